	.target	sm_103a

	.elftype	@"ET_EXEC"


//--------------------- .note.nv.tkinfo           --------------------------
	.section	.note.nv.tkinfo,"",@"SHT_NOTE"
	.sectionflags	@"SHF_NOTE_NV_TKINFO"
	.tkinfo
        /*0018*/ 	.word	0x00000002
        /*0030*/ 	.string	""
        /*0030*/ 	.string	"ptxas"
        /*0030*/ 	.string	"Cuda compilation tools, release 13.0, V13.0.88"
        /*0030*/ 	.string	"Build cuda_13.0.r13.0/compiler.36424714_0"
        /*0030*/ 	.string	"-arch sm_103a -m 64 "



//--------------------- .note.nv.cuinfo           --------------------------
	.section	.note.nv.cuinfo,"",@"SHT_NOTE"
	.sectionflags	@"SHF_NOTE_NV_CUINFO"
        /*0018*/ 	.short	0x0002
        /*001a*/ 	.short	0x0067
        /*001c*/ 	.short	0x0082
	.zero		2


//--------------------- .nv.info                  --------------------------
	.section	.nv.info,"",@"SHT_CUDA_INFO"
	.align	4


	//----- nvinfo : EIATTR_REGCOUNT
	.align		4
        /*0000*/ 	.byte	0x04, 0x2f
        /*0002*/ 	.short	(.L_1 - .L_0)
	.align		4
.L_0:
        /*0004*/ 	.word	index@(_ZN10layer_norm31ln_parallel_residual_bwd_kernelINS_13Kernel_traitsIfffffjLj1280ELj1ELj4ELj1ELj16ENS_18Kernel_traits_baseILj1280EfffffjLj128EEEEELb1ELb1ELb1EEEvNS_9BwdParamsE)
        /*0008*/ 	.word	0x000000ff


	//----- nvinfo : EIATTR_FRAME_SIZE
	.align		4
.L_1:
        /*000c*/ 	.byte	0x04, 0x11
        /*000e*/ 	.short	(.L_3 - .L_2)
	.align		4
.L_2:
        /*0010*/ 	.word	index@(_ZN10layer_norm31ln_parallel_residual_bwd_kernelINS_13Kernel_traitsIfffffjLj1280ELj1ELj4ELj1ELj16ENS_18Kernel_traits_baseILj1280EfffffjLj128EEEEELb1ELb1ELb1EEEvNS_9BwdParamsE)
        /*0014*/ 	.word	0x000000b0


	//----- nvinfo : EIATTR_REGCOUNT
	.align		4
.L_3:
        /*0018*/ 	.byte	0x04, 0x2f
        /*001a*/ 	.short	(.L_5 - .L_4)
	.align		4
.L_4:
        /*001c*/ 	.word	index@(_ZN10layer_norm40ln_parallel_residual_bwd_finalize_kernelINS_22Kernel_traits_finalizeILj1280EfffffjLb0ELj1024ELj4ENS_18Kernel_traits_baseILj1280EfffffjLj1024EEEEELb1EEEvNS_9BwdParamsE)
        /*0020*/ 	.word	0x00000020


	//----- nvinfo : EIATTR_FRAME_SIZE
	.align		4
.L_5:
        /*0024*/ 	.byte	0x04, 0x11
        /*0026*/ 	.short	(.L_7 - .L_6)
	.align		4
.L_6:
        /*0028*/ 	.word	index@(_ZN10layer_norm40ln_parallel_residual_bwd_finalize_kernelINS_22Kernel_traits_finalizeILj1280EfffffjLb0ELj1024ELj4ENS_18Kernel_traits_baseILj1280EfffffjLj1024EEEEELb1EEEvNS_9BwdParamsE)
        /*002c*/ 	.word	0x00000000


	//----- nvinfo : EIATTR_REGCOUNT
	.align		4
.L_7:
        /*0030*/ 	.byte	0x04, 0x2f
        /*0032*/ 	.short	(.L_9 - .L_8)
	.align		4
.L_8:
        /*0034*/ 	.word	index@(_ZN10layer_norm22ln_bwd_finalize_kernelINS_22Kernel_traits_finalizeILj1280EfffffjLb0ELj1024ELj4ENS_18Kernel_traits_baseILj1280EfffffjLj1024EEEEELb0ELb1EEEvNS_9BwdParamsE)
        /*0038*/ 	.word	0x00000020


	//----- nvinfo : EIATTR_FRAME_SIZE
	.align		4
.L_9:
        /*003c*/ 	.byte	0x04, 0x11
        /*003e*/ 	.short	(.L_11 - .L_10)
	.align		4
.L_10:
        /*0040*/ 	.word	index@(_ZN10layer_norm22ln_bwd_finalize_kernelINS_22Kernel_traits_finalizeILj1280EfffffjLb0ELj1024ELj4ENS_18Kernel_traits_baseILj1280EfffffjLj1024EEEEELb0ELb1EEEvNS_9BwdParamsE)
        /*0044*/ 	.word	0x00000000


	//----- nvinfo : EIATTR_REGCOUNT
	.align		4
.L_11:
        /*0048*/ 	.byte	0x04, 0x2f
        /*004a*/ 	.short	(.L_13 - .L_12)
	.align		4
.L_12:
        /*004c*/ 	.word	index@(_ZN10layer_norm31ln_parallel_residual_bwd_kernelINS_13Kernel_traitsIfffffjLj1280ELj1ELj4ELj1ELj16ENS_18Kernel_traits_baseILj1280EfffffjLj128EEEEELb1ELb1ELb0EEEvNS_9BwdParamsE)
        /*0050*/ 	.word	0x000000ff


	//----- nvinfo : EIATTR_FRAME_SIZE
	.align		4
.L_13:
        /*0054*/ 	.byte	0x04, 0x11
        /*0056*/ 	.short	(.L_15 - .L_14)
	.align		4
.L_14:
        /*0058*/ 	.word	index@(_ZN10layer_norm31ln_parallel_residual_bwd_kernelINS_13Kernel_traitsIfffffjLj1280ELj1ELj4ELj1ELj16ENS_18Kernel_traits_baseILj1280EfffffjLj128EEEEELb1ELb1ELb0EEEvNS_9BwdParamsE)
        /*005c*/ 	.word	0x00000090


	//----- nvinfo : EIATTR_REGCOUNT
	.align		4
.L_15:
        /*0060*/ 	.byte	0x04, 0x2f
        /*0062*/ 	.short	(.L_17 - .L_16)
	.align		4
.L_16:
        /*0064*/ 	.word	index@(_ZN10layer_norm40ln_parallel_residual_bwd_finalize_kernelINS_22Kernel_traits_finalizeILj1280EfffffjLb0ELj1024ELj4ENS_18Kernel_traits_baseILj1280EfffffjLj1024EEEEELb0EEEvNS_9BwdParamsE)
        /*0068*/ 	.word	0x00000020


	//----- nvinfo : EIATTR_FRAME_SIZE
	.align		4
.L_17:
        /*006c*/ 	.byte	0x04, 0x11
        /*006e*/ 	.short	(.L_19 - .L_18)
	.align		4
.L_18:
        /*0070*/ 	.word	index@(_ZN10layer_norm40ln_parallel_residual_bwd_finalize_kernelINS_22Kernel_traits_finalizeILj1280EfffffjLb0ELj1024ELj4ENS_18Kernel_traits_baseILj1280EfffffjLj1024EEEEELb0EEEvNS_9BwdParamsE)
        /*0074*/ 	.word	0x00000000


	//----- nvinfo : EIATTR_REGCOUNT
	.align		4
.L_19:
        /*0078*/ 	.byte	0x04, 0x2f
        /*007a*/ 	.short	(.L_21 - .L_20)
	.align		4
.L_20:
        /*007c*/ 	.word	index@(_ZN10layer_norm22ln_bwd_finalize_kernelINS_22Kernel_traits_finalizeILj1280EfffffjLb0ELj1024ELj4ENS_18Kernel_traits_baseILj1280EfffffjLj1024EEEEELb0ELb0EEEvNS_9BwdParamsE)
        /*0080*/ 	.word	0x0000003f


	//----- nvinfo : EIATTR_FRAME_SIZE
	.align		4
.L_21:
        /*0084*/ 	.byte	0x04, 0x11
        /*0086*/ 	.short	(.L_23 - .L_22)
	.align		4
.L_22:
        /*0088*/ 	.word	index@(_ZN10layer_norm22ln_bwd_finalize_kernelINS_22Kernel_traits_finalizeILj1280EfffffjLb0ELj1024ELj4ENS_18Kernel_traits_baseILj1280EfffffjLj1024EEEEELb0ELb0EEEvNS_9BwdParamsE)
        /*008c*/ 	.word	0x00000000


	//----- nvinfo : EIATTR_REGCOUNT
	.align		4
.L_23:
        /*0090*/ 	.byte	0x04, 0x2f
        /*0092*/ 	.short	(.L_25 - .L_24)
	.align		4
.L_24:
        /*0094*/ 	.word	index@(_ZN10layer_norm31ln_parallel_residual_bwd_kernelINS_13Kernel_traitsIfffffjLj1280ELj1ELj4ELj1ELj16ENS_18Kernel_traits_baseILj1280EfffffjLj128EEEEELb1ELb0ELb1EEEvNS_9BwdParamsE)
        /*0098*/ 	.word	0x000000ff


	//----- nvinfo : EIATTR_FRAME_SIZE
	.align		4
.L_25:
        /*009c*/ 	.byte	0x04, 0x11
        /*009e*/ 	.short	(.L_27 - .L_26)
	.align		4
.L_26:
        /*00a0*/ 	.word	index@(_ZN10layer_norm31ln_parallel_residual_bwd_kernelINS_13Kernel_traitsIfffffjLj1280ELj1ELj4ELj1ELj16ENS_18Kernel_traits_baseILj1280EfffffjLj128EEEEELb1ELb0ELb1EEEvNS_9BwdParamsE)
        /*00a4*/ 	.word	0x00000298


	//----- nvinfo : EIATTR_REGCOUNT
	.align		4
.L_27:
        /*00a8*/ 	.byte	0x04, 0x2f
        /*00aa*/ 	.short	(.L_29 - .L_28)
	.align		4
.L_28:
        /*00ac*/ 	.word	index@(_ZN10layer_norm31ln_parallel_residual_bwd_kernelINS_13Kernel_traitsIfffffjLj1280ELj1ELj4ELj1ELj16ENS_18Kernel_traits_baseILj1280EfffffjLj128EEEEELb1ELb0ELb0EEEvNS_9BwdParamsE)
        /*00b0*/ 	.word	0x000000ff


	//----- nvinfo : EIATTR_FRAME_SIZE
	.align		4
.L_29:
        /*00b4*/ 	.byte	0x04, 0x11
        /*00b6*/ 	.short	(.L_31 - .L_30)
	.align		4
.L_30:
        /*00b8*/ 	.word	index@(_ZN10layer_norm31ln_parallel_residual_bwd_kernelINS_13Kernel_traitsIfffffjLj1280ELj1ELj4ELj1ELj16ENS_18Kernel_traits_baseILj1280EfffffjLj128EEEEELb1ELb0ELb0EEEvNS_9BwdParamsE)
        /*00bc*/ 	.word	0x00000290


	//----- nvinfo : EIATTR_REGCOUNT
	.align		4
.L_31:
        /*00c0*/ 	.byte	0x04, 0x2f
        /*00c2*/ 	.short	(.L_33 - .L_32)
	.align		4
.L_32:
        /*00c4*/ 	.word	index@(_ZN10layer_norm31ln_parallel_residual_bwd_kernelINS_13Kernel_traitsIfffffjLj1280ELj1ELj4ELj1ELj16ENS_18Kernel_traits_baseILj1280EfffffjLj128EEEEELb0ELb1ELb1EEEvNS_9BwdParamsE)
        /*00c8*/ 	.word	0x000000ff


	//----- nvinfo : EIATTR_FRAME_SIZE
	.align		4
.L_33:
        /*00cc*/ 	.byte	0x04, 0x11
        /*00ce*/ 	.short	(.L_35 - .L_34)
	.align		4
.L_34:
        /*00d0*/ 	.word	index@(_ZN10layer_norm31ln_parallel_residual_bwd_kernelINS_13Kernel_traitsIfffffjLj1280ELj1ELj4ELj1ELj16ENS_18Kernel_traits_baseILj1280EfffffjLj128EEEEELb0ELb1ELb1EEEvNS_9BwdParamsE)
        /*00d4*/ 	.word	0x000001d0


	//----- nvinfo : EIATTR_REGCOUNT
	.align		4
.L_35:
        /*00d8*/ 	.byte	0x04, 0x2f
        /*00da*/ 	.short	(.L_37 - .L_36)
	.align		4
.L_36:
        /*00dc*/ 	.word	index@(_ZN10layer_norm31ln_parallel_residual_bwd_kernelINS_13Kernel_traitsIfffffjLj1280ELj1ELj4ELj1ELj16ENS_18Kernel_traits_baseILj1280EfffffjLj128EEEEELb0ELb1ELb0EEEvNS_9BwdParamsE)
        /*00e0*/ 	.word	0x000000ff


	//----- nvinfo : EIATTR_FRAME_SIZE
	.align		4
.L_37:
        /*00e4*/ 	.byte	0x04, 0x11
        /*00e6*/ 	.short	(.L_39 - .L_38)
	.align		4
.L_38:
        /*00e8*/ 	.word	index@(_ZN10layer_norm31ln_parallel_residual_bwd_kernelINS_13Kernel_traitsIfffffjLj1280ELj1ELj4ELj1ELj16ENS_18Kernel_traits_baseILj1280EfffffjLj128EEEEELb0ELb1ELb0EEEvNS_9BwdParamsE)
        /*00ec*/ 	.word	0x00000040


	//----- nvinfo : EIATTR_REGCOUNT
	.align		4
.L_39:
        /*00f0*/ 	.byte	0x04, 0x2f
        /*00f2*/ 	.short	(.L_41 - .L_40)
	.align		4
.L_40:
        /*00f4*/ 	.word	index@(_ZN10layer_norm31ln_parallel_residual_bwd_kernelINS_13Kernel_traitsIfffffjLj1280ELj1ELj4ELj1ELj16ENS_18Kernel_traits_baseILj1280EfffffjLj128EEEEELb0ELb0ELb1EEEvNS_9BwdParamsE)
        /*00f8*/ 	.word	0x000000ff


	//----- nvinfo : EIATTR_FRAME_SIZE
	.align		4
.L_41:
        /*00fc*/ 	.byte	0x04, 0x11
        /*00fe*/ 	.short	(.L_43 - .L_42)
	.align		4
.L_42:
        /*0100*/ 	.word	index@(_ZN10layer_norm31ln_parallel_residual_bwd_kernelINS_13Kernel_traitsIfffffjLj1280ELj1ELj4ELj1ELj16ENS_18Kernel_traits_baseILj1280EfffffjLj128EEEEELb0ELb0ELb1EEEvNS_9BwdParamsE)
        /*0104*/ 	.word	0x00000268


	//----- nvinfo : EIATTR_REGCOUNT
	.align		4
.L_43:
        /*0108*/ 	.byte	0x04, 0x2f
        /*010a*/ 	.short	(.L_45 - .L_44)
	.align		4
.L_44:
        /*010c*/ 	.word	index@(_ZN10layer_norm31ln_parallel_residual_bwd_kernelINS_13Kernel_traitsIfffffjLj1280ELj1ELj4ELj1ELj16ENS_18Kernel_traits_baseILj1280EfffffjLj128EEEEELb0ELb0ELb0EEEvNS_9BwdParamsE)
        /*0110*/ 	.word	0x000000ff


	//----- nvinfo : EIATTR_FRAME_SIZE
	.align		4
.L_45:
        /*0114*/ 	.byte	0x04, 0x11
        /*0116*/ 	.short	(.L_47 - .L_46)
	.align		4
.L_46:
        /*0118*/ 	.word	index@(_ZN10layer_norm31ln_parallel_residual_bwd_kernelINS_13Kernel_traitsIfffffjLj1280ELj1ELj4ELj1ELj16ENS_18Kernel_traits_baseILj1280EfffffjLj128EEEEELb0ELb0ELb0EEEvNS_9BwdParamsE)
        /*011c*/ 	.word	0x00000240


	//----- nvinfo : EIATTR_REGCOUNT
	.align		4
.L_47:
        /*0120*/ 	.byte	0x04, 0x2f
        /*0122*/ 	.short	(.L_49 - .L_48)
	.align		4
.L_48:
        /*0124*/ 	.word	index@(_ZN10layer_norm31ln_parallel_residual_bwd_kernelINS_13Kernel_traitsI6__halfffffjLj1280ELj1ELj4ELj1ELj16ENS_18Kernel_traits_baseILj1280ES2_ffffjLj128EEEEELb1ELb1ELb1EEEvNS_9BwdParamsE)
        /*0128*/ 	.word	0x000000ff


	//----- nvinfo : EIATTR_FRAME_SIZE
	.align		4
.L_49:
        /*012c*/ 	.byte	0x04, 0x11
        /*012e*/ 	.short	(.L_51 - .L_50)
	.align		4
.L_50:
        /*0130*/ 	.word	index@(_ZN10layer_norm31ln_parallel_residual_bwd_kernelINS_13Kernel_traitsI6__halfffffjLj1280ELj1ELj4ELj1ELj16ENS_18Kernel_traits_baseILj1280ES2_ffffjLj128EEEEELb1ELb1ELb1EEEvNS_9BwdParamsE)
        /*0134*/ 	.word	0x000000c8


	//----- nvinfo : EIATTR_REGCOUNT
	.align		4
.L_51:
        /*0138*/ 	.byte	0x04, 0x2f
        /*013a*/ 	.short	(.L_53 - .L_52)
	.align		4
.L_52:
        /*013c*/ 	.word	index@(_ZN10layer_norm40ln_parallel_residual_bwd_finalize_kernelINS_22Kernel_traits_finalizeILj1280E6__halfffffjLb0ELj1024ELj4ENS_18Kernel_traits_baseILj1280ES2_ffffjLj1024EEEEELb1EEEvNS_9BwdParamsE)
        /*0140*/ 	.word	0x00000020


	//----- nvinfo : EIATTR_FRAME_SIZE
	.align		4
.L_53:
        /*0144*/ 	.byte	0x04, 0x11
        /*0146*/ 	.short	(.L_55 - .L_54)
	.align		4
.L_54:
        /*0148*/ 	.word	index@(_ZN10layer_norm40ln_parallel_residual_bwd_finalize_kernelINS_22Kernel_traits_finalizeILj1280E6__halfffffjLb0ELj1024ELj4ENS_18Kernel_traits_baseILj1280ES2_ffffjLj1024EEEEELb1EEEvNS_9BwdParamsE)
        /*014c*/ 	.word	0x00000000


	//----- nvinfo : EIATTR_REGCOUNT
	.align		4
.L_55:
        /*0150*/ 	.byte	0x04, 0x2f
        /*0152*/ 	.short	(.L_57 - .L_56)
	.align		4
.L_56:
        /*0154*/ 	.word	index@(_ZN10layer_norm22ln_bwd_finalize_kernelINS_22Kernel_traits_finalizeILj1280E6__halfffffjLb0ELj1024ELj4ENS_18Kernel_traits_baseILj1280ES2_ffffjLj1024EEEEELb0ELb1EEEvNS_9BwdParamsE)
        /*0158*/ 	.word	0x00000020


	//----- nvinfo : EIATTR_FRAME_SIZE
	.align		4
.L_57:
        /*015c*/ 	.byte	0x04, 0x11
        /*015e*/ 	.short	(.L_59 - .L_58)
	.align		4
.L_58:
        /*0160*/ 	.word	index@(_ZN10layer_norm22ln_bwd_finalize_kernelINS_22Kernel_traits_finalizeILj1280E6__halfffffjLb0ELj1024ELj4ENS_18Kernel_traits_baseILj1280ES2_ffffjLj1024EEEEELb0ELb1EEEvNS_9BwdParamsE)
        /*0164*/ 	.word	0x00000000


	//----- nvinfo : EIATTR_REGCOUNT
	.align		4
.L_59:
        /*0168*/ 	.byte	0x04, 0x2f
        /*016a*/ 	.short	(.L_61 - .L_60)
	.align		4
.L_60:
        /*016c*/ 	.word	index@(_ZN10layer_norm31ln_parallel_residual_bwd_kernelINS_13Kernel_traitsI6__halfffffjLj1280ELj1ELj4ELj1ELj16ENS_18Kernel_traits_baseILj1280ES2_ffffjLj128EEEEELb1ELb1ELb0EEEvNS_9BwdParamsE)
        /*0170*/ 	.word	0x000000ff


	//----- nvinfo : EIATTR_FRAME_SIZE
	.align		4
.L_61:
        /*0174*/ 	.byte	0x04, 0x11
        /*0176*/ 	.short	(.L_63 - .L_62)
	.align		4
.L_62:
        /*0178*/ 	.word	index@(_ZN10layer_norm31ln_parallel_residual_bwd_kernelINS_13Kernel_traitsI6__halfffffjLj1280ELj1ELj4ELj1ELj16ENS_18Kernel_traits_baseILj1280ES2_ffffjLj128EEEEELb1ELb1ELb0EEEvNS_9BwdParamsE)
        /*017c*/ 	.word	0x00000040


	//----- nvinfo : EIATTR_REGCOUNT
	.align		4
.L_63:
        /*0180*/ 	.byte	0x04, 0x2f
        /*0182*/ 	.short	(.L_65 - .L_64)
	.align		4
.L_64:
        /*0184*/ 	.word	index@(_ZN10layer_norm40ln_parallel_residual_bwd_finalize_kernelINS_22Kernel_traits_finalizeILj1280E6__halfffffjLb0ELj1024ELj4ENS_18Kernel_traits_baseILj1280ES2_ffffjLj1024EEEEELb0EEEvNS_9BwdParamsE)
        /*0188*/ 	.word	0x00000020


	//----- nvinfo : EIATTR_FRAME_SIZE
	.align		4
.L_65:
        /*018c*/ 	.byte	0x04, 0x11
        /*018e*/ 	.short	(.L_67 - .L_66)
	.align		4
.L_66:
        /*0190*/ 	.word	index@(_ZN10layer_norm40ln_parallel_residual_bwd_finalize_kernelINS_22Kernel_traits_finalizeILj1280E6__halfffffjLb0ELj1024ELj4ENS_18Kernel_traits_baseILj1280ES2_ffffjLj1024EEEEELb0EEEvNS_9BwdParamsE)
        /*0194*/ 	.word	0x00000000


	//----- nvinfo : EIATTR_REGCOUNT
	.align		4
.L_67:
        /*0198*/ 	.byte	0x04, 0x2f
        /*019a*/ 	.short	(.L_69 - .L_68)
	.align		4
.L_68:
        /*019c*/ 	.word	index@(_ZN10layer_norm22ln_bwd_finalize_kernelINS_22Kernel_traits_finalizeILj1280E6__halfffffjLb0ELj1024ELj4ENS_18Kernel_traits_baseILj1280ES2_ffffjLj1024EEEEELb0ELb0EEEvNS_9BwdParamsE)
        /*01a0*/ 	.word	0x0000003f


	//----- nvinfo : EIATTR_FRAME_SIZE
	.align		4
.L_69:
        /*01a4*/ 	.byte	0x04, 0x11
        /*01a6*/ 	.short	(.L_71 - .L_70)
	.align		4
.L_70:
        /*01a8*/ 	.word	index@(_ZN10layer_norm22ln_bwd_finalize_kernelINS_22Kernel_traits_finalizeILj1280E6__halfffffjLb0ELj1024ELj4ENS_18Kernel_traits_baseILj1280ES2_ffffjLj1024EEEEELb0ELb0EEEvNS_9BwdParamsE)
        /*01ac*/ 	.word	0x00000000


	//----- nvinfo : EIATTR_REGCOUNT
	.align		4
.L_71:
        /*01b0*/ 	.byte	0x04, 0x2f
        /*01b2*/ 	.short	(.L_73 - .L_72)
	.align		4
.L_72:
        /*01b4*/ 	.word	index@(_ZN10layer_norm31ln_parallel_residual_bwd_kernelINS_13Kernel_traitsI6__halfffffjLj1280ELj1ELj4ELj1ELj16ENS_18Kernel_traits_baseILj1280ES2_ffffjLj128EEEEELb1ELb0ELb1EEEvNS_9BwdParamsE)
        /*01b8*/ 	.word	0x000000ff


	//----- nvinfo : EIATTR_FRAME_SIZE
	.align		4
.L_73:
        /*01bc*/ 	.byte	0x04, 0x11
        /*01be*/ 	.short	(.L_75 - .L_74)
	.align		4
.L_74:
        /*01c0*/ 	.word	index@(_ZN10layer_norm31ln_parallel_residual_bwd_kernelINS_13Kernel_traitsI6__halfffffjLj1280ELj1ELj4ELj1ELj16ENS_18Kernel_traits_baseILj1280ES2_ffffjLj128EEEEELb1ELb0ELb1EEEvNS_9BwdParamsE)
        /*01c4*/ 	.word	0x00000298


	//----- nvinfo : EIATTR_REGCOUNT
	.align		4
.L_75:
        /*01c8*/ 	.byte	0x04, 0x2f
        /*01ca*/ 	.short	(.L_77 - .L_76)
	.align		4
.L_76:
        /*01cc*/ 	.word	index@(_ZN10layer_norm31ln_parallel_residual_bwd_kernelINS_13Kernel_traitsI6__halfffffjLj1280ELj1ELj4ELj1ELj16ENS_18Kernel_traits_baseILj1280ES2_ffffjLj128EEEEELb1ELb0ELb0EEEvNS_9BwdParamsE)
        /*01d0*/ 	.word	0x000000ff


	//----- nvinfo : EIATTR_FRAME_SIZE
	.align		4
.L_77:
        /*01d4*/ 	.byte	0x04, 0x11
        /*01d6*/ 	.short	(.L_79 - .L_78)
	.align		4
.L_78:
        /*01d8*/ 	.word	index@(_ZN10layer_norm31ln_parallel_residual_bwd_kernelINS_13Kernel_traitsI6__halfffffjLj1280ELj1ELj4ELj1ELj16ENS_18Kernel_traits_baseILj1280ES2_ffffjLj128EEEEELb1ELb0ELb0EEEvNS_9BwdParamsE)
        /*01dc*/ 	.word	0x000001e0


	//----- nvinfo : EIATTR_REGCOUNT
	.align		4
.L_79:
        /*01e0*/ 	.byte	0x04, 0x2f
        /*01e2*/ 	.short	(.L_81 - .L_80)
	.align		4
.L_80:
        /*01e4*/ 	.word	index@(_ZN10layer_norm31ln_parallel_residual_bwd_kernelINS_13Kernel_traitsI6__halfffffjLj1280ELj1ELj4ELj1ELj16ENS_18Kernel_traits_baseILj1280ES2_ffffjLj128EEEEELb0ELb1ELb1EEEvNS_9BwdParamsE)
        /*01e8*/ 	.word	0x000000ff


	//----- nvinfo : EIATTR_FRAME_SIZE
	.align		4
.L_81:
        /*01ec*/ 	.byte	0x04, 0x11
        /*01ee*/ 	.short	(.L_83 - .L_82)
	.align		4
.L_82:
        /*01f0*/ 	.word	index@(_ZN10layer_norm31ln_parallel_residual_bwd_kernelINS_13Kernel_traitsI6__halfffffjLj1280ELj1ELj4ELj1ELj16ENS_18Kernel_traits_baseILj1280ES2_ffffjLj128EEEEELb0ELb1ELb1EEEvNS_9BwdParamsE)
        /*01f4*/ 	.word	0x00000158


	//----- nvinfo : EIATTR_REGCOUNT
	.align		4
.L_83:
        /*01f8*/ 	.byte	0x04, 0x2f
        /*01fa*/ 	.short	(.L_85 - .L_84)
	.align		4
.L_84:
        /*01fc*/ 	.word	index@(_ZN10layer_norm31ln_parallel_residual_bwd_kernelINS_13Kernel_traitsI6__halfffffjLj1280ELj1ELj4ELj1ELj16ENS_18Kernel_traits_baseILj1280ES2_ffffjLj128EEEEELb0ELb1ELb0EEEvNS_9BwdParamsE)
        /*0200*/ 	.word	0x000000fe


	//----- nvinfo : EIATTR_FRAME_SIZE
	.align		4
.L_85:
        /*0204*/ 	.byte	0x04, 0x11
        /*0206*/ 	.short	(.L_87 - .L_86)
	.align		4
.L_86:
        /*0208*/ 	.word	index@(_ZN10layer_norm31ln_parallel_residual_bwd_kernelINS_13Kernel_traitsI6__halfffffjLj1280ELj1ELj4ELj1ELj16ENS_18Kernel_traits_baseILj1280ES2_ffffjLj128EEEEELb0ELb1ELb0EEEvNS_9BwdParamsE)
        /*020c*/ 	.word	0x00000000


	//----- nvinfo : EIATTR_REGCOUNT
	.align		4
.L_87:
        /*0210*/ 	.byte	0x04, 0x2f
        /*0212*/ 	.short	(.L_89 - .L_88)
	.align		4
.L_88:
        /*0214*/ 	.word	index@(_ZN10layer_norm31ln_parallel_residual_bwd_kernelINS_13Kernel_traitsI6__halfffffjLj1280ELj1ELj4ELj1ELj16ENS_18Kernel_traits_baseILj1280ES2_ffffjLj128EEEEELb0ELb0ELb1EEEvNS_9BwdParamsE)
        /*0218*/ 	.word	0x000000ff


	//----- nvinfo : EIATTR_FRAME_SIZE
	.align		4
.L_89:
        /*021c*/ 	.byte	0x04, 0x11
        /*021e*/ 	.short	(.L_91 - .L_90)
	.align		4
.L_90:
        /*0220*/ 	.word	index@(_ZN10layer_norm31ln_parallel_residual_bwd_kernelINS_13Kernel_traitsI6__halfffffjLj1280ELj1ELj4ELj1ELj16ENS_18Kernel_traits_baseILj1280ES2_ffffjLj128EEEEELb0ELb0ELb1EEEvNS_9BwdParamsE)
        /*0224*/ 	.word	0x00000260


	//----- nvinfo : EIATTR_REGCOUNT
	.align		4
.L_91:
        /*0228*/ 	.byte	0x04, 0x2f
        /*022a*/ 	.short	(.L_93 - .L_92)
	.align		4
.L_92:
        /*022c*/ 	.word	index@(_ZN10layer_norm31ln_parallel_residual_bwd_kernelINS_13Kernel_traitsI6__halfffffjLj1280ELj1ELj4ELj1ELj16ENS_18Kernel_traits_baseILj1280ES2_ffffjLj128EEEEELb0ELb0ELb0EEEvNS_9BwdParamsE)
        /*0230*/ 	.word	0x000000ff


	//----- nvinfo : EIATTR_FRAME_SIZE
	.align		4
.L_93:
        /*0234*/ 	.byte	0x04, 0x11
        /*0236*/ 	.short	(.L_95 - .L_94)
	.align		4
.L_94:
        /*0238*/ 	.word	index@(_ZN10layer_norm31ln_parallel_residual_bwd_kernelINS_13Kernel_traitsI6__halfffffjLj1280ELj1ELj4ELj1ELj16ENS_18Kernel_traits_baseILj1280ES2_ffffjLj128EEEEELb0ELb0ELb0EEEvNS_9BwdParamsE)
        /*023c*/ 	.word	0x00000188


	//----- nvinfo : EIATTR_REGCOUNT
	.align		4
.L_95:
        /*0240*/ 	.byte	0x04, 0x2f
        /*0242*/ 	.short	(.L_97 - .L_96)
	.align		4
.L_96:
        /*0244*/ 	.word	index@(_ZN10layer_norm31ln_parallel_residual_bwd_kernelINS_13Kernel_traitsIf6__halffS2_fjLj1280ELj1ELj4ELj1ELj16ENS_18Kernel_traits_baseILj1280EfS2_fS2_fjLj128EEEEELb1ELb1ELb1EEEvNS_9BwdParamsE)
        /*0248*/ 	.word	0x000000ff


	//----- nvinfo : EIATTR_FRAME_SIZE
	.align		4
.L_97:
        /*024c*/ 	.byte	0x04, 0x11
        /*024e*/ 	.short	(.L_99 - .L_98)
	.align		4
.L_98:
        /*0250*/ 	.word	index@(_ZN10layer_norm31ln_parallel_residual_bwd_kernelINS_13Kernel_traitsIf6__halffS2_fjLj1280ELj1ELj4ELj1ELj16ENS_18Kernel_traits_baseILj1280EfS2_fS2_fjLj128EEEEELb1ELb1ELb1EEEvNS_9BwdParamsE)
        /*0254*/ 	.word	0x000000a8


	//----- nvinfo : EIATTR_REGCOUNT
	.align		4
.L_99:
        /*0258*/ 	.byte	0x04, 0x2f
        /*025a*/ 	.short	(.L_101 - .L_100)
	.align		4
.L_100:
        /*025c*/ 	.word	index@(_ZN10layer_norm40ln_parallel_residual_bwd_finalize_kernelINS_22Kernel_traits_finalizeILj1280Ef6__halffS2_fjLb0ELj1024ELj4ENS_18Kernel_traits_baseILj1280EfS2_fS2_fjLj1024EEEEELb1EEEvNS_9BwdParamsE)
        /*0260*/ 	.word	0x00000020


	//----- nvinfo : EIATTR_FRAME_SIZE
	.align		4
.L_101:
        /*0264*/ 	.byte	0x04, 0x11
        /*0266*/ 	.short	(.L_103 - .L_102)
	.align		4
.L_102:
        /*0268*/ 	.word	index@(_ZN10layer_norm40ln_parallel_residual_bwd_finalize_kernelINS_22Kernel_traits_finalizeILj1280Ef6__halffS2_fjLb0ELj1024ELj4ENS_18Kernel_traits_baseILj1280EfS2_fS2_fjLj1024EEEEELb1EEEvNS_9BwdParamsE)
        /*026c*/ 	.word	0x00000000


	//----- nvinfo : EIATTR_REGCOUNT
	.align		4
.L_103:
        /*0270*/ 	.byte	0x04, 0x2f
        /*0272*/ 	.short	(.L_105 - .L_104)
	.align		4
.L_104:
        /*0274*/ 	.word	index@(_ZN10layer_norm22ln_bwd_finalize_kernelINS_22Kernel_traits_finalizeILj1280Ef6__halffS2_fjLb0ELj1024ELj4ENS_18Kernel_traits_baseILj1280EfS2_fS2_fjLj1024EEEEELb0ELb1EEEvNS_9BwdParamsE)
        /*0278*/ 	.word	0x00000020


	//----- nvinfo : EIATTR_FRAME_SIZE
	.align		4
.L_105:
        /*027c*/ 	.byte	0x04, 0x11
        /*027e*/ 	.short	(.L_107 - .L_106)
	.align		4
.L_106:
        /*0280*/ 	.word	index@(_ZN10layer_norm22ln_bwd_finalize_kernelINS_22Kernel_traits_finalizeILj1280Ef6__halffS2_fjLb0ELj1024ELj4ENS_18Kernel_traits_baseILj1280EfS2_fS2_fjLj1024EEEEELb0ELb1EEEvNS_9BwdParamsE)
        /*0284*/ 	.word	0x00000000


	//----- nvinfo : EIATTR_REGCOUNT
	.align		4
.L_107:
        /*0288*/ 	.byte	0x04, 0x2f
        /*028a*/ 	.short	(.L_109 - .L_108)
	.align		4
.L_108:
        /*028c*/ 	.word	index@(_ZN10layer_norm31ln_parallel_residual_bwd_kernelINS_13Kernel_traitsIf6__halffS2_fjLj1280ELj1ELj4ELj1ELj16ENS_18Kernel_traits_baseILj1280EfS2_fS2_fjLj128EEEEELb1ELb1ELb0EEEvNS_9BwdParamsE)
        /*0290*/ 	.word	0x000000ff


	//----- nvinfo : EIATTR_FRAME_SIZE
	.align		4
.L_109:
        /*0294*/ 	.byte	0x04, 0x11
        /*0296*/ 	.short	(.L_111 - .L_110)
	.align		4
.L_110:
        /*0298*/ 	.word	index@(_ZN10layer_norm31ln_parallel_residual_bwd_kernelINS_13Kernel_traitsIf6__halffS2_fjLj1280ELj1ELj4ELj1ELj16ENS_18Kernel_traits_baseILj1280EfS2_fS2_fjLj128EEEEELb1ELb1ELb0EEEvNS_9BwdParamsE)
        /*029c*/ 	.word	0x000000a8


	//----- nvinfo : EIATTR_REGCOUNT
	.align		4
.L_111:
        /*02a0*/ 	.byte	0x04, 0x2f
        /*02a2*/ 	.short	(.L_113 - .L_112)
	.align		4
.L_112:
        /*02a4*/ 	.word	index@(_ZN10layer_norm40ln_parallel_residual_bwd_finalize_kernelINS_22Kernel_traits_finalizeILj1280Ef6__halffS2_fjLb0ELj1024ELj4ENS_18Kernel_traits_baseILj1280EfS2_fS2_fjLj1024EEEEELb0EEEvNS_9BwdParamsE)
        /*02a8*/ 	.word	0x00000020


	//----- nvinfo : EIATTR_FRAME_SIZE
	.align		4
.L_113:
        /*02ac*/ 	.byte	0x04, 0x11
        /*02ae*/ 	.short	(.L_115 - .L_114)
	.align		4
.L_114:
        /*02b0*/ 	.word	index@(_ZN10layer_norm40ln_parallel_residual_bwd_finalize_kernelINS_22Kernel_traits_finalizeILj1280Ef6__halffS2_fjLb0ELj1024ELj4ENS_18Kernel_traits_baseILj1280EfS2_fS2_fjLj1024EEEEELb0EEEvNS_9BwdParamsE)
        /*02b4*/ 	.word	0x00000000


	//----- nvinfo : EIATTR_REGCOUNT
	.align		4
.L_115:
        /*02b8*/ 	.byte	0x04, 0x2f
        /*02ba*/ 	.short	(.L_117 - .L_116)
	.align		4
.L_116:
        /*02bc*/ 	.word	index@(_ZN10layer_norm22ln_bwd_finalize_kernelINS_22Kernel_traits_finalizeILj1280Ef6__halffS2_fjLb0ELj1024ELj4ENS_18Kernel_traits_baseILj1280EfS2_fS2_fjLj1024EEEEELb0ELb0EEEvNS_9BwdParamsE)
        /*02c0*/ 	.word	0x0000003f


	//----- nvinfo : EIATTR_FRAME_SIZE
	.align		4
.L_117:
        /*02c4*/ 	.byte	0x04, 0x11
        /*02c6*/ 	.short	(.L_119 - .L_118)
	.align		4
.L_118:
        /*02c8*/ 	.word	index@(_ZN10layer_norm22ln_bwd_finalize_kernelINS_22Kernel_traits_finalizeILj1280Ef6__halffS2_fjLb0ELj1024ELj4ENS_18Kernel_traits_baseILj1280EfS2_fS2_fjLj1024EEEEELb0ELb0EEEvNS_9BwdParamsE)
        /*02cc*/ 	.word	0x00000000


	//----- nvinfo : EIATTR_REGCOUNT
	.align		4
.L_119:
        /*02d0*/ 	.byte	0x04, 0x2f
        /*02d2*/ 	.short	(.L_121 - .L_120)
	.align		4
.L_120:
        /*02d4*/ 	.word	index@(_ZN10layer_norm31ln_parallel_residual_bwd_kernelINS_13Kernel_traitsIf6__halffS2_fjLj1280ELj1ELj4ELj1ELj16ENS_18Kernel_traits_baseILj1280EfS2_fS2_fjLj128EEEEELb1ELb0ELb1EEEvNS_9BwdParamsE)
        /*02d8*/ 	.word	0x000000ff


	//----- nvinfo : EIATTR_FRAME_SIZE
	.align		4
.L_121:
        /*02dc*/ 	.byte	0x04, 0x11
        /*02de*/ 	.short	(.L_123 - .L_122)
	.align		4
.L_122:
        /*02e0*/ 	.word	index@(_ZN10layer_norm31ln_parallel_residual_bwd_kernelINS_13Kernel_traitsIf6__halffS2_fjLj1280ELj1ELj4ELj1ELj16ENS_18Kernel_traits_baseILj1280EfS2_fS2_fjLj128EEEEELb1ELb0ELb1EEEvNS_9BwdParamsE)
        /*02e4*/ 	.word	0x00000280


	//----- nvinfo : EIATTR_REGCOUNT
	.align		4
.L_123:
        /*02e8*/ 	.byte	0x04, 0x2f
        /*02ea*/ 	.short	(.L_125 - .L_124)
	.align		4
.L_124:
        /*02ec*/ 	.word	index@(_ZN10layer_norm31ln_parallel_residual_bwd_kernelINS_13Kernel_traitsIf6__halffS2_fjLj1280ELj1ELj4ELj1ELj16ENS_18Kernel_traits_baseILj1280EfS2_fS2_fjLj128EEEEELb1ELb0ELb0EEEvNS_9BwdParamsE)
        /*02f0*/ 	.word	0x000000ff


	//----- nvinfo : EIATTR_FRAME_SIZE
	.align		4
.L_125:
        /*02f4*/ 	.byte	0x04, 0x11
        /*02f6*/ 	.short	(.L_127 - .L_126)
	.align		4
.L_126:
        /*02f8*/ 	.word	index@(_ZN10layer_norm31ln_parallel_residual_bwd_kernelINS_13Kernel_traitsIf6__halffS2_fjLj1280ELj1ELj4ELj1ELj16ENS_18Kernel_traits_baseILj1280EfS2_fS2_fjLj128EEEEELb1ELb0ELb0EEEvNS_9BwdParamsE)
        /*02fc*/ 	.word	0x000002a0


	//----- nvinfo : EIATTR_REGCOUNT
	.align		4
.L_127:
        /*0300*/ 	.byte	0x04, 0x2f
        /*0302*/ 	.short	(.L_129 - .L_128)
	.align		4
.L_128:
        /*0304*/ 	.word	index@(_ZN10layer_norm31ln_parallel_residual_bwd_kernelINS_13Kernel_traitsIf6__halffS2_fjLj1280ELj1ELj4ELj1ELj16ENS_18Kernel_traits_baseILj1280EfS2_fS2_fjLj128EEEEELb0ELb1ELb1EEEvNS_9BwdParamsE)
        /*0308*/ 	.word	0x000000ff


	//----- nvinfo : EIATTR_FRAME_SIZE
	.align		4
.L_129:
        /*030c*/ 	.byte	0x04, 0x11
        /*030e*/ 	.short	(.L_131 - .L_130)
	.align		4
.L_130:
        /*0310*/ 	.word	index@(_ZN10layer_norm31ln_parallel_residual_bwd_kernelINS_13Kernel_traitsIf6__halffS2_fjLj1280ELj1ELj4ELj1ELj16ENS_18Kernel_traits_baseILj1280EfS2_fS2_fjLj128EEEEELb0ELb1ELb1EEEvNS_9BwdParamsE)
        /*0314*/ 	.word	0x00000040


	//----- nvinfo : EIATTR_REGCOUNT
	.align		4
.L_131:
        /*0318*/ 	.byte	0x04, 0x2f
        /*031a*/ 	.short	(.L_133 - .L_132)
	.align		4
.L_132:
        /*031c*/ 	.word	index@(_ZN10layer_norm31ln_parallel_residual_bwd_kernelINS_13Kernel_traitsIf6__halffS2_fjLj1280ELj1ELj4ELj1ELj16ENS_18Kernel_traits_baseILj1280EfS2_fS2_fjLj128EEEEELb0ELb1ELb0EEEvNS_9BwdParamsE)
        /*0320*/ 	.word	0x000000ff


	//----- nvinfo : EIATTR_FRAME_SIZE
	.align		4
.L_133:
        /*0324*/ 	.byte	0x04, 0x11
        /*0326*/ 	.short	(.L_135 - .L_134)
	.align		4
.L_134:
        /*0328*/ 	.word	index@(_ZN10layer_norm31ln_parallel_residual_bwd_kernelINS_13Kernel_traitsIf6__halffS2_fjLj1280ELj1ELj4ELj1ELj16ENS_18Kernel_traits_baseILj1280EfS2_fS2_fjLj128EEEEELb0ELb1ELb0EEEvNS_9BwdParamsE)
        /*032c*/ 	.word	0x00000060


	//----- nvinfo : EIATTR_REGCOUNT
	.align		4
.L_135:
        /*0330*/ 	.byte	0x04, 0x2f
        /*0332*/ 	.short	(.L_137 - .L_136)
	.align		4
.L_136:
        /*0334*/ 	.word	index@(_ZN10layer_norm31ln_parallel_residual_bwd_kernelINS_13Kernel_traitsIf6__halffS2_fjLj1280ELj1ELj4ELj1ELj16ENS_18Kernel_traits_baseILj1280EfS2_fS2_fjLj128EEEEELb0ELb0ELb1EEEvNS_9BwdParamsE)
        /*0338*/ 	.word	0x000000ff


	//----- nvinfo : EIATTR_FRAME_SIZE
	.align		4
.L_137:
        /*033c*/ 	.byte	0x04, 0x11
        /*033e*/ 	.short	(.L_139 - .L_138)
	.align		4
.L_138:
        /*0340*/ 	.word	index@(_ZN10layer_norm31ln_parallel_residual_bwd_kernelINS_13Kernel_traitsIf6__halffS2_fjLj1280ELj1ELj4ELj1ELj16ENS_18Kernel_traits_baseILj1280EfS2_fS2_fjLj128EEEEELb0ELb0ELb1EEEvNS_9BwdParamsE)
        /*0344*/ 	.word	0x00000228


	//----- nvinfo : EIATTR_REGCOUNT
	.align		4
.L_139:
        /*0348*/ 	.byte	0x04, 0x2f
        /*034a*/ 	.short	(.L_141 - .L_140)
	.align		4
.L_140:
        /*034c*/ 	.word	index@(_ZN10layer_norm31ln_parallel_residual_bwd_kernelINS_13Kernel_traitsIf6__halffS2_fjLj1280ELj1ELj4ELj1ELj16ENS_18Kernel_traits_baseILj1280EfS2_fS2_fjLj128EEEEELb0ELb0ELb0EEEvNS_9BwdParamsE)
        /*0350*/ 	.word	0x000000ff


	//----- nvinfo : EIATTR_FRAME_SIZE
	.align		4
.L_141:
        /*0354*/ 	.byte	0x04, 0x11
        /*0356*/ 	.short	(.L_143 - .L_142)
	.align		4
.L_142:
        /*0358*/ 	.word	index@(_ZN10layer_norm31ln_parallel_residual_bwd_kernelINS_13Kernel_traitsIf6__halffS2_fjLj1280ELj1ELj4ELj1ELj16ENS_18Kernel_traits_baseILj1280EfS2_fS2_fjLj128EEEEELb0ELb0ELb0EEEvNS_9BwdParamsE)
        /*035c*/ 	.word	0x00000258


	//----- nvinfo : EIATTR_REGCOUNT
	.align		4
.L_143:
        /*0360*/ 	.byte	0x04, 0x2f
        /*0362*/ 	.short	(.L_145 - .L_144)
	.align		4
.L_144:
        /*0364*/ 	.word	index@(_ZN10layer_norm31ln_parallel_residual_bwd_kernelINS_13Kernel_traitsI6__halfS2_fS2_fjLj1280ELj1ELj4ELj1ELj16ENS_18Kernel_traits_baseILj1280ES2_S2_fS2_fjLj128EEEEELb1ELb1ELb1EEEvNS_9BwdParamsE)
        /*0368*/ 	.word	0x000000ff


	//----- nvinfo : EIATTR_FRAME_SIZE
	.align		4
.L_145:
        /*036c*/ 	.byte	0x04, 0x11
        /*036e*/ 	.short	(.L_147 - .L_146)
	.align		4
.L_146:
        /*0370*/ 	.word	index@(_ZN10layer_norm31ln_parallel_residual_bwd_kernelINS_13Kernel_traitsI6__halfS2_fS2_fjLj1280ELj1ELj4ELj1ELj16ENS_18Kernel_traits_baseILj1280ES2_S2_fS2_fjLj128EEEEELb1ELb1ELb1EEEvNS_9BwdParamsE)
        /*0374*/ 	.word	0x000000c8


	//----- nvinfo : EIATTR_REGCOUNT
	.align		4
.L_147:
        /*0378*/ 	.byte	0x04, 0x2f
        /*037a*/ 	.short	(.L_149 - .L_148)
	.align		4
.L_148:
        /*037c*/ 	.word	index@(_ZN10layer_norm40ln_parallel_residual_bwd_finalize_kernelINS_22Kernel_traits_finalizeILj1280E6__halfS2_fS2_fjLb0ELj1024ELj4ENS_18Kernel_traits_baseILj1280ES2_S2_fS2_fjLj1024EEEEELb1EEEvNS_9BwdParamsE)
        /*0380*/ 	.word	0x00000020


	//----- nvinfo : EIATTR_FRAME_SIZE
	.align		4
.L_149:
        /*0384*/ 	.byte	0x04, 0x11
        /*0386*/ 	.short	(.L_151 - .L_150)
	.align		4
.L_150:
        /*0388*/ 	.word	index@(_ZN10layer_norm40ln_parallel_residual_bwd_finalize_kernelINS_22Kernel_traits_finalizeILj1280E6__halfS2_fS2_fjLb0ELj1024ELj4ENS_18Kernel_traits_baseILj1280ES2_S2_fS2_fjLj1024EEEEELb1EEEvNS_9BwdParamsE)
        /*038c*/ 	.word	0x00000000


	//----- nvinfo : EIATTR_REGCOUNT
	.align		4
.L_151:
        /*0390*/ 	.byte	0x04, 0x2f
        /*0392*/ 	.short	(.L_153 - .L_152)
	.align		4
.L_152:
        /*0394*/ 	.word	index@(_ZN10layer_norm22ln_bwd_finalize_kernelINS_22Kernel_traits_finalizeILj1280E6__halfS2_fS2_fjLb0ELj1024ELj4ENS_18Kernel_traits_baseILj1280ES2_S2_fS2_fjLj1024EEEEELb0ELb1EEEvNS_9BwdParamsE)
        /*0398*/ 	.word	0x00000020


	//----- nvinfo : EIATTR_FRAME_SIZE
	.align		4
.L_153:
        /*039c*/ 	.byte	0x04, 0x11
        /*039e*/ 	.short	(.L_155 - .L_154)
	.align		4
.L_154:
        /*03a0*/ 	.word	index@(_ZN10layer_norm22ln_bwd_finalize_kernelINS_22Kernel_traits_finalizeILj1280E6__halfS2_fS2_fjLb0ELj1024ELj4ENS_18Kernel_traits_baseILj1280ES2_S2_fS2_fjLj1024EEEEELb0ELb1EEEvNS_9BwdParamsE)
        /*03a4*/ 	.word	0x00000000


	//----- nvinfo : EIATTR_REGCOUNT
	.align		4
.L_155:
        /*03a8*/ 	.byte	0x04, 0x2f
        /*03aa*/ 	.short	(.L_157 - .L_156)
	.align		4
.L_156:
        /*03ac*/ 	.word	index@(_ZN10layer_norm31ln_parallel_residual_bwd_kernelINS_13Kernel_traitsI6__halfS2_fS2_fjLj1280ELj1ELj4ELj1ELj16ENS_18Kernel_traits_baseILj1280ES2_S2_fS2_fjLj128EEEEELb1ELb1ELb0EEEvNS_9BwdParamsE)
        /*03b0*/ 	.word	0x000000ff


	//----- nvinfo : EIATTR_FRAME_SIZE
	.align		4
.L_157:
        /*03b4*/ 	.byte	0x04, 0x11
        /*03b6*/ 	.short	(.L_159 - .L_158)
	.align		4
.L_158:
        /*03b8*/ 	.word	index@(_ZN10layer_norm31ln_parallel_residual_bwd_kernelINS_13Kernel_traitsI6__halfS2_fS2_fjLj1280ELj1ELj4ELj1ELj16ENS_18Kernel_traits_baseILj1280ES2_S2_fS2_fjLj128EEEEELb1ELb1ELb0EEEvNS_9BwdParamsE)
        /*03bc*/ 	.word	0x00000058


	//----- nvinfo : EIATTR_REGCOUNT
	.align		4
.L_159:
        /*03c0*/ 	.byte	0x04, 0x2f
        /*03c2*/ 	.short	(.L_161 - .L_160)
	.align		4
.L_160:
        /*03c4*/ 	.word	index@(_ZN10layer_norm40ln_parallel_residual_bwd_finalize_kernelINS_22Kernel_traits_finalizeILj1280E6__halfS2_fS2_fjLb0ELj1024ELj4ENS_18Kernel_traits_baseILj1280ES2_S2_fS2_fjLj1024EEEEELb0EEEvNS_9BwdParamsE)
        /*03c8*/ 	.word	0x00000020


	//----- nvinfo : EIATTR_FRAME_SIZE
	.align		4
.L_161:
        /*03cc*/ 	.byte	0x04, 0x11
        /*03ce*/ 	.short	(.L_163 - .L_162)
	.align		4
.L_162:
        /*03d0*/ 	.word	index@(_ZN10layer_norm40ln_parallel_residual_bwd_finalize_kernelINS_22Kernel_traits_finalizeILj1280E6__halfS2_fS2_fjLb0ELj1024ELj4ENS_18Kernel_traits_baseILj1280ES2_S2_fS2_fjLj1024EEEEELb0EEEvNS_9BwdParamsE)
        /*03d4*/ 	.word	0x00000000


	//----- nvinfo : EIATTR_REGCOUNT
	.align		4
.L_163:
        /*03d8*/ 	.byte	0x04, 0x2f
        /*03da*/ 	.short	(.L_165 - .L_164)
	.align		4
.L_164:
        /*03dc*/ 	.word	index@(_ZN10layer_norm22ln_bwd_finalize_kernelINS_22Kernel_traits_finalizeILj1280E6__halfS2_fS2_fjLb0ELj1024ELj4ENS_18Kernel_traits_baseILj1280ES2_S2_fS2_fjLj1024EEEEELb0ELb0EEEvNS_9BwdParamsE)
        /*03e0*/ 	.word	0x0000003f


	//----- nvinfo : EIATTR_FRAME_SIZE
	.align		4
.L_165:
        /*03e4*/ 	.byte	0x04, 0x11
        /*03e6*/ 	.short	(.L_167 - .L_166)
	.align		4
.L_166:
        /*03e8*/ 	.word	index@(_ZN10layer_norm22ln_bwd_finalize_kernelINS_22Kernel_traits_finalizeILj1280E6__halfS2_fS2_fjLb0ELj1024ELj4ENS_18Kernel_traits_baseILj1280ES2_S2_fS2_fjLj1024EEEEELb0ELb0EEEvNS_9BwdParamsE)
        /*03ec*/ 	.word	0x00000000


	//----- nvinfo : EIATTR_REGCOUNT
	.align		4
.L_167:
        /*03f0*/ 	.byte	0x04, 0x2f
        /*03f2*/ 	.short	(.L_169 - .L_168)
	.align		4
.L_168:
        /*03f4*/ 	.word	index@(_ZN10layer_norm31ln_parallel_residual_bwd_kernelINS_13Kernel_traitsI6__halfS2_fS2_fjLj1280ELj1ELj4ELj1ELj16ENS_18Kernel_traits_baseILj1280ES2_S2_fS2_fjLj128EEEEELb1ELb0ELb1EEEvNS_9BwdParamsE)
        /*03f8*/ 	.word	0x000000ff


	//----- nvinfo : EIATTR_FRAME_SIZE
	.align		4
.L_169:
        /*03fc*/ 	.byte	0x04, 0x11
        /*03fe*/ 	.short	(.L_171 - .L_170)
	.align		4
.L_170:
        /*0400*/ 	.word	index@(_ZN10layer_norm31ln_parallel_residual_bwd_kernelINS_13Kernel_traitsI6__halfS2_fS2_fjLj1280ELj1ELj4ELj1ELj16ENS_18Kernel_traits_baseILj1280ES2_S2_fS2_fjLj128EEEEELb1ELb0ELb1EEEvNS_9BwdParamsE)
        /*0404*/ 	.word	0x00000288


	//----- nvinfo : EIATTR_REGCOUNT
	.align		4
.L_171:
        /*0408*/ 	.byte	0x04, 0x2f
        /*040a*/ 	.short	(.L_173 - .L_172)
	.align		4
.L_172:
        /*040c*/ 	.word	index@(_ZN10layer_norm31ln_parallel_residual_bwd_kernelINS_13Kernel_traitsI6__halfS2_fS2_fjLj1280ELj1ELj4ELj1ELj16ENS_18Kernel_traits_baseILj1280ES2_S2_fS2_fjLj128EEEEELb1ELb0ELb0EEEvNS_9BwdParamsE)
        /*0410*/ 	.word	0x000000ff


	//----- nvinfo : EIATTR_FRAME_SIZE
	.align		4
.L_173:
        /*0414*/ 	.byte	0x04, 0x11
        /*0416*/ 	.short	(.L_175 - .L_174)
	.align		4
.L_174:
        /*0418*/ 	.word	index@(_ZN10layer_norm31ln_parallel_residual_bwd_kernelINS_13Kernel_traitsI6__halfS2_fS2_fjLj1280ELj1ELj4ELj1ELj16ENS_18Kernel_traits_baseILj1280ES2_S2_fS2_fjLj128EEEEELb1ELb0ELb0EEEvNS_9BwdParamsE)
        /*041c*/ 	.word	0x000001f8


	//----- nvinfo : EIATTR_REGCOUNT
	.align		4
.L_175:
        /*0420*/ 	.byte	0x04, 0x2f
        /*0422*/ 	.short	(.L_177 - .L_176)
	.align		4
.L_176:
        /*0424*/ 	.word	index@(_ZN10layer_norm31ln_parallel_residual_bwd_kernelINS_13Kernel_traitsI6__halfS2_fS2_fjLj1280ELj1ELj4ELj1ELj16ENS_18Kernel_traits_baseILj1280ES2_S2_fS2_fjLj128EEEEELb0ELb1ELb1EEEvNS_9BwdParamsE)
        /*0428*/ 	.word	0x000000ff


	//----- nvinfo : EIATTR_FRAME_SIZE
	.align		4
.L_177:
        /*042c*/ 	.byte	0x04, 0x11
        /*042e*/ 	.short	(.L_179 - .L_178)
	.align		4
.L_178:
        /*0430*/ 	.word	index@(_ZN10layer_norm31ln_parallel_residual_bwd_kernelINS_13Kernel_traitsI6__halfS2_fS2_fjLj1280ELj1ELj4ELj1ELj16ENS_18Kernel_traits_baseILj1280ES2_S2_fS2_fjLj128EEEEELb0ELb1ELb1EEEvNS_9BwdParamsE)
        /*0434*/ 	.word	0x00000070


	//----- nvinfo : EIATTR_REGCOUNT
	.align		4
.L_179:
        /*0438*/ 	.byte	0x04, 0x2f
        /*043a*/ 	.short	(.L_181 - .L_180)
	.align		4
.L_180:
        /*043c*/ 	.word	index@(_ZN10layer_norm31ln_parallel_residual_bwd_kernelINS_13Kernel_traitsI6__halfS2_fS2_fjLj1280ELj1ELj4ELj1ELj16ENS_18Kernel_traits_baseILj1280ES2_S2_fS2_fjLj128EEEEELb0ELb1ELb0EEEvNS_9BwdParamsE)
        /*0440*/ 	.word	0x000000ff


	//----- nvinfo : EIATTR_FRAME_SIZE
	.align		4
.L_181:
        /*0444*/ 	.byte	0x04, 0x11
        /*0446*/ 	.short	(.L_183 - .L_182)
	.align		4
.L_182:
        /*0448*/ 	.word	index@(_ZN10layer_norm31ln_parallel_residual_bwd_kernelINS_13Kernel_traitsI6__halfS2_fS2_fjLj1280ELj1ELj4ELj1ELj16ENS_18Kernel_traits_baseILj1280ES2_S2_fS2_fjLj128EEEEELb0ELb1ELb0EEEvNS_9BwdParamsE)
        /*044c*/ 	.word	0x00000008


	//----- nvinfo : EIATTR_REGCOUNT
	.align		4
.L_183:
        /*0450*/ 	.byte	0x04, 0x2f
        /*0452*/ 	.short	(.L_185 - .L_184)
	.align		4
.L_184:
        /*0454*/ 	.word	index@(_ZN10layer_norm31ln_parallel_residual_bwd_kernelINS_13Kernel_traitsI6__halfS2_fS2_fjLj1280ELj1ELj4ELj1ELj16ENS_18Kernel_traits_baseILj1280ES2_S2_fS2_fjLj128EEEEELb0ELb0ELb1EEEvNS_9BwdParamsE)
        /*0458*/ 	.word	0x000000ff


	//----- nvinfo : EIATTR_FRAME_SIZE
	.align		4
.L_185:
        /*045c*/ 	.byte	0x04, 0x11
        /*045e*/ 	.short	(.L_187 - .L_186)
	.align		4
.L_186:
        /*0460*/ 	.word	index@(_ZN10layer_norm31ln_parallel_residual_bwd_kernelINS_13Kernel_traitsI6__halfS2_fS2_fjLj1280ELj1ELj4ELj1ELj16ENS_18Kernel_traits_baseILj1280ES2_S2_fS2_fjLj128EEEEELb0ELb0ELb1EEEvNS_9BwdParamsE)
        /*0464*/ 	.word	0x00000230


	//----- nvinfo : EIATTR_REGCOUNT
	.align		4
.L_187:
        /*0468*/ 	.byte	0x04, 0x2f
        /*046a*/ 	.short	(.L_189 - .L_188)
	.align		4
.L_188:
        /*046c*/ 	.word	index@(_ZN10layer_norm31ln_parallel_residual_bwd_kernelINS_13Kernel_traitsI6__halfS2_fS2_fjLj1280ELj1ELj4ELj1ELj16ENS_18Kernel_traits_baseILj1280ES2_S2_fS2_fjLj128EEEEELb0ELb0ELb0EEEvNS_9BwdParamsE)
        /*0470*/ 	.word	0x000000ff


	//----- nvinfo : EIATTR_FRAME_SIZE
	.align		4
.L_189:
        /*0474*/ 	.byte	0x04, 0x11
        /*0476*/ 	.short	(.L_191 - .L_190)
	.align		4
.L_190:
        /*0478*/ 	.word	index@(_ZN10layer_norm31ln_parallel_residual_bwd_kernelINS_13Kernel_traitsI6__halfS2_fS2_fjLj1280ELj1ELj4ELj1ELj16ENS_18Kernel_traits_baseILj1280ES2_S2_fS2_fjLj128EEEEELb0ELb0ELb0EEEvNS_9BwdParamsE)
        /*047c*/ 	.word	0x000001b0


	//----- nvinfo : EIATTR_REGCOUNT
	.align		4
.L_191:
        /*0480*/ 	.byte	0x04, 0x2f
        /*0482*/ 	.short	(.L_193 - .L_192)
	.align		4
.L_192:
        /*0484*/ 	.word	index@(_ZN10layer_norm31ln_parallel_residual_bwd_kernelINS_13Kernel_traitsIf6__halfS2_S2_fjLj1280ELj1ELj4ELj1ELj16ENS_18Kernel_traits_baseILj1280EfS2_S2_S2_fjLj128EEEEELb1ELb1ELb1EEEvNS_9BwdParamsE)
        /*0488*/ 	.word	0x000000ff


	//----- nvinfo : EIATTR_FRAME_SIZE
	.align		4
.L_193:
        /*048c*/ 	.byte	0x04, 0x11
        /*048e*/ 	.short	(.L_195 - .L_194)
	.align		4
.L_194:
        /*0490*/ 	.word	index@(_ZN10layer_norm31ln_parallel_residual_bwd_kernelINS_13Kernel_traitsIf6__halfS2_S2_fjLj1280ELj1ELj4ELj1ELj16ENS_18Kernel_traits_baseILj1280EfS2_S2_S2_fjLj128EEEEELb1ELb1ELb1EEEvNS_9BwdParamsE)
        /*0494*/ 	.word	0x00000038


	//----- nvinfo : EIATTR_REGCOUNT
	.align		4
.L_195:
        /*0498*/ 	.byte	0x04, 0x2f
        /*049a*/ 	.short	(.L_197 - .L_196)
	.align		4
.L_196:
        /*049c*/ 	.word	index@(_ZN10layer_norm40ln_parallel_residual_bwd_finalize_kernelINS_22Kernel_traits_finalizeILj1280Ef6__halfS2_S2_fjLb0ELj1024ELj4ENS_18Kernel_traits_baseILj1280EfS2_S2_S2_fjLj1024EEEEELb1EEEvNS_9BwdParamsE)
        /*04a0*/ 	.word	0x00000020


	//----- nvinfo : EIATTR_FRAME_SIZE
	.align		4
.L_197:
        /*04a4*/ 	.byte	0x04, 0x11
        /*04a6*/ 	.short	(.L_199 - .L_198)
	.align		4
.L_198:
        /*04a8*/ 	.word	index@(_ZN10layer_norm40ln_parallel_residual_bwd_finalize_kernelINS_22Kernel_traits_finalizeILj1280Ef6__halfS2_S2_fjLb0ELj1024ELj4ENS_18Kernel_traits_baseILj1280EfS2_S2_S2_fjLj1024EEEEELb1EEEvNS_9BwdParamsE)
        /*04ac*/ 	.word	0x00000000


	//----- nvinfo : EIATTR_REGCOUNT
	.align		4
.L_199:
        /*04b0*/ 	.byte	0x04, 0x2f
        /*04b2*/ 	.short	(.L_201 - .L_200)
	.align		4
.L_200:
        /*04b4*/ 	.word	index@(_ZN10layer_norm22ln_bwd_finalize_kernelINS_22Kernel_traits_finalizeILj1280Ef6__halfS2_S2_fjLb0ELj1024ELj4ENS_18Kernel_traits_baseILj1280EfS2_S2_S2_fjLj1024EEEEELb0ELb1EEEvNS_9BwdParamsE)
        /*04b8*/ 	.word	0x00000020


	//----- nvinfo : EIATTR_FRAME_SIZE
	.align		4
.L_201:
        /*04bc*/ 	.byte	0x04, 0x11
        /*04be*/ 	.short	(.L_203 - .L_202)
	.align		4
.L_202:
        /*04c0*/ 	.word	index@(_ZN10layer_norm22ln_bwd_finalize_kernelINS_22Kernel_traits_finalizeILj1280Ef6__halfS2_S2_fjLb0ELj1024ELj4ENS_18Kernel_traits_baseILj1280EfS2_S2_S2_fjLj1024EEEEELb0ELb1EEEvNS_9BwdParamsE)
        /*04c4*/ 	.word	0x00000000


	//----- nvinfo : EIATTR_REGCOUNT
	.align		4
.L_203:
        /*04c8*/ 	.byte	0x04, 0x2f
        /*04ca*/ 	.short	(.L_205 - .L_204)
	.align		4
.L_204:
        /*04cc*/ 	.word	index@(_ZN10layer_norm31ln_parallel_residual_bwd_kernelINS_13Kernel_traitsIf6__halfS2_S2_fjLj1280ELj1ELj4ELj1ELj16ENS_18Kernel_traits_baseILj1280EfS2_S2_S2_fjLj128EEEEELb1ELb1ELb0EEEvNS_9BwdParamsE)
        /*04d0*/ 	.word	0x000000ff


	//----- nvinfo : EIATTR_FRAME_SIZE
	.align		4
.L_205:
        /*04d4*/ 	.byte	0x04, 0x11
        /*04d6*/ 	.short	(.L_207 - .L_206)
	.align		4
.L_206:
        /*04d8*/ 	.word	index@(_ZN10layer_norm31ln_parallel_residual_bwd_kernelINS_13Kernel_traitsIf6__halfS2_S2_fjLj1280ELj1ELj4ELj1ELj16ENS_18Kernel_traits_baseILj1280EfS2_S2_S2_fjLj128EEEEELb1ELb1ELb0EEEvNS_9BwdParamsE)
        /*04dc*/ 	.word	0x00000040


	//----- nvinfo : EIATTR_REGCOUNT
	.align		4
.L_207:
        /*04e0*/ 	.byte	0x04, 0x2f
        /*04e2*/ 	.short	(.L_209 - .L_208)
	.align		4
.L_208:
        /*04e4*/ 	.word	index@(_ZN10layer_norm40ln_parallel_residual_bwd_finalize_kernelINS_22Kernel_traits_finalizeILj1280Ef6__halfS2_S2_fjLb0ELj1024ELj4ENS_18Kernel_traits_baseILj1280EfS2_S2_S2_fjLj1024EEEEELb0EEEvNS_9BwdParamsE)
        /*04e8*/ 	.word	0x00000020


	//----- nvinfo : EIATTR_FRAME_SIZE
	.align		4
.L_209:
        /*04ec*/ 	.byte	0x04, 0x11
        /*04ee*/ 	.short	(.L_211 - .L_210)
	.align		4
.L_210:
        /*04f0*/ 	.word	index@(_ZN10layer_norm40ln_parallel_residual_bwd_finalize_kernelINS_22Kernel_traits_finalizeILj1280Ef6__halfS2_S2_fjLb0ELj1024ELj4ENS_18Kernel_traits_baseILj1280EfS2_S2_S2_fjLj1024EEEEELb0EEEvNS_9BwdParamsE)
        /*04f4*/ 	.word	0x00000000


	//----- nvinfo : EIATTR_REGCOUNT
	.align		4
.L_211:
        /*04f8*/ 	.byte	0x04, 0x2f
        /*04fa*/ 	.short	(.L_213 - .L_212)
	.align		4
.L_212:
        /*04fc*/ 	.word	index@(_ZN10layer_norm22ln_bwd_finalize_kernelINS_22Kernel_traits_finalizeILj1280Ef6__halfS2_S2_fjLb0ELj1024ELj4ENS_18Kernel_traits_baseILj1280EfS2_S2_S2_fjLj1024EEEEELb0ELb0EEEvNS_9BwdParamsE)
        /*0500*/ 	.word	0x0000003f


	//----- nvinfo : EIATTR_FRAME_SIZE
	.align		4
.L_213:
        /*0504*/ 	.byte	0x04, 0x11
        /*0506*/ 	.short	(.L_215 - .L_214)
	.align		4
.L_214:
        /*0508*/ 	.word	index@(_ZN10layer_norm22ln_bwd_finalize_kernelINS_22Kernel_traits_finalizeILj1280Ef6__halfS2_S2_fjLb0ELj1024ELj4ENS_18Kernel_traits_baseILj1280EfS2_S2_S2_fjLj1024EEEEELb0ELb0EEEvNS_9BwdParamsE)
        /*050c*/ 	.word	0x00000000


	//----- nvinfo : EIATTR_REGCOUNT
	.align		4
.L_215:
        /*0510*/ 	.byte	0x04, 0x2f
        /*0512*/ 	.short	(.L_217 - .L_216)
	.align		4
.L_216:
        /*0514*/ 	.word	index@(_ZN10layer_norm31ln_parallel_residual_bwd_kernelINS_13Kernel_traitsIf6__halfS2_S2_fjLj1280ELj1ELj4ELj1ELj16ENS_18Kernel_traits_baseILj1280EfS2_S2_S2_fjLj128EEEEELb1ELb0ELb1EEEvNS_9BwdParamsE)
        /*0518*/ 	.word	0x000000ff


	//----- nvinfo : EIATTR_FRAME_SIZE
	.align		4
.L_217:
        /*051c*/ 	.byte	0x04, 0x11
        /*051e*/ 	.short	(.L_219 - .L_218)
	.align		4
.L_218:
        /*0520*/ 	.word	index@(_ZN10layer_norm31ln_parallel_residual_bwd_kernelINS_13Kernel_traitsIf6__halfS2_S2_fjLj1280ELj1ELj4ELj1ELj16ENS_18Kernel_traits_baseILj1280EfS2_S2_S2_fjLj128EEEEELb1ELb0ELb1EEEvNS_9BwdParamsE)
        /*0524*/ 	.word	0x00000218


	//----- nvinfo : EIATTR_REGCOUNT
	.align		4
.L_219:
        /*0528*/ 	.byte	0x04, 0x2f
        /*052a*/ 	.short	(.L_221 - .L_220)
	.align		4
.L_220:
        /*052c*/ 	.word	index@(_ZN10layer_norm31ln_parallel_residual_bwd_kernelINS_13Kernel_traitsIf6__halfS2_S2_fjLj1280ELj1ELj4ELj1ELj16ENS_18Kernel_traits_baseILj1280EfS2_S2_S2_fjLj128EEEEELb1ELb0ELb0EEEvNS_9BwdParamsE)
        /*0530*/ 	.word	0x000000ff


	//----- nvinfo : EIATTR_FRAME_SIZE
	.align		4
.L_221:
        /*0534*/ 	.byte	0x04, 0x11
        /*0536*/ 	.short	(.L_223 - .L_222)
	.align		4
.L_222:
        /*0538*/ 	.word	index@(_ZN10layer_norm31ln_parallel_residual_bwd_kernelINS_13Kernel_traitsIf6__halfS2_S2_fjLj1280ELj1ELj4ELj1ELj16ENS_18Kernel_traits_baseILj1280EfS2_S2_S2_fjLj128EEEEELb1ELb0ELb0EEEvNS_9BwdParamsE)
        /*053c*/ 	.word	0x00000230


	//----- nvinfo : EIATTR_REGCOUNT
	.align		4
.L_223:
        /*0540*/ 	.byte	0x04, 0x2f
        /*0542*/ 	.short	(.L_225 - .L_224)
	.align		4
.L_224:
        /*0544*/ 	.word	index@(_ZN10layer_norm31ln_parallel_residual_bwd_kernelINS_13Kernel_traitsIf6__halfS2_S2_fjLj1280ELj1ELj4ELj1ELj16ENS_18Kernel_traits_baseILj1280EfS2_S2_S2_fjLj128EEEEELb0ELb1ELb1EEEvNS_9BwdParamsE)
        /*0548*/ 	.word	0x000000ff


	//----- nvinfo : EIATTR_FRAME_SIZE
	.align		4
.L_225:
        /*054c*/ 	.byte	0x04, 0x11
        /*054e*/ 	.short	(.L_227 - .L_226)
	.align		4
.L_226:
        /*0550*/ 	.word	index@(_ZN10layer_norm31ln_parallel_residual_bwd_kernelINS_13Kernel_traitsIf6__halfS2_S2_fjLj1280ELj1ELj4ELj1ELj16ENS_18Kernel_traits_baseILj1280EfS2_S2_S2_fjLj128EEEEELb0ELb1ELb1EEEvNS_9BwdParamsE)
        /*0554*/ 	.word	0x00000130


	//----- nvinfo : EIATTR_REGCOUNT
	.align		4
.L_227:
        /*0558*/ 	.byte	0x04, 0x2f
        /*055a*/ 	.short	(.L_229 - .L_228)
	.align		4
.L_228:
        /*055c*/ 	.word	index@(_ZN10layer_norm31ln_parallel_residual_bwd_kernelINS_13Kernel_traitsIf6__halfS2_S2_fjLj1280ELj1ELj4ELj1ELj16ENS_18Kernel_traits_baseILj1280EfS2_S2_S2_fjLj128EEEEELb0ELb1ELb0EEEvNS_9BwdParamsE)
        /*0560*/ 	.word	0x000000fe


	//----- nvinfo : EIATTR_FRAME_SIZE
	.align		4
.L_229:
        /*0564*/ 	.byte	0x04, 0x11
        /*0566*/ 	.short	(.L_231 - .L_230)
	.align		4
.L_230:
        /*0568*/ 	.word	index@(_ZN10layer_norm31ln_parallel_residual_bwd_kernelINS_13Kernel_traitsIf6__halfS2_S2_fjLj1280ELj1ELj4ELj1ELj16ENS_18Kernel_traits_baseILj1280EfS2_S2_S2_fjLj128EEEEELb0ELb1ELb0EEEvNS_9BwdParamsE)
        /*056c*/ 	.word	0x00000000


	//----- nvinfo : EIATTR_REGCOUNT
	.align		4
.L_231:
        /*0570*/ 	.byte	0x04, 0x2f
        /*0572*/ 	.short	(.L_233 - .L_232)
	.align		4
.L_232:
        /*0574*/ 	.word	index@(_ZN10layer_norm31ln_parallel_residual_bwd_kernelINS_13Kernel_traitsIf6__halfS2_S2_fjLj1280ELj1ELj4ELj1ELj16ENS_18Kernel_traits_baseILj1280EfS2_S2_S2_fjLj128EEEEELb0ELb0ELb1EEEvNS_9BwdParamsE)
        /*0578*/ 	.word	0x000000ff


	//----- nvinfo : EIATTR_FRAME_SIZE
	.align		4
.L_233:
        /*057c*/ 	.byte	0x04, 0x11
        /*057e*/ 	.short	(.L_235 - .L_234)
	.align		4
.L_234:
        /*0580*/ 	.word	index@(_ZN10layer_norm31ln_parallel_residual_bwd_kernelINS_13Kernel_traitsIf6__halfS2_S2_fjLj1280ELj1ELj4ELj1ELj16ENS_18Kernel_traits_baseILj1280EfS2_S2_S2_fjLj128EEEEELb0ELb0ELb1EEEvNS_9BwdParamsE)
        /*0584*/ 	.word	0x000001c8


	//----- nvinfo : EIATTR_REGCOUNT
	.align		4
.L_235:
        /*0588*/ 	.byte	0x04, 0x2f
        /*058a*/ 	.short	(.L_237 - .L_236)
	.align		4
.L_236:
        /*058c*/ 	.word	index@(_ZN10layer_norm31ln_parallel_residual_bwd_kernelINS_13Kernel_traitsIf6__halfS2_S2_fjLj1280ELj1ELj4ELj1ELj16ENS_18Kernel_traits_baseILj1280EfS2_S2_S2_fjLj128EEEEELb0ELb0ELb0EEEvNS_9BwdParamsE)
        /*0590*/ 	.word	0x000000ff


	//----- nvinfo : EIATTR_FRAME_SIZE
	.align		4
.L_237:
        /*0594*/ 	.byte	0x04, 0x11
        /*0596*/ 	.short	(.L_239 - .L_238)
	.align		4
.L_238:
        /*0598*/ 	.word	index@(_ZN10layer_norm31ln_parallel_residual_bwd_kernelINS_13Kernel_traitsIf6__halfS2_S2_fjLj1280ELj1ELj4ELj1ELj16ENS_18Kernel_traits_baseILj1280EfS2_S2_S2_fjLj128EEEEELb0ELb0ELb0EEEvNS_9BwdParamsE)
        /*059c*/ 	.word	0x000001d8


	//----- nvinfo : EIATTR_REGCOUNT
	.align		4
.L_239:
        /*05a0*/ 	.byte	0x04, 0x2f
        /*05a2*/ 	.short	(.L_241 - .L_240)
	.align		4
.L_240:
        /*05a4*/ 	.word	index@(_ZN10layer_norm31ln_parallel_residual_bwd_kernelINS_13Kernel_traitsIf13__nv_bfloat16fS2_fjLj1280ELj1ELj4ELj1ELj16ENS_18Kernel_traits_baseILj1280EfS2_fS2_fjLj128EEEEELb1ELb1ELb1EEEvNS_9BwdParamsE)
        /*05a8*/ 	.word	0x000000ff


	//----- nvinfo : EIATTR_FRAME_SIZE
	.align		4
.L_241:
        /*05ac*/ 	.byte	0x04, 0x11
        /*05ae*/ 	.short	(.L_243 - .L_242)
	.align		4
.L_242:
        /*05b0*/ 	.word	index@(_ZN10layer_norm31ln_parallel_residual_bwd_kernelINS_13Kernel_traitsIf13__nv_bfloat16fS2_fjLj1280ELj1ELj4ELj1ELj16ENS_18Kernel_traits_baseILj1280EfS2_fS2_fjLj128EEEEELb1ELb1ELb1EEEvNS_9BwdParamsE)
        /*05b4*/ 	.word	0x00000090


	//----- nvinfo : EIATTR_REGCOUNT
	.align		4
.L_243:
        /*05b8*/ 	.byte	0x04, 0x2f
        /*05ba*/ 	.short	(.L_245 - .L_244)
	.align		4
.L_244:
        /*05bc*/ 	.word	index@(_ZN10layer_norm40ln_parallel_residual_bwd_finalize_kernelINS_22Kernel_traits_finalizeILj1280Ef13__nv_bfloat16fS2_fjLb0ELj1024ELj4ENS_18Kernel_traits_baseILj1280EfS2_fS2_fjLj1024EEEEELb1EEEvNS_9BwdParamsE)
        /*05c0*/ 	.word	0x00000020


	//----- nvinfo : EIATTR_FRAME_SIZE
	.align		4
.L_245:
        /*05c4*/ 	.byte	0x04, 0x11
        /*05c6*/ 	.short	(.L_247 - .L_246)
	.align		4
.L_246:
        /*05c8*/ 	.word	index@(_ZN10layer_norm40ln_parallel_residual_bwd_finalize_kernelINS_22Kernel_traits_finalizeILj1280Ef13__nv_bfloat16fS2_fjLb0ELj1024ELj4ENS_18Kernel_traits_baseILj1280EfS2_fS2_fjLj1024EEEEELb1EEEvNS_9BwdParamsE)
        /*05cc*/ 	.word	0x00000000


	//----- nvinfo : EIATTR_REGCOUNT
	.align		4
.L_247:
        /*05d0*/ 	.byte	0x04, 0x2f
        /*05d2*/ 	.short	(.L_249 - .L_248)
	.align		4
.L_248:
        /*05d4*/ 	.word	index@(_ZN10layer_norm22ln_bwd_finalize_kernelINS_22Kernel_traits_finalizeILj1280Ef13__nv_bfloat16fS2_fjLb0ELj1024ELj4ENS_18Kernel_traits_baseILj1280EfS2_fS2_fjLj1024EEEEELb0ELb1EEEvNS_9BwdParamsE)
        /*05d8*/ 	.word	0x00000020


	//----- nvinfo : EIATTR_FRAME_SIZE
	.align		4
.L_249:
        /*05dc*/ 	.byte	0x04, 0x11
        /*05de*/ 	.short	(.L_251 - .L_250)
	.align		4
.L_250:
        /*05e0*/ 	.word	index@(_ZN10layer_norm22ln_bwd_finalize_kernelINS_22Kernel_traits_finalizeILj1280Ef13__nv_bfloat16fS2_fjLb0ELj1024ELj4ENS_18Kernel_traits_baseILj1280EfS2_fS2_fjLj1024EEEEELb0ELb1EEEvNS_9BwdParamsE)
        /*05e4*/ 	.word	0x00000000


	//----- nvinfo : EIATTR_REGCOUNT
	.align		4
.L_251:
        /*05e8*/ 	.byte	0x04, 0x2f
        /*05ea*/ 	.short	(.L_253 - .L_252)
	.align		4
.L_252:
        /*05ec*/ 	.word	index@(_ZN10layer_norm31ln_parallel_residual_bwd_kernelINS_13Kernel_traitsIf13__nv_bfloat16fS2_fjLj1280ELj1ELj4ELj1ELj16ENS_18Kernel_traits_baseILj1280EfS2_fS2_fjLj128EEEEELb1ELb1ELb0EEEvNS_9BwdParamsE)
        /*05f0*/ 	.word	0x000000ff


	//----- nvinfo : EIATTR_FRAME_SIZE
	.align		4
.L_253:
        /*05f4*/ 	.byte	0x04, 0x11
        /*05f6*/ 	.short	(.L_255 - .L_254)
	.align		4
.L_254:
        /*05f8*/ 	.word	index@(_ZN10layer_norm31ln_parallel_residual_bwd_kernelINS_13Kernel_traitsIf13__nv_bfloat16fS2_fjLj1280ELj1ELj4ELj1ELj16ENS_18Kernel_traits_baseILj1280EfS2_fS2_fjLj128EEEEELb1ELb1ELb0EEEvNS_9BwdParamsE)
        /*05fc*/ 	.word	0x000000a8


	//----- nvinfo : EIATTR_REGCOUNT
	.align		4
.L_255:
        /*0600*/ 	.byte	0x04, 0x2f
        /*0602*/ 	.short	(.L_257 - .L_256)
	.align		4
.L_256:
        /*0604*/ 	.word	index@(_ZN10layer_norm40ln_parallel_residual_bwd_finalize_kernelINS_22Kernel_traits_finalizeILj1280Ef13__nv_bfloat16fS2_fjLb0ELj1024ELj4ENS_18Kernel_traits_baseILj1280EfS2_fS2_fjLj1024EEEEELb0EEEvNS_9BwdParamsE)
        /*0608*/ 	.word	0x00000020


	//----- nvinfo : EIATTR_FRAME_SIZE
	.align		4
.L_257:
        /*060c*/ 	.byte	0x04, 0x11
        /*060e*/ 	.short	(.L_259 - .L_258)
	.align		4
.L_258:
        /*0610*/ 	.word	index@(_ZN10layer_norm40ln_parallel_residual_bwd_finalize_kernelINS_22Kernel_traits_finalizeILj1280Ef13__nv_bfloat16fS2_fjLb0ELj1024ELj4ENS_18Kernel_traits_baseILj1280EfS2_fS2_fjLj1024EEEEELb0EEEvNS_9BwdParamsE)
        /*0614*/ 	.word	0x00000000


	//----- nvinfo : EIATTR_REGCOUNT
	.align		4
.L_259:
        /*0618*/ 	.byte	0x04, 0x2f
        /*061a*/ 	.short	(.L_261 - .L_260)
	.align		4
.L_260:
        /*061c*/ 	.word	index@(_ZN10layer_norm22ln_bwd_finalize_kernelINS_22Kernel_traits_finalizeILj1280Ef13__nv_bfloat16fS2_fjLb0ELj1024ELj4ENS_18Kernel_traits_baseILj1280EfS2_fS2_fjLj1024EEEEELb0ELb0EEEvNS_9BwdParamsE)
        /*0620*/ 	.word	0x0000003f


	//----- nvinfo : EIATTR_FRAME_SIZE
	.align		4
.L_261:
        /*0624*/ 	.byte	0x04, 0x11
        /*0626*/ 	.short	(.L_263 - .L_262)
	.align		4
.L_262:
        /*0628*/ 	.word	index@(_ZN10layer_norm22ln_bwd_finalize_kernelINS_22Kernel_traits_finalizeILj1280Ef13__nv_bfloat16fS2_fjLb0ELj1024ELj4ENS_18Kernel_traits_baseILj1280EfS2_fS2_fjLj1024EEEEELb0ELb0EEEvNS_9BwdParamsE)
        /*062c*/ 	.word	0x00000000


	//----- nvinfo : EIATTR_REGCOUNT
	.align		4
.L_263:
        /*0630*/ 	.byte	0x04, 0x2f
        /*0632*/ 	.short	(.L_265 - .L_264)
	.align		4
.L_264:
        /*0634*/ 	.word	index@(_ZN10layer_norm31ln_parallel_residual_bwd_kernelINS_13Kernel_traitsIf13__nv_bfloat16fS2_fjLj1280ELj1ELj4ELj1ELj16ENS_18Kernel_traits_baseILj1280EfS2_fS2_fjLj128EEEEELb1ELb0ELb1EEEvNS_9BwdParamsE)
        /*0638*/ 	.word	0x000000ff


	//----- nvinfo : EIATTR_FRAME_SIZE
	.align		4
.L_265:
        /*063c*/ 	.byte	0x04, 0x11
        /*063e*/ 	.short	(.L_267 - .L_266)
	.align		4
.L_266:
        /*0640*/ 	.word	index@(_ZN10layer_norm31ln_parallel_residual_bwd_kernelINS_13Kernel_traitsIf13__nv_bfloat16fS2_fjLj1280ELj1ELj4ELj1ELj16ENS_18Kernel_traits_baseILj1280EfS2_fS2_fjLj128EEEEELb1ELb0ELb1EEEvNS_9BwdParamsE)
        /*0644*/ 	.word	0x00000288


	//----- nvinfo : EIATTR_REGCOUNT
	.align		4
.L_267:
        /*0648*/ 	.byte	0x04, 0x2f
        /*064a*/ 	.short	(.L_269 - .L_268)
	.align		4
.L_268:
        /*064c*/ 	.word	index@(_ZN10layer_norm31ln_parallel_residual_bwd_kernelINS_13Kernel_traitsIf13__nv_bfloat16fS2_fjLj1280ELj1ELj4ELj1ELj16ENS_18Kernel_traits_baseILj1280EfS2_fS2_fjLj128EEEEELb1ELb0ELb0EEEvNS_9BwdParamsE)
        /*0650*/ 	.word	0x000000ff


	//----- nvinfo : EIATTR_FRAME_SIZE
	.align		4
.L_269:
        /*0654*/ 	.byte	0x04, 0x11
        /*0656*/ 	.short	(.L_271 - .L_270)
	.align		4
.L_270:
        /*0658*/ 	.word	index@(_ZN10layer_norm31ln_parallel_residual_bwd_kernelINS_13Kernel_traitsIf13__nv_bfloat16fS2_fjLj1280ELj1ELj4ELj1ELj16ENS_18Kernel_traits_baseILj1280EfS2_fS2_fjLj128EEEEELb1ELb0ELb0EEEvNS_9BwdParamsE)
        /*065c*/ 	.word	0x000002a8


	//----- nvinfo : EIATTR_REGCOUNT
	.align		4
.L_271:
        /*0660*/ 	.byte	0x04, 0x2f
        /*0662*/ 	.short	(.L_273 - .L_272)
	.align		4
.L_272:
        /*0664*/ 	.word	index@(_ZN10layer_norm31ln_parallel_residual_bwd_kernelINS_13Kernel_traitsIf13__nv_bfloat16fS2_fjLj1280ELj1ELj4ELj1ELj16ENS_18Kernel_traits_baseILj1280EfS2_fS2_fjLj128EEEEELb0ELb1ELb1EEEvNS_9BwdParamsE)
        /*0668*/ 	.word	0x000000ff


	//----- nvinfo : EIATTR_FRAME_SIZE
	.align		4
.L_273:
        /*066c*/ 	.byte	0x04, 0x11
        /*066e*/ 	.short	(.L_275 - .L_274)
	.align		4
.L_274:
        /*0670*/ 	.word	index@(_ZN10layer_norm31ln_parallel_residual_bwd_kernelINS_13Kernel_traitsIf13__nv_bfloat16fS2_fjLj1280ELj1ELj4ELj1ELj16ENS_18Kernel_traits_baseILj1280EfS2_fS2_fjLj128EEEEELb0ELb1ELb1EEEvNS_9BwdParamsE)
        /*0674*/ 	.word	0x00000040


	//----- nvinfo : EIATTR_REGCOUNT
	.align		4
.L_275:
        /*0678*/ 	.byte	0x04, 0x2f
        /*067a*/ 	.short	(.L_277 - .L_276)
	.align		4
.L_276:
        /*067c*/ 	.word	index@(_ZN10layer_norm31ln_parallel_residual_bwd_kernelINS_13Kernel_traitsIf13__nv_bfloat16fS2_fjLj1280ELj1ELj4ELj1ELj16ENS_18Kernel_traits_baseILj1280EfS2_fS2_fjLj128EEEEELb0ELb1ELb0EEEvNS_9BwdParamsE)
        /*0680*/ 	.word	0x000000ff


	//----- nvinfo : EIATTR_FRAME_SIZE
	.align		4
.L_277:
        /*0684*/ 	.byte	0x04, 0x11
        /*0686*/ 	.short	(.L_279 - .L_278)
	.align		4
.L_278:
        /*0688*/ 	.word	index@(_ZN10layer_norm31ln_parallel_residual_bwd_kernelINS_13Kernel_traitsIf13__nv_bfloat16fS2_fjLj1280ELj1ELj4ELj1ELj16ENS_18Kernel_traits_baseILj1280EfS2_fS2_fjLj128EEEEELb0ELb1ELb0EEEvNS_9BwdParamsE)
        /*068c*/ 	.word	0x00000060


	//----- nvinfo : EIATTR_REGCOUNT
	.align		4
.L_279:
        /*0690*/ 	.byte	0x04, 0x2f
        /*0692*/ 	.short	(.L_281 - .L_280)
	.align		4
.L_280:
        /*0694*/ 	.word	index@(_ZN10layer_norm31ln_parallel_residual_bwd_kernelINS_13Kernel_traitsIf13__nv_bfloat16fS2_fjLj1280ELj1ELj4ELj1ELj16ENS_18Kernel_traits_baseILj1280EfS2_fS2_fjLj128EEEEELb0ELb0ELb1EEEvNS_9BwdParamsE)
        /*0698*/ 	.word	0x000000ff


	//----- nvinfo : EIATTR_FRAME_SIZE
	.align		4
.L_281:
        /*069c*/ 	.byte	0x04, 0x11
        /*069e*/ 	.short	(.L_283 - .L_282)
	.align		4
.L_282:
        /*06a0*/ 	.word	index@(_ZN10layer_norm31ln_parallel_residual_bwd_kernelINS_13Kernel_traitsIf13__nv_bfloat16fS2_fjLj1280ELj1ELj4ELj1ELj16ENS_18Kernel_traits_baseILj1280EfS2_fS2_fjLj128EEEEELb0ELb0ELb1EEEvNS_9BwdParamsE)
        /*06a4*/ 	.word	0x00000228


	//----- nvinfo : EIATTR_REGCOUNT
	.align		4
.L_283:
        /*06a8*/ 	.byte	0x04, 0x2f
        /*06aa*/ 	.short	(.L_285 - .L_284)
	.align		4
.L_284:
        /*06ac*/ 	.word	index@(_ZN10layer_norm31ln_parallel_residual_bwd_kernelINS_13Kernel_traitsIf13__nv_bfloat16fS2_fjLj1280ELj1ELj4ELj1ELj16ENS_18Kernel_traits_baseILj1280EfS2_fS2_fjLj128EEEEELb0ELb0ELb0EEEvNS_9BwdParamsE)
        /*06b0*/ 	.word	0x000000ff


	//----- nvinfo : EIATTR_FRAME_SIZE
	.align		4
.L_285:
        /*06b4*/ 	.byte	0x04, 0x11
        /*06b6*/ 	.short	(.L_287 - .L_286)
	.align		4
.L_286:
        /*06b8*/ 	.word	index@(_ZN10layer_norm31ln_parallel_residual_bwd_kernelINS_13Kernel_traitsIf13__nv_bfloat16fS2_fjLj1280ELj1ELj4ELj1ELj16ENS_18Kernel_traits_baseILj1280EfS2_fS2_fjLj128EEEEELb0ELb0ELb0EEEvNS_9BwdParamsE)
        /*06bc*/ 	.word	0x00000258


	//----- nvinfo : EIATTR_REGCOUNT
	.align		4
.L_287:
        /*06c0*/ 	.byte	0x04, 0x2f
        /*06c2*/ 	.short	(.L_289 - .L_288)
	.align		4
.L_288:
        /*06c4*/ 	.word	index@(_ZN10layer_norm31ln_parallel_residual_bwd_kernelINS_13Kernel_traitsI13__nv_bfloat16S2_fS2_fjLj1280ELj1ELj4ELj1ELj16ENS_18Kernel_traits_baseILj1280ES2_S2_fS2_fjLj128EEEEELb1ELb1ELb1EEEvNS_9BwdParamsE)
        /*06c8*/ 	.word	0x000000ff


	//----- nvinfo : EIATTR_FRAME_SIZE
	.align		4
.L_289:
        /*06cc*/ 	.byte	0x04, 0x11
        /*06ce*/ 	.short	(.L_291 - .L_290)
	.align		4
.L_290:
        /*06d0*/ 	.word	index@(_ZN10layer_norm31ln_parallel_residual_bwd_kernelINS_13Kernel_traitsI13__nv_bfloat16S2_fS2_fjLj1280ELj1ELj4ELj1ELj16ENS_18Kernel_traits_baseILj1280ES2_S2_fS2_fjLj128EEEEELb1ELb1ELb1EEEvNS_9BwdParamsE)
        /*06d4*/ 	.word	0x000000c8


	//----- nvinfo : EIATTR_REGCOUNT
	.align		4
.L_291:
        /*06d8*/ 	.byte	0x04, 0x2f
        /*06da*/ 	.short	(.L_293 - .L_292)
	.align		4
.L_292:
        /*06dc*/ 	.word	index@(_ZN10layer_norm40ln_parallel_residual_bwd_finalize_kernelINS_22Kernel_traits_finalizeILj1280E13__nv_bfloat16S2_fS2_fjLb0ELj1024ELj4ENS_18Kernel_traits_baseILj1280ES2_S2_fS2_fjLj1024EEEEELb1EEEvNS_9BwdParamsE)
        /*06e0*/ 	.word	0x00000020


	//----- nvinfo : EIATTR_FRAME_SIZE
	.align		4
.L_293:
        /*06e4*/ 	.byte	0x04, 0x11
        /*06e6*/ 	.short	(.L_295 - .L_294)
	.align		4
.L_294:
        /*06e8*/ 	.word	index@(_ZN10layer_norm40ln_parallel_residual_bwd_finalize_kernelINS_22Kernel_traits_finalizeILj1280E13__nv_bfloat16S2_fS2_fjLb0ELj1024ELj4ENS_18Kernel_traits_baseILj1280ES2_S2_fS2_fjLj1024EEEEELb1EEEvNS_9BwdParamsE)
        /*06ec*/ 	.word	0x00000000


	//----- nvinfo : EIATTR_REGCOUNT
	.align		4
.L_295:
        /*06f0*/ 	.byte	0x04, 0x2f
        /*06f2*/ 	.short	(.L_297 - .L_296)
	.align		4
.L_296:
        /*06f4*/ 	.word	index@(_ZN10layer_norm22ln_bwd_finalize_kernelINS_22Kernel_traits_finalizeILj1280E13__nv_bfloat16S2_fS2_fjLb0ELj1024ELj4ENS_18Kernel_traits_baseILj1280ES2_S2_fS2_fjLj1024EEEEELb0ELb1EEEvNS_9BwdParamsE)
        /*06f8*/ 	.word	0x00000020


	//----- nvinfo : EIATTR_FRAME_SIZE
	.align		4
.L_297:
        /*06fc*/ 	.byte	0x04, 0x11
        /*06fe*/ 	.short	(.L_299 - .L_298)
	.align		4
.L_298:
        /*0700*/ 	.word	index@(_ZN10layer_norm22ln_bwd_finalize_kernelINS_22Kernel_traits_finalizeILj1280E13__nv_bfloat16S2_fS2_fjLb0ELj1024ELj4ENS_18Kernel_traits_baseILj1280ES2_S2_fS2_fjLj1024EEEEELb0ELb1EEEvNS_9BwdParamsE)
        /*0704*/ 	.word	0x00000000


	//----- nvinfo : EIATTR_REGCOUNT
	.align		4
.L_299:
        /*0708*/ 	.byte	0x04, 0x2f
        /*070a*/ 	.short	(.L_301 - .L_300)
	.align		4
.L_300:
        /*070c*/ 	.word	index@(_ZN10layer_norm31ln_parallel_residual_bwd_kernelINS_13Kernel_traitsI13__nv_bfloat16S2_fS2_fjLj1280ELj1ELj4ELj1ELj16ENS_18Kernel_traits_baseILj1280ES2_S2_fS2_fjLj128EEEEELb1ELb1ELb0EEEvNS_9BwdParamsE)
        /*0710*/ 	.word	0x000000ff


	//----- nvinfo : EIATTR_FRAME_SIZE
	.align		4
.L_301:
        /*0714*/ 	.byte	0x04, 0x11
        /*0716*/ 	.short	(.L_303 - .L_302)
	.align		4
.L_302:
        /*0718*/ 	.word	index@(_ZN10layer_norm31ln_parallel_residual_bwd_kernelINS_13Kernel_traitsI13__nv_bfloat16S2_fS2_fjLj1280ELj1ELj4ELj1ELj16ENS_18Kernel_traits_baseILj1280ES2_S2_fS2_fjLj128EEEEELb1ELb1ELb0EEEvNS_9BwdParamsE)
        /*071c*/ 	.word	0x000000a8


	//----- nvinfo : EIATTR_REGCOUNT
	.align		4
.L_303:
        /*0720*/ 	.byte	0x04, 0x2f
        /*0722*/ 	.short	(.L_305 - .L_304)
	.align		4
.L_304:
        /*0724*/ 	.word	index@(_ZN10layer_norm40ln_parallel_residual_bwd_finalize_kernelINS_22Kernel_traits_finalizeILj1280E13__nv_bfloat16S2_fS2_fjLb0ELj1024ELj4ENS_18Kernel_traits_baseILj1280ES2_S2_fS2_fjLj1024EEEEELb0EEEvNS_9BwdParamsE)
        /*0728*/ 	.word	0x00000020


	//----- nvinfo : EIATTR_FRAME_SIZE
	.align		4
.L_305:
        /*072c*/ 	.byte	0x04, 0x11
        /*072e*/ 	.short	(.L_307 - .L_306)
	.align		4
.L_306:
        /*0730*/ 	.word	index@(_ZN10layer_norm40ln_parallel_residual_bwd_finalize_kernelINS_22Kernel_traits_finalizeILj1280E13__nv_bfloat16S2_fS2_fjLb0ELj1024ELj4ENS_18Kernel_traits_baseILj1280ES2_S2_fS2_fjLj1024EEEEELb0EEEvNS_9BwdParamsE)
        /*0734*/ 	.word	0x00000000


	//----- nvinfo : EIATTR_REGCOUNT
	.align		4
.L_307:
        /*0738*/ 	.byte	0x04, 0x2f
        /*073a*/ 	.short	(.L_309 - .L_308)
	.align		4
.L_308:
        /*073c*/ 	.word	index@(_ZN10layer_norm22ln_bwd_finalize_kernelINS_22Kernel_traits_finalizeILj1280E13__nv_bfloat16S2_fS2_fjLb0ELj1024ELj4ENS_18Kernel_traits_baseILj1280ES2_S2_fS2_fjLj1024EEEEELb0ELb0EEEvNS_9BwdParamsE)
        /*0740*/ 	.word	0x0000003f


	//----- nvinfo : EIATTR_FRAME_SIZE
	.align		4
.L_309:
        /*0744*/ 	.byte	0x04, 0x11
        /*0746*/ 	.short	(.L_311 - .L_310)
	.align		4
.L_310:
        /*0748*/ 	.word	index@(_ZN10layer_norm22ln_bwd_finalize_kernelINS_22Kernel_traits_finalizeILj1280E13__nv_bfloat16S2_fS2_fjLb0ELj1024ELj4ENS_18Kernel_traits_baseILj1280ES2_S2_fS2_fjLj1024EEEEELb0ELb0EEEvNS_9BwdParamsE)
        /*074c*/ 	.word	0x00000000


	//----- nvinfo : EIATTR_REGCOUNT
	.align		4
.L_311:
        /*0750*/ 	.byte	0x04, 0x2f
        /*0752*/ 	.short	(.L_313 - .L_312)
	.align		4
.L_312:
        /*0754*/ 	.word	index@(_ZN10layer_norm31ln_parallel_residual_bwd_kernelINS_13Kernel_traitsI13__nv_bfloat16S2_fS2_fjLj1280ELj1ELj4ELj1ELj16ENS_18Kernel_traits_baseILj1280ES2_S2_fS2_fjLj128EEEEELb1ELb0ELb1EEEvNS_9BwdParamsE)
        /*0758*/ 	.word	0x000000ff


	//----- nvinfo : EIATTR_FRAME_SIZE
	.align		4
.L_313:
        /*075c*/ 	.byte	0x04, 0x11
        /*075e*/ 	.short	(.L_315 - .L_314)
	.align		4
.L_314:
        /*0760*/ 	.word	index@(_ZN10layer_norm31ln_parallel_residual_bwd_kernelINS_13Kernel_traitsI13__nv_bfloat16S2_fS2_fjLj1280ELj1ELj4ELj1ELj16ENS_18Kernel_traits_baseILj1280ES2_S2_fS2_fjLj128EEEEELb1ELb0ELb1EEEvNS_9BwdParamsE)
        /*0764*/ 	.word	0x00000280


	//----- nvinfo : EIATTR_REGCOUNT
	.align		4
.L_315:
        /*0768*/ 	.byte	0x04, 0x2f
        /*076a*/ 	.short	(.L_317 - .L_316)
	.align		4
.L_316:
        /*076c*/ 	.word	index@(_ZN10layer_norm31ln_parallel_residual_bwd_kernelINS_13Kernel_traitsI13__nv_bfloat16S2_fS2_fjLj1280ELj1ELj4ELj1ELj16ENS_18Kernel_traits_baseILj1280ES2_S2_fS2_fjLj128EEEEELb1ELb0ELb0EEEvNS_9BwdParamsE)
        /*0770*/ 	.word	0x000000ff


	//----- nvinfo : EIATTR_FRAME_SIZE
	.align		4
.L_317:
        /*0774*/ 	.byte	0x04, 0x11
        /*0776*/ 	.short	(.L_319 - .L_318)
	.align		4
.L_318:
        /*0778*/ 	.word	index@(_ZN10layer_norm31ln_parallel_residual_bwd_kernelINS_13Kernel_traitsI13__nv_bfloat16S2_fS2_fjLj1280ELj1ELj4ELj1ELj16ENS_18Kernel_traits_baseILj1280ES2_S2_fS2_fjLj128EEEEELb1ELb0ELb0EEEvNS_9BwdParamsE)
        /*077c*/ 	.word	0x00000298


	//----- nvinfo : EIATTR_REGCOUNT
	.align		4
.L_319:
        /*0780*/ 	.byte	0x04, 0x2f
        /*0782*/ 	.short	(.L_321 - .L_320)
	.align		4
.L_320:
        /*0784*/ 	.word	index@(_ZN10layer_norm31ln_parallel_residual_bwd_kernelINS_13Kernel_traitsI13__nv_bfloat16S2_fS2_fjLj1280ELj1ELj4ELj1ELj16ENS_18Kernel_traits_baseILj1280ES2_S2_fS2_fjLj128EEEEELb0ELb1ELb1EEEvNS_9BwdParamsE)
        /*0788*/ 	.word	0x000000ff


	//----- nvinfo : EIATTR_FRAME_SIZE
	.align		4
.L_321:
        /*078c*/ 	.byte	0x04, 0x11
        /*078e*/ 	.short	(.L_323 - .L_322)
	.align		4
.L_322:
        /*0790*/ 	.word	index@(_ZN10layer_norm31ln_parallel_residual_bwd_kernelINS_13Kernel_traitsI13__nv_bfloat16S2_fS2_fjLj1280ELj1ELj4ELj1ELj16ENS_18Kernel_traits_baseILj1280ES2_S2_fS2_fjLj128EEEEELb0ELb1ELb1EEEvNS_9BwdParamsE)
        /*0794*/ 	.word	0x00000070


	//----- nvinfo : EIATTR_REGCOUNT
	.align		4
.L_323:
        /*0798*/ 	.byte	0x04, 0x2f
        /*079a*/ 	.short	(.L_325 - .L_324)
	.align		4
.L_324:
        /*079c*/ 	.word	index@(_ZN10layer_norm31ln_parallel_residual_bwd_kernelINS_13Kernel_traitsI13__nv_bfloat16S2_fS2_fjLj1280ELj1ELj4ELj1ELj16ENS_18Kernel_traits_baseILj1280ES2_S2_fS2_fjLj128EEEEELb0ELb1ELb0EEEvNS_9BwdParamsE)
        /*07a0*/ 	.word	0x000000ff


	//----- nvinfo : EIATTR_FRAME_SIZE
	.align		4
.L_325:
        /*07a4*/ 	.byte	0x04, 0x11
        /*07a6*/ 	.short	(.L_327 - .L_326)
	.align		4
.L_326:
        /*07a8*/ 	.word	index@(_ZN10layer_norm31ln_parallel_residual_bwd_kernelINS_13Kernel_traitsI13__nv_bfloat16S2_fS2_fjLj1280ELj1ELj4ELj1ELj16ENS_18Kernel_traits_baseILj1280ES2_S2_fS2_fjLj128EEEEELb0ELb1ELb0EEEvNS_9BwdParamsE)
        /*07ac*/ 	.word	0x00000010


	//----- nvinfo : EIATTR_REGCOUNT
	.align		4
.L_327:
        /*07b0*/ 	.byte	0x04, 0x2f
        /*07b2*/ 	.short	(.L_329 - .L_328)
	.align		4
.L_328:
        /*07b4*/ 	.word	index@(_ZN10layer_norm31ln_parallel_residual_bwd_kernelINS_13Kernel_traitsI13__nv_bfloat16S2_fS2_fjLj1280ELj1ELj4ELj1ELj16ENS_18Kernel_traits_baseILj1280ES2_S2_fS2_fjLj128EEEEELb0ELb0ELb1EEEvNS_9BwdParamsE)
        /*07b8*/ 	.word	0x000000ff


	//----- nvinfo : EIATTR_FRAME_SIZE
	.align		4
.L_329:
        /*07bc*/ 	.byte	0x04, 0x11
        /*07be*/ 	.short	(.L_331 - .L_330)
	.align		4
.L_330:
        /*07c0*/ 	.word	index@(_ZN10layer_norm31ln_parallel_residual_bwd_kernelINS_13Kernel_traitsI13__nv_bfloat16S2_fS2_fjLj1280ELj1ELj4ELj1ELj16ENS_18Kernel_traits_baseILj1280ES2_S2_fS2_fjLj128EEEEELb0ELb0ELb1EEEvNS_9BwdParamsE)
        /*07c4*/ 	.word	0x00000238


	//----- nvinfo : EIATTR_REGCOUNT
	.align		4
.L_331:
        /*07c8*/ 	.byte	0x04, 0x2f
        /*07ca*/ 	.short	(.L_333 - .L_332)
	.align		4
.L_332:
        /*07cc*/ 	.word	index@(_ZN10layer_norm31ln_parallel_residual_bwd_kernelINS_13Kernel_traitsI13__nv_bfloat16S2_fS2_fjLj1280ELj1ELj4ELj1ELj16ENS_18Kernel_traits_baseILj1280ES2_S2_fS2_fjLj128EEEEELb0ELb0ELb0EEEvNS_9BwdParamsE)
        /*07d0*/ 	.word	0x000000ff


	//----- nvinfo : EIATTR_FRAME_SIZE
	.align		4
.L_333:
        /*07d4*/ 	.byte	0x04, 0x11
        /*07d6*/ 	.short	(.L_335 - .L_334)
	.align		4
.L_334:
        /*07d8*/ 	.word	index@(_ZN10layer_norm31ln_parallel_residual_bwd_kernelINS_13Kernel_traitsI13__nv_bfloat16S2_fS2_fjLj1280ELj1ELj4ELj1ELj16ENS_18Kernel_traits_baseILj1280ES2_S2_fS2_fjLj128EEEEELb0ELb0ELb0EEEvNS_9BwdParamsE)
        /*07dc*/ 	.word	0x00000250


	//----- nvinfo : EIATTR_REGCOUNT
	.align		4
.L_335:
        /*07e0*/ 	.byte	0x04, 0x2f
        /*07e2*/ 	.short	(.L_337 - .L_336)
	.align		4
.L_336:
        /*07e4*/ 	.word	index@(_ZN10layer_norm31ln_parallel_residual_bwd_kernelINS_13Kernel_traitsIf13__nv_bfloat16S2_S2_fjLj1280ELj1ELj4ELj1ELj16ENS_18Kernel_traits_baseILj1280EfS2_S2_S2_fjLj128EEEEELb1ELb1ELb1EEEvNS_9BwdParamsE)
        /*07e8*/ 	.word	0x000000ff


	//----- nvinfo : EIATTR_FRAME_SIZE
	.align		4
.L_337:
        /*07ec*/ 	.byte	0x04, 0x11
        /*07ee*/ 	.short	(.L_339 - .L_338)
	.align		4
.L_338:
        /*07f0*/ 	.word	index@(_ZN10layer_norm31ln_parallel_residual_bwd_kernelINS_13Kernel_traitsIf13__nv_bfloat16S2_S2_fjLj1280ELj1ELj4ELj1ELj16ENS_18Kernel_traits_baseILj1280EfS2_S2_S2_fjLj128EEEEELb1ELb1ELb1EEEvNS_9BwdParamsE)
        /*07f4*/ 	.word	0x00000030


	//----- nvinfo : EIATTR_REGCOUNT
	.align		4
.L_339:
        /*07f8*/ 	.byte	0x04, 0x2f
        /*07fa*/ 	.short	(.L_341 - .L_340)
	.align		4
.L_340:
        /*07fc*/ 	.word	index@(_ZN10layer_norm40ln_parallel_residual_bwd_finalize_kernelINS_22Kernel_traits_finalizeILj1280Ef13__nv_bfloat16S2_S2_fjLb0ELj1024ELj4ENS_18Kernel_traits_baseILj1280EfS2_S2_S2_fjLj1024EEEEELb1EEEvNS_9BwdParamsE)
        /*0800*/ 	.word	0x00000020


	//----- nvinfo : EIATTR_FRAME_SIZE
	.align		4
.L_341:
        /*0804*/ 	.byte	0x04, 0x11
        /*0806*/ 	.short	(.L_343 - .L_342)
	.align		4
.L_342:
        /*0808*/ 	.word	index@(_ZN10layer_norm40ln_parallel_residual_bwd_finalize_kernelINS_22Kernel_traits_finalizeILj1280Ef13__nv_bfloat16S2_S2_fjLb0ELj1024ELj4ENS_18Kernel_traits_baseILj1280EfS2_S2_S2_fjLj1024EEEEELb1EEEvNS_9BwdParamsE)
        /*080c*/ 	.word	0x00000000


	//----- nvinfo : EIATTR_REGCOUNT
	.align		4
.L_343:
        /*0810*/ 	.byte	0x04, 0x2f
        /*0812*/ 	.short	(.L_345 - .L_344)
	.align		4
.L_344:
        /*0814*/ 	.word	index@(_ZN10layer_norm22ln_bwd_finalize_kernelINS_22Kernel_traits_finalizeILj1280Ef13__nv_bfloat16S2_S2_fjLb0ELj1024ELj4ENS_18Kernel_traits_baseILj1280EfS2_S2_S2_fjLj1024EEEEELb0ELb1EEEvNS_9BwdParamsE)
        /*0818*/ 	.word	0x00000020


	//----- nvinfo : EIATTR_FRAME_SIZE
	.align		4
.L_345:
        /*081c*/ 	.byte	0x04, 0x11
        /*081e*/ 	.short	(.L_347 - .L_346)
	.align		4
.L_346:
        /*0820*/ 	.word	index@(_ZN10layer_norm22ln_bwd_finalize_kernelINS_22Kernel_traits_finalizeILj1280Ef13__nv_bfloat16S2_S2_fjLb0ELj1024ELj4ENS_18Kernel_traits_baseILj1280EfS2_S2_S2_fjLj1024EEEEELb0ELb1EEEvNS_9BwdParamsE)
        /*0824*/ 	.word	0x00000000


	//----- nvinfo : EIATTR_REGCOUNT
	.align		4
.L_347:
        /*0828*/ 	.byte	0x04, 0x2f
        /*082a*/ 	.short	(.L_349 - .L_348)
	.align		4
.L_348:
        /*082c*/ 	.word	index@(_ZN10layer_norm31ln_parallel_residual_bwd_kernelINS_13Kernel_traitsIf13__nv_bfloat16S2_S2_fjLj1280ELj1ELj4ELj1ELj16ENS_18Kernel_traits_baseILj1280EfS2_S2_S2_fjLj128EEEEELb1ELb1ELb0EEEvNS_9BwdParamsE)
        /*0830*/ 	.word	0x000000ff


	//----- nvinfo : EIATTR_FRAME_SIZE
	.align		4
.L_349:
        /*0834*/ 	.byte	0x04, 0x11
        /*0836*/ 	.short	(.L_351 - .L_350)
	.align		4
.L_350:
        /*0838*/ 	.word	index@(_ZN10layer_norm31ln_parallel_residual_bwd_kernelINS_13Kernel_traitsIf13__nv_bfloat16S2_S2_fjLj1280ELj1ELj4ELj1ELj16ENS_18Kernel_traits_baseILj1280EfS2_S2_S2_fjLj128EEEEELb1ELb1ELb0EEEvNS_9BwdParamsE)
        /*083c*/ 	.word	0x00000040


	//----- nvinfo : EIATTR_REGCOUNT
	.align		4
.L_351:
        /*0840*/ 	.byte	0x04, 0x2f
        /*0842*/ 	.short	(.L_353 - .L_352)
	.align		4
.L_352:
        /*0844*/ 	.word	index@(_ZN10layer_norm40ln_parallel_residual_bwd_finalize_kernelINS_22Kernel_traits_finalizeILj1280Ef13__nv_bfloat16S2_S2_fjLb0ELj1024ELj4ENS_18Kernel_traits_baseILj1280EfS2_S2_S2_fjLj1024EEEEELb0EEEvNS_9BwdParamsE)
        /*0848*/ 	.word	0x00000020


	//----- nvinfo : EIATTR_FRAME_SIZE
	.align		4
.L_353:
        /*084c*/ 	.byte	0x04, 0x11
        /*084e*/ 	.short	(.L_355 - .L_354)
	.align		4
.L_354:
        /*0850*/ 	.word	index@(_ZN10layer_norm40ln_parallel_residual_bwd_finalize_kernelINS_22Kernel_traits_finalizeILj1280Ef13__nv_bfloat16S2_S2_fjLb0ELj1024ELj4ENS_18Kernel_traits_baseILj1280EfS2_S2_S2_fjLj1024EEEEELb0EEEvNS_9BwdParamsE)
        /*0854*/ 	.word	0x00000000


	//----- nvinfo : EIATTR_REGCOUNT
	.align		4
.L_355:
        /*0858*/ 	.byte	0x04, 0x2f
        /*085a*/ 	.short	(.L_357 - .L_356)
	.align		4
.L_356:
        /*085c*/ 	.word	index@(_ZN10layer_norm22ln_bwd_finalize_kernelINS_22Kernel_traits_finalizeILj1280Ef13__nv_bfloat16S2_S2_fjLb0ELj1024ELj4ENS_18Kernel_traits_baseILj1280EfS2_S2_S2_fjLj1024EEEEELb0ELb0EEEvNS_9BwdParamsE)
        /*0860*/ 	.word	0x0000003f


	//----- nvinfo : EIATTR_FRAME_SIZE
	.align		4
.L_357:
        /*0864*/ 	.byte	0x04, 0x11
        /*0866*/ 	.short	(.L_359 - .L_358)
	.align		4
.L_358:
        /*0868*/ 	.word	index@(_ZN10layer_norm22ln_bwd_finalize_kernelINS_22Kernel_traits_finalizeILj1280Ef13__nv_bfloat16S2_S2_fjLb0ELj1024ELj4ENS_18Kernel_traits_baseILj1280EfS2_S2_S2_fjLj1024EEEEELb0ELb0EEEvNS_9BwdParamsE)
        /*086c*/ 	.word	0x00000000


	//----- nvinfo : EIATTR_REGCOUNT
	.align		4
.L_359:
        /*0870*/ 	.byte	0x04, 0x2f
        /*0872*/ 	.short	(.L_361 - .L_360)
	.align		4
.L_360:
        /*0874*/ 	.word	index@(_ZN10layer_norm31ln_parallel_residual_bwd_kernelINS_13Kernel_traitsIf13__nv_bfloat16S2_S2_fjLj1280ELj1ELj4ELj1ELj16ENS_18Kernel_traits_baseILj1280EfS2_S2_S2_fjLj128EEEEELb1ELb0ELb1EEEvNS_9BwdParamsE)
        /*0878*/ 	.word	0x000000ff


	//----- nvinfo : EIATTR_FRAME_SIZE
	.align		4
.L_361:
        /*087c*/ 	.byte	0x04, 0x11
        /*087e*/ 	.short	(.L_363 - .L_362)
	.align		4
.L_362:
        /*0880*/ 	.word	index@(_ZN10layer_norm31ln_parallel_residual_bwd_kernelINS_13Kernel_traitsIf13__nv_bfloat16S2_S2_fjLj1280ELj1ELj4ELj1ELj16ENS_18Kernel_traits_baseILj1280EfS2_S2_S2_fjLj128EEEEELb1ELb0ELb1EEEvNS_9BwdParamsE)
        /*0884*/ 	.word	0x00000220


	//----- nvinfo : EIATTR_REGCOUNT
	.align		4
.L_363:
        /*0888*/ 	.byte	0x04, 0x2f
        /*088a*/ 	.short	(.L_365 - .L_364)
	.align		4
.L_364:
        /*088c*/ 	.word	index@(_ZN10layer_norm31ln_parallel_residual_bwd_kernelINS_13Kernel_traitsIf13__nv_bfloat16S2_S2_fjLj1280ELj1ELj4ELj1ELj16ENS_18Kernel_traits_baseILj1280EfS2_S2_S2_fjLj128EEEEELb1ELb0ELb0EEEvNS_9BwdParamsE)
        /*0890*/ 	.word	0x000000ff


	//----- nvinfo : EIATTR_FRAME_SIZE
	.align		4
.L_365:
        /*0894*/ 	.byte	0x04, 0x11
        /*0896*/ 	.short	(.L_367 - .L_366)
	.align		4
.L_366:
        /*0898*/ 	.word	index@(_ZN10layer_norm31ln_parallel_residual_bwd_kernelINS_13Kernel_traitsIf13__nv_bfloat16S2_S2_fjLj1280ELj1ELj4ELj1ELj16ENS_18Kernel_traits_baseILj1280EfS2_S2_S2_fjLj128EEEEELb1ELb0ELb0EEEvNS_9BwdParamsE)
        /*089c*/ 	.word	0x00000228


	//----- nvinfo : EIATTR_REGCOUNT
	.align		4
.L_367:
        /*08a0*/ 	.byte	0x04, 0x2f
        /*08a2*/ 	.short	(.L_369 - .L_368)
	.align		4
.L_368:
        /*08a4*/ 	.word	index@(_ZN10layer_norm31ln_parallel_residual_bwd_kernelINS_13Kernel_traitsIf13__nv_bfloat16S2_S2_fjLj1280ELj1ELj4ELj1ELj16ENS_18Kernel_traits_baseILj1280EfS2_S2_S2_fjLj128EEEEELb0ELb1ELb1EEEvNS_9BwdParamsE)
        /*08a8*/ 	.word	0x000000ff


	//----- nvinfo : EIATTR_FRAME_SIZE
	.align		4
.L_369:
        /*08ac*/ 	.byte	0x04, 0x11
        /*08ae*/ 	.short	(.L_371 - .L_370)
	.align		4
.L_370:
        /*08b0*/ 	.word	index@(_ZN10layer_norm31ln_parallel_residual_bwd_kernelINS_13Kernel_traitsIf13__nv_bfloat16S2_S2_fjLj1280ELj1ELj4ELj1ELj16ENS_18Kernel_traits_baseILj1280EfS2_S2_S2_fjLj128EEEEELb0ELb1ELb1EEEvNS_9BwdParamsE)
        /*08b4*/ 	.word	0x00000130


	//----- nvinfo : EIATTR_REGCOUNT
	.align		4
.L_371:
        /*08b8*/ 	.byte	0x04, 0x2f
        /*08ba*/ 	.short	(.L_373 - .L_372)
	.align		4
.L_372:
        /*08bc*/ 	.word	index@(_ZN10layer_norm31ln_parallel_residual_bwd_kernelINS_13Kernel_traitsIf13__nv_bfloat16S2_S2_fjLj1280ELj1ELj4ELj1ELj16ENS_18Kernel_traits_baseILj1280EfS2_S2_S2_fjLj128EEEEELb0ELb1ELb0EEEvNS_9BwdParamsE)
        /*08c0*/ 	.word	0x000000fe


	//----- nvinfo : EIATTR_FRAME_SIZE
	.align		4
.L_373:
        /*08c4*/ 	.byte	0x04, 0x11
        /*08c6*/ 	.short	(.L_375 - .L_374)
	.align		4
.L_374:
        /*08c8*/ 	.word	index@(_ZN10layer_norm31ln_parallel_residual_bwd_kernelINS_13Kernel_traitsIf13__nv_bfloat16S2_S2_fjLj1280ELj1ELj4ELj1ELj16ENS_18Kernel_traits_baseILj1280EfS2_S2_S2_fjLj128EEEEELb0ELb1ELb0EEEvNS_9BwdParamsE)
        /*08cc*/ 	.word	0x00000000


	//----- nvinfo : EIATTR_REGCOUNT
	.align		4
.L_375:
        /*08d0*/ 	.byte	0x04, 0x2f
        /*08d2*/ 	.short	(.L_377 - .L_376)
	.align		4
.L_376:
        /*08d4*/ 	.word	index@(_ZN10layer_norm31ln_parallel_residual_bwd_kernelINS_13Kernel_traitsIf13__nv_bfloat16S2_S2_fjLj1280ELj1ELj4ELj1ELj16ENS_18Kernel_traits_baseILj1280EfS2_S2_S2_fjLj128EEEEELb0ELb0ELb1EEEvNS_9BwdParamsE)
        /*08d8*/ 	.word	0x000000ff


	//----- nvinfo : EIATTR_FRAME_SIZE
	.align		4
.L_377:
        /*08dc*/ 	.byte	0x04, 0x11
        /*08de*/ 	.short	(.L_379 - .L_378)
	.align		4
.L_378:
        /*08e0*/ 	.word	index@(_ZN10layer_norm31ln_parallel_residual_bwd_kernelINS_13Kernel_traitsIf13__nv_bfloat16S2_S2_fjLj1280ELj1ELj4ELj1ELj16ENS_18Kernel_traits_baseILj1280EfS2_S2_S2_fjLj128EEEEELb0ELb0ELb1EEEvNS_9BwdParamsE)
        /*08e4*/ 	.word	0x000001c0


	//----- nvinfo : EIATTR_REGCOUNT
	.align		4
.L_379:
        /*08e8*/ 	.byte	0x04, 0x2f
        /*08ea*/ 	.short	(.L_381 - .L_380)
	.align		4
.L_380:
        /*08ec*/ 	.word	index@(_ZN10layer_norm31ln_parallel_residual_bwd_kernelINS_13Kernel_traitsIf13__nv_bfloat16S2_S2_fjLj1280ELj1ELj4ELj1ELj16ENS_18Kernel_traits_baseILj1280EfS2_S2_S2_fjLj128EEEEELb0ELb0ELb0EEEvNS_9BwdParamsE)
        /*08f0*/ 	.word	0x000000ff


	//----- nvinfo : EIATTR_FRAME_SIZE
	.align		4
.L_381:
        /*08f4*/ 	.byte	0x04, 0x11
        /*08f6*/ 	.short	(.L_383 - .L_382)
	.align		4
.L_382:
        /*08f8*/ 	.word	index@(_ZN10layer_norm31ln_parallel_residual_bwd_kernelINS_13Kernel_traitsIf13__nv_bfloat16S2_S2_fjLj1280ELj1ELj4ELj1ELj16ENS_18Kernel_traits_baseILj1280EfS2_S2_S2_fjLj128EEEEELb0ELb0ELb0EEEvNS_9BwdParamsE)
        /*08fc*/ 	.word	0x000001d8


	//----- nvinfo : EIATTR_REGCOUNT
	.align		4
.L_383:
        /*0900*/ 	.byte	0x04, 0x2f
        /*0902*/ 	.short	(.L_385 - .L_384)
	.align		4
.L_384:
        /*0904*/ 	.word	index@(_ZN10layer_norm31ln_parallel_residual_bwd_kernelINS_13Kernel_traitsI6__halfS2_S2_S2_fjLj1280ELj1ELj4ELj1ELj16ENS_18Kernel_traits_baseILj1280ES2_S2_S2_S2_fjLj128EEEEELb1ELb1ELb1EEEvNS_9BwdParamsE)
        /*0908*/ 	.word	0x000000ff


	//----- nvinfo : EIATTR_FRAME_SIZE
	.align		4
.L_385:
        /*090c*/ 	.byte	0x04, 0x11
        /*090e*/ 	.short	(.L_387 - .L_386)
	.align		4
.L_386:
        /*0910*/ 	.word	index@(_ZN10layer_norm31ln_parallel_residual_bwd_kernelINS_13Kernel_traitsI6__halfS2_S2_S2_fjLj1280ELj1ELj4ELj1ELj16ENS_18Kernel_traits_baseILj1280ES2_S2_S2_S2_fjLj128EEEEELb1ELb1ELb1EEEvNS_9BwdParamsE)
        /*0914*/ 	.word	0x00000040


	//----- nvinfo : EIATTR_REGCOUNT
	.align		4
.L_387:
        /*0918*/ 	.byte	0x04, 0x2f
        /*091a*/ 	.short	(.L_389 - .L_388)
	.align		4
.L_388:
        /*091c*/ 	.word	index@(_ZN10layer_norm40ln_parallel_residual_bwd_finalize_kernelINS_22Kernel_traits_finalizeILj1280E6__halfS2_S2_S2_fjLb0ELj1024ELj4ENS_18Kernel_traits_baseILj1280ES2_S2_S2_S2_fjLj1024EEEEELb1EEEvNS_9BwdParamsE)
        /*0920*/ 	.word	0x00000020


	//----- nvinfo : EIATTR_FRAME_SIZE
	.align		4
.L_389:
        /*0924*/ 	.byte	0x04, 0x11
        /*0926*/ 	.short	(.L_391 - .L_390)
	.align		4
.L_390:
        /*0928*/ 	.word	index@(_ZN10layer_norm40ln_parallel_residual_bwd_finalize_kernelINS_22Kernel_traits_finalizeILj1280E6__halfS2_S2_S2_fjLb0ELj1024ELj4ENS_18Kernel_traits_baseILj1280ES2_S2_S2_S2_fjLj1024EEEEELb1EEEvNS_9BwdParamsE)
        /*092c*/ 	.word	0x00000000


	//----- nvinfo : EIATTR_REGCOUNT
	.align		4
.L_391:
        /*0930*/ 	.byte	0x04, 0x2f
        /*0932*/ 	.short	(.L_393 - .L_392)
	.align		4
.L_392:
        /*0934*/ 	.word	index@(_ZN10layer_norm22ln_bwd_finalize_kernelINS_22Kernel_traits_finalizeILj1280E6__halfS2_S2_S2_fjLb0ELj1024ELj4ENS_18Kernel_traits_baseILj1280ES2_S2_S2_S2_fjLj1024EEEEELb0ELb1EEEvNS_9BwdParamsE)
        /*0938*/ 	.word	0x00000020


	//----- nvinfo : EIATTR_FRAME_SIZE
	.align		4
.L_393:
        /*093c*/ 	.byte	0x04, 0x11
        /*093e*/ 	.short	(.L_395 - .L_394)
	.align		4
.L_394:
        /*0940*/ 	.word	index@(_ZN10layer_norm22ln_bwd_finalize_kernelINS_22Kernel_traits_finalizeILj1280E6__halfS2_S2_S2_fjLb0ELj1024ELj4ENS_18Kernel_traits_baseILj1280ES2_S2_S2_S2_fjLj1024EEEEELb0ELb1EEEvNS_9BwdParamsE)
        /*0944*/ 	.word	0x00000000


	//----- nvinfo : EIATTR_REGCOUNT
	.align		4
.L_395:
        /*0948*/ 	.byte	0x04, 0x2f
        /*094a*/ 	.short	(.L_397 - .L_396)
	.align		4
.L_396:
        /*094c*/ 	.word	index@(_ZN10layer_norm31ln_parallel_residual_bwd_kernelINS_13Kernel_traitsI6__halfS2_S2_S2_fjLj1280ELj1ELj4ELj1ELj16ENS_18Kernel_traits_baseILj1280ES2_S2_S2_S2_fjLj128EEEEELb1ELb1ELb0EEEvNS_9BwdParamsE)
        /*0950*/ 	.word	0x000000ff


	//----- nvinfo : EIATTR_FRAME_SIZE
	.align		4
.L_397:
        /*0954*/ 	.byte	0x04, 0x11
        /*0956*/ 	.short	(.L_399 - .L_398)
	.align		4
.L_398:
        /*0958*/ 	.word	index@(_ZN10layer_norm31ln_parallel_residual_bwd_kernelINS_13Kernel_traitsI6__halfS2_S2_S2_fjLj1280ELj1ELj4ELj1ELj16ENS_18Kernel_traits_baseILj1280ES2_S2_S2_S2_fjLj128EEEEELb1ELb1ELb0EEEvNS_9BwdParamsE)
        /*095c*/ 	.word	0x00000000


	//----- nvinfo : EIATTR_REGCOUNT
	.align		4
.L_399:
        /*0960*/ 	.byte	0x04, 0x2f
        /*0962*/ 	.short	(.L_401 - .L_400)
	.align		4
.L_400:
        /*0964*/ 	.word	index@(_ZN10layer_norm40ln_parallel_residual_bwd_finalize_kernelINS_22Kernel_traits_finalizeILj1280E6__halfS2_S2_S2_fjLb0ELj1024ELj4ENS_18Kernel_traits_baseILj1280ES2_S2_S2_S2_fjLj1024EEEEELb0EEEvNS_9BwdParamsE)
        /*0968*/ 	.word	0x00000020


	//----- nvinfo : EIATTR_FRAME_SIZE
	.align		4
.L_401:
        /*096c*/ 	.byte	0x04, 0x11
        /*096e*/ 	.short	(.L_403 - .L_402)
	.align		4
.L_402:
        /*0970*/ 	.word	index@(_ZN10layer_norm40ln_parallel_residual_bwd_finalize_kernelINS_22Kernel_traits_finalizeILj1280E6__halfS2_S2_S2_fjLb0ELj1024ELj4ENS_18Kernel_traits_baseILj1280ES2_S2_S2_S2_fjLj1024EEEEELb0EEEvNS_9BwdParamsE)
        /*0974*/ 	.word	0x00000000


	//----- nvinfo : EIATTR_REGCOUNT
	.align		4
.L_403:
        /*0978*/ 	.byte	0x04, 0x2f
        /*097a*/ 	.short	(.L_405 - .L_404)
	.align		4
.L_404:
        /*097c*/ 	.word	index@(_ZN10layer_norm22ln_bwd_finalize_kernelINS_22Kernel_traits_finalizeILj1280E6__halfS2_S2_S2_fjLb0ELj1024ELj4ENS_18Kernel_traits_baseILj1280ES2_S2_S2_S2_fjLj1024EEEEELb0ELb0EEEvNS_9BwdParamsE)
        /*0980*/ 	.word	0x0000003f


	//----- nvinfo : EIATTR_FRAME_SIZE
	.align		4
.L_405:
        /*0984*/ 	.byte	0x04, 0x11
        /*0986*/ 	.short	(.L_407 - .L_406)
	.align		4
.L_406:
        /*0988*/ 	.word	index@(_ZN10layer_norm22ln_bwd_finalize_kernelINS_22Kernel_traits_finalizeILj1280E6__halfS2_S2_S2_fjLb0ELj1024ELj4ENS_18Kernel_traits_baseILj1280ES2_S2_S2_S2_fjLj1024EEEEELb0ELb0EEEvNS_9BwdParamsE)
        /*098c*/ 	.word	0x00000000


	//----- nvinfo : EIATTR_REGCOUNT
	.align		4
.L_407:
        /*0990*/ 	.byte	0x04, 0x2f
        /*0992*/ 	.short	(.L_409 - .L_408)
	.align		4
.L_408:
        /*0994*/ 	.word	index@(_ZN10layer_norm31ln_parallel_residual_bwd_kernelINS_13Kernel_traitsI6__halfS2_S2_S2_fjLj1280ELj1ELj4ELj1ELj16ENS_18Kernel_traits_baseILj1280ES2_S2_S2_S2_fjLj128EEEEELb1ELb0ELb1EEEvNS_9BwdParamsE)
        /*0998*/ 	.word	0x000000ff


	//----- nvinfo : EIATTR_FRAME_SIZE
	.align		4
.L_409:
        /*099c*/ 	.byte	0x04, 0x11
        /*099e*/ 	.short	(.L_411 - .L_410)
	.align		4
.L_410:
        /*09a0*/ 	.word	index@(_ZN10layer_norm31ln_parallel_residual_bwd_kernelINS_13Kernel_traitsI6__halfS2_S2_S2_fjLj1280ELj1ELj4ELj1ELj16ENS_18Kernel_traits_baseILj1280ES2_S2_S2_S2_fjLj128EEEEELb1ELb0ELb1EEEvNS_9BwdParamsE)
        /*09a4*/ 	.word	0x00000220


	//----- nvinfo : EIATTR_REGCOUNT
	.align		4
.L_411:
        /*09a8*/ 	.byte	0x04, 0x2f
        /*09aa*/ 	.short	(.L_413 - .L_412)
	.align		4
.L_412:
        /*09ac*/ 	.word	index@(_ZN10layer_norm31ln_parallel_residual_bwd_kernelINS_13Kernel_traitsI6__halfS2_S2_S2_fjLj1280ELj1ELj4ELj1ELj16ENS_18Kernel_traits_baseILj1280ES2_S2_S2_S2_fjLj128EEEEELb1ELb0ELb0EEEvNS_9BwdParamsE)
        /*09b0*/ 	.word	0x000000ff


	//----- nvinfo : EIATTR_FRAME_SIZE
	.align		4
.L_413:
        /*09b4*/ 	.byte	0x04, 0x11
        /*09b6*/ 	.short	(.L_415 - .L_414)
	.align		4
.L_414:
        /*09b8*/ 	.word	index@(_ZN10layer_norm31ln_parallel_residual_bwd_kernelINS_13Kernel_traitsI6__halfS2_S2_S2_fjLj1280ELj1ELj4ELj1ELj16ENS_18Kernel_traits_baseILj1280ES2_S2_S2_S2_fjLj128EEEEELb1ELb0ELb0EEEvNS_9BwdParamsE)
        /*09bc*/ 	.word	0x00000188


	//----- nvinfo : EIATTR_REGCOUNT
	.align		4
.L_415:
        /*09c0*/ 	.byte	0x04, 0x2f
        /*09c2*/ 	.short	(.L_417 - .L_416)
	.align		4
.L_416:
        /*09c4*/ 	.word	index@(_ZN10layer_norm31ln_parallel_residual_bwd_kernelINS_13Kernel_traitsI6__halfS2_S2_S2_fjLj1280ELj1ELj4ELj1ELj16ENS_18Kernel_traits_baseILj1280ES2_S2_S2_S2_fjLj128EEEEELb0ELb1ELb1EEEvNS_9BwdParamsE)
        /*09c8*/ 	.word	0x000000ff


	//----- nvinfo : EIATTR_FRAME_SIZE
	.align		4
.L_417:
        /*09cc*/ 	.byte	0x04, 0x11
        /*09ce*/ 	.short	(.L_419 - .L_418)
	.align		4
.L_418:
        /*09d0*/ 	.word	index@(_ZN10layer_norm31ln_parallel_residual_bwd_kernelINS_13Kernel_traitsI6__halfS2_S2_S2_fjLj1280ELj1ELj4ELj1ELj16ENS_18Kernel_traits_baseILj1280ES2_S2_S2_S2_fjLj128EEEEELb0ELb1ELb1EEEvNS_9BwdParamsE)
        /*09d4*/ 	.word	0x000000c0


	//----- nvinfo : EIATTR_REGCOUNT
	.align		4
.L_419:
        /*09d8*/ 	.byte	0x04, 0x2f
        /*09da*/ 	.short	(.L_421 - .L_420)
	.align		4
.L_420:
        /*09dc*/ 	.word	index@(_ZN10layer_norm31ln_parallel_residual_bwd_kernelINS_13Kernel_traitsI6__halfS2_S2_S2_fjLj1280ELj1ELj4ELj1ELj16ENS_18Kernel_traits_baseILj1280ES2_S2_S2_S2_fjLj128EEEEELb0ELb1ELb0EEEvNS_9BwdParamsE)
        /*09e0*/ 	.word	0x000000ee


	//----- nvinfo : EIATTR_FRAME_SIZE
	.align		4
.L_421:
        /*09e4*/ 	.byte	0x04, 0x11
        /*09e6*/ 	.short	(.L_423 - .L_422)
	.align		4
.L_422:
        /*09e8*/ 	.word	index@(_ZN10layer_norm31ln_parallel_residual_bwd_kernelINS_13Kernel_traitsI6__halfS2_S2_S2_fjLj1280ELj1ELj4ELj1ELj16ENS_18Kernel_traits_baseILj1280ES2_S2_S2_S2_fjLj128EEEEELb0ELb1ELb0EEEvNS_9BwdParamsE)
        /*09ec*/ 	.word	0x00000000


	//----- nvinfo : EIATTR_REGCOUNT
	.align		4
.L_423:
        /*09f0*/ 	.byte	0x04, 0x2f
        /*09f2*/ 	.short	(.L_425 - .L_424)
	.align		4
.L_424:
        /*09f4*/ 	.word	index@(_ZN10layer_norm31ln_parallel_residual_bwd_kernelINS_13Kernel_traitsI6__halfS2_S2_S2_fjLj1280ELj1ELj4ELj1ELj16ENS_18Kernel_traits_baseILj1280ES2_S2_S2_S2_fjLj128EEEEELb0ELb0ELb1EEEvNS_9BwdParamsE)
        /*09f8*/ 	.word	0x000000ff


	//----- nvinfo : EIATTR_FRAME_SIZE
	.align		4
.L_425:
        /*09fc*/ 	.byte	0x04, 0x11
        /*09fe*/ 	.short	(.L_427 - .L_426)
	.align		4
.L_426:
        /*0a00*/ 	.word	index@(_ZN10layer_norm31ln_parallel_residual_bwd_kernelINS_13Kernel_traitsI6__halfS2_S2_S2_fjLj1280ELj1ELj4ELj1ELj16ENS_18Kernel_traits_baseILj1280ES2_S2_S2_S2_fjLj128EEEEELb0ELb0ELb1EEEvNS_9BwdParamsE)
        /*0a04*/ 	.word	0x000001c8


	//----- nvinfo : EIATTR_REGCOUNT
	.align		4
.L_427:
        /*0a08*/ 	.byte	0x04, 0x2f
        /*0a0a*/ 	.short	(.L_429 - .L_428)
	.align		4
.L_428:
        /*0a0c*/ 	.word	index@(_ZN10layer_norm31ln_parallel_residual_bwd_kernelINS_13Kernel_traitsI6__halfS2_S2_S2_fjLj1280ELj1ELj4ELj1ELj16ENS_18Kernel_traits_baseILj1280ES2_S2_S2_S2_fjLj128EEEEELb0ELb0ELb0EEEvNS_9BwdParamsE)
        /*0a10*/ 	.word	0x000000ff


	//----- nvinfo : EIATTR_FRAME_SIZE
	.align		4
.L_429:
        /*0a14*/ 	.byte	0x04, 0x11
        /*0a16*/ 	.short	(.L_431 - .L_430)
	.align		4
.L_430:
        /*0a18*/ 	.word	index@(_ZN10layer_norm31ln_parallel_residual_bwd_kernelINS_13Kernel_traitsI6__halfS2_S2_S2_fjLj1280ELj1ELj4ELj1ELj16ENS_18Kernel_traits_baseILj1280ES2_S2_S2_S2_fjLj128EEEEELb0ELb0ELb0EEEvNS_9BwdParamsE)
        /*0a1c*/ 	.word	0x00000138


	//----- nvinfo : EIATTR_REGCOUNT
	.align		4
.L_431:
        /*0a20*/ 	.byte	0x04, 0x2f
        /*0a22*/ 	.short	(.L_433 - .L_432)
	.align		4
.L_432:
        /*0a24*/ 	.word	index@(_ZN10layer_norm31ln_parallel_residual_bwd_kernelINS_13Kernel_traitsI13__nv_bfloat16S2_S2_S2_fjLj1280ELj1ELj4ELj1ELj16ENS_18Kernel_traits_baseILj1280ES2_S2_S2_S2_fjLj128EEEEELb1ELb1ELb1EEEvNS_9BwdParamsE)
        /*0a28*/ 	.word	0x000000ff


	//----- nvinfo : EIATTR_FRAME_SIZE
	.align		4
.L_433:
        /*0a2c*/ 	.byte	0x04, 0x11
        /*0a2e*/ 	.short	(.L_435 - .L_434)
	.align		4
.L_434:
        /*0a30*/ 	.word	index@(_ZN10layer_norm31ln_parallel_residual_bwd_kernelINS_13Kernel_traitsI13__nv_bfloat16S2_S2_S2_fjLj1280ELj1ELj4ELj1ELj16ENS_18Kernel_traits_baseILj1280ES2_S2_S2_S2_fjLj128EEEEELb1ELb1ELb1EEEvNS_9BwdParamsE)
        /*0a34*/ 	.word	0x00000048


	//----- nvinfo : EIATTR_REGCOUNT
	.align		4
.L_435:
        /*0a38*/ 	.byte	0x04, 0x2f
        /*0a3a*/ 	.short	(.L_437 - .L_436)
	.align		4
.L_436:
        /*0a3c*/ 	.word	index@(_ZN10layer_norm40ln_parallel_residual_bwd_finalize_kernelINS_22Kernel_traits_finalizeILj1280E13__nv_bfloat16S2_S2_S2_fjLb0ELj1024ELj4ENS_18Kernel_traits_baseILj1280ES2_S2_S2_S2_fjLj1024EEEEELb1EEEvNS_9BwdParamsE)
        /*0a40*/ 	.word	0x00000020


	//----- nvinfo : EIATTR_FRAME_SIZE
	.align		4
.L_437:
        /*0a44*/ 	.byte	0x04, 0x11
        /*0a46*/ 	.short	(.L_439 - .L_438)
	.align		4
.L_438:
        /*0a48*/ 	.word	index@(_ZN10layer_norm40ln_parallel_residual_bwd_finalize_kernelINS_22Kernel_traits_finalizeILj1280E13__nv_bfloat16S2_S2_S2_fjLb0ELj1024ELj4ENS_18Kernel_traits_baseILj1280ES2_S2_S2_S2_fjLj1024EEEEELb1EEEvNS_9BwdParamsE)
        /*0a4c*/ 	.word	0x00000000


	//----- nvinfo : EIATTR_REGCOUNT
	.align		4
.L_439:
        /*0a50*/ 	.byte	0x04, 0x2f
        /*0a52*/ 	.short	(.L_441 - .L_440)
	.align		4
.L_440:
        /*0a54*/ 	.word	index@(_ZN10layer_norm22ln_bwd_finalize_kernelINS_22Kernel_traits_finalizeILj1280E13__nv_bfloat16S2_S2_S2_fjLb0ELj1024ELj4ENS_18Kernel_traits_baseILj1280ES2_S2_S2_S2_fjLj1024EEEEELb0ELb1EEEvNS_9BwdParamsE)
        /*0a58*/ 	.word	0x00000020


	//----- nvinfo : EIATTR_FRAME_SIZE
	.align		4
.L_441:
        /*0a5c*/ 	.byte	0x04, 0x11
        /*0a5e*/ 	.short	(.L_443 - .L_442)
	.align		4
.L_442:
        /*0a60*/ 	.word	index@(_ZN10layer_norm22ln_bwd_finalize_kernelINS_22Kernel_traits_finalizeILj1280E13__nv_bfloat16S2_S2_S2_fjLb0ELj1024ELj4ENS_18Kernel_traits_baseILj1280ES2_S2_S2_S2_fjLj1024EEEEELb0ELb1EEEvNS_9BwdParamsE)
        /*0a64*/ 	.word	0x00000000


	//----- nvinfo : EIATTR_REGCOUNT
	.align		4
.L_443:
        /*0a68*/ 	.byte	0x04, 0x2f
        /*0a6a*/ 	.short	(.L_445 - .L_444)
	.align		4
.L_444:
        /*0a6c*/ 	.word	index@(_ZN10layer_norm31ln_parallel_residual_bwd_kernelINS_13Kernel_traitsI13__nv_bfloat16S2_S2_S2_fjLj1280ELj1ELj4ELj1ELj16ENS_18Kernel_traits_baseILj1280ES2_S2_S2_S2_fjLj128EEEEELb1ELb1ELb0EEEvNS_9BwdParamsE)
        /*0a70*/ 	.word	0x000000fe


	//----- nvinfo : EIATTR_FRAME_SIZE
	.align		4
.L_445:
        /*0a74*/ 	.byte	0x04, 0x11
        /*0a76*/ 	.short	(.L_447 - .L_446)
	.align		4
.L_446:
        /*0a78*/ 	.word	index@(_ZN10layer_norm31ln_parallel_residual_bwd_kernelINS_13Kernel_traitsI13__nv_bfloat16S2_S2_S2_fjLj1280ELj1ELj4ELj1ELj16ENS_18Kernel_traits_baseILj1280ES2_S2_S2_S2_fjLj128EEEEELb1ELb1ELb0EEEvNS_9BwdParamsE)
        /*0a7c*/ 	.word	0x00000000


	//----- nvinfo : EIATTR_REGCOUNT
	.align		4
.L_447:
        /*0a80*/ 	.byte	0x04, 0x2f
        /*0a82*/ 	.short	(.L_449 - .L_448)
	.align		4
.L_448:
        /*0a84*/ 	.word	index@(_ZN10layer_norm40ln_parallel_residual_bwd_finalize_kernelINS_22Kernel_traits_finalizeILj1280E13__nv_bfloat16S2_S2_S2_fjLb0ELj1024ELj4ENS_18Kernel_traits_baseILj1280ES2_S2_S2_S2_fjLj1024EEEEELb0EEEvNS_9BwdParamsE)
        /*0a88*/ 	.word	0x00000020


	//----- nvinfo : EIATTR_FRAME_SIZE
	.align		4
.L_449:
        /*0a8c*/ 	.byte	0x04, 0x11
        /*0a8e*/ 	.short	(.L_451 - .L_450)
	.align		4
.L_450:
        /*0a90*/ 	.word	index@(_ZN10layer_norm40ln_parallel_residual_bwd_finalize_kernelINS_22Kernel_traits_finalizeILj1280E13__nv_bfloat16S2_S2_S2_fjLb0ELj1024ELj4ENS_18Kernel_traits_baseILj1280ES2_S2_S2_S2_fjLj1024EEEEELb0EEEvNS_9BwdParamsE)
        /*0a94*/ 	.word	0x00000000


	//----- nvinfo : EIATTR_REGCOUNT
	.align		4
.L_451:
        /*0a98*/ 	.byte	0x04, 0x2f
        /*0a9a*/ 	.short	(.L_453 - .L_452)
	.align		4
.L_452:
        /*0a9c*/ 	.word	index@(_ZN10layer_norm22ln_bwd_finalize_kernelINS_22Kernel_traits_finalizeILj1280E13__nv_bfloat16S2_S2_S2_fjLb0ELj1024ELj4ENS_18Kernel_traits_baseILj1280ES2_S2_S2_S2_fjLj1024EEEEELb0ELb0EEEvNS_9BwdParamsE)
        /*0aa0*/ 	.word	0x0000003f


	//----- nvinfo : EIATTR_FRAME_SIZE
	.align		4
.L_453:
        /*0aa4*/ 	.byte	0x04, 0x11
        /*0aa6*/ 	.short	(.L_455 - .L_454)
	.align		4
.L_454:
        /*0aa8*/ 	.word	index@(_ZN10layer_norm22ln_bwd_finalize_kernelINS_22Kernel_traits_finalizeILj1280E13__nv_bfloat16S2_S2_S2_fjLb0ELj1024ELj4ENS_18Kernel_traits_baseILj1280ES2_S2_S2_S2_fjLj1024EEEEELb0ELb0EEEvNS_9BwdParamsE)
        /*0aac*/ 	.word	0x00000000


	//----- nvinfo : EIATTR_REGCOUNT
	.align		4
.L_455:
        /*0ab0*/ 	.byte	0x04, 0x2f
        /*0ab2*/ 	.short	(.L_457 - .L_456)
	.align		4
.L_456:
        /*0ab4*/ 	.word	index@(_ZN10layer_norm31ln_parallel_residual_bwd_kernelINS_13Kernel_traitsI13__nv_bfloat16S2_S2_S2_fjLj1280ELj1ELj4ELj1ELj16ENS_18Kernel_traits_baseILj1280ES2_S2_S2_S2_fjLj128EEEEELb1ELb0ELb1EEEvNS_9BwdParamsE)
        /*0ab8*/ 	.word	0x000000ff


	//----- nvinfo : EIATTR_FRAME_SIZE
	.align		4
.L_457:
        /*0abc*/ 	.byte	0x04, 0x11
        /*0abe*/ 	.short	(.L_459 - .L_458)
	.align		4
.L_458:
        /*0ac0*/ 	.word	index@(_ZN10layer_norm31ln_parallel_residual_bwd_kernelINS_13Kernel_traitsI13__nv_bfloat16S2_S2_S2_fjLj1280ELj1ELj4ELj1ELj16ENS_18Kernel_traits_baseILj1280ES2_S2_S2_S2_fjLj128EEEEELb1ELb0ELb1EEEvNS_9BwdParamsE)
        /*0ac4*/ 	.word	0x00000218


	//----- nvinfo : EIATTR_REGCOUNT
	.align		4
.L_459:
        /*0ac8*/ 	.byte	0x04, 0x2f
        /*0aca*/ 	.short	(.L_461 - .L_460)
	.align		4
.L_460:
        /*0acc*/ 	.word	index@(_ZN10layer_norm31ln_parallel_residual_bwd_kernelINS_13Kernel_traitsI13__nv_bfloat16S2_S2_S2_fjLj1280ELj1ELj4ELj1ELj16ENS_18Kernel_traits_baseILj1280ES2_S2_S2_S2_fjLj128EEEEELb1ELb0ELb0EEEvNS_9BwdParamsE)
        /*0ad0*/ 	.word	0x000000ff


	//----- nvinfo : EIATTR_FRAME_SIZE
	.align		4
.L_461:
        /*0ad4*/ 	.byte	0x04, 0x11
        /*0ad6*/ 	.short	(.L_463 - .L_462)
	.align		4
.L_462:
        /*0ad8*/ 	.word	index@(_ZN10layer_norm31ln_parallel_residual_bwd_kernelINS_13Kernel_traitsI13__nv_bfloat16S2_S2_S2_fjLj1280ELj1ELj4ELj1ELj16ENS_18Kernel_traits_baseILj1280ES2_S2_S2_S2_fjLj128EEEEELb1ELb0ELb0EEEvNS_9BwdParamsE)
        /*0adc*/ 	.word	0x00000228


	//----- nvinfo : EIATTR_REGCOUNT
	.align		4
.L_463:
        /*0ae0*/ 	.byte	0x04, 0x2f
        /*0ae2*/ 	.short	(.L_465 - .L_464)
	.align		4
.L_464:
        /*0ae4*/ 	.word	index@(_ZN10layer_norm31ln_parallel_residual_bwd_kernelINS_13Kernel_traitsI13__nv_bfloat16S2_S2_S2_fjLj1280ELj1ELj4ELj1ELj16ENS_18Kernel_traits_baseILj1280ES2_S2_S2_S2_fjLj128EEEEELb0ELb1ELb1EEEvNS_9BwdParamsE)
        /*0ae8*/ 	.word	0x000000ff


	//----- nvinfo : EIATTR_FRAME_SIZE
	.align		4
.L_465:
        /*0aec*/ 	.byte	0x04, 0x11
        /*0aee*/ 	.short	(.L_467 - .L_466)
	.align		4
.L_466:
        /*0af0*/ 	.word	index@(_ZN10layer_norm31ln_parallel_residual_bwd_kernelINS_13Kernel_traitsI13__nv_bfloat16S2_S2_S2_fjLj1280ELj1ELj4ELj1ELj16ENS_18Kernel_traits_baseILj1280ES2_S2_S2_S2_fjLj128EEEEELb0ELb1ELb1EEEvNS_9BwdParamsE)
        /*0af4*/ 	.word	0x000000c0


	//----- nvinfo : EIATTR_REGCOUNT
	.align		4
.L_467:
        /*0af8*/ 	.byte	0x04, 0x2f
        /*0afa*/ 	.short	(.L_469 - .L_468)
	.align		4
.L_468:
        /*0afc*/ 	.word	index@(_ZN10layer_norm31ln_parallel_residual_bwd_kernelINS_13Kernel_traitsI13__nv_bfloat16S2_S2_S2_fjLj1280ELj1ELj4ELj1ELj16ENS_18Kernel_traits_baseILj1280ES2_S2_S2_S2_fjLj128EEEEELb0ELb1ELb0EEEvNS_9BwdParamsE)
        /*0b00*/ 	.word	0x000000fb


	//----- nvinfo : EIATTR_FRAME_SIZE
	.align		4
.L_469:
        /*0b04*/ 	.byte	0x04, 0x11
        /*0b06*/ 	.short	(.L_471 - .L_470)
	.align		4
.L_470:
        /*0b08*/ 	.word	index@(_ZN10layer_norm31ln_parallel_residual_bwd_kernelINS_13Kernel_traitsI13__nv_bfloat16S2_S2_S2_fjLj1280ELj1ELj4ELj1ELj16ENS_18Kernel_traits_baseILj1280ES2_S2_S2_S2_fjLj128EEEEELb0ELb1ELb0EEEvNS_9BwdParamsE)
        /*0b0c*/ 	.word	0x00000000


	//----- nvinfo : EIATTR_REGCOUNT
	.align		4
.L_471:
        /*0b10*/ 	.byte	0x04, 0x2f
        /*0b12*/ 	.short	(.L_473 - .L_472)
	.align		4
.L_472:
        /*0b14*/ 	.word	index@(_ZN10layer_norm31ln_parallel_residual_bwd_kernelINS_13Kernel_traitsI13__nv_bfloat16S2_S2_S2_fjLj1280ELj1ELj4ELj1ELj16ENS_18Kernel_traits_baseILj1280ES2_S2_S2_S2_fjLj128EEEEELb0ELb0ELb1EEEvNS_9BwdParamsE)
        /*0b18*/ 	.word	0x000000ff


	//----- nvinfo : EIATTR_FRAME_SIZE
	.align		4
.L_473:
        /*0b1c*/ 	.byte	0x04, 0x11
        /*0b1e*/ 	.short	(.L_475 - .L_474)
	.align		4
.L_474:
        /*0b20*/ 	.word	index@(_ZN10layer_norm31ln_parallel_residual_bwd_kernelINS_13Kernel_traitsI13__nv_bfloat16S2_S2_S2_fjLj1280ELj1ELj4ELj1ELj16ENS_18Kernel_traits_baseILj1280ES2_S2_S2_S2_fjLj128EEEEELb0ELb0ELb1EEEvNS_9BwdParamsE)
        /*0b24*/ 	.word	0x000001c8


	//----- nvinfo : EIATTR_REGCOUNT
	.align		4
.L_475:
        /*0b28*/ 	.byte	0x04, 0x2f
        /*0b2a*/ 	.short	(.L_477 - .L_476)
	.align		4
.L_476:
        /*0b2c*/ 	.word	index@(_ZN10layer_norm31ln_parallel_residual_bwd_kernelINS_13Kernel_traitsI13__nv_bfloat16S2_S2_S2_fjLj1280ELj1ELj4ELj1ELj16ENS_18Kernel_traits_baseILj1280ES2_S2_S2_S2_fjLj128EEEEELb0ELb0ELb0EEEvNS_9BwdParamsE)
        /*0b30*/ 	.word	0x000000ff


	//----- nvinfo : EIATTR_FRAME_SIZE
	.align		4
.L_477:
        /*0b34*/ 	.byte	0x04, 0x11
        /*0b36*/ 	.short	(.L_479 - .L_478)
	.align		4
.L_478:
        /*0b38*/ 	.word	index@(_ZN10layer_norm31ln_parallel_residual_bwd_kernelINS_13Kernel_traitsI13__nv_bfloat16S2_S2_S2_fjLj1280ELj1ELj4ELj1ELj16ENS_18Kernel_traits_baseILj1280ES2_S2_S2_S2_fjLj128EEEEELb0ELb0ELb0EEEvNS_9BwdParamsE)
        /*0b3c*/ 	.word	0x000001d8


	//----- nvinfo : EIATTR_MIN_STACK_SIZE
	.align		4
.L_479:
        /*0b40*/ 	.byte	0x04, 0x12
        /*0b42*/ 	.short	(.L_481 - .L_480)
	.align		4
.L_480:
        /*0b44*/ 	.word	index@(_ZN10layer_norm31ln_parallel_residual_bwd_kernelINS_13Kernel_traitsI13__nv_bfloat16S2_S2_S2_fjLj1280ELj1ELj4ELj1ELj16ENS_18Kernel_traits_baseILj1280ES2_S2_S2_S2_fjLj128EEEEELb0ELb0ELb0EEEvNS_9BwdParamsE)
        /*0b48*/ 	.word	0x000001d8


	//----- nvinfo : EIATTR_MIN_STACK_SIZE
	.align		4
.L_481:
        /*0b4c*/ 	.byte	0x04, 0x12
        /*0b4e*/ 	.short	(.L_483 - .L_482)
	.align		4
.L_482:
        /*0b50*/ 	.word	index@(_ZN10layer_norm31ln_parallel_residual_bwd_kernelINS_13Kernel_traitsI13__nv_bfloat16S2_S2_S2_fjLj1280ELj1ELj4ELj1ELj16ENS_18Kernel_traits_baseILj1280ES2_S2_S2_S2_fjLj128EEEEELb0ELb0ELb1EEEvNS_9BwdParamsE)
        /*0b54*/ 	.word	0x000001c8


	//----- nvinfo : EIATTR_MIN_STACK_SIZE
	.align		4
.L_483:
        /*0b58*/ 	.byte	0x04, 0x12
        /*0b5a*/ 	.short	(.L_485 - .L_484)
	.align		4
.L_484:
        /*0b5c*/ 	.word	index@(_ZN10layer_norm31ln_parallel_residual_bwd_kernelINS_13Kernel_traitsI13__nv_bfloat16S2_S2_S2_fjLj1280ELj1ELj4ELj1ELj16ENS_18Kernel_traits_baseILj1280ES2_S2_S2_S2_fjLj128EEEEELb0ELb1ELb0EEEvNS_9BwdParamsE)
        /*0b60*/ 	.word	0x00000000


	//----- nvinfo : EIATTR_MIN_STACK_SIZE
	.align		4
.L_485:
        /*0b64*/ 	.byte	0x04, 0x12
        /*0b66*/ 	.short	(.L_487 - .L_486)
	.align		4
.L_486:
        /*0b68*/ 	.word	index@(_ZN10layer_norm31ln_parallel_residual_bwd_kernelINS_13Kernel_traitsI13__nv_bfloat16S2_S2_S2_fjLj1280ELj1ELj4ELj1ELj16ENS_18Kernel_traits_baseILj1280ES2_S2_S2_S2_fjLj128EEEEELb0ELb1ELb1EEEvNS_9BwdParamsE)
        /*0b6c*/ 	.word	0x000000c0


	//----- nvinfo : EIATTR_MIN_STACK_SIZE
	.align		4
.L_487:
        /*0b70*/ 	.byte	0x04, 0x12
        /*0b72*/ 	.short	(.L_489 - .L_488)
	.align		4
.L_488:
        /*0b74*/ 	.word	index@(_ZN10layer_norm31ln_parallel_residual_bwd_kernelINS_13Kernel_traitsI13__nv_bfloat16S2_S2_S2_fjLj1280ELj1ELj4ELj1ELj16ENS_18Kernel_traits_baseILj1280ES2_S2_S2_S2_fjLj128EEEEELb1ELb0ELb0EEEvNS_9BwdParamsE)
        /*0b78*/ 	.word	0x00000228


	//----- nvinfo : EIATTR_MIN_STACK_SIZE
	.align		4
.L_489:
        /*0b7c*/ 	.byte	0x04, 0x12
        /*0b7e*/ 	.short	(.L_491 - .L_490)
	.align		4
.L_490:
        /*0b80*/ 	.word	index@(_ZN10layer_norm31ln_parallel_residual_bwd_kernelINS_13Kernel_traitsI13__nv_bfloat16S2_S2_S2_fjLj1280ELj1ELj4ELj1ELj16ENS_18Kernel_traits_baseILj1280ES2_S2_S2_S2_fjLj128EEEEELb1ELb0ELb1EEEvNS_9BwdParamsE)
        /*0b84*/ 	.word	0x00000218


	//----- nvinfo : EIATTR_MIN_STACK_SIZE
	.align		4
.L_491:
        /*0b88*/ 	.byte	0x04, 0x12
        /*0b8a*/ 	.short	(.L_493 - .L_492)
	.align		4
.L_492:
        /*0b8c*/ 	.word	index@(_ZN10layer_norm22ln_bwd_finalize_kernelINS_22Kernel_traits_finalizeILj1280E13__nv_bfloat16S2_S2_S2_fjLb0ELj1024ELj4ENS_18Kernel_traits_baseILj1280ES2_S2_S2_S2_fjLj1024EEEEELb0ELb0EEEvNS_9BwdParamsE)
        /*0b90*/ 	.word	0x00000000


	//----- nvinfo : EIATTR_MIN_STACK_SIZE
	.align		4
.L_493:
        /*0b94*/ 	.byte	0x04, 0x12
        /*0b96*/ 	.short	(.L_495 - .L_494)
	.align		4
.L_494:
        /*0b98*/ 	.word	index@(_ZN10layer_norm40ln_parallel_residual_bwd_finalize_kernelINS_22Kernel_traits_finalizeILj1280E13__nv_bfloat16S2_S2_S2_fjLb0ELj1024ELj4ENS_18Kernel_traits_baseILj1280ES2_S2_S2_S2_fjLj1024EEEEELb0EEEvNS_9BwdParamsE)
        /*0b9c*/ 	.word	0x00000000


	//----- nvinfo : EIATTR_MIN_STACK_SIZE
	.align		4
.L_495:
        /*0ba0*/ 	.byte	0x04, 0x12
        /*0ba2*/ 	.short	(.L_497 - .L_496)
	.align		4
.L_496:
        /*0ba4*/ 	.word	index@(_ZN10layer_norm31ln_parallel_residual_bwd_kernelINS_13Kernel_traitsI13__nv_bfloat16S2_S2_S2_fjLj1280ELj1ELj4ELj1ELj16ENS_18Kernel_traits_baseILj1280ES2_S2_S2_S2_fjLj128EEEEELb1ELb1ELb0EEEvNS_9BwdParamsE)
        /*0ba8*/ 	.word	0x00000000


	//----- nvinfo : EIATTR_MIN_STACK_SIZE
	.align		4
.L_497:
        /*0bac*/ 	.byte	0x04, 0x12
        /*0bae*/ 	.short	(.L_499 - .L_498)
	.align		4
.L_498:
        /*0bb0*/ 	.word	index@(_ZN10layer_norm22ln_bwd_finalize_kernelINS_22Kernel_traits_finalizeILj1280E13__nv_bfloat16S2_S2_S2_fjLb0ELj1024ELj4ENS_18Kernel_traits_baseILj1280ES2_S2_S2_S2_fjLj1024EEEEELb0ELb1EEEvNS_9BwdParamsE)
        /*0bb4*/ 	.word	0x00000000


	//----- nvinfo : EIATTR_MIN_STACK_SIZE
	.align		4
.L_499:
        /*0bb8*/ 	.byte	0x04, 0x12
        /*0bba*/ 	.short	(.L_501 - .L_500)
	.align		4
.L_500:
        /*0bbc*/ 	.word	index@(_ZN10layer_norm40ln_parallel_residual_bwd_finalize_kernelINS_22Kernel_traits_finalizeILj1280E13__nv_bfloat16S2_S2_S2_fjLb0ELj1024ELj4ENS_18Kernel_traits_baseILj1280ES2_S2_S2_S2_fjLj1024EEEEELb1EEEvNS_9BwdParamsE)
        /*0bc0*/ 	.word	0x00000000


	//----- nvinfo : EIATTR_MIN_STACK_SIZE
	.align		4
.L_501:
        /*0bc4*/ 	.byte	0x04, 0x12
        /*0bc6*/ 	.short	(.L_503 - .L_502)
	.align		4
.L_502:
        /*0bc8*/ 	.word	index@(_ZN10layer_norm31ln_parallel_residual_bwd_kernelINS_13Kernel_traitsI13__nv_bfloat16S2_S2_S2_fjLj1280ELj1ELj4ELj1ELj16ENS_18Kernel_traits_baseILj1280ES2_S2_S2_S2_fjLj128EEEEELb1ELb1ELb1EEEvNS_9BwdParamsE)
        /*0bcc*/ 	.word	0x00000048


	//----- nvinfo : EIATTR_MIN_STACK_SIZE
	.align		4
.L_503:
        /*0bd0*/ 	.byte	0x04, 0x12
        /*0bd2*/ 	.short	(.L_505 - .L_504)
	.align		4
.L_504:
        /*0bd4*/ 	.word	index@(_ZN10layer_norm31ln_parallel_residual_bwd_kernelINS_13Kernel_traitsI6__halfS2_S2_S2_fjLj1280ELj1ELj4ELj1ELj16ENS_18Kernel_traits_baseILj1280ES2_S2_S2_S2_fjLj128EEEEELb0ELb0ELb0EEEvNS_9BwdParamsE)
        /*0bd8*/ 	.word	0x00000138


	//----- nvinfo : EIATTR_MIN_STACK_SIZE
	.align		4
.L_505:
        /*0bdc*/ 	.byte	0x04, 0x12
        /*0bde*/ 	.short	(.L_507 - .L_506)
	.align		4
.L_506:
        /*0be0*/ 	.word	index@(_ZN10layer_norm31ln_parallel_residual_bwd_kernelINS_13Kernel_traitsI6__halfS2_S2_S2_fjLj1280ELj1ELj4ELj1ELj16ENS_18Kernel_traits_baseILj1280ES2_S2_S2_S2_fjLj128EEEEELb0ELb0ELb1EEEvNS_9BwdParamsE)
        /*0be4*/ 	.word	0x000001c8


	//----- nvinfo : EIATTR_MIN_STACK_SIZE
	.align		4
.L_507:
        /*0be8*/ 	.byte	0x04, 0x12
        /*0bea*/ 	.short	(.L_509 - .L_508)
	.align		4
.L_508:
        /*0bec*/ 	.word	index@(_ZN10layer_norm31ln_parallel_residual_bwd_kernelINS_13Kernel_traitsI6__halfS2_S2_S2_fjLj1280ELj1ELj4ELj1ELj16ENS_18Kernel_traits_baseILj1280ES2_S2_S2_S2_fjLj128EEEEELb0ELb1ELb0EEEvNS_9BwdParamsE)
        /*0bf0*/ 	.word	0x00000000


	//----- nvinfo : EIATTR_MIN_STACK_SIZE
	.align		4
.L_509:
        /*0bf4*/ 	.byte	0x04, 0x12
        /*0bf6*/ 	.short	(.L_511 - .L_510)
	.align		4
.L_510:
        /*0bf8*/ 	.word	index@(_ZN10layer_norm31ln_parallel_residual_bwd_kernelINS_13Kernel_traitsI6__halfS2_S2_S2_fjLj1280ELj1ELj4ELj1ELj16ENS_18Kernel_traits_baseILj1280ES2_S2_S2_S2_fjLj128EEEEELb0ELb1ELb1EEEvNS_9BwdParamsE)
        /*0bfc*/ 	.word	0x000000c0


	//----- nvinfo : EIATTR_MIN_STACK_SIZE
	.align		4
.L_511:
        /*0c00*/ 	.byte	0x04, 0x12
        /*0c02*/ 	.short	(.L_513 - .L_512)
	.align		4
.L_512:
        /*0c04*/ 	.word	index@(_ZN10layer_norm31ln_parallel_residual_bwd_kernelINS_13Kernel_traitsI6__halfS2_S2_S2_fjLj1280ELj1ELj4ELj1ELj16ENS_18Kernel_traits_baseILj1280ES2_S2_S2_S2_fjLj128EEEEELb1ELb0ELb0EEEvNS_9BwdParamsE)
        /*0c08*/ 	.word	0x00000188


	//----- nvinfo : EIATTR_MIN_STACK_SIZE
	.align		4
.L_513:
        /*0c0c*/ 	.byte	0x04, 0x12
        /*0c0e*/ 	.short	(.L_515 - .L_514)
	.align		4
.L_514:
        /*0c10*/ 	.word	index@(_ZN10layer_norm31ln_parallel_residual_bwd_kernelINS_13Kernel_traitsI6__halfS2_S2_S2_fjLj1280ELj1ELj4ELj1ELj16ENS_18Kernel_traits_baseILj1280ES2_S2_S2_S2_fjLj128EEEEELb1ELb0ELb1EEEvNS_9BwdParamsE)
        /*0c14*/ 	.word	0x00000220


	//----- nvinfo : EIATTR_MIN_STACK_SIZE
	.align		4
.L_515:
        /*0c18*/ 	.byte	0x04, 0x12
        /*0c1a*/ 	.short	(.L_517 - .L_516)
	.align		4
.L_516:
        /*0c1c*/ 	.word	index@(_ZN10layer_norm22ln_bwd_finalize_kernelINS_22Kernel_traits_finalizeILj1280E6__halfS2_S2_S2_fjLb0ELj1024ELj4ENS_18Kernel_traits_baseILj1280ES2_S2_S2_S2_fjLj1024EEEEELb0ELb0EEEvNS_9BwdParamsE)
        /*0c20*/ 	.word	0x00000000


	//----- nvinfo : EIATTR_MIN_STACK_SIZE
	.align		4
.L_517:
        /*0c24*/ 	.byte	0x04, 0x12
        /*0c26*/ 	.short	(.L_519 - .L_518)
	.align		4
.L_518:
        /*0c28*/ 	.word	index@(_ZN10layer_norm40ln_parallel_residual_bwd_finalize_kernelINS_22Kernel_traits_finalizeILj1280E6__halfS2_S2_S2_fjLb0ELj1024ELj4ENS_18Kernel_traits_baseILj1280ES2_S2_S2_S2_fjLj1024EEEEELb0EEEvNS_9BwdParamsE)
        /*0c2c*/ 	.word	0x00000000


	//----- nvinfo : EIATTR_MIN_STACK_SIZE
	.align		4
.L_519:
        /*0c30*/ 	.byte	0x04, 0x12
        /*0c32*/ 	.short	(.L_521 - .L_520)
	.align		4
.L_520:
        /*0c34*/ 	.word	index@(_ZN10layer_norm31ln_parallel_residual_bwd_kernelINS_13Kernel_traitsI6__halfS2_S2_S2_fjLj1280ELj1ELj4ELj1ELj16ENS_18Kernel_traits_baseILj1280ES2_S2_S2_S2_fjLj128EEEEELb1ELb1ELb0EEEvNS_9BwdParamsE)
        /*0c38*/ 	.word	0x00000000


	//----- nvinfo : EIATTR_MIN_STACK_SIZE
	.align		4
.L_521:
        /*0c3c*/ 	.byte	0x04, 0x12
        /*0c3e*/ 	.short	(.L_523 - .L_522)
	.align		4
.L_522:
        /*0c40*/ 	.word	index@(_ZN10layer_norm22ln_bwd_finalize_kernelINS_22Kernel_traits_finalizeILj1280E6__halfS2_S2_S2_fjLb0ELj1024ELj4ENS_18Kernel_traits_baseILj1280ES2_S2_S2_S2_fjLj1024EEEEELb0ELb1EEEvNS_9BwdParamsE)
        /*0c44*/ 	.word	0x00000000


	//----- nvinfo : EIATTR_MIN_STACK_SIZE
	.align		4
.L_523:
        /*0c48*/ 	.byte	0x04, 0x12
        /*0c4a*/ 	.short	(.L_525 - .L_524)
	.align		4
.L_524:
        /*0c4c*/ 	.word	index@(_ZN10layer_norm40ln_parallel_residual_bwd_finalize_kernelINS_22Kernel_traits_finalizeILj1280E6__halfS2_S2_S2_fjLb0ELj1024ELj4ENS_18Kernel_traits_baseILj1280ES2_S2_S2_S2_fjLj1024EEEEELb1EEEvNS_9BwdParamsE)
        /*0c50*/ 	.word	0x00000000


	//----- nvinfo : EIATTR_MIN_STACK_SIZE
	.align		4
.L_525:
        /*0c54*/ 	.byte	0x04, 0x12
        /*0c56*/ 	.short	(.L_527 - .L_526)
	.align		4
.L_526:
        /*0c58*/ 	.word	index@(_ZN10layer_norm31ln_parallel_residual_bwd_kernelINS_13Kernel_traitsI6__halfS2_S2_S2_fjLj1280ELj1ELj4ELj1ELj16ENS_18Kernel_traits_baseILj1280ES2_S2_S2_S2_fjLj128EEEEELb1ELb1ELb1EEEvNS_9BwdParamsE)
        /*0c5c*/ 	.word	0x00000040


	//----- nvinfo : EIATTR_MIN_STACK_SIZE
	.align		4
.L_527:
        /*0c60*/ 	.byte	0x04, 0x12
        /*0c62*/ 	.short	(.L_529 - .L_528)
	.align		4
.L_528:
        /*0c64*/ 	.word	index@(_ZN10layer_norm31ln_parallel_residual_bwd_kernelINS_13Kernel_traitsIf13__nv_bfloat16S2_S2_fjLj1280ELj1ELj4ELj1ELj16ENS_18Kernel_traits_baseILj1280EfS2_S2_S2_fjLj128EEEEELb0ELb0ELb0EEEvNS_9BwdParamsE)
        /*0c68*/ 	.word	0x000001d8


	//----- nvinfo : EIATTR_MIN_STACK_SIZE
	.align		4
.L_529:
        /*0c6c*/ 	.byte	0x04, 0x12
        /*0c6e*/ 	.short	(.L_531 - .L_530)
	.align		4
.L_530:
        /*0c70*/ 	.word	index@(_ZN10layer_norm31ln_parallel_residual_bwd_kernelINS_13Kernel_traitsIf13__nv_bfloat16S2_S2_fjLj1280ELj1ELj4ELj1ELj16ENS_18Kernel_traits_baseILj1280EfS2_S2_S2_fjLj128EEEEELb0ELb0ELb1EEEvNS_9BwdParamsE)
        /*0c74*/ 	.word	0x000001c0


	//----- nvinfo : EIATTR_MIN_STACK_SIZE
	.align		4
.L_531:
        /*0c78*/ 	.byte	0x04, 0x12
        /*0c7a*/ 	.short	(.L_533 - .L_532)
	.align		4
.L_532:
        /*0c7c*/ 	.word	index@(_ZN10layer_norm31ln_parallel_residual_bwd_kernelINS_13Kernel_traitsIf13__nv_bfloat16S2_S2_fjLj1280ELj1ELj4ELj1ELj16ENS_18Kernel_traits_baseILj1280EfS2_S2_S2_fjLj128EEEEELb0ELb1ELb0EEEvNS_9BwdParamsE)
        /*0c80*/ 	.word	0x00000000


	//----- nvinfo : EIATTR_MIN_STACK_SIZE
	.align		4
.L_533:
        /*0c84*/ 	.byte	0x04, 0x12
        /*0c86*/ 	.short	(.L_535 - .L_534)
	.align		4
.L_534:
        /*0c88*/ 	.word	index@(_ZN10layer_norm31ln_parallel_residual_bwd_kernelINS_13Kernel_traitsIf13__nv_bfloat16S2_S2_fjLj1280ELj1ELj4ELj1ELj16ENS_18Kernel_traits_baseILj1280EfS2_S2_S2_fjLj128EEEEELb0ELb1ELb1EEEvNS_9BwdParamsE)
        /*0c8c*/ 	.word	0x00000130


	//----- nvinfo : EIATTR_MIN_STACK_SIZE
	.align		4
.L_535:
        /*0c90*/ 	.byte	0x04, 0x12
        /*0c92*/ 	.short	(.L_537 - .L_536)
	.align		4
.L_536:
        /*0c94*/ 	.word	index@(_ZN10layer_norm31ln_parallel_residual_bwd_kernelINS_13Kernel_traitsIf13__nv_bfloat16S2_S2_fjLj1280ELj1ELj4ELj1ELj16ENS_18Kernel_traits_baseILj1280EfS2_S2_S2_fjLj128EEEEELb1ELb0ELb0EEEvNS_9BwdParamsE)
        /*0c98*/ 	.word	0x00000228


	//----- nvinfo : EIATTR_MIN_STACK_SIZE
	.align		4
.L_537:
        /*0c9c*/ 	.byte	0x04, 0x12
        /*0c9e*/ 	.short	(.L_539 - .L_538)
	.align		4
.L_538:
        /*0ca0*/ 	.word	index@(_ZN10layer_norm31ln_parallel_residual_bwd_kernelINS_13Kernel_traitsIf13__nv_bfloat16S2_S2_fjLj1280ELj1ELj4ELj1ELj16ENS_18Kernel_traits_baseILj1280EfS2_S2_S2_fjLj128EEEEELb1ELb0ELb1EEEvNS_9BwdParamsE)
        /*0ca4*/ 	.word	0x00000220


	//----- nvinfo : EIATTR_MIN_STACK_SIZE
	.align		4
.L_539:
        /*0ca8*/ 	.byte	0x04, 0x12
        /*0caa*/ 	.short	(.L_541 - .L_540)
	.align		4
.L_540:
        /*0cac*/ 	.word	index@(_ZN10layer_norm22ln_bwd_finalize_kernelINS_22Kernel_traits_finalizeILj1280Ef13__nv_bfloat16S2_S2_fjLb0ELj1024ELj4ENS_18Kernel_traits_baseILj1280EfS2_S2_S2_fjLj1024EEEEELb0ELb0EEEvNS_9BwdParamsE)
        /*0cb0*/ 	.word	0x00000000


	//----- nvinfo : EIATTR_MIN_STACK_SIZE
	.align		4
.L_541:
        /*0cb4*/ 	.byte	0x04, 0x12
        /*0cb6*/ 	.short	(.L_543 - .L_542)
	.align		4
.L_542:
        /*0cb8*/ 	.word	index@(_ZN10layer_norm40ln_parallel_residual_bwd_finalize_kernelINS_22Kernel_traits_finalizeILj1280Ef13__nv_bfloat16S2_S2_fjLb0ELj1024ELj4ENS_18Kernel_traits_baseILj1280EfS2_S2_S2_fjLj1024EEEEELb0EEEvNS_9BwdParamsE)
        /*0cbc*/ 	.word	0x00000000


	//----- nvinfo : EIATTR_MIN_STACK_SIZE
	.align		4
.L_543:
        /*0cc0*/ 	.byte	0x04, 0x12
        /*0cc2*/ 	.short	(.L_545 - .L_544)
	.align		4
.L_544:
        /*0cc4*/ 	.word	index@(_ZN10layer_norm31ln_parallel_residual_bwd_kernelINS_13Kernel_traitsIf13__nv_bfloat16S2_S2_fjLj1280ELj1ELj4ELj1ELj16ENS_18Kernel_traits_baseILj1280EfS2_S2_S2_fjLj128EEEEELb1ELb1ELb0EEEvNS_9BwdParamsE)
        /*0cc8*/ 	.word	0x00000040


	//----- nvinfo : EIATTR_MIN_STACK_SIZE
	.align		4
.L_545:
        /*0ccc*/ 	.byte	0x04, 0x12
        /*0cce*/ 	.short	(.L_547 - .L_546)
	.align		4
.L_546:
        /*0cd0*/ 	.word	index@(_ZN10layer_norm22ln_bwd_finalize_kernelINS_22Kernel_traits_finalizeILj1280Ef13__nv_bfloat16S2_S2_fjLb0ELj1024ELj4ENS_18Kernel_traits_baseILj1280EfS2_S2_S2_fjLj1024EEEEELb0ELb1EEEvNS_9BwdParamsE)
        /*0cd4*/ 	.word	0x00000000


	//----- nvinfo : EIATTR_MIN_STACK_SIZE
	.align		4
.L_547:
        /*0cd8*/ 	.byte	0x04, 0x12
        /*0cda*/ 	.short	(.L_549 - .L_548)
	.align		4
.L_548:
        /*0cdc*/ 	.word	index@(_ZN10layer_norm40ln_parallel_residual_bwd_finalize_kernelINS_22Kernel_traits_finalizeILj1280Ef13__nv_bfloat16S2_S2_fjLb0ELj1024ELj4ENS_18Kernel_traits_baseILj1280EfS2_S2_S2_fjLj1024EEEEELb1EEEvNS_9BwdParamsE)
        /*0ce0*/ 	.word	0x00000000


	//----- nvinfo : EIATTR_MIN_STACK_SIZE
	.align		4
.L_549:
        /*0ce4*/ 	.byte	0x04, 0x12
        /*0ce6*/ 	.short	(.L_551 - .L_550)
	.align		4
.L_550:
        /*0ce8*/ 	.word	index@(_ZN10layer_norm31ln_parallel_residual_bwd_kernelINS_13Kernel_traitsIf13__nv_bfloat16S2_S2_fjLj1280ELj1ELj4ELj1ELj16ENS_18Kernel_traits_baseILj1280EfS2_S2_S2_fjLj128EEEEELb1ELb1ELb1EEEvNS_9BwdParamsE)
        /*0cec*/ 	.word	0x00000030


	//----- nvinfo : EIATTR_MIN_STACK_SIZE
	.align		4
.L_551:
        /*0cf0*/ 	.byte	0x04, 0x12
        /*0cf2*/ 	.short	(.L_553 - .L_552)
	.align		4
.L_552:
        /*0cf4*/ 	.word	index@(_ZN10layer_norm31ln_parallel_residual_bwd_kernelINS_13Kernel_traitsI13__nv_bfloat16S2_fS2_fjLj1280ELj1ELj4ELj1ELj16ENS_18Kernel_traits_baseILj1280ES2_S2_fS2_fjLj128EEEEELb0ELb0ELb0EEEvNS_9BwdParamsE)
        /*0cf8*/ 	.word	0x00000250


	//----- nvinfo : EIATTR_MIN_STACK_SIZE
	.align		4
.L_553:
        /*0cfc*/ 	.byte	0x04, 0x12
        /*0cfe*/ 	.short	(.L_555 - .L_554)
	.align		4
.L_554:
        /*0d00*/ 	.word	index@(_ZN10layer_norm31ln_parallel_residual_bwd_kernelINS_13Kernel_traitsI13__nv_bfloat16S2_fS2_fjLj1280ELj1ELj4ELj1ELj16ENS_18Kernel_traits_baseILj1280ES2_S2_fS2_fjLj128EEEEELb0ELb0ELb1EEEvNS_9BwdParamsE)
        /*0d04*/ 	.word	0x00000238


	//----- nvinfo : EIATTR_MIN_STACK_SIZE
	.align		4
.L_555:
        /*0d08*/ 	.byte	0x04, 0x12
        /*0d0a*/ 	.short	(.L_557 - .L_556)
	.align		4
.L_556:
        /*0d0c*/ 	.word	index@(_ZN10layer_norm31ln_parallel_residual_bwd_kernelINS_13Kernel_traitsI13__nv_bfloat16S2_fS2_fjLj1280ELj1ELj4ELj1ELj16ENS_18Kernel_traits_baseILj1280ES2_S2_fS2_fjLj128EEEEELb0ELb1ELb0EEEvNS_9BwdParamsE)
        /*0d10*/ 	.word	0x00000010


	//----- nvinfo : EIATTR_MIN_STACK_SIZE
	.align		4
.L_557:
        /*0d14*/ 	.byte	0x04, 0x12
        /*0d16*/ 	.short	(.L_559 - .L_558)
	.align		4
.L_558:
        /*0d18*/ 	.word	index@(_ZN10layer_norm31ln_parallel_residual_bwd_kernelINS_13Kernel_traitsI13__nv_bfloat16S2_fS2_fjLj1280ELj1ELj4ELj1ELj16ENS_18Kernel_traits_baseILj1280ES2_S2_fS2_fjLj128EEEEELb0ELb1ELb1EEEvNS_9BwdParamsE)
        /*0d1c*/ 	.word	0x00000070


	//----- nvinfo : EIATTR_MIN_STACK_SIZE
	.align		4
.L_559:
        /*0d20*/ 	.byte	0x04, 0x12
        /*0d22*/ 	.short	(.L_561 - .L_560)
	.align		4
.L_560:
        /*0d24*/ 	.word	index@(_ZN10layer_norm31ln_parallel_residual_bwd_kernelINS_13Kernel_traitsI13__nv_bfloat16S2_fS2_fjLj1280ELj1ELj4ELj1ELj16ENS_18Kernel_traits_baseILj1280ES2_S2_fS2_fjLj128EEEEELb1ELb0ELb0EEEvNS_9BwdParamsE)
        /*0d28*/ 	.word	0x00000298


	//----- nvinfo : EIATTR_MIN_STACK_SIZE
	.align		4
.L_561:
        /*0d2c*/ 	.byte	0x04, 0x12
        /*0d2e*/ 	.short	(.L_563 - .L_562)
	.align		4
.L_562:
        /*0d30*/ 	.word	index@(_ZN10layer_norm31ln_parallel_residual_bwd_kernelINS_13Kernel_traitsI13__nv_bfloat16S2_fS2_fjLj1280ELj1ELj4ELj1ELj16ENS_18Kernel_traits_baseILj1280ES2_S2_fS2_fjLj128EEEEELb1ELb0ELb1EEEvNS_9BwdParamsE)
        /*0d34*/ 	.word	0x00000280


	//----- nvinfo : EIATTR_MIN_STACK_SIZE
	.align		4
.L_563:
        /*0d38*/ 	.byte	0x04, 0x12
        /*0d3a*/ 	.short	(.L_565 - .L_564)
	.align		4
.L_564:
        /*0d3c*/ 	.word	index@(_ZN10layer_norm22ln_bwd_finalize_kernelINS_22Kernel_traits_finalizeILj1280E13__nv_bfloat16S2_fS2_fjLb0ELj1024ELj4ENS_18Kernel_traits_baseILj1280ES2_S2_fS2_fjLj1024EEEEELb0ELb0EEEvNS_9BwdParamsE)
        /*0d40*/ 	.word	0x00000000


	//----- nvinfo : EIATTR_MIN_STACK_SIZE
	.align		4
.L_565:
        /*0d44*/ 	.byte	0x04, 0x12
        /*0d46*/ 	.short	(.L_567 - .L_566)
	.align		4
.L_566:
        /*0d48*/ 	.word	index@(_ZN10layer_norm40ln_parallel_residual_bwd_finalize_kernelINS_22Kernel_traits_finalizeILj1280E13__nv_bfloat16S2_fS2_fjLb0ELj1024ELj4ENS_18Kernel_traits_baseILj1280ES2_S2_fS2_fjLj1024EEEEELb0EEEvNS_9BwdParamsE)
        /*0d4c*/ 	.word	0x00000000


	//----- nvinfo : EIATTR_MIN_STACK_SIZE
	.align		4
.L_567:
        /*0d50*/ 	.byte	0x04, 0x12
        /*0d52*/ 	.short	(.L_569 - .L_568)
	.align		4
.L_568:
        /*0d54*/ 	.word	index@(_ZN10layer_norm31ln_parallel_residual_bwd_kernelINS_13Kernel_traitsI13__nv_bfloat16S2_fS2_fjLj1280ELj1ELj4ELj1ELj16ENS_18Kernel_traits_baseILj1280ES2_S2_fS2_fjLj128EEEEELb1ELb1ELb0EEEvNS_9BwdParamsE)
        /*0d58*/ 	.word	0x000000a8


	//----- nvinfo : EIATTR_MIN_STACK_SIZE
	.align		4
.L_569:
        /*0d5c*/ 	.byte	0x04, 0x12
        /*0d5e*/ 	.short	(.L_571 - .L_570)
	.align		4
.L_570:
        /*0d60*/ 	.word	index@(_ZN10layer_norm22ln_bwd_finalize_kernelINS_22Kernel_traits_finalizeILj1280E13__nv_bfloat16S2_fS2_fjLb0ELj1024ELj4ENS_18Kernel_traits_baseILj1280ES2_S2_fS2_fjLj1024EEEEELb0ELb1EEEvNS_9BwdParamsE)
        /*0d64*/ 	.word	0x00000000


	//----- nvinfo : EIATTR_MIN_STACK_SIZE
	.align		4
.L_571:
        /*0d68*/ 	.byte	0x04, 0x12
        /*0d6a*/ 	.short	(.L_573 - .L_572)
	.align		4
.L_572:
        /*0d6c*/ 	.word	index@(_ZN10layer_norm40ln_parallel_residual_bwd_finalize_kernelINS_22Kernel_traits_finalizeILj1280E13__nv_bfloat16S2_fS2_fjLb0ELj1024ELj4ENS_18Kernel_traits_baseILj1280ES2_S2_fS2_fjLj1024EEEEELb1EEEvNS_9BwdParamsE)
        /*0d70*/ 	.word	0x00000000


	//----- nvinfo : EIATTR_MIN_STACK_SIZE
	.align		4
.L_573:
        /*0d74*/ 	.byte	0x04, 0x12
        /*0d76*/ 	.short	(.L_575 - .L_574)
	.align		4
.L_574:
        /*0d78*/ 	.word	index@(_ZN10layer_norm31ln_parallel_residual_bwd_kernelINS_13Kernel_traitsI13__nv_bfloat16S2_fS2_fjLj1280ELj1ELj4ELj1ELj16ENS_18Kernel_traits_baseILj1280ES2_S2_fS2_fjLj128EEEEELb1ELb1ELb1EEEvNS_9BwdParamsE)
        /*0d7c*/ 	.word	0x000000c8


	//----- nvinfo : EIATTR_MIN_STACK_SIZE
	.align		4
.L_575:
        /*0d80*/ 	.byte	0x04, 0x12
        /*0d82*/ 	.short	(.L_577 - .L_576)
	.align		4
.L_576:
        /*0d84*/ 	.word	index@(_ZN10layer_norm31ln_parallel_residual_bwd_kernelINS_13Kernel_traitsIf13__nv_bfloat16fS2_fjLj1280ELj1ELj4ELj1ELj16ENS_18Kernel_traits_baseILj1280EfS2_fS2_fjLj128EEEEELb0ELb0ELb0EEEvNS_9BwdParamsE)
        /*0d88*/ 	.word	0x00000258


	//----- nvinfo : EIATTR_MIN_STACK_SIZE
	.align		4
.L_577:
        /*0d8c*/ 	.byte	0x04, 0x12
        /*0d8e*/ 	.short	(.L_579 - .L_578)
	.align		4
.L_578:
        /*0d90*/ 	.word	index@(_ZN10layer_norm31ln_parallel_residual_bwd_kernelINS_13Kernel_traitsIf13__nv_bfloat16fS2_fjLj1280ELj1ELj4ELj1ELj16ENS_18Kernel_traits_baseILj1280EfS2_fS2_fjLj128EEEEELb0ELb0ELb1EEEvNS_9BwdParamsE)
        /*0d94*/ 	.word	0x00000228


	//----- nvinfo : EIATTR_MIN_STACK_SIZE
	.align		4
.L_579:
        /*0d98*/ 	.byte	0x04, 0x12
        /*0d9a*/ 	.short	(.L_581 - .L_580)
	.align		4
.L_580:
        /*0d9c*/ 	.word	index@(_ZN10layer_norm31ln_parallel_residual_bwd_kernelINS_13Kernel_traitsIf13__nv_bfloat16fS2_fjLj1280ELj1ELj4ELj1ELj16ENS_18Kernel_traits_baseILj1280EfS2_fS2_fjLj128EEEEELb0ELb1ELb0EEEvNS_9BwdParamsE)
        /*0da0*/ 	.word	0x00000060


	//----- nvinfo : EIATTR_MIN_STACK_SIZE
	.align		4
.L_581:
        /*0da4*/ 	.byte	0x04, 0x12
        /*0da6*/ 	.short	(.L_583 - .L_582)
	.align		4
.L_582:
        /*0da8*/ 	.word	index@(_ZN10layer_norm31ln_parallel_residual_bwd_kernelINS_13Kernel_traitsIf13__nv_bfloat16fS2_fjLj1280ELj1ELj4ELj1ELj16ENS_18Kernel_traits_baseILj1280EfS2_fS2_fjLj128EEEEELb0ELb1ELb1EEEvNS_9BwdParamsE)
        /*0dac*/ 	.word	0x00000040


	//----- nvinfo : EIATTR_MIN_STACK_SIZE
	.align		4
.L_583:
        /*0db0*/ 	.byte	0x04, 0x12
        /*0db2*/ 	.short	(.L_585 - .L_584)
	.align		4
.L_584:
        /*0db4*/ 	.word	index@(_ZN10layer_norm31ln_parallel_residual_bwd_kernelINS_13Kernel_traitsIf13__nv_bfloat16fS2_fjLj1280ELj1ELj4ELj1ELj16ENS_18Kernel_traits_baseILj1280EfS2_fS2_fjLj128EEEEELb1ELb0ELb0EEEvNS_9BwdParamsE)
        /*0db8*/ 	.word	0x000002a8


	//----- nvinfo : EIATTR_MIN_STACK_SIZE
	.align		4
.L_585:
        /*0dbc*/ 	.byte	0x04, 0x12
        /*0dbe*/ 	.short	(.L_587 - .L_586)
	.align		4
.L_586:
        /*0dc0*/ 	.word	index@(_ZN10layer_norm31ln_parallel_residual_bwd_kernelINS_13Kernel_traitsIf13__nv_bfloat16fS2_fjLj1280ELj1ELj4ELj1ELj16ENS_18Kernel_traits_baseILj1280EfS2_fS2_fjLj128EEEEELb1ELb0ELb1EEEvNS_9BwdParamsE)
        /*0dc4*/ 	.word	0x00000288


	//----- nvinfo : EIATTR_MIN_STACK_SIZE
	.align		4
.L_587:
        /*0dc8*/ 	.byte	0x04, 0x12
        /*0dca*/ 	.short	(.L_589 - .L_588)
	.align		4
.L_588:
        /*0dcc*/ 	.word	index@(_ZN10layer_norm22ln_bwd_finalize_kernelINS_22Kernel_traits_finalizeILj1280Ef13__nv_bfloat16fS2_fjLb0ELj1024ELj4ENS_18Kernel_traits_baseILj1280EfS2_fS2_fjLj1024EEEEELb0ELb0EEEvNS_9BwdParamsE)
        /*0dd0*/ 	.word	0x00000000


	//----- nvinfo : EIATTR_MIN_STACK_SIZE
	.align		4
.L_589:
        /*0dd4*/ 	.byte	0x04, 0x12
        /*0dd6*/ 	.short	(.L_591 - .L_590)
	.align		4
.L_590:
        /*0dd8*/ 	.word	index@(_ZN10layer_norm40ln_parallel_residual_bwd_finalize_kernelINS_22Kernel_traits_finalizeILj1280Ef13__nv_bfloat16fS2_fjLb0ELj1024ELj4ENS_18Kernel_traits_baseILj1280EfS2_fS2_fjLj1024EEEEELb0EEEvNS_9BwdParamsE)
        /*0ddc*/ 	.word	0x00000000


	//----- nvinfo : EIATTR_MIN_STACK_SIZE
	.align		4
.L_591:
        /*0de0*/ 	.byte	0x04, 0x12
        /*0de2*/ 	.short	(.L_593 - .L_592)
	.align		4
.L_592:
        /*0de4*/ 	.word	index@(_ZN10layer_norm31ln_parallel_residual_bwd_kernelINS_13Kernel_traitsIf13__nv_bfloat16fS2_fjLj1280ELj1ELj4ELj1ELj16ENS_18Kernel_traits_baseILj1280EfS2_fS2_fjLj128EEEEELb1ELb1ELb0EEEvNS_9BwdParamsE)
        /*0de8*/ 	.word	0x000000a8


	//----- nvinfo : EIATTR_MIN_STACK_SIZE
	.align		4
.L_593:
        /*0dec*/ 	.byte	0x04, 0x12
        /*0dee*/ 	.short	(.L_595 - .L_594)
	.align		4
.L_594:
        /*0df0*/ 	.word	index@(_ZN10layer_norm22ln_bwd_finalize_kernelINS_22Kernel_traits_finalizeILj1280Ef13__nv_bfloat16fS2_fjLb0ELj1024ELj4ENS_18Kernel_traits_baseILj1280EfS2_fS2_fjLj1024EEEEELb0ELb1EEEvNS_9BwdParamsE)
        /*0df4*/ 	.word	0x00000000


	//----- nvinfo : EIATTR_MIN_STACK_SIZE
	.align		4
.L_595:
        /*0df8*/ 	.byte	0x04, 0x12
        /*0dfa*/ 	.short	(.L_597 - .L_596)
	.align		4
.L_596:
        /*0dfc*/ 	.word	index@(_ZN10layer_norm40ln_parallel_residual_bwd_finalize_kernelINS_22Kernel_traits_finalizeILj1280Ef13__nv_bfloat16fS2_fjLb0ELj1024ELj4ENS_18Kernel_traits_baseILj1280EfS2_fS2_fjLj1024EEEEELb1EEEvNS_9BwdParamsE)
        /*0e00*/ 	.word	0x00000000


	//----- nvinfo : EIATTR_MIN_STACK_SIZE
	.align		4
.L_597:
        /*0e04*/ 	.byte	0x04, 0x12
        /*0e06*/ 	.short	(.L_599 - .L_598)
	.align		4
.L_598:
        /*0e08*/ 	.word	index@(_ZN10layer_norm31ln_parallel_residual_bwd_kernelINS_13Kernel_traitsIf13__nv_bfloat16fS2_fjLj1280ELj1ELj4ELj1ELj16ENS_18Kernel_traits_baseILj1280EfS2_fS2_fjLj128EEEEELb1ELb1ELb1EEEvNS_9BwdParamsE)
        /*0e0c*/ 	.word	0x00000090


	//----- nvinfo : EIATTR_MIN_STACK_SIZE
	.align		4
.L_599:
        /*0e10*/ 	.byte	0x04, 0x12
        /*0e12*/ 	.short	(.L_601 - .L_600)
	.align		4
.L_600:
        /*0e14*/ 	.word	index@(_ZN10layer_norm31ln_parallel_residual_bwd_kernelINS_13Kernel_traitsIf6__halfS2_S2_fjLj1280ELj1ELj4ELj1ELj16ENS_18Kernel_traits_baseILj1280EfS2_S2_S2_fjLj128EEEEELb0ELb0ELb0EEEvNS_9BwdParamsE)
        /*0e18*/ 	.word	0x000001d8


	//----- nvinfo : EIATTR_MIN_STACK_SIZE
	.align		4
.L_601:
        /*0e1c*/ 	.byte	0x04, 0x12
        /*0e1e*/ 	.short	(.L_603 - .L_602)
	.align		4
.L_602:
        /*0e20*/ 	.word	index@(_ZN10layer_norm31ln_parallel_residual_bwd_kernelINS_13Kernel_traitsIf6__halfS2_S2_fjLj1280ELj1ELj4ELj1ELj16ENS_18Kernel_traits_baseILj1280EfS2_S2_S2_fjLj128EEEEELb0ELb0ELb1EEEvNS_9BwdParamsE)
        /*0e24*/ 	.word	0x000001c8


	//----- nvinfo : EIATTR_MIN_STACK_SIZE
	.align		4
.L_603:
        /*0e28*/ 	.byte	0x04, 0x12
        /*0e2a*/ 	.short	(.L_605 - .L_604)
	.align		4
.L_604:
        /*0e2c*/ 	.word	index@(_ZN10layer_norm31ln_parallel_residual_bwd_kernelINS_13Kernel_traitsIf6__halfS2_S2_fjLj1280ELj1ELj4ELj1ELj16ENS_18Kernel_traits_baseILj1280EfS2_S2_S2_fjLj128EEEEELb0ELb1ELb0EEEvNS_9BwdParamsE)
        /*0e30*/ 	.word	0x00000000


	//----- nvinfo : EIATTR_MIN_STACK_SIZE
	.align		4
.L_605:
        /*0e34*/ 	.byte	0x04, 0x12
        /*0e36*/ 	.short	(.L_607 - .L_606)
	.align		4
.L_606:
        /*0e38*/ 	.word	index@(_ZN10layer_norm31ln_parallel_residual_bwd_kernelINS_13Kernel_traitsIf6__halfS2_S2_fjLj1280ELj1ELj4ELj1ELj16ENS_18Kernel_traits_baseILj1280EfS2_S2_S2_fjLj128EEEEELb0ELb1ELb1EEEvNS_9BwdParamsE)
        /*0e3c*/ 	.word	0x00000130


	//----- nvinfo : EIATTR_MIN_STACK_SIZE
	.align		4
.L_607:
        /*0e40*/ 	.byte	0x04, 0x12
        /*0e42*/ 	.short	(.L_609 - .L_608)
	.align		4
.L_608:
        /*0e44*/ 	.word	index@(_ZN10layer_norm31ln_parallel_residual_bwd_kernelINS_13Kernel_traitsIf6__halfS2_S2_fjLj1280ELj1ELj4ELj1ELj16ENS_18Kernel_traits_baseILj1280EfS2_S2_S2_fjLj128EEEEELb1ELb0ELb0EEEvNS_9BwdParamsE)
        /*0e48*/ 	.word	0x00000230


	//----- nvinfo : EIATTR_MIN_STACK_SIZE
	.align		4
.L_609:
        /*0e4c*/ 	.byte	0x04, 0x12
        /*0e4e*/ 	.short	(.L_611 - .L_610)
	.align		4
.L_610:
        /*0e50*/ 	.word	index@(_ZN10layer_norm31ln_parallel_residual_bwd_kernelINS_13Kernel_traitsIf6__halfS2_S2_fjLj1280ELj1ELj4ELj1ELj16ENS_18Kernel_traits_baseILj1280EfS2_S2_S2_fjLj128EEEEELb1ELb0ELb1EEEvNS_9BwdParamsE)
        /*0e54*/ 	.word	0x00000218


	//----- nvinfo : EIATTR_MIN_STACK_SIZE
	.align		4
.L_611:
        /*0e58*/ 	.byte	0x04, 0x12
        /*0e5a*/ 	.short	(.L_613 - .L_612)
	.align		4
.L_612:
        /*0e5c*/ 	.word	index@(_ZN10layer_norm22ln_bwd_finalize_kernelINS_22Kernel_traits_finalizeILj1280Ef6__halfS2_S2_fjLb0ELj1024ELj4ENS_18Kernel_traits_baseILj1280EfS2_S2_S2_fjLj1024EEEEELb0ELb0EEEvNS_9BwdParamsE)
        /*0e60*/ 	.word	0x00000000


	//----- nvinfo : EIATTR_MIN_STACK_SIZE
	.align		4
.L_613:
        /*0e64*/ 	.byte	0x04, 0x12
        /*0e66*/ 	.short	(.L_615 - .L_614)
	.align		4
.L_614:
        /*0e68*/ 	.word	index@(_ZN10layer_norm40ln_parallel_residual_bwd_finalize_kernelINS_22Kernel_traits_finalizeILj1280Ef6__halfS2_S2_fjLb0ELj1024ELj4ENS_18Kernel_traits_baseILj1280EfS2_S2_S2_fjLj1024EEEEELb0EEEvNS_9BwdParamsE)
        /*0e6c*/ 	.word	0x00000000


	//----- nvinfo : EIATTR_MIN_STACK_SIZE
	.align		4
.L_615:
        /*0e70*/ 	.byte	0x04, 0x12
        /*0e72*/ 	.short	(.L_617 - .L_616)
	.align		4
.L_616:
        /*0e74*/ 	.word	index@(_ZN10layer_norm31ln_parallel_residual_bwd_kernelINS_13Kernel_traitsIf6__halfS2_S2_fjLj1280ELj1ELj4ELj1ELj16ENS_18Kernel_traits_baseILj1280EfS2_S2_S2_fjLj128EEEEELb1ELb1ELb0EEEvNS_9BwdParamsE)
        /*0e78*/ 	.word	0x00000040


	//----- nvinfo : EIATTR_MIN_STACK_SIZE
	.align		4
.L_617:
        /*0e7c*/ 	.byte	0x04, 0x12
        /*0e7e*/ 	.short	(.L_619 - .L_618)
	.align		4
.L_618:
        /*0e80*/ 	.word	index@(_ZN10layer_norm22ln_bwd_finalize_kernelINS_22Kernel_traits_finalizeILj1280Ef6__halfS2_S2_fjLb0ELj1024ELj4ENS_18Kernel_traits_baseILj1280EfS2_S2_S2_fjLj1024EEEEELb0ELb1EEEvNS_9BwdParamsE)
        /*0e84*/ 	.word	0x00000000


	//----- nvinfo : EIATTR_MIN_STACK_SIZE
	.align		4
.L_619:
        /*0e88*/ 	.byte	0x04, 0x12
        /*0e8a*/ 	.short	(.L_621 - .L_620)
	.align		4
.L_620:
        /*0e8c*/ 	.word	index@(_ZN10layer_norm40ln_parallel_residual_bwd_finalize_kernelINS_22Kernel_traits_finalizeILj1280Ef6__halfS2_S2_fjLb0ELj1024ELj4ENS_18Kernel_traits_baseILj1280EfS2_S2_S2_fjLj1024EEEEELb1EEEvNS_9BwdParamsE)
        /*0e90*/ 	.word	0x00000000


	//----- nvinfo : EIATTR_MIN_STACK_SIZE
	.align		4
.L_621:
        /*0e94*/ 	.byte	0x04, 0x12
        /*0e96*/ 	.short	(.L_623 - .L_622)
	.align		4
.L_622:
        /*0e98*/ 	.word	index@(_ZN10layer_norm31ln_parallel_residual_bwd_kernelINS_13Kernel_traitsIf6__halfS2_S2_fjLj1280ELj1ELj4ELj1ELj16ENS_18Kernel_traits_baseILj1280EfS2_S2_S2_fjLj128EEEEELb1ELb1ELb1EEEvNS_9BwdParamsE)
        /*0e9c*/ 	.word	0x00000038


	//----- nvinfo : EIATTR_MIN_STACK_SIZE
	.align		4
.L_623:
        /*0ea0*/ 	.byte	0x04, 0x12
        /*0ea2*/ 	.short	(.L_625 - .L_624)
	.align		4
.L_624:
        /*0ea4*/ 	.word	index@(_ZN10layer_norm31ln_parallel_residual_bwd_kernelINS_13Kernel_traitsI6__halfS2_fS2_fjLj1280ELj1ELj4ELj1ELj16ENS_18Kernel_traits_baseILj1280ES2_S2_fS2_fjLj128EEEEELb0ELb0ELb0EEEvNS_9BwdParamsE)
        /*0ea8*/ 	.word	0x000001b0


	//----- nvinfo : EIATTR_MIN_STACK_SIZE
	.align		4
.L_625:
        /*0eac*/ 	.byte	0x04, 0x12
        /*0eae*/ 	.short	(.L_627 - .L_626)
	.align		4
.L_626:
        /*0eb0*/ 	.word	index@(_ZN10layer_norm31ln_parallel_residual_bwd_kernelINS_13Kernel_traitsI6__halfS2_fS2_fjLj1280ELj1ELj4ELj1ELj16ENS_18Kernel_traits_baseILj1280ES2_S2_fS2_fjLj128EEEEELb0ELb0ELb1EEEvNS_9BwdParamsE)
        /*0eb4*/ 	.word	0x00000230


	//----- nvinfo : EIATTR_MIN_STACK_SIZE
	.align		4
.L_627:
        /*0eb8*/ 	.byte	0x04, 0x12
        /*0eba*/ 	.short	(.L_629 - .L_628)
	.align		4
.L_628:
        /*0ebc*/ 	.word	index@(_ZN10layer_norm31ln_parallel_residual_bwd_kernelINS_13Kernel_traitsI6__halfS2_fS2_fjLj1280ELj1ELj4ELj1ELj16ENS_18Kernel_traits_baseILj1280ES2_S2_fS2_fjLj128EEEEELb0ELb1ELb0EEEvNS_9BwdParamsE)
        /*0ec0*/ 	.word	0x00000008


	//----- nvinfo : EIATTR_MIN_STACK_SIZE
	.align		4
.L_629:
        /*0ec4*/ 	.byte	0x04, 0x12
        /*0ec6*/ 	.short	(.L_631 - .L_630)
	.align		4
.L_630:
        /*0ec8*/ 	.word	index@(_ZN10layer_norm31ln_parallel_residual_bwd_kernelINS_13Kernel_traitsI6__halfS2_fS2_fjLj1280ELj1ELj4ELj1ELj16ENS_18Kernel_traits_baseILj1280ES2_S2_fS2_fjLj128EEEEELb0ELb1ELb1EEEvNS_9BwdParamsE)
        /*0ecc*/ 	.word	0x00000070


	//----- nvinfo : EIATTR_MIN_STACK_SIZE
	.align		4
.L_631:
        /*0ed0*/ 	.byte	0x04, 0x12
        /*0ed2*/ 	.short	(.L_633 - .L_632)
	.align		4
.L_632:
        /*0ed4*/ 	.word	index@(_ZN10layer_norm31ln_parallel_residual_bwd_kernelINS_13Kernel_traitsI6__halfS2_fS2_fjLj1280ELj1ELj4ELj1ELj16ENS_18Kernel_traits_baseILj1280ES2_S2_fS2_fjLj128EEEEELb1ELb0ELb0EEEvNS_9BwdParamsE)
        /*0ed8*/ 	.word	0x000001f8


	//----- nvinfo : EIATTR_MIN_STACK_SIZE
	.align		4
.L_633:
        /*0edc*/ 	.byte	0x04, 0x12
        /*0ede*/ 	.short	(.L_635 - .L_634)
	.align		4
.L_634:
        /*0ee0*/ 	.word	index@(_ZN10layer_norm31ln_parallel_residual_bwd_kernelINS_13Kernel_traitsI6__halfS2_fS2_fjLj1280ELj1ELj4ELj1ELj16ENS_18Kernel_traits_baseILj1280ES2_S2_fS2_fjLj128EEEEELb1ELb0ELb1EEEvNS_9BwdParamsE)
        /*0ee4*/ 	.word	0x00000288


	//----- nvinfo : EIATTR_MIN_STACK_SIZE
	.align		4
.L_635:
        /*0ee8*/ 	.byte	0x04, 0x12
        /*0eea*/ 	.short	(.L_637 - .L_636)
	.align		4
.L_636:
        /*0eec*/ 	.word	index@(_ZN10layer_norm22ln_bwd_finalize_kernelINS_22Kernel_traits_finalizeILj1280E6__halfS2_fS2_fjLb0ELj1024ELj4ENS_18Kernel_traits_baseILj1280ES2_S2_fS2_fjLj1024EEEEELb0ELb0EEEvNS_9BwdParamsE)
        /*0ef0*/ 	.word	0x00000000


	//----- nvinfo : EIATTR_MIN_STACK_SIZE
	.align		4
.L_637:
        /*0ef4*/ 	.byte	0x04, 0x12
        /*0ef6*/ 	.short	(.L_639 - .L_638)
	.align		4
.L_638:
        /*0ef8*/ 	.word	index@(_ZN10layer_norm40ln_parallel_residual_bwd_finalize_kernelINS_22Kernel_traits_finalizeILj1280E6__halfS2_fS2_fjLb0ELj1024ELj4ENS_18Kernel_traits_baseILj1280ES2_S2_fS2_fjLj1024EEEEELb0EEEvNS_9BwdParamsE)
        /*0efc*/ 	.word	0x00000000


	//----- nvinfo : EIATTR_MIN_STACK_SIZE
	.align		4
.L_639:
        /*0f00*/ 	.byte	0x04, 0x12
        /*0f02*/ 	.short	(.L_641 - .L_640)
	.align		4
.L_640:
        /*0f04*/ 	.word	index@(_ZN10layer_norm31ln_parallel_residual_bwd_kernelINS_13Kernel_traitsI6__halfS2_fS2_fjLj1280ELj1ELj4ELj1ELj16ENS_18Kernel_traits_baseILj1280ES2_S2_fS2_fjLj128EEEEELb1ELb1ELb0EEEvNS_9BwdParamsE)
        /*0f08*/ 	.word	0x00000058


	//----- nvinfo : EIATTR_MIN_STACK_SIZE
	.align		4
.L_641:
        /*0f0c*/ 	.byte	0x04, 0x12
        /*0f0e*/ 	.short	(.L_643 - .L_642)
	.align		4
.L_642:
        /*0f10*/ 	.word	index@(_ZN10layer_norm22ln_bwd_finalize_kernelINS_22Kernel_traits_finalizeILj1280E6__halfS2_fS2_fjLb0ELj1024ELj4ENS_18Kernel_traits_baseILj1280ES2_S2_fS2_fjLj1024EEEEELb0ELb1EEEvNS_9BwdParamsE)
        /*0f14*/ 	.word	0x00000000


	//----- nvinfo : EIATTR_MIN_STACK_SIZE
	.align		4
.L_643:
        /*0f18*/ 	.byte	0x04, 0x12
        /*0f1a*/ 	.short	(.L_645 - .L_644)
	.align		4
.L_644:
        /*0f1c*/ 	.word	index@(_ZN10layer_norm40ln_parallel_residual_bwd_finalize_kernelINS_22Kernel_traits_finalizeILj1280E6__halfS2_fS2_fjLb0ELj1024ELj4ENS_18Kernel_traits_baseILj1280ES2_S2_fS2_fjLj1024EEEEELb1EEEvNS_9BwdParamsE)
        /*0f20*/ 	.word	0x00000000


	//----- nvinfo : EIATTR_MIN_STACK_SIZE
	.align		4
.L_645:
        /*0f24*/ 	.byte	0x04, 0x12
        /*0f26*/ 	.short	(.L_647 - .L_646)
	.align		4
.L_646:
        /*0f28*/ 	.word	index@(_ZN10layer_norm31ln_parallel_residual_bwd_kernelINS_13Kernel_traitsI6__halfS2_fS2_fjLj1280ELj1ELj4ELj1ELj16ENS_18Kernel_traits_baseILj1280ES2_S2_fS2_fjLj128EEEEELb1ELb1ELb1EEEvNS_9BwdParamsE)
        /*0f2c*/ 	.word	0x000000c8


	//----- nvinfo : EIATTR_MIN_STACK_SIZE
	.align		4
.L_647:
        /*0f30*/ 	.byte	0x04, 0x12
        /*0f32*/ 	.short	(.L_649 - .L_648)
	.align		4
.L_648:
        /*0f34*/ 	.word	index@(_ZN10layer_norm31ln_parallel_residual_bwd_kernelINS_13Kernel_traitsIf6__halffS2_fjLj1280ELj1ELj4ELj1ELj16ENS_18Kernel_traits_baseILj1280EfS2_fS2_fjLj128EEEEELb0ELb0ELb0EEEvNS_9BwdParamsE)
        /*0f38*/ 	.word	0x00000258


	//----- nvinfo : EIATTR_MIN_STACK_SIZE
	.align		4
.L_649:
        /*0f3c*/ 	.byte	0x04, 0x12
        /*0f3e*/ 	.short	(.L_651 - .L_650)
	.align		4
.L_650:
        /*0f40*/ 	.word	index@(_ZN10layer_norm31ln_parallel_residual_bwd_kernelINS_13Kernel_traitsIf6__halffS2_fjLj1280ELj1ELj4ELj1ELj16ENS_18Kernel_traits_baseILj1280EfS2_fS2_fjLj128EEEEELb0ELb0ELb1EEEvNS_9BwdParamsE)
        /*0f44*/ 	.word	0x00000228


	//----- nvinfo : EIATTR_MIN_STACK_SIZE
	.align		4
.L_651:
        /*0f48*/ 	.byte	0x04, 0x12
        /*0f4a*/ 	.short	(.L_653 - .L_652)
	.align		4
.L_652:
        /*0f4c*/ 	.word	index@(_ZN10layer_norm31ln_parallel_residual_bwd_kernelINS_13Kernel_traitsIf6__halffS2_fjLj1280ELj1ELj4ELj1ELj16ENS_18Kernel_traits_baseILj1280EfS2_fS2_fjLj128EEEEELb0ELb1ELb0EEEvNS_9BwdParamsE)
        /*0f50*/ 	.word	0x00000060


	//----- nvinfo : EIATTR_MIN_STACK_SIZE
	.align		4
.L_653:
        /*0f54*/ 	.byte	0x04, 0x12
        /*0f56*/ 	.short	(.L_655 - .L_654)
	.align		4
.L_654:
        /*0f58*/ 	.word	index@(_ZN10layer_norm31ln_parallel_residual_bwd_kernelINS_13Kernel_traitsIf6__halffS2_fjLj1280ELj1ELj4ELj1ELj16ENS_18Kernel_traits_baseILj1280EfS2_fS2_fjLj128EEEEELb0ELb1ELb1EEEvNS_9BwdParamsE)
        /*0f5c*/ 	.word	0x00000040


	//----- nvinfo : EIATTR_MIN_STACK_SIZE
	.align		4
.L_655:
        /*0f60*/ 	.byte	0x04, 0x12
        /*0f62*/ 	.short	(.L_657 - .L_656)
	.align		4
.L_656:
        /*0f64*/ 	.word	index@(_ZN10layer_norm31ln_parallel_residual_bwd_kernelINS_13Kernel_traitsIf6__halffS2_fjLj1280ELj1ELj4ELj1ELj16ENS_18Kernel_traits_baseILj1280EfS2_fS2_fjLj128EEEEELb1ELb0ELb0EEEvNS_9BwdParamsE)
        /*0f68*/ 	.word	0x000002a0


	//----- nvinfo : EIATTR_MIN_STACK_SIZE
	.align		4
.L_657:
        /*0f6c*/ 	.byte	0x04, 0x12
        /*0f6e*/ 	.short	(.L_659 - .L_658)
	.align		4
.L_658:
        /*0f70*/ 	.word	index@(_ZN10layer_norm31ln_parallel_residual_bwd_kernelINS_13Kernel_traitsIf6__halffS2_fjLj1280ELj1ELj4ELj1ELj16ENS_18Kernel_traits_baseILj1280EfS2_fS2_fjLj128EEEEELb1ELb0ELb1EEEvNS_9BwdParamsE)
        /*0f74*/ 	.word	0x00000280


	//----- nvinfo : EIATTR_MIN_STACK_SIZE
	.align		4
.L_659:
        /*0f78*/ 	.byte	0x04, 0x12
        /*0f7a*/ 	.short	(.L_661 - .L_660)
	.align		4
.L_660:
        /*0f7c*/ 	.word	index@(_ZN10layer_norm22ln_bwd_finalize_kernelINS_22Kernel_traits_finalizeILj1280Ef6__halffS2_fjLb0ELj1024ELj4ENS_18Kernel_traits_baseILj1280EfS2_fS2_fjLj1024EEEEELb0ELb0EEEvNS_9BwdParamsE)
        /*0f80*/ 	.word	0x00000000


	//----- nvinfo : EIATTR_MIN_STACK_SIZE
	.align		4
.L_661:
        /*0f84*/ 	.byte	0x04, 0x12
        /*0f86*/ 	.short	(.L_663 - .L_662)
	.align		4
.L_662:
        /*0f88*/ 	.word	index@(_ZN10layer_norm40ln_parallel_residual_bwd_finalize_kernelINS_22Kernel_traits_finalizeILj1280Ef6__halffS2_fjLb0ELj1024ELj4ENS_18Kernel_traits_baseILj1280EfS2_fS2_fjLj1024EEEEELb0EEEvNS_9BwdParamsE)
        /*0f8c*/ 	.word	0x00000000


	//----- nvinfo : EIATTR_MIN_STACK_SIZE
	.align		4
.L_663:
        /*0f90*/ 	.byte	0x04, 0x12
        /*0f92*/ 	.short	(.L_665 - .L_664)
	.align		4
.L_664:
        /*0f94*/ 	.word	index@(_ZN10layer_norm31ln_parallel_residual_bwd_kernelINS_13Kernel_traitsIf6__halffS2_fjLj1280ELj1ELj4ELj1ELj16ENS_18Kernel_traits_baseILj1280EfS2_fS2_fjLj128EEEEELb1ELb1ELb0EEEvNS_9BwdParamsE)
        /*0f98*/ 	.word	0x000000a8


	//----- nvinfo : EIATTR_MIN_STACK_SIZE
	.align		4
.L_665:
        /*0f9c*/ 	.byte	0x04, 0x12
        /*0f9e*/ 	.short	(.L_667 - .L_666)
	.align		4
.L_666:
        /*0fa0*/ 	.word	index@(_ZN10layer_norm22ln_bwd_finalize_kernelINS_22Kernel_traits_finalizeILj1280Ef6__halffS2_fjLb0ELj1024ELj4ENS_18Kernel_traits_baseILj1280EfS2_fS2_fjLj1024EEEEELb0ELb1EEEvNS_9BwdParamsE)
        /*0fa4*/ 	.word	0x00000000


	//----- nvinfo : EIATTR_MIN_STACK_SIZE
	.align		4
.L_667:
        /*0fa8*/ 	.byte	0x04, 0x12
        /*0faa*/ 	.short	(.L_669 - .L_668)
	.align		4
.L_668:
        /*0fac*/ 	.word	index@(_ZN10layer_norm40ln_parallel_residual_bwd_finalize_kernelINS_22Kernel_traits_finalizeILj1280Ef6__halffS2_fjLb0ELj1024ELj4ENS_18Kernel_traits_baseILj1280EfS2_fS2_fjLj1024EEEEELb1EEEvNS_9BwdParamsE)
        /*0fb0*/ 	.word	0x00000000


	//----- nvinfo : EIATTR_MIN_STACK_SIZE
	.align		4
.L_669:
        /*0fb4*/ 	.byte	0x04, 0x12
        /*0fb6*/ 	.short	(.L_671 - .L_670)
	.align		4
.L_670:
        /*0fb8*/ 	.word	index@(_ZN10layer_norm31ln_parallel_residual_bwd_kernelINS_13Kernel_traitsIf6__halffS2_fjLj1280ELj1ELj4ELj1ELj16ENS_18Kernel_traits_baseILj1280EfS2_fS2_fjLj128EEEEELb1ELb1ELb1EEEvNS_9BwdParamsE)
        /*0fbc*/ 	.word	0x000000a8


	//----- nvinfo : EIATTR_MIN_STACK_SIZE
	.align		4
.L_671:
        /*0fc0*/ 	.byte	0x04, 0x12
        /*0fc2*/ 	.short	(.L_673 - .L_672)
	.align		4
.L_672:
        /*0fc4*/ 	.word	index@(_ZN10layer_norm31ln_parallel_residual_bwd_kernelINS_13Kernel_traitsI6__halfffffjLj1280ELj1ELj4ELj1ELj16ENS_18Kernel_traits_baseILj1280ES2_ffffjLj128EEEEELb0ELb0ELb0EEEvNS_9BwdParamsE)
        /*0fc8*/ 	.word	0x00000188


	//----- nvinfo : EIATTR_MIN_STACK_SIZE
	.align		4
.L_673:
        /*0fcc*/ 	.byte	0x04, 0x12
        /*0fce*/ 	.short	(.L_675 - .L_674)
	.align		4
.L_674:
        /*0fd0*/ 	.word	index@(_ZN10layer_norm31ln_parallel_residual_bwd_kernelINS_13Kernel_traitsI6__halfffffjLj1280ELj1ELj4ELj1ELj16ENS_18Kernel_traits_baseILj1280ES2_ffffjLj128EEEEELb0ELb0ELb1EEEvNS_9BwdParamsE)
        /*0fd4*/ 	.word	0x00000260


	//----- nvinfo : EIATTR_MIN_STACK_SIZE
	.align		4
.L_675:
        /*0fd8*/ 	.byte	0x04, 0x12
        /*0fda*/ 	.short	(.L_677 - .L_676)
	.align		4
.L_676:
        /*0fdc*/ 	.word	index@(_ZN10layer_norm31ln_parallel_residual_bwd_kernelINS_13Kernel_traitsI6__halfffffjLj1280ELj1ELj4ELj1ELj16ENS_18Kernel_traits_baseILj1280ES2_ffffjLj128EEEEELb0ELb1ELb0EEEvNS_9BwdParamsE)
        /*0fe0*/ 	.word	0x00000000


	//----- nvinfo : EIATTR_MIN_STACK_SIZE
	.align		4
.L_677:
        /*0fe4*/ 	.byte	0x04, 0x12
        /*0fe6*/ 	.short	(.L_679 - .L_678)
	.align		4
.L_678:
        /*0fe8*/ 	.word	index@(_ZN10layer_norm31ln_parallel_residual_bwd_kernelINS_13Kernel_traitsI6__halfffffjLj1280ELj1ELj4ELj1ELj16ENS_18Kernel_traits_baseILj1280ES2_ffffjLj128EEEEELb0ELb1ELb1EEEvNS_9BwdParamsE)
        /*0fec*/ 	.word	0x00000158


	//----- nvinfo : EIATTR_MIN_STACK_SIZE
	.align		4
.L_679:
        /*0ff0*/ 	.byte	0x04, 0x12
        /*0ff2*/ 	.short	(.L_681 - .L_680)
	.align		4
.L_680:
        /*0ff4*/ 	.word	index@(_ZN10layer_norm31ln_parallel_residual_bwd_kernelINS_13Kernel_traitsI6__halfffffjLj1280ELj1ELj4ELj1ELj16ENS_18Kernel_traits_baseILj1280ES2_ffffjLj128EEEEELb1ELb0ELb0EEEvNS_9BwdParamsE)
        /*0ff8*/ 	.word	0x000001e0


	//----- nvinfo : EIATTR_MIN_STACK_SIZE
	.align		4
.L_681:
        /*0ffc*/ 	.byte	0x04, 0x12
        /*0ffe*/ 	.short	(.L_683 - .L_682)
	.align		4
.L_682:
        /*1000*/ 	.word	index@(_ZN10layer_norm31ln_parallel_residual_bwd_kernelINS_13Kernel_traitsI6__halfffffjLj1280ELj1ELj4ELj1ELj16ENS_18Kernel_traits_baseILj1280ES2_ffffjLj128EEEEELb1ELb0ELb1EEEvNS_9BwdParamsE)
        /*1004*/ 	.word	0x00000298


	//----- nvinfo : EIATTR_MIN_STACK_SIZE
	.align		4
.L_683:
        /*1008*/ 	.byte	0x04, 0x12
        /*100a*/ 	.short	(.L_685 - .L_684)
	.align		4
.L_684:
        /*100c*/ 	.word	index@(_ZN10layer_norm22ln_bwd_finalize_kernelINS_22Kernel_traits_finalizeILj1280E6__halfffffjLb0ELj1024ELj4ENS_18Kernel_traits_baseILj1280ES2_ffffjLj1024EEEEELb0ELb0EEEvNS_9BwdParamsE)
        /*1010*/ 	.word	0x00000000


	//----- nvinfo : EIATTR_MIN_STACK_SIZE
	.align		4
.L_685:
        /*1014*/ 	.byte	0x04, 0x12
        /*1016*/ 	.short	(.L_687 - .L_686)
	.align		4
.L_686:
        /*1018*/ 	.word	index@(_ZN10layer_norm40ln_parallel_residual_bwd_finalize_kernelINS_22Kernel_traits_finalizeILj1280E6__halfffffjLb0ELj1024ELj4ENS_18Kernel_traits_baseILj1280ES2_ffffjLj1024EEEEELb0EEEvNS_9BwdParamsE)
        /*101c*/ 	.word	0x00000000


	//----- nvinfo : EIATTR_MIN_STACK_SIZE
	.align		4
.L_687:
        /*1020*/ 	.byte	0x04, 0x12
        /*1022*/ 	.short	(.L_689 - .L_688)
	.align		4
.L_688:
        /*1024*/ 	.word	index@(_ZN10layer_norm31ln_parallel_residual_bwd_kernelINS_13Kernel_traitsI6__halfffffjLj1280ELj1ELj4ELj1ELj16ENS_18Kernel_traits_baseILj1280ES2_ffffjLj128EEEEELb1ELb1ELb0EEEvNS_9BwdParamsE)
        /*1028*/ 	.word	0x00000040


	//----- nvinfo : EIATTR_MIN_STACK_SIZE
	.align		4
.L_689:
        /*102c*/ 	.byte	0x04, 0x12
        /*102e*/ 	.short	(.L_691 - .L_690)
	.align		4
.L_690:
        /*1030*/ 	.word	index@(_ZN10layer_norm22ln_bwd_finalize_kernelINS_22Kernel_traits_finalizeILj1280E6__halfffffjLb0ELj1024ELj4ENS_18Kernel_traits_baseILj1280ES2_ffffjLj1024EEEEELb0ELb1EEEvNS_9BwdParamsE)
        /*1034*/ 	.word	0x00000000


	//----- nvinfo : EIATTR_MIN_STACK_SIZE
	.align		4
.L_691:
        /*1038*/ 	.byte	0x04, 0x12
        /*103a*/ 	.short	(.L_693 - .L_692)
	.align		4
.L_692:
        /*103c*/ 	.word	index@(_ZN10layer_norm40ln_parallel_residual_bwd_finalize_kernelINS_22Kernel_traits_finalizeILj1280E6__halfffffjLb0ELj1024ELj4ENS_18Kernel_traits_baseILj1280ES2_ffffjLj1024EEEEELb1EEEvNS_9BwdParamsE)
        /*1040*/ 	.word	0x00000000


	//----- nvinfo : EIATTR_MIN_STACK_SIZE
	.align		4
.L_693:
        /*1044*/ 	.byte	0x04, 0x12
        /*1046*/ 	.short	(.L_695 - .L_694)
	.align		4
.L_694:
        /*1048*/ 	.word	index@(_ZN10layer_norm31ln_parallel_residual_bwd_kernelINS_13Kernel_traitsI6__halfffffjLj1280ELj1ELj4ELj1ELj16ENS_18Kernel_traits_baseILj1280ES2_ffffjLj128EEEEELb1ELb1ELb1EEEvNS_9BwdParamsE)
        /*104c*/ 	.word	0x000000c8


	//----- nvinfo : EIATTR_MIN_STACK_SIZE
	.align		4
.L_695:
        /*1050*/ 	.byte	0x04, 0x12
        /*1052*/ 	.short	(.L_697 - .L_696)
	.align		4
.L_696:
        /*1054*/ 	.word	index@(_ZN10layer_norm31ln_parallel_residual_bwd_kernelINS_13Kernel_traitsIfffffjLj1280ELj1ELj4ELj1ELj16ENS_18Kernel_traits_baseILj1280EfffffjLj128EEEEELb0ELb0ELb0EEEvNS_9BwdParamsE)
        /*1058*/ 	.word	0x00000240


	//----- nvinfo : EIATTR_MIN_STACK_SIZE
	.align		4
.L_697:
        /*105c*/ 	.byte	0x04, 0x12
        /*105e*/ 	.short	(.L_699 - .L_698)
	.align		4
.L_698:
        /*1060*/ 	.word	index@(_ZN10layer_norm31ln_parallel_residual_bwd_kernelINS_13Kernel_traitsIfffffjLj1280ELj1ELj4ELj1ELj16ENS_18Kernel_traits_baseILj1280EfffffjLj128EEEEELb0ELb0ELb1EEEvNS_9BwdParamsE)
        /*1064*/ 	.word	0x00000268


	//----- nvinfo : EIATTR_MIN_STACK_SIZE
	.align		4
.L_699:
        /*1068*/ 	.byte	0x04, 0x12
        /*106a*/ 	.short	(.L_701 - .L_700)
	.align		4
.L_700:
        /*106c*/ 	.word	index@(_ZN10layer_norm31ln_parallel_residual_bwd_kernelINS_13Kernel_traitsIfffffjLj1280ELj1ELj4ELj1ELj16ENS_18Kernel_traits_baseILj1280EfffffjLj128EEEEELb0ELb1ELb0EEEvNS_9BwdParamsE)
        /*1070*/ 	.word	0x00000040


	//----- nvinfo : EIATTR_MIN_STACK_SIZE
	.align		4
.L_701:
        /*1074*/ 	.byte	0x04, 0x12
        /*1076*/ 	.short	(.L_703 - .L_702)
	.align		4
.L_702:
        /*1078*/ 	.word	index@(_ZN10layer_norm31ln_parallel_residual_bwd_kernelINS_13Kernel_traitsIfffffjLj1280ELj1ELj4ELj1ELj16ENS_18Kernel_traits_baseILj1280EfffffjLj128EEEEELb0ELb1ELb1EEEvNS_9BwdParamsE)
        /*107c*/ 	.word	0x000001d0


	//----- nvinfo : EIATTR_MIN_STACK_SIZE
	.align		4
.L_703:
        /*1080*/ 	.byte	0x04, 0x12
        /*1082*/ 	.short	(.L_705 - .L_704)
	.align		4
.L_704:
        /*1084*/ 	.word	index@(_ZN10layer_norm31ln_parallel_residual_bwd_kernelINS_13Kernel_traitsIfffffjLj1280ELj1ELj4ELj1ELj16ENS_18Kernel_traits_baseILj1280EfffffjLj128EEEEELb1ELb0ELb0EEEvNS_9BwdParamsE)
        /*1088*/ 	.word	0x00000290


	//----- nvinfo : EIATTR_MIN_STACK_SIZE
	.align		4
.L_705:
        /*108c*/ 	.byte	0x04, 0x12
        /*108e*/ 	.short	(.L_707 - .L_706)
	.align		4
.L_706:
        /*1090*/ 	.word	index@(_ZN10layer_norm31ln_parallel_residual_bwd_kernelINS_13Kernel_traitsIfffffjLj1280ELj1ELj4ELj1ELj16ENS_18Kernel_traits_baseILj1280EfffffjLj128EEEEELb1ELb0ELb1EEEvNS_9BwdParamsE)
        /*1094*/ 	.word	0x00000298


	//----- nvinfo : EIATTR_MIN_STACK_SIZE
	.align		4
.L_707:
        /*1098*/ 	.byte	0x04, 0x12
        /*109a*/ 	.short	(.L_709 - .L_708)
	.align		4
.L_708:
        /*109c*/ 	.word	index@(_ZN10layer_norm22ln_bwd_finalize_kernelINS_22Kernel_traits_finalizeILj1280EfffffjLb0ELj1024ELj4ENS_18Kernel_traits_baseILj1280EfffffjLj1024EEEEELb0ELb0EEEvNS_9BwdParamsE)
        /*10a0*/ 	.word	0x00000000


	//----- nvinfo : EIATTR_MIN_STACK_SIZE
	.align		4
.L_709:
        /*10a4*/ 	.byte	0x04, 0x12
        /*10a6*/ 	.short	(.L_711 - .L_710)
	.align		4
.L_710:
        /*10a8*/ 	.word	index@(_ZN10layer_norm40ln_parallel_residual_bwd_finalize_kernelINS_22Kernel_traits_finalizeILj1280EfffffjLb0ELj1024ELj4ENS_18Kernel_traits_baseILj1280EfffffjLj1024EEEEELb0EEEvNS_9BwdParamsE)
        /*10ac*/ 	.word	0x00000000


	//----- nvinfo : EIATTR_MIN_STACK_SIZE
	.align		4
.L_711:
        /*10b0*/ 	.byte	0x04, 0x12
        /*10b2*/ 	.short	(.L_713 - .L_712)
	.align		4
.L_712:
        /*10b4*/ 	.word	index@(_ZN10layer_norm31ln_parallel_residual_bwd_kernelINS_13Kernel_traitsIfffffjLj1280ELj1ELj4ELj1ELj16ENS_18Kernel_traits_baseILj1280EfffffjLj128EEEEELb1ELb1ELb0EEEvNS_9BwdParamsE)
        /*10b8*/ 	.word	0x00000090


	//----- nvinfo : EIATTR_MIN_STACK_SIZE
	.align		4
.L_713:
        /*10bc*/ 	.byte	0x04, 0x12
        /*10be*/ 	.short	(.L_715 - .L_714)
	.align		4
.L_714:
        /*10c0*/ 	.word	index@(_ZN10layer_norm22ln_bwd_finalize_kernelINS_22Kernel_traits_finalizeILj1280EfffffjLb0ELj1024ELj4ENS_18Kernel_traits_baseILj1280EfffffjLj1024EEEEELb0ELb1EEEvNS_9BwdParamsE)
        /*10c4*/ 	.word	0x00000000


	//----- nvinfo : EIATTR_MIN_STACK_SIZE
	.align		4
.L_715:
        /*10c8*/ 	.byte	0x04, 0x12
        /*10ca*/ 	.short	(.L_717 - .L_716)
	.align		4
.L_716:
        /*10cc*/ 	.word	index@(_ZN10layer_norm40ln_parallel_residual_bwd_finalize_kernelINS_22Kernel_traits_finalizeILj1280EfffffjLb0ELj1024ELj4ENS_18Kernel_traits_baseILj1280EfffffjLj1024EEEEELb1EEEvNS_9BwdParamsE)
        /*10d0*/ 	.word	0x00000000


	//----- nvinfo : EIATTR_MIN_STACK_SIZE
	.align		4
.L_717:
        /*10d4*/ 	.byte	0x04, 0x12
        /*10d6*/ 	.short	(.L_719 - .L_718)
	.align		4
.L_718:
        /*10d8*/ 	.word	index@(_ZN10layer_norm31ln_parallel_residual_bwd_kernelINS_13Kernel_traitsIfffffjLj1280ELj1ELj4ELj1ELj16ENS_18Kernel_traits_baseILj1280EfffffjLj128EEEEELb1ELb1ELb1EEEvNS_9BwdParamsE)
        /*10dc*/ 	.word	0x000000b0
.L_719:


//--------------------- .nv.compat                --------------------------
	.section	.nv.compat,"",@"SHT_CUDA_COMPAT_INFO"
	.align	4
        /*0000*/ 	.byte	0x02, 0x09, 0x01, 0x00, 0x02, 0x02, 0x01, 0x00, 0x02, 0x05, 0x05, 0x00, 0x03, 0x07, 0x01, 0x01
        /*0010*/ 	.byte	0x02, 0x03, 0x00, 0x00, 0x02, 0x06, 0x01, 0x00, 0x04, 0x0b, 0x08, 0x00, 0x00, 0x00, 0x00, 0x00
        /*0020*/ 	.byte	0x00, 0x00, 0x00, 0x00


//--------------------- .nv.info._ZN10layer_norm31ln_parallel_residual_bwd_kernelINS_13Kernel_traitsI13__nv_bfloat16S2_S2_S2_fjLj1280ELj1ELj4ELj1ELj16ENS_18Kernel_traits_baseILj1280ES2_S2_S2_S2_fjLj128EEEEELb0ELb0ELb0EEEvNS_9BwdParamsE --------------------------
	.section	.nv.info._ZN10layer_norm31ln_parallel_residual_bwd_kernelINS_13Kernel_traitsI13__nv_bfloat16S2_S2_S2_fjLj1280ELj1ELj4ELj1ELj16ENS_18Kernel_traits_baseILj1280ES2_S2_S2_S2_fjLj128EEEEELb0ELb0ELb0EEEvNS_9BwdParamsE,"",@"SHT_CUDA_INFO"
	.sectionflags	@""
	.align	4


	//----- nvinfo : EIATTR_CUDA_API_VERSION
	.align		4
        /*0000*/ 	.byte	0x04, 0x37
        /*0002*/ 	.short	(.L_721 - .L_720)
.L_720:
        /*0004*/ 	.word	0x00000082


	//----- nvinfo : EIATTR_KPARAM_INFO
	.align		4
.L_721:
        /*0008*/ 	.byte	0x04, 0x17
        /*000a*/ 	.short	(.L_723 - .L_722)
.L_722:
        /*000c*/ 	.word	0x00000000
        /*0010*/ 	.short	0x0000
        /*0012*/ 	.short	0x0000
        /*0014*/ 	.byte	0x00, 0xf0, 0xa1, 0x04


	//----- nvinfo : EIATTR_SPARSE_MMA_MASK
	.align		4
.L_723:
        /*0018*/ 	.byte	0x03, 0x50
        /*001a*/ 	.short	0x0000


	//----- nvinfo : EIATTR_MAXREG_COUNT
	.align		4
        /*001c*/ 	.byte	0x03, 0x1b
        /*001e*/ 	.short	0x00ff


	//----- nvinfo : EIATTR_NUM_BARRIERS
	.align		4
        /*0020*/ 	.byte	0x02, 0x4c
        /*0022*/ 	.byte	0x01
	.zero		1


	//----- nvinfo : EIATTR_ANNOTATIONS
	.align		4
        /*0024*/ 	.byte	0x04, 0x55
        /*0026*/ 	.short	(.L_725 - .L_724)


	//   ....[0]....
.L_724:
        /*0028*/ 	.word	0x00000001
        /*002c*/ 	.byte	0xc0, 0x00, 0x00, 0x00, 0x01, 0x00, 0x00, 0x00, 0xf0, 0x00, 0x00, 0x00, 0x01, 0x00, 0x00, 0x00
        /* <DEDUP_REMOVED lines=170> */
        /*0adc*/ 	.byte	0x80, 0xc6, 0x00, 0x00


	//----- nvinfo : EIATTR_MERCURY_ISA_VERSION
	.align		4
.L_725:
        /*0ae0*/ 	.byte	0x03, 0x5f
        /*0ae2*/ 	.short	0x0101


	//----- nvinfo : EIATTR_COOP_GROUP_MASK_REGIDS
	.align		4
        /*0ae4*/ 	.byte	0x04, 0x29
        /*0ae6*/ 	.short	(.L_727 - .L_726)


	//   ....[0]....
.L_726:
        /*0ae8*/ 	.word	0xffffffff


	//   ....[1]....
        /*0aec*/ 	.word	0xffffffff


	//   ....[2]....
        /*0af0*/ 	.word	0xffffffff


	//   ....[3]....
        /*0af4*/ 	.word	0xffffffff


	//   ....[4]....
        /*0af8*/ 	.word	0xffffffff


	//   ....[5]....
        /*0afc*/ 	.word	0xffffffff


	//   ....[6]....
        /*0b00*/ 	.word	0xffffffff


	//   ....[7]....
        /*0b04*/ 	.word	0xffffffff


	//   ....[8]....
        /*0b08*/ 	.word	0xffffffff


	//   ....[9]....
        /*0b0c*/ 	.word	0xffffffff


	//   ....[10]....
        /*0b10*/ 	.word	0x05000088


	//   ....[11]....
        /*0b14*/ 	.word	0x05000088


	//   ....[12]....
        /*0b18*/ 	.word	0x05000088


	//   ....[13]....
        /*0b1c*/ 	.word	0x05000088


	//   ....[14]....
        /*0b20*/ 	.word	0x05000088


	//   ....[15]....
        /*0b24*/ 	.word	0x05000088


	//   ....[16]....
        /*0b28*/ 	.word	0x05000088


	//   ....[17]....
        /*0b2c*/ 	.word	0x05000088


	//   ....[18]....
        /*0b30*/ 	.word	0x05000088


	//   ....[19]....
        /*0b34*/ 	.word	0x05000088


	//----- nvinfo : EIATTR_COOP_GROUP_INSTR_OFFSETS
	.align		4
.L_727:
        /*0b38*/ 	.byte	0x04, 0x28
        /*0b3a*/ 	.short	(.L_729 - .L_728)


	//   ....[0]....
.L_728:
        /*0b3c*/ 	.word	0x00005480


	//   ....[1]....
        /*0b40*/ 	.word	0x000054a0


	//   ....[2]....
        /*0b44*/ 	.word	0x000054c0


	//   ....[3]....
        /*0b48*/ 	.word	0x000054e0


	//   ....[4]....
        /*0b4c*/ 	.word	0x00005500


	//   ....[5]....
        /*0b50*/ 	.word	0x00005520


	//   ....[6]....
        /*0b54*/ 	.word	0x00005540


	//   ....[7]....
        /*0b58*/ 	.word	0x00005560


	//   ....[8]....
        /*0b5c*/ 	.word	0x00005570


	//   ....[9]....
        /*0b60*/ 	.word	0x00005590


	//   ....[10]....
        /*0b64*/ 	.word	0x0000ee00


	//   ....[11]....
        /*0b68*/ 	.word	0x0000eea0


	//   ....[12]....
        /*0b6c*/ 	.word	0x0000ef20


	//   ....[13]....
        /*0b70*/ 	.word	0x0000ef90


	//   ....[14]....
        /*0b74*/ 	.word	0x0000f010


	//   ....[15]....
        /*0b78*/ 	.word	0x0000f080


	//   ....[16]....
        /*0b7c*/ 	.word	0x0000f100


	//   ....[17]....
        /*0b80*/ 	.word	0x0000f170


	//   ....[18]....
        /*0b84*/ 	.word	0x0000f1f0


	//   ....[19]....
        /*0b88*/ 	.word	0x0000f240


	//----- nvinfo : EIATTR_VRC_CTA_INIT_COUNT
	.align		4
.L_729:
        /*0b8c*/ 	.byte	0x02, 0x4a
	.zero		1
	.zero		1


	//----- nvinfo : EIATTR_EXIT_INSTR_OFFSETS
	.align		4
        /*0b90*/ 	.byte	0x04, 0x1c
        /*0b92*/ 	.short	(.L_731 - .L_730)


	//   ....[0]....
.L_730:
        /*0b94*/ 	.word	0x0000ed10


	//   ....[1]....
        /*0b98*/ 	.word	0x0000ed90


	//----- nvinfo : EIATTR_MAX_THREADS
	.align		4
.L_731:
        /*0b9c*/ 	.byte	0x04, 0x05
        /*0b9e*/ 	.short	(.L_733 - .L_732)
.L_732:
        /*0ba0*/ 	.word	0x00000080
        /*0ba4*/ 	.word	0x00000001
        /*0ba8*/ 	.word	0x00000001


	//----- nvinfo : EIATTR_CRS_STACK_SIZE
	.align		4
.L_733:
        /*0bac*/ 	.byte	0x04, 0x1e
        /*0bae*/ 	.short	(.L_735 - .L_734)
.L_734:
        /*0bb0*/ 	.word	0x00000000


	//----- nvinfo : EIATTR_CBANK_PARAM_SIZE
	.align		4
.L_735:
        /*0bb4*/ 	.byte	0x03, 0x19
        /*0bb6*/ 	.short	0x0128


	//----- nvinfo : EIATTR_PARAM_CBANK
	.align		4
        /*0bb8*/ 	.byte	0x04, 0x0a
        /*0bba*/ 	.short	(.L_737 - .L_736)
	.align		4
.L_736:
        /*0bbc*/ 	.word	index@(.nv.constant0._ZN10layer_norm31ln_parallel_residual_bwd_kernelINS_13Kernel_traitsI13__nv_bfloat16S2_S2_S2_fjLj1280ELj1ELj4ELj1ELj16ENS_18Kernel_traits_baseILj1280ES2_S2_S2_S2_fjLj128EEEEELb0ELb0ELb0EEEvNS_9BwdParamsE)
        /*0bc0*/ 	.short	0x0380
        /*0bc2*/ 	.short	0x0128


	//----- nvinfo : EIATTR_SW_WAR
	.align		4
.L_737:
        /*0bc4*/ 	.byte	0x04, 0x36
        /*0bc6*/ 	.short	(.L_739 - .L_738)
.L_738:
        /*0bc8*/ 	.word	0x00000008
.L_739:


//--------------------- .nv.info._ZN10layer_norm31ln_parallel_residual_bwd_kernelINS_13Kernel_traitsI13__nv_bfloat16S2_S2_S2_fjLj1280ELj1ELj4ELj1ELj16ENS_18Kernel_traits_baseILj1280ES2_S2_S2_S2_fjLj128EEEEELb0ELb0ELb1EEEvNS_9BwdParamsE --------------------------
	.section	.nv.info._ZN10layer_norm31ln_parallel_residual_bwd_kernelINS_13Kernel_traitsI13__nv_bfloat16S2_S2_S2_fjLj1280ELj1ELj4ELj1ELj16ENS_18Kernel_traits_baseILj1280ES2_S2_S2_S2_fjLj128EEEEELb0ELb0ELb1EEEvNS_9BwdParamsE,"",@"SHT_CUDA_INFO"
	.sectionflags	@""
	.align	4


	//----- nvinfo : EIATTR_CUDA_API_VERSION
	.align		4
        /*0000*/ 	.byte	0x04, 0x37
        /*0002*/ 	.short	(.L_741 - .L_740)
.L_740:
        /*0004*/ 	.word	0x00000082


	//----- nvinfo : EIATTR_KPARAM_INFO
	.align		4
.L_741:
        /*0008*/ 	.byte	0x04, 0x17
        /*000a*/ 	.short	(.L_743 - .L_742)
.L_742:
        /*000c*/ 	.word	0x00000000
        /*0010*/ 	.short	0x0000
        /*0012*/ 	.short	0x0000
        /*0014*/ 	.byte	0x00, 0xf0, 0xa1, 0x04


	//----- nvinfo : EIATTR_SPARSE_MMA_MASK
	.align		4
.L_743:
        /*0018*/ 	.byte	0x03, 0x50
        /*001a*/ 	.short	0x0000


	//----- nvinfo : EIATTR_MAXREG_COUNT
	.align		4
        /*001c*/ 	.byte	0x03, 0x1b
        /*001e*/ 	.short	0x00ff


	//----- nvinfo : EIATTR_NUM_BARRIERS
	.align		4
        /*0020*/ 	.byte	0x02, 0x4c
        /*0022*/ 	.byte	0x01
	.zero		1


	//----- nvinfo : EIATTR_ANNOTATIONS
	.align		4
        /*0024*/ 	.byte	0x04, 0x55
        /*0026*/ 	.short	(.L_745 - .L_744)


	//   ....[0]....
.L_744:
        /* <DEDUP_REMOVED lines=145> */
        /*092c*/ 	.byte	0x10, 0xba, 0x00, 0x00, 0x01, 0x00, 0x00, 0x00, 0x40, 0xba, 0x00, 0x00


	//----- nvinfo : EIATTR_MERCURY_ISA_VERSION
	.align		4
.L_745:
        /*0938*/ 	.byte	0x03, 0x5f
        /*093a*/ 	.short	0x0101


	//----- nvinfo : EIATTR_COOP_GROUP_MASK_REGIDS
	.align		4
        /*093c*/ 	.byte	0x04, 0x29
        /*093e*/ 	.short	(.L_747 - .L_746)


	//   ....[0]....
.L_746:
        /*0940*/ 	.word	0xffffffff


	//   ....[1]....
        /*0944*/ 	.word	0xffffffff


	//   ....[2]....
        /*0948*/ 	.word	0xffffffff


	//   ....[3]....
        /*094c*/ 	.word	0xffffffff


	//   ....[4]....
        /*0950*/ 	.word	0xffffffff


	//   ....[5]....
        /*0954*/ 	.word	0xffffffff


	//   ....[6]....
        /*0958*/ 	.word	0xffffffff


	//   ....[7]....
        /*095c*/ 	.word	0xffffffff


	//   ....[8]....
        /*0960*/ 	.word	0xffffffff


	//   ....[9]....
        /*0964*/ 	.word	0xffffffff


	//   ....[10]....
        /*0968*/ 	.word	0x05000035


	//   ....[11]....
        /*096c*/ 	.word	0x05000035


	//   ....[12]....
        /*0970*/ 	.word	0x05000035


	//   ....[13]....
        /*0974*/ 	.word	0x05000035


	//   ....[14]....
        /*0978*/ 	.word	0x05000035


	//   ....[15]....
        /*097c*/ 	.word	0x05000035


	//   ....[16]....
        /*0980*/ 	.word	0x05000035


	//   ....[17]....
        /*0984*/ 	.word	0x05000035


	//   ....[18]....
        /*0988*/ 	.word	0x05000035


	//   ....[19]....
        /*098c*/ 	.word	0x05000035


	//----- nvinfo : EIATTR_COOP_GROUP_INSTR_OFFSETS
	.align		4
.L_747:
        /*0990*/ 	.byte	0x04, 0x28
        /*0992*/ 	.short	(.L_749 - .L_748)


	//   ....[0]....
.L_748:
        /*0994*/ 	.word	0x00004bb0


	//   ....[1]....
        /*0998*/ 	.word	0x00004bd0


	//   ....[2]....
        /*099c*/ 	.word	0x00004bf0


	//   ....[3]....
        /*09a0*/ 	.word	0x00004c10


	//   ....[4]....
        /*09a4*/ 	.word	0x00004c30


	//   ....[5]....
        /*09a8*/ 	.word	0x00004c50


	//   ....[6]....
        /*09ac*/ 	.word	0x00004c70


	//   ....[7]....
        /*09b0*/ 	.word	0x00004c90


	//   ....[8]....
        /*09b4*/ 	.word	0x00004ca0


	//   ....[9]....
        /*09b8*/ 	.word	0x00004cc0


	//   ....[10]....
        /*09bc*/ 	.word	0x0000d900


	//   ....[11]....
        /*09c0*/ 	.word	0x0000d990


	//   ....[12]....
        /*09c4*/ 	.word	0x0000d9f0


	//   ....[13]....
        /*09c8*/ 	.word	0x0000da40


	//   ....[14]....
        /*09cc*/ 	.word	0x0000daa0


	//   ....[15]....
        /*09d0*/ 	.word	0x0000daf0


	//   ....[16]....
        /*09d4*/ 	.word	0x0000db50


	//   ....[17]....
        /*09d8*/ 	.word	0x0000dba0


	//   ....[18]....
        /*09dc*/ 	.word	0x0000dc00


	//   ....[19]....
        /*09e0*/ 	.word	0x0000dc50


	//----- nvinfo : EIATTR_VRC_CTA_INIT_COUNT
	.align		4
.L_749:
        /*09e4*/ 	.byte	0x02, 0x4a
	.zero		1
	.zero		1


	//----- nvinfo : EIATTR_EXIT_INSTR_OFFSETS
	.align		4
        /*09e8*/ 	.byte	0x04, 0x1c
        /*09ea*/ 	.short	(.L_751 - .L_750)


	//   ....[0]....
.L_750:
        /*09ec*/ 	.word	0x0000d890


	//----- nvinfo : EIATTR_MAX_THREADS
	.align		4
.L_751:
        /*09f0*/ 	.byte	0x04, 0x05
        /*09f2*/ 	.short	(.L_753 - .L_752)
.L_752:
        /*09f4*/ 	.word	0x00000080
        /*09f8*/ 	.word	0x00000001
        /*09fc*/ 	.word	0x00000001


	//----- nvinfo : EIATTR_CRS_STACK_SIZE
	.align		4
.L_753:
        /*0a00*/ 	.byte	0x04, 0x1e
        /*0a02*/ 	.short	(.L_755 - .L_754)
.L_754:
        /*0a04*/ 	.word	0x00000000


	//----- nvinfo : EIATTR_CBANK_PARAM_SIZE
	.align		4
.L_755:
        /*0a08*/ 	.byte	0x03, 0x19
        /*0a0a*/ 	.short	0x0128


	//----- nvinfo : EIATTR_PARAM_CBANK
	.align		4
        /*0a0c*/ 	.byte	0x04, 0x0a
        /*0a0e*/ 	.short	(.L_757 - .L_756)
	.align		4
.L_756:
        /*0a10*/ 	.word	index@(.nv.constant0._ZN10layer_norm31ln_parallel_residual_bwd_kernelINS_13Kernel_traitsI13__nv_bfloat16S2_S2_S2_fjLj1280ELj1ELj4ELj1ELj16ENS_18Kernel_traits_baseILj1280ES2_S2_S2_S2_fjLj128EEEEELb0ELb0ELb1EEEvNS_9BwdParamsE)
        /*0a14*/ 	.short	0x0380
        /*0a16*/ 	.short	0x0128


	//----- nvinfo : EIATTR_SW_WAR
	.align		4
.L_757:
        /*0a18*/ 	.byte	0x04, 0x36
        /*0a1a*/ 	.short	(.L_759 - .L_758)
.L_758:
        /*0a1c*/ 	.word	0x00000008
.L_759:


//--------------------- .nv.info._ZN10layer_norm31ln_parallel_residual_bwd_kernelINS_13Kernel_traitsI13__nv_bfloat16S2_S2_S2_fjLj1280ELj1ELj4ELj1ELj16ENS_18Kernel_traits_baseILj1280ES2_S2_S2_S2_fjLj128EEEEELb0ELb1ELb0EEEvNS_9BwdParamsE --------------------------
	.section	.nv.info._ZN10layer_norm31ln_parallel_residual_bwd_kernelINS_13Kernel_traitsI13__nv_bfloat16S2_S2_S2_fjLj1280ELj1ELj4ELj1ELj16ENS_18Kernel_traits_baseILj1280ES2_S2_S2_S2_fjLj128EEEEELb0ELb1ELb0EEEvNS_9BwdParamsE,"",@"SHT_CUDA_INFO"
	.sectionflags	@""
	.align	4


	//----- nvinfo : EIATTR_CUDA_API_VERSION
	.align		4
        /*0000*/ 	.byte	0x04, 0x37
        /*0002*/ 	.short	(.L_761 - .L_760)
.L_760:
        /*0004*/ 	.word	0x00000082


	//----- nvinfo : EIATTR_KPARAM_INFO
	.align		4
.L_761:
        /*0008*/ 	.byte	0x04, 0x17
        /*000a*/ 	.short	(.L_763 - .L_762)
.L_762:
        /*000c*/ 	.word	0x00000000
        /*0010*/ 	.short	0x0000
        /*0012*/ 	.short	0x0000
        /*0014*/ 	.byte	0x00, 0xf0, 0xa1, 0x04


	//----- nvinfo : EIATTR_SPARSE_MMA_MASK
	.align		4
.L_763:
        /*0018*/ 	.byte	0x03, 0x50
        /*001a*/ 	.short	0x0000


	//----- nvinfo : EIATTR_MAXREG_COUNT
	.align		4
        /*001c*/ 	.byte	0x03, 0x1b
        /*001e*/ 	.short	0x00ff


	//----- nvinfo : EIATTR_NUM_BARRIERS
	.align		4
        /*0020*/ 	.byte	0x02, 0x4c
        /*0022*/ 	.byte	0x01
	.zero		1


	//----- nvinfo : EIATTR_MERCURY_ISA_VERSION
	.align		4
        /*0024*/ 	.byte	0x03, 0x5f
        /*0026*/ 	.short	0x0101


	//----- nvinfo : EIATTR_COOP_GROUP_MASK_REGIDS
	.align		4
        /*0028*/ 	.byte	0x04, 0x29
        /*002a*/ 	.short	(.L_765 - .L_764)


	//   ....[0]....
.L_764:
        /*002c*/ 	.word	0xffffffff


	//   ....[1]....
        /*0030*/ 	.word	0xffffffff


	//   ....[2]....
        /*0034*/ 	.word	0xffffffff


	//   ....[3]....
        /*0038*/ 	.word	0xffffffff


	//   ....[4]....
        /*003c*/ 	.word	0xffffffff


	//   ....[5]....
        /*0040*/ 	.word	0xffffffff


	//   ....[6]....
        /*0044*/ 	.word	0xffffffff


	//   ....[7]....
        /*0048*/ 	.word	0xffffffff


	//   ....[8]....
        /*004c*/ 	.word	0xffffffff


	//   ....[9]....
        /*0050*/ 	.word	0xffffffff


	//   ....[10]....
        /*0054*/ 	.word	0x050000f3


	//   ....[11]....
        /*0058*/ 	.word	0x050000f3


	//   ....[12]....
        /*005c*/ 	.word	0x050000f3


	//   ....[13]....
        /*0060*/ 	.word	0x050000f3


	//   ....[14]....
        /*0064*/ 	.word	0x050000f3


	//   ....[15]....
        /*0068*/ 	.word	0x050000f3


	//   ....[16]....
        /*006c*/ 	.word	0x050000f3


	//   ....[17]....
        /*0070*/ 	.word	0x050000f3


	//   ....[18]....
        /*0074*/ 	.word	0x050000f3


	//   ....[19]....
        /*0078*/ 	.word	0x050000f3


	//----- nvinfo : EIATTR_COOP_GROUP_INSTR_OFFSETS
	.align		4
.L_765:
        /*007c*/ 	.byte	0x04, 0x28
        /*007e*/ 	.short	(.L_767 - .L_766)


	//   ....[0]....
.L_766:
        /*0080*/ 	.word	0x00004a00


	//   ....[1]....
        /*0084*/ 	.word	0x00004a10


	//   ....[2]....
        /*0088*/ 	.word	0x00004a40


	//   ....[3]....
        /*008c*/ 	.word	0x00004a50


	//   ....[4]....
        /*0090*/ 	.word	0x00004a80


	//   ....[5]....
        /*0094*/ 	.word	0x00004a90


	//   ....[6]....
        /*0098*/ 	.word	0x00004ac0


	//   ....[7]....
        /*009c*/ 	.word	0x00004ad0


	//   ....[8]....
        /*00a0*/ 	.word	0x00004b00


	//   ....[9]....
        /*00a4*/ 	.word	0x00004b10


	//   ....[10]....
        /*00a8*/ 	.word	0x0000cda0


	//   ....[11]....
        /*00ac*/ 	.word	0x0000ce30


	//   ....[12]....
        /*00b0*/ 	.word	0x0000cea0


	//   ....[13]....
        /*00b4*/ 	.word	0x0000cf00


	//   ....[14]....
        /*00b8*/ 	.word	0x0000cf70


	//   ....[15]....
        /*00bc*/ 	.word	0x0000cfd0


	//   ....[16]....
        /*00c0*/ 	.word	0x0000d040


	//   ....[17]....
        /*00c4*/ 	.word	0x0000d0a0


	//   ....[18]....
        /*00c8*/ 	.word	0x0000d110


	//   ....[19]....
        /*00cc*/ 	.word	0x0000d170


	//----- nvinfo : EIATTR_VRC_CTA_INIT_COUNT
	.align		4
.L_767:
        /*00d0*/ 	.byte	0x02, 0x4a
	.zero		1
	.zero		1


	//----- nvinfo : EIATTR_EXIT_INSTR_OFFSETS
	.align		4
        /*00d4*/ 	.byte	0x04, 0x1c
        /*00d6*/ 	.short	(.L_769 - .L_768)


	//   ....[0]....
.L_768:
        /*00d8*/ 	.word	0x0000cd00


	//   ....[1]....
        /*00dc*/ 	.word	0x0000cd30


	//----- nvinfo : EIATTR_MAX_THREADS
	.align		4
.L_769:
        /*00e0*/ 	.byte	0x04, 0x05
        /*00e2*/ 	.short	(.L_771 - .L_770)
.L_770:
        /*00e4*/ 	.word	0x00000080
        /*00e8*/ 	.word	0x00000001
        /*00ec*/ 	.word	0x00000001


	//----- nvinfo : EIATTR_CRS_STACK_SIZE
	.align		4
.L_771:
        /*00f0*/ 	.byte	0x04, 0x1e
        /*00f2*/ 	.short	(.L_773 - .L_772)
.L_772:
        /*00f4*/ 	.word	0x00000000


	//----- nvinfo : EIATTR_CBANK_PARAM_SIZE
	.align		4
.L_773:
        /*00f8*/ 	.byte	0x03, 0x19
        /*00fa*/ 	.short	0x0128


	//----- nvinfo : EIATTR_PARAM_CBANK
	.align		4
        /*00fc*/ 	.byte	0x04, 0x0a
        /*00fe*/ 	.short	(.L_775 - .L_774)
	.align		4
.L_774:
        /*0100*/ 	.word	index@(.nv.constant0._ZN10layer_norm31ln_parallel_residual_bwd_kernelINS_13Kernel_traitsI13__nv_bfloat16S2_S2_S2_fjLj1280ELj1ELj4ELj1ELj16ENS_18Kernel_traits_baseILj1280ES2_S2_S2_S2_fjLj128EEEEELb0ELb1ELb0EEEvNS_9BwdParamsE)
        /*0104*/ 	.short	0x0380
        /*0106*/ 	.short	0x0128


	//----- nvinfo : EIATTR_SW_WAR
	.align		4
.L_775:
        /*0108*/ 	.byte	0x04, 0x36
        /*010a*/ 	.short	(.L_777 - .L_776)
.L_776:
        /*010c*/ 	.word	0x00000008
.L_777:


//--------------------- .nv.info._ZN10layer_norm31ln_parallel_residual_bwd_kernelINS_13Kernel_traitsI13__nv_bfloat16S2_S2_S2_fjLj1280ELj1ELj4ELj1ELj16ENS_18Kernel_traits_baseILj1280ES2_S2_S2_S2_fjLj128EEEEELb0ELb1ELb1EEEvNS_9BwdParamsE --------------------------
	.section	.nv.info._ZN10layer_norm31ln_parallel_residual_bwd_kernelINS_13Kernel_traitsI13__nv_bfloat16S2_S2_S2_fjLj1280ELj1ELj4ELj1ELj16ENS_18Kernel_traits_baseILj1280ES2_S2_S2_S2_fjLj128EEEEELb0ELb1ELb1EEEvNS_9BwdParamsE,"",@"SHT_CUDA_INFO"
	.sectionflags	@""
	.align	4


	//----- nvinfo : EIATTR_CUDA_API_VERSION
	.align		4
        /*0000*/ 	.byte	0x04, 0x37
        /*0002*/ 	.short	(.L_779 - .L_778)
.L_778:
        /*0004*/ 	.word	0x00000082


	//----- nvinfo : EIATTR_KPARAM_INFO
	.align		4
.L_779:
        /*0008*/ 	.byte	0x04, 0x17
        /*000a*/ 	.short	(.L_781 - .L_780)
.L_780:
        /*000c*/ 	.word	0x00000000
        /*0010*/ 	.short	0x0000
        /*0012*/ 	.short	0x0000
        /*0014*/ 	.byte	0x00, 0xf0, 0xa1, 0x04


	//----- nvinfo : EIATTR_SPARSE_MMA_MASK
	.align		4
.L_781:
        /*0018*/ 	.byte	0x03, 0x50
        /*001a*/ 	.short	0x0000


	//----- nvinfo : EIATTR_MAXREG_COUNT
	.align		4
        /*001c*/ 	.byte	0x03, 0x1b
        /*001e*/ 	.short	0x00ff


	//----- nvinfo : EIATTR_NUM_BARRIERS
	.align		4
        /*0020*/ 	.byte	0x02, 0x4c
        /*0022*/ 	.byte	0x01
	.zero		1


	//----- nvinfo : EIATTR_ANNOTATIONS
	.align		4
        /*0024*/ 	.byte	0x04, 0x55
        /*0026*/ 	.short	(.L_783 - .L_782)


	//   ....[0]....
.L_782:
        /* <DEDUP_REMOVED lines=119> */


	//----- nvinfo : EIATTR_MERCURY_ISA_VERSION
	.align		4
.L_783:
        /*0780*/ 	.byte	0x03, 0x5f
        /*0782*/ 	.short	0x0101


	//----- nvinfo : EIATTR_COOP_GROUP_MASK_REGIDS
	.align		4
        /*0784*/ 	.byte	0x04, 0x29
        /*0786*/ 	.short	(.L_785 - .L_784)


	//   ....[0]....
.L_784:
        /*0788*/ 	.word	0xffffffff


	//   ....[1]....
        /*078c*/ 	.word	0xffffffff


	//   ....[2]....
        /*0790*/ 	.word	0xffffffff


	//   ....[3]....
        /*0794*/ 	.word	0xffffffff


	//   ....[4]....
        /*0798*/ 	.word	0xffffffff


	//   ....[5]....
        /*079c*/ 	.word	0xffffffff


	//   ....[6]....
        /*07a0*/ 	.word	0xffffffff


	//   ....[7]....
        /*07a4*/ 	.word	0xffffffff


	//   ....[8]....
        /*07a8*/ 	.word	0xffffffff


	//   ....[9]....
        /*07ac*/ 	.word	0xffffffff


	//   ....[10]....
        /*07b0*/ 	.word	0x050000b2


	//   ....[11]....
        /*07b4*/ 	.word	0x050000b2


	//   ....[12]....
        /*07b8*/ 	.word	0x050000b2


	//   ....[13]....
        /*07bc*/ 	.word	0x050000b2


	//   ....[14]....
        /*07c0*/ 	.word	0x050000b2


	//   ....[15]....
        /*07c4*/ 	.word	0x050000b2


	//   ....[16]....
        /*07c8*/ 	.word	0x050000b2


	//   ....[17]....
        /*07cc*/ 	.word	0x050000b2


	//   ....[18]....
        /*07d0*/ 	.word	0x050000b2


	//   ....[19]....
        /*07d4*/ 	.word	0x050000b2


	//----- nvinfo : EIATTR_COOP_GROUP_INSTR_OFFSETS
	.align		4
.L_785:
        /*07d8*/ 	.byte	0x04, 0x28
        /*07da*/ 	.short	(.L_787 - .L_786)


	//   ....[0]....
.L_786:
        /*07dc*/ 	.word	0x00004a70


	//   ....[1]....
        /*07e0*/ 	.word	0x00004a80


	//   ....[2]....
        /*07e4*/ 	.word	0x00004b10


	//   ....[3]....
        /*07e8*/ 	.word	0x00004b20


	//   ....[4]....
        /*07ec*/ 	.word	0x00004ba0


	//   ....[5]....
        /*07f0*/ 	.word	0x00004bb0


	//   ....[6]....
        /*07f4*/ 	.word	0x00004c40


	//   ....[7]....
        /*07f8*/ 	.word	0x00004c50


	//   ....[8]....
        /*07fc*/ 	.word	0x00004e50


	//   ....[9]....
        /*0800*/ 	.word	0x00004e60


	//   ....[10]....
        /*0804*/ 	.word	0x0000c9d0


	//   ....[11]....
        /*0808*/ 	.word	0x0000ca80


	//   ....[12]....
        /*080c*/ 	.word	0x0000cb60


	//   ....[13]....
        /*0810*/ 	.word	0x0000cc40


	//   ....[14]....
        /*0814*/ 	.word	0x0000cd20


	//   ....[15]....
        /*0818*/ 	.word	0x0000ce00


	//   ....[16]....
        /*081c*/ 	.word	0x0000cee0


	//   ....[17]....
        /*0820*/ 	.word	0x0000cfc0


	//   ....[18]....
        /*0824*/ 	.word	0x0000d060


	//   ....[19]....
        /*0828*/ 	.word	0x0000d0c0


	//----- nvinfo : EIATTR_VRC_CTA_INIT_COUNT
	.align		4
.L_787:
        /*082c*/ 	.byte	0x02, 0x4a
	.zero		1
	.zero		1


	//----- nvinfo : EIATTR_EXIT_INSTR_OFFSETS
	.align		4
        /*0830*/ 	.byte	0x04, 0x1c
        /*0832*/ 	.short	(.L_789 - .L_788)


	//   ....[0]....
.L_788:
        /*0834*/ 	.word	0x0000c960


	//----- nvinfo : EIATTR_MAX_THREADS
	.align		4
.L_789:
        /*0838*/ 	.byte	0x04, 0x05
        /*083a*/ 	.short	(.L_791 - .L_790)
.L_790:
        /*083c*/ 	.word	0x00000080
        /*0840*/ 	.word	0x00000001
        /*0844*/ 	.word	0x00000001


	//----- nvinfo : EIATTR_CRS_STACK_SIZE
	.align		4
.L_791:
        /*0848*/ 	.byte	0x04, 0x1e
        /*084a*/ 	.short	(.L_793 - .L_792)
.L_792:
        /*084c*/ 	.word	0x00000000


	//----- nvinfo : EIATTR_CBANK_PARAM_SIZE
	.align		4
.L_793:
        /*0850*/ 	.byte	0x03, 0x19
        /*0852*/ 	.short	0x0128


	//----- nvinfo : EIATTR_PARAM_CBANK
	.align		4
        /*0854*/ 	.byte	0x04, 0x0a
        /*0856*/ 	.short	(.L_795 - .L_794)
	.align		4
.L_794:
        /*0858*/ 	.word	index@(.nv.constant0._ZN10layer_norm31ln_parallel_residual_bwd_kernelINS_13Kernel_traitsI13__nv_bfloat16S2_S2_S2_fjLj1280ELj1ELj4ELj1ELj16ENS_18Kernel_traits_baseILj1280ES2_S2_S2_S2_fjLj128EEEEELb0ELb1ELb1EEEvNS_9BwdParamsE)
        /*085c*/ 	.short	0x0380
        /*085e*/ 	.short	0x0128


	//----- nvinfo : EIATTR_SW_WAR
	.align		4
.L_795:
        /*0860*/ 	.byte	0x04, 0x36
        /*0862*/ 	.short	(.L_797 - .L_796)
.L_796:
        /*0864*/ 	.word	0x00000008
.L_797:


//--------------------- .nv.info._ZN10layer_norm31ln_parallel_residual_bwd_kernelINS_13Kernel_traitsI13__nv_bfloat16S2_S2_S2_fjLj1280ELj1ELj4ELj1ELj16ENS_18Kernel_traits_baseILj1280ES2_S2_S2_S2_fjLj128EEEEELb1ELb0ELb0EEEvNS_9BwdParamsE --------------------------
	.section	.nv.info._ZN10layer_norm31ln_parallel_residual_bwd_kernelINS_13Kernel_traitsI13__nv_bfloat16S2_S2_S2_fjLj1280ELj1ELj4ELj1ELj16ENS_18Kernel_traits_baseILj1280ES2_S2_S2_S2_fjLj128EEEEELb1ELb0ELb0EEEvNS_9BwdParamsE,"",@"SHT_CUDA_INFO"
	.sectionflags	@""
	.align	4


	//----- nvinfo : EIATTR_CUDA_API_VERSION
	.align		4
        /*0000*/ 	.byte	0x04, 0x37
        /*0002*/ 	.short	(.L_799 - .L_798)
.L_798:
        /*0004*/ 	.word	0x00000082


	//----- nvinfo : EIATTR_KPARAM_INFO
	.align		4
.L_799:
        /*0008*/ 	.byte	0x04, 0x17
        /*000a*/ 	.short	(.L_801 - .L_800)
.L_800:
        /*000c*/ 	.word	0x00000000
        /*0010*/ 	.short	0x0000
        /*0012*/ 	.short	0x0000
        /*0014*/ 	.byte	0x00, 0xf0, 0xa1, 0x04


	//----- nvinfo : EIATTR_SPARSE_MMA_MASK
	.align		4
.L_801:
        /*0018*/ 	.byte	0x03, 0x50
        /*001a*/ 	.short	0x0000


	//----- nvinfo : EIATTR_MAXREG_COUNT
	.align		4
        /*001c*/ 	.byte	0x03, 0x1b
        /*001e*/ 	.short	0x00ff


	//----- nvinfo : EIATTR_NUM_BARRIERS
	.align		4
        /*0020*/ 	.byte	0x02, 0x4c
        /*0022*/ 	.byte	0x01
	.zero		1


	//----- nvinfo : EIATTR_ANNOTATIONS
	.align		4
        /*0024*/ 	.byte	0x04, 0x55
        /*0026*/ 	.short	(.L_803 - .L_802)


	//   ....[0]....
.L_802:
        /* <DEDUP_REMOVED lines=223> */


	//----- nvinfo : EIATTR_MERCURY_ISA_VERSION
	.align		4
.L_803:
        /*0e00*/ 	.byte	0x03, 0x5f
        /*0e02*/ 	.short	0x0101


	//----- nvinfo : EIATTR_COOP_GROUP_MASK_REGIDS
	.align		4
        /*0e04*/ 	.byte	0x04, 0x29
        /*0e06*/ 	.short	(.L_805 - .L_804)


	//   ....[0]....
.L_804:
        /*0e08*/ 	.word	0xffffffff


	//   ....[1]....
        /*0e0c*/ 	.word	0xffffffff


	//   ....[2]....
        /*0e10*/ 	.word	0xffffffff


	//   ....[3]....
        /*0e14*/ 	.word	0xffffffff


	//   ....[4]....
        /*0e18*/ 	.word	0xffffffff


	//   ....[5]....
        /*0e1c*/ 	.word	0xffffffff


	//   ....[6]....
        /*0e20*/ 	.word	0xffffffff


	//   ....[7]....
        /*0e24*/ 	.word	0xffffffff


	//   ....[8]....
        /*0e28*/ 	.word	0xffffffff


	//   ....[9]....
        /*0e2c*/ 	.word	0xffffffff


	//   ....[10]....
        /*0e30*/ 	.word	0x0500007c


	//   ....[11]....
        /*0e34*/ 	.word	0x0500007c


	//   ....[12]....
        /*0e38*/ 	.word	0x0500007c


	//   ....[13]....
        /*0e3c*/ 	.word	0x0500007c


	//   ....[14]....
        /*0e40*/ 	.word	0x0500007c


	//   ....[15]....
        /*0e44*/ 	.word	0x0500007c


	//   ....[16]....
        /*0e48*/ 	.word	0x0500007c


	//   ....[17]....
        /*0e4c*/ 	.word	0x0500007c


	//   ....[18]....
        /*0e50*/ 	.word	0x0500007c


	//   ....[19]....
        /*0e54*/ 	.word	0x0500007c


	//----- nvinfo : EIATTR_COOP_GROUP_INSTR_OFFSETS
	.align		4
.L_805:
        /*0e58*/ 	.byte	0x04, 0x28
        /*0e5a*/ 	.short	(.L_807 - .L_806)


	//   ....[0]....
.L_806:
        /*0e5c*/ 	.word	0x00005ad0


	//   ....[1]....
        /*0e60*/ 	.word	0x00005af0


	//   ....[2]....
        /*0e64*/ 	.word	0x00005b10


	//   ....[3]....
        /*0e68*/ 	.word	0x00005b30


	//   ....[4]....
        /*0e6c*/ 	.word	0x00005b50


	//   ....[5]....
        /*0e70*/ 	.word	0x00005b70


	//   ....[6]....
        /*0e74*/ 	.word	0x00005b90


	//   ....[7]....
        /*0e78*/ 	.word	0x00005bb0


	//   ....[8]....
        /*0e7c*/ 	.word	0x00005bc0


	//   ....[9]....
        /*0e80*/ 	.word	0x00005be0


	//   ....[10]....
        /*0e84*/ 	.word	0x000148a0


	//   ....[11]....
        /*0e88*/ 	.word	0x00014940


	//   ....[12]....
        /*0e8c*/ 	.word	0x000149c0


	//   ....[13]....
        /*0e90*/ 	.word	0x00014a30


	//   ....[14]....
        /*0e94*/ 	.word	0x00014ab0


	//   ....[15]....
        /*0e98*/ 	.word	0x00014b20


	//   ....[16]....
        /*0e9c*/ 	.word	0x00014ba0


	//   ....[17]....
        /*0ea0*/ 	.word	0x00014c10


	//   ....[18]....
        /*0ea4*/ 	.word	0x00014c90


	//   ....[19]....
        /*0ea8*/ 	.word	0x00014ce0


	//----- nvinfo : EIATTR_VRC_CTA_INIT_COUNT
	.align		4
.L_807:
        /*0eac*/ 	.byte	0x02, 0x4a
	.zero		1
	.zero		1


	//----- nvinfo : EIATTR_EXIT_INSTR_OFFSETS
	.align		4
        /*0eb0*/ 	.byte	0x04, 0x1c
        /*0eb2*/ 	.short	(.L_809 - .L_808)


	//   ....[0]....
.L_808:
        /*0eb4*/ 	.word	0x000147b0


	//   ....[1]....
        /*0eb8*/ 	.word	0x00014830


	//----- nvinfo : EIATTR_MAX_THREADS
	.align		4
.L_809:
        /*0ebc*/ 	.byte	0x04, 0x05
        /*0ebe*/ 	.short	(.L_811 - .L_810)
.L_810:
        /*0ec0*/ 	.word	0x00000080
        /*0ec4*/ 	.word	0x00000001
        /*0ec8*/ 	.word	0x00000001


	//----- nvinfo : EIATTR_CRS_STACK_SIZE
	.align		4
.L_811:
        /*0ecc*/ 	.byte	0x04, 0x1e
        /*0ece*/ 	.short	(.L_813 - .L_812)
.L_812:
        /*0ed0*/ 	.word	0x00000000


	//----- nvinfo : EIATTR_CBANK_PARAM_SIZE
	.align		4
.L_813:
        /*0ed4*/ 	.byte	0x03, 0x19
        /*0ed6*/ 	.short	0x0128


	//----- nvinfo : EIATTR_PARAM_CBANK
	.align		4
        /*0ed8*/ 	.byte	0x04, 0x0a
        /*0eda*/ 	.short	(.L_815 - .L_814)
	.align		4
.L_814:
        /*0edc*/ 	.word	index@(.nv.constant0._ZN10layer_norm31ln_parallel_residual_bwd_kernelINS_13Kernel_traitsI13__nv_bfloat16S2_S2_S2_fjLj1280ELj1ELj4ELj1ELj16ENS_18Kernel_traits_baseILj1280ES2_S2_S2_S2_fjLj128EEEEELb1ELb0ELb0EEEvNS_9BwdParamsE)
        /*0ee0*/ 	.short	0x0380
        /*0ee2*/ 	.short	0x0128


	//----- nvinfo : EIATTR_SW_WAR
	.align		4
.L_815:
        /*0ee4*/ 	.byte	0x04, 0x36
        /*0ee6*/ 	.short	(.L_817 - .L_816)
.L_816:
        /*0ee8*/ 	.word	0x00000008
.L_817:


//--------------------- .nv.info._ZN10layer_norm31ln_parallel_residual_bwd_kernelINS_13Kernel_traitsI13__nv_bfloat16S2_S2_S2_fjLj1280ELj1ELj4ELj1ELj16ENS_18Kernel_traits_baseILj1280ES2_S2_S2_S2_fjLj128EEEEELb1ELb0ELb1EEEvNS_9BwdParamsE --------------------------
	.section	.nv.info._ZN10layer_norm31ln_parallel_residual_bwd_kernelINS_13Kernel_traitsI13__nv_bfloat16S2_S2_S2_fjLj1280ELj1ELj4ELj1ELj16ENS_18Kernel_traits_baseILj1280ES2_S2_S2_S2_fjLj128EEEEELb1ELb0ELb1EEEvNS_9BwdParamsE,"",@"SHT_CUDA_INFO"
	.sectionflags	@""
	.align	4


	//----- nvinfo : EIATTR_CUDA_API_VERSION
	.align		4
        /*0000*/ 	.byte	0x04, 0x37
        /*0002*/ 	.short	(.L_819 - .L_818)
.L_818:
        /*0004*/ 	.word	0x00000082


	//----- nvinfo : EIATTR_KPARAM_INFO
	.align		4
.L_819:
        /*0008*/ 	.byte	0x04, 0x17
        /*000a*/ 	.short	(.L_821 - .L_820)
.L_820:
        /*000c*/ 	.word	0x00000000
        /*0010*/ 	.short	0x0000
        /*0012*/ 	.short	0x0000
        /*0014*/ 	.byte	0x00, 0xf0, 0xa1, 0x04


	//----- nvinfo : EIATTR_SPARSE_MMA_MASK
	.align		4
.L_821:
        /*0018*/ 	.byte	0x03, 0x50
        /*001a*/ 	.short	0x0000


	//----- nvinfo : EIATTR_MAXREG_COUNT
	.align		4
        /*001c*/ 	.byte	0x03, 0x1b
        /*001e*/ 	.short	0x00ff


	//----- nvinfo : EIATTR_NUM_BARRIERS
	.align		4
        /*0020*/ 	.byte	0x02, 0x4c
        /*0022*/ 	.byte	0x01
	.zero		1


	//----- nvinfo : EIATTR_ANNOTATIONS
	.align		4
        /*0024*/ 	.byte	0x04, 0x55
        /*0026*/ 	.short	(.L_823 - .L_822)


	//   ....[0]....
.L_822:
        /* <DEDUP_REMOVED lines=188> */


	//----- nvinfo : EIATTR_MERCURY_ISA_VERSION
	.align		4
.L_823:
        /*0bd8*/ 	.byte	0x03, 0x5f
        /*0bda*/ 	.short	0x0101


	//----- nvinfo : EIATTR_COOP_GROUP_MASK_REGIDS
	.align		4
        /*0bdc*/ 	.byte	0x04, 0x29
        /*0bde*/ 	.short	(.L_825 - .L_824)


	//   ....[0]....
.L_824:
        /*0be0*/ 	.word	0xffffffff


	//   ....[1]....
        /*0be4*/ 	.word	0xffffffff


	//   ....[2]....
        /*0be8*/ 	.word	0xffffffff


	//   ....[3]....
        /*0bec*/ 	.word	0xffffffff


	//   ....[4]....
        /*0bf0*/ 	.word	0xffffffff


	//   ....[5]....
        /*0bf4*/ 	.word	0xffffffff


	//   ....[6]....
        /*0bf8*/ 	.word	0xffffffff


	//   ....[7]....
        /*0bfc*/ 	.word	0xffffffff


	//   ....[8]....
        /*0c00*/ 	.word	0xffffffff


	//   ....[9]....
        /*0c04*/ 	.word	0xffffffff


	//   ....[10]....
        /*0c08*/ 	.word	0x050000d2


	//   ....[11]....
        /*0c0c*/ 	.word	0x050000d2


	//   ....[12]....
        /*0c10*/ 	.word	0x050000d2


	//   ....[13]....
        /*0c14*/ 	.word	0x050000d2


	//   ....[14]....
        /*0c18*/ 	.word	0x050000d2


	//   ....[15]....
        /*0c1c*/ 	.word	0x050000d2


	//   ....[16]....
        /*0c20*/ 	.word	0x050000d2


	//   ....[17]....
        /*0c24*/ 	.word	0x050000d2


	//   ....[18]....
        /*0c28*/ 	.word	0x050000d2


	//   ....[19]....
        /*0c2c*/ 	.word	0x050000d2


	//----- nvinfo : EIATTR_COOP_GROUP_INSTR_OFFSETS
	.align		4
.L_825:
        /*0c30*/ 	.byte	0x04, 0x28
        /*0c32*/ 	.short	(.L_827 - .L_826)


	//   ....[0]....
.L_826:
        /*0c34*/ 	.word	0x000050c0


	//   ....[1]....
        /*0c38*/ 	.word	0x000050e0


	//   ....[2]....
        /*0c3c*/ 	.word	0x00005100


	//   ....[3]....
        /*0c40*/ 	.word	0x00005120


	//   ....[4]....
        /*0c44*/ 	.word	0x00005140


	//   ....[5]....
        /*0c48*/ 	.word	0x00005160


	//   ....[6]....
        /*0c4c*/ 	.word	0x00005180


	//   ....[7]....
        /*0c50*/ 	.word	0x000051a0


	//   ....[8]....
        /*0c54*/ 	.word	0x000051b0


	//   ....[9]....
        /*0c58*/ 	.word	0x000051d0


	//   ....[10]....
        /*0c5c*/ 	.word	0x00013310


	//   ....[11]....
        /*0c60*/ 	.word	0x000133a0


	//   ....[12]....
        /*0c64*/ 	.word	0x00013400


	//   ....[13]....
        /*0c68*/ 	.word	0x00013450


	//   ....[14]....
        /*0c6c*/ 	.word	0x000134b0


	//   ....[15]....
        /*0c70*/ 	.word	0x00013500


	//   ....[16]....
        /*0c74*/ 	.word	0x00013560


	//   ....[17]....
        /*0c78*/ 	.word	0x000135b0


	//   ....[18]....
        /*0c7c*/ 	.word	0x00013610


	//   ....[19]....
        /*0c80*/ 	.word	0x00013660


	//----- nvinfo : EIATTR_VRC_CTA_INIT_COUNT
	.align		4
.L_827:
        /*0c84*/ 	.byte	0x02, 0x4a
	.zero		1
	.zero		1


	//----- nvinfo : EIATTR_EXIT_INSTR_OFFSETS
	.align		4
        /*0c88*/ 	.byte	0x04, 0x1c
        /*0c8a*/ 	.short	(.L_829 - .L_828)


	//   ....[0]....
.L_828:
        /*0c8c*/ 	.word	0x000132a0


	//----- nvinfo : EIATTR_MAX_THREADS
	.align		4
.L_829:
        /*0c90*/ 	.byte	0x04, 0x05
        /*0c92*/ 	.short	(.L_831 - .L_830)
.L_830:
        /*0c94*/ 	.word	0x00000080
        /*0c98*/ 	.word	0x00000001
        /*0c9c*/ 	.word	0x00000001


	//----- nvinfo : EIATTR_CRS_STACK_SIZE
	.align		4
.L_831:
        /*0ca0*/ 	.byte	0x04, 0x1e
        /*0ca2*/ 	.short	(.L_833 - .L_832)
.L_832:
        /*0ca4*/ 	.word	0x00000000


	//----- nvinfo : EIATTR_CBANK_PARAM_SIZE
	.align		4
.L_833:
        /*0ca8*/ 	.byte	0x03, 0x19
        /*0caa*/ 	.short	0x0128


	//----- nvinfo : EIATTR_PARAM_CBANK
	.align		4
        /*0cac*/ 	.byte	0x04, 0x0a
        /*0cae*/ 	.short	(.L_835 - .L_834)
	.align		4
.L_834:
        /*0cb0*/ 	.word	index@(.nv.constant0._ZN10layer_norm31ln_parallel_residual_bwd_kernelINS_13Kernel_traitsI13__nv_bfloat16S2_S2_S2_fjLj1280ELj1ELj4ELj1ELj16ENS_18Kernel_traits_baseILj1280ES2_S2_S2_S2_fjLj128EEEEELb1ELb0ELb1EEEvNS_9BwdParamsE)
        /*0cb4*/ 	.short	0x0380
        /*0cb6*/ 	.short	0x0128


	//----- nvinfo : EIATTR_SW_WAR
	.align		4
.L_835:
        /*0cb8*/ 	.byte	0x04, 0x36
        /*0cba*/ 	.short	(.L_837 - .L_836)
.L_836:
        /*0cbc*/ 	.word	0x00000008
.L_837:


//--------------------- .nv.info._ZN10layer_norm22ln_bwd_finalize_kernelINS_22Kernel_traits_finalizeILj1280E13__nv_bfloat16S2_S2_S2_fjLb0ELj1024ELj4ENS_18Kernel_traits_baseILj1280ES2_S2_S2_S2_fjLj1024EEEEELb0ELb0EEEvNS_9BwdParamsE --------------------------
	.section	.nv.info._ZN10layer_norm22ln_bwd_finalize_kernelINS_22Kernel_traits_finalizeILj1280E13__nv_bfloat16S2_S2_S2_fjLb0ELj1024ELj4ENS_18Kernel_traits_baseILj1280ES2_S2_S2_S2_fjLj1024EEEEELb0ELb0EEEvNS_9BwdParamsE,"",@"SHT_CUDA_INFO"
	.sectionflags	@""
	.align	4


	//----- nvinfo : EIATTR_CUDA_API_VERSION
	.align		4
        /*0000*/ 	.byte	0x04, 0x37
        /*0002*/ 	.short	(.L_839 - .L_838)
.L_838:
        /*0004*/ 	.word	0x00000082


	//----- nvinfo : EIATTR_KPARAM_INFO
	.align		4
.L_839:
        /*0008*/ 	.byte	0x04, 0x17
        /*000a*/ 	.short	(.L_841 - .L_840)
.L_840:
        /*000c*/ 	.word	0x00000000
        /*0010*/ 	.short	0x0000
        /*0012*/ 	.short	0x0000
        /*0014*/ 	.byte	0x00, 0xf0, 0xa1, 0x04


	//----- nvinfo : EIATTR_SPARSE_MMA_MASK
	.align		4
.L_841:
        /*0018*/ 	.byte	0x03, 0x50
        /*001a*/ 	.short	0x0000


	//----- nvinfo : EIATTR_MAXREG_COUNT
	.align		4
        /*001c*/ 	.byte	0x03, 0x1b
        /*001e*/ 	.short	0x0040


	//----- nvinfo : EIATTR_NUM_BARRIERS
	.align		4
        /*0020*/ 	.byte	0x02, 0x4c
        /*0022*/ 	.byte	0x01
	.zero		1


	//----- nvinfo : EIATTR_MERCURY_ISA_VERSION
	.align		4
        /*0024*/ 	.byte	0x03, 0x5f
        /*0026*/ 	.short	0x0101


	//----- nvinfo : EIATTR_COOP_GROUP_MASK_REGIDS
	.align		4
        /*0028*/ 	.byte	0x04, 0x29
        /*002a*/ 	.short	(.L_843 - .L_842)


	//   ....[0]....
.L_842:
        /*002c*/ 	.word	0xffffffff


	//   ....[1]....
        /*0030*/ 	.word	0xffffffff


	//   ....[2]....
        /*0034*/ 	.word	0xffffffff


	//   ....[3]....
        /*0038*/ 	.word	0xffffffff


	//   ....[4]....
        /*003c*/ 	.word	0xffffffff


	//   ....[5]....
        /*0040*/ 	.word	0xffffffff


	//   ....[6]....
        /*0044*/ 	.word	0xffffffff


	//   ....[7]....
        /*0048*/ 	.word	0xffffffff


	//   ....[8]....
        /*004c*/ 	.word	0xffffffff


	//   ....[9]....
        /*0050*/ 	.word	0xffffffff


	//----- nvinfo : EIATTR_COOP_GROUP_INSTR_OFFSETS
	.align		4
.L_843:
        /*0054*/ 	.byte	0x04, 0x28
        /*0056*/ 	.short	(.L_845 - .L_844)


	//   ....[0]....
.L_844:
        /*0058*/ 	.word	0x000015e0


	//   ....[1]....
        /*005c*/ 	.word	0x000015f0


	//   ....[2]....
        /*0060*/ 	.word	0x00001620


	//   ....[3]....
        /*0064*/ 	.word	0x00001630


	//   ....[4]....
        /*0068*/ 	.word	0x00001660


	//   ....[5]....
        /*006c*/ 	.word	0x00001670


	//   ....[6]....
        /*0070*/ 	.word	0x000016b0


	//   ....[7]....
        /*0074*/ 	.word	0x000016e0


	//   ....[8]....
        /*0078*/ 	.word	0x00001710


	//   ....[9]....
        /*007c*/ 	.word	0x00001720


	//----- nvinfo : EIATTR_VRC_CTA_INIT_COUNT
	.align		4
.L_845:
        /*0080*/ 	.byte	0x02, 0x4a
	.zero		1
	.zero		1


	//----- nvinfo : EIATTR_EXIT_INSTR_OFFSETS
	.align		4
        /*0084*/ 	.byte	0x04, 0x1c
        /*0086*/ 	.short	(.L_847 - .L_846)


	//   ....[0]....
.L_846:
        /*0088*/ 	.word	0x00000060


	//   ....[1]....
        /*008c*/ 	.word	0x00001780


	//   ....[2]....
        /*0090*/ 	.word	0x000017b0


	//   ....[3]....
        /*0094*/ 	.word	0x00001870


	//----- nvinfo : EIATTR_MAX_THREADS
	.align		4
.L_847:
        /*0098*/ 	.byte	0x04, 0x05
        /*009a*/ 	.short	(.L_849 - .L_848)
.L_848:
        /*009c*/ 	.word	0x00000400
        /*00a0*/ 	.word	0x00000001
        /*00a4*/ 	.word	0x00000001


	//----- nvinfo : EIATTR_CRS_STACK_SIZE
	.align		4
.L_849:
        /*00a8*/ 	.byte	0x04, 0x1e
        /*00aa*/ 	.short	(.L_851 - .L_850)
.L_850:
        /*00ac*/ 	.word	0x00000000


	//----- nvinfo : EIATTR_CBANK_PARAM_SIZE
	.align		4
.L_851:
        /*00b0*/ 	.byte	0x03, 0x19
        /*00b2*/ 	.short	0x0128


	//----- nvinfo : EIATTR_PARAM_CBANK
	.align		4
        /*00b4*/ 	.byte	0x04, 0x0a
        /*00b6*/ 	.short	(.L_853 - .L_852)
	.align		4
.L_852:
        /*00b8*/ 	.word	index@(.nv.constant0._ZN10layer_norm22ln_bwd_finalize_kernelINS_22Kernel_traits_finalizeILj1280E13__nv_bfloat16S2_S2_S2_fjLb0ELj1024ELj4ENS_18Kernel_traits_baseILj1280ES2_S2_S2_S2_fjLj1024EEEEELb0ELb0EEEvNS_9BwdParamsE)
        /*00bc*/ 	.short	0x0380
        /*00be*/ 	.short	0x0128


	//----- nvinfo : EIATTR_SW_WAR
	.align		4
.L_853:
        /*00c0*/ 	.byte	0x04, 0x36
        /*00c2*/ 	.short	(.L_855 - .L_854)
.L_854:
        /*00c4*/ 	.word	0x00000008
.L_855:


//--------------------- .nv.info._ZN10layer_norm40ln_parallel_residual_bwd_finalize_kernelINS_22Kernel_traits_finalizeILj1280E13__nv_bfloat16S2_S2_S2_fjLb0ELj1024ELj4ENS_18Kernel_traits_baseILj1280ES2_S2_S2_S2_fjLj1024EEEEELb0EEEvNS_9BwdParamsE --------------------------
	.section	.nv.info._ZN10layer_norm40ln_parallel_residual_bwd_finalize_kernelINS_22Kernel_traits_finalizeILj1280E13__nv_bfloat16S2_S2_S2_fjLb0ELj1024ELj4ENS_18Kernel_traits_baseILj1280ES2_S2_S2_S2_fjLj1024EEEEELb0EEEvNS_9BwdParamsE,"",@"SHT_CUDA_INFO"
	.sectionflags	@""
	.align	4


	//----- nvinfo : EIATTR_CUDA_API_VERSION
	.align		4
        /*0000*/ 	.byte	0x04, 0x37
        /*0002*/ 	.short	(.L_857 - .L_856)
.L_856:
        /*0004*/ 	.word	0x00000082


	//----- nvinfo : EIATTR_KPARAM_INFO
	.align		4
.L_857:
        /*0008*/ 	.byte	0x04, 0x17
        /*000a*/ 	.short	(.L_859 - .L_858)
.L_858:
        /*000c*/ 	.word	0x00000000
        /*0010*/ 	.short	0x0000
        /*0012*/ 	.short	0x0000
        /*0014*/ 	.byte	0x00, 0xf0, 0xa1, 0x04


	//----- nvinfo : EIATTR_SPARSE_MMA_MASK
	.align		4
.L_859:
        /*0018*/ 	.byte	0x03, 0x50
        /*001a*/ 	.short	0x0000


	//----- nvinfo : EIATTR_MAXREG_COUNT
	.align		4
        /*001c*/ 	.byte	0x03, 0x1b
        /*001e*/ 	.short	0x0040


	//----- nvinfo : EIATTR_NUM_BARRIERS
	.align		4
        /*0020*/ 	.byte	0x02, 0x4c
        /*0022*/ 	.byte	0x01
	.zero		1


	//----- nvinfo : EIATTR_MERCURY_ISA_VERSION
	.align		4
        /*0024*/ 	.byte	0x03, 0x5f
        /*0026*/ 	.short	0x0101


	//----- nvinfo : EIATTR_COOP_GROUP_MASK_REGIDS
	.align		4
        /*0028*/ 	.byte	0x04, 0x29
        /*002a*/ 	.short	(.L_861 - .L_860)


	//   ....[0]....
.L_860:
        /*002c*/ 	.word	0xffffffff


	//   ....[1]....
        /*0030*/ 	.word	0xffffffff


	//   ....[2]....
        /*0034*/ 	.word	0xffffffff


	//   ....[3]....
        /*0038*/ 	.word	0xffffffff


	//   ....[4]....
        /*003c*/ 	.word	0xffffffff


	//   ....[5]....
        /*0040*/ 	.word	0xffffffff


	//   ....[6]....
        /*0044*/ 	.word	0xffffffff


	//   ....[7]....
        /*0048*/ 	.word	0xffffffff


	//   ....[8]....
        /*004c*/ 	.word	0xffffffff


	//   ....[9]....
        /*0050*/ 	.word	0xffffffff


	//   ....[10]....
        /*0054*/ 	.word	0xffffffff


	//   ....[11]....
        /*0058*/ 	.word	0xffffffff


	//   ....[12]....
        /*005c*/ 	.word	0xffffffff


	//   ....[13]....
        /*0060*/ 	.word	0xffffffff


	//   ....[14]....
        /*0064*/ 	.word	0xffffffff


	//   ....[15]....
        /*0068*/ 	.word	0xffffffff


	//   ....[16]....
        /*006c*/ 	.word	0xffffffff


	//   ....[17]....
        /*0070*/ 	.word	0xffffffff


	//   ....[18]....
        /*0074*/ 	.word	0xffffffff


	//   ....[19]....
        /*0078*/ 	.word	0xffffffff


	//----- nvinfo : EIATTR_COOP_GROUP_INSTR_OFFSETS
	.align		4
.L_861:
        /*007c*/ 	.byte	0x04, 0x28
        /*007e*/ 	.short	(.L_863 - .L_862)


	//   ....[0]....
.L_862:
        /*0080*/ 	.word	0x000013b0


	//   ....[1]....
        /*0084*/ 	.word	0x000013c0


	//   ....[2]....
        /*0088*/ 	.word	0x000013d0


	//   ....[3]....
        /*008c*/ 	.word	0x000013e0


	//   ....[4]....
        /*0090*/ 	.word	0x00001410


	//   ....[5]....
        /*0094*/ 	.word	0x00001430


	//   ....[6]....
        /*0098*/ 	.word	0x00001450


	//   ....[7]....
        /*009c*/ 	.word	0x00001460


	//   ....[8]....
        /*00a0*/ 	.word	0x000014a0


	//   ....[9]....
        /*00a4*/ 	.word	0x000014c0


	//   ....[10]....
        /*00a8*/ 	.word	0x000014d0


	//   ....[11]....
        /*00ac*/ 	.word	0x000014e0


	//   ....[12]....
        /*00b0*/ 	.word	0x00001510


	//   ....[13]....
        /*00b4*/ 	.word	0x00001530


	//   ....[14]....
        /*00b8*/ 	.word	0x00001550


	//   ....[15]....
        /*00bc*/ 	.word	0x00001560


	//   ....[16]....
        /*00c0*/ 	.word	0x000015a0


	//   ....[17]....
        /*00c4*/ 	.word	0x000015d0


	//   ....[18]....
        /*00c8*/ 	.word	0x00001600


	//   ....[19]....
        /*00cc*/ 	.word	0x00001610


	//----- nvinfo : EIATTR_VRC_CTA_INIT_COUNT
	.align		4
.L_863:
        /*00d0*/ 	.byte	0x02, 0x4a
	.zero		1
	.zero		1


	//----- nvinfo : EIATTR_EXIT_INSTR_OFFSETS
	.align		4
        /*00d4*/ 	.byte	0x04, 0x1c
        /*00d6*/ 	.short	(.L_865 - .L_864)


	//   ....[0]....
.L_864:
        /*00d8*/ 	.word	0x00000060


	//   ....[1]....
        /*00dc*/ 	.word	0x000016b0


	//   ....[2]....
        /*00e0*/ 	.word	0x000016e0


	//   ....[3]....
        /*00e4*/ 	.word	0x00001840


	//----- nvinfo : EIATTR_MAX_THREADS
	.align		4
.L_865:
        /*00e8*/ 	.byte	0x04, 0x05
        /*00ea*/ 	.short	(.L_867 - .L_866)
.L_866:
        /*00ec*/ 	.word	0x00000400
        /*00f0*/ 	.word	0x00000001
        /*00f4*/ 	.word	0x00000001


	//----- nvinfo : EIATTR_CRS_STACK_SIZE
	.align		4
.L_867:
        /*00f8*/ 	.byte	0x04, 0x1e
        /*00fa*/ 	.short	(.L_869 - .L_868)
.L_868:
        /*00fc*/ 	.word	0x00000000


	//----- nvinfo : EIATTR_CBANK_PARAM_SIZE
	.align		4
.L_869:
        /*0100*/ 	.byte	0x03, 0x19
        /*0102*/ 	.short	0x0128


	//----- nvinfo : EIATTR_PARAM_CBANK
	.align		4
        /*0104*/ 	.byte	0x04, 0x0a
        /*0106*/ 	.short	(.L_871 - .L_870)
	.align		4
.L_870:
        /*0108*/ 	.word	index@(.nv.constant0._ZN10layer_norm40ln_parallel_residual_bwd_finalize_kernelINS_22Kernel_traits_finalizeILj1280E13__nv_bfloat16S2_S2_S2_fjLb0ELj1024ELj4ENS_18Kernel_traits_baseILj1280ES2_S2_S2_S2_fjLj1024EEEEELb0EEEvNS_9BwdParamsE)
        /*010c*/ 	.short	0x0380
        /*010e*/ 	.short	0x0128


	//----- nvinfo : EIATTR_SW_WAR
	.align		4
.L_871:
        /*0110*/ 	.byte	0x04, 0x36
        /*0112*/ 	.short	(.L_873 - .L_872)
.L_872:
        /*0114*/ 	.word	0x00000008
.L_873:


//--------------------- .nv.info._ZN10layer_norm31ln_parallel_residual_bwd_kernelINS_13Kernel_traitsI13__nv_bfloat16S2_S2_S2_fjLj1280ELj1ELj4ELj1ELj16ENS_18Kernel_traits_baseILj1280ES2_S2_S2_S2_fjLj128EEEEELb1ELb1ELb0EEEvNS_9BwdParamsE --------------------------
	.section	.nv.info._ZN10layer_norm31ln_parallel_residual_bwd_kernelINS_13Kernel_traitsI13__nv_bfloat16S2_S2_S2_fjLj1280ELj1ELj4ELj1ELj16ENS_18Kernel_traits_baseILj1280ES2_S2_S2_S2_fjLj128EEEEELb1ELb1ELb0EEEvNS_9BwdParamsE,"",@"SHT_CUDA_INFO"
	.sectionflags	@""
	.align	4


	//----- nvinfo : EIATTR_CUDA_API_VERSION
	.align		4
        /*0000*/ 	.byte	0x04, 0x37
        /*0002*/ 	.short	(.L_875 - .L_874)
.L_874:
        /*0004*/ 	.word	0x00000082


	//----- nvinfo : EIATTR_KPARAM_INFO
	.align		4
.L_875:
        /*0008*/ 	.byte	0x04, 0x17
        /*000a*/ 	.short	(.L_877 - .L_876)
.L_876:
        /*000c*/ 	.word	0x00000000
        /*0010*/ 	.short	0x0000
        /*0012*/ 	.short	0x0000
        /*0014*/ 	.byte	0x00, 0xf0, 0xa1, 0x04


	//----- nvinfo : EIATTR_SPARSE_MMA_MASK
	.align		4
.L_877:
        /*0018*/ 	.byte	0x03, 0x50
        /*001a*/ 	.short	0x0000


	//----- nvinfo : EIATTR_MAXREG_COUNT
	.align		4
        /*001c*/ 	.byte	0x03, 0x1b
        /*001e*/ 	.short	0x00ff


	//----- nvinfo : EIATTR_NUM_BARRIERS
	.align		4
        /*0020*/ 	.byte	0x02, 0x4c
        /*0022*/ 	.byte	0x01
	.zero		1


	//----- nvinfo : EIATTR_MERCURY_ISA_VERSION
	.align		4
        /*0024*/ 	.byte	0x03, 0x5f
        /*0026*/ 	.short	0x0101


	//----- nvinfo : EIATTR_COOP_GROUP_MASK_REGIDS
	.align		4
        /*0028*/ 	.byte	0x04, 0x29
        /*002a*/ 	.short	(.L_879 - .L_878)


	//   ....[0]....
.L_878:
        /*002c*/ 	.word	0xffffffff


	//   ....[1]....
        /*0030*/ 	.word	0xffffffff


	//   ....[2]....
        /*0034*/ 	.word	0xffffffff


	//   ....[3]....
        /*0038*/ 	.word	0xffffffff


	//   ....[4]....
        /*003c*/ 	.word	0xffffffff


	//   ....[5]....
        /*0040*/ 	.word	0xffffffff


	//   ....[6]....
        /*0044*/ 	.word	0xffffffff


	//   ....[7]....
        /*0048*/ 	.word	0xffffffff


	//   ....[8]....
        /*004c*/ 	.word	0xffffffff


	//   ....[9]....
        /*0050*/ 	.word	0xffffffff


	//   ....[10]....
        /*0054*/ 	.word	0x050000e0


	//   ....[11]....
        /*0058*/ 	.word	0x050000e0


	//   ....[12]....
        /*005c*/ 	.word	0x050000e0


	//   ....[13]....
        /*0060*/ 	.word	0x050000e0


	//   ....[14]....
        /*0064*/ 	.word	0x050000e0


	//   ....[15]....
        /*0068*/ 	.word	0x050000e0


	//   ....[16]....
        /*006c*/ 	.word	0x050000e0


	//   ....[17]....
        /*0070*/ 	.word	0x050000e0


	//   ....[18]....
        /*0074*/ 	.word	0x050000e0


	//   ....[19]....
        /*0078*/ 	.word	0x050000e0


	//----- nvinfo : EIATTR_COOP_GROUP_INSTR_OFFSETS
	.align		4
.L_879:
        /*007c*/ 	.byte	0x04, 0x28
        /*007e*/ 	.short	(.L_881 - .L_880)


	//   ....[0]....
.L_880:
        /*0080*/ 	.word	0x00002db0


	//   ....[1]....
        /*0084*/ 	.word	0x00002dc0


	//   ....[2]....
        /*0088*/ 	.word	0x00002df0


	//   ....[3]....
        /*008c*/ 	.word	0x00002e00


	//   ....[4]....
        /*0090*/ 	.word	0x00002e30


	//   ....[5]....
        /*0094*/ 	.word	0x00002e40


	//   ....[6]....
        /*0098*/ 	.word	0x00002e70


	//   ....[7]....
        /*009c*/ 	.word	0x00002e80


	//   ....[8]....
        /*00a0*/ 	.word	0x00002eb0


	//   ....[9]....
        /*00a4*/ 	.word	0x00002ec0


	//   ....[10]....
        /*00a8*/ 	.word	0x00010490


	//   ....[11]....
        /*00ac*/ 	.word	0x00010530


	//   ....[12]....
        /*00b0*/ 	.word	0x00010590


	//   ....[13]....
        /*00b4*/ 	.word	0x000105f0


	//   ....[14]....
        /*00b8*/ 	.word	0x00010660


	//   ....[15]....
        /*00bc*/ 	.word	0x000106c0


	//   ....[16]....
        /*00c0*/ 	.word	0x00010730


	//   ....[17]....
        /*00c4*/ 	.word	0x00010790


	//   ....[18]....
        /*00c8*/ 	.word	0x00010800


	//   ....[19]....
        /*00cc*/ 	.word	0x00010860


	//----- nvinfo : EIATTR_VRC_CTA_INIT_COUNT
	.align		4
.L_881:
        /*00d0*/ 	.byte	0x02, 0x4a
	.zero		1
	.zero		1


	//----- nvinfo : EIATTR_EXIT_INSTR_OFFSETS
	.align		4
        /*00d4*/ 	.byte	0x04, 0x1c
        /*00d6*/ 	.short	(.L_883 - .L_882)


	//   ....[0]....
.L_882:
        /*00d8*/ 	.word	0x00010400


	//   ....[1]....
        /*00dc*/ 	.word	0x00010430


	//----- nvinfo : EIATTR_MAX_THREADS
	.align		4
.L_883:
        /*00e0*/ 	.byte	0x04, 0x05
        /*00e2*/ 	.short	(.L_885 - .L_884)
.L_884:
        /*00e4*/ 	.word	0x00000080
        /*00e8*/ 	.word	0x00000001
        /*00ec*/ 	.word	0x00000001


	//----- nvinfo : EIATTR_CRS_STACK_SIZE
	.align		4
.L_885:
        /*00f0*/ 	.byte	0x04, 0x1e
        /*00f2*/ 	.short	(.L_887 - .L_886)
.L_886:
        /*00f4*/ 	.word	0x00000000


	//----- nvinfo : EIATTR_CBANK_PARAM_SIZE
	.align		4
.L_887:
        /*00f8*/ 	.byte	0x03, 0x19
        /*00fa*/ 	.short	0x0128


	//----- nvinfo : EIATTR_PARAM_CBANK
	.align		4
        /*00fc*/ 	.byte	0x04, 0x0a
        /*00fe*/ 	.short	(.L_889 - .L_888)
	.align		4
.L_888:
        /*0100*/ 	.word	index@(.nv.constant0._ZN10layer_norm31ln_parallel_residual_bwd_kernelINS_13Kernel_traitsI13__nv_bfloat16S2_S2_S2_fjLj1280ELj1ELj4ELj1ELj16ENS_18Kernel_traits_baseILj1280ES2_S2_S2_S2_fjLj128EEEEELb1ELb1ELb0EEEvNS_9BwdParamsE)
        /*0104*/ 	.short	0x0380
        /*0106*/ 	.short	0x0128


	//----- nvinfo : EIATTR_SW_WAR
	.align		4
.L_889:
        /*0108*/ 	.byte	0x04, 0x36
        /*010a*/ 	.short	(.L_891 - .L_890)
.L_890:
        /*010c*/ 	.word	0x00000008
.L_891:


//--------------------- .nv.info._ZN10layer_norm22ln_bwd_finalize_kernelINS_22Kernel_traits_finalizeILj1280E13__nv_bfloat16S2_S2_S2_fjLb0ELj1024ELj4ENS_18Kernel_traits_baseILj1280ES2_S2_S2_S2_fjLj1024EEEEELb0ELb1EEEvNS_9BwdParamsE --------------------------
	.section	.nv.info._ZN10layer_norm22ln_bwd_finalize_kernelINS_22Kernel_traits_finalizeILj1280E13__nv_bfloat16S2_S2_S2_fjLb0ELj1024ELj4ENS_18Kernel_traits_baseILj1280ES2_S2_S2_S2_fjLj1024EEEEELb0ELb1EEEvNS_9BwdParamsE,"",@"SHT_CUDA_INFO"
	.sectionflags	@""
	.align	4


	//----- nvinfo : EIATTR_CUDA_API_VERSION
	.align		4
        /*0000*/ 	.byte	0x04, 0x37
        /*0002*/ 	.short	(.L_893 - .L_892)
.L_892:
        /*0004*/ 	.word	0x00000082


	//----- nvinfo : EIATTR_KPARAM_INFO
	.align		4
.L_893:
        /*0008*/ 	.byte	0x04, 0x17
        /*000a*/ 	.short	(.L_895 - .L_894)
.L_894:
        /*000c*/ 	.word	0x00000000
        /*0010*/ 	.short	0x0000
        /*0012*/ 	.short	0x0000
        /*0014*/ 	.byte	0x00, 0xf0, 0xa1, 0x04


	//----- nvinfo : EIATTR_SPARSE_MMA_MASK
	.align		4
.L_895:
        /*0018*/ 	.byte	0x03, 0x50
        /*001a*/ 	.short	0x0000


	//----- nvinfo : EIATTR_MAXREG_COUNT
	.align		4
        /*001c*/ 	.byte	0x03, 0x1b
        /*001e*/ 	.short	0x0040


	//----- nvinfo : EIATTR_NUM_BARRIERS
	.align		4
        /*0020*/ 	.byte	0x02, 0x4c
        /*0022*/ 	.byte	0x01
	.zero		1


	//----- nvinfo : EIATTR_MERCURY_ISA_VERSION
	.align		4
        /*0024*/ 	.byte	0x03, 0x5f
        /*0026*/ 	.short	0x0101


	//----- nvinfo : EIATTR_COOP_GROUP_MASK_REGIDS
	.align		4
        /*0028*/ 	.byte	0x04, 0x29
        /*002a*/ 	.short	(.L_897 - .L_896)


	//   ....[0]....
.L_896:
        /*002c*/ 	.word	0xffffffff


	//   ....[1]....
        /*0030*/ 	.word	0xffffffff


	//   ....[2]....
        /*0034*/ 	.word	0xffffffff


	//   ....[3]....
        /*0038*/ 	.word	0xffffffff


	//   ....[4]....
        /*003c*/ 	.word	0xffffffff


	//   ....[5]....
        /*0040*/ 	.word	0xffffffff


	//   ....[6]....
        /*0044*/ 	.word	0xffffffff


	//   ....[7]....
        /*0048*/ 	.word	0xffffffff


	//   ....[8]....
        /*004c*/ 	.word	0xffffffff


	//   ....[9]....
        /*0050*/ 	.word	0xffffffff


	//----- nvinfo : EIATTR_COOP_GROUP_INSTR_OFFSETS
	.align		4
.L_897:
        /*0054*/ 	.byte	0x04, 0x28
        /*0056*/ 	.short	(.L_899 - .L_898)


	//   ....[0]....
.L_898:
        /*0058*/ 	.word	0x00001630


	//   ....[1]....
        /*005c*/ 	.word	0x00001640


	//   ....[2]....
        /*0060*/ 	.word	0x00001670


	//   ....[3]....
        /*0064*/ 	.word	0x00001680


	//   ....[4]....
        /*0068*/ 	.word	0x000016b0


	//   ....[5]....
        /*006c*/ 	.word	0x000016d0


	//   ....[6]....
        /*0070*/ 	.word	0x00001700


	//   ....[7]....
        /*0074*/ 	.word	0x00001710


	//   ....[8]....
        /*0078*/ 	.word	0x00001740


	//   ....[9]....
        /*007c*/ 	.word	0x00001750


	//----- nvinfo : EIATTR_VRC_CTA_INIT_COUNT
	.align		4
.L_899:
        /*0080*/ 	.byte	0x02, 0x4a
	.zero		1
	.zero		1


	//----- nvinfo : EIATTR_EXIT_INSTR_OFFSETS
	.align		4
        /*0084*/ 	.byte	0x04, 0x1c
        /*0086*/ 	.short	(.L_901 - .L_900)


	//   ....[0]....
.L_900:
        /*0088*/ 	.word	0x00000070


	//   ....[1]....
        /*008c*/ 	.word	0x000017b0


	//   ....[2]....
        /*0090*/ 	.word	0x00001880


	//----- nvinfo : EIATTR_MAX_THREADS
	.align		4
.L_901:
        /*0094*/ 	.byte	0x04, 0x05
        /*0096*/ 	.short	(.L_903 - .L_902)
.L_902:
        /*0098*/ 	.word	0x00000400
        /*009c*/ 	.word	0x00000001
        /*00a0*/ 	.word	0x00000001


	//----- nvinfo : EIATTR_CRS_STACK_SIZE
	.align		4
.L_903:
        /*00a4*/ 	.byte	0x04, 0x1e
        /*00a6*/ 	.short	(.L_905 - .L_904)
.L_904:
        /*00a8*/ 	.word	0x00000000


	//----- nvinfo : EIATTR_CBANK_PARAM_SIZE
	.align		4
.L_905:
        /*00ac*/ 	.byte	0x03, 0x19
        /*00ae*/ 	.short	0x0128


	//----- nvinfo : EIATTR_PARAM_CBANK
	.align		4
        /*00b0*/ 	.byte	0x04, 0x0a
        /*00b2*/ 	.short	(.L_907 - .L_906)
	.align		4
.L_906:
        /*00b4*/ 	.word	index@(.nv.constant0._ZN10layer_norm22ln_bwd_finalize_kernelINS_22Kernel_traits_finalizeILj1280E13__nv_bfloat16S2_S2_S2_fjLb0ELj1024ELj4ENS_18Kernel_traits_baseILj1280ES2_S2_S2_S2_fjLj1024EEEEELb0ELb1EEEvNS_9BwdParamsE)
        /*00b8*/ 	.short	0x0380
        /*00ba*/ 	.short	0x0128


	//----- nvinfo : EIATTR_SW_WAR
	.align		4
.L_907:
        /*00bc*/ 	.byte	0x04, 0x36
        /*00be*/ 	.short	(.L_909 - .L_908)
.L_908:
        /*00c0*/ 	.word	0x00000008
.L_909:


//--------------------- .nv.info._ZN10layer_norm40ln_parallel_residual_bwd_finalize_kernelINS_22Kernel_traits_finalizeILj1280E13__nv_bfloat16S2_S2_S2_fjLb0ELj1024ELj4ENS_18Kernel_traits_baseILj1280ES2_S2_S2_S2_fjLj1024EEEEELb1EEEvNS_9BwdParamsE --------------------------
	.section	.nv.info._ZN10layer_norm40ln_parallel_residual_bwd_finalize_kernelINS_22Kernel_traits_finalizeILj1280E13__nv_bfloat16S2_S2_S2_fjLb0ELj1024ELj4ENS_18Kernel_traits_baseILj1280ES2_S2_S2_S2_fjLj1024EEEEELb1EEEvNS_9BwdParamsE,"",@"SHT_CUDA_INFO"
	.sectionflags	@""
	.align	4


	//----- nvinfo : EIATTR_CUDA_API_VERSION
	.align		4
        /*0000*/ 	.byte	0x04, 0x37
        /*0002*/ 	.short	(.L_911 - .L_910)
.L_910:
        /*0004*/ 	.word	0x00000082


	//----- nvinfo : EIATTR_KPARAM_INFO
	.align		4
.L_911:
        /*0008*/ 	.byte	0x04, 0x17
        /*000a*/ 	.short	(.L_913 - .L_912)
.L_912:
        /*000c*/ 	.word	0x00000000
        /*0010*/ 	.short	0x0000
        /*0012*/ 	.short	0x0000
        /*0014*/ 	.byte	0x00, 0xf0, 0xa1, 0x04


	//----- nvinfo : EIATTR_SPARSE_MMA_MASK
	.align		4
.L_913:
        /*0018*/ 	.byte	0x03, 0x50
        /*001a*/ 	.short	0x0000


	//----- nvinfo : EIATTR_MAXREG_COUNT
	.align		4
        /*001c*/ 	.byte	0x03, 0x1b
        /*001e*/ 	.short	0x0040


	//----- nvinfo : EIATTR_NUM_BARRIERS
	.align		4
        /*0020*/ 	.byte	0x02, 0x4c
        /*0022*/ 	.byte	0x01
	.zero		1


	//----- nvinfo : EIATTR_MERCURY_ISA_VERSION
	.align		4
        /*0024*/ 	.byte	0x03, 0x5f
        /*0026*/ 	.short	0x0101


	//----- nvinfo : EIATTR_COOP_GROUP_MASK_REGIDS
	.align		4
        /*0028*/ 	.byte	0x04, 0x29
        /*002a*/ 	.short	(.L_915 - .L_914)


	//   ....[0]....
.L_914:
        /*002c*/ 	.word	0xffffffff


	//   ....[1]....
        /*0030*/ 	.word	0xffffffff


	//   ....[2]....
        /*0034*/ 	.word	0xffffffff


	//   ....[3]....
        /*0038*/ 	.word	0xffffffff


	//   ....[4]....
        /*003c*/ 	.word	0xffffffff


	//   ....[5]....
        /*0040*/ 	.word	0xffffffff


	//   ....[6]....
        /*0044*/ 	.word	0xffffffff


	//   ....[7]....
        /*0048*/ 	.word	0xffffffff


	//   ....[8]....
        /*004c*/ 	.word	0xffffffff


	//   ....[9]....
        /*0050*/ 	.word	0xffffffff


	//   ....[10]....
        /*0054*/ 	.word	0xffffffff


	//   ....[11]....
        /*0058*/ 	.word	0xffffffff


	//   ....[12]....
        /*005c*/ 	.word	0xffffffff


	//   ....[13]....
        /*0060*/ 	.word	0xffffffff


	//   ....[14]....
        /*0064*/ 	.word	0xffffffff


	//   ....[15]....
        /*0068*/ 	.word	0xffffffff


	//   ....[16]....
        /*006c*/ 	.word	0xffffffff


	//   ....[17]....
        /*0070*/ 	.word	0xffffffff


	//   ....[18]....
        /*0074*/ 	.word	0xffffffff


	//   ....[19]....
        /*0078*/ 	.word	0xffffffff


	//----- nvinfo : EIATTR_COOP_GROUP_INSTR_OFFSETS
	.align		4
.L_915:
        /*007c*/ 	.byte	0x04, 0x28
        /*007e*/ 	.short	(.L_917 - .L_916)


	//   ....[0]....
.L_916:
        /*0080*/ 	.word	0x00001410


	//   ....[1]....
        /*0084*/ 	.word	0x00001420


	//   ....[2]....
        /*0088*/ 	.word	0x00001430


	//   ....[3]....
        /*008c*/ 	.word	0x00001440


	//   ....[4]....
        /*0090*/ 	.word	0x00001480


	//   ....[5]....
        /*0094*/ 	.word	0x000014a0


	//   ....[6]....
        /*0098*/ 	.word	0x000014b0


	//   ....[7]....
        /*009c*/ 	.word	0x000014c0


	//   ....[8]....
        /*00a0*/ 	.word	0x000014f0


	//   ....[9]....
        /*00a4*/ 	.word	0x00001520


	//   ....[10]....
        /*00a8*/ 	.word	0x00001530


	//   ....[11]....
        /*00ac*/ 	.word	0x00001540


	//   ....[12]....
        /*00b0*/ 	.word	0x00001560


	//   ....[13]....
        /*00b4*/ 	.word	0x00001590


	//   ....[14]....
        /*00b8*/ 	.word	0x000015b0


	//   ....[15]....
        /*00bc*/ 	.word	0x000015c0


	//   ....[16]....
        /*00c0*/ 	.word	0x000015e0


	//   ....[17]....
        /*00c4*/ 	.word	0x00001610


	//   ....[18]....
        /*00c8*/ 	.word	0x00001630


	//   ....[19]....
        /*00cc*/ 	.word	0x00001640


	//----- nvinfo : EIATTR_VRC_CTA_INIT_COUNT
	.align		4
.L_917:
        /*00d0*/ 	.byte	0x02, 0x4a
	.zero		1
	.zero		1


	//----- nvinfo : EIATTR_EXIT_INSTR_OFFSETS
	.align		4
        /*00d4*/ 	.byte	0x04, 0x1c
        /*00d6*/ 	.short	(.L_919 - .L_918)


	//   ....[0]....
.L_918:
        /*00d8*/ 	.word	0x00000060


	//   ....[1]....
        /*00dc*/ 	.word	0x000016e0


	//   ....[2]....
        /*00e0*/ 	.word	0x00001850


	//----- nvinfo : EIATTR_MAX_THREADS
	.align		4
.L_919:
        /*00e4*/ 	.byte	0x04, 0x05
        /*00e6*/ 	.short	(.L_921 - .L_920)
.L_920:
        /*00e8*/ 	.word	0x00000400
        /*00ec*/ 	.word	0x00000001
        /*00f0*/ 	.word	0x00000001


	//----- nvinfo : EIATTR_CRS_STACK_SIZE
	.align		4
.L_921:
        /*00f4*/ 	.byte	0x04, 0x1e
        /*00f6*/ 	.short	(.L_923 - .L_922)
.L_922:
        /*00f8*/ 	.word	0x00000000


	//----- nvinfo : EIATTR_CBANK_PARAM_SIZE
	.align		4
.L_923:
        /*00fc*/ 	.byte	0x03, 0x19
        /*00fe*/ 	.short	0x0128


	//----- nvinfo : EIATTR_PARAM_CBANK
	.align		4
        /*0100*/ 	.byte	0x04, 0x0a
        /*0102*/ 	.short	(.L_925 - .L_924)
	.align		4
.L_924:
        /*0104*/ 	.word	index@(.nv.constant0._ZN10layer_norm40ln_parallel_residual_bwd_finalize_kernelINS_22Kernel_traits_finalizeILj1280E13__nv_bfloat16S2_S2_S2_fjLb0ELj1024ELj4ENS_18Kernel_traits_baseILj1280ES2_S2_S2_S2_fjLj1024EEEEELb1EEEvNS_9BwdParamsE)
        /*0108*/ 	.short	0x0380
        /*010a*/ 	.short	0x0128


	//----- nvinfo : EIATTR_SW_WAR
	.align		4
.L_925:
        /*010c*/ 	.byte	0x04, 0x36
        /*010e*/ 	.short	(.L_927 - .L_926)
.L_926:
        /*0110*/ 	.word	0x00000008
.L_927:


//--------------------- .nv.info._ZN10layer_norm31ln_parallel_residual_bwd_kernelINS_13Kernel_traitsI13__nv_bfloat16S2_S2_S2_fjLj1280ELj1ELj4ELj1ELj16ENS_18Kernel_traits_baseILj1280ES2_S2_S2_S2_fjLj128EEEEELb1ELb1ELb1EEEvNS_9BwdParamsE --------------------------
	.section	.nv.info._ZN10layer_norm31ln_parallel_residual_bwd_kernelINS_13Kernel_traitsI13__nv_bfloat16S2_S2_S2_fjLj1280ELj1ELj4ELj1ELj16ENS_18Kernel_traits_baseILj1280ES2_S2_S2_S2_fjLj128EEEEELb1ELb1ELb1EEEvNS_9BwdParamsE,"",@"SHT_CUDA_INFO"
	.sectionflags	@""
	.align	4


	//----- nvinfo : EIATTR_CUDA_API_VERSION
	.align		4
        /*0000*/ 	.byte	0x04, 0x37
        /*0002*/ 	.short	(.L_929 - .L_928)
.L_928:
        /*0004*/ 	.word	0x00000082


	//----- nvinfo : EIATTR_KPARAM_INFO
	.align		4
.L_929:
        /*0008*/ 	.byte	0x04, 0x17
        /*000a*/ 	.short	(.L_931 - .L_930)
.L_930:
        /*000c*/ 	.word	0x00000000
        /*0010*/ 	.short	0x0000
        /*0012*/ 	.short	0x0000
        /*0014*/ 	.byte	0x00, 0xf0, 0xa1, 0x04


	//----- nvinfo : EIATTR_SPARSE_MMA_MASK
	.align		4
.L_931:
        /*0018*/ 	.byte	0x03, 0x50
        /*001a*/ 	.short	0x0000


	//----- nvinfo : EIATTR_MAXREG_COUNT
	.align		4
        /*001c*/ 	.byte	0x03, 0x1b
        /*001e*/ 	.short	0x00ff


	//----- nvinfo : EIATTR_NUM_BARRIERS
	.align		4
        /*0020*/ 	.byte	0x02, 0x4c
        /*0022*/ 	.byte	0x01
	.zero		1


	//----- nvinfo : EIATTR_ANNOTATIONS
	.align		4
        /*0024*/ 	.byte	0x04, 0x55
        /*0026*/ 	.short	(.L_933 - .L_932)


	//   ....[0]....
.L_932:
        /* <DEDUP_REMOVED lines=19> */


	//----- nvinfo : EIATTR_MERCURY_ISA_VERSION
	.align		4
.L_933:
        /*0148*/ 	.byte	0x03, 0x5f
        /*014a*/ 	.short	0x0101


	//----- nvinfo : EIATTR_COOP_GROUP_MASK_REGIDS
	.align		4
        /*014c*/ 	.byte	0x04, 0x29
        /*014e*/ 	.short	(.L_935 - .L_934)


	//   ....[0]....
.L_934:
        /*0150*/ 	.word	0xffffffff


	//   ....[1]....
        /*0154*/ 	.word	0xffffffff


	//   ....[2]....
        /*0158*/ 	.word	0xffffffff


	//   ....[3]....
        /*015c*/ 	.word	0xffffffff


	//   ....[4]....
        /*0160*/ 	.word	0xffffffff


	//   ....[5]....
        /*0164*/ 	.word	0xffffffff


	//   ....[6]....
        /*0168*/ 	.word	0xffffffff


	//   ....[7]....
        /*016c*/ 	.word	0xffffffff


	//   ....[8]....
        /*0170*/ 	.word	0xffffffff


	//   ....[9]....
        /*0174*/ 	.word	0xffffffff


	//   ....[10]....
        /*0178*/ 	.word	0x0500006d


	//   ....[11]....
        /*017c*/ 	.word	0x0500006d


	//   ....[12]....
        /*0180*/ 	.word	0x0500006d


	//   ....[13]....
        /*0184*/ 	.word	0x0500006d


	//   ....[14]....
        /*0188*/ 	.word	0x0500006d


	//   ....[15]....
        /*018c*/ 	.word	0x0500006d


	//   ....[16]....
        /*0190*/ 	.word	0x0500006d


	//   ....[17]....
        /*0194*/ 	.word	0x0500006d


	//   ....[18]....
        /*0198*/ 	.word	0x0500006d


	//   ....[19]....
        /*019c*/ 	.word	0x0500006d


	//----- nvinfo : EIATTR_COOP_GROUP_INSTR_OFFSETS
	.align		4
.L_935:
        /*01a0*/ 	.byte	0x04, 0x28
        /*01a2*/ 	.short	(.L_937 - .L_936)


	//   ....[0]....
.L_936:
        /*01a4*/ 	.word	0x00002b60


	//   ....[1]....
        /*01a8*/ 	.word	0x00002b80


	//   ....[2]....
        /*01ac*/ 	.word	0x00002ba0


	//   ....[3]....
        /*01b0*/ 	.word	0x00002bc0


	//   ....[4]....
        /*01b4*/ 	.word	0x00002be0


	//   ....[5]....
        /*01b8*/ 	.word	0x00002c00


	//   ....[6]....
        /*01bc*/ 	.word	0x00002c20


	//   ....[7]....
        /*01c0*/ 	.word	0x00002c40


	//   ....[8]....
        /*01c4*/ 	.word	0x00002c50


	//   ....[9]....
        /*01c8*/ 	.word	0x00002c70


	//   ....[10]....
        /*01cc*/ 	.word	0x0000fbc0


	//   ....[11]....
        /*01d0*/ 	.word	0x0000fc50


	//   ....[12]....
        /*01d4*/ 	.word	0x0000fcb0


	//   ....[13]....
        /*01d8*/ 	.word	0x0000fd00


	//   ....[14]....
        /*01dc*/ 	.word	0x0000fd60


	//   ....[15]....
        /*01e0*/ 	.word	0x0000fdb0


	//   ....[16]....
        /*01e4*/ 	.word	0x0000fe10


	//   ....[17]....
        /*01e8*/ 	.word	0x0000fe60


	//   ....[18]....
        /*01ec*/ 	.word	0x0000fec0


	//   ....[19]....
        /*01f0*/ 	.word	0x0000ff10


	//----- nvinfo : EIATTR_VRC_CTA_INIT_COUNT
	.align		4
.L_937:
        /*01f4*/ 	.byte	0x02, 0x4a
	.zero		1
	.zero		1


	//----- nvinfo : EIATTR_EXIT_INSTR_OFFSETS
	.align		4
        /*01f8*/ 	.byte	0x04, 0x1c
        /*01fa*/ 	.short	(.L_939 - .L_938)


	//   ....[0]....
.L_938:
        /*01fc*/ 	.word	0x0000fb50


	//----- nvinfo : EIATTR_MAX_THREADS
	.align		4
.L_939:
        /*0200*/ 	.byte	0x04, 0x05
        /*0202*/ 	.short	(.L_941 - .L_940)
.L_940:
        /*0204*/ 	.word	0x00000080
        /*0208*/ 	.word	0x00000001
        /*020c*/ 	.word	0x00000001


	//----- nvinfo : EIATTR_CRS_STACK_SIZE
	.align		4
.L_941:
        /*0210*/ 	.byte	0x04, 0x1e
        /*0212*/ 	.short	(.L_943 - .L_942)
.L_942:
        /*0214*/ 	.word	0x00000000


	//----- nvinfo : EIATTR_CBANK_PARAM_SIZE
	.align		4
.L_943:
        /*0218*/ 	.byte	0x03, 0x19
        /*021a*/ 	.short	0x0128


	//----- nvinfo : EIATTR_PARAM_CBANK
	.align		4
        /*021c*/ 	.byte	0x04, 0x0a
        /*021e*/ 	.short	(.L_945 - .L_944)
	.align		4
.L_944:
        /*0220*/ 	.word	index@(.nv.constant0._ZN10layer_norm31ln_parallel_residual_bwd_kernelINS_13Kernel_traitsI13__nv_bfloat16S2_S2_S2_fjLj1280ELj1ELj4ELj1ELj16ENS_18Kernel_traits_baseILj1280ES2_S2_S2_S2_fjLj128EEEEELb1ELb1ELb1EEEvNS_9BwdParamsE)
        /*0224*/ 	.short	0x0380
        /*0226*/ 	.short	0x0128


	//----- nvinfo : EIATTR_SW_WAR
	.align		4
.L_945:
        /*0228*/ 	.byte	0x04, 0x36
        /*022a*/ 	.short	(.L_947 - .L_946)
.L_946:
        /*022c*/ 	.word	0x00000008
.L_947:


//--------------------- .nv.info._ZN10layer_norm31ln_parallel_residual_bwd_kernelINS_13Kernel_traitsI6__halfS2_S2_S2_fjLj1280ELj1ELj4ELj1ELj16ENS_18Kernel_traits_baseILj1280ES2_S2_S2_S2_fjLj128EEEEELb0ELb0ELb0EEEvNS_9BwdParamsE --------------------------
	.section	.nv.info._ZN10layer_norm31ln_parallel_residual_bwd_kernelINS_13Kernel_traitsI6__halfS2_S2_S2_fjLj1280ELj1ELj4ELj1ELj16ENS_18Kernel_traits_baseILj1280ES2_S2_S2_S2_fjLj128EEEEELb0ELb0ELb0EEEvNS_9BwdParamsE,"",@"SHT_CUDA_INFO"
	.sectionflags	@""
	.align	4


	//----- nvinfo : EIATTR_CUDA_API_VERSION
	.align		4
        /*0000*/ 	.byte	0x04, 0x37
        /*0002*/ 	.short	(.L_949 - .L_948)
.L_948:
        /*0004*/ 	.word	0x00000082


	//----- nvinfo : EIATTR_KPARAM_INFO
	.align		4
.L_949:
        /*0008*/ 	.byte	0x04, 0x17
        /*000a*/ 	.short	(.L_951 - .L_950)
.L_950:
        /*000c*/ 	.word	0x00000000
        /*0010*/ 	.short	0x0000
        /*0012*/ 	.short	0x0000
        /*0014*/ 	.byte	0x00, 0xf0, 0xa1, 0x04


	//----- nvinfo : EIATTR_SPARSE_MMA_MASK
	.align		4
.L_951:
        /*0018*/ 	.byte	0x03, 0x50
        /*001a*/ 	.short	0x0000


	//----- nvinfo : EIATTR_MAXREG_COUNT
	.align		4
        /*001c*/ 	.byte	0x03, 0x1b
        /*001e*/ 	.short	0x00ff


	//----- nvinfo : EIATTR_NUM_BARRIERS
	.align		4
        /*0020*/ 	.byte	0x02, 0x4c
        /*0022*/ 	.byte	0x01
	.zero		1


	//----- nvinfo : EIATTR_ANNOTATIONS
	.align		4
        /*0024*/ 	.byte	0x04, 0x55
        /*0026*/ 	.short	(.L_953 - .L_952)


	//   ....[0]....
.L_952:
        /* <DEDUP_REMOVED lines=193> */


	//----- nvinfo : EIATTR_MERCURY_ISA_VERSION
	.align		4
.L_953:
        /*0c20*/ 	.byte	0x03, 0x5f
        /*0c22*/ 	.short	0x0101


	//----- nvinfo : EIATTR_COOP_GROUP_MASK_REGIDS
	.align		4
        /*0c24*/ 	.byte	0x04, 0x29
        /*0c26*/ 	.short	(.L_955 - .L_954)


	//   ....[0]....
.L_954:
        /*0c28*/ 	.word	0xffffffff


	//   ....[1]....
        /*0c2c*/ 	.word	0xffffffff


	//   ....[2]....
        /*0c30*/ 	.word	0xffffffff


	//   ....[3]....
        /*0c34*/ 	.word	0xffffffff


	//   ....[4]....
        /*0c38*/ 	.word	0xffffffff


	//   ....[5]....
        /*0c3c*/ 	.word	0xffffffff


	//   ....[6]....
        /*0c40*/ 	.word	0xffffffff


	//   ....[7]....
        /*0c44*/ 	.word	0xffffffff


	//   ....[8]....
        /*0c48*/ 	.word	0xffffffff


	//   ....[9]....
        /*0c4c*/ 	.word	0xffffffff


	//   ....[10]....
        /*0c50*/ 	.word	0x05000088


	//   ....[11]....
        /*0c54*/ 	.word	0x05000088


	//   ....[12]....
        /*0c58*/ 	.word	0x05000088


	//   ....[13]....
        /*0c5c*/ 	.word	0x05000088


	//   ....[14]....
        /*0c60*/ 	.word	0x05000088


	//   ....[15]....
        /*0c64*/ 	.word	0x05000088


	//   ....[16]....
        /*0c68*/ 	.word	0x05000088


	//   ....[17]....
        /*0c6c*/ 	.word	0x05000088


	//   ....[18]....
        /*0c70*/ 	.word	0x05000088


	//   ....[19]....
        /*0c74*/ 	.word	0x05000088


	//----- nvinfo : EIATTR_COOP_GROUP_INSTR_OFFSETS
	.align		4
.L_955:
        /*0c78*/ 	.byte	0x04, 0x28
        /*0c7a*/ 	.short	(.L_957 - .L_956)


	//   ....[0]....
.L_956:
        /*0c7c*/ 	.word	0x00004940


	//   ....[1]....
        /*0c80*/ 	.word	0x00004960


	//   ....[2]....
        /*0c84*/ 	.word	0x00004980


	//   ....[3]....
        /*0c88*/ 	.word	0x000049a0


	//   ....[4]....
        /*0c8c*/ 	.word	0x000049c0


	//   ....[5]....
        /*0c90*/ 	.word	0x000049e0


	//   ....[6]....
        /*0c94*/ 	.word	0x00004a00


	//   ....[7]....
        /*0c98*/ 	.word	0x00004a20


	//   ....[8]....
        /*0c9c*/ 	.word	0x00004a30


	//   ....[9]....
        /*0ca0*/ 	.word	0x00004a50


	//   ....[10]....
        /*0ca4*/ 	.word	0x0000e070


	//   ....[11]....
        /*0ca8*/ 	.word	0x0000e110


	//   ....[12]....
        /*0cac*/ 	.word	0x0000e190


	//   ....[13]....
        /*0cb0*/ 	.word	0x0000e200


	//   ....[14]....
        /*0cb4*/ 	.word	0x0000e280


	//   ....[15]....
        /*0cb8*/ 	.word	0x0000e2f0


	//   ....[16]....
        /*0cbc*/ 	.word	0x0000e370


	//   ....[17]....
        /*0cc0*/ 	.word	0x0000e3e0


	//   ....[18]....
        /*0cc4*/ 	.word	0x0000e460


	//   ....[19]....
        /*0cc8*/ 	.word	0x0000e4b0


	//----- nvinfo : EIATTR_VRC_CTA_INIT_COUNT
	.align		4
.L_957:
        /*0ccc*/ 	.byte	0x02, 0x4a
	.zero		1
	.zero		1


	//----- nvinfo : EIATTR_EXIT_INSTR_OFFSETS
	.align		4
        /*0cd0*/ 	.byte	0x04, 0x1c
        /*0cd2*/ 	.short	(.L_959 - .L_958)


	//   ....[0]....
.L_958:
        /*0cd4*/ 	.word	0x0000df80


	//   ....[1]....
        /*0cd8*/ 	.word	0x0000e000


	//----- nvinfo : EIATTR_MAX_THREADS
	.align		4
.L_959:
        /*0cdc*/ 	.byte	0x04, 0x05
        /*0cde*/ 	.short	(.L_961 - .L_960)
.L_960:
        /*0ce0*/ 	.word	0x00000080
        /*0ce4*/ 	.word	0x00000001
        /*0ce8*/ 	.word	0x00000001


	//----- nvinfo : EIATTR_CRS_STACK_SIZE
	.align		4
.L_961:
        /*0cec*/ 	.byte	0x04, 0x1e
        /*0cee*/ 	.short	(.L_963 - .L_962)
.L_962:
        /*0cf0*/ 	.word	0x00000000


	//----- nvinfo : EIATTR_CBANK_PARAM_SIZE
	.align		4
.L_963:
        /*0cf4*/ 	.byte	0x03, 0x19
        /*0cf6*/ 	.short	0x0128


	//----- nvinfo : EIATTR_PARAM_CBANK
	.align		4
        /*0cf8*/ 	.byte	0x04, 0x0a
        /*0cfa*/ 	.short	(.L_965 - .L_964)
	.align		4
.L_964:
        /*0cfc*/ 	.word	index@(.nv.constant0._ZN10layer_norm31ln_parallel_residual_bwd_kernelINS_13Kernel_traitsI6__halfS2_S2_S2_fjLj1280ELj1ELj4ELj1ELj16ENS_18Kernel_traits_baseILj1280ES2_S2_S2_S2_fjLj128EEEEELb0ELb0ELb0EEEvNS_9BwdParamsE)
        /*0d00*/ 	.short	0x0380
        /*0d02*/ 	.short	0x0128


	//----- nvinfo : EIATTR_SW_WAR
	.align		4
.L_965:
        /*0d04*/ 	.byte	0x04, 0x36
        /*0d06*/ 	.short	(.L_967 - .L_966)
.L_966:
        /*0d08*/ 	.word	0x00000008
.L_967:


//--------------------- .nv.info._ZN10layer_norm31ln_parallel_residual_bwd_kernelINS_13Kernel_traitsI6__halfS2_S2_S2_fjLj1280ELj1ELj4ELj1ELj16ENS_18Kernel_traits_baseILj1280ES2_S2_S2_S2_fjLj128EEEEELb0ELb0ELb1EEEvNS_9BwdParamsE --------------------------
	.section	.nv.info._ZN10layer_norm31ln_parallel_residual_bwd_kernelINS_13Kernel_traitsI6__halfS2_S2_S2_fjLj1280ELj1ELj4ELj1ELj16ENS_18Kernel_traits_baseILj1280ES2_S2_S2_S2_fjLj128EEEEELb0ELb0ELb1EEEvNS_9BwdParamsE,"",@"SHT_CUDA_INFO"
	.sectionflags	@""
	.align	4


	//----- nvinfo : EIATTR_CUDA_API_VERSION
	.align		4
        /*0000*/ 	.byte	0x04, 0x37
        /*0002*/ 	.short	(.L_969 - .L_968)
.L_968:
        /*0004*/ 	.word	0x00000082


	//----- nvinfo : EIATTR_KPARAM_INFO
	.align		4
.L_969:
        /*0008*/ 	.byte	0x04, 0x17
        /*000a*/ 	.short	(.L_971 - .L_970)
.L_970:
        /*000c*/ 	.word	0x00000000
        /*0010*/ 	.short	0x0000
        /*0012*/ 	.short	0x0000
        /*0014*/ 	.byte	0x00, 0xf0, 0xa1, 0x04


	//----- nvinfo : EIATTR_SPARSE_MMA_MASK
	.align		4
.L_971:
        /*0018*/ 	.byte	0x03, 0x50
        /*001a*/ 	.short	0x0000


	//----- nvinfo : EIATTR_MAXREG_COUNT
	.align		4
        /*001c*/ 	.byte	0x03, 0x1b
        /*001e*/ 	.short	0x00ff


	//----- nvinfo : EIATTR_NUM_BARRIERS
	.align		4
        /*0020*/ 	.byte	0x02, 0x4c
        /*0022*/ 	.byte	0x01
	.zero		1


	//----- nvinfo : EIATTR_ANNOTATIONS
	.align		4
        /*0024*/ 	.byte	0x04, 0x55
        /*0026*/ 	.short	(.L_973 - .L_972)


	//   ....[0]....
.L_972:
        /* <DEDUP_REMOVED lines=146> */


	//----- nvinfo : EIATTR_MERCURY_ISA_VERSION
	.align		4
.L_973:
        /*0938*/ 	.byte	0x03, 0x5f
        /*093a*/ 	.short	0x0101


	//----- nvinfo : EIATTR_COOP_GROUP_MASK_REGIDS
	.align		4
        /*093c*/ 	.byte	0x04, 0x29
        /*093e*/ 	.short	(.L_975 - .L_974)


	//   ....[0]....
.L_974:
        /*0940*/ 	.word	0xffffffff


	//   ....[1]....
        /*0944*/ 	.word	0xffffffff


	//   ....[2]....
        /*0948*/ 	.word	0xffffffff


	//   ....[3]....
        /*094c*/ 	.word	0xffffffff


	//   ....[4]....
        /*0950*/ 	.word	0xffffffff


	//   ....[5]....
        /*0954*/ 	.word	0xffffffff


	//   ....[6]....
        /*0958*/ 	.word	0xffffffff


	//   ....[7]....
        /*095c*/ 	.word	0xffffffff


	//   ....[8]....
        /*0960*/ 	.word	0xffffffff


	//   ....[9]....
        /*0964*/ 	.word	0xffffffff


	//   ....[10]....
        /*0968*/ 	.word	0x05000035


	//   ....[11]....
        /*096c*/ 	.word	0x05000035


	//   ....[12]....
        /*0970*/ 	.word	0x05000035


	//   ....[13]....
        /*0974*/ 	.word	0x05000035


	//   ....[14]....
        /*0978*/ 	.word	0x05000035


	//   ....[15]....
        /*097c*/ 	.word	0x05000035


	//   ....[16]....
        /*0980*/ 	.word	0x05000035


	//   ....[17]....
        /*0984*/ 	.word	0x05000035


	//   ....[18]....
        /*0988*/ 	.word	0x05000035


	//   ....[19]....
        /*098c*/ 	.word	0x05000035


	//----- nvinfo : EIATTR_COOP_GROUP_INSTR_OFFSETS
	.align		4
.L_975:
        /*0990*/ 	.byte	0x04, 0x28
        /*0992*/ 	.short	(.L_977 - .L_976)


	//   ....[0]....
.L_976:
        /*0994*/ 	.word	0x00004570


	//   ....[1]....
        /*0998*/ 	.word	0x00004590


	//   ....[2]....
        /*099c*/ 	.word	0x000045b0


	//   ....[3]....
        /*09a0*/ 	.word	0x000045d0


	//   ....[4]....
        /*09a4*/ 	.word	0x000045f0


	//   ....[5]....
        /*09a8*/ 	.word	0x00004610


	//   ....[6]....
        /*09ac*/ 	.word	0x00004630


	//   ....[7]....
        /*09b0*/ 	.word	0x00004650


	//   ....[8]....
        /*09b4*/ 	.word	0x00004660


	//   ....[9]....
        /*09b8*/ 	.word	0x00004680


	//   ....[10]....
        /*09bc*/ 	.word	0x0000cd20


	//   ....[11]....
        /*09c0*/ 	.word	0x0000cdb0


	//   ....[12]....
        /*09c4*/ 	.word	0x0000ce10


	//   ....[13]....
        /*09c8*/ 	.word	0x0000ce60


	//   ....[14]....
        /*09cc*/ 	.word	0x0000cec0


	//   ....[15]....
        /*09d0*/ 	.word	0x0000cf10


	//   ....[16]....
        /*09d4*/ 	.word	0x0000cf70


	//   ....[17]....
        /*09d8*/ 	.word	0x0000cfc0


	//   ....[18]....
        /*09dc*/ 	.word	0x0000d020


	//   ....[19]....
        /*09e0*/ 	.word	0x0000d070


	//----- nvinfo : EIATTR_VRC_CTA_INIT_COUNT
	.align		4
.L_977:
        /*09e4*/ 	.byte	0x02, 0x4a
	.zero		1
	.zero		1


	//----- nvinfo : EIATTR_EXIT_INSTR_OFFSETS
	.align		4
        /*09e8*/ 	.byte	0x04, 0x1c
        /*09ea*/ 	.short	(.L_979 - .L_978)


	//   ....[0]....
.L_978:
        /*09ec*/ 	.word	0x0000ccb0


	//----- nvinfo : EIATTR_MAX_THREADS
	.align		4
.L_979:
        /*09f0*/ 	.byte	0x04, 0x05
        /*09f2*/ 	.short	(.L_981 - .L_980)
.L_980:
        /*09f4*/ 	.word	0x00000080
        /*09f8*/ 	.word	0x00000001
        /*09fc*/ 	.word	0x00000001


	//----- nvinfo : EIATTR_CRS_STACK_SIZE
	.align		4
.L_981:
        /*0a00*/ 	.byte	0x04, 0x1e
        /*0a02*/ 	.short	(.L_983 - .L_982)
.L_982:
        /*0a04*/ 	.word	0x00000000


	//----- nvinfo : EIATTR_CBANK_PARAM_SIZE
	.align		4
.L_983:
        /*0a08*/ 	.byte	0x03, 0x19
        /*0a0a*/ 	.short	0x0128


	//----- nvinfo : EIATTR_PARAM_CBANK
	.align		4
        /*0a0c*/ 	.byte	0x04, 0x0a
        /*0a0e*/ 	.short	(.L_985 - .L_984)
	.align		4
.L_984:
        /*0a10*/ 	.word	index@(.nv.constant0._ZN10layer_norm31ln_parallel_residual_bwd_kernelINS_13Kernel_traitsI6__halfS2_S2_S2_fjLj1280ELj1ELj4ELj1ELj16ENS_18Kernel_traits_baseILj1280ES2_S2_S2_S2_fjLj128EEEEELb0ELb0ELb1EEEvNS_9BwdParamsE)
        /*0a14*/ 	.short	0x0380
        /*0a16*/ 	.short	0x0128


	//----- nvinfo : EIATTR_SW_WAR
	.align		4
.L_985:
        /*0a18*/ 	.byte	0x04, 0x36
        /*0a1a*/ 	.short	(.L_987 - .L_986)
.L_986:
        /*0a1c*/ 	.word	0x00000008
.L_987:


//--------------------- .nv.info._ZN10layer_norm31ln_parallel_residual_bwd_kernelINS_13Kernel_traitsI6__halfS2_S2_S2_fjLj1280ELj1ELj4ELj1ELj16ENS_18Kernel_traits_baseILj1280ES2_S2_S2_S2_fjLj128EEEEELb0ELb1ELb0EEEvNS_9BwdParamsE --------------------------
	.section	.nv.info._ZN10layer_norm31ln_parallel_residual_bwd_kernelINS_13Kernel_traitsI6__halfS2_S2_S2_fjLj1280ELj1ELj4ELj1ELj16ENS_18Kernel_traits_baseILj1280ES2_S2_S2_S2_fjLj128EEEEELb0ELb1ELb0EEEvNS_9BwdParamsE,"",@"SHT_CUDA_INFO"
	.sectionflags	@""
	.align	4


	//----- nvinfo : EIATTR_CUDA_API_VERSION
	.align		4
        /*0000*/ 	.byte	0x04, 0x37
        /*0002*/ 	.short	(.L_989 - .L_988)
.L_988:
        /*0004*/ 	.word	0x00000082


	//----- nvinfo : EIATTR_KPARAM_INFO
	.align		4
.L_989:
        /*0008*/ 	.byte	0x04, 0x17
        /*000a*/ 	.short	(.L_991 - .L_990)
.L_990:
        /*000c*/ 	.word	0x00000000
        /*0010*/ 	.short	0x0000
        /*0012*/ 	.short	0x0000
        /*0014*/ 	.byte	0x00, 0xf0, 0xa1, 0x04


	//----- nvinfo : EIATTR_SPARSE_MMA_MASK
	.align		4
.L_991:
        /*0018*/ 	.byte	0x03, 0x50
        /*001a*/ 	.short	0x0000


	//----- nvinfo : EIATTR_MAXREG_COUNT
	.align		4
        /*001c*/ 	.byte	0x03, 0x1b
        /*001e*/ 	.short	0x00ff


	//----- nvinfo : EIATTR_NUM_BARRIERS
	.align		4
        /*0020*/ 	.byte	0x02, 0x4c
        /*0022*/ 	.byte	0x01
	.zero		1


	//----- nvinfo : EIATTR_MERCURY_ISA_VERSION
	.align		4
        /*0024*/ 	.byte	0x03, 0x5f
        /*0026*/ 	.short	0x0101


	//----- nvinfo : EIATTR_COOP_GROUP_MASK_REGIDS
	.align		4
        /*0028*/ 	.byte	0x04, 0x29
        /*002a*/ 	.short	(.L_993 - .L_992)


	//   ....[0]....
.L_992:
        /*002c*/ 	.word	0xffffffff


	//   ....[1]....
        /*0030*/ 	.word	0xffffffff


	//   ....[2]....
        /*0034*/ 	.word	0xffffffff


	//   ....[3]....
        /*0038*/ 	.word	0xffffffff


	//   ....[4]....
        /*003c*/ 	.word	0xffffffff


	//   ....[5]....
        /*0040*/ 	.word	0xffffffff


	//   ....[6]....
        /*0044*/ 	.word	0xffffffff


	//   ....[7]....
        /*0048*/ 	.word	0xffffffff


	//   ....[8]....
        /*004c*/ 	.word	0xffffffff


	//   ....[9]....
        /*0050*/ 	.word	0xffffffff


	//   ....[10]....
        /*0054*/ 	.word	0x050000e2


	//   ....[11]....
        /*0058*/ 	.word	0x050000e2


	//   ....[12]....
        /*005c*/ 	.word	0x050000e2


	//   ....[13]....
        /*0060*/ 	.word	0x050000e2


	//   ....[14]....
        /*0064*/ 	.word	0x050000e2


	//   ....[15]....
        /*0068*/ 	.word	0x050000e2


	//   ....[16]....
        /*006c*/ 	.word	0x050000e2


	//   ....[17]....
        /*0070*/ 	.word	0x050000e2


	//   ....[18]....
        /*0074*/ 	.word	0x050000e2


	//   ....[19]....
        /*0078*/ 	.word	0x050000e2


	//----- nvinfo : EIATTR_COOP_GROUP_INSTR_OFFSETS
	.align		4
.L_993:
        /*007c*/ 	.byte	0x04, 0x28
        /*007e*/ 	.short	(.L_995 - .L_994)


	//   ....[0]....
.L_994:
        /*0080*/ 	.word	0x000043a0


	//   ....[1]....
        /*0084*/ 	.word	0x000043b0


	//   ....[2]....
        /*0088*/ 	.word	0x000043e0


	//   ....[3]....
        /*008c*/ 	.word	0x000043f0


	//   ....[4]....
        /*0090*/ 	.word	0x00004420


	//   ....[5]....
        /*0094*/ 	.word	0x00004430


	//   ....[6]....
        /*0098*/ 	.word	0x00004460


	//   ....[7]....
        /*009c*/ 	.word	0x00004470


	//   ....[8]....
        /*00a0*/ 	.word	0x000044a0


	//   ....[9]....
        /*00a4*/ 	.word	0x000044b0


	//   ....[10]....
        /*00a8*/ 	.word	0x0000c230


	//   ....[11]....
        /*00ac*/ 	.word	0x0000c2d0


	//   ....[12]....
        /*00b0*/ 	.word	0x0000c330


	//   ....[13]....
        /*00b4*/ 	.word	0x0000c390


	//   ....[14]....
        /*00b8*/ 	.word	0x0000c400


	//   ....[15]....
        /*00bc*/ 	.word	0x0000c460


	//   ....[16]....
        /*00c0*/ 	.word	0x0000c4d0


	//   ....[17]....
        /*00c4*/ 	.word	0x0000c530


	//   ....[18]....
        /*00c8*/ 	.word	0x0000c5a0


	//   ....[19]....
        /*00cc*/ 	.word	0x0000c600


	//----- nvinfo : EIATTR_VRC_CTA_INIT_COUNT
	.align		4
.L_995:
        /*00d0*/ 	.byte	0x02, 0x4a
	.zero		1
	.zero		1


	//----- nvinfo : EIATTR_EXIT_INSTR_OFFSETS
	.align		4
        /*00d4*/ 	.byte	0x04, 0x1c
        /*00d6*/ 	.short	(.L_997 - .L_996)


	//   ....[0]....
.L_996:
        /*00d8*/ 	.word	0x0000c1a0


	//   ....[1]....
        /*00dc*/ 	.word	0x0000c1d0


	//----- nvinfo : EIATTR_MAX_THREADS
	.align		4
.L_997:
        /*00e0*/ 	.byte	0x04, 0x05
        /*00e2*/ 	.short	(.L_999 - .L_998)
.L_998:
        /*00e4*/ 	.word	0x00000080
        /*00e8*/ 	.word	0x00000001
        /*00ec*/ 	.word	0x00000001


	//----- nvinfo : EIATTR_CRS_STACK_SIZE
	.align		4
.L_999:
        /*00f0*/ 	.byte	0x04, 0x1e
        /*00f2*/ 	.short	(.L_1001 - .L_1000)
.L_1000:
        /*00f4*/ 	.word	0x00000000


	//----- nvinfo : EIATTR_CBANK_PARAM_SIZE
	.align		4
.L_1001:
        /*00f8*/ 	.byte	0x03, 0x19
        /*00fa*/ 	.short	0x0128


	//----- nvinfo : EIATTR_PARAM_CBANK
	.align		4
        /*00fc*/ 	.byte	0x04, 0x0a
        /*00fe*/ 	.short	(.L_1003 - .L_1002)
	.align		4
.L_1002:
        /*0100*/ 	.word	index@(.nv.constant0._ZN10layer_norm31ln_parallel_residual_bwd_kernelINS_13Kernel_traitsI6__halfS2_S2_S2_fjLj1280ELj1ELj4ELj1ELj16ENS_18Kernel_traits_baseILj1280ES2_S2_S2_S2_fjLj128EEEEELb0ELb1ELb0EEEvNS_9BwdParamsE)
        /*0104*/ 	.short	0x0380
        /*0106*/ 	.short	0x0128


	//----- nvinfo : EIATTR_SW_WAR
	.align		4
.L_1003:
        /*0108*/ 	.byte	0x04, 0x36
        /*010a*/ 	.short	(.L_1005 - .L_1004)
.L_1004:
        /*010c*/ 	.word	0x00000008
.L_1005:


//--------------------- .nv.info._ZN10layer_norm31ln_parallel_residual_bwd_kernelINS_13Kernel_traitsI6__halfS2_S2_S2_fjLj1280ELj1ELj4ELj1ELj16ENS_18Kernel_traits_baseILj1280ES2_S2_S2_S2_fjLj128EEEEELb0ELb1ELb1EEEvNS_9BwdParamsE --------------------------
	.section	.nv.info._ZN10layer_norm31ln_parallel_residual_bwd_kernelINS_13Kernel_traitsI6__halfS2_S2_S2_fjLj1280ELj1ELj4ELj1ELj16ENS_18Kernel_traits_baseILj1280ES2_S2_S2_S2_fjLj128EEEEELb0ELb1ELb1EEEvNS_9BwdParamsE,"",@"SHT_CUDA_INFO"
	.sectionflags	@""
	.align	4


	//----- nvinfo : EIATTR_CUDA_API_VERSION
	.align		4
        /*0000*/ 	.byte	0x04, 0x37
        /*0002*/ 	.short	(.L_1007 - .L_1006)
.L_1006:
        /*0004*/ 	.word	0x00000082


	//----- nvinfo : EIATTR_KPARAM_INFO
	.align		4
.L_1007:
        /*0008*/ 	.byte	0x04, 0x17
        /*000a*/ 	.short	(.L_1009 - .L_1008)
.L_1008:
        /*000c*/ 	.word	0x00000000
        /*0010*/ 	.short	0x0000
        /*0012*/ 	.short	0x0000
        /*0014*/ 	.byte	0x00, 0xf0, 0xa1, 0x04


	//----- nvinfo : EIATTR_SPARSE_MMA_MASK
	.align		4
.L_1009:
        /*0018*/ 	.byte	0x03, 0x50
        /*001a*/ 	.short	0x0000


	//----- nvinfo : EIATTR_MAXREG_COUNT
	.align		4
        /*001c*/ 	.byte	0x03, 0x1b
        /*001e*/ 	.short	0x00ff


	//----- nvinfo : EIATTR_NUM_BARRIERS
	.align		4
        /*0020*/ 	.byte	0x02, 0x4c
        /*0022*/ 	.byte	0x01
	.zero		1


	//----- nvinfo : EIATTR_ANNOTATIONS
	.align		4
        /*0024*/ 	.byte	0x04, 0x55
        /*0026*/ 	.short	(.L_1011 - .L_1010)


	//   ....[0]....
.L_1010:
        /* <DEDUP_REMOVED lines=119> */


	//----- nvinfo : EIATTR_MERCURY_ISA_VERSION
	.align		4
.L_1011:
        /*0780*/ 	.byte	0x03, 0x5f
        /*0782*/ 	.short	0x0101


	//----- nvinfo : EIATTR_COOP_GROUP_MASK_REGIDS
	.align		4
        /*0784*/ 	.byte	0x04, 0x29
        /*0786*/ 	.short	(.L_1013 - .L_1012)


	//   ....[0]....
.L_1012:
        /*0788*/ 	.word	0xffffffff


	//   ....[1]....
        /*078c*/ 	.word	0xffffffff


	//   ....[2]....
        /*0790*/ 	.word	0xffffffff


	//   ....[3]....
        /*0794*/ 	.word	0xffffffff


	//   ....[4]....
        /*0798*/ 	.word	0xffffffff


	//   ....[5]....
        /*079c*/ 	.word	0xffffffff


	//   ....[6]....
        /*07a0*/ 	.word	0xffffffff


	//   ....[7]....
        /*07a4*/ 	.word	0xffffffff


	//   ....[8]....
        /*07a8*/ 	.word	0xffffffff


	//   ....[9]....
        /*07ac*/ 	.word	0xffffffff


	//   ....[10]....
        /*07b0*/ 	.word	0x050000c0


	//   ....[11]....
        /*07b4*/ 	.word	0x050000c0


	//   ....[12]....
        /*07b8*/ 	.word	0x050000c0


	//   ....[13]....
        /*07bc*/ 	.word	0x050000c0


	//   ....[14]....
        /*07c0*/ 	.word	0x050000c0


	//   ....[15]....
        /*07c4*/ 	.word	0x050000c0


	//   ....[16]....
        /*07c8*/ 	.word	0x050000c0


	//   ....[17]....
        /*07cc*/ 	.word	0x050000c0


	//   ....[18]....
        /*07d0*/ 	.word	0x050000c0


	//   ....[19]....
        /*07d4*/ 	.word	0x050000c0


	//----- nvinfo : EIATTR_COOP_GROUP_INSTR_OFFSETS
	.align		4
.L_1013:
        /*07d8*/ 	.byte	0x04, 0x28
        /*07da*/ 	.short	(.L_1015 - .L_1014)


	//   ....[0]....
.L_1014:
        /*07dc*/ 	.word	0x00004260


	//   ....[1]....
        /*07e0*/ 	.word	0x00004270


	//   ....[2]....
        /*07e4*/ 	.word	0x000042f0


	//   ....[3]....
        /*07e8*/ 	.word	0x00004300


	//   ....[4]....
        /*07ec*/ 	.word	0x00004390


	//   ....[5]....
        /*07f0*/ 	.word	0x000043a0


	//   ....[6]....
        /*07f4*/ 	.word	0x00004430


	//   ....[7]....
        /*07f8*/ 	.word	0x00004440


	//   ....[8]....
        /*07fc*/ 	.word	0x00004640


	//   ....[9]....
        /*0800*/ 	.word	0x00004650


	//   ....[10]....
        /*0804*/ 	.word	0x0000bcc0


	//   ....[11]....
        /*0808*/ 	.word	0x0000bd70


	//   ....[12]....
        /*080c*/ 	.word	0x0000be50


	//   ....[13]....
        /*0810*/ 	.word	0x0000bf30


	//   ....[14]....
        /*0814*/ 	.word	0x0000c010


	//   ....[15]....
        /*0818*/ 	.word	0x0000c0f0


	//   ....[16]....
        /*081c*/ 	.word	0x0000c1d0


	//   ....[17]....
        /*0820*/ 	.word	0x0000c2b0


	//   ....[18]....
        /*0824*/ 	.word	0x0000c350


	//   ....[19]....
        /*0828*/ 	.word	0x0000c3b0


	//----- nvinfo : EIATTR_VRC_CTA_INIT_COUNT
	.align		4
.L_1015:
        /*082c*/ 	.byte	0x02, 0x4a
	.zero		1
	.zero		1


	//----- nvinfo : EIATTR_EXIT_INSTR_OFFSETS
	.align		4
        /*0830*/ 	.byte	0x04, 0x1c
        /*0832*/ 	.short	(.L_1017 - .L_1016)


	//   ....[0]....
.L_1016:
        /*0834*/ 	.word	0x0000bc50


	//----- nvinfo : EIATTR_MAX_THREADS
	.align		4
.L_1017:
        /*0838*/ 	.byte	0x04, 0x05
        /*083a*/ 	.short	(.L_1019 - .L_1018)
.L_1018:
        /*083c*/ 	.word	0x00000080
        /*0840*/ 	.word	0x00000001
        /*0844*/ 	.word	0x00000001


	//----- nvinfo : EIATTR_CRS_STACK_SIZE
	.align		4
.L_1019:
        /*0848*/ 	.byte	0x04, 0x1e
        /*084a*/ 	.short	(.L_1021 - .L_1020)
.L_1020:
        /*084c*/ 	.word	0x00000000


	//----- nvinfo : EIATTR_CBANK_PARAM_SIZE
	.align		4
.L_1021:
        /*0850*/ 	.byte	0x03, 0x19
        /*0852*/ 	.short	0x0128


	//----- nvinfo : EIATTR_PARAM_CBANK
	.align		4
        /*0854*/ 	.byte	0x04, 0x0a
        /*0856*/ 	.short	(.L_1023 - .L_1022)
	.align		4
.L_1022:
        /*0858*/ 	.word	index@(.nv.constant0._ZN10layer_norm31ln_parallel_residual_bwd_kernelINS_13Kernel_traitsI6__halfS2_S2_S2_fjLj1280ELj1ELj4ELj1ELj16ENS_18Kernel_traits_baseILj1280ES2_S2_S2_S2_fjLj128EEEEELb0ELb1ELb1EEEvNS_9BwdParamsE)
        /*085c*/ 	.short	0x0380
        /*085e*/ 	.short	0x0128


	//----- nvinfo : EIATTR_SW_WAR
	.align		4
.L_1023:
        /*0860*/ 	.byte	0x04, 0x36
        /*0862*/ 	.short	(.L_1025 - .L_1024)
.L_1024:
        /*0864*/ 	.word	0x00000008
.L_1025:


//--------------------- .nv.info._ZN10layer_norm31ln_parallel_residual_bwd_kernelINS_13Kernel_traitsI6__halfS2_S2_S2_fjLj1280ELj1ELj4ELj1ELj16ENS_18Kernel_traits_baseILj1280ES2_S2_S2_S2_fjLj128EEEEELb1ELb0ELb0EEEvNS_9BwdParamsE --------------------------
	.section	.nv.info._ZN10layer_norm31ln_parallel_residual_bwd_kernelINS_13Kernel_traitsI6__halfS2_S2_S2_fjLj1280ELj1ELj4ELj1ELj16ENS_18Kernel_traits_baseILj1280ES2_S2_S2_S2_fjLj128EEEEELb1ELb0ELb0EEEvNS_9BwdParamsE,"",@"SHT_CUDA_INFO"
	.sectionflags	@""
	.align	4


	//----- nvinfo : EIATTR_CUDA_API_VERSION
	.align		4
        /*0000*/ 	.byte	0x04, 0x37
        /*0002*/ 	.short	(.L_1027 - .L_1026)
.L_1026:
        /*0004*/ 	.word	0x00000082


	//----- nvinfo : EIATTR_KPARAM_INFO
	.align		4
.L_1027:
        /*0008*/ 	.byte	0x04, 0x17
        /*000a*/ 	.short	(.L_1029 - .L_1028)
.L_1028:
        /*000c*/ 	.word	0x00000000
        /*0010*/ 	.short	0x0000
        /*0012*/ 	.short	0x0000
        /*0014*/ 	.byte	0x00, 0xf0, 0xa1, 0x04


	//----- nvinfo : EIATTR_SPARSE_MMA_MASK
	.align		4
.L_1029:
        /*0018*/ 	.byte	0x03, 0x50
        /*001a*/ 	.short	0x0000


	//----- nvinfo : EIATTR_MAXREG_COUNT
	.align		4
        /*001c*/ 	.byte	0x03, 0x1b
        /*001e*/ 	.short	0x00ff


	//----- nvinfo : EIATTR_NUM_BARRIERS
	.align		4
        /*0020*/ 	.byte	0x02, 0x4c
        /*0022*/ 	.byte	0x01
	.zero		1


	//----- nvinfo : EIATTR_ANNOTATIONS
	.align		4
        /*0024*/ 	.byte	0x04, 0x55
        /*0026*/ 	.short	(.L_1031 - .L_1030)


	//   ....[0]....
.L_1030:
        /* <DEDUP_REMOVED lines=243> */


	//----- nvinfo : EIATTR_MERCURY_ISA_VERSION
	.align		4
.L_1031:
        /*0f40*/ 	.byte	0x03, 0x5f
        /*0f42*/ 	.short	0x0101


	//----- nvinfo : EIATTR_COOP_GROUP_MASK_REGIDS
	.align		4
        /*0f44*/ 	.byte	0x04, 0x29
        /*0f46*/ 	.short	(.L_1033 - .L_1032)


	//   ....[0]....
.L_1032:
        /*0f48*/ 	.word	0xffffffff


	//   ....[1]....
        /*0f4c*/ 	.word	0xffffffff


	//   ....[2]....
        /*0f50*/ 	.word	0xffffffff


	//   ....[3]....
        /*0f54*/ 	.word	0xffffffff


	//   ....[4]....
        /*0f58*/ 	.word	0xffffffff


	//   ....[5]....
        /*0f5c*/ 	.word	0xffffffff


	//   ....[6]....
        /*0f60*/ 	.word	0xffffffff


	//   ....[7]....
        /*0f64*/ 	.word	0xffffffff


	//   ....[8]....
        /*0f68*/ 	.word	0xffffffff


	//   ....[9]....
        /*0f6c*/ 	.word	0xffffffff


	//   ....[10]....
        /*0f70*/ 	.word	0x0500007c


	//   ....[11]....
        /*0f74*/ 	.word	0x0500007c


	//   ....[12]....
        /*0f78*/ 	.word	0x0500007c


	//   ....[13]....
        /*0f7c*/ 	.word	0x0500007c


	//   ....[14]....
        /*0f80*/ 	.word	0x0500007c


	//   ....[15]....
        /*0f84*/ 	.word	0x0500007c


	//   ....[16]....
        /*0f88*/ 	.word	0x0500007c


	//   ....[17]....
        /*0f8c*/ 	.word	0x0500007c


	//   ....[18]....
        /*0f90*/ 	.word	0x0500007c


	//   ....[19]....
        /*0f94*/ 	.word	0x0500007c


	//----- nvinfo : EIATTR_COOP_GROUP_INSTR_OFFSETS
	.align		4
.L_1033:
        /*0f98*/ 	.byte	0x04, 0x28
        /*0f9a*/ 	.short	(.L_1035 - .L_1034)


	//   ....[0]....
.L_1034:
        /*0f9c*/ 	.word	0x00004f90


	//   ....[1]....
        /*0fa0*/ 	.word	0x00004fb0


	//   ....[2]....
        /*0fa4*/ 	.word	0x00004fd0


	//   ....[3]....
        /*0fa8*/ 	.word	0x00004ff0


	//   ....[4]....
        /*0fac*/ 	.word	0x00005010


	//   ....[5]....
        /*0fb0*/ 	.word	0x00005030


	//   ....[6]....
        /*0fb4*/ 	.word	0x00005050


	//   ....[7]....
        /*0fb8*/ 	.word	0x00005070


	//   ....[8]....
        /*0fbc*/ 	.word	0x00005080


	//   ....[9]....
        /*0fc0*/ 	.word	0x000050a0


	//   ....[10]....
        /*0fc4*/ 	.word	0x000144d0


	//   ....[11]....
        /*0fc8*/ 	.word	0x00014570


	//   ....[12]....
        /*0fcc*/ 	.word	0x000145f0


	//   ....[13]....
        /*0fd0*/ 	.word	0x00014660


	//   ....[14]....
        /*0fd4*/ 	.word	0x000146e0


	//   ....[15]....
        /*0fd8*/ 	.word	0x00014750


	//   ....[16]....
        /*0fdc*/ 	.word	0x000147d0


	//   ....[17]....
        /*0fe0*/ 	.word	0x00014840


	//   ....[18]....
        /*0fe4*/ 	.word	0x000148c0


	//   ....[19]....
        /*0fe8*/ 	.word	0x00014910


	//----- nvinfo : EIATTR_VRC_CTA_INIT_COUNT
	.align		4
.L_1035:
        /*0fec*/ 	.byte	0x02, 0x4a
	.zero		1
	.zero		1


	//----- nvinfo : EIATTR_EXIT_INSTR_OFFSETS
	.align		4
        /*0ff0*/ 	.byte	0x04, 0x1c
        /*0ff2*/ 	.short	(.L_1037 - .L_1036)


	//   ....[0]....
.L_1036:
        /*0ff4*/ 	.word	0x000143e0


	//   ....[1]....
        /*0ff8*/ 	.word	0x00014460


	//----- nvinfo : EIATTR_MAX_THREADS
	.align		4
.L_1037:
        /*0ffc*/ 	.byte	0x04, 0x05
        /*0ffe*/ 	.short	(.L_1039 - .L_1038)
.L_1038:
        /*1000*/ 	.word	0x00000080
        /*1004*/ 	.word	0x00000001
        /*1008*/ 	.word	0x00000001


	//----- nvinfo : EIATTR_CRS_STACK_SIZE
	.align		4
.L_1039:
        /*100c*/ 	.byte	0x04, 0x1e
        /*100e*/ 	.short	(.L_1041 - .L_1040)
.L_1040:
        /*1010*/ 	.word	0x00000000


	//----- nvinfo : EIATTR_CBANK_PARAM_SIZE
	.align		4
.L_1041:
        /*1014*/ 	.byte	0x03, 0x19
        /*1016*/ 	.short	0x0128


	//----- nvinfo : EIATTR_PARAM_CBANK
	.align		4
        /*1018*/ 	.byte	0x04, 0x0a
        /*101a*/ 	.short	(.L_1043 - .L_1042)
	.align		4
.L_1042:
        /*101c*/ 	.word	index@(.nv.constant0._ZN10layer_norm31ln_parallel_residual_bwd_kernelINS_13Kernel_traitsI6__halfS2_S2_S2_fjLj1280ELj1ELj4ELj1ELj16ENS_18Kernel_traits_baseILj1280ES2_S2_S2_S2_fjLj128EEEEELb1ELb0ELb0EEEvNS_9BwdParamsE)
        /*1020*/ 	.short	0x0380
        /*1022*/ 	.short	0x0128


	//----- nvinfo : EIATTR_SW_WAR
	.align		4
.L_1043:
        /*1024*/ 	.byte	0x04, 0x36
        /*1026*/ 	.short	(.L_1045 - .L_1044)
.L_1044:
        /*1028*/ 	.word	0x00000008
.L_1045:


//--------------------- .nv.info._ZN10layer_norm31ln_parallel_residual_bwd_kernelINS_13Kernel_traitsI6__halfS2_S2_S2_fjLj1280ELj1ELj4ELj1ELj16ENS_18Kernel_traits_baseILj1280ES2_S2_S2_S2_fjLj128EEEEELb1ELb0ELb1EEEvNS_9BwdParamsE --------------------------
	.section	.nv.info._ZN10layer_norm31ln_parallel_residual_bwd_kernelINS_13Kernel_traitsI6__halfS2_S2_S2_fjLj1280ELj1ELj4ELj1ELj16ENS_18Kernel_traits_baseILj1280ES2_S2_S2_S2_fjLj128EEEEELb1ELb0ELb1EEEvNS_9BwdParamsE,"",@"SHT_CUDA_INFO"
	.sectionflags	@""
	.align	4


	//----- nvinfo : EIATTR_CUDA_API_VERSION
	.align		4
        /*0000*/ 	.byte	0x04, 0x37
        /*0002*/ 	.short	(.L_1047 - .L_1046)
.L_1046:
        /*0004*/ 	.word	0x00000082


	//----- nvinfo : EIATTR_KPARAM_INFO
	.align		4
.L_1047:
        /*0008*/ 	.byte	0x04, 0x17
        /*000a*/ 	.short	(.L_1049 - .L_1048)
.L_1048:
        /*000c*/ 	.word	0x00000000
        /*0010*/ 	.short	0x0000
        /*0012*/ 	.short	0x0000
        /*0014*/ 	.byte	0x00, 0xf0, 0xa1, 0x04


	//----- nvinfo : EIATTR_SPARSE_MMA_MASK
	.align		4
.L_1049:
        /*0018*/ 	.byte	0x03, 0x50
        /*001a*/ 	.short	0x0000


	//----- nvinfo : EIATTR_MAXREG_COUNT
	.align		4
        /*001c*/ 	.byte	0x03, 0x1b
        /*001e*/ 	.short	0x00ff


	//----- nvinfo : EIATTR_NUM_BARRIERS
	.align		4
        /*0020*/ 	.byte	0x02, 0x4c
        /*0022*/ 	.byte	0x01
	.zero		1


	//----- nvinfo : EIATTR_ANNOTATIONS
	.align		4
        /*0024*/ 	.byte	0x04, 0x55
        /*0026*/ 	.short	(.L_1051 - .L_1050)


	//   ....[0]....
.L_1050:
        /* <DEDUP_REMOVED lines=190> */


	//----- nvinfo : EIATTR_MERCURY_ISA_VERSION
	.align		4
.L_1051:
        /*0bf8*/ 	.byte	0x03, 0x5f
        /*0bfa*/ 	.short	0x0101


	//----- nvinfo : EIATTR_COOP_GROUP_MASK_REGIDS
	.align		4
        /*0bfc*/ 	.byte	0x04, 0x29
        /*0bfe*/ 	.short	(.L_1053 - .L_1052)


	//   ....[0]....
.L_1052:
        /*0c00*/ 	.word	0xffffffff


	//   ....[1]....
        /*0c04*/ 	.word	0xffffffff


	//   ....[2]....
        /*0c08*/ 	.word	0xffffffff


	//   ....[3]....
        /*0c0c*/ 	.word	0xffffffff


	//   ....[4]....
        /*0c10*/ 	.word	0xffffffff


	//   ....[5]....
        /*0c14*/ 	.word	0xffffffff


	//   ....[6]....
        /*0c18*/ 	.word	0xffffffff


	//   ....[7]....
        /*0c1c*/ 	.word	0xffffffff


	//   ....[8]....
        /*0c20*/ 	.word	0xffffffff


	//   ....[9]....
        /*0c24*/ 	.word	0xffffffff


	//   ....[10]....
        /*0c28*/ 	.word	0x050000d2


	//   ....[11]....
        /*0c2c*/ 	.word	0x050000d2


	//   ....[12]....
        /*0c30*/ 	.word	0x050000d2


	//   ....[13]....
        /*0c34*/ 	.word	0x050000d2


	//   ....[14]....
        /*0c38*/ 	.word	0x050000d2


	//   ....[15]....
        /*0c3c*/ 	.word	0x050000d2


	//   ....[16]....
        /*0c40*/ 	.word	0x050000d2


	//   ....[17]....
        /*0c44*/ 	.word	0x050000d2


	//   ....[18]....
        /*0c48*/ 	.word	0x050000d2


	//   ....[19]....
        /*0c4c*/ 	.word	0x050000d2


	//----- nvinfo : EIATTR_COOP_GROUP_INSTR_OFFSETS
	.align		4
.L_1053:
        /*0c50*/ 	.byte	0x04, 0x28
        /*0c52*/ 	.short	(.L_1055 - .L_1054)


	//   ....[0]....
.L_1054:
        /*0c54*/ 	.word	0x00004ad0


	//   ....[1]....
        /*0c58*/ 	.word	0x00004af0


	//   ....[2]....
        /*0c5c*/ 	.word	0x00004b10


	//   ....[3]....
        /*0c60*/ 	.word	0x00004b30


	//   ....[4]....
        /*0c64*/ 	.word	0x00004b50


	//   ....[5]....
        /*0c68*/ 	.word	0x00004b70


	//   ....[6]....
        /*0c6c*/ 	.word	0x00004b90


	//   ....[7]....
        /*0c70*/ 	.word	0x00004bb0


	//   ....[8]....
        /*0c74*/ 	.word	0x00004bc0


	//   ....[9]....
        /*0c78*/ 	.word	0x00004be0


	//   ....[10]....
        /*0c7c*/ 	.word	0x000127d0


	//   ....[11]....
        /*0c80*/ 	.word	0x00012860


	//   ....[12]....
        /*0c84*/ 	.word	0x000128c0


	//   ....[13]....
        /*0c88*/ 	.word	0x00012910


	//   ....[14]....
        /*0c8c*/ 	.word	0x00012970


	//   ....[15]....
        /*0c90*/ 	.word	0x000129c0


	//   ....[16]....
        /*0c94*/ 	.word	0x00012a20


	//   ....[17]....
        /*0c98*/ 	.word	0x00012a70


	//   ....[18]....
        /*0c9c*/ 	.word	0x00012ad0


	//   ....[19]....
        /*0ca0*/ 	.word	0x00012b20


	//----- nvinfo : EIATTR_VRC_CTA_INIT_COUNT
	.align		4
.L_1055:
        /*0ca4*/ 	.byte	0x02, 0x4a
	.zero		1
	.zero		1


	//----- nvinfo : EIATTR_EXIT_INSTR_OFFSETS
	.align		4
        /*0ca8*/ 	.byte	0x04, 0x1c
        /*0caa*/ 	.short	(.L_1057 - .L_1056)


	//   ....[0]....
.L_1056:
        /*0cac*/ 	.word	0x00012760


	//----- nvinfo : EIATTR_MAX_THREADS
	.align		4
.L_1057:
        /*0cb0*/ 	.byte	0x04, 0x05
        /*0cb2*/ 	.short	(.L_1059 - .L_1058)
.L_1058:
        /*0cb4*/ 	.word	0x00000080
        /*0cb8*/ 	.word	0x00000001
        /*0cbc*/ 	.word	0x00000001


	//----- nvinfo : EIATTR_CRS_STACK_SIZE
	.align		4
.L_1059:
        /*0cc0*/ 	.byte	0x04, 0x1e
        /*0cc2*/ 	.short	(.L_1061 - .L_1060)
.L_1060:
        /*0cc4*/ 	.word	0x00000000


	//----- nvinfo : EIATTR_CBANK_PARAM_SIZE
	.align		4
.L_1061:
        /*0cc8*/ 	.byte	0x03, 0x19
        /*0cca*/ 	.short	0x0128


	//----- nvinfo : EIATTR_PARAM_CBANK
	.align		4
        /*0ccc*/ 	.byte	0x04, 0x0a
        /*0cce*/ 	.short	(.L_1063 - .L_1062)
	.align		4
.L_1062:
        /*0cd0*/ 	.word	index@(.nv.constant0._ZN10layer_norm31ln_parallel_residual_bwd_kernelINS_13Kernel_traitsI6__halfS2_S2_S2_fjLj1280ELj1ELj4ELj1ELj16ENS_18Kernel_traits_baseILj1280ES2_S2_S2_S2_fjLj128EEEEELb1ELb0ELb1EEEvNS_9BwdParamsE)
        /*0cd4*/ 	.short	0x0380
        /*0cd6*/ 	.short	0x0128


	//----- nvinfo : EIATTR_SW_WAR
	.align		4
.L_1063:
        /*0cd8*/ 	.byte	0x04, 0x36
        /*0cda*/ 	.short	(.L_1065 - .L_1064)
.L_1064:
        /*0cdc*/ 	.word	0x00000008
.L_1065:


//--------------------- .nv.info._ZN10layer_norm22ln_bwd_finalize_kernelINS_22Kernel_traits_finalizeILj1280E6__halfS2_S2_S2_fjLb0ELj1024ELj4ENS_18Kernel_traits_baseILj1280ES2_S2_S2_S2_fjLj1024EEEEELb0ELb0EEEvNS_9BwdParamsE --------------------------
	.section	.nv.info._ZN10layer_norm22ln_bwd_finalize_kernelINS_22Kernel_traits_finalizeILj1280E6__halfS2_S2_S2_fjLb0ELj1024ELj4ENS_18Kernel_traits_baseILj1280ES2_S2_S2_S2_fjLj1024EEEEELb0ELb0EEEvNS_9BwdParamsE,"",@"SHT_CUDA_INFO"
	.sectionflags	@""
	.align	4


	//----- nvinfo : EIATTR_CUDA_API_VERSION
	.align		4
        /*0000*/ 	.byte	0x04, 0x37
        /*0002*/ 	.short	(.L_1067 - .L_1066)
.L_1066:
        /*0004*/ 	.word	0x00000082


	//----- nvinfo : EIATTR_KPARAM_INFO
	.align		4
.L_1067:
        /*0008*/ 	.byte	0x04, 0x17
        /*000a*/ 	.short	(.L_1069 - .L_1068)
.L_1068:
        /*000c*/ 	.word	0x00000000
        /*0010*/ 	.short	0x0000
        /*0012*/ 	.short	0x0000
        /*0014*/ 	.byte	0x00, 0xf0, 0xa1, 0x04


	//----- nvinfo : EIATTR_SPARSE_MMA_MASK
	.align		4
.L_1069:
        /*0018*/ 	.byte	0x03, 0x50
        /*001a*/ 	.short	0x0000


	//----- nvinfo : EIATTR_MAXREG_COUNT
	.align		4
        /*001c*/ 	.byte	0x03, 0x1b
        /*001e*/ 	.short	0x0040


	//----- nvinfo : EIATTR_NUM_BARRIERS
	.align		4
        /*0020*/ 	.byte	0x02, 0x4c
        /*0022*/ 	.byte	0x01
	.zero		1


	//----- nvinfo : EIATTR_MERCURY_ISA_VERSION
	.align		4
        /*0024*/ 	.byte	0x03, 0x5f
        /*0026*/ 	.short	0x0101


	//----- nvinfo : EIATTR_COOP_GROUP_MASK_REGIDS
	.align		4
        /*0028*/ 	.byte	0x04, 0x29
        /*002a*/ 	.short	(.L_1071 - .L_1070)


	//   ....[0]....
.L_1070:
        /*002c*/ 	.word	0xffffffff


	//   ....[1]....
        /*0030*/ 	.word	0xffffffff


	//   ....[2]....
        /*0034*/ 	.word	0xffffffff


	//   ....[3]....
        /*0038*/ 	.word	0xffffffff


	//   ....[4]....
        /*003c*/ 	.word	0xffffffff


	//   ....[5]....
        /*0040*/ 	.word	0xffffffff


	//   ....[6]....
        /*0044*/ 	.word	0xffffffff


	//   ....[7]....
        /*0048*/ 	.word	0xffffffff


	//   ....[8]....
        /*004c*/ 	.word	0xffffffff


	//   ....[9]....
        /*0050*/ 	.word	0xffffffff


	//----- nvinfo : EIATTR_COOP_GROUP_INSTR_OFFSETS
	.align		4
.L_1071:
        /*0054*/ 	.byte	0x04, 0x28
        /*0056*/ 	.short	(.L_1073 - .L_1072)


	//   ....[0]....
.L_1072:
        /*0058*/ 	.word	0x000015e0


	//   ....[1]....
        /*005c*/ 	.word	0x000015f0


	//   ....[2]....
        /*0060*/ 	.word	0x00001620


	//   ....[3]....
        /*0064*/ 	.word	0x00001630


	//   ....[4]....
        /*0068*/ 	.word	0x00001660


	//   ....[5]....
        /*006c*/ 	.word	0x00001670


	//   ....[6]....
        /*0070*/ 	.word	0x000016b0


	//   ....[7]....
        /*0074*/ 	.word	0x000016e0


	//   ....[8]....
        /*0078*/ 	.word	0x00001710


	//   ....[9]....
        /*007c*/ 	.word	0x00001720


	//----- nvinfo : EIATTR_VRC_CTA_INIT_COUNT
	.align		4
.L_1073:
        /*0080*/ 	.byte	0x02, 0x4a
	.zero		1
	.zero		1


	//----- nvinfo : EIATTR_EXIT_INSTR_OFFSETS
	.align		4
        /*0084*/ 	.byte	0x04, 0x1c
        /*0086*/ 	.short	(.L_1075 - .L_1074)


	//   ....[0]....
.L_1074:
        /*0088*/ 	.word	0x00000060


	//   ....[1]....
        /*008c*/ 	.word	0x00001780


	//   ....[2]....
        /*0090*/ 	.word	0x000017b0


	//   ....[3]....
        /*0094*/ 	.word	0x00001870


	//----- nvinfo : EIATTR_MAX_THREADS
	.align		4
.L_1075:
        /*0098*/ 	.byte	0x04, 0x05
        /*009a*/ 	.short	(.L_1077 - .L_1076)
.L_1076:
        /*009c*/ 	.word	0x00000400
        /*00a0*/ 	.word	0x00000001
        /*00a4*/ 	.word	0x00000001


	//----- nvinfo : EIATTR_CRS_STACK_SIZE
	.align		4
.L_1077:
        /*00a8*/ 	.byte	0x04, 0x1e
        /*00aa*/ 	.short	(.L_1079 - .L_1078)
.L_1078:
        /*00ac*/ 	.word	0x00000000


	//----- nvinfo : EIATTR_CBANK_PARAM_SIZE
	.align		4
.L_1079:
        /*00b0*/ 	.byte	0x03, 0x19
        /*00b2*/ 	.short	0x0128


	//----- nvinfo : EIATTR_PARAM_CBANK
	.align		4
        /*00b4*/ 	.byte	0x04, 0x0a
        /*00b6*/ 	.short	(.L_1081 - .L_1080)
	.align		4
.L_1080:
        /*00b8*/ 	.word	index@(.nv.constant0._ZN10layer_norm22ln_bwd_finalize_kernelINS_22Kernel_traits_finalizeILj1280E6__halfS2_S2_S2_fjLb0ELj1024ELj4ENS_18Kernel_traits_baseILj1280ES2_S2_S2_S2_fjLj1024EEEEELb0ELb0EEEvNS_9BwdParamsE)
        /*00bc*/ 	.short	0x0380
        /*00be*/ 	.short	0x0128


	//----- nvinfo : EIATTR_SW_WAR
	.align		4
.L_1081:
        /*00c0*/ 	.byte	0x04, 0x36
        /*00c2*/ 	.short	(.L_1083 - .L_1082)
.L_1082:
        /*00c4*/ 	.word	0x00000008
.L_1083:


//--------------------- .nv.info._ZN10layer_norm40ln_parallel_residual_bwd_finalize_kernelINS_22Kernel_traits_finalizeILj1280E6__halfS2_S2_S2_fjLb0ELj1024ELj4ENS_18Kernel_traits_baseILj1280ES2_S2_S2_S2_fjLj1024EEEEELb0EEEvNS_9BwdParamsE --------------------------
	.section	.nv.info._ZN10layer_norm40ln_parallel_residual_bwd_finalize_kernelINS_22Kernel_traits_finalizeILj1280E6__halfS2_S2_S2_fjLb0ELj1024ELj4ENS_18Kernel_traits_baseILj1280ES2_S2_S2_S2_fjLj1024EEEEELb0EEEvNS_9BwdParamsE,"",@"SHT_CUDA_INFO"
	.sectionflags	@""
	.align	4


	//----- nvinfo : EIATTR_CUDA_API_VERSION
	.align		4
        /*0000*/ 	.byte	0x04, 0x37
        /*0002*/ 	.short	(.L_1085 - .L_1084)
.L_1084:
        /*0004*/ 	.word	0x00000082


	//----- nvinfo : EIATTR_KPARAM_INFO
	.align		4
.L_1085:
        /*0008*/ 	.byte	0x04, 0x17
        /*000a*/ 	.short	(.L_1087 - .L_1086)
.L_1086:
        /*000c*/ 	.word	0x00000000
        /*0010*/ 	.short	0x0000
        /*0012*/ 	.short	0x0000
        /*0014*/ 	.byte	0x00, 0xf0, 0xa1, 0x04


	//----- nvinfo : EIATTR_SPARSE_MMA_MASK
	.align		4
.L_1087:
        /*0018*/ 	.byte	0x03, 0x50
        /*001a*/ 	.short	0x0000


	//----- nvinfo : EIATTR_MAXREG_COUNT
	.align		4
        /*001c*/ 	.byte	0x03, 0x1b
        /*001e*/ 	.short	0x0040


	//----- nvinfo : EIATTR_NUM_BARRIERS
	.align		4
        /*0020*/ 	.byte	0x02, 0x4c
        /*0022*/ 	.byte	0x01
	.zero		1


	//----- nvinfo : EIATTR_MERCURY_ISA_VERSION
	.align		4
        /*0024*/ 	.byte	0x03, 0x5f
        /*0026*/ 	.short	0x0101


	//----- nvinfo : EIATTR_COOP_GROUP_MASK_REGIDS
	.align		4
        /*0028*/ 	.byte	0x04, 0x29
        /*002a*/ 	.short	(.L_1089 - .L_1088)


	//   ....[0]....
.L_1088:
        /*002c*/ 	.word	0xffffffff


	//   ....[1]....
        /*0030*/ 	.word	0xffffffff


	//   ....[2]....
        /*0034*/ 	.word	0xffffffff


	//   ....[3]....
        /*0038*/ 	.word	0xffffffff


	//   ....[4]....
        /*003c*/ 	.word	0xffffffff


	//   ....[5]....
        /*0040*/ 	.word	0xffffffff


	//   ....[6]....
        /*0044*/ 	.word	0xffffffff


	//   ....[7]....
        /*0048*/ 	.word	0xffffffff


	//   ....[8]....
        /*004c*/ 	.word	0xffffffff


	//   ....[9]....
        /*0050*/ 	.word	0xffffffff


	//   ....[10]....
        /*0054*/ 	.word	0xffffffff


	//   ....[11]....
        /*0058*/ 	.word	0xffffffff


	//   ....[12]....
        /*005c*/ 	.word	0xffffffff


	//   ....[13]....
        /*0060*/ 	.word	0xffffffff


	//   ....[14]....
        /*0064*/ 	.word	0xffffffff


	//   ....[15]....
        /*0068*/ 	.word	0xffffffff


	//   ....[16]....
        /*006c*/ 	.word	0xffffffff


	//   ....[17]....
        /*0070*/ 	.word	0xffffffff


	//   ....[18]....
        /*0074*/ 	.word	0xffffffff


	//   ....[19]....
        /*0078*/ 	.word	0xffffffff


	//----- nvinfo : EIATTR_COOP_GROUP_INSTR_OFFSETS
	.align		4
.L_1089:
        /*007c*/ 	.byte	0x04, 0x28
        /*007e*/ 	.short	(.L_1091 - .L_1090)


	//   ....[0]....
.L_1090:
        /*0080*/ 	.word	0x000013b0


	//   ....[1]....
        /*0084*/ 	.word	0x000013c0


	//   ....[2]....
        /*0088*/ 	.word	0x000013d0


	//   ....[3]....
        /*008c*/ 	.word	0x000013e0


	//   ....[4]....
        /*0090*/ 	.word	0x00001410


	//   ....[5]....
        /*0094*/ 	.word	0x00001430


	//   ....[6]....
        /*0098*/ 	.word	0x00001450


	//   ....[7]....
        /*009c*/ 	.word	0x00001460


	//   ....[8]....
        /*00a0*/ 	.word	0x000014a0


	//   ....[9]....
        /*00a4*/ 	.word	0x000014c0


	//   ....[10]....
        /*00a8*/ 	.word	0x000014d0


	//   ....[11]....
        /*00ac*/ 	.word	0x000014e0


	//   ....[12]....
        /*00b0*/ 	.word	0x00001510


	//   ....[13]....
        /*00b4*/ 	.word	0x00001530


	//   ....[14]....
        /*00b8*/ 	.word	0x00001550


	//   ....[15]....
        /*00bc*/ 	.word	0x00001560


	//   ....[16]....
        /*00c0*/ 	.word	0x000015a0


	//   ....[17]....
        /*00c4*/ 	.word	0x000015d0


	//   ....[18]....
        /*00c8*/ 	.word	0x00001600


	//   ....[19]....
        /*00cc*/ 	.word	0x00001610


	//----- nvinfo : EIATTR_VRC_CTA_INIT_COUNT
	.align		4
.L_1091:
        /*00d0*/ 	.byte	0x02, 0x4a
	.zero		1
	.zero		1


	//----- nvinfo : EIATTR_EXIT_INSTR_OFFSETS
	.align		4
        /*00d4*/ 	.byte	0x04, 0x1c
        /*00d6*/ 	.short	(.L_1093 - .L_1092)


	//   ....[0]....
.L_1092:
        /*00d8*/ 	.word	0x00000060


	//   ....[1]....
        /*00dc*/ 	.word	0x000016b0


	//   ....[2]....
        /*00e0*/ 	.word	0x000016e0


	//   ....[3]....
        /*00e4*/ 	.word	0x00001840


	//----- nvinfo : EIATTR_MAX_THREADS
	.align		4
.L_1093:
        /*00e8*/ 	.byte	0x04, 0x05
        /*00ea*/ 	.short	(.L_1095 - .L_1094)
.L_1094:
        /*00ec*/ 	.word	0x00000400
        /*00f0*/ 	.word	0x00000001
        /*00f4*/ 	.word	0x00000001


	//----- nvinfo : EIATTR_CRS_STACK_SIZE
	.align		4
.L_1095:
        /*00f8*/ 	.byte	0x04, 0x1e
        /*00fa*/ 	.short	(.L_1097 - .L_1096)
.L_1096:
        /*00fc*/ 	.word	0x00000000


	//----- nvinfo : EIATTR_CBANK_PARAM_SIZE
	.align		4
.L_1097:
        /*0100*/ 	.byte	0x03, 0x19
        /*0102*/ 	.short	0x0128


	//----- nvinfo : EIATTR_PARAM_CBANK
	.align		4
        /*0104*/ 	.byte	0x04, 0x0a
        /*0106*/ 	.short	(.L_1099 - .L_1098)
	.align		4
.L_1098:
        /*0108*/ 	.word	index@(.nv.constant0._ZN10layer_norm40ln_parallel_residual_bwd_finalize_kernelINS_22Kernel_traits_finalizeILj1280E6__halfS2_S2_S2_fjLb0ELj1024ELj4ENS_18Kernel_traits_baseILj1280ES2_S2_S2_S2_fjLj1024EEEEELb0EEEvNS_9BwdParamsE)
        /*010c*/ 	.short	0x0380
        /*010e*/ 	.short	0x0128


	//----- nvinfo : EIATTR_SW_WAR
	.align		4
.L_1099:
        /*0110*/ 	.byte	0x04, 0x36
        /*0112*/ 	.short	(.L_1101 - .L_1100)
.L_1100:
        /*0114*/ 	.word	0x00000008
.L_1101:


//--------------------- .nv.info._ZN10layer_norm31ln_parallel_residual_bwd_kernelINS_13Kernel_traitsI6__halfS2_S2_S2_fjLj1280ELj1ELj4ELj1ELj16ENS_18Kernel_traits_baseILj1280ES2_S2_S2_S2_fjLj128EEEEELb1ELb1ELb0EEEvNS_9BwdParamsE --------------------------
	.section	.nv.info._ZN10layer_norm31ln_parallel_residual_bwd_kernelINS_13Kernel_traitsI6__halfS2_S2_S2_fjLj1280ELj1ELj4ELj1ELj16ENS_18Kernel_traits_baseILj1280ES2_S2_S2_S2_fjLj128EEEEELb1ELb1ELb0EEEvNS_9BwdParamsE,"",@"SHT_CUDA_INFO"
	.sectionflags	@""
	.align	4


	//----- nvinfo : EIATTR_CUDA_API_VERSION
	.align		4
        /*0000*/ 	.byte	0x04, 0x37
        /*0002*/ 	.short	(.L_1103 - .L_1102)
.L_1102:
        /*0004*/ 	.word	0x00000082


	//----- nvinfo : EIATTR_KPARAM_INFO
	.align		4
.L_1103:
        /*0008*/ 	.byte	0x04, 0x17
        /*000a*/ 	.short	(.L_1105 - .L_1104)
.L_1104:
        /*000c*/ 	.word	0x00000000
        /*0010*/ 	.short	0x0000
        /*0012*/ 	.short	0x0000
        /*0014*/ 	.byte	0x00, 0xf0, 0xa1, 0x04


	//----- nvinfo : EIATTR_SPARSE_MMA_MASK
	.align		4
.L_1105:
        /*0018*/ 	.byte	0x03, 0x50
        /*001a*/ 	.short	0x0000


	//----- nvinfo : EIATTR_MAXREG_COUNT
	.align		4
        /*001c*/ 	.byte	0x03, 0x1b
        /*001e*/ 	.short	0x00ff


	//----- nvinfo : EIATTR_NUM_BARRIERS
	.align		4
        /*0020*/ 	.byte	0x02, 0x4c
        /*0022*/ 	.byte	0x01
	.zero		1


	//----- nvinfo : EIATTR_MERCURY_ISA_VERSION
	.align		4
        /*0024*/ 	.byte	0x03, 0x5f
        /*0026*/ 	.short	0x0101


	//----- nvinfo : EIATTR_COOP_GROUP_MASK_REGIDS
	.align		4
        /*0028*/ 	.byte	0x04, 0x29
        /*002a*/ 	.short	(.L_1107 - .L_1106)


	//   ....[0]....
.L_1106:
        /*002c*/ 	.word	0xffffffff


	//   ....[1]....
        /*0030*/ 	.word	0xffffffff


	//   ....[2]....
        /*0034*/ 	.word	0xffffffff


	//   ....[3]....
        /*0038*/ 	.word	0xffffffff


	//   ....[4]....
        /*003c*/ 	.word	0xffffffff


	//   ....[5]....
        /*0040*/ 	.word	0xffffffff


	//   ....[6]....
        /*0044*/ 	.word	0xffffffff


	//   ....[7]....
        /*0048*/ 	.word	0xffffffff


	//   ....[8]....
        /*004c*/ 	.word	0xffffffff


	//   ....[9]....
        /*0050*/ 	.word	0xffffffff


	//   ....[10]....
        /*0054*/ 	.word	0x050000df


	//   ....[11]....
        /*0058*/ 	.word	0x050000df


	//   ....[12]....
        /*005c*/ 	.word	0x050000df


	//   ....[13]....
        /*0060*/ 	.word	0x050000df


	//   ....[14]....
        /*0064*/ 	.word	0x050000df


	//   ....[15]....
        /*0068*/ 	.word	0x050000df


	//   ....[16]....
        /*006c*/ 	.word	0x050000df


	//   ....[17]....
        /*0070*/ 	.word	0x050000df


	//   ....[18]....
        /*0074*/ 	.word	0x050000df


	//   ....[19]....
        /*0078*/ 	.word	0x050000df


	//----- nvinfo : EIATTR_COOP_GROUP_INSTR_OFFSETS
	.align		4
.L_1107:
        /*007c*/ 	.byte	0x04, 0x28
        /*007e*/ 	.short	(.L_1109 - .L_1108)


	//   ....[0]....
.L_1108:
        /*0080*/ 	.word	0x000029f0


	//   ....[1]....
        /*0084*/ 	.word	0x00002a00


	//   ....[2]....
        /*0088*/ 	.word	0x00002a30


	//   ....[3]....
        /*008c*/ 	.word	0x00002a40


	//   ....[4]....
        /*0090*/ 	.word	0x00002a70


	//   ....[5]....
        /*0094*/ 	.word	0x00002a80


	//   ....[6]....
        /*0098*/ 	.word	0x00002ab0


	//   ....[7]....
        /*009c*/ 	.word	0x00002ac0


	//   ....[8]....
        /*00a0*/ 	.word	0x00002af0


	//   ....[9]....
        /*00a4*/ 	.word	0x00002b00


	//   ....[10]....
        /*00a8*/ 	.word	0x0000fe10


	//   ....[11]....
        /*00ac*/ 	.word	0x0000fea0


	//   ....[12]....
        /*00b0*/ 	.word	0x0000ff10


	//   ....[13]....
        /*00b4*/ 	.word	0x0000ff70


	//   ....[14]....
        /*00b8*/ 	.word	0x0000ffe0


	//   ....[15]....
        /*00bc*/ 	.word	0x00010040


	//   ....[16]....
        /*00c0*/ 	.word	0x000100b0


	//   ....[17]....
        /*00c4*/ 	.word	0x00010110


	//   ....[18]....
        /*00c8*/ 	.word	0x00010180


	//   ....[19]....
        /*00cc*/ 	.word	0x000101e0


	//----- nvinfo : EIATTR_VRC_CTA_INIT_COUNT
	.align		4
.L_1109:
        /*00d0*/ 	.byte	0x02, 0x4a
	.zero		1
	.zero		1


	//----- nvinfo : EIATTR_EXIT_INSTR_OFFSETS
	.align		4
        /*00d4*/ 	.byte	0x04, 0x1c
        /*00d6*/ 	.short	(.L_1111 - .L_1110)


	//   ....[0]....
.L_1110:
        /*00d8*/ 	.word	0x0000fd70


	//   ....[1]....
        /*00dc*/ 	.word	0x0000fda0


	//----- nvinfo : EIATTR_MAX_THREADS
	.align		4
.L_1111:
        /*00e0*/ 	.byte	0x04, 0x05
        /*00e2*/ 	.short	(.L_1113 - .L_1112)
.L_1112:
        /*00e4*/ 	.word	0x00000080
        /*00e8*/ 	.word	0x00000001
        /*00ec*/ 	.word	0x00000001


	//----- nvinfo : EIATTR_CRS_STACK_SIZE
	.align		4
.L_1113:
        /*00f0*/ 	.byte	0x04, 0x1e
        /*00f2*/ 	.short	(.L_1115 - .L_1114)
.L_1114:
        /*00f4*/ 	.word	0x00000000


	//----- nvinfo : EIATTR_CBANK_PARAM_SIZE
	.align		4
.L_1115:
        /*00f8*/ 	.byte	0x03, 0x19
        /*00fa*/ 	.short	0x0128


	//----- nvinfo : EIATTR_PARAM_CBANK
	.align		4
        /*00fc*/ 	.byte	0x04, 0x0a
        /*00fe*/ 	.short	(.L_1117 - .L_1116)
	.align		4
.L_1116:
        /*0100*/ 	.word	index@(.nv.constant0._ZN10layer_norm31ln_parallel_residual_bwd_kernelINS_13Kernel_traitsI6__halfS2_S2_S2_fjLj1280ELj1ELj4ELj1ELj16ENS_18Kernel_traits_baseILj1280ES2_S2_S2_S2_fjLj128EEEEELb1ELb1ELb0EEEvNS_9BwdParamsE)
        /*0104*/ 	.short	0x0380
        /*0106*/ 	.short	0x0128


	//----- nvinfo : EIATTR_SW_WAR
	.align		4
.L_1117:
        /*0108*/ 	.byte	0x04, 0x36
        /*010a*/ 	.short	(.L_1119 - .L_1118)
.L_1118:
        /*010c*/ 	.word	0x00000008
.L_1119:


//--------------------- .nv.info._ZN10layer_norm22ln_bwd_finalize_kernelINS_22Kernel_traits_finalizeILj1280E6__halfS2_S2_S2_fjLb0ELj1024ELj4ENS_18Kernel_traits_baseILj1280ES2_S2_S2_S2_fjLj1024EEEEELb0ELb1EEEvNS_9BwdParamsE --------------------------
	.section	.nv.info._ZN10layer_norm22ln_bwd_finalize_kernelINS_22Kernel_traits_finalizeILj1280E6__halfS2_S2_S2_fjLb0ELj1024ELj4ENS_18Kernel_traits_baseILj1280ES2_S2_S2_S2_fjLj1024EEEEELb0ELb1EEEvNS_9BwdParamsE,"",@"SHT_CUDA_INFO"
	.sectionflags	@""
	.align	4


	//----- nvinfo : EIATTR_CUDA_API_VERSION
	.align		4
        /*0000*/ 	.byte	0x04, 0x37
        /*0002*/ 	.short	(.L_1121 - .L_1120)
.L_1120:
        /*0004*/ 	.word	0x00000082


	//----- nvinfo : EIATTR_KPARAM_INFO
	.align		4
.L_1121:
        /*0008*/ 	.byte	0x04, 0x17
        /*000a*/ 	.short	(.L_1123 - .L_1122)
.L_1122:
        /*000c*/ 	.word	0x00000000
        /*0010*/ 	.short	0x0000
        /*0012*/ 	.short	0x0000
        /*0014*/ 	.byte	0x00, 0xf0, 0xa1, 0x04


	//----- nvinfo : EIATTR_SPARSE_MMA_MASK
	.align		4
.L_1123:
        /*0018*/ 	.byte	0x03, 0x50
        /*001a*/ 	.short	0x0000


	//----- nvinfo : EIATTR_MAXREG_COUNT
	.align		4
        /*001c*/ 	.byte	0x03, 0x1b
        /*001e*/ 	.short	0x0040


	//----- nvinfo : EIATTR_NUM_BARRIERS
	.align		4
        /*0020*/ 	.byte	0x02, 0x4c
        /*0022*/ 	.byte	0x01
	.zero		1


	//----- nvinfo : EIATTR_MERCURY_ISA_VERSION
	.align		4
        /*0024*/ 	.byte	0x03, 0x5f
        /*0026*/ 	.short	0x0101


	//----- nvinfo : EIATTR_COOP_GROUP_MASK_REGIDS
	.align		4
        /*0028*/ 	.byte	0x04, 0x29
        /*002a*/ 	.short	(.L_1125 - .L_1124)


	//   ....[0]....
.L_1124:
        /*002c*/ 	.word	0xffffffff


	//   ....[1]....
        /*0030*/ 	.word	0xffffffff


	//   ....[2]....
        /*0034*/ 	.word	0xffffffff


	//   ....[3]....
        /*0038*/ 	.word	0xffffffff


	//   ....[4]....
        /*003c*/ 	.word	0xffffffff


	//   ....[5]....
        /*0040*/ 	.word	0xffffffff


	//   ....[6]....
        /*0044*/ 	.word	0xffffffff


	//   ....[7]....
        /*0048*/ 	.word	0xffffffff


	//   ....[8]....
        /*004c*/ 	.word	0xffffffff


	//   ....[9]....
        /*0050*/ 	.word	0xffffffff


	//----- nvinfo : EIATTR_COOP_GROUP_INSTR_OFFSETS
	.align		4
.L_1125:
        /*0054*/ 	.byte	0x04, 0x28
        /*0056*/ 	.short	(.L_1127 - .L_1126)


	//   ....[0]....
.L_1126:
        /*0058*/ 	.word	0x00001630


	//   ....[1]....
        /*005c*/ 	.word	0x00001640


	//   ....[2]....
        /*0060*/ 	.word	0x00001670


	//   ....[3]....
        /*0064*/ 	.word	0x00001680


	//   ....[4]....
        /*0068*/ 	.word	0x000016b0


	//   ....[5]....
        /*006c*/ 	.word	0x000016d0


	//   ....[6]....
        /*0070*/ 	.word	0x00001700


	//   ....[7]....
        /*0074*/ 	.word	0x00001710


	//   ....[8]....
        /*0078*/ 	.word	0x00001740


	//   ....[9]....
        /*007c*/ 	.word	0x00001750


	//----- nvinfo : EIATTR_VRC_CTA_INIT_COUNT
	.align		4
.L_1127:
        /*0080*/ 	.byte	0x02, 0x4a
	.zero		1
	.zero		1


	//----- nvinfo : EIATTR_EXIT_INSTR_OFFSETS
	.align		4
        /*0084*/ 	.byte	0x04, 0x1c
        /*0086*/ 	.short	(.L_1129 - .L_1128)


	//   ....[0]....
.L_1128:
        /*0088*/ 	.word	0x00000070


	//   ....[1]....
        /*008c*/ 	.word	0x000017b0


	//   ....[2]....
        /*0090*/ 	.word	0x00001880


	//----- nvinfo : EIATTR_MAX_THREADS
	.align		4
.L_1129:
        /*0094*/ 	.byte	0x04, 0x05
        /*0096*/ 	.short	(.L_1131 - .L_1130)
.L_1130:
        /*0098*/ 	.word	0x00000400
        /*009c*/ 	.word	0x00000001
        /*00a0*/ 	.word	0x00000001


	//----- nvinfo : EIATTR_CRS_STACK_SIZE
	.align		4
.L_1131:
        /*00a4*/ 	.byte	0x04, 0x1e
        /*00a6*/ 	.short	(.L_1133 - .L_1132)
.L_1132:
        /*00a8*/ 	.word	0x00000000


	//----- nvinfo : EIATTR_CBANK_PARAM_SIZE
	.align		4
.L_1133:
        /*00ac*/ 	.byte	0x03, 0x19
        /*00ae*/ 	.short	0x0128


	//----- nvinfo : EIATTR_PARAM_CBANK
	.align		4
        /*00b0*/ 	.byte	0x04, 0x0a
        /*00b2*/ 	.short	(.L_1135 - .L_1134)
	.align		4
.L_1134:
        /*00b4*/ 	.word	index@(.nv.constant0._ZN10layer_norm22ln_bwd_finalize_kernelINS_22Kernel_traits_finalizeILj1280E6__halfS2_S2_S2_fjLb0ELj1024ELj4ENS_18Kernel_traits_baseILj1280ES2_S2_S2_S2_fjLj1024EEEEELb0ELb1EEEvNS_9BwdParamsE)
        /*00b8*/ 	.short	0x0380
        /*00ba*/ 	.short	0x0128


	//----- nvinfo : EIATTR_SW_WAR
	.align		4
.L_1135:
        /*00bc*/ 	.byte	0x04, 0x36
        /*00be*/ 	.short	(.L_1137 - .L_1136)
.L_1136:
        /*00c0*/ 	.word	0x00000008
.L_1137:


//--------------------- .nv.info._ZN10layer_norm40ln_parallel_residual_bwd_finalize_kernelINS_22Kernel_traits_finalizeILj1280E6__halfS2_S2_S2_fjLb0ELj1024ELj4ENS_18Kernel_traits_baseILj1280ES2_S2_S2_S2_fjLj1024EEEEELb1EEEvNS_9BwdParamsE --------------------------
	.section	.nv.info._ZN10layer_norm40ln_parallel_residual_bwd_finalize_kernelINS_22Kernel_traits_finalizeILj1280E6__halfS2_S2_S2_fjLb0ELj1024ELj4ENS_18Kernel_traits_baseILj1280ES2_S2_S2_S2_fjLj1024EEEEELb1EEEvNS_9BwdParamsE,"",@"SHT_CUDA_INFO"
	.sectionflags	@""
	.align	4


	//----- nvinfo : EIATTR_CUDA_API_VERSION
	.align		4
        /*0000*/ 	.byte	0x04, 0x37
        /*0002*/ 	.short	(.L_1139 - .L_1138)
.L_1138:
        /*0004*/ 	.word	0x00000082


	//----- nvinfo : EIATTR_KPARAM_INFO
	.align		4
.L_1139:
        /*0008*/ 	.byte	0x04, 0x17
        /*000a*/ 	.short	(.L_1141 - .L_1140)
.L_1140:
        /*000c*/ 	.word	0x00000000
        /*0010*/ 	.short	0x0000
        /*0012*/ 	.short	0x0000
        /*0014*/ 	.byte	0x00, 0xf0, 0xa1, 0x04


	//----- nvinfo : EIATTR_SPARSE_MMA_MASK
	.align		4
.L_1141:
        /*0018*/ 	.byte	0x03, 0x50
        /*001a*/ 	.short	0x0000


	//----- nvinfo : EIATTR_MAXREG_COUNT
	.align		4
        /*001c*/ 	.byte	0x03, 0x1b
        /*001e*/ 	.short	0x0040


	//----- nvinfo : EIATTR_NUM_BARRIERS
	.align		4
        /*0020*/ 	.byte	0x02, 0x4c
        /*0022*/ 	.byte	0x01
	.zero		1


	//----- nvinfo : EIATTR_MERCURY_ISA_VERSION
	.align		4
        /*0024*/ 	.byte	0x03, 0x5f
        /*0026*/ 	.short	0x0101


	//----- nvinfo : EIATTR_COOP_GROUP_MASK_REGIDS
	.align		4
        /*0028*/ 	.byte	0x04, 0x29
        /*002a*/ 	.short	(.L_1143 - .L_1142)


	//   ....[0]....
.L_1142:
        /*002c*/ 	.word	0xffffffff


	//   ....[1]....
        /*0030*/ 	.word	0xffffffff


	//   ....[2]....
        /*0034*/ 	.word	0xffffffff


	//   ....[3]....
        /*0038*/ 	.word	0xffffffff


	//   ....[4]....
        /*003c*/ 	.word	0xffffffff


	//   ....[5]....
        /*0040*/ 	.word	0xffffffff


	//   ....[6]....
        /*0044*/ 	.word	0xffffffff


	//   ....[7]....
        /*0048*/ 	.word	0xffffffff


	//   ....[8]....
        /*004c*/ 	.word	0xffffffff


	//   ....[9]....
        /*0050*/ 	.word	0xffffffff


	//   ....[10]....
        /*0054*/ 	.word	0xffffffff


	//   ....[11]....
        /*0058*/ 	.word	0xffffffff


	//   ....[12]....
        /*005c*/ 	.word	0xffffffff


	//   ....[13]....
        /*0060*/ 	.word	0xffffffff


	//   ....[14]....
        /*0064*/ 	.word	0xffffffff


	//   ....[15]....
        /*0068*/ 	.word	0xffffffff


	//   ....[16]....
        /*006c*/ 	.word	0xffffffff


	//   ....[17]....
        /*0070*/ 	.word	0xffffffff


	//   ....[18]....
        /*0074*/ 	.word	0xffffffff


	//   ....[19]....
        /*0078*/ 	.word	0xffffffff


	//----- nvinfo : EIATTR_COOP_GROUP_INSTR_OFFSETS
	.align		4
.L_1143:
        /*007c*/ 	.byte	0x04, 0x28
        /*007e*/ 	.short	(.L_1145 - .L_1144)


	//   ....[0]....
.L_1144:
        /*0080*/ 	.word	0x00001410


	//   ....[1]....
        /*0084*/ 	.word	0x00001420


	//   ....[2]....
        /*0088*/ 	.word	0x00001430


	//   ....[3]....
        /*008c*/ 	.word	0x00001440


	//   ....[4]....
        /*0090*/ 	.word	0x00001480


	//   ....[5]....
        /*0094*/ 	.word	0x000014a0


	//   ....[6]....
        /*0098*/ 	.word	0x000014b0


	//   ....[7]....
        /*009c*/ 	.word	0x000014c0


	//   ....[8]....
        /*00a0*/ 	.word	0x000014f0


	//   ....[9]....
        /*00a4*/ 	.word	0x00001520


	//   ....[10]....
        /*00a8*/ 	.word	0x00001530


	//   ....[11]....
        /*00ac*/ 	.word	0x00001540


	//   ....[12]....
        /*00b0*/ 	.word	0x00001560


	//   ....[13]....
        /*00b4*/ 	.word	0x00001590


	//   ....[14]....
        /*00b8*/ 	.word	0x000015b0


	//   ....[15]....
        /*00bc*/ 	.word	0x000015c0


	//   ....[16]....
        /*00c0*/ 	.word	0x000015e0


	//   ....[17]....
        /*00c4*/ 	.word	0x00001610


	//   ....[18]....
        /*00c8*/ 	.word	0x00001630


	//   ....[19]....
        /*00cc*/ 	.word	0x00001640


	//----- nvinfo : EIATTR_VRC_CTA_INIT_COUNT
	.align		4
.L_1145:
        /*00d0*/ 	.byte	0x02, 0x4a
	.zero		1
	.zero		1


	//----- nvinfo : EIATTR_EXIT_INSTR_OFFSETS
	.align		4
        /*00d4*/ 	.byte	0x04, 0x1c
        /*00d6*/ 	.short	(.L_1147 - .L_1146)


	//   ....[0]....
.L_1146:
        /*00d8*/ 	.word	0x00000060


	//   ....[1]....
        /*00dc*/ 	.word	0x000016e0


	//   ....[2]....
        /*00e0*/ 	.word	0x00001850


	//----- nvinfo : EIATTR_MAX_THREADS
	.align		4
.L_1147:
        /*00e4*/ 	.byte	0x04, 0x05
        /*00e6*/ 	.short	(.L_1149 - .L_1148)
.L_1148:
        /*00e8*/ 	.word	0x00000400
        /*00ec*/ 	.word	0x00000001
        /*00f0*/ 	.word	0x00000001


	//----- nvinfo : EIATTR_CRS_STACK_SIZE
	.align		4
.L_1149:
        /*00f4*/ 	.byte	0x04, 0x1e
        /*00f6*/ 	.short	(.L_1151 - .L_1150)
.L_1150:
        /*00f8*/ 	.word	0x00000000


	//----- nvinfo : EIATTR_CBANK_PARAM_SIZE
	.align		4
.L_1151:
        /*00fc*/ 	.byte	0x03, 0x19
        /*00fe*/ 	.short	0x0128


	//----- nvinfo : EIATTR_PARAM_CBANK
	.align		4
        /*0100*/ 	.byte	0x04, 0x0a
        /*0102*/ 	.short	(.L_1153 - .L_1152)
	.align		4
.L_1152:
        /*0104*/ 	.word	index@(.nv.constant0._ZN10layer_norm40ln_parallel_residual_bwd_finalize_kernelINS_22Kernel_traits_finalizeILj1280E6__halfS2_S2_S2_fjLb0ELj1024ELj4ENS_18Kernel_traits_baseILj1280ES2_S2_S2_S2_fjLj1024EEEEELb1EEEvNS_9BwdParamsE)
        /*0108*/ 	.short	0x0380
        /*010a*/ 	.short	0x0128


	//----- nvinfo : EIATTR_SW_WAR
	.align		4
.L_1153:
        /*010c*/ 	.byte	0x04, 0x36
        /*010e*/ 	.short	(.L_1155 - .L_1154)
.L_1154:
        /*0110*/ 	.word	0x00000008
.L_1155:


//--------------------- .nv.info._ZN10layer_norm31ln_parallel_residual_bwd_kernelINS_13Kernel_traitsI6__halfS2_S2_S2_fjLj1280ELj1ELj4ELj1ELj16ENS_18Kernel_traits_baseILj1280ES2_S2_S2_S2_fjLj128EEEEELb1ELb1ELb1EEEvNS_9BwdParamsE --------------------------
	.section	.nv.info._ZN10layer_norm31ln_parallel_residual_bwd_kernelINS_13Kernel_traitsI6__halfS2_S2_S2_fjLj1280ELj1ELj4ELj1ELj16ENS_18Kernel_traits_baseILj1280ES2_S2_S2_S2_fjLj128EEEEELb1ELb1ELb1EEEvNS_9BwdParamsE,"",@"SHT_CUDA_INFO"
	.sectionflags	@""
	.align	4


	//----- nvinfo : EIATTR_CUDA_API_VERSION
	.align		4
        /*0000*/ 	.byte	0x04, 0x37
        /*0002*/ 	.short	(.L_1157 - .L_1156)
.L_1156:
        /*0004*/ 	.word	0x00000082


	//----- nvinfo : EIATTR_KPARAM_INFO
	.align		4
.L_1157:
        /*0008*/ 	.byte	0x04, 0x17
        /*000a*/ 	.short	(.L_1159 - .L_1158)
.L_1158:
        /*000c*/ 	.word	0x00000000
        /*0010*/ 	.short	0x0000
        /*0012*/ 	.short	0x0000
        /*0014*/ 	.byte	0x00, 0xf0, 0xa1, 0x04


	//----- nvinfo : EIATTR_SPARSE_MMA_MASK
	.align		4
.L_1159:
        /*0018*/ 	.byte	0x03, 0x50
        /*001a*/ 	.short	0x0000


	//----- nvinfo : EIATTR_MAXREG_COUNT
	.align		4
        /*001c*/ 	.byte	0x03, 0x1b
        /*001e*/ 	.short	0x00ff


	//----- nvinfo : EIATTR_NUM_BARRIERS
	.align		4
        /*0020*/ 	.byte	0x02, 0x4c
        /*0022*/ 	.byte	0x01
	.zero		1


	//----- nvinfo : EIATTR_ANNOTATIONS
	.align		4
        /*0024*/ 	.byte	0x04, 0x55
        /*0026*/ 	.short	(.L_1161 - .L_1160)


	//   ....[0]....
.L_1160:
        /* <DEDUP_REMOVED lines=17> */


	//----- nvinfo : EIATTR_MERCURY_ISA_VERSION
	.align		4
.L_1161:
        /*0128*/ 	.byte	0x03, 0x5f
        /*012a*/ 	.short	0x0101


	//----- nvinfo : EIATTR_COOP_GROUP_MASK_REGIDS
	.align		4
        /*012c*/ 	.byte	0x04, 0x29
        /*012e*/ 	.short	(.L_1163 - .L_1162)


	//   ....[0]....
.L_1162:
        /*0130*/ 	.word	0xffffffff


	//   ....[1]....
        /*0134*/ 	.word	0xffffffff


	//   ....[2]....
        /*0138*/ 	.word	0xffffffff


	//   ....[3]....
        /*013c*/ 	.word	0xffffffff


	//   ....[4]....
        /*0140*/ 	.word	0xffffffff


	//   ....[5]....
        /*0144*/ 	.word	0xffffffff


	//   ....[6]....
        /*0148*/ 	.word	0xffffffff


	//   ....[7]....
        /*014c*/ 	.word	0xffffffff


	//   ....[8]....
        /*0150*/ 	.word	0xffffffff


	//   ....[9]....
        /*0154*/ 	.word	0xffffffff


	//   ....[10]....
        /*0158*/ 	.word	0x050000d9


	//   ....[11]....
        /*015c*/ 	.word	0x050000d9


	//   ....[12]....
        /*0160*/ 	.word	0x050000d9


	//   ....[13]....
        /*0164*/ 	.word	0x050000d9


	//   ....[14]....
        /*0168*/ 	.word	0x050000d9


	//   ....[15]....
        /*016c*/ 	.word	0x050000d9


	//   ....[16]....
        /*0170*/ 	.word	0x050000d9


	//   ....[17]....
        /*0174*/ 	.word	0x050000d9


	//   ....[18]....
        /*0178*/ 	.word	0x050000d9


	//   ....[19]....
        /*017c*/ 	.word	0x050000d9


	//----- nvinfo : EIATTR_COOP_GROUP_INSTR_OFFSETS
	.align		4
.L_1163:
        /*0180*/ 	.byte	0x04, 0x28
        /*0182*/ 	.short	(.L_1165 - .L_1164)


	//   ....[0]....
.L_1164:
        /*0184*/ 	.word	0x00002770


	//   ....[1]....
        /*0188*/ 	.word	0x00002790


	//   ....[2]....
        /*018c*/ 	.word	0x000027b0


	//   ....[3]....
        /*0190*/ 	.word	0x000027d0


	//   ....[4]....
        /*0194*/ 	.word	0x000027f0


	//   ....[5]....
        /*0198*/ 	.word	0x00002810


	//   ....[6]....
        /*019c*/ 	.word	0x00002830


	//   ....[7]....
        /*01a0*/ 	.word	0x00002850


	//   ....[8]....
        /*01a4*/ 	.word	0x00002860


	//   ....[9]....
        /*01a8*/ 	.word	0x00002880


	//   ....[10]....
        /*01ac*/ 	.word	0x0000f2d0


	//   ....[11]....
        /*01b0*/ 	.word	0x0000f360


	//   ....[12]....
        /*01b4*/ 	.word	0x0000f3c0


	//   ....[13]....
        /*01b8*/ 	.word	0x0000f410


	//   ....[14]....
        /*01bc*/ 	.word	0x0000f470


	//   ....[15]....
        /*01c0*/ 	.word	0x0000f4c0


	//   ....[16]....
        /*01c4*/ 	.word	0x0000f520


	//   ....[17]....
        /*01c8*/ 	.word	0x0000f570


	//   ....[18]....
        /*01cc*/ 	.word	0x0000f5d0


	//   ....[19]....
        /*01d0*/ 	.word	0x0000f620


	//----- nvinfo : EIATTR_VRC_CTA_INIT_COUNT
	.align		4
.L_1165:
        /*01d4*/ 	.byte	0x02, 0x4a
	.zero		1
	.zero		1


	//----- nvinfo : EIATTR_EXIT_INSTR_OFFSETS
	.align		4
        /*01d8*/ 	.byte	0x04, 0x1c
        /*01da*/ 	.short	(.L_1167 - .L_1166)


	//   ....[0]....
.L_1166:
        /*01dc*/ 	.word	0x0000f260


	//----- nvinfo : EIATTR_MAX_THREADS
	.align		4
.L_1167:
        /*01e0*/ 	.byte	0x04, 0x05
        /*01e2*/ 	.short	(.L_1169 - .L_1168)
.L_1168:
        /*01e4*/ 	.word	0x00000080
        /*01e8*/ 	.word	0x00000001
        /*01ec*/ 	.word	0x00000001


	//----- nvinfo : EIATTR_CRS_STACK_SIZE
	.align		4
.L_1169:
        /*01f0*/ 	.byte	0x04, 0x1e
        /*01f2*/ 	.short	(.L_1171 - .L_1170)
.L_1170:
        /*01f4*/ 	.word	0x00000000


	//----- nvinfo : EIATTR_CBANK_PARAM_SIZE
	.align		4
.L_1171:
        /*01f8*/ 	.byte	0x03, 0x19
        /*01fa*/ 	.short	0x0128


	//----- nvinfo : EIATTR_PARAM_CBANK
	.align		4
        /*01fc*/ 	.byte	0x04, 0x0a
        /*01fe*/ 	.short	(.L_1173 - .L_1172)
	.align		4
.L_1172:
        /*0200*/ 	.word	index@(.nv.constant0._ZN10layer_norm31ln_parallel_residual_bwd_kernelINS_13Kernel_traitsI6__halfS2_S2_S2_fjLj1280ELj1ELj4ELj1ELj16ENS_18Kernel_traits_baseILj1280ES2_S2_S2_S2_fjLj128EEEEELb1ELb1ELb1EEEvNS_9BwdParamsE)
        /*0204*/ 	.short	0x0380
        /*0206*/ 	.short	0x0128


	//----- nvinfo : EIATTR_SW_WAR
	.align		4
.L_1173:
        /*0208*/ 	.byte	0x04, 0x36
        /*020a*/ 	.short	(.L_1175 - .L_1174)
.L_1174:
        /*020c*/ 	.word	0x00000008
.L_1175:


//--------------------- .nv.info._ZN10layer_norm31ln_parallel_residual_bwd_kernelINS_13Kernel_traitsIf13__nv_bfloat16S2_S2_fjLj1280ELj1ELj4ELj1ELj16ENS_18Kernel_traits_baseILj1280EfS2_S2_S2_fjLj128EEEEELb0ELb0ELb0EEEvNS_9BwdParamsE --------------------------
	.section	.nv.info._ZN10layer_norm31ln_parallel_residual_bwd_kernelINS_13Kernel_traitsIf13__nv_bfloat16S2_S2_fjLj1280ELj1ELj4ELj1ELj16ENS_18Kernel_traits_baseILj1280EfS2_S2_S2_fjLj128EEEEELb0ELb0ELb0EEEvNS_9BwdParamsE,"",@"SHT_CUDA_INFO"
	.sectionflags	@""
	.align	4


	//----- nvinfo : EIATTR_CUDA_API_VERSION
	.align		4
        /*0000*/ 	.byte	0x04, 0x37
        /*0002*/ 	.short	(.L_1177 - .L_1176)
.L_1176:
        /*0004*/ 	.word	0x00000082


	//----- nvinfo : EIATTR_KPARAM_INFO
	.align		4
.L_1177:
        /*0008*/ 	.byte	0x04, 0x17
        /*000a*/ 	.short	(.L_1179 - .L_1178)
.L_1178:
        /*000c*/ 	.word	0x00000000
        /*0010*/ 	.short	0x0000
        /*0012*/ 	.short	0x0000
        /*0014*/ 	.byte	0x00, 0xf0, 0xa1, 0x04


	//----- nvinfo : EIATTR_SPARSE_MMA_MASK
	.align		4
.L_1179:
        /*0018*/ 	.byte	0x03, 0x50
        /*001a*/ 	.short	0x0000


	//----- nvinfo : EIATTR_MAXREG_COUNT
	.align		4
        /*001c*/ 	.byte	0x03, 0x1b
        /*001e*/ 	.short	0x00ff


	//----- nvinfo : EIATTR_NUM_BARRIERS
	.align		4
        /*0020*/ 	.byte	0x02, 0x4c
        /*0022*/ 	.byte	0x01
	.zero		1


	//----- nvinfo : EIATTR_ANNOTATIONS
	.align		4
        /*0024*/ 	.byte	0x04, 0x55
        /*0026*/ 	.short	(.L_1181 - .L_1180)


	//   ....[0]....
.L_1180:
        /* <DEDUP_REMOVED lines=173> */


	//----- nvinfo : EIATTR_MERCURY_ISA_VERSION
	.align		4
.L_1181:
        /*0ae0*/ 	.byte	0x03, 0x5f
        /*0ae2*/ 	.short	0x0101


	//----- nvinfo : EIATTR_COOP_GROUP_MASK_REGIDS
	.align		4
        /*0ae4*/ 	.byte	0x04, 0x29
        /*0ae6*/ 	.short	(.L_1183 - .L_1182)


	//   ....[0]....
.L_1182:
        /*0ae8*/ 	.word	0xffffffff


	//   ....[1]....
        /*0aec*/ 	.word	0xffffffff


	//   ....[2]....
        /*0af0*/ 	.word	0xffffffff


	//   ....[3]....
        /*0af4*/ 	.word	0xffffffff


	//   ....[4]....
        /*0af8*/ 	.word	0xffffffff


	//   ....[5]....
        /*0afc*/ 	.word	0xffffffff


	//   ....[6]....
        /*0b00*/ 	.word	0xffffffff


	//   ....[7]....
        /*0b04*/ 	.word	0xffffffff


	//   ....[8]....
        /*0b08*/ 	.word	0xffffffff


	//   ....[9]....
        /*0b0c*/ 	.word	0xffffffff


	//   ....[10]....
        /*0b10*/ 	.word	0x05000088


	//   ....[11]....
        /*0b14*/ 	.word	0x05000088


	//   ....[12]....
        /*0b18*/ 	.word	0x05000088


	//   ....[13]....
        /*0b1c*/ 	.word	0x05000088


	//   ....[14]....
        /*0b20*/ 	.word	0x05000088


	//   ....[15]....
        /*0b24*/ 	.word	0x05000088


	//   ....[16]....
        /*0b28*/ 	.word	0x05000088


	//   ....[17]....
        /*0b2c*/ 	.word	0x05000088


	//   ....[18]....
        /*0b30*/ 	.word	0x05000088


	//   ....[19]....
        /*0b34*/ 	.word	0x05000088


	//----- nvinfo : EIATTR_COOP_GROUP_INSTR_OFFSETS
	.align		4
.L_1183:
        /*0b38*/ 	.byte	0x04, 0x28
        /*0b3a*/ 	.short	(.L_1185 - .L_1184)


	//   ....[0]....
.L_1184:
        /*0b3c*/ 	.word	0x00004b20


	//   ....[1]....
        /*0b40*/ 	.word	0x00004b40


	//   ....[2]....
        /*0b44*/ 	.word	0x00004b60


	//   ....[3]....
        /*0b48*/ 	.word	0x00004b80


	//   ....[4]....
        /*0b4c*/ 	.word	0x00004ba0


	//   ....[5]....
        /*0b50*/ 	.word	0x00004bc0


	//   ....[6]....
        /*0b54*/ 	.word	0x00004be0


	//   ....[7]....
        /*0b58*/ 	.word	0x00004c00


	//   ....[8]....
        /*0b5c*/ 	.word	0x00004c10


	//   ....[9]....
        /*0b60*/ 	.word	0x00004c30


	//   ....[10]....
        /*0b64*/ 	.word	0x0000e490


	//   ....[11]....
        /*0b68*/ 	.word	0x0000e530


	//   ....[12]....
        /*0b6c*/ 	.word	0x0000e5b0


	//   ....[13]....
        /*0b70*/ 	.word	0x0000e620


	//   ....[14]....
        /*0b74*/ 	.word	0x0000e6a0


	//   ....[15]....
        /*0b78*/ 	.word	0x0000e710


	//   ....[16]....
        /*0b7c*/ 	.word	0x0000e790


	//   ....[17]....
        /*0b80*/ 	.word	0x0000e800


	//   ....[18]....
        /*0b84*/ 	.word	0x0000e880


	//   ....[19]....
        /*0b88*/ 	.word	0x0000e8d0


	//----- nvinfo : EIATTR_VRC_CTA_INIT_COUNT
	.align		4
.L_1185:
        /*0b8c*/ 	.byte	0x02, 0x4a
	.zero		1
	.zero		1


	//----- nvinfo : EIATTR_EXIT_INSTR_OFFSETS
	.align		4
        /*0b90*/ 	.byte	0x04, 0x1c
        /*0b92*/ 	.short	(.L_1187 - .L_1186)


	//   ....[0]....
.L_1186:
        /*0b94*/ 	.word	0x0000e3a0


	//   ....[1]....
        /*0b98*/ 	.word	0x0000e420


	//----- nvinfo : EIATTR_MAX_THREADS
	.align		4
.L_1187:
        /*0b9c*/ 	.byte	0x04, 0x05
        /*0b9e*/ 	.short	(.L_1189 - .L_1188)
.L_1188:
        /*0ba0*/ 	.word	0x00000080
        /*0ba4*/ 	.word	0x00000001
        /*0ba8*/ 	.word	0x00000001


	//----- nvinfo : EIATTR_CRS_STACK_SIZE
	.align		4
.L_1189:
        /*0bac*/ 	.byte	0x04, 0x1e
        /*0bae*/ 	.short	(.L_1191 - .L_1190)
.L_1190:
        /*0bb0*/ 	.word	0x00000000


	//----- nvinfo : EIATTR_CBANK_PARAM_SIZE
	.align		4
.L_1191:
        /*0bb4*/ 	.byte	0x03, 0x19
        /*0bb6*/ 	.short	0x0128


	//----- nvinfo : EIATTR_PARAM_CBANK
	.align		4
        /*0bb8*/ 	.byte	0x04, 0x0a
        /*0bba*/ 	.short	(.L_1193 - .L_1192)
	.align		4
.L_1192:
        /*0bbc*/ 	.word	index@(.nv.constant0._ZN10layer_norm31ln_parallel_residual_bwd_kernelINS_13Kernel_traitsIf13__nv_bfloat16S2_S2_fjLj1280ELj1ELj4ELj1ELj16ENS_18Kernel_traits_baseILj1280EfS2_S2_S2_fjLj128EEEEELb0ELb0ELb0EEEvNS_9BwdParamsE)
        /*0bc0*/ 	.short	0x0380
        /*0bc2*/ 	.short	0x0128


	//----- nvinfo : EIATTR_SW_WAR
	.align		4
.L_1193:
        /*0bc4*/ 	.byte	0x04, 0x36
        /*0bc6*/ 	.short	(.L_1195 - .L_1194)
.L_1194:
        /*0bc8*/ 	.word	0x00000008
.L_1195:


//--------------------- .nv.info._ZN10layer_norm31ln_parallel_residual_bwd_kernelINS_13Kernel_traitsIf13__nv_bfloat16S2_S2_fjLj1280ELj1ELj4ELj1ELj16ENS_18Kernel_traits_baseILj1280EfS2_S2_S2_fjLj128EEEEELb0ELb0ELb1EEEvNS_9BwdParamsE --------------------------
	.section	.nv.info._ZN10layer_norm31ln_parallel_residual_bwd_kernelINS_13Kernel_traitsIf13__nv_bfloat16S2_S2_fjLj1280ELj1ELj4ELj1ELj16ENS_18Kernel_traits_baseILj1280EfS2_S2_S2_fjLj128EEEEELb0ELb0ELb1EEEvNS_9BwdParamsE,"",@"SHT_CUDA_INFO"
	.sectionflags	@""
	.align	4


	//----- nvinfo : EIATTR_CUDA_API_VERSION
	.align		4
        /*0000*/ 	.byte	0x04, 0x37
        /*0002*/ 	.short	(.L_1197 - .L_1196)
.L_1196:
        /*0004*/ 	.word	0x00000082


	//----- nvinfo : EIATTR_KPARAM_INFO
	.align		4
.L_1197:
        /*0008*/ 	.byte	0x04, 0x17
        /*000a*/ 	.short	(.L_1199 - .L_1198)
.L_1198:
        /*000c*/ 	.word	0x00000000
        /*0010*/ 	.short	0x0000
        /*0012*/ 	.short	0x0000
        /*0014*/ 	.byte	0x00, 0xf0, 0xa1, 0x04


	//----- nvinfo : EIATTR_SPARSE_MMA_MASK
	.align		4
.L_1199:
        /*0018*/ 	.byte	0x03, 0x50
        /*001a*/ 	.short	0x0000


	//----- nvinfo : EIATTR_MAXREG_COUNT
	.align		4
        /*001c*/ 	.byte	0x03, 0x1b
        /*001e*/ 	.short	0x00ff


	//----- nvinfo : EIATTR_NUM_BARRIERS
	.align		4
        /*0020*/ 	.byte	0x02, 0x4c
        /*0022*/ 	.byte	0x01
	.zero		1


	//----- nvinfo : EIATTR_ANNOTATIONS
	.align		4
        /*0024*/ 	.byte	0x04, 0x55
        /*0026*/ 	.short	(.L_1201 - .L_1200)


	//   ....[0]....
.L_1200:
        /* <DEDUP_REMOVED lines=223> */


	//----- nvinfo : EIATTR_MERCURY_ISA_VERSION
	.align		4
.L_1201:
        /*0e08*/ 	.byte	0x03, 0x5f
        /*0e0a*/ 	.short	0x0101


	//----- nvinfo : EIATTR_COOP_GROUP_MASK_REGIDS
	.align		4
        /*0e0c*/ 	.byte	0x04, 0x29
        /*0e0e*/ 	.short	(.L_1203 - .L_1202)


	//   ....[0]....
.L_1202:
        /*0e10*/ 	.word	0xffffffff


	//   ....[1]....
        /*0e14*/ 	.word	0xffffffff


	//   ....[2]....
        /*0e18*/ 	.word	0xffffffff


	//   ....[3]....
        /*0e1c*/ 	.word	0xffffffff


	//   ....[4]....
        /*0e20*/ 	.word	0xffffffff


	//   ....[5]....
        /*0e24*/ 	.word	0xffffffff


	//   ....[6]....
        /*0e28*/ 	.word	0xffffffff


	//   ....[7]....
        /*0e2c*/ 	.word	0xffffffff


	//   ....[8]....
        /*0e30*/ 	.word	0xffffffff


	//   ....[9]....
        /*0e34*/ 	.word	0xffffffff


	//   ....[10]....
        /*0e38*/ 	.word	0x050000dd


	//   ....[11]....
        /*0e3c*/ 	.word	0x050000dd


	//   ....[12]....
        /*0e40*/ 	.word	0x050000dd


	//   ....[13]....
        /*0e44*/ 	.word	0x050000dd


	//   ....[14]....
        /*0e48*/ 	.word	0x050000dd


	//   ....[15]....
        /*0e4c*/ 	.word	0x050000dd


	//   ....[16]....
        /*0e50*/ 	.word	0x050000dd


	//   ....[17]....
        /*0e54*/ 	.word	0x050000dd


	//   ....[18]....
        /*0e58*/ 	.word	0x050000dd


	//   ....[19]....
        /*0e5c*/ 	.word	0x050000dd


	//----- nvinfo : EIATTR_COOP_GROUP_INSTR_OFFSETS
	.align		4
.L_1203:
        /*0e60*/ 	.byte	0x04, 0x28
        /*0e62*/ 	.short	(.L_1205 - .L_1204)


	//   ....[0]....
.L_1204:
        /*0e64*/ 	.word	0x00004700


	//   ....[1]....
        /*0e68*/ 	.word	0x00004720


	//   ....[2]....
        /*0e6c*/ 	.word	0x00004740


	//   ....[3]....
        /*0e70*/ 	.word	0x00004760


	//   ....[4]....
        /*0e74*/ 	.word	0x00004780


	//   ....[5]....
        /*0e78*/ 	.word	0x000047a0


	//   ....[6]....
        /*0e7c*/ 	.word	0x000047c0


	//   ....[7]....
        /*0e80*/ 	.word	0x000047e0


	//   ....[8]....
        /*0e84*/ 	.word	0x000047f0


	//   ....[9]....
        /*0e88*/ 	.word	0x00004820


	//   ....[10]....
        /*0e8c*/ 	.word	0x0000d510


	//   ....[11]....
        /*0e90*/ 	.word	0x0000d5a0


	//   ....[12]....
        /*0e94*/ 	.word	0x0000d600


	//   ....[13]....
        /*0e98*/ 	.word	0x0000d650


	//   ....[14]....
        /*0e9c*/ 	.word	0x0000d6b0


	//   ....[15]....
        /*0ea0*/ 	.word	0x0000d700


	//   ....[16]....
        /*0ea4*/ 	.word	0x0000d760


	//   ....[17]....
        /*0ea8*/ 	.word	0x0000d7b0


	//   ....[18]....
        /*0eac*/ 	.word	0x0000d810


	//   ....[19]....
        /*0eb0*/ 	.word	0x0000d860


	//----- nvinfo : EIATTR_VRC_CTA_INIT_COUNT
	.align		4
.L_1205:
        /*0eb4*/ 	.byte	0x02, 0x4a
	.zero		1
	.zero		1


	//----- nvinfo : EIATTR_EXIT_INSTR_OFFSETS
	.align		4
        /*0eb8*/ 	.byte	0x04, 0x1c
        /*0eba*/ 	.short	(.L_1207 - .L_1206)


	//   ....[0]....
.L_1206:
        /*0ebc*/ 	.word	0x0000d4a0


	//----- nvinfo : EIATTR_MAX_THREADS
	.align		4
.L_1207:
        /*0ec0*/ 	.byte	0x04, 0x05
        /*0ec2*/ 	.short	(.L_1209 - .L_1208)
.L_1208:
        /*0ec4*/ 	.word	0x00000080
        /*0ec8*/ 	.word	0x00000001
        /*0ecc*/ 	.word	0x00000001


	//----- nvinfo : EIATTR_CRS_STACK_SIZE
	.align		4
.L_1209:
        /*0ed0*/ 	.byte	0x04, 0x1e
        /*0ed2*/ 	.short	(.L_1211 - .L_1210)
.L_1210:
        /*0ed4*/ 	.word	0x00000000


	//----- nvinfo : EIATTR_CBANK_PARAM_SIZE
	.align		4
.L_1211:
        /*0ed8*/ 	.byte	0x03, 0x19
        /*0eda*/ 	.short	0x0128


	//----- nvinfo : EIATTR_PARAM_CBANK
	.align		4
        /*0edc*/ 	.byte	0x04, 0x0a
        /*0ede*/ 	.short	(.L_1213 - .L_1212)
	.align		4
.L_1212:
        /*0ee0*/ 	.word	index@(.nv.constant0._ZN10layer_norm31ln_parallel_residual_bwd_kernelINS_13Kernel_traitsIf13__nv_bfloat16S2_S2_fjLj1280ELj1ELj4ELj1ELj16ENS_18Kernel_traits_baseILj1280EfS2_S2_S2_fjLj128EEEEELb0ELb0ELb1EEEvNS_9BwdParamsE)
        /*0ee4*/ 	.short	0x0380
        /*0ee6*/ 	.short	0x0128


	//----- nvinfo : EIATTR_SW_WAR
	.align		4
.L_1213:
        /*0ee8*/ 	.byte	0x04, 0x36
        /*0eea*/ 	.short	(.L_1215 - .L_1214)
.L_1214:
        /*0eec*/ 	.word	0x00000008
.L_1215:


//--------------------- .nv.info._ZN10layer_norm31ln_parallel_residual_bwd_kernelINS_13Kernel_traitsIf13__nv_bfloat16S2_S2_fjLj1280ELj1ELj4ELj1ELj16ENS_18Kernel_traits_baseILj1280EfS2_S2_S2_fjLj128EEEEELb0ELb1ELb0EEEvNS_9BwdParamsE --------------------------
	.section	.nv.info._ZN10layer_norm31ln_parallel_residual_bwd_kernelINS_13Kernel_traitsIf13__nv_bfloat16S2_S2_fjLj1280ELj1ELj4ELj1ELj16ENS_18Kernel_traits_baseILj1280EfS2_S2_S2_fjLj128EEEEELb0ELb1ELb0EEEvNS_9BwdParamsE,"",@"SHT_CUDA_INFO"
	.sectionflags	@""
	.align	4


	//----- nvinfo : EIATTR_CUDA_API_VERSION
	.align		4
        /*0000*/ 	.byte	0x04, 0x37
        /*0002*/ 	.short	(.L_1217 - .L_1216)
.L_1216:
        /*0004*/ 	.word	0x00000082


	//----- nvinfo : EIATTR_KPARAM_INFO
	.align		4
.L_1217:
        /*0008*/ 	.byte	0x04, 0x17
        /*000a*/ 	.short	(.L_1219 - .L_1218)
.L_1218:
        /*000c*/ 	.word	0x00000000
        /*0010*/ 	.short	0x0000
        /*0012*/ 	.short	0x0000
        /*0014*/ 	.byte	0x00, 0xf0, 0xa1, 0x04


	//----- nvinfo : EIATTR_SPARSE_MMA_MASK
	.align		4
.L_1219:
        /*0018*/ 	.byte	0x03, 0x50
        /*001a*/ 	.short	0x0000


	//----- nvinfo : EIATTR_MAXREG_COUNT
	.align		4
        /*001c*/ 	.byte	0x03, 0x1b
        /*001e*/ 	.short	0x00ff


	//----- nvinfo : EIATTR_NUM_BARRIERS
	.align		4
        /*0020*/ 	.byte	0x02, 0x4c
        /*0022*/ 	.byte	0x01
	.zero		1


	//----- nvinfo : EIATTR_MERCURY_ISA_VERSION
	.align		4
        /*0024*/ 	.byte	0x03, 0x5f
        /*0026*/ 	.short	0x0101


	//----- nvinfo : EIATTR_COOP_GROUP_MASK_REGIDS
	.align		4
        /*0028*/ 	.byte	0x04, 0x29
        /*002a*/ 	.short	(.L_1221 - .L_1220)


	//   ....[0]....
.L_1220:
        /*002c*/ 	.word	0xffffffff


	//   ....[1]....
        /*0030*/ 	.word	0xffffffff


	//   ....[2]....
        /*0034*/ 	.word	0xffffffff


	//   ....[3]....
        /*0038*/ 	.word	0xffffffff


	//   ....[4]....
        /*003c*/ 	.word	0xffffffff


	//   ....[5]....
        /*0040*/ 	.word	0xffffffff


	//   ....[6]....
        /*0044*/ 	.word	0xffffffff


	//   ....[7]....
        /*0048*/ 	.word	0xffffffff


	//   ....[8]....
        /*004c*/ 	.word	0xffffffff


	//   ....[9]....
        /*0050*/ 	.word	0xffffffff


	//   ....[10]....
        /*0054*/ 	.word	0x050000f6


	//   ....[11]....
        /*0058*/ 	.word	0x050000f6


	//   ....[12]....
        /*005c*/ 	.word	0x050000f6


	//   ....[13]....
        /*0060*/ 	.word	0x050000f6


	//   ....[14]....
        /*0064*/ 	.word	0x050000f6


	//   ....[15]....
        /*0068*/ 	.word	0x050000f6


	//   ....[16]....
        /*006c*/ 	.word	0x050000f6


	//   ....[17]....
        /*0070*/ 	.word	0x050000f6


	//   ....[18]....
        /*0074*/ 	.word	0x050000f6


	//   ....[19]....
        /*0078*/ 	.word	0x050000f6


	//----- nvinfo : EIATTR_COOP_GROUP_INSTR_OFFSETS
	.align		4
.L_1221:
        /*007c*/ 	.byte	0x04, 0x28
        /*007e*/ 	.short	(.L_1223 - .L_1222)


	//   ....[0]....
.L_1222:
        /*0080*/ 	.word	0x000043f0


	//   ....[1]....
        /*0084*/ 	.word	0x00004400


	//   ....[2]....
        /*0088*/ 	.word	0x00004430


	//   ....[3]....
        /*008c*/ 	.word	0x00004440


	//   ....[4]....
        /*0090*/ 	.word	0x00004470


	//   ....[5]....
        /*0094*/ 	.word	0x00004480


	//   ....[6]....
        /*0098*/ 	.word	0x000044b0


	//   ....[7]....
        /*009c*/ 	.word	0x000044c0


	//   ....[8]....
        /*00a0*/ 	.word	0x000044f0


	//   ....[9]....
        /*00a4*/ 	.word	0x00004500


	//   ....[10]....
        /*00a8*/ 	.word	0x0000c780


	//   ....[11]....
        /*00ac*/ 	.word	0x0000c820


	//   ....[12]....
        /*00b0*/ 	.word	0x0000c880


	//   ....[13]....
        /*00b4*/ 	.word	0x0000c8e0


	//   ....[14]....
        /*00b8*/ 	.word	0x0000c950


	//   ....[15]....
        /*00bc*/ 	.word	0x0000c9b0


	//   ....[16]....
        /*00c0*/ 	.word	0x0000ca20


	//   ....[17]....
        /*00c4*/ 	.word	0x0000ca80


	//   ....[18]....
        /*00c8*/ 	.word	0x0000caf0


	//   ....[19]....
        /*00cc*/ 	.word	0x0000cb50


	//----- nvinfo : EIATTR_VRC_CTA_INIT_COUNT
	.align		4
.L_1223:
        /*00d0*/ 	.byte	0x02, 0x4a
	.zero		1
	.zero		1


	//----- nvinfo : EIATTR_EXIT_INSTR_OFFSETS
	.align		4
        /*00d4*/ 	.byte	0x04, 0x1c
        /*00d6*/ 	.short	(.L_1225 - .L_1224)


	//   ....[0]....
.L_1224:
        /*00d8*/ 	.word	0x0000c6f0


	//   ....[1]....
        /*00dc*/ 	.word	0x0000c720


	//----- nvinfo : EIATTR_MAX_THREADS
	.align		4
.L_1225:
        /*00e0*/ 	.byte	0x04, 0x05
        /*00e2*/ 	.short	(.L_1227 - .L_1226)
.L_1226:
        /*00e4*/ 	.word	0x00000080
        /*00e8*/ 	.word	0x00000001
        /*00ec*/ 	.word	0x00000001


	//----- nvinfo : EIATTR_CRS_STACK_SIZE
	.align		4
.L_1227:
        /*00f0*/ 	.byte	0x04, 0x1e
        /*00f2*/ 	.short	(.L_1229 - .L_1228)
.L_1228:
        /*00f4*/ 	.word	0x00000000


	//----- nvinfo : EIATTR_CBANK_PARAM_SIZE
	.align		4
.L_1229:
        /*00f8*/ 	.byte	0x03, 0x19
        /*00fa*/ 	.short	0x0128


	//----- nvinfo : EIATTR_PARAM_CBANK
	.align		4
        /*00fc*/ 	.byte	0x04, 0x0a
        /*00fe*/ 	.short	(.L_1231 - .L_1230)
	.align		4
.L_1230:
        /*0100*/ 	.word	index@(.nv.constant0._ZN10layer_norm31ln_parallel_residual_bwd_kernelINS_13Kernel_traitsIf13__nv_bfloat16S2_S2_fjLj1280ELj1ELj4ELj1ELj16ENS_18Kernel_traits_baseILj1280EfS2_S2_S2_fjLj128EEEEELb0ELb1ELb0EEEvNS_9BwdParamsE)
        /*0104*/ 	.short	0x0380
        /*0106*/ 	.short	0x0128


	//----- nvinfo : EIATTR_SW_WAR
	.align		4
.L_1231:
        /*0108*/ 	.byte	0x04, 0x36
        /*010a*/ 	.short	(.L_1233 - .L_1232)
.L_1232:
        /*010c*/ 	.word	0x00000008
.L_1233:


//--------------------- .nv.info._ZN10layer_norm31ln_parallel_residual_bwd_kernelINS_13Kernel_traitsIf13__nv_bfloat16S2_S2_fjLj1280ELj1ELj4ELj1ELj16ENS_18Kernel_traits_baseILj1280EfS2_S2_S2_fjLj128EEEEELb0ELb1ELb1EEEvNS_9BwdParamsE --------------------------
	.section	.nv.info._ZN10layer_norm31ln_parallel_residual_bwd_kernelINS_13Kernel_traitsIf13__nv_bfloat16S2_S2_fjLj1280ELj1ELj4ELj1ELj16ENS_18Kernel_traits_baseILj1280EfS2_S2_S2_fjLj128EEEEELb0ELb1ELb1EEEvNS_9BwdParamsE,"",@"SHT_CUDA_INFO"
	.sectionflags	@""
	.align	4


	//----- nvinfo : EIATTR_CUDA_API_VERSION
	.align		4
        /*0000*/ 	.byte	0x04, 0x37
        /*0002*/ 	.short	(.L_1235 - .L_1234)
.L_1234:
        /*0004*/ 	.word	0x00000082


	//----- nvinfo : EIATTR_KPARAM_INFO
	.align		4
.L_1235:
        /*0008*/ 	.byte	0x04, 0x17
        /*000a*/ 	.short	(.L_1237 - .L_1236)
.L_1236:
        /*000c*/ 	.word	0x00000000
        /*0010*/ 	.short	0x0000
        /*0012*/ 	.short	0x0000
        /*0014*/ 	.byte	0x00, 0xf0, 0xa1, 0x04


	//----- nvinfo : EIATTR_SPARSE_MMA_MASK
	.align		4
.L_1237:
        /*0018*/ 	.byte	0x03, 0x50
        /*001a*/ 	.short	0x0000


	//----- nvinfo : EIATTR_MAXREG_COUNT
	.align		4
        /*001c*/ 	.byte	0x03, 0x1b
        /*001e*/ 	.short	0x00ff


	//----- nvinfo : EIATTR_NUM_BARRIERS
	.align		4
        /*0020*/ 	.byte	0x02, 0x4c
        /*0022*/ 	.byte	0x01
	.zero		1


	//----- nvinfo : EIATTR_ANNOTATIONS
	.align		4
        /*0024*/ 	.byte	0x04, 0x55
        /*0026*/ 	.short	(.L_1239 - .L_1238)


	//   ....[0]....
.L_1238:
        /* <DEDUP_REMOVED lines=178> */


	//----- nvinfo : EIATTR_MERCURY_ISA_VERSION
	.align		4
.L_1239:
        /*0b30*/ 	.byte	0x03, 0x5f
        /*0b32*/ 	.short	0x0101


	//----- nvinfo : EIATTR_COOP_GROUP_MASK_REGIDS
	.align		4
        /*0b34*/ 	.byte	0x04, 0x29
        /*0b36*/ 	.short	(.L_1241 - .L_1240)


	//   ....[0]....
.L_1240:
        /*0b38*/ 	.word	0xffffffff


	//   ....[1]....
        /*0b3c*/ 	.word	0xffffffff


	//   ....[2]....
        /*0b40*/ 	.word	0xffffffff


	//   ....[3]....
        /*0b44*/ 	.word	0xffffffff


	//   ....[4]....
        /*0b48*/ 	.word	0xffffffff


	//   ....[5]....
        /*0b4c*/ 	.word	0xffffffff


	//   ....[6]....
        /*0b50*/ 	.word	0xffffffff


	//   ....[7]....
        /*0b54*/ 	.word	0xffffffff


	//   ....[8]....
        /*0b58*/ 	.word	0xffffffff


	//   ....[9]....
        /*0b5c*/ 	.word	0xffffffff


	//   ....[10]....
        /*0b60*/ 	.word	0x050000ba


	//   ....[11]....
        /*0b64*/ 	.word	0x050000ba


	//   ....[12]....
        /*0b68*/ 	.word	0x050000ba


	//   ....[13]....
        /*0b6c*/ 	.word	0x050000ba


	//   ....[14]....
        /*0b70*/ 	.word	0x050000ba


	//   ....[15]....
        /*0b74*/ 	.word	0x050000ba


	//   ....[16]....
        /*0b78*/ 	.word	0x050000ba


	//   ....[17]....
        /*0b7c*/ 	.word	0x050000ba


	//   ....[18]....
        /*0b80*/ 	.word	0x050000ba


	//   ....[19]....
        /*0b84*/ 	.word	0x050000ba


	//----- nvinfo : EIATTR_COOP_GROUP_INSTR_OFFSETS
	.align		4
.L_1241:
        /*0b88*/ 	.byte	0x04, 0x28
        /*0b8a*/ 	.short	(.L_1243 - .L_1242)


	//   ....[0]....
.L_1242:
        /*0b8c*/ 	.word	0x000045b0


	//   ....[1]....
        /*0b90*/ 	.word	0x000045c0


	//   ....[2]....
        /*0b94*/ 	.word	0x00004650


	//   ....[3]....
        /*0b98*/ 	.word	0x00004660


	//   ....[4]....
        /*0b9c*/ 	.word	0x000046e0


	//   ....[5]....
        /*0ba0*/ 	.word	0x000046f0


	//   ....[6]....
        /*0ba4*/ 	.word	0x000048c0


	//   ....[7]....
        /*0ba8*/ 	.word	0x000048d0


	//   ....[8]....
        /*0bac*/ 	.word	0x00004ad0


	//   ....[9]....
        /*0bb0*/ 	.word	0x00004ae0


	//   ....[10]....
        /*0bb4*/ 	.word	0x0000c670


	//   ....[11]....
        /*0bb8*/ 	.word	0x0000c720


	//   ....[12]....
        /*0bbc*/ 	.word	0x0000c800


	//   ....[13]....
        /*0bc0*/ 	.word	0x0000c8e0


	//   ....[14]....
        /*0bc4*/ 	.word	0x0000c9c0


	//   ....[15]....
        /*0bc8*/ 	.word	0x0000caa0


	//   ....[16]....
        /*0bcc*/ 	.word	0x0000cb80


	//   ....[17]....
        /*0bd0*/ 	.word	0x0000cc60


	//   ....[18]....
        /*0bd4*/ 	.word	0x0000cd40


	//   ....[19]....
        /*0bd8*/ 	.word	0x0000ce90


	//----- nvinfo : EIATTR_VRC_CTA_INIT_COUNT
	.align		4
.L_1243:
        /*0bdc*/ 	.byte	0x02, 0x4a
	.zero		1
	.zero		1


	//----- nvinfo : EIATTR_EXIT_INSTR_OFFSETS
	.align		4
        /*0be0*/ 	.byte	0x04, 0x1c
        /*0be2*/ 	.short	(.L_1245 - .L_1244)


	//   ....[0]....
.L_1244:
        /*0be4*/ 	.word	0x0000c600


	//----- nvinfo : EIATTR_MAX_THREADS
	.align		4
.L_1245:
        /*0be8*/ 	.byte	0x04, 0x05
        /*0bea*/ 	.short	(.L_1247 - .L_1246)
.L_1246:
        /*0bec*/ 	.word	0x00000080
        /*0bf0*/ 	.word	0x00000001
        /*0bf4*/ 	.word	0x00000001


	//----- nvinfo : EIATTR_CRS_STACK_SIZE
	.align		4
.L_1247:
        /*0bf8*/ 	.byte	0x04, 0x1e
        /*0bfa*/ 	.short	(.L_1249 - .L_1248)
.L_1248:
        /*0bfc*/ 	.word	0x00000000


	//----- nvinfo : EIATTR_CBANK_PARAM_SIZE
	.align		4
.L_1249:
        /*0c00*/ 	.byte	0x03, 0x19
        /*0c02*/ 	.short	0x0128


	//----- nvinfo : EIATTR_PARAM_CBANK
	.align		4
        /*0c04*/ 	.byte	0x04, 0x0a
        /*0c06*/ 	.short	(.L_1251 - .L_1250)
	.align		4
.L_1250:
        /*0c08*/ 	.word	index@(.nv.constant0._ZN10layer_norm31ln_parallel_residual_bwd_kernelINS_13Kernel_traitsIf13__nv_bfloat16S2_S2_fjLj1280ELj1ELj4ELj1ELj16ENS_18Kernel_traits_baseILj1280EfS2_S2_S2_fjLj128EEEEELb0ELb1ELb1EEEvNS_9BwdParamsE)
        /*0c0c*/ 	.short	0x0380
        /*0c0e*/ 	.short	0x0128


	//----- nvinfo : EIATTR_SW_WAR
	.align		4
.L_1251:
        /*0c10*/ 	.byte	0x04, 0x36
        /*0c12*/ 	.short	(.L_1253 - .L_1252)
.L_1252:
        /*0c14*/ 	.word	0x00000008
.L_1253:


//--------------------- .nv.info._ZN10layer_norm31ln_parallel_residual_bwd_kernelINS_13Kernel_traitsIf13__nv_bfloat16S2_S2_fjLj1280ELj1ELj4ELj1ELj16ENS_18Kernel_traits_baseILj1280EfS2_S2_S2_fjLj128EEEEELb1ELb0ELb0EEEvNS_9BwdParamsE --------------------------
	.section	.nv.info._ZN10layer_norm31ln_parallel_residual_bwd_kernelINS_13Kernel_traitsIf13__nv_bfloat16S2_S2_fjLj1280ELj1ELj4ELj1ELj16ENS_18Kernel_traits_baseILj1280EfS2_S2_S2_fjLj128EEEEELb1ELb0ELb0EEEvNS_9BwdParamsE,"",@"SHT_CUDA_INFO"
	.sectionflags	@""
	.align	4


	//----- nvinfo : EIATTR_CUDA_API_VERSION
	.align		4
        /*0000*/ 	.byte	0x04, 0x37
        /*0002*/ 	.short	(.L_1255 - .L_1254)
.L_1254:
        /*0004*/ 	.word	0x00000082


	//----- nvinfo : EIATTR_KPARAM_INFO
	.align		4
.L_1255:
        /*0008*/ 	.byte	0x04, 0x17
        /*000a*/ 	.short	(.L_1257 - .L_1256)
.L_1256:
        /*000c*/ 	.word	0x00000000
        /*0010*/ 	.short	0x0000
        /*0012*/ 	.short	0x0000
        /*0014*/ 	.byte	0x00, 0xf0, 0xa1, 0x04


	//----- nvinfo : EIATTR_SPARSE_MMA_MASK
	.align		4
.L_1257:
        /*0018*/ 	.byte	0x03, 0x50
        /*001a*/ 	.short	0x0000


	//----- nvinfo : EIATTR_MAXREG_COUNT
	.align		4
        /*001c*/ 	.byte	0x03, 0x1b
        /*001e*/ 	.short	0x00ff


	//----- nvinfo : EIATTR_NUM_BARRIERS
	.align		4
        /*0020*/ 	.byte	0x02, 0x4c
        /*0022*/ 	.byte	0x01
	.zero		1


	//----- nvinfo : EIATTR_ANNOTATIONS
	.align		4
        /*0024*/ 	.byte	0x04, 0x55
        /*0026*/ 	.short	(.L_1259 - .L_1258)


	//   ....[0]....
.L_1258:
        /* <DEDUP_REMOVED lines=223> */


	//----- nvinfo : EIATTR_MERCURY_ISA_VERSION
	.align		4
.L_1259:
        /*0e00*/ 	.byte	0x03, 0x5f
        /*0e02*/ 	.short	0x0101


	//----- nvinfo : EIATTR_COOP_GROUP_MASK_REGIDS
	.align		4
        /*0e04*/ 	.byte	0x04, 0x29
        /*0e06*/ 	.short	(.L_1261 - .L_1260)


	//   ....[0]....
.L_1260:
        /*0e08*/ 	.word	0xffffffff


	//   ....[1]....
        /*0e0c*/ 	.word	0xffffffff


	//   ....[2]....
        /*0e10*/ 	.word	0xffffffff


	//   ....[3]....
        /*0e14*/ 	.word	0xffffffff


	//   ....[4]....
        /*0e18*/ 	.word	0xffffffff


	//   ....[5]....
        /*0e1c*/ 	.word	0xffffffff


	//   ....[6]....
        /*0e20*/ 	.word	0xffffffff


	//   ....[7]....
        /*0e24*/ 	.word	0xffffffff


	//   ....[8]....
        /*0e28*/ 	.word	0xffffffff


	//   ....[9]....
        /*0e2c*/ 	.word	0xffffffff


	//   ....[10]....
        /*0e30*/ 	.word	0x0500007c


	//   ....[11]....
        /*0e34*/ 	.word	0x0500007c


	//   ....[12]....
        /*0e38*/ 	.word	0x0500007c


	//   ....[13]....
        /*0e3c*/ 	.word	0x0500007c


	//   ....[14]....
        /*0e40*/ 	.word	0x0500007c


	//   ....[15]....
        /*0e44*/ 	.word	0x0500007c


	//   ....[16]....
        /*0e48*/ 	.word	0x0500007c


	//   ....[17]....
        /*0e4c*/ 	.word	0x0500007c


	//   ....[18]....
        /*0e50*/ 	.word	0x0500007c


	//   ....[19]....
        /*0e54*/ 	.word	0x0500007c


	//----- nvinfo : EIATTR_COOP_GROUP_INSTR_OFFSETS
	.align		4
.L_1261:
        /*0e58*/ 	.byte	0x04, 0x28
        /*0e5a*/ 	.short	(.L_1263 - .L_1262)


	//   ....[0]....
.L_1262:
        /*0e5c*/ 	.word	0x00005170


	//   ....[1]....
        /*0e60*/ 	.word	0x00005190


	//   ....[2]....
        /*0e64*/ 	.word	0x000051b0


	//   ....[3]....
        /*0e68*/ 	.word	0x000051d0


	//   ....[4]....
        /*0e6c*/ 	.word	0x000051f0


	//   ....[5]....
        /*0e70*/ 	.word	0x00005210


	//   ....[6]....
        /*0e74*/ 	.word	0x00005230


	//   ....[7]....
        /*0e78*/ 	.word	0x00005250


	//   ....[8]....
        /*0e7c*/ 	.word	0x00005260


	//   ....[9]....
        /*0e80*/ 	.word	0x00005280


	//   ....[10]....
        /*0e84*/ 	.word	0x00013f40


	//   ....[11]....
        /*0e88*/ 	.word	0x00013fe0


	//   ....[12]....
        /*0e8c*/ 	.word	0x00014060


	//   ....[13]....
        /*0e90*/ 	.word	0x000140d0


	//   ....[14]....
        /*0e94*/ 	.word	0x00014150


	//   ....[15]....
        /*0e98*/ 	.word	0x000141c0


	//   ....[16]....
        /*0e9c*/ 	.word	0x00014240


	//   ....[17]....
        /*0ea0*/ 	.word	0x000142b0


	//   ....[18]....
        /*0ea4*/ 	.word	0x00014330


	//   ....[19]....
        /*0ea8*/ 	.word	0x00014380


	//----- nvinfo : EIATTR_VRC_CTA_INIT_COUNT
	.align		4
.L_1263:
        /*0eac*/ 	.byte	0x02, 0x4a
	.zero		1
	.zero		1


	//----- nvinfo : EIATTR_EXIT_INSTR_OFFSETS
	.align		4
        /*0eb0*/ 	.byte	0x04, 0x1c
        /*0eb2*/ 	.short	(.L_1265 - .L_1264)


	//   ....[0]....
.L_1264:
        /*0eb4*/ 	.word	0x00013e50


	//   ....[1]....
        /*0eb8*/ 	.word	0x00013ed0


	//----- nvinfo : EIATTR_MAX_THREADS
	.align		4
.L_1265:
        /*0ebc*/ 	.byte	0x04, 0x05
        /*0ebe*/ 	.short	(.L_1267 - .L_1266)
.L_1266:
        /*0ec0*/ 	.word	0x00000080
        /*0ec4*/ 	.word	0x00000001
        /*0ec8*/ 	.word	0x00000001


	//----- nvinfo : EIATTR_CRS_STACK_SIZE
	.align		4
.L_1267:
        /*0ecc*/ 	.byte	0x04, 0x1e
        /*0ece*/ 	.short	(.L_1269 - .L_1268)
.L_1268:
        /*0ed0*/ 	.word	0x00000000


	//----- nvinfo : EIATTR_CBANK_PARAM_SIZE
	.align		4
.L_1269:
        /*0ed4*/ 	.byte	0x03, 0x19
        /*0ed6*/ 	.short	0x0128


	//----- nvinfo : EIATTR_PARAM_CBANK
	.align		4
        /*0ed8*/ 	.byte	0x04, 0x0a
        /*0eda*/ 	.short	(.L_1271 - .L_1270)
	.align		4
.L_1270:
        /*0edc*/ 	.word	index@(.nv.constant0._ZN10layer_norm31ln_parallel_residual_bwd_kernelINS_13Kernel_traitsIf13__nv_bfloat16S2_S2_fjLj1280ELj1ELj4ELj1ELj16ENS_18Kernel_traits_baseILj1280EfS2_S2_S2_fjLj128EEEEELb1ELb0ELb0EEEvNS_9BwdParamsE)
        /*0ee0*/ 	.short	0x0380
        /*0ee2*/ 	.short	0x0128


	//----- nvinfo : EIATTR_SW_WAR
	.align		4
.L_1271:
        /*0ee4*/ 	.byte	0x04, 0x36
        /*0ee6*/ 	.short	(.L_1273 - .L_1272)
.L_1272:
        /*0ee8*/ 	.word	0x00000008
.L_1273:


//--------------------- .nv.info._ZN10layer_norm31ln_parallel_residual_bwd_kernelINS_13Kernel_traitsIf13__nv_bfloat16S2_S2_fjLj1280ELj1ELj4ELj1ELj16ENS_18Kernel_traits_baseILj1280EfS2_S2_S2_fjLj128EEEEELb1ELb0ELb1EEEvNS_9BwdParamsE --------------------------
	.section	.nv.info._ZN10layer_norm31ln_parallel_residual_bwd_kernelINS_13Kernel_traitsIf13__nv_bfloat16S2_S2_fjLj1280ELj1ELj4ELj1ELj16ENS_18Kernel_traits_baseILj1280EfS2_S2_S2_fjLj128EEEEELb1ELb0ELb1EEEvNS_9BwdParamsE,"",@"SHT_CUDA_INFO"
	.sectionflags	@""
	.align	4


	//----- nvinfo : EIATTR_CUDA_API_VERSION
	.align		4
        /*0000*/ 	.byte	0x04, 0x37
        /*0002*/ 	.short	(.L_1275 - .L_1274)
.L_1274:
        /*0004*/ 	.word	0x00000082


	//----- nvinfo : EIATTR_KPARAM_INFO
	.align		4
.L_1275:
        /*0008*/ 	.byte	0x04, 0x17
        /*000a*/ 	.short	(.L_1277 - .L_1276)
.L_1276:
        /*000c*/ 	.word	0x00000000
        /*0010*/ 	.short	0x0000
        /*0012*/ 	.short	0x0000
        /*0014*/ 	.byte	0x00, 0xf0, 0xa1, 0x04


	//----- nvinfo : EIATTR_SPARSE_MMA_MASK
	.align		4
.L_1277:
        /*0018*/ 	.byte	0x03, 0x50
        /*001a*/ 	.short	0x0000


	//----- nvinfo : EIATTR_MAXREG_COUNT
	.align		4
        /*001c*/ 	.byte	0x03, 0x1b
        /*001e*/ 	.short	0x00ff


	//----- nvinfo : EIATTR_NUM_BARRIERS
	.align		4
        /*0020*/ 	.byte	0x02, 0x4c
        /*0022*/ 	.byte	0x01
	.zero		1


	//----- nvinfo : EIATTR_ANNOTATIONS
	.align		4
        /*0024*/ 	.byte	0x04, 0x55
        /*0026*/ 	.short	(.L_1279 - .L_1278)


	//   ....[0]....
.L_1278:
        /* <DEDUP_REMOVED lines=270> */


	//----- nvinfo : EIATTR_MERCURY_ISA_VERSION
	.align		4
.L_1279:
        /*10f8*/ 	.byte	0x03, 0x5f
        /*10fa*/ 	.short	0x0101


	//----- nvinfo : EIATTR_COOP_GROUP_MASK_REGIDS
	.align		4
        /*10fc*/ 	.byte	0x04, 0x29
        /*10fe*/ 	.short	(.L_1281 - .L_1280)


	//   ....[0]....
.L_1280:
        /*1100*/ 	.word	0xffffffff


	//   ....[1]....
        /*1104*/ 	.word	0xffffffff


	//   ....[2]....
        /*1108*/ 	.word	0xffffffff


	//   ....[3]....
        /*110c*/ 	.word	0xffffffff


	//   ....[4]....
        /*1110*/ 	.word	0xffffffff


	//   ....[5]....
        /*1114*/ 	.word	0xffffffff


	//   ....[6]....
        /*1118*/ 	.word	0xffffffff


	//   ....[7]....
        /*111c*/ 	.word	0xffffffff


	//   ....[8]....
        /*1120*/ 	.word	0xffffffff


	//   ....[9]....
        /*1124*/ 	.word	0xffffffff


	//   ....[10]....
        /*1128*/ 	.word	0x050000f2


	//   ....[11]....
        /*112c*/ 	.word	0x050000f2


	//   ....[12]....
        /*1130*/ 	.word	0x050000f2


	//   ....[13]....
        /*1134*/ 	.word	0x050000f2


	//   ....[14]....
        /*1138*/ 	.word	0x050000f2


	//   ....[15]....
        /*113c*/ 	.word	0x050000f2


	//   ....[16]....
        /*1140*/ 	.word	0x050000f2


	//   ....[17]....
        /*1144*/ 	.word	0x050000f2


	//   ....[18]....
        /*1148*/ 	.word	0x050000f2


	//   ....[19]....
        /*114c*/ 	.word	0x050000f2


	//----- nvinfo : EIATTR_COOP_GROUP_INSTR_OFFSETS
	.align		4
.L_1281:
        /*1150*/ 	.byte	0x04, 0x28
        /*1152*/ 	.short	(.L_1283 - .L_1282)


	//   ....[0]....
.L_1282:
        /*1154*/ 	.word	0x00004c40


	//   ....[1]....
        /*1158*/ 	.word	0x00004c80


	//   ....[2]....
        /*115c*/ 	.word	0x00004d20


	//   ....[3]....
        /*1160*/ 	.word	0x00004d40


	//   ....[4]....
        /*1164*/ 	.word	0x00004d60


	//   ....[5]....
        /*1168*/ 	.word	0x00004d80


	//   ....[6]....
        /*116c*/ 	.word	0x00004da0


	//   ....[7]....
        /*1170*/ 	.word	0x00004dc0


	//   ....[8]....
        /*1174*/ 	.word	0x00004dd0


	//   ....[9]....
        /*1178*/ 	.word	0x00004df0


	//   ....[10]....
        /*117c*/ 	.word	0x00012f20


	//   ....[11]....
        /*1180*/ 	.word	0x00013000


	//   ....[12]....
        /*1184*/ 	.word	0x000130c0


	//   ....[13]....
        /*1188*/ 	.word	0x00013120


	//   ....[14]....
        /*118c*/ 	.word	0x00013190


	//   ....[15]....
        /*1190*/ 	.word	0x000131f0


	//   ....[16]....
        /*1194*/ 	.word	0x00013260


	//   ....[17]....
        /*1198*/ 	.word	0x000132c0


	//   ....[18]....
        /*119c*/ 	.word	0x00013330


	//   ....[19]....
        /*11a0*/ 	.word	0x00013390


	//----- nvinfo : EIATTR_VRC_CTA_INIT_COUNT
	.align		4
.L_1283:
        /*11a4*/ 	.byte	0x02, 0x4a
	.zero		1
	.zero		1


	//----- nvinfo : EIATTR_EXIT_INSTR_OFFSETS
	.align		4
        /*11a8*/ 	.byte	0x04, 0x1c
        /*11aa*/ 	.short	(.L_1285 - .L_1284)


	//   ....[0]....
.L_1284:
        /*11ac*/ 	.word	0x00012ec0


	//----- nvinfo : EIATTR_MAX_THREADS
	.align		4
.L_1285:
        /*11b0*/ 	.byte	0x04, 0x05
        /*11b2*/ 	.short	(.L_1287 - .L_1286)
.L_1286:
        /*11b4*/ 	.word	0x00000080
        /*11b8*/ 	.word	0x00000001
        /*11bc*/ 	.word	0x00000001


	//----- nvinfo : EIATTR_CRS_STACK_SIZE
	.align		4
.L_1287:
        /*11c0*/ 	.byte	0x04, 0x1e
        /*11c2*/ 	.short	(.L_1289 - .L_1288)
.L_1288:
        /*11c4*/ 	.word	0x00000000


	//----- nvinfo : EIATTR_CBANK_PARAM_SIZE
	.align		4
.L_1289:
        /*11c8*/ 	.byte	0x03, 0x19
        /*11ca*/ 	.short	0x0128


	//----- nvinfo : EIATTR_PARAM_CBANK
	.align		4
        /*11cc*/ 	.byte	0x04, 0x0a
        /*11ce*/ 	.short	(.L_1291 - .L_1290)
	.align		4
.L_1290:
        /*11d0*/ 	.word	index@(.nv.constant0._ZN10layer_norm31ln_parallel_residual_bwd_kernelINS_13Kernel_traitsIf13__nv_bfloat16S2_S2_fjLj1280ELj1ELj4ELj1ELj16ENS_18Kernel_traits_baseILj1280EfS2_S2_S2_fjLj128EEEEELb1ELb0ELb1EEEvNS_9BwdParamsE)
        /*11d4*/ 	.short	0x0380
        /*11d6*/ 	.short	0x0128


	//----- nvinfo : EIATTR_SW_WAR
	.align		4
.L_1291:
        /*11d8*/ 	.byte	0x04, 0x36
        /*11da*/ 	.short	(.L_1293 - .L_1292)
.L_1292:
        /*11dc*/ 	.word	0x00000008
.L_1293:


//--------------------- .nv.info._ZN10layer_norm22ln_bwd_finalize_kernelINS_22Kernel_traits_finalizeILj1280Ef13__nv_bfloat16S2_S2_fjLb0ELj1024ELj4ENS_18Kernel_traits_baseILj1280EfS2_S2_S2_fjLj1024EEEEELb0ELb0EEEvNS_9BwdParamsE --------------------------
	.section	.nv.info._ZN10layer_norm22ln_bwd_finalize_kernelINS_22Kernel_traits_finalizeILj1280Ef13__nv_bfloat16S2_S2_fjLb0ELj1024ELj4ENS_18Kernel_traits_baseILj1280EfS2_S2_S2_fjLj1024EEEEELb0ELb0EEEvNS_9BwdParamsE,"",@"SHT_CUDA_INFO"
	.sectionflags	@""
	.align	4


	//----- nvinfo : EIATTR_CUDA_API_VERSION
	.align		4
        /*0000*/ 	.byte	0x04, 0x37
        /*0002*/ 	.short	(.L_1295 - .L_1294)
.L_1294:
        /*0004*/ 	.word	0x00000082


	//----- nvinfo : EIATTR_KPARAM_INFO
	.align		4
.L_1295:
        /*0008*/ 	.byte	0x04, 0x17
        /*000a*/ 	.short	(.L_1297 - .L_1296)
.L_1296:
        /*000c*/ 	.word	0x00000000
        /*0010*/ 	.short	0x0000
        /*0012*/ 	.short	0x0000
        /*0014*/ 	.byte	0x00, 0xf0, 0xa1, 0x04


	//----- nvinfo : EIATTR_SPARSE_MMA_MASK
	.align		4
.L_1297:
        /*0018*/ 	.byte	0x03, 0x50
        /*001a*/ 	.short	0x0000


	//----- nvinfo : EIATTR_MAXREG_COUNT
	.align		4
        /*001c*/ 	.byte	0x03, 0x1b
        /*001e*/ 	.short	0x0040


	//----- nvinfo : EIATTR_NUM_BARRIERS
	.align		4
        /*0020*/ 	.byte	0x02, 0x4c
        /*0022*/ 	.byte	0x01
	.zero		1


	//----- nvinfo : EIATTR_MERCURY_ISA_VERSION
	.align		4
        /*0024*/ 	.byte	0x03, 0x5f
        /*0026*/ 	.short	0x0101


	//----- nvinfo : EIATTR_COOP_GROUP_MASK_REGIDS
	.align		4
        /*0028*/ 	.byte	0x04, 0x29
        /*002a*/ 	.short	(.L_1299 - .L_1298)


	//   ....[0]....
.L_1298:
        /*002c*/ 	.word	0xffffffff


	//   ....[1]....
        /*0030*/ 	.word	0xffffffff


	//   ....[2]....
        /*0034*/ 	.word	0xffffffff


	//   ....[3]....
        /*0038*/ 	.word	0xffffffff


	//   ....[4]....
        /*003c*/ 	.word	0xffffffff


	//   ....[5]....
        /*0040*/ 	.word	0xffffffff


	//   ....[6]....
        /*0044*/ 	.word	0xffffffff


	//   ....[7]....
        /*0048*/ 	.word	0xffffffff


	//   ....[8]....
        /*004c*/ 	.word	0xffffffff


	//   ....[9]....
        /*0050*/ 	.word	0xffffffff


	//----- nvinfo : EIATTR_COOP_GROUP_INSTR_OFFSETS
	.align		4
.L_1299:
        /*0054*/ 	.byte	0x04, 0x28
        /*0056*/ 	.short	(.L_1301 - .L_1300)


	//   ....[0]....
.L_1300:
        /*0058*/ 	.word	0x000015e0


	//   ....[1]....
        /*005c*/ 	.word	0x000015f0


	//   ....[2]....
        /*0060*/ 	.word	0x00001620


	//   ....[3]....
        /*0064*/ 	.word	0x00001630


	//   ....[4]....
        /*0068*/ 	.word	0x00001660


	//   ....[5]....
        /*006c*/ 	.word	0x00001670


	//   ....[6]....
        /*0070*/ 	.word	0x000016b0


	//   ....[7]....
        /*0074*/ 	.word	0x000016e0


	//   ....[8]....
        /*0078*/ 	.word	0x00001710


	//   ....[9]....
        /*007c*/ 	.word	0x00001720


	//----- nvinfo : EIATTR_VRC_CTA_INIT_COUNT
	.align		4
.L_1301:
        /*0080*/ 	.byte	0x02, 0x4a
	.zero		1
	.zero		1


	//----- nvinfo : EIATTR_EXIT_INSTR_OFFSETS
	.align		4
        /*0084*/ 	.byte	0x04, 0x1c
        /*0086*/ 	.short	(.L_1303 - .L_1302)


	//   ....[0]....
.L_1302:
        /*0088*/ 	.word	0x00000060


	//   ....[1]....
        /*008c*/ 	.word	0x00001780


	//   ....[2]....
        /*0090*/ 	.word	0x000017b0


	//   ....[3]....
        /*0094*/ 	.word	0x00001850


	//----- nvinfo : EIATTR_MAX_THREADS
	.align		4
.L_1303:
        /*0098*/ 	.byte	0x04, 0x05
        /*009a*/ 	.short	(.L_1305 - .L_1304)
.L_1304:
        /*009c*/ 	.word	0x00000400
        /*00a0*/ 	.word	0x00000001
        /*00a4*/ 	.word	0x00000001


	//----- nvinfo : EIATTR_CRS_STACK_SIZE
	.align		4
.L_1305:
        /*00a8*/ 	.byte	0x04, 0x1e
        /*00aa*/ 	.short	(.L_1307 - .L_1306)
.L_1306:
        /*00ac*/ 	.word	0x00000000


	//----- nvinfo : EIATTR_CBANK_PARAM_SIZE
	.align		4
.L_1307:
        /*00b0*/ 	.byte	0x03, 0x19
        /*00b2*/ 	.short	0x0128


	//----- nvinfo : EIATTR_PARAM_CBANK
	.align		4
        /*00b4*/ 	.byte	0x04, 0x0a
        /*00b6*/ 	.short	(.L_1309 - .L_1308)
	.align		4
.L_1308:
        /*00b8*/ 	.word	index@(.nv.constant0._ZN10layer_norm22ln_bwd_finalize_kernelINS_22Kernel_traits_finalizeILj1280Ef13__nv_bfloat16S2_S2_fjLb0ELj1024ELj4ENS_18Kernel_traits_baseILj1280EfS2_S2_S2_fjLj1024EEEEELb0ELb0EEEvNS_9BwdParamsE)
        /*00bc*/ 	.short	0x0380
        /*00be*/ 	.short	0x0128


	//----- nvinfo : EIATTR_SW_WAR
	.align		4
.L_1309:
        /*00c0*/ 	.byte	0x04, 0x36
        /*00c2*/ 	.short	(.L_1311 - .L_1310)
.L_1310:
        /*00c4*/ 	.word	0x00000008
.L_1311:


//--------------------- .nv.info._ZN10layer_norm40ln_parallel_residual_bwd_finalize_kernelINS_22Kernel_traits_finalizeILj1280Ef13__nv_bfloat16S2_S2_fjLb0ELj1024ELj4ENS_18Kernel_traits_baseILj1280EfS2_S2_S2_fjLj1024EEEEELb0EEEvNS_9BwdParamsE --------------------------
	.section	.nv.info._ZN10layer_norm40ln_parallel_residual_bwd_finalize_kernelINS_22Kernel_traits_finalizeILj1280Ef13__nv_bfloat16S2_S2_fjLb0ELj1024ELj4ENS_18Kernel_traits_baseILj1280EfS2_S2_S2_fjLj1024EEEEELb0EEEvNS_9BwdParamsE,"",@"SHT_CUDA_INFO"
	.sectionflags	@""
	.align	4


	//----- nvinfo : EIATTR_CUDA_API_VERSION
	.align		4
        /*0000*/ 	.byte	0x04, 0x37
        /*0002*/ 	.short	(.L_1313 - .L_1312)
.L_1312:
        /*0004*/ 	.word	0x00000082


	//----- nvinfo : EIATTR_KPARAM_INFO
	.align		4
.L_1313:
        /*0008*/ 	.byte	0x04, 0x17
        /*000a*/ 	.short	(.L_1315 - .L_1314)
.L_1314:
        /*000c*/ 	.word	0x00000000
        /*0010*/ 	.short	0x0000
        /*0012*/ 	.short	0x0000
        /*0014*/ 	.byte	0x00, 0xf0, 0xa1, 0x04


	//----- nvinfo : EIATTR_SPARSE_MMA_MASK
	.align		4
.L_1315:
        /*0018*/ 	.byte	0x03, 0x50
        /*001a*/ 	.short	0x0000


	//----- nvinfo : EIATTR_MAXREG_COUNT
	.align		4
        /*001c*/ 	.byte	0x03, 0x1b
        /*001e*/ 	.short	0x0040


	//----- nvinfo : EIATTR_NUM_BARRIERS
	.align		4
        /*0020*/ 	.byte	0x02, 0x4c
        /*0022*/ 	.byte	0x01
	.zero		1


	//----- nvinfo : EIATTR_MERCURY_ISA_VERSION
	.align		4
        /*0024*/ 	.byte	0x03, 0x5f
        /*0026*/ 	.short	0x0101


	//----- nvinfo : EIATTR_COOP_GROUP_MASK_REGIDS
	.align		4
        /*0028*/ 	.byte	0x04, 0x29
        /*002a*/ 	.short	(.L_1317 - .L_1316)


	//   ....[0]....
.L_1316:
        /*002c*/ 	.word	0xffffffff


	//   ....[1]....
        /*0030*/ 	.word	0xffffffff


	//   ....[2]....
        /*0034*/ 	.word	0xffffffff


	//   ....[3]....
        /*0038*/ 	.word	0xffffffff


	//   ....[4]....
        /*003c*/ 	.word	0xffffffff


	//   ....[5]....
        /*0040*/ 	.word	0xffffffff


	//   ....[6]....
        /*0044*/ 	.word	0xffffffff


	//   ....[7]....
        /*0048*/ 	.word	0xffffffff


	//   ....[8]....
        /*004c*/ 	.word	0xffffffff


	//   ....[9]....
        /*0050*/ 	.word	0xffffffff


	//   ....[10]....
        /*0054*/ 	.word	0xffffffff


	//   ....[11]....
        /*0058*/ 	.word	0xffffffff


	//   ....[12]....
        /*005c*/ 	.word	0xffffffff


	//   ....[13]....
        /*0060*/ 	.word	0xffffffff


	//   ....[14]....
        /*0064*/ 	.word	0xffffffff


	//   ....[15]....
        /*0068*/ 	.word	0xffffffff


	//   ....[16]....
        /*006c*/ 	.word	0xffffffff


	//   ....[17]....
        /*0070*/ 	.word	0xffffffff


	//   ....[18]....
        /*0074*/ 	.word	0xffffffff


	//   ....[19]....
        /*0078*/ 	.word	0xffffffff


	//----- nvinfo : EIATTR_COOP_GROUP_INSTR_OFFSETS
	.align		4
.L_1317:
        /*007c*/ 	.byte	0x04, 0x28
        /*007e*/ 	.short	(.L_1319 - .L_1318)


	//   ....[0]....
.L_1318:
        /*0080*/ 	.word	0x000013b0


	//   ....[1]....
        /*0084*/ 	.word	0x000013c0


	//   ....[2]....
        /*0088*/ 	.word	0x000013d0


	//   ....[3]....
        /*008c*/ 	.word	0x000013e0


	//   ....[4]....
        /*0090*/ 	.word	0x00001410


	//   ....[5]....
        /*0094*/ 	.word	0x00001430


	//   ....[6]....
        /*0098*/ 	.word	0x00001450


	//   ....[7]....
        /*009c*/ 	.word	0x00001460


	//   ....[8]....
        /*00a0*/ 	.word	0x000014a0


	//   ....[9]....
        /*00a4*/ 	.word	0x000014c0


	//   ....[10]....
        /*00a8*/ 	.word	0x000014d0


	//   ....[11]....
        /*00ac*/ 	.word	0x000014e0


	//   ....[12]....
        /*00b0*/ 	.word	0x00001510


	//   ....[13]....
        /*00b4*/ 	.word	0x00001530


	//   ....[14]....
        /*00b8*/ 	.word	0x00001550


	//   ....[15]....
        /*00bc*/ 	.word	0x00001560


	//   ....[16]....
        /*00c0*/ 	.word	0x000015a0


	//   ....[17]....
        /*00c4*/ 	.word	0x000015d0


	//   ....[18]....
        /*00c8*/ 	.word	0x00001600


	//   ....[19]....
        /*00cc*/ 	.word	0x00001610


	//----- nvinfo : EIATTR_VRC_CTA_INIT_COUNT
	.align		4
.L_1319:
        /*00d0*/ 	.byte	0x02, 0x4a
	.zero		1
	.zero		1


	//----- nvinfo : EIATTR_EXIT_INSTR_OFFSETS
	.align		4
        /*00d4*/ 	.byte	0x04, 0x1c
        /*00d6*/ 	.short	(.L_1321 - .L_1320)


	//   ....[0]....
.L_1320:
        /*00d8*/ 	.word	0x00000060


	//   ....[1]....
        /*00dc*/ 	.word	0x000016b0


	//   ....[2]....
        /*00e0*/ 	.word	0x000016e0


	//   ....[3]....
        /*00e4*/ 	.word	0x00001800


	//----- nvinfo : EIATTR_MAX_THREADS
	.align		4
.L_1321:
        /*00e8*/ 	.byte	0x04, 0x05
        /*00ea*/ 	.short	(.L_1323 - .L_1322)
.L_1322:
        /*00ec*/ 	.word	0x00000400
        /*00f0*/ 	.word	0x00000001
        /*00f4*/ 	.word	0x00000001


	//----- nvinfo : EIATTR_CRS_STACK_SIZE
	.align		4
.L_1323:
        /*00f8*/ 	.byte	0x04, 0x1e
        /*00fa*/ 	.short	(.L_1325 - .L_1324)
.L_1324:
        /*00fc*/ 	.word	0x00000000


	//----- nvinfo : EIATTR_CBANK_PARAM_SIZE
	.align		4
.L_1325:
        /*0100*/ 	.byte	0x03, 0x19
        /*0102*/ 	.short	0x0128


	//----- nvinfo : EIATTR_PARAM_CBANK
	.align		4
        /*0104*/ 	.byte	0x04, 0x0a
        /*0106*/ 	.short	(.L_1327 - .L_1326)
	.align		4
.L_1326:
        /*0108*/ 	.word	index@(.nv.constant0._ZN10layer_norm40ln_parallel_residual_bwd_finalize_kernelINS_22Kernel_traits_finalizeILj1280Ef13__nv_bfloat16S2_S2_fjLb0ELj1024ELj4ENS_18Kernel_traits_baseILj1280EfS2_S2_S2_fjLj1024EEEEELb0EEEvNS_9BwdParamsE)
        /*010c*/ 	.short	0x0380
        /*010e*/ 	.short	0x0128


	//----- nvinfo : EIATTR_SW_WAR
	.align		4
.L_1327:
        /*0110*/ 	.byte	0x04, 0x36
        /*0112*/ 	.short	(.L_1329 - .L_1328)
.L_1328:
        /*0114*/ 	.word	0x00000008
.L_1329:


//--------------------- .nv.info._ZN10layer_norm31ln_parallel_residual_bwd_kernelINS_13Kernel_traitsIf13__nv_bfloat16S2_S2_fjLj1280ELj1ELj4ELj1ELj16ENS_18Kernel_traits_baseILj1280EfS2_S2_S2_fjLj128EEEEELb1ELb1ELb0EEEvNS_9BwdParamsE --------------------------
	.section	.nv.info._ZN10layer_norm31ln_parallel_residual_bwd_kernelINS_13Kernel_traitsIf13__nv_bfloat16S2_S2_fjLj1280ELj1ELj4ELj1ELj16ENS_18Kernel_traits_baseILj1280EfS2_S2_S2_fjLj128EEEEELb1ELb1ELb0EEEvNS_9BwdParamsE,"",@"SHT_CUDA_INFO"
	.sectionflags	@""
	.align	4


	//----- nvinfo : EIATTR_CUDA_API_VERSION
	.align		4
        /*0000*/ 	.byte	0x04, 0x37
        /*0002*/ 	.short	(.L_1331 - .L_1330)
.L_1330:
        /*0004*/ 	.word	0x00000082


	//----- nvinfo : EIATTR_KPARAM_INFO
	.align		4
.L_1331:
        /*0008*/ 	.byte	0x04, 0x17
        /*000a*/ 	.short	(.L_1333 - .L_1332)
.L_1332:
        /*000c*/ 	.word	0x00000000
        /*0010*/ 	.short	0x0000
        /*0012*/ 	.short	0x0000
        /*0014*/ 	.byte	0x00, 0xf0, 0xa1, 0x04


	//----- nvinfo : EIATTR_SPARSE_MMA_MASK
	.align		4
.L_1333:
        /*0018*/ 	.byte	0x03, 0x50
        /*001a*/ 	.short	0x0000


	//----- nvinfo : EIATTR_MAXREG_COUNT
	.align		4
        /*001c*/ 	.byte	0x03, 0x1b
        /*001e*/ 	.short	0x00ff


	//----- nvinfo : EIATTR_NUM_BARRIERS
	.align		4
        /*0020*/ 	.byte	0x02, 0x4c
        /*0022*/ 	.byte	0x01
	.zero		1


	//----- nvinfo : EIATTR_ANNOTATIONS
	.align		4
        /*0024*/ 	.byte	0x04, 0x55
        /*0026*/ 	.short	(.L_1335 - .L_1334)


	//   ....[0]....
.L_1334:
        /* <DEDUP_REMOVED lines=17> */


	//----- nvinfo : EIATTR_MERCURY_ISA_VERSION
	.align		4
.L_1335:
        /*0128*/ 	.byte	0x03, 0x5f
        /*012a*/ 	.short	0x0101


	//----- nvinfo : EIATTR_COOP_GROUP_MASK_REGIDS
	.align		4
        /*012c*/ 	.byte	0x04, 0x29
        /*012e*/ 	.short	(.L_1337 - .L_1336)


	//   ....[0]....
.L_1336:
        /*0130*/ 	.word	0xffffffff


	//   ....[1]....
        /*0134*/ 	.word	0xffffffff


	//   ....[2]....
        /*0138*/ 	.word	0xffffffff


	//   ....[3]....
        /*013c*/ 	.word	0xffffffff


	//   ....[4]....
        /*0140*/ 	.word	0xffffffff


	//   ....[5]....
        /*0144*/ 	.word	0xffffffff


	//   ....[6]....
        /*0148*/ 	.word	0xffffffff


	//   ....[7]....
        /*014c*/ 	.word	0xffffffff


	//   ....[8]....
        /*0150*/ 	.word	0xffffffff


	//   ....[9]....
        /*0154*/ 	.word	0xffffffff


	//   ....[10]....
        /*0158*/ 	.word	0x05000088


	//   ....[11]....
        /*015c*/ 	.word	0x05000088


	//   ....[12]....
        /*0160*/ 	.word	0x05000088


	//   ....[13]....
        /*0164*/ 	.word	0x05000088


	//   ....[14]....
        /*0168*/ 	.word	0x05000088


	//   ....[15]....
        /*016c*/ 	.word	0x05000088


	//   ....[16]....
        /*0170*/ 	.word	0x05000088


	//   ....[17]....
        /*0174*/ 	.word	0x05000088


	//   ....[18]....
        /*0178*/ 	.word	0x05000088


	//   ....[19]....
        /*017c*/ 	.word	0x05000088


	//----- nvinfo : EIATTR_COOP_GROUP_INSTR_OFFSETS
	.align		4
.L_1337:
        /*0180*/ 	.byte	0x04, 0x28
        /*0182*/ 	.short	(.L_1339 - .L_1338)


	//   ....[0]....
.L_1338:
        /*0184*/ 	.word	0x00002c50


	//   ....[1]....
        /*0188*/ 	.word	0x00002c70


	//   ....[2]....
        /*018c*/ 	.word	0x00002c90


	//   ....[3]....
        /*0190*/ 	.word	0x00002cb0


	//   ....[4]....
        /*0194*/ 	.word	0x00002cd0


	//   ....[5]....
        /*0198*/ 	.word	0x00002cf0


	//   ....[6]....
        /*019c*/ 	.word	0x00002d10


	//   ....[7]....
        /*01a0*/ 	.word	0x00002d30


	//   ....[8]....
        /*01a4*/ 	.word	0x00002d40


	//   ....[9]....
        /*01a8*/ 	.word	0x00002d60


	//   ....[10]....
        /*01ac*/ 	.word	0x00010340


	//   ....[11]....
        /*01b0*/ 	.word	0x000103e0


	//   ....[12]....
        /*01b4*/ 	.word	0x00010460


	//   ....[13]....
        /*01b8*/ 	.word	0x000104d0


	//   ....[14]....
        /*01bc*/ 	.word	0x00010550


	//   ....[15]....
        /*01c0*/ 	.word	0x000105c0


	//   ....[16]....
        /*01c4*/ 	.word	0x00010640


	//   ....[17]....
        /*01c8*/ 	.word	0x000106b0


	//   ....[18]....
        /*01cc*/ 	.word	0x00010730


	//   ....[19]....
        /*01d0*/ 	.word	0x00010780


	//----- nvinfo : EIATTR_VRC_CTA_INIT_COUNT
	.align		4
.L_1339:
        /*01d4*/ 	.byte	0x02, 0x4a
	.zero		1
	.zero		1


	//----- nvinfo : EIATTR_EXIT_INSTR_OFFSETS
	.align		4
        /*01d8*/ 	.byte	0x04, 0x1c
        /*01da*/ 	.short	(.L_1341 - .L_1340)


	//   ....[0]....
.L_1340:
        /*01dc*/ 	.word	0x000102a0


	//   ....[1]....
        /*01e0*/ 	.word	0x000102d0


	//----- nvinfo : EIATTR_MAX_THREADS
	.align		4
.L_1341:
        /*01e4*/ 	.byte	0x04, 0x05
        /*01e6*/ 	.short	(.L_1343 - .L_1342)
.L_1342:
        /*01e8*/ 	.word	0x00000080
        /*01ec*/ 	.word	0x00000001
        /*01f0*/ 	.word	0x00000001


	//----- nvinfo : EIATTR_CRS_STACK_SIZE
	.align		4
.L_1343:
        /*01f4*/ 	.byte	0x04, 0x1e
        /*01f6*/ 	.short	(.L_1345 - .L_1344)
.L_1344:
        /*01f8*/ 	.word	0x00000000


	//----- nvinfo : EIATTR_CBANK_PARAM_SIZE
	.align		4
.L_1345:
        /*01fc*/ 	.byte	0x03, 0x19
        /*01fe*/ 	.short	0x0128


	//----- nvinfo : EIATTR_PARAM_CBANK
	.align		4
        /*0200*/ 	.byte	0x04, 0x0a
        /*0202*/ 	.short	(.L_1347 - .L_1346)
	.align		4
.L_1346:
        /*0204*/ 	.word	index@(.nv.constant0._ZN10layer_norm31ln_parallel_residual_bwd_kernelINS_13Kernel_traitsIf13__nv_bfloat16S2_S2_fjLj1280ELj1ELj4ELj1ELj16ENS_18Kernel_traits_baseILj1280EfS2_S2_S2_fjLj128EEEEELb1ELb1ELb0EEEvNS_9BwdParamsE)
        /*0208*/ 	.short	0x0380
        /*020a*/ 	.short	0x0128


	//----- nvinfo : EIATTR_SW_WAR
	.align		4
.L_1347:
        /*020c*/ 	.byte	0x04, 0x36
        /*020e*/ 	.short	(.L_1349 - .L_1348)
.L_1348:
        /*0210*/ 	.word	0x00000008
.L_1349:


//--------------------- .nv.info._ZN10layer_norm22ln_bwd_finalize_kernelINS_22Kernel_traits_finalizeILj1280Ef13__nv_bfloat16S2_S2_fjLb0ELj1024ELj4ENS_18Kernel_traits_baseILj1280EfS2_S2_S2_fjLj1024EEEEELb0ELb1EEEvNS_9BwdParamsE --------------------------
	.section	.nv.info._ZN10layer_norm22ln_bwd_finalize_kernelINS_22Kernel_traits_finalizeILj1280Ef13__nv_bfloat16S2_S2_fjLb0ELj1024ELj4ENS_18Kernel_traits_baseILj1280EfS2_S2_S2_fjLj1024EEEEELb0ELb1EEEvNS_9BwdParamsE,"",@"SHT_CUDA_INFO"
	.sectionflags	@""
	.align	4


	//----- nvinfo : EIATTR_CUDA_API_VERSION
	.align		4
        /*0000*/ 	.byte	0x04, 0x37
        /*0002*/ 	.short	(.L_1351 - .L_1350)
.L_1350:
        /*0004*/ 	.word	0x00000082


	//----- nvinfo : EIATTR_KPARAM_INFO
	.align		4
.L_1351:
        /*0008*/ 	.byte	0x04, 0x17
        /*000a*/ 	.short	(.L_1353 - .L_1352)
.L_1352:
        /*000c*/ 	.word	0x00000000
        /*0010*/ 	.short	0x0000
        /*0012*/ 	.short	0x0000
        /*0014*/ 	.byte	0x00, 0xf0, 0xa1, 0x04


	//----- nvinfo : EIATTR_SPARSE_MMA_MASK
	.align		4
.L_1353:
        /*0018*/ 	.byte	0x03, 0x50
        /*001a*/ 	.short	0x0000


	//----- nvinfo : EIATTR_MAXREG_COUNT
	.align		4
        /*001c*/ 	.byte	0x03, 0x1b
        /*001e*/ 	.short	0x0040


	//----- nvinfo : EIATTR_NUM_BARRIERS
	.align		4
        /*0020*/ 	.byte	0x02, 0x4c
        /*0022*/ 	.byte	0x01
	.zero		1


	//----- nvinfo : EIATTR_MERCURY_ISA_VERSION
	.align		4
        /*0024*/ 	.byte	0x03, 0x5f
        /*0026*/ 	.short	0x0101


	//----- nvinfo : EIATTR_COOP_GROUP_MASK_REGIDS
	.align		4
        /*0028*/ 	.byte	0x04, 0x29
        /*002a*/ 	.short	(.L_1355 - .L_1354)


	//   ....[0]....
.L_1354:
        /*002c*/ 	.word	0xffffffff


	//   ....[1]....
        /*0030*/ 	.word	0xffffffff


	//   ....[2]....
        /*0034*/ 	.word	0xffffffff


	//   ....[3]....
        /*0038*/ 	.word	0xffffffff


	//   ....[4]....
        /*003c*/ 	.word	0xffffffff


	//   ....[5]....
        /*0040*/ 	.word	0xffffffff


	//   ....[6]....
        /*0044*/ 	.word	0xffffffff


	//   ....[7]....
        /*0048*/ 	.word	0xffffffff


	//   ....[8]....
        /*004c*/ 	.word	0xffffffff


	//   ....[9]....
        /*0050*/ 	.word	0xffffffff


	//----- nvinfo : EIATTR_COOP_GROUP_INSTR_OFFSETS
	.align		4
.L_1355:
        /*0054*/ 	.byte	0x04, 0x28
        /*0056*/ 	.short	(.L_1357 - .L_1356)


	//   ....[0]....
.L_1356:
        /*0058*/ 	.word	0x00001630


	//   ....[1]....
        /*005c*/ 	.word	0x00001640


	//   ....[2]....
        /*0060*/ 	.word	0x00001670


	//   ....[3]....
        /*0064*/ 	.word	0x00001680


	//   ....[4]....
        /*0068*/ 	.word	0x000016b0


	//   ....[5]....
        /*006c*/ 	.word	0x000016c0


	//   ....[6]....
        /*0070*/ 	.word	0x000016f0


	//   ....[7]....
        /*0074*/ 	.word	0x00001710


	//   ....[8]....
        /*0078*/ 	.word	0x00001740


	//   ....[9]....
        /*007c*/ 	.word	0x00001750


	//----- nvinfo : EIATTR_VRC_CTA_INIT_COUNT
	.align		4
.L_1357:
        /*0080*/ 	.byte	0x02, 0x4a
	.zero		1
	.zero		1


	//----- nvinfo : EIATTR_EXIT_INSTR_OFFSETS
	.align		4
        /*0084*/ 	.byte	0x04, 0x1c
        /*0086*/ 	.short	(.L_1359 - .L_1358)


	//   ....[0]....
.L_1358:
        /*0088*/ 	.word	0x00000070


	//   ....[1]....
        /*008c*/ 	.word	0x000017b0


	//   ....[2]....
        /*0090*/ 	.word	0x00001860


	//----- nvinfo : EIATTR_MAX_THREADS
	.align		4
.L_1359:
        /*0094*/ 	.byte	0x04, 0x05
        /*0096*/ 	.short	(.L_1361 - .L_1360)
.L_1360:
        /*0098*/ 	.word	0x00000400
        /*009c*/ 	.word	0x00000001
        /*00a0*/ 	.word	0x00000001


	//----- nvinfo : EIATTR_CRS_STACK_SIZE
	.align		4
.L_1361:
        /*00a4*/ 	.byte	0x04, 0x1e
        /*00a6*/ 	.short	(.L_1363 - .L_1362)
.L_1362:
        /*00a8*/ 	.word	0x00000000


	//----- nvinfo : EIATTR_CBANK_PARAM_SIZE
	.align		4
.L_1363:
        /*00ac*/ 	.byte	0x03, 0x19
        /*00ae*/ 	.short	0x0128


	//----- nvinfo : EIATTR_PARAM_CBANK
	.align		4
        /*00b0*/ 	.byte	0x04, 0x0a
        /*00b2*/ 	.short	(.L_1365 - .L_1364)
	.align		4
.L_1364:
        /*00b4*/ 	.word	index@(.nv.constant0._ZN10layer_norm22ln_bwd_finalize_kernelINS_22Kernel_traits_finalizeILj1280Ef13__nv_bfloat16S2_S2_fjLb0ELj1024ELj4ENS_18Kernel_traits_baseILj1280EfS2_S2_S2_fjLj1024EEEEELb0ELb1EEEvNS_9BwdParamsE)
        /*00b8*/ 	.short	0x0380
        /*00ba*/ 	.short	0x0128


	//----- nvinfo : EIATTR_SW_WAR
	.align		4
.L_1365:
        /*00bc*/ 	.byte	0x04, 0x36
        /*00be*/ 	.short	(.L_1367 - .L_1366)
.L_1366:
        /*00c0*/ 	.word	0x00000008
.L_1367:


//--------------------- .nv.info._ZN10layer_norm40ln_parallel_residual_bwd_finalize_kernelINS_22Kernel_traits_finalizeILj1280Ef13__nv_bfloat16S2_S2_fjLb0ELj1024ELj4ENS_18Kernel_traits_baseILj1280EfS2_S2_S2_fjLj1024EEEEELb1EEEvNS_9BwdParamsE --------------------------
	.section	.nv.info._ZN10layer_norm40ln_parallel_residual_bwd_finalize_kernelINS_22Kernel_traits_finalizeILj1280Ef13__nv_bfloat16S2_S2_fjLb0ELj1024ELj4ENS_18Kernel_traits_baseILj1280EfS2_S2_S2_fjLj1024EEEEELb1EEEvNS_9BwdParamsE,"",@"SHT_CUDA_INFO"
	.sectionflags	@""
	.align	4


	//----- nvinfo : EIATTR_CUDA_API_VERSION
	.align		4
        /*0000*/ 	.byte	0x04, 0x37
        /*0002*/ 	.short	(.L_1369 - .L_1368)
.L_1368:
        /*0004*/ 	.word	0x00000082


	//----- nvinfo : EIATTR_KPARAM_INFO
	.align		4
.L_1369:
        /*0008*/ 	.byte	0x04, 0x17
        /*000a*/ 	.short	(.L_1371 - .L_1370)
.L_1370:
        /*000c*/ 	.word	0x00000000
        /*0010*/ 	.short	0x0000
        /*0012*/ 	.short	0x0000
        /*0014*/ 	.byte	0x00, 0xf0, 0xa1, 0x04


	//----- nvinfo : EIATTR_SPARSE_MMA_MASK
	.align		4
.L_1371:
        /*0018*/ 	.byte	0x03, 0x50
        /*001a*/ 	.short	0x0000


	//----- nvinfo : EIATTR_MAXREG_COUNT
	.align		4
        /*001c*/ 	.byte	0x03, 0x1b
        /*001e*/ 	.short	0x0040


	//----- nvinfo : EIATTR_NUM_BARRIERS
	.align		4
        /*0020*/ 	.byte	0x02, 0x4c
        /*0022*/ 	.byte	0x01
	.zero		1


	//----- nvinfo : EIATTR_MERCURY_ISA_VERSION
	.align		4
        /*0024*/ 	.byte	0x03, 0x5f
        /*0026*/ 	.short	0x0101


	//----- nvinfo : EIATTR_COOP_GROUP_MASK_REGIDS
	.align		4
        /*0028*/ 	.byte	0x04, 0x29
        /*002a*/ 	.short	(.L_1373 - .L_1372)


	//   ....[0]....
.L_1372:
        /*002c*/ 	.word	0xffffffff


	//   ....[1]....
        /*0030*/ 	.word	0xffffffff


	//   ....[2]....
        /*0034*/ 	.word	0xffffffff


	//   ....[3]....
        /*0038*/ 	.word	0xffffffff


	//   ....[4]....
        /*003c*/ 	.word	0xffffffff


	//   ....[5]....
        /*0040*/ 	.word	0xffffffff


	//   ....[6]....
        /*0044*/ 	.word	0xffffffff


	//   ....[7]....
        /*0048*/ 	.word	0xffffffff


	//   ....[8]....
        /*004c*/ 	.word	0xffffffff


	//   ....[9]....
        /*0050*/ 	.word	0xffffffff


	//   ....[10]....
        /*0054*/ 	.word	0xffffffff


	//   ....[11]....
        /*0058*/ 	.word	0xffffffff


	//   ....[12]....
        /*005c*/ 	.word	0xffffffff


	//   ....[13]....
        /*0060*/ 	.word	0xffffffff


	//   ....[14]....
        /*0064*/ 	.word	0xffffffff


	//   ....[15]....
        /*0068*/ 	.word	0xffffffff


	//   ....[16]....
        /*006c*/ 	.word	0xffffffff


	//   ....[17]....
        /*0070*/ 	.word	0xffffffff


	//   ....[18]....
        /*0074*/ 	.word	0xffffffff


	//   ....[19]....
        /*0078*/ 	.word	0xffffffff


	//----- nvinfo : EIATTR_COOP_GROUP_INSTR_OFFSETS
	.align		4
.L_1373:
        /*007c*/ 	.byte	0x04, 0x28
        /*007e*/ 	.short	(.L_1375 - .L_1374)


	//   ....[0]....
.L_1374:
        /*0080*/ 	.word	0x00001410


	//   ....[1]....
        /*0084*/ 	.word	0x00001420


	//   ....[2]....
        /*0088*/ 	.word	0x00001430


	//   ....[3]....
        /*008c*/ 	.word	0x00001440


	//   ....[4]....
        /*0090*/ 	.word	0x00001470


	//   ....[5]....
        /*0094*/ 	.word	0x00001490


	//   ....[6]....
        /*0098*/ 	.word	0x000014b0


	//   ....[7]....
        /*009c*/ 	.word	0x000014c0


	//   ....[8]....
        /*00a0*/ 	.word	0x000014f0


	//   ....[9]....
        /*00a4*/ 	.word	0x00001510


	//   ....[10]....
        /*00a8*/ 	.word	0x00001530


	//   ....[11]....
        /*00ac*/ 	.word	0x00001540


	//   ....[12]....
        /*00b0*/ 	.word	0x00001570


	//   ....[13]....
        /*00b4*/ 	.word	0x00001590


	//   ....[14]....
        /*00b8*/ 	.word	0x000015b0


	//   ....[15]....
        /*00bc*/ 	.word	0x000015c0


	//   ....[16]....
        /*00c0*/ 	.word	0x000015f0


	//   ....[17]....
        /*00c4*/ 	.word	0x00001620


	//   ....[18]....
        /*00c8*/ 	.word	0x00001630


	//   ....[19]....
        /*00cc*/ 	.word	0x00001640


	//----- nvinfo : EIATTR_VRC_CTA_INIT_COUNT
	.align		4
.L_1375:
        /*00d0*/ 	.byte	0x02, 0x4a
	.zero		1
	.zero		1


	//----- nvinfo : EIATTR_EXIT_INSTR_OFFSETS
	.align		4
        /*00d4*/ 	.byte	0x04, 0x1c
        /*00d6*/ 	.short	(.L_1377 - .L_1376)


	//   ....[0]....
.L_1376:
        /*00d8*/ 	.word	0x00000060


	//   ....[1]....
        /*00dc*/ 	.word	0x000016e0


	//   ....[2]....
        /*00e0*/ 	.word	0x00001810


	//----- nvinfo : EIATTR_MAX_THREADS
	.align		4
.L_1377:
        /*00e4*/ 	.byte	0x04, 0x05
        /*00e6*/ 	.short	(.L_1379 - .L_1378)
.L_1378:
        /*00e8*/ 	.word	0x00000400
        /*00ec*/ 	.word	0x00000001
        /*00f0*/ 	.word	0x00000001


	//----- nvinfo : EIATTR_CRS_STACK_SIZE
	.align		4
.L_1379:
        /*00f4*/ 	.byte	0x04, 0x1e
        /*00f6*/ 	.short	(.L_1381 - .L_1380)
.L_1380:
        /*00f8*/ 	.word	0x00000000


	//----- nvinfo : EIATTR_CBANK_PARAM_SIZE
	.align		4
.L_1381:
        /*00fc*/ 	.byte	0x03, 0x19
        /*00fe*/ 	.short	0x0128


	//----- nvinfo : EIATTR_PARAM_CBANK
	.align		4
        /*0100*/ 	.byte	0x04, 0x0a
        /*0102*/ 	.short	(.L_1383 - .L_1382)
	.align		4
.L_1382:
        /*0104*/ 	.word	index@(.nv.constant0._ZN10layer_norm40ln_parallel_residual_bwd_finalize_kernelINS_22Kernel_traits_finalizeILj1280Ef13__nv_bfloat16S2_S2_fjLb0ELj1024ELj4ENS_18Kernel_traits_baseILj1280EfS2_S2_S2_fjLj1024EEEEELb1EEEvNS_9BwdParamsE)
        /*0108*/ 	.short	0x0380
        /*010a*/ 	.short	0x0128


	//----- nvinfo : EIATTR_SW_WAR
	.align		4
.L_1383:
        /*010c*/ 	.byte	0x04, 0x36
        /*010e*/ 	.short	(.L_1385 - .L_1384)
.L_1384:
        /*0110*/ 	.word	0x00000008
.L_1385:


//--------------------- .nv.info._ZN10layer_norm31ln_parallel_residual_bwd_kernelINS_13Kernel_traitsIf13__nv_bfloat16S2_S2_fjLj1280ELj1ELj4ELj1ELj16ENS_18Kernel_traits_baseILj1280EfS2_S2_S2_fjLj128EEEEELb1ELb1ELb1EEEvNS_9BwdParamsE --------------------------
	.section	.nv.info._ZN10layer_norm31ln_parallel_residual_bwd_kernelINS_13Kernel_traitsIf13__nv_bfloat16S2_S2_fjLj1280ELj1ELj4ELj1ELj16ENS_18Kernel_traits_baseILj1280EfS2_S2_S2_fjLj128EEEEELb1ELb1ELb1EEEvNS_9BwdParamsE,"",@"SHT_CUDA_INFO"
	.sectionflags	@""
	.align	4


	//----- nvinfo : EIATTR_CUDA_API_VERSION
	.align		4
        /*0000*/ 	.byte	0x04, 0x37
        /*0002*/ 	.short	(.L_1387 - .L_1386)
.L_1386:
        /*0004*/ 	.word	0x00000082


	//----- nvinfo : EIATTR_KPARAM_INFO
	.align		4
.L_1387:
        /*0008*/ 	.byte	0x04, 0x17
        /*000a*/ 	.short	(.L_1389 - .L_1388)
.L_1388:
        /*000c*/ 	.word	0x00000000
        /*0010*/ 	.short	0x0000
        /*0012*/ 	.short	0x0000
        /*0014*/ 	.byte	0x00, 0xf0, 0xa1, 0x04


	//----- nvinfo : EIATTR_SPARSE_MMA_MASK
	.align		4
.L_1389:
        /*0018*/ 	.byte	0x03, 0x50
        /*001a*/ 	.short	0x0000


	//----- nvinfo : EIATTR_MAXREG_COUNT
	.align		4
        /*001c*/ 	.byte	0x03, 0x1b
        /*001e*/ 	.short	0x00ff


	//----- nvinfo : EIATTR_NUM_BARRIERS
	.align		4
        /*0020*/ 	.byte	0x02, 0x4c
        /*0022*/ 	.byte	0x01
	.zero		1


	//----- nvinfo : EIATTR_ANNOTATIONS
	.align		4
        /*0024*/ 	.byte	0x04, 0x55
        /*0026*/ 	.short	(.L_1391 - .L_1390)


	//   ....[0]....
.L_1390:
        /* <DEDUP_REMOVED lines=25> */


	//----- nvinfo : EIATTR_MERCURY_ISA_VERSION
	.align		4
.L_1391:
        /*01a8*/ 	.byte	0x03, 0x5f
        /*01aa*/ 	.short	0x0101


	//----- nvinfo : EIATTR_COOP_GROUP_MASK_REGIDS
	.align		4
        /*01ac*/ 	.byte	0x04, 0x29
        /*01ae*/ 	.short	(.L_1393 - .L_1392)


	//   ....[0]....
.L_1392:
        /*01b0*/ 	.word	0xffffffff


	//   ....[1]....
        /*01b4*/ 	.word	0xffffffff


	//   ....[2]....
        /*01b8*/ 	.word	0xffffffff


	//   ....[3]....
        /*01bc*/ 	.word	0xffffffff


	//   ....[4]....
        /*01c0*/ 	.word	0xffffffff


	//   ....[5]....
        /*01c4*/ 	.word	0xffffffff


	//   ....[6]....
        /*01c8*/ 	.word	0xffffffff


	//   ....[7]....
        /*01cc*/ 	.word	0xffffffff


	//   ....[8]....
        /*01d0*/ 	.word	0xffffffff


	//   ....[9]....
        /*01d4*/ 	.word	0xffffffff


	//   ....[10]....
        /*01d8*/ 	.word	0x050000ed


	//   ....[11]....
        /*01dc*/ 	.word	0x050000ed


	//   ....[12]....
        /*01e0*/ 	.word	0x050000ed


	//   ....[13]....
        /*01e4*/ 	.word	0x050000ed


	//   ....[14]....
        /*01e8*/ 	.word	0x050000ed


	//   ....[15]....
        /*01ec*/ 	.word	0x050000ed


	//   ....[16]....
        /*01f0*/ 	.word	0x050000ed


	//   ....[17]....
        /*01f4*/ 	.word	0x050000ed


	//   ....[18]....
        /*01f8*/ 	.word	0x050000ed


	//   ....[19]....
        /*01fc*/ 	.word	0x050000ed


	//----- nvinfo : EIATTR_COOP_GROUP_INSTR_OFFSETS
	.align		4
.L_1393:
        /*0200*/ 	.byte	0x04, 0x28
        /*0202*/ 	.short	(.L_1395 - .L_1394)


	//   ....[0]....
.L_1394:
        /*0204*/ 	.word	0x00002810


	//   ....[1]....
        /*0208*/ 	.word	0x00002830


	//   ....[2]....
        /*020c*/ 	.word	0x00002850


	//   ....[3]....
        /*0210*/ 	.word	0x00002870


	//   ....[4]....
        /*0214*/ 	.word	0x00002890


	//   ....[5]....
        /*0218*/ 	.word	0x000028b0


	//   ....[6]....
        /*021c*/ 	.word	0x000028d0


	//   ....[7]....
        /*0220*/ 	.word	0x000028f0


	//   ....[8]....
        /*0224*/ 	.word	0x00002900


	//   ....[9]....
        /*0228*/ 	.word	0x00002920


	//   ....[10]....
        /*022c*/ 	.word	0x0000f7c0


	//   ....[11]....
        /*0230*/ 	.word	0x0000f850


	//   ....[12]....
        /*0234*/ 	.word	0x0000f8c0


	//   ....[13]....
        /*0238*/ 	.word	0x0000f920


	//   ....[14]....
        /*023c*/ 	.word	0x0000f990


	//   ....[15]....
        /*0240*/ 	.word	0x0000f9f0


	//   ....[16]....
        /*0244*/ 	.word	0x0000fa60


	//   ....[17]....
        /*0248*/ 	.word	0x0000fac0


	//   ....[18]....
        /*024c*/ 	.word	0x0000fb30


	//   ....[19]....
        /*0250*/ 	.word	0x0000fb90


	//----- nvinfo : EIATTR_VRC_CTA_INIT_COUNT
	.align		4
.L_1395:
        /*0254*/ 	.byte	0x02, 0x4a
	.zero		1
	.zero		1


	//----- nvinfo : EIATTR_EXIT_INSTR_OFFSETS
	.align		4
        /*0258*/ 	.byte	0x04, 0x1c
        /*025a*/ 	.short	(.L_1397 - .L_1396)


	//   ....[0]....
.L_1396:
        /*025c*/ 	.word	0x0000f750


	//----- nvinfo : EIATTR_MAX_THREADS
	.align		4
.L_1397:
        /*0260*/ 	.byte	0x04, 0x05
        /*0262*/ 	.short	(.L_1399 - .L_1398)
.L_1398:
        /*0264*/ 	.word	0x00000080
        /*0268*/ 	.word	0x00000001
        /*026c*/ 	.word	0x00000001


	//----- nvinfo : EIATTR_CRS_STACK_SIZE
	.align		4
.L_1399:
        /*0270*/ 	.byte	0x04, 0x1e
        /*0272*/ 	.short	(.L_1401 - .L_1400)
.L_1400:
        /*0274*/ 	.word	0x00000000


	//----- nvinfo : EIATTR_CBANK_PARAM_SIZE
	.align		4
.L_1401:
        /*0278*/ 	.byte	0x03, 0x19
        /*027a*/ 	.short	0x0128


	//----- nvinfo : EIATTR_PARAM_CBANK
	.align		4
        /*027c*/ 	.byte	0x04, 0x0a
        /*027e*/ 	.short	(.L_1403 - .L_1402)
	.align		4
.L_1402:
        /*0280*/ 	.word	index@(.nv.constant0._ZN10layer_norm31ln_parallel_residual_bwd_kernelINS_13Kernel_traitsIf13__nv_bfloat16S2_S2_fjLj1280ELj1ELj4ELj1ELj16ENS_18Kernel_traits_baseILj1280EfS2_S2_S2_fjLj128EEEEELb1ELb1ELb1EEEvNS_9BwdParamsE)
        /*0284*/ 	.short	0x0380
        /*0286*/ 	.short	0x0128


	//----- nvinfo : EIATTR_SW_WAR
	.align		4
.L_1403:
        /*0288*/ 	.byte	0x04, 0x36
        /*028a*/ 	.short	(.L_1405 - .L_1404)
.L_1404:
        /*028c*/ 	.word	0x00000008
.L_1405:


//--------------------- .nv.info._ZN10layer_norm31ln_parallel_residual_bwd_kernelINS_13Kernel_traitsI13__nv_bfloat16S2_fS2_fjLj1280ELj1ELj4ELj1ELj16ENS_18Kernel_traits_baseILj1280ES2_S2_fS2_fjLj128EEEEELb0ELb0ELb0EEEvNS_9BwdParamsE --------------------------
	.section	.nv.info._ZN10layer_norm31ln_parallel_residual_bwd_kernelINS_13Kernel_traitsI13__nv_bfloat16S2_fS2_fjLj1280ELj1ELj4ELj1ELj16ENS_18Kernel_traits_baseILj1280ES2_S2_fS2_fjLj128EEEEELb0ELb0ELb0EEEvNS_9BwdParamsE,"",@"SHT_CUDA_INFO"
	.sectionflags	@""
	.align	4


	//----- nvinfo : EIATTR_CUDA_API_VERSION
	.align		4
        /*0000*/ 	.byte	0x04, 0x37
        /*0002*/ 	.short	(.L_1407 - .L_1406)
.L_1406:
        /*0004*/ 	.word	0x00000082


	//----- nvinfo : EIATTR_KPARAM_INFO
	.align		4
.L_1407:
        /*0008*/ 	.byte	0x04, 0x17
        /*000a*/ 	.short	(.L_1409 - .L_1408)
.L_1408:
        /*000c*/ 	.word	0x00000000
        /*0010*/ 	.short	0x0000
        /*0012*/ 	.short	0x0000
        /*0014*/ 	.byte	0x00, 0xf0, 0xa1, 0x04


	//----- nvinfo : EIATTR_SPARSE_MMA_MASK
	.align		4
.L_1409:
        /*0018*/ 	.byte	0x03, 0x50
        /*001a*/ 	.short	0x0000


	//----- nvinfo : EIATTR_MAXREG_COUNT
	.align		4
        /*001c*/ 	.byte	0x03, 0x1b
        /*001e*/ 	.short	0x00ff


	//----- nvinfo : EIATTR_NUM_BARRIERS
	.align		4
        /*0020*/ 	.byte	0x02, 0x4c
        /*0022*/ 	.byte	0x01
	.zero		1


	//----- nvinfo : EIATTR_ANNOTATIONS
	.align		4
        /*0024*/ 	.byte	0x04, 0x55
        /*0026*/ 	.short	(.L_1411 - .L_1410)


	//   ....[0]....
.L_1410:
        /* <DEDUP_REMOVED lines=246> */


	//----- nvinfo : EIATTR_MERCURY_ISA_VERSION
	.align		4
.L_1411:
        /*0f70*/ 	.byte	0x03, 0x5f
        /*0f72*/ 	.short	0x0101


	//----- nvinfo : EIATTR_COOP_GROUP_MASK_REGIDS
	.align		4
        /*0f74*/ 	.byte	0x04, 0x29
        /*0f76*/ 	.short	(.L_1413 - .L_1412)


	//   ....[0]....
.L_1412:
        /*0f78*/ 	.word	0xffffffff


	//   ....[1]....
        /*0f7c*/ 	.word	0xffffffff


	//   ....[2]....
        /*0f80*/ 	.word	0xffffffff


	//   ....[3]....
        /*0f84*/ 	.word	0xffffffff


	//   ....[4]....
        /*0f88*/ 	.word	0xffffffff


	//   ....[5]....
        /*0f8c*/ 	.word	0xffffffff


	//   ....[6]....
        /*0f90*/ 	.word	0xffffffff


	//   ....[7]....
        /*0f94*/ 	.word	0xffffffff


	//   ....[8]....
        /*0f98*/ 	.word	0xffffffff


	//   ....[9]....
        /*0f9c*/ 	.word	0xffffffff


	//   ....[10]....
        /*0fa0*/ 	.word	0x0500007c


	//   ....[11]....
        /*0fa4*/ 	.word	0x0500007c


	//   ....[12]....
        /*0fa8*/ 	.word	0x0500007c


	//   ....[13]....
        /*0fac*/ 	.word	0x0500007c


	//   ....[14]....
        /*0fb0*/ 	.word	0x0500007c


	//   ....[15]....
        /*0fb4*/ 	.word	0x0500007c


	//   ....[16]....
        /*0fb8*/ 	.word	0x0500007c


	//   ....[17]....
        /*0fbc*/ 	.word	0x0500007c


	//   ....[18]....
        /*0fc0*/ 	.word	0x0500007c


	//   ....[19]....
        /*0fc4*/ 	.word	0x0500007c


	//----- nvinfo : EIATTR_COOP_GROUP_INSTR_OFFSETS
	.align		4
.L_1413:
        /*0fc8*/ 	.byte	0x04, 0x28
        /*0fca*/ 	.short	(.L_1415 - .L_1414)


	//   ....[0]....
.L_1414:
        /*0fcc*/ 	.word	0x00005700


	//   ....[1]....
        /*0fd0*/ 	.word	0x00005720


	//   ....[2]....
        /*0fd4*/ 	.word	0x00005740


	//   ....[3]....
        /*0fd8*/ 	.word	0x00005760


	//   ....[4]....
        /*0fdc*/ 	.word	0x00005780


	//   ....[5]....
        /*0fe0*/ 	.word	0x000057a0


	//   ....[6]....
        /*0fe4*/ 	.word	0x000057c0


	//   ....[7]....
        /*0fe8*/ 	.word	0x000057e0


	//   ....[8]....
        /*0fec*/ 	.word	0x000057f0


	//   ....[9]....
        /*0ff0*/ 	.word	0x00005810


	//   ....[10]....
        /*0ff4*/ 	.word	0x0000de20


	//   ....[11]....
        /*0ff8*/ 	.word	0x0000dec0


	//   ....[12]....
        /*0ffc*/ 	.word	0x0000df40


	//   ....[13]....
        /*1000*/ 	.word	0x0000dfb0


	//   ....[14]....
        /*1004*/ 	.word	0x0000e030


	//   ....[15]....
        /*1008*/ 	.word	0x0000e0a0


	//   ....[16]....
        /*100c*/ 	.word	0x0000e120


	//   ....[17]....
        /*1010*/ 	.word	0x0000e190


	//   ....[18]....
        /*1014*/ 	.word	0x0000e210


	//   ....[19]....
        /*1018*/ 	.word	0x0000e260


	//----- nvinfo : EIATTR_VRC_CTA_INIT_COUNT
	.align		4
.L_1415:
        /*101c*/ 	.byte	0x02, 0x4a
	.zero		1
	.zero		1


	//----- nvinfo : EIATTR_EXIT_INSTR_OFFSETS
	.align		4
        /*1020*/ 	.byte	0x04, 0x1c
        /*1022*/ 	.short	(.L_1417 - .L_1416)


	//   ....[0]....
.L_1416:
        /*1024*/ 	.word	0x0000dd30


	//   ....[1]....
        /*1028*/ 	.word	0x0000ddb0


	//----- nvinfo : EIATTR_MAX_THREADS
	.align		4
.L_1417:
        /*102c*/ 	.byte	0x04, 0x05
        /*102e*/ 	.short	(.L_1419 - .L_1418)
.L_1418:
        /*1030*/ 	.word	0x00000080
        /*1034*/ 	.word	0x00000001
        /*1038*/ 	.word	0x00000001


	//----- nvinfo : EIATTR_CRS_STACK_SIZE
	.align		4
.L_1419:
        /*103c*/ 	.byte	0x04, 0x1e
        /*103e*/ 	.short	(.L_1421 - .L_1420)
.L_1420:
        /*1040*/ 	.word	0x00000000


	//----- nvinfo : EIATTR_CBANK_PARAM_SIZE
	.align		4
.L_1421:
        /*1044*/ 	.byte	0x03, 0x19
        /*1046*/ 	.short	0x0128


	//----- nvinfo : EIATTR_PARAM_CBANK
	.align		4
        /*1048*/ 	.byte	0x04, 0x0a
        /*104a*/ 	.short	(.L_1423 - .L_1422)
	.align		4
.L_1422:
        /*104c*/ 	.word	index@(.nv.constant0._ZN10layer_norm31ln_parallel_residual_bwd_kernelINS_13Kernel_traitsI13__nv_bfloat16S2_fS2_fjLj1280ELj1ELj4ELj1ELj16ENS_18Kernel_traits_baseILj1280ES2_S2_fS2_fjLj128EEEEELb0ELb0ELb0EEEvNS_9BwdParamsE)
        /*1050*/ 	.short	0x0380
        /*1052*/ 	.short	0x0128


	//----- nvinfo : EIATTR_SW_WAR
	.align		4
.L_1423:
        /*1054*/ 	.byte	0x04, 0x36
        /*1056*/ 	.short	(.L_1425 - .L_1424)
.L_1424:
        /*1058*/ 	.word	0x00000008
.L_1425:


//--------------------- .nv.info._ZN10layer_norm31ln_parallel_residual_bwd_kernelINS_13Kernel_traitsI13__nv_bfloat16S2_fS2_fjLj1280ELj1ELj4ELj1ELj16ENS_18Kernel_traits_baseILj1280ES2_S2_fS2_fjLj128EEEEELb0ELb0ELb1EEEvNS_9BwdParamsE --------------------------
	.section	.nv.info._ZN10layer_norm31ln_parallel_residual_bwd_kernelINS_13Kernel_traitsI13__nv_bfloat16S2_fS2_fjLj1280ELj1ELj4ELj1ELj16ENS_18Kernel_traits_baseILj1280ES2_S2_fS2_fjLj128EEEEELb0ELb0ELb1EEEvNS_9BwdParamsE,"",@"SHT_CUDA_INFO"
	.sectionflags	@""
	.align	4


	//----- nvinfo : EIATTR_CUDA_API_VERSION
	.align		4
        /*0000*/ 	.byte	0x04, 0x37
        /*0002*/ 	.short	(.L_1427 - .L_1426)
.L_1426:
        /*0004*/ 	.word	0x00000082


	//----- nvinfo : EIATTR_KPARAM_INFO
	.align		4
.L_1427:
        /*0008*/ 	.byte	0x04, 0x17
        /*000a*/ 	.short	(.L_1429 - .L_1428)
.L_1428:
        /*000c*/ 	.word	0x00000000
        /*0010*/ 	.short	0x0000
        /*0012*/ 	.short	0x0000
        /*0014*/ 	.byte	0x00, 0xf0, 0xa1, 0x04


	//----- nvinfo : EIATTR_SPARSE_MMA_MASK
	.align		4
.L_1429:
        /*0018*/ 	.byte	0x03, 0x50
        /*001a*/ 	.short	0x0000


	//----- nvinfo : EIATTR_MAXREG_COUNT
	.align		4
        /*001c*/ 	.byte	0x03, 0x1b
        /*001e*/ 	.short	0x00ff


	//----- nvinfo : EIATTR_NUM_BARRIERS
	.align		4
        /*0020*/ 	.byte	0x02, 0x4c
        /*0022*/ 	.byte	0x01
	.zero		1


	//----- nvinfo : EIATTR_ANNOTATIONS
	.align		4
        /*0024*/ 	.byte	0x04, 0x55
        /*0026*/ 	.short	(.L_1431 - .L_1430)


	//   ....[0]....
.L_1430:
        /* <DEDUP_REMOVED lines=198> */


	//----- nvinfo : EIATTR_MERCURY_ISA_VERSION
	.align		4
.L_1431:
        /*0c78*/ 	.byte	0x03, 0x5f
        /*0c7a*/ 	.short	0x0101


	//----- nvinfo : EIATTR_COOP_GROUP_MASK_REGIDS
	.align		4
        /*0c7c*/ 	.byte	0x04, 0x29
        /*0c7e*/ 	.short	(.L_1433 - .L_1432)


	//   ....[0]....
.L_1432:
        /*0c80*/ 	.word	0xffffffff


	//   ....[1]....
        /*0c84*/ 	.word	0xffffffff


	//   ....[2]....
        /*0c88*/ 	.word	0xffffffff


	//   ....[3]....
        /*0c8c*/ 	.word	0xffffffff


	//   ....[4]....
        /*0c90*/ 	.word	0xffffffff


	//   ....[5]....
        /*0c94*/ 	.word	0xffffffff


	//   ....[6]....
        /*0c98*/ 	.word	0xffffffff


	//   ....[7]....
        /*0c9c*/ 	.word	0xffffffff


	//   ....[8]....
        /*0ca0*/ 	.word	0xffffffff


	//   ....[9]....
        /*0ca4*/ 	.word	0xffffffff


	//   ....[10]....
        /*0ca8*/ 	.word	0x05000029


	//   ....[11]....
        /*0cac*/ 	.word	0x05000029


	//   ....[12]....
        /*0cb0*/ 	.word	0x05000029


	//   ....[13]....
        /*0cb4*/ 	.word	0x05000029


	//   ....[14]....
        /*0cb8*/ 	.word	0x05000029


	//   ....[15]....
        /*0cbc*/ 	.word	0x05000029


	//   ....[16]....
        /*0cc0*/ 	.word	0x05000029


	//   ....[17]....
        /*0cc4*/ 	.word	0x05000029


	//   ....[18]....
        /*0cc8*/ 	.word	0x05000029


	//   ....[19]....
        /*0ccc*/ 	.word	0x05000029


	//----- nvinfo : EIATTR_COOP_GROUP_INSTR_OFFSETS
	.align		4
.L_1433:
        /*0cd0*/ 	.byte	0x04, 0x28
        /*0cd2*/ 	.short	(.L_1435 - .L_1434)


	//   ....[0]....
.L_1434:
        /*0cd4*/ 	.word	0x00004cd0


	//   ....[1]....
        /*0cd8*/ 	.word	0x00004cf0


	//   ....[2]....
        /*0cdc*/ 	.word	0x00004d10


	//   ....[3]....
        /*0ce0*/ 	.word	0x00004d30


	//   ....[4]....
        /*0ce4*/ 	.word	0x00004d50


	//   ....[5]....
        /*0ce8*/ 	.word	0x00004d70


	//   ....[6]....
        /*0cec*/ 	.word	0x00004d90


	//   ....[7]....
        /*0cf0*/ 	.word	0x00004db0


	//   ....[8]....
        /*0cf4*/ 	.word	0x00004dc0


	//   ....[9]....
        /*0cf8*/ 	.word	0x00004de0


	//   ....[10]....
        /*0cfc*/ 	.word	0x0000c6f0


	//   ....[11]....
        /*0d00*/ 	.word	0x0000c780


	//   ....[12]....
        /*0d04*/ 	.word	0x0000c7e0


	//   ....[13]....
        /*0d08*/ 	.word	0x0000c830


	//   ....[14]....
        /*0d0c*/ 	.word	0x0000c890


	//   ....[15]....
        /*0d10*/ 	.word	0x0000c8e0


	//   ....[16]....
        /*0d14*/ 	.word	0x0000c940


	//   ....[17]....
        /*0d18*/ 	.word	0x0000c990


	//   ....[18]....
        /*0d1c*/ 	.word	0x0000c9f0


	//   ....[19]....
        /*0d20*/ 	.word	0x0000ca40


	//----- nvinfo : EIATTR_VRC_CTA_INIT_COUNT
	.align		4
.L_1435:
        /*0d24*/ 	.byte	0x02, 0x4a
	.zero		1
	.zero		1


	//----- nvinfo : EIATTR_EXIT_INSTR_OFFSETS
	.align		4
        /*0d28*/ 	.byte	0x04, 0x1c
        /*0d2a*/ 	.short	(.L_1437 - .L_1436)


	//   ....[0]....
.L_1436:
        /*0d2c*/ 	.word	0x0000c680


	//----- nvinfo : EIATTR_MAX_THREADS
	.align		4
.L_1437:
        /*0d30*/ 	.byte	0x04, 0x05
        /*0d32*/ 	.short	(.L_1439 - .L_1438)
.L_1438:
        /*0d34*/ 	.word	0x00000080
        /*0d38*/ 	.word	0x00000001
        /*0d3c*/ 	.word	0x00000001


	//----- nvinfo : EIATTR_CRS_STACK_SIZE
	.align		4
.L_1439:
        /*0d40*/ 	.byte	0x04, 0x1e
        /*0d42*/ 	.short	(.L_1441 - .L_1440)
.L_1440:
        /*0d44*/ 	.word	0x00000000


	//----- nvinfo : EIATTR_CBANK_PARAM_SIZE
	.align		4
.L_1441:
        /*0d48*/ 	.byte	0x03, 0x19
        /*0d4a*/ 	.short	0x0128


	//----- nvinfo : EIATTR_PARAM_CBANK
	.align		4
        /*0d4c*/ 	.byte	0x04, 0x0a
        /*0d4e*/ 	.short	(.L_1443 - .L_1442)
	.align		4
.L_1442:
        /*0d50*/ 	.word	index@(.nv.constant0._ZN10layer_norm31ln_parallel_residual_bwd_kernelINS_13Kernel_traitsI13__nv_bfloat16S2_fS2_fjLj1280ELj1ELj4ELj1ELj16ENS_18Kernel_traits_baseILj1280ES2_S2_fS2_fjLj128EEEEELb0ELb0ELb1EEEvNS_9BwdParamsE)
        /*0d54*/ 	.short	0x0380
        /*0d56*/ 	.short	0x0128


	//----- nvinfo : EIATTR_SW_WAR
	.align		4
.L_1443:
        /*0d58*/ 	.byte	0x04, 0x36
        /*0d5a*/ 	.short	(.L_1445 - .L_1444)
.L_1444:
        /*0d5c*/ 	.word	0x00000008
.L_1445:


//--------------------- .nv.info._ZN10layer_norm31ln_parallel_residual_bwd_kernelINS_13Kernel_traitsI13__nv_bfloat16S2_fS2_fjLj1280ELj1ELj4ELj1ELj16ENS_18Kernel_traits_baseILj1280ES2_S2_fS2_fjLj128EEEEELb0ELb1ELb0EEEvNS_9BwdParamsE --------------------------
	.section	.nv.info._ZN10layer_norm31ln_parallel_residual_bwd_kernelINS_13Kernel_traitsI13__nv_bfloat16S2_fS2_fjLj1280ELj1ELj4ELj1ELj16ENS_18Kernel_traits_baseILj1280ES2_S2_fS2_fjLj128EEEEELb0ELb1ELb0EEEvNS_9BwdParamsE,"",@"SHT_CUDA_INFO"
	.sectionflags	@""
	.align	4


	//----- nvinfo : EIATTR_CUDA_API_VERSION
	.align		4
        /*0000*/ 	.byte	0x04, 0x37
        /*0002*/ 	.short	(.L_1447 - .L_1446)
.L_1446:
        /*0004*/ 	.word	0x00000082


	//----- nvinfo : EIATTR_KPARAM_INFO
	.align		4
.L_1447:
        /*0008*/ 	.byte	0x04, 0x17
        /*000a*/ 	.short	(.L_1449 - .L_1448)
.L_1448:
        /*000c*/ 	.word	0x00000000
        /*0010*/ 	.short	0x0000
        /*0012*/ 	.short	0x0000
        /*0014*/ 	.byte	0x00, 0xf0, 0xa1, 0x04


	//----- nvinfo : EIATTR_SPARSE_MMA_MASK
	.align		4
.L_1449:
        /*0018*/ 	.byte	0x03, 0x50
        /*001a*/ 	.short	0x0000


	//----- nvinfo : EIATTR_MAXREG_COUNT
	.align		4
        /*001c*/ 	.byte	0x03, 0x1b
        /*001e*/ 	.short	0x00ff


	//----- nvinfo : EIATTR_NUM_BARRIERS
	.align		4
        /*0020*/ 	.byte	0x02, 0x4c
        /*0022*/ 	.byte	0x01
	.zero		1


	//----- nvinfo : EIATTR_ANNOTATIONS
	.align		4
        /*0024*/ 	.byte	0x04, 0x55
        /*0026*/ 	.short	(.L_1451 - .L_1450)


	//   ....[0]....
.L_1450:
        /*0028*/ 	.word	0x00000001
        /*002c*/ 	.byte	0xb0, 0x00, 0x00, 0x00, 0x01, 0x00, 0x00, 0x00, 0x30, 0x09, 0x00, 0x00, 0x01, 0x00, 0x00, 0x00
        /*003c*/ 	.byte	0xf0, 0x0f, 0x00, 0x00, 0x01, 0x00, 0x00, 0x00, 0xc0, 0x10, 0x00, 0x00, 0x01, 0x00, 0x00, 0x00
        /*004c*/ 	.byte	0x20, 0x16, 0x00, 0x00, 0x01, 0x00, 0x00, 0x00, 0xf0, 0x16, 0x00, 0x00, 0x01, 0x00, 0x00, 0x00
        /*005c*/ 	.byte	0x50, 0x84, 0x00, 0x00


	//----- nvinfo : EIATTR_MERCURY_ISA_VERSION
	.align		4
.L_1451:
        /*0060*/ 	.byte	0x03, 0x5f
        /*0062*/ 	.short	0x0101


	//----- nvinfo : EIATTR_COOP_GROUP_MASK_REGIDS
	.align		4
        /*0064*/ 	.byte	0x04, 0x29
        /*0066*/ 	.short	(.L_1453 - .L_1452)


	//   ....[0]....
.L_1452:
        /*0068*/ 	.word	0xffffffff


	//   ....[1]....
        /*006c*/ 	.word	0xffffffff


	//   ....[2]....
        /*0070*/ 	.word	0xffffffff


	//   ....[3]....
        /*0074*/ 	.word	0xffffffff


	//   ....[4]....
        /*0078*/ 	.word	0xffffffff


	//   ....[5]....
        /*007c*/ 	.word	0xffffffff


	//   ....[6]....
        /*0080*/ 	.word	0xffffffff


	//   ....[7]....
        /*0084*/ 	.word	0xffffffff


	//   ....[8]....
        /*0088*/ 	.word	0xffffffff


	//   ....[9]....
        /*008c*/ 	.word	0xffffffff


	//   ....[10]....
        /*0090*/ 	.word	0x0500008a


	//   ....[11]....
        /*0094*/ 	.word	0x0500008a


	//   ....[12]....
        /*0098*/ 	.word	0x0500008a


	//   ....[13]....
        /*009c*/ 	.word	0x0500008a


	//   ....[14]....
        /*00a0*/ 	.word	0x0500008a


	//   ....[15]....
        /*00a4*/ 	.word	0x0500008a


	//   ....[16]....
        /*00a8*/ 	.word	0x0500008a


	//   ....[17]....
        /*00ac*/ 	.word	0x0500008a


	//   ....[18]....
        /*00b0*/ 	.word	0x0500008a


	//   ....[19]....
        /*00b4*/ 	.word	0x0500008a


	//----- nvinfo : EIATTR_COOP_GROUP_INSTR_OFFSETS
	.align		4
.L_1453:
        /*00b8*/ 	.byte	0x04, 0x28
        /*00ba*/ 	.short	(.L_1455 - .L_1454)


	//   ....[0]....
.L_1454:
        /*00bc*/ 	.word	0x00002880


	//   ....[1]....
        /*00c0*/ 	.word	0x00002890


	//   ....[2]....
        /*00c4*/ 	.word	0x000028c0


	//   ....[3]....
        /*00c8*/ 	.word	0x000028d0


	//   ....[4]....
        /*00cc*/ 	.word	0x00002900


	//   ....[5]....
        /*00d0*/ 	.word	0x00002910


	//   ....[6]....
        /*00d4*/ 	.word	0x00002940


	//   ....[7]....
        /*00d8*/ 	.word	0x00002950


	//   ....[8]....
        /*00dc*/ 	.word	0x00002980


	//   ....[9]....
        /*00e0*/ 	.word	0x00002990


	//   ....[10]....
        /*00e4*/ 	.word	0x00009860


	//   ....[11]....
        /*00e8*/ 	.word	0x00009900


	//   ....[12]....
        /*00ec*/ 	.word	0x00009960


	//   ....[13]....
        /*00f0*/ 	.word	0x000099c0


	//   ....[14]....
        /*00f4*/ 	.word	0x00009a30


	//   ....[15]....
        /*00f8*/ 	.word	0x00009a90


	//   ....[16]....
        /*00fc*/ 	.word	0x00009b00


	//   ....[17]....
        /*0100*/ 	.word	0x00009b60


	//   ....[18]....
        /*0104*/ 	.word	0x00009bd0


	//   ....[19]....
        /*0108*/ 	.word	0x00009c30


	//----- nvinfo : EIATTR_VRC_CTA_INIT_COUNT
	.align		4
.L_1455:
        /*010c*/ 	.byte	0x02, 0x4a
	.zero		1
	.zero		1


	//----- nvinfo : EIATTR_EXIT_INSTR_OFFSETS
	.align		4
        /*0110*/ 	.byte	0x04, 0x1c
        /*0112*/ 	.short	(.L_1457 - .L_1456)


	//   ....[0]....
.L_1456:
        /*0114*/ 	.word	0x000097c0


	//   ....[1]....
        /*0118*/ 	.word	0x000097f0


	//----- nvinfo : EIATTR_MAX_THREADS
	.align		4
.L_1457:
        /*011c*/ 	.byte	0x04, 0x05
        /*011e*/ 	.short	(.L_1459 - .L_1458)
.L_1458:
        /*0120*/ 	.word	0x00000080
        /*0124*/ 	.word	0x00000001
        /*0128*/ 	.word	0x00000001


	//----- nvinfo : EIATTR_CRS_STACK_SIZE
	.align		4
.L_1459:
        /*012c*/ 	.byte	0x04, 0x1e
        /*012e*/ 	.short	(.L_1461 - .L_1460)
.L_1460:
        /*0130*/ 	.word	0x00000000


	//----- nvinfo : EIATTR_CBANK_PARAM_SIZE
	.align		4
.L_1461:
        /*0134*/ 	.byte	0x03, 0x19
        /*0136*/ 	.short	0x0128


	//----- nvinfo : EIATTR_PARAM_CBANK
	.align		4
        /*0138*/ 	.byte	0x04, 0x0a
        /*013a*/ 	.short	(.L_1463 - .L_1462)
	.align		4
.L_1462:
        /*013c*/ 	.word	index@(.nv.constant0._ZN10layer_norm31ln_parallel_residual_bwd_kernelINS_13Kernel_traitsI13__nv_bfloat16S2_fS2_fjLj1280ELj1ELj4ELj1ELj16ENS_18Kernel_traits_baseILj1280ES2_S2_fS2_fjLj128EEEEELb0ELb1ELb0EEEvNS_9BwdParamsE)
        /*0140*/ 	.short	0x0380
        /*0142*/ 	.short	0x0128


	//----- nvinfo : EIATTR_SW_WAR
	.align		4
.L_1463:
        /*0144*/ 	.byte	0x04, 0x36
        /*0146*/ 	.short	(.L_1465 - .L_1464)
.L_1464:
        /*0148*/ 	.word	0x00000008
.L_1465:


//--------------------- .nv.info._ZN10layer_norm31ln_parallel_residual_bwd_kernelINS_13Kernel_traitsI13__nv_bfloat16S2_fS2_fjLj1280ELj1ELj4ELj1ELj16ENS_18Kernel_traits_baseILj1280ES2_S2_fS2_fjLj128EEEEELb0ELb1ELb1EEEvNS_9BwdParamsE --------------------------
	.section	.nv.info._ZN10layer_norm31ln_parallel_residual_bwd_kernelINS_13Kernel_traitsI13__nv_bfloat16S2_fS2_fjLj1280ELj1ELj4ELj1ELj16ENS_18Kernel_traits_baseILj1280ES2_S2_fS2_fjLj128EEEEELb0ELb1ELb1EEEvNS_9BwdParamsE,"",@"SHT_CUDA_INFO"
	.sectionflags	@""
	.align	4


	//----- nvinfo : EIATTR_CUDA_API_VERSION
	.align		4
        /*0000*/ 	.byte	0x04, 0x37
        /*0002*/ 	.short	(.L_1467 - .L_1466)
.L_1466:
        /*0004*/ 	.word	0x00000082


	//----- nvinfo : EIATTR_KPARAM_INFO
	.align		4
.L_1467:
        /*0008*/ 	.byte	0x04, 0x17
        /*000a*/ 	.short	(.L_1469 - .L_1468)
.L_1468:
        /*000c*/ 	.word	0x00000000
        /*0010*/ 	.short	0x0000
        /*0012*/ 	.short	0x0000
        /*0014*/ 	.byte	0x00, 0xf0, 0xa1, 0x04


	//----- nvinfo : EIATTR_SPARSE_MMA_MASK
	.align		4
.L_1469:
        /*0018*/ 	.byte	0x03, 0x50
        /*001a*/ 	.short	0x0000


	//----- nvinfo : EIATTR_MAXREG_COUNT
	.align		4
        /*001c*/ 	.byte	0x03, 0x1b
        /*001e*/ 	.short	0x00ff


	//----- nvinfo : EIATTR_NUM_BARRIERS
	.align		4
        /*0020*/ 	.byte	0x02, 0x4c
        /*0022*/ 	.byte	0x01
	.zero		1


	//----- nvinfo : EIATTR_ANNOTATIONS
	.align		4
        /*0024*/ 	.byte	0x04, 0x55
        /*0026*/ 	.short	(.L_1471 - .L_1470)


	//   ....[0]....
.L_1470:
        /* <DEDUP_REMOVED lines=28> */


	//----- nvinfo : EIATTR_MERCURY_ISA_VERSION
	.align		4
.L_1471:
        /*01d8*/ 	.byte	0x03, 0x5f
        /*01da*/ 	.short	0x0101


	//----- nvinfo : EIATTR_COOP_GROUP_MASK_REGIDS
	.align		4
        /*01dc*/ 	.byte	0x04, 0x29
        /*01de*/ 	.short	(.L_1473 - .L_1472)


	//   ....[0]....
.L_1472:
        /*01e0*/ 	.word	0xffffffff


	//   ....[1]....
        /*01e4*/ 	.word	0xffffffff


	//   ....[2]....
        /*01e8*/ 	.word	0xffffffff


	//   ....[3]....
        /*01ec*/ 	.word	0xffffffff


	//   ....[4]....
        /*01f0*/ 	.word	0xffffffff


	//   ....[5]....
        /*01f4*/ 	.word	0xffffffff


	//   ....[6]....
        /*01f8*/ 	.word	0xffffffff


	//   ....[7]....
        /*01fc*/ 	.word	0xffffffff


	//   ....[8]....
        /*0200*/ 	.word	0xffffffff


	//   ....[9]....
        /*0204*/ 	.word	0xffffffff


	//   ....[10]....
        /*0208*/ 	.word	0x0500005b


	//   ....[11]....
        /*020c*/ 	.word	0x0500005b


	//   ....[12]....
        /*0210*/ 	.word	0x0500005b


	//   ....[13]....
        /*0214*/ 	.word	0x0500005b


	//   ....[14]....
        /*0218*/ 	.word	0x0500005b


	//   ....[15]....
        /*021c*/ 	.word	0x0500005b


	//   ....[16]....
        /*0220*/ 	.word	0x0500005b


	//   ....[17]....
        /*0224*/ 	.word	0x0500005b


	//   ....[18]....
        /*0228*/ 	.word	0x0500005b


	//   ....[19]....
        /*022c*/ 	.word	0x0500005b


	//----- nvinfo : EIATTR_COOP_GROUP_INSTR_OFFSETS
	.align		4
.L_1473:
        /*0230*/ 	.byte	0x04, 0x28
        /*0232*/ 	.short	(.L_1475 - .L_1474)


	//   ....[0]....
.L_1474:
        /*0234*/ 	.word	0x00002790


	//   ....[1]....
        /*0238*/ 	.word	0x000027b0


	//   ....[2]....
        /*023c*/ 	.word	0x000027d0


	//   ....[3]....
        /*0240*/ 	.word	0x000027f0


	//   ....[4]....
        /*0244*/ 	.word	0x00002810


	//   ....[5]....
        /*0248*/ 	.word	0x00002830


	//   ....[6]....
        /*024c*/ 	.word	0x00002850


	//   ....[7]....
        /*0250*/ 	.word	0x00002870


	//   ....[8]....
        /*0254*/ 	.word	0x00002880


	//   ....[9]....
        /*0258*/ 	.word	0x000028a0


	//   ....[10]....
        /*025c*/ 	.word	0x00009060


	//   ....[11]....
        /*0260*/ 	.word	0x000090f0


	//   ....[12]....
        /*0264*/ 	.word	0x00009150


	//   ....[13]....
        /*0268*/ 	.word	0x000091a0


	//   ....[14]....
        /*026c*/ 	.word	0x00009200


	//   ....[15]....
        /*0270*/ 	.word	0x00009250


	//   ....[16]....
        /*0274*/ 	.word	0x000092b0


	//   ....[17]....
        /*0278*/ 	.word	0x00009300


	//   ....[18]....
        /*027c*/ 	.word	0x00009360


	//   ....[19]....
        /*0280*/ 	.word	0x000093b0


	//----- nvinfo : EIATTR_VRC_CTA_INIT_COUNT
	.align		4
.L_1475:
        /*0284*/ 	.byte	0x02, 0x4a
	.zero		1
	.zero		1


	//----- nvinfo : EIATTR_EXIT_INSTR_OFFSETS
	.align		4
        /*0288*/ 	.byte	0x04, 0x1c
        /*028a*/ 	.short	(.L_1477 - .L_1476)


	//   ....[0]....
.L_1476:
        /*028c*/ 	.word	0x00008ff0


	//----- nvinfo : EIATTR_MAX_THREADS
	.align		4
.L_1477:
        /*0290*/ 	.byte	0x04, 0x05
        /*0292*/ 	.short	(.L_1479 - .L_1478)
.L_1478:
        /*0294*/ 	.word	0x00000080
        /*0298*/ 	.word	0x00000001
        /*029c*/ 	.word	0x00000001


	//----- nvinfo : EIATTR_CRS_STACK_SIZE
	.align		4
.L_1479:
        /*02a0*/ 	.byte	0x04, 0x1e
        /*02a2*/ 	.short	(.L_1481 - .L_1480)
.L_1480:
        /*02a4*/ 	.word	0x00000000


	//----- nvinfo : EIATTR_CBANK_PARAM_SIZE
	.align		4
.L_1481:
        /*02a8*/ 	.byte	0x03, 0x19
        /*02aa*/ 	.short	0x0128


	//----- nvinfo : EIATTR_PARAM_CBANK
	.align		4
        /*02ac*/ 	.byte	0x04, 0x0a
        /*02ae*/ 	.short	(.L_1483 - .L_1482)
	.align		4
.L_1482:
        /*02b0*/ 	.word	index@(.nv.constant0._ZN10layer_norm31ln_parallel_residual_bwd_kernelINS_13Kernel_traitsI13__nv_bfloat16S2_fS2_fjLj1280ELj1ELj4ELj1ELj16ENS_18Kernel_traits_baseILj1280ES2_S2_fS2_fjLj128EEEEELb0ELb1ELb1EEEvNS_9BwdParamsE)
        /*02b4*/ 	.short	0x0380
        /*02b6*/ 	.short	0x0128


	//----- nvinfo : EIATTR_SW_WAR
	.align		4
.L_1483:
        /*02b8*/ 	.byte	0x04, 0x36
        /*02ba*/ 	.short	(.L_1485 - .L_1484)
.L_1484:
        /*02bc*/ 	.word	0x00000008
.L_1485:


//--------------------- .nv.info._ZN10layer_norm31ln_parallel_residual_bwd_kernelINS_13Kernel_traitsI13__nv_bfloat16S2_fS2_fjLj1280ELj1ELj4ELj1ELj16ENS_18Kernel_traits_baseILj1280ES2_S2_fS2_fjLj128EEEEELb1ELb0ELb0EEEvNS_9BwdParamsE --------------------------
	.section	.nv.info._ZN10layer_norm31ln_parallel_residual_bwd_kernelINS_13Kernel_traitsI13__nv_bfloat16S2_fS2_fjLj1280ELj1ELj4ELj1ELj16ENS_18Kernel_traits_baseILj1280ES2_S2_fS2_fjLj128EEEEELb1ELb0ELb0EEEvNS_9BwdParamsE,"",@"SHT_CUDA_INFO"
	.sectionflags	@""
	.align	4


	//----- nvinfo : EIATTR_CUDA_API_VERSION
	.align		4
        /*0000*/ 	.byte	0x04, 0x37
        /*0002*/ 	.short	(.L_1487 - .L_1486)
.L_1486:
        /*0004*/ 	.word	0x00000082


	//----- nvinfo : EIATTR_KPARAM_INFO
	.align		4
.L_1487:
        /*0008*/ 	.byte	0x04, 0x17
        /*000a*/ 	.short	(.L_1489 - .L_1488)
.L_1488:
        /*000c*/ 	.word	0x00000000
        /*0010*/ 	.short	0x0000
        /*0012*/ 	.short	0x0000
        /*0014*/ 	.byte	0x00, 0xf0, 0xa1, 0x04


	//----- nvinfo : EIATTR_SPARSE_MMA_MASK
	.align		4
.L_1489:
        /*0018*/ 	.byte	0x03, 0x50
        /*001a*/ 	.short	0x0000


	//----- nvinfo : EIATTR_MAXREG_COUNT
	.align		4
        /*001c*/ 	.byte	0x03, 0x1b
        /*001e*/ 	.short	0x00ff


	//----- nvinfo : EIATTR_NUM_BARRIERS
	.align		4
        /*0020*/ 	.byte	0x02, 0x4c
        /*0022*/ 	.byte	0x01
	.zero		1


	//----- nvinfo : EIATTR_ANNOTATIONS
	.align		4
        /*0024*/ 	.byte	0x04, 0x55
        /*0026*/ 	.short	(.L_1491 - .L_1490)


	//   ....[0]....
.L_1490:
        /* <DEDUP_REMOVED lines=293> */


	//----- nvinfo : EIATTR_MERCURY_ISA_VERSION
	.align		4
.L_1491:
        /*1260*/ 	.byte	0x03, 0x5f
        /*1262*/ 	.short	0x0101


	//----- nvinfo : EIATTR_COOP_GROUP_MASK_REGIDS
	.align		4
        /*1264*/ 	.byte	0x04, 0x29
        /*1266*/ 	.short	(.L_1493 - .L_1492)


	//   ....[0]....
.L_1492:
        /*1268*/ 	.word	0xffffffff


	//   ....[1]....
        /*126c*/ 	.word	0xffffffff


	//   ....[2]....
        /*1270*/ 	.word	0xffffffff


	//   ....[3]....
        /*1274*/ 	.word	0xffffffff


	//   ....[4]....
        /*1278*/ 	.word	0xffffffff


	//   ....[5]....
        /*127c*/ 	.word	0xffffffff


	//   ....[6]....
        /*1280*/ 	.word	0xffffffff


	//   ....[7]....
        /*1284*/ 	.word	0xffffffff


	//   ....[8]....
        /*1288*/ 	.word	0xffffffff


	//   ....[9]....
        /*128c*/ 	.word	0xffffffff


	//   ....[10]....
        /*1290*/ 	.word	0x05000074


	//   ....[11]....
        /*1294*/ 	.word	0x05000074


	//   ....[12]....
        /*1298*/ 	.word	0x05000074


	//   ....[13]....
        /*129c*/ 	.word	0x05000074


	//   ....[14]....
        /*12a0*/ 	.word	0x05000074


	//   ....[15]....
        /*12a4*/ 	.word	0x05000074


	//   ....[16]....
        /*12a8*/ 	.word	0x05000074


	//   ....[17]....
        /*12ac*/ 	.word	0x05000074


	//   ....[18]....
        /*12b0*/ 	.word	0x05000074


	//   ....[19]....
        /*12b4*/ 	.word	0x05000074


	//----- nvinfo : EIATTR_COOP_GROUP_INSTR_OFFSETS
	.align		4
.L_1493:
        /*12b8*/ 	.byte	0x04, 0x28
        /*12ba*/ 	.short	(.L_1495 - .L_1494)


	//   ....[0]....
.L_1494:
        /*12bc*/ 	.word	0x00005cf0


	//   ....[1]....
        /*12c0*/ 	.word	0x00005d10


	//   ....[2]....
        /*12c4*/ 	.word	0x00005d30


	//   ....[3]....
        /*12c8*/ 	.word	0x00005d50


	//   ....[4]....
        /*12cc*/ 	.word	0x00005d70


	//   ....[5]....
        /*12d0*/ 	.word	0x00005d90


	//   ....[6]....
        /*12d4*/ 	.word	0x00005db0


	//   ....[7]....
        /*12d8*/ 	.word	0x00005dd0


	//   ....[8]....
        /*12dc*/ 	.word	0x00005de0


	//   ....[9]....
        /*12e0*/ 	.word	0x00005e00


	//   ....[10]....
        /*12e4*/ 	.word	0x000138d0


	//   ....[11]....
        /*12e8*/ 	.word	0x00013970


	//   ....[12]....
        /*12ec*/ 	.word	0x000139f0


	//   ....[13]....
        /*12f0*/ 	.word	0x00013a60


	//   ....[14]....
        /*12f4*/ 	.word	0x00013ae0


	//   ....[15]....
        /*12f8*/ 	.word	0x00013b50


	//   ....[16]....
        /*12fc*/ 	.word	0x00013bd0


	//   ....[17]....
        /*1300*/ 	.word	0x00013c40


	//   ....[18]....
        /*1304*/ 	.word	0x00013cc0


	//   ....[19]....
        /*1308*/ 	.word	0x00013d10


	//----- nvinfo : EIATTR_VRC_CTA_INIT_COUNT
	.align		4
.L_1495:
        /*130c*/ 	.byte	0x02, 0x4a
	.zero		1
	.zero		1


	//----- nvinfo : EIATTR_EXIT_INSTR_OFFSETS
	.align		4
        /*1310*/ 	.byte	0x04, 0x1c
        /*1312*/ 	.short	(.L_1497 - .L_1496)


	//   ....[0]....
.L_1496:
        /*1314*/ 	.word	0x000137e0


	//   ....[1]....
        /*1318*/ 	.word	0x00013860


	//----- nvinfo : EIATTR_MAX_THREADS
	.align		4
.L_1497:
        /*131c*/ 	.byte	0x04, 0x05
        /*131e*/ 	.short	(.L_1499 - .L_1498)
.L_1498:
        /*1320*/ 	.word	0x00000080
        /*1324*/ 	.word	0x00000001
        /*1328*/ 	.word	0x00000001


	//----- nvinfo : EIATTR_CRS_STACK_SIZE
	.align		4
.L_1499:
        /*132c*/ 	.byte	0x04, 0x1e
        /*132e*/ 	.short	(.L_1501 - .L_1500)
.L_1500:
        /*1330*/ 	.word	0x00000000


	//----- nvinfo : EIATTR_CBANK_PARAM_SIZE
	.align		4
.L_1501:
        /*1334*/ 	.byte	0x03, 0x19
        /*1336*/ 	.short	0x0128


	//----- nvinfo : EIATTR_PARAM_CBANK
	.align		4
        /*1338*/ 	.byte	0x04, 0x0a
        /*133a*/ 	.short	(.L_1503 - .L_1502)
	.align		4
.L_1502:
        /*133c*/ 	.word	index@(.nv.constant0._ZN10layer_norm31ln_parallel_residual_bwd_kernelINS_13Kernel_traitsI13__nv_bfloat16S2_fS2_fjLj1280ELj1ELj4ELj1ELj16ENS_18Kernel_traits_baseILj1280ES2_S2_fS2_fjLj128EEEEELb1ELb0ELb0EEEvNS_9BwdParamsE)
        /*1340*/ 	.short	0x0380
        /*1342*/ 	.short	0x0128


	//----- nvinfo : EIATTR_SW_WAR
	.align		4
.L_1503:
        /*1344*/ 	.byte	0x04, 0x36
        /*1346*/ 	.short	(.L_1505 - .L_1504)
.L_1504:
        /*1348*/ 	.word	0x00000008
.L_1505:


//--------------------- .nv.info._ZN10layer_norm31ln_parallel_residual_bwd_kernelINS_13Kernel_traitsI13__nv_bfloat16S2_fS2_fjLj1280ELj1ELj4ELj1ELj16ENS_18Kernel_traits_baseILj1280ES2_S2_fS2_fjLj128EEEEELb1ELb0ELb1EEEvNS_9BwdParamsE --------------------------
	.section	.nv.info._ZN10layer_norm31ln_parallel_residual_bwd_kernelINS_13Kernel_traitsI13__nv_bfloat16S2_fS2_fjLj1280ELj1ELj4ELj1ELj16ENS_18Kernel_traits_baseILj1280ES2_S2_fS2_fjLj128EEEEELb1ELb0ELb1EEEvNS_9BwdParamsE,"",@"SHT_CUDA_INFO"
	.sectionflags	@""
	.align	4


	//----- nvinfo : EIATTR_CUDA_API_VERSION
	.align		4
        /*0000*/ 	.byte	0x04, 0x37
        /*0002*/ 	.short	(.L_1507 - .L_1506)
.L_1506:
        /*0004*/ 	.word	0x00000082


	//----- nvinfo : EIATTR_KPARAM_INFO
	.align		4
.L_1507:
        /*0008*/ 	.byte	0x04, 0x17
        /*000a*/ 	.short	(.L_1509 - .L_1508)
.L_1508:
        /*000c*/ 	.word	0x00000000
        /*0010*/ 	.short	0x0000
        /*0012*/ 	.short	0x0000
        /*0014*/ 	.byte	0x00, 0xf0, 0xa1, 0x04


	//----- nvinfo : EIATTR_SPARSE_MMA_MASK
	.align		4
.L_1509:
        /*0018*/ 	.byte	0x03, 0x50
        /*001a*/ 	.short	0x0000


	//----- nvinfo : EIATTR_MAXREG_COUNT
	.align		4
        /*001c*/ 	.byte	0x03, 0x1b
        /*001e*/ 	.short	0x00ff


	//----- nvinfo : EIATTR_NUM_BARRIERS
	.align		4
        /*0020*/ 	.byte	0x02, 0x4c
        /*0022*/ 	.byte	0x01
	.zero		1


	//----- nvinfo : EIATTR_ANNOTATIONS
	.align		4
        /*0024*/ 	.byte	0x04, 0x55
        /*0026*/ 	.short	(.L_1511 - .L_1510)


	//   ....[0]....
.L_1510:
        /* <DEDUP_REMOVED lines=238> */


	//----- nvinfo : EIATTR_MERCURY_ISA_VERSION
	.align		4
.L_1511:
        /*0ef8*/ 	.byte	0x03, 0x5f
        /*0efa*/ 	.short	0x0101


	//----- nvinfo : EIATTR_COOP_GROUP_MASK_REGIDS
	.align		4
        /*0efc*/ 	.byte	0x04, 0x29
        /*0efe*/ 	.short	(.L_1513 - .L_1512)


	//   ....[0]....
.L_1512:
        /*0f00*/ 	.word	0xffffffff


	//   ....[1]....
        /*0f04*/ 	.word	0xffffffff


	//   ....[2]....
        /*0f08*/ 	.word	0xffffffff


	//   ....[3]....
        /*0f0c*/ 	.word	0xffffffff


	//   ....[4]....
        /*0f10*/ 	.word	0xffffffff


	//   ....[5]....
        /*0f14*/ 	.word	0xffffffff


	//   ....[6]....
        /*0f18*/ 	.word	0xffffffff


	//   ....[7]....
        /*0f1c*/ 	.word	0xffffffff


	//   ....[8]....
        /*0f20*/ 	.word	0xffffffff


	//   ....[9]....
        /*0f24*/ 	.word	0xffffffff


	//   ....[10]....
        /*0f28*/ 	.word	0x05000029


	//   ....[11]....
        /*0f2c*/ 	.word	0x05000029


	//   ....[12]....
        /*0f30*/ 	.word	0x05000029


	//   ....[13]....
        /*0f34*/ 	.word	0x05000029


	//   ....[14]....
        /*0f38*/ 	.word	0x05000029


	//   ....[15]....
        /*0f3c*/ 	.word	0x05000029


	//   ....[16]....
        /*0f40*/ 	.word	0x05000029


	//   ....[17]....
        /*0f44*/ 	.word	0x05000029


	//   ....[18]....
        /*0f48*/ 	.word	0x05000029


	//   ....[19]....
        /*0f4c*/ 	.word	0x05000029


	//----- nvinfo : EIATTR_COOP_GROUP_INSTR_OFFSETS
	.align		4
.L_1513:
        /*0f50*/ 	.byte	0x04, 0x28
        /*0f52*/ 	.short	(.L_1515 - .L_1514)


	//   ....[0]....
.L_1514:
        /*0f54*/ 	.word	0x000051a0


	//   ....[1]....
        /*0f58*/ 	.word	0x000051c0


	//   ....[2]....
        /*0f5c*/ 	.word	0x000051e0


	//   ....[3]....
        /*0f60*/ 	.word	0x00005200


	//   ....[4]....
        /*0f64*/ 	.word	0x00005220


	//   ....[5]....
        /*0f68*/ 	.word	0x00005240


	//   ....[6]....
        /*0f6c*/ 	.word	0x00005260


	//   ....[7]....
        /*0f70*/ 	.word	0x00005280


	//   ....[8]....
        /*0f74*/ 	.word	0x00005290


	//   ....[9]....
        /*0f78*/ 	.word	0x000052b0


	//   ....[10]....
        /*0f7c*/ 	.word	0x00012040


	//   ....[11]....
        /*0f80*/ 	.word	0x000120d0


	//   ....[12]....
        /*0f84*/ 	.word	0x00012130


	//   ....[13]....
        /*0f88*/ 	.word	0x00012180


	//   ....[14]....
        /*0f8c*/ 	.word	0x000121e0


	//   ....[15]....
        /*0f90*/ 	.word	0x00012230


	//   ....[16]....
        /*0f94*/ 	.word	0x00012290


	//   ....[17]....
        /*0f98*/ 	.word	0x000122e0


	//   ....[18]....
        /*0f9c*/ 	.word	0x00012340


	//   ....[19]....
        /*0fa0*/ 	.word	0x00012390


	//----- nvinfo : EIATTR_VRC_CTA_INIT_COUNT
	.align		4
.L_1515:
        /*0fa4*/ 	.byte	0x02, 0x4a
	.zero		1
	.zero		1


	//----- nvinfo : EIATTR_EXIT_INSTR_OFFSETS
	.align		4
        /*0fa8*/ 	.byte	0x04, 0x1c
        /*0faa*/ 	.short	(.L_1517 - .L_1516)


	//   ....[0]....
.L_1516:
        /*0fac*/ 	.word	0x00011fd0


	//----- nvinfo : EIATTR_MAX_THREADS
	.align		4
.L_1517:
        /*0fb0*/ 	.byte	0x04, 0x05
        /*0fb2*/ 	.short	(.L_1519 - .L_1518)
.L_1518:
        /*0fb4*/ 	.word	0x00000080
        /*0fb8*/ 	.word	0x00000001
        /*0fbc*/ 	.word	0x00000001


	//----- nvinfo : EIATTR_CRS_STACK_SIZE
	.align		4
.L_1519:
        /*0fc0*/ 	.byte	0x04, 0x1e
        /*0fc2*/ 	.short	(.L_1521 - .L_1520)
.L_1520:
        /*0fc4*/ 	.word	0x00000000


	//----- nvinfo : EIATTR_CBANK_PARAM_SIZE
	.align		4
.L_1521:
        /*0fc8*/ 	.byte	0x03, 0x19
        /*0fca*/ 	.short	0x0128


	//----- nvinfo : EIATTR_PARAM_CBANK
	.align		4
        /*0fcc*/ 	.byte	0x04, 0x0a
        /*0fce*/ 	.short	(.L_1523 - .L_1522)
	.align		4
.L_1522:
        /*0fd0*/ 	.word	index@(.nv.constant0._ZN10layer_norm31ln_parallel_residual_bwd_kernelINS_13Kernel_traitsI13__nv_bfloat16S2_fS2_fjLj1280ELj1ELj4ELj1ELj16ENS_18Kernel_traits_baseILj1280ES2_S2_fS2_fjLj128EEEEELb1ELb0ELb1EEEvNS_9BwdParamsE)
        /*0fd4*/ 	.short	0x0380
        /*0fd6*/ 	.short	0x0128


	//----- nvinfo : EIATTR_SW_WAR
	.align		4
.L_1523:
        /*0fd8*/ 	.byte	0x04, 0x36
        /*0fda*/ 	.short	(.L_1525 - .L_1524)
.L_1524:
        /*0fdc*/ 	.word	0x00000008
.L_1525:


//--------------------- .nv.info._ZN10layer_norm22ln_bwd_finalize_kernelINS_22Kernel_traits_finalizeILj1280E13__nv_bfloat16S2_fS2_fjLb0ELj1024ELj4ENS_18Kernel_traits_baseILj1280ES2_S2_fS2_fjLj1024EEEEELb0ELb0EEEvNS_9BwdParamsE --------------------------
	.section	.nv.info._ZN10layer_norm22ln_bwd_finalize_kernelINS_22Kernel_traits_finalizeILj1280E13__nv_bfloat16S2_fS2_fjLb0ELj1024ELj4ENS_18Kernel_traits_baseILj1280ES2_S2_fS2_fjLj1024EEEEELb0ELb0EEEvNS_9BwdParamsE,"",@"SHT_CUDA_INFO"
	.sectionflags	@""
	.align	4


	//----- nvinfo : EIATTR_CUDA_API_VERSION
	.align		4
        /*0000*/ 	.byte	0x04, 0x37
        /*0002*/ 	.short	(.L_1527 - .L_1526)
.L_1526:
        /*0004*/ 	.word	0x00000082


	//----- nvinfo : EIATTR_KPARAM_INFO
	.align		4
.L_1527:
        /*0008*/ 	.byte	0x04, 0x17
        /*000a*/ 	.short	(.L_1529 - .L_1528)
.L_1528:
        /*000c*/ 	.word	0x00000000
        /*0010*/ 	.short	0x0000
        /*0012*/ 	.short	0x0000
        /*0014*/ 	.byte	0x00, 0xf0, 0xa1, 0x04


	//----- nvinfo : EIATTR_SPARSE_MMA_MASK
	.align		4
.L_1529:
        /*0018*/ 	.byte	0x03, 0x50
        /*001a*/ 	.short	0x0000


	//----- nvinfo : EIATTR_MAXREG_COUNT
	.align		4
        /*001c*/ 	.byte	0x03, 0x1b
        /*001e*/ 	.short	0x0040


	//----- nvinfo : EIATTR_NUM_BARRIERS
	.align		4
        /*0020*/ 	.byte	0x02, 0x4c
        /*0022*/ 	.byte	0x01
	.zero		1


	//----- nvinfo : EIATTR_MERCURY_ISA_VERSION
	.align		4
        /*0024*/ 	.byte	0x03, 0x5f
        /*0026*/ 	.short	0x0101


	//----- nvinfo : EIATTR_COOP_GROUP_MASK_REGIDS
	.align		4
        /*0028*/ 	.byte	0x04, 0x29
        /*002a*/ 	.short	(.L_1531 - .L_1530)


	//   ....[0]....
.L_1530:
        /*002c*/ 	.word	0xffffffff


	//   ....[1]....
        /*0030*/ 	.word	0xffffffff


	//   ....[2]....
        /*0034*/ 	.word	0xffffffff


	//   ....[3]....
        /*0038*/ 	.word	0xffffffff


	//   ....[4]....
        /*003c*/ 	.word	0xffffffff


	//   ....[5]....
        /*0040*/ 	.word	0xffffffff


	//   ....[6]....
        /*0044*/ 	.word	0xffffffff


	//   ....[7]....
        /*0048*/ 	.word	0xffffffff


	//   ....[8]....
        /*004c*/ 	.word	0xffffffff


	//   ....[9]....
        /*0050*/ 	.word	0xffffffff


	//----- nvinfo : EIATTR_COOP_GROUP_INSTR_OFFSETS
	.align		4
.L_1531:
        /*0054*/ 	.byte	0x04, 0x28
        /*0056*/ 	.short	(.L_1533 - .L_1532)


	//   ....[0]....
.L_1532:
        /*0058*/ 	.word	0x000015e0


	//   ....[1]....
        /*005c*/ 	.word	0x000015f0


	//   ....[2]....
        /*0060*/ 	.word	0x00001620


	//   ....[3]....
        /*0064*/ 	.word	0x00001630


	//   ....[4]....
        /*0068*/ 	.word	0x00001660


	//   ....[5]....
        /*006c*/ 	.word	0x00001670


	//   ....[6]....
        /*0070*/ 	.word	0x000016b0


	//   ....[7]....
        /*0074*/ 	.word	0x000016e0


	//   ....[8]....
        /*0078*/ 	.word	0x00001710


	//   ....[9]....
        /*007c*/ 	.word	0x00001720


	//----- nvinfo : EIATTR_VRC_CTA_INIT_COUNT
	.align		4
.L_1533:
        /*0080*/ 	.byte	0x02, 0x4a
	.zero		1
	.zero		1


	//----- nvinfo : EIATTR_EXIT_INSTR_OFFSETS
	.align		4
        /*0084*/ 	.byte	0x04, 0x1c
        /*0086*/ 	.short	(.L_1535 - .L_1534)


	//   ....[0]....
.L_1534:
        /*0088*/ 	.word	0x00000060


	//   ....[1]....
        /*008c*/ 	.word	0x00001780


	//   ....[2]....
        /*0090*/ 	.word	0x000017b0


	//   ....[3]....
        /*0094*/ 	.word	0x00001870


	//----- nvinfo : EIATTR_MAX_THREADS
	.align		4
.L_1535:
        /*0098*/ 	.byte	0x04, 0x05
        /*009a*/ 	.short	(.L_1537 - .L_1536)
.L_1536:
        /*009c*/ 	.word	0x00000400
        /*00a0*/ 	.word	0x00000001
        /*00a4*/ 	.word	0x00000001


	//----- nvinfo : EIATTR_CRS_STACK_SIZE
	.align		4
.L_1537:
        /*00a8*/ 	.byte	0x04, 0x1e
        /*00aa*/ 	.short	(.L_1539 - .L_1538)
.L_1538:
        /*00ac*/ 	.word	0x00000000


	//----- nvinfo : EIATTR_CBANK_PARAM_SIZE
	.align		4
.L_1539:
        /*00b0*/ 	.byte	0x03, 0x19
        /*00b2*/ 	.short	0x0128


	//----- nvinfo : EIATTR_PARAM_CBANK
	.align		4
        /*00b4*/ 	.byte	0x04, 0x0a
        /*00b6*/ 	.short	(.L_1541 - .L_1540)
	.align		4
.L_1540:
        /*00b8*/ 	.word	index@(.nv.constant0._ZN10layer_norm22ln_bwd_finalize_kernelINS_22Kernel_traits_finalizeILj1280E13__nv_bfloat16S2_fS2_fjLb0ELj1024ELj4ENS_18Kernel_traits_baseILj1280ES2_S2_fS2_fjLj1024EEEEELb0ELb0EEEvNS_9BwdParamsE)
        /*00bc*/ 	.short	0x0380
        /*00be*/ 	.short	0x0128


	//----- nvinfo : EIATTR_SW_WAR
	.align		4
.L_1541:
        /*00c0*/ 	.byte	0x04, 0x36
        /*00c2*/ 	.short	(.L_1543 - .L_1542)
.L_1542:
        /*00c4*/ 	.word	0x00000008
.L_1543:


//--------------------- .nv.info._ZN10layer_norm40ln_parallel_residual_bwd_finalize_kernelINS_22Kernel_traits_finalizeILj1280E13__nv_bfloat16S2_fS2_fjLb0ELj1024ELj4ENS_18Kernel_traits_baseILj1280ES2_S2_fS2_fjLj1024EEEEELb0EEEvNS_9BwdParamsE --------------------------
	.section	.nv.info._ZN10layer_norm40ln_parallel_residual_bwd_finalize_kernelINS_22Kernel_traits_finalizeILj1280E13__nv_bfloat16S2_fS2_fjLb0ELj1024ELj4ENS_18Kernel_traits_baseILj1280ES2_S2_fS2_fjLj1024EEEEELb0EEEvNS_9BwdParamsE,"",@"SHT_CUDA_INFO"
	.sectionflags	@""
	.align	4


	//----- nvinfo : EIATTR_CUDA_API_VERSION
	.align		4
        /*0000*/ 	.byte	0x04, 0x37
        /*0002*/ 	.short	(.L_1545 - .L_1544)
.L_1544:
        /*0004*/ 	.word	0x00000082


	//----- nvinfo : EIATTR_KPARAM_INFO
	.align		4
.L_1545:
        /*0008*/ 	.byte	0x04, 0x17
        /*000a*/ 	.short	(.L_1547 - .L_1546)
.L_1546:
        /*000c*/ 	.word	0x00000000
        /*0010*/ 	.short	0x0000
        /*0012*/ 	.short	0x0000
        /*0014*/ 	.byte	0x00, 0xf0, 0xa1, 0x04


	//----- nvinfo : EIATTR_SPARSE_MMA_MASK
	.align		4
.L_1547:
        /*0018*/ 	.byte	0x03, 0x50
        /*001a*/ 	.short	0x0000


	//----- nvinfo : EIATTR_MAXREG_COUNT
	.align		4
        /*001c*/ 	.byte	0x03, 0x1b
        /*001e*/ 	.short	0x0040


	//----- nvinfo : EIATTR_NUM_BARRIERS
	.align		4
        /*0020*/ 	.byte	0x02, 0x4c
        /*0022*/ 	.byte	0x01
	.zero		1


	//----- nvinfo : EIATTR_MERCURY_ISA_VERSION
	.align		4
        /*0024*/ 	.byte	0x03, 0x5f
        /*0026*/ 	.short	0x0101


	//----- nvinfo : EIATTR_COOP_GROUP_MASK_REGIDS
	.align		4
        /*0028*/ 	.byte	0x04, 0x29
        /*002a*/ 	.short	(.L_1549 - .L_1548)


	//   ....[0]....
.L_1548:
        /*002c*/ 	.word	0xffffffff


	//   ....[1]....
        /*0030*/ 	.word	0xffffffff


	//   ....[2]....
        /*0034*/ 	.word	0xffffffff


	//   ....[3]....
        /*0038*/ 	.word	0xffffffff


	//   ....[4]....
        /*003c*/ 	.word	0xffffffff


	//   ....[5]....
        /*0040*/ 	.word	0xffffffff


	//   ....[6]....
        /*0044*/ 	.word	0xffffffff


	//   ....[7]....
        /*0048*/ 	.word	0xffffffff


	//   ....[8]....
        /*004c*/ 	.word	0xffffffff


	//   ....[9]....
        /*0050*/ 	.word	0xffffffff


	//   ....[10]....
        /*0054*/ 	.word	0xffffffff


	//   ....[11]....
        /*0058*/ 	.word	0xffffffff


	//   ....[12]....
        /*005c*/ 	.word	0xffffffff


	//   ....[13]....
        /*0060*/ 	.word	0xffffffff


	//   ....[14]....
        /*0064*/ 	.word	0xffffffff


	//   ....[15]....
        /*0068*/ 	.word	0xffffffff


	//   ....[16]....
        /*006c*/ 	.word	0xffffffff


	//   ....[17]....
        /*0070*/ 	.word	0xffffffff


	//   ....[18]....
        /*0074*/ 	.word	0xffffffff


	//   ....[19]....
        /*0078*/ 	.word	0xffffffff


	//----- nvinfo : EIATTR_COOP_GROUP_INSTR_OFFSETS
	.align		4
.L_1549:
        /*007c*/ 	.byte	0x04, 0x28
        /*007e*/ 	.short	(.L_1551 - .L_1550)


	//   ....[0]....
.L_1550:
        /*0080*/ 	.word	0x000013b0


	//   ....[1]....
        /*0084*/ 	.word	0x000013c0


	//   ....[2]....
        /*0088*/ 	.word	0x000013d0


	//   ....[3]....
        /*008c*/ 	.word	0x000013e0


	//   ....[4]....
        /*0090*/ 	.word	0x00001410


	//   ....[5]....
        /*0094*/ 	.word	0x00001430


	//   ....[6]....
        /*0098*/ 	.word	0x00001450


	//   ....[7]....
        /*009c*/ 	.word	0x00001460


	//   ....[8]....
        /*00a0*/ 	.word	0x000014a0


	//   ....[9]....
        /*00a4*/ 	.word	0x000014c0


	//   ....[10]....
        /*00a8*/ 	.word	0x000014d0


	//   ....[11]....
        /*00ac*/ 	.word	0x000014e0


	//   ....[12]....
        /*00b0*/ 	.word	0x00001510


	//   ....[13]....
        /*00b4*/ 	.word	0x00001530


	//   ....[14]....
        /*00b8*/ 	.word	0x00001550


	//   ....[15]....
        /*00bc*/ 	.word	0x00001560


	//   ....[16]....
        /*00c0*/ 	.word	0x000015a0


	//   ....[17]....
        /*00c4*/ 	.word	0x000015d0


	//   ....[18]....
        /*00c8*/ 	.word	0x00001600


	//   ....[19]....
        /*00cc*/ 	.word	0x00001610


	//----- nvinfo : EIATTR_VRC_CTA_INIT_COUNT
	.align		4
.L_1551:
        /*00d0*/ 	.byte	0x02, 0x4a
	.zero		1
	.zero		1


	//----- nvinfo : EIATTR_EXIT_INSTR_OFFSETS
	.align		4
        /*00d4*/ 	.byte	0x04, 0x1c
        /*00d6*/ 	.short	(.L_1553 - .L_1552)


	//   ....[0]....
.L_1552:
        /*00d8*/ 	.word	0x00000060


	//   ....[1]....
        /*00dc*/ 	.word	0x000016b0


	//   ....[2]....
        /*00e0*/ 	.word	0x000016e0


	//   ....[3]....
        /*00e4*/ 	.word	0x00001840


	//----- nvinfo : EIATTR_MAX_THREADS
	.align		4
.L_1553:
        /*00e8*/ 	.byte	0x04, 0x05
        /*00ea*/ 	.short	(.L_1555 - .L_1554)
.L_1554:
        /*00ec*/ 	.word	0x00000400
        /*00f0*/ 	.word	0x00000001
        /*00f4*/ 	.word	0x00000001


	//----- nvinfo : EIATTR_CRS_STACK_SIZE
	.align		4
.L_1555:
        /*00f8*/ 	.byte	0x04, 0x1e
        /*00fa*/ 	.short	(.L_1557 - .L_1556)
.L_1556:
        /*00fc*/ 	.word	0x00000000


	//----- nvinfo : EIATTR_CBANK_PARAM_SIZE
	.align		4
.L_1557:
        /*0100*/ 	.byte	0x03, 0x19
        /*0102*/ 	.short	0x0128


	//----- nvinfo : EIATTR_PARAM_CBANK
	.align		4
        /*0104*/ 	.byte	0x04, 0x0a
        /*0106*/ 	.short	(.L_1559 - .L_1558)
	.align		4
.L_1558:
        /*0108*/ 	.word	index@(.nv.constant0._ZN10layer_norm40ln_parallel_residual_bwd_finalize_kernelINS_22Kernel_traits_finalizeILj1280E13__nv_bfloat16S2_fS2_fjLb0ELj1024ELj4ENS_18Kernel_traits_baseILj1280ES2_S2_fS2_fjLj1024EEEEELb0EEEvNS_9BwdParamsE)
        /*010c*/ 	.short	0x0380
        /*010e*/ 	.short	0x0128


	//----- nvinfo : EIATTR_SW_WAR
	.align		4
.L_1559:
        /*0110*/ 	.byte	0x04, 0x36
        /*0112*/ 	.short	(.L_1561 - .L_1560)
.L_1560:
        /*0114*/ 	.word	0x00000008
.L_1561:


//--------------------- .nv.info._ZN10layer_norm31ln_parallel_residual_bwd_kernelINS_13Kernel_traitsI13__nv_bfloat16S2_fS2_fjLj1280ELj1ELj4ELj1ELj16ENS_18Kernel_traits_baseILj1280ES2_S2_fS2_fjLj128EEEEELb1ELb1ELb0EEEvNS_9BwdParamsE --------------------------
	.section	.nv.info._ZN10layer_norm31ln_parallel_residual_bwd_kernelINS_13Kernel_traitsI13__nv_bfloat16S2_fS2_fjLj1280ELj1ELj4ELj1ELj16ENS_18Kernel_traits_baseILj1280ES2_S2_fS2_fjLj128EEEEELb1ELb1ELb0EEEvNS_9BwdParamsE,"",@"SHT_CUDA_INFO"
	.sectionflags	@""
	.align	4


	//----- nvinfo : EIATTR_CUDA_API_VERSION
	.align		4
        /*0000*/ 	.byte	0x04, 0x37
        /*0002*/ 	.short	(.L_1563 - .L_1562)
.L_1562:
        /*0004*/ 	.word	0x00000082


	//----- nvinfo : EIATTR_KPARAM_INFO
	.align		4
.L_1563:
        /*0008*/ 	.byte	0x04, 0x17
        /*000a*/ 	.short	(.L_1565 - .L_1564)
.L_1564:
        /*000c*/ 	.word	0x00000000
        /*0010*/ 	.short	0x0000
        /*0012*/ 	.short	0x0000
        /*0014*/ 	.byte	0x00, 0xf0, 0xa1, 0x04


	//----- nvinfo : EIATTR_SPARSE_MMA_MASK
	.align		4
.L_1565:
        /*0018*/ 	.byte	0x03, 0x50
        /*001a*/ 	.short	0x0000


	//----- nvinfo : EIATTR_MAXREG_COUNT
	.align		4
        /*001c*/ 	.byte	0x03, 0x1b
        /*001e*/ 	.short	0x00ff


	//----- nvinfo : EIATTR_NUM_BARRIERS
	.align		4
        /*0020*/ 	.byte	0x02, 0x4c
        /*0022*/ 	.byte	0x01
	.zero		1


	//----- nvinfo : EIATTR_ANNOTATIONS
	.align		4
        /*0024*/ 	.byte	0x04, 0x55
        /*0026*/ 	.short	(.L_1567 - .L_1566)


	//   ....[0]....
.L_1566:
        /* <DEDUP_REMOVED lines=43> */


	//----- nvinfo : EIATTR_MERCURY_ISA_VERSION
	.align		4
.L_1567:
        /*02c0*/ 	.byte	0x03, 0x5f
        /*02c2*/ 	.short	0x0101


	//----- nvinfo : EIATTR_COOP_GROUP_MASK_REGIDS
	.align		4
        /*02c4*/ 	.byte	0x04, 0x29
        /*02c6*/ 	.short	(.L_1569 - .L_1568)


	//   ....[0]....
.L_1568:
        /*02c8*/ 	.word	0xffffffff


	//   ....[1]....
        /*02cc*/ 	.word	0xffffffff


	//   ....[2]....
        /*02d0*/ 	.word	0xffffffff


	//   ....[3]....
        /*02d4*/ 	.word	0xffffffff


	//   ....[4]....
        /*02d8*/ 	.word	0xffffffff


	//   ....[5]....
        /*02dc*/ 	.word	0xffffffff


	//   ....[6]....
        /*02e0*/ 	.word	0xffffffff


	//   ....[7]....
        /*02e4*/ 	.word	0xffffffff


	//   ....[8]....
        /*02e8*/ 	.word	0xffffffff


	//   ....[9]....
        /*02ec*/ 	.word	0xffffffff


	//   ....[10]....
        /*02f0*/ 	.word	0x0500007c


	//   ....[11]....
        /*02f4*/ 	.word	0x0500007c


	//   ....[12]....
        /*02f8*/ 	.word	0x0500007c


	//   ....[13]....
        /*02fc*/ 	.word	0x0500007c


	//   ....[14]....
        /*0300*/ 	.word	0x0500007c


	//   ....[15]....
        /*0304*/ 	.word	0x0500007c


	//   ....[16]....
        /*0308*/ 	.word	0x0500007c


	//   ....[17]....
        /*030c*/ 	.word	0x0500007c


	//   ....[18]....
        /*0310*/ 	.word	0x0500007c


	//   ....[19]....
        /*0314*/ 	.word	0x0500007c


	//----- nvinfo : EIATTR_COOP_GROUP_INSTR_OFFSETS
	.align		4
.L_1569:
        /*0318*/ 	.byte	0x04, 0x28
        /*031a*/ 	.short	(.L_1571 - .L_1570)


	//   ....[0]....
.L_1570:
        /*031c*/ 	.word	0x00003110


	//   ....[1]....
        /*0320*/ 	.word	0x00003130


	//   ....[2]....
        /*0324*/ 	.word	0x00003150


	//   ....[3]....
        /*0328*/ 	.word	0x00003170


	//   ....[4]....
        /*032c*/ 	.word	0x00003190


	//   ....[5]....
        /*0330*/ 	.word	0x000031b0


	//   ....[6]....
        /*0334*/ 	.word	0x000031d0


	//   ....[7]....
        /*0338*/ 	.word	0x000031f0


	//   ....[8]....
        /*033c*/ 	.word	0x00003200


	//   ....[9]....
        /*0340*/ 	.word	0x00003220


	//   ....[10]....
        /*0344*/ 	.word	0x0000f470


	//   ....[11]....
        /*0348*/ 	.word	0x0000f510


	//   ....[12]....
        /*034c*/ 	.word	0x0000f590


	//   ....[13]....
        /*0350*/ 	.word	0x0000f600


	//   ....[14]....
        /*0354*/ 	.word	0x0000f680


	//   ....[15]....
        /*0358*/ 	.word	0x0000f6f0


	//   ....[16]....
        /*035c*/ 	.word	0x0000f770


	//   ....[17]....
        /*0360*/ 	.word	0x0000f7e0


	//   ....[18]....
        /*0364*/ 	.word	0x0000f860


	//   ....[19]....
        /*0368*/ 	.word	0x0000f8b0


	//----- nvinfo : EIATTR_VRC_CTA_INIT_COUNT
	.align		4
.L_1571:
        /*036c*/ 	.byte	0x02, 0x4a
	.zero		1
	.zero		1


	//----- nvinfo : EIATTR_EXIT_INSTR_OFFSETS
	.align		4
        /*0370*/ 	.byte	0x04, 0x1c
        /*0372*/ 	.short	(.L_1573 - .L_1572)


	//   ....[0]....
.L_1572:
        /*0374*/ 	.word	0x0000f3d0


	//   ....[1]....
        /*0378*/ 	.word	0x0000f400


	//----- nvinfo : EIATTR_MAX_THREADS
	.align		4
.L_1573:
        /*037c*/ 	.byte	0x04, 0x05
        /*037e*/ 	.short	(.L_1575 - .L_1574)
.L_1574:
        /*0380*/ 	.word	0x00000080
        /*0384*/ 	.word	0x00000001
        /*0388*/ 	.word	0x00000001


	//----- nvinfo : EIATTR_CRS_STACK_SIZE
	.align		4
.L_1575:
        /*038c*/ 	.byte	0x04, 0x1e
        /*038e*/ 	.short	(.L_1577 - .L_1576)
.L_1576:
        /*0390*/ 	.word	0x00000000


	//----- nvinfo : EIATTR_CBANK_PARAM_SIZE
	.align		4
.L_1577:
        /*0394*/ 	.byte	0x03, 0x19
        /*0396*/ 	.short	0x0128


	//----- nvinfo : EIATTR_PARAM_CBANK
	.align		4
        /*0398*/ 	.byte	0x04, 0x0a
        /*039a*/ 	.short	(.L_1579 - .L_1578)
	.align		4
.L_1578:
        /*039c*/ 	.word	index@(.nv.constant0._ZN10layer_norm31ln_parallel_residual_bwd_kernelINS_13Kernel_traitsI13__nv_bfloat16S2_fS2_fjLj1280ELj1ELj4ELj1ELj16ENS_18Kernel_traits_baseILj1280ES2_S2_fS2_fjLj128EEEEELb1ELb1ELb0EEEvNS_9BwdParamsE)
        /*03a0*/ 	.short	0x0380
        /*03a2*/ 	.short	0x0128


	//----- nvinfo : EIATTR_SW_WAR
	.align		4
.L_1579:
        /*03a4*/ 	.byte	0x04, 0x36
        /*03a6*/ 	.short	(.L_1581 - .L_1580)
.L_1580:
        /*03a8*/ 	.word	0x00000008
.L_1581:


//--------------------- .nv.info._ZN10layer_norm22ln_bwd_finalize_kernelINS_22Kernel_traits_finalizeILj1280E13__nv_bfloat16S2_fS2_fjLb0ELj1024ELj4ENS_18Kernel_traits_baseILj1280ES2_S2_fS2_fjLj1024EEEEELb0ELb1EEEvNS_9BwdParamsE --------------------------
	.section	.nv.info._ZN10layer_norm22ln_bwd_finalize_kernelINS_22Kernel_traits_finalizeILj1280E13__nv_bfloat16S2_fS2_fjLb0ELj1024ELj4ENS_18Kernel_traits_baseILj1280ES2_S2_fS2_fjLj1024EEEEELb0ELb1EEEvNS_9BwdParamsE,"",@"SHT_CUDA_INFO"
	.sectionflags	@""
	.align	4


	//----- nvinfo : EIATTR_CUDA_API_VERSION
	.align		4
        /*0000*/ 	.byte	0x04, 0x37
        /*0002*/ 	.short	(.L_1583 - .L_1582)
.L_1582:
        /*0004*/ 	.word	0x00000082


	//----- nvinfo : EIATTR_KPARAM_INFO
	.align		4
.L_1583:
        /*0008*/ 	.byte	0x04, 0x17
        /*000a*/ 	.short	(.L_1585 - .L_1584)
.L_1584:
        /*000c*/ 	.word	0x00000000
        /*0010*/ 	.short	0x0000
        /*0012*/ 	.short	0x0000
        /*0014*/ 	.byte	0x00, 0xf0, 0xa1, 0x04


	//----- nvinfo : EIATTR_SPARSE_MMA_MASK
	.align		4
.L_1585:
        /*0018*/ 	.byte	0x03, 0x50
        /*001a*/ 	.short	0x0000


	//----- nvinfo : EIATTR_MAXREG_COUNT
	.align		4
        /*001c*/ 	.byte	0x03, 0x1b
        /*001e*/ 	.short	0x0040


	//----- nvinfo : EIATTR_NUM_BARRIERS
	.align		4
        /*0020*/ 	.byte	0x02, 0x4c
        /*0022*/ 	.byte	0x01
	.zero		1


	//----- nvinfo : EIATTR_MERCURY_ISA_VERSION
	.align		4
        /*0024*/ 	.byte	0x03, 0x5f
        /*0026*/ 	.short	0x0101


	//----- nvinfo : EIATTR_COOP_GROUP_MASK_REGIDS
	.align		4
        /*0028*/ 	.byte	0x04, 0x29
        /*002a*/ 	.short	(.L_1587 - .L_1586)


	//   ....[0]....
.L_1586:
        /*002c*/ 	.word	0xffffffff


	//   ....[1]....
        /*0030*/ 	.word	0xffffffff


	//   ....[2]....
        /*0034*/ 	.word	0xffffffff


	//   ....[3]....
        /*0038*/ 	.word	0xffffffff


	//   ....[4]....
        /*003c*/ 	.word	0xffffffff


	//   ....[5]....
        /*0040*/ 	.word	0xffffffff


	//   ....[6]....
        /*0044*/ 	.word	0xffffffff


	//   ....[7]....
        /*0048*/ 	.word	0xffffffff


	//   ....[8]....
        /*004c*/ 	.word	0xffffffff


	//   ....[9]....
        /*0050*/ 	.word	0xffffffff


	//----- nvinfo : EIATTR_COOP_GROUP_INSTR_OFFSETS
	.align		4
.L_1587:
        /*0054*/ 	.byte	0x04, 0x28
        /*0056*/ 	.short	(.L_1589 - .L_1588)


	//   ....[0]....
.L_1588:
        /*0058*/ 	.word	0x00001630


	//   ....[1]....
        /*005c*/ 	.word	0x00001640


	//   ....[2]....
        /*0060*/ 	.word	0x00001670


	//   ....[3]....
        /*0064*/ 	.word	0x00001680


	//   ....[4]....
        /*0068*/ 	.word	0x000016b0


	//   ....[5]....
        /*006c*/ 	.word	0x000016d0


	//   ....[6]....
        /*0070*/ 	.word	0x00001700


	//   ....[7]....
        /*0074*/ 	.word	0x00001710


	//   ....[8]....
        /*0078*/ 	.word	0x00001740


	//   ....[9]....
        /*007c*/ 	.word	0x00001750


	//----- nvinfo : EIATTR_VRC_CTA_INIT_COUNT
	.align		4
.L_1589:
        /*0080*/ 	.byte	0x02, 0x4a
	.zero		1
	.zero		1


	//----- nvinfo : EIATTR_EXIT_INSTR_OFFSETS
	.align		4
        /*0084*/ 	.byte	0x04, 0x1c
        /*0086*/ 	.short	(.L_1591 - .L_1590)


	//   ....[0]....
.L_1590:
        /*0088*/ 	.word	0x00000070


	//   ....[1]....
        /*008c*/ 	.word	0x000017b0


	//   ....[2]....
        /*0090*/ 	.word	0x00001880


	//----- nvinfo : EIATTR_MAX_THREADS
	.align		4
.L_1591:
        /*0094*/ 	.byte	0x04, 0x05
        /*0096*/ 	.short	(.L_1593 - .L_1592)
.L_1592:
        /*0098*/ 	.word	0x00000400
        /*009c*/ 	.word	0x00000001
        /*00a0*/ 	.word	0x00000001


	//----- nvinfo : EIATTR_CRS_STACK_SIZE
	.align		4
.L_1593:
        /*00a4*/ 	.byte	0x04, 0x1e
        /*00a6*/ 	.short	(.L_1595 - .L_1594)
.L_1594:
        /*00a8*/ 	.word	0x00000000


	//----- nvinfo : EIATTR_CBANK_PARAM_SIZE
	.align		4
.L_1595:
        /*00ac*/ 	.byte	0x03, 0x19
        /*00ae*/ 	.short	0x0128


	//----- nvinfo : EIATTR_PARAM_CBANK
	.align		4
        /*00b0*/ 	.byte	0x04, 0x0a
        /*00b2*/ 	.short	(.L_1597 - .L_1596)
	.align		4
.L_1596:
        /*00b4*/ 	.word	index@(.nv.constant0._ZN10layer_norm22ln_bwd_finalize_kernelINS_22Kernel_traits_finalizeILj1280E13__nv_bfloat16S2_fS2_fjLb0ELj1024ELj4ENS_18Kernel_traits_baseILj1280ES2_S2_fS2_fjLj1024EEEEELb0ELb1EEEvNS_9BwdParamsE)
        /*00b8*/ 	.short	0x0380
        /*00ba*/ 	.short	0x0128


	//----- nvinfo : EIATTR_SW_WAR
	.align		4
.L_1597:
        /*00bc*/ 	.byte	0x04, 0x36
        /*00be*/ 	.short	(.L_1599 - .L_1598)
.L_1598:
        /*00c0*/ 	.word	0x00000008
.L_1599:


//--------------------- .nv.info._ZN10layer_norm40ln_parallel_residual_bwd_finalize_kernelINS_22Kernel_traits_finalizeILj1280E13__nv_bfloat16S2_fS2_fjLb0ELj1024ELj4ENS_18Kernel_traits_baseILj1280ES2_S2_fS2_fjLj1024EEEEELb1EEEvNS_9BwdParamsE --------------------------
	.section	.nv.info._ZN10layer_norm40ln_parallel_residual_bwd_finalize_kernelINS_22Kernel_traits_finalizeILj1280E13__nv_bfloat16S2_fS2_fjLb0ELj1024ELj4ENS_18Kernel_traits_baseILj1280ES2_S2_fS2_fjLj1024EEEEELb1EEEvNS_9BwdParamsE,"",@"SHT_CUDA_INFO"
	.sectionflags	@""
	.align	4


	//----- nvinfo : EIATTR_CUDA_API_VERSION
	.align		4
        /*0000*/ 	.byte	0x04, 0x37
        /*0002*/ 	.short	(.L_1601 - .L_1600)
.L_1600:
        /*0004*/ 	.word	0x00000082


	//----- nvinfo : EIATTR_KPARAM_INFO
	.align		4
.L_1601:
        /*0008*/ 	.byte	0x04, 0x17
        /*000a*/ 	.short	(.L_1603 - .L_1602)
.L_1602:
        /*000c*/ 	.word	0x00000000
        /*0010*/ 	.short	0x0000
        /*0012*/ 	.short	0x0000
        /*0014*/ 	.byte	0x00, 0xf0, 0xa1, 0x04


	//----- nvinfo : EIATTR_SPARSE_MMA_MASK
	.align		4
.L_1603:
        /*0018*/ 	.byte	0x03, 0x50
        /*001a*/ 	.short	0x0000


	//----- nvinfo : EIATTR_MAXREG_COUNT
	.align		4
        /*001c*/ 	.byte	0x03, 0x1b
        /*001e*/ 	.short	0x0040


	//----- nvinfo : EIATTR_NUM_BARRIERS
	.align		4
        /*0020*/ 	.byte	0x02, 0x4c
        /*0022*/ 	.byte	0x01
	.zero		1


	//----- nvinfo : EIATTR_MERCURY_ISA_VERSION
	.align		4
        /*0024*/ 	.byte	0x03, 0x5f
        /*0026*/ 	.short	0x0101


	//----- nvinfo : EIATTR_COOP_GROUP_MASK_REGIDS
	.align		4
        /*0028*/ 	.byte	0x04, 0x29
        /*002a*/ 	.short	(.L_1605 - .L_1604)


	//   ....[0]....
.L_1604:
        /*002c*/ 	.word	0xffffffff


	//   ....[1]....
        /*0030*/ 	.word	0xffffffff


	//   ....[2]....
        /*0034*/ 	.word	0xffffffff


	//   ....[3]....
        /*0038*/ 	.word	0xffffffff


	//   ....[4]....
        /*003c*/ 	.word	0xffffffff


	//   ....[5]....
        /*0040*/ 	.word	0xffffffff


	//   ....[6]....
        /*0044*/ 	.word	0xffffffff


	//   ....[7]....
        /*0048*/ 	.word	0xffffffff


	//   ....[8]....
        /*004c*/ 	.word	0xffffffff


	//   ....[9]....
        /*0050*/ 	.word	0xffffffff


	//   ....[10]....
        /*0054*/ 	.word	0xffffffff


	//   ....[11]....
        /*0058*/ 	.word	0xffffffff


	//   ....[12]....
        /*005c*/ 	.word	0xffffffff


	//   ....[13]....
        /*0060*/ 	.word	0xffffffff


	//   ....[14]....
        /*0064*/ 	.word	0xffffffff


	//   ....[15]....
        /*0068*/ 	.word	0xffffffff


	//   ....[16]....
        /*006c*/ 	.word	0xffffffff


	//   ....[17]....
        /*0070*/ 	.word	0xffffffff


	//   ....[18]....
        /*0074*/ 	.word	0xffffffff


	//   ....[19]....
        /*0078*/ 	.word	0xffffffff


	//----- nvinfo : EIATTR_COOP_GROUP_INSTR_OFFSETS
	.align		4
.L_1605:
        /*007c*/ 	.byte	0x04, 0x28
        /*007e*/ 	.short	(.L_1607 - .L_1606)


	//   ....[0]....
.L_1606:
        /*0080*/ 	.word	0x00001410


	//   ....[1]....
        /*0084*/ 	.word	0x00001420


	//   ....[2]....
        /*0088*/ 	.word	0x00001430


	//   ....[3]....
        /*008c*/ 	.word	0x00001440


	//   ....[4]....
        /*0090*/ 	.word	0x00001480


	//   ....[5]....
        /*0094*/ 	.word	0x000014a0


	//   ....[6]....
        /*0098*/ 	.word	0x000014b0


	//   ....[7]....
        /*009c*/ 	.word	0x000014c0


	//   ....[8]....
        /*00a0*/ 	.word	0x000014f0


	//   ....[9]....
        /*00a4*/ 	.word	0x00001520


	//   ....[10]....
        /*00a8*/ 	.word	0x00001530


	//   ....[11]....
        /*00ac*/ 	.word	0x00001540


	//   ....[12]....
        /*00b0*/ 	.word	0x00001560


	//   ....[13]....
        /*00b4*/ 	.word	0x00001590


	//   ....[14]....
        /*00b8*/ 	.word	0x000015b0


	//   ....[15]....
        /*00bc*/ 	.word	0x000015c0


	//   ....[16]....
        /*00c0*/ 	.word	0x000015e0


	//   ....[17]....
        /*00c4*/ 	.word	0x00001610


	//   ....[18]....
        /*00c8*/ 	.word	0x00001630


	//   ....[19]....
        /*00cc*/ 	.word	0x00001640


	//----- nvinfo : EIATTR_VRC_CTA_INIT_COUNT
	.align		4
.L_1607:
        /*00d0*/ 	.byte	0x02, 0x4a
	.zero		1
	.zero		1


	//----- nvinfo : EIATTR_EXIT_INSTR_OFFSETS
	.align		4
        /*00d4*/ 	.byte	0x04, 0x1c
        /*00d6*/ 	.short	(.L_1609 - .L_1608)


	//   ....[0]....
.L_1608:
        /*00d8*/ 	.word	0x00000060


	//   ....[1]....
        /*00dc*/ 	.word	0x000016e0


	//   ....[2]....
        /*00e0*/ 	.word	0x00001850


	//----- nvinfo : EIATTR_MAX_THREADS
	.align		4
.L_1609:
        /*00e4*/ 	.byte	0x04, 0x05
        /*00e6*/ 	.short	(.L_1611 - .L_1610)
.L_1610:
        /*00e8*/ 	.word	0x00000400
        /*00ec*/ 	.word	0x00000001
        /*00f0*/ 	.word	0x00000001


	//----- nvinfo : EIATTR_CRS_STACK_SIZE
	.align		4
.L_1611:
        /*00f4*/ 	.byte	0x04, 0x1e
        /*00f6*/ 	.short	(.L_1613 - .L_1612)
.L_1612:
        /*00f8*/ 	.word	0x00000000


	//----- nvinfo : EIATTR_CBANK_PARAM_SIZE
	.align		4
.L_1613:
        /*00fc*/ 	.byte	0x03, 0x19
        /*00fe*/ 	.short	0x0128


	//----- nvinfo : EIATTR_PARAM_CBANK
	.align		4
        /*0100*/ 	.byte	0x04, 0x0a
        /*0102*/ 	.short	(.L_1615 - .L_1614)
	.align		4
.L_1614:
        /*0104*/ 	.word	index@(.nv.constant0._ZN10layer_norm40ln_parallel_residual_bwd_finalize_kernelINS_22Kernel_traits_finalizeILj1280E13__nv_bfloat16S2_fS2_fjLb0ELj1024ELj4ENS_18Kernel_traits_baseILj1280ES2_S2_fS2_fjLj1024EEEEELb1EEEvNS_9BwdParamsE)
        /*0108*/ 	.short	0x0380
        /*010a*/ 	.short	0x0128


	//----- nvinfo : EIATTR_SW_WAR
	.align		4
.L_1615:
        /*010c*/ 	.byte	0x04, 0x36
        /*010e*/ 	.short	(.L_1617 - .L_1616)
.L_1616:
        /*0110*/ 	.word	0x00000008
.L_1617:


//--------------------- .nv.info._ZN10layer_norm31ln_parallel_residual_bwd_kernelINS_13Kernel_traitsI13__nv_bfloat16S2_fS2_fjLj1280ELj1ELj4ELj1ELj16ENS_18Kernel_traits_baseILj1280ES2_S2_fS2_fjLj128EEEEELb1ELb1ELb1EEEvNS_9BwdParamsE --------------------------
	.section	.nv.info._ZN10layer_norm31ln_parallel_residual_bwd_kernelINS_13Kernel_traitsI13__nv_bfloat16S2_fS2_fjLj1280ELj1ELj4ELj1ELj16ENS_18Kernel_traits_baseILj1280ES2_S2_fS2_fjLj128EEEEELb1ELb1ELb1EEEvNS_9BwdParamsE,"",@"SHT_CUDA_INFO"
	.sectionflags	@""
	.align	4


	//----- nvinfo : EIATTR_CUDA_API_VERSION
	.align		4
        /*0000*/ 	.byte	0x04, 0x37
        /*0002*/ 	.short	(.L_1619 - .L_1618)
.L_1618:
        /*0004*/ 	.word	0x00000082


	//----- nvinfo : EIATTR_KPARAM_INFO
	.align		4
.L_1619:
        /*0008*/ 	.byte	0x04, 0x17
        /*000a*/ 	.short	(.L_1621 - .L_1620)
.L_1620:
        /*000c*/ 	.word	0x00000000
        /*0010*/ 	.short	0x0000
        /*0012*/ 	.short	0x0000
        /*0014*/ 	.byte	0x00, 0xf0, 0xa1, 0x04


	//----- nvinfo : EIATTR_SPARSE_MMA_MASK
	.align		4
.L_1621:
        /*0018*/ 	.byte	0x03, 0x50
        /*001a*/ 	.short	0x0000


	//----- nvinfo : EIATTR_MAXREG_COUNT
	.align		4
        /*001c*/ 	.byte	0x03, 0x1b
        /*001e*/ 	.short	0x00ff


	//----- nvinfo : EIATTR_NUM_BARRIERS
	.align		4
        /*0020*/ 	.byte	0x02, 0x4c
        /*0022*/ 	.byte	0x01
	.zero		1


	//----- nvinfo : EIATTR_ANNOTATIONS
	.align		4
        /*0024*/ 	.byte	0x04, 0x55
        /*0026*/ 	.short	(.L_1623 - .L_1622)


	//   ....[0]....
.L_1622:
        /* <DEDUP_REMOVED lines=54> */


	//----- nvinfo : EIATTR_MERCURY_ISA_VERSION
	.align		4
.L_1623:
        /*0378*/ 	.byte	0x03, 0x5f
        /*037a*/ 	.short	0x0101


	//----- nvinfo : EIATTR_COOP_GROUP_MASK_REGIDS
	.align		4
        /*037c*/ 	.byte	0x04, 0x29
        /*037e*/ 	.short	(.L_1625 - .L_1624)


	//   ....[0]....
.L_1624:
        /*0380*/ 	.word	0xffffffff


	//   ....[1]....
        /*0384*/ 	.word	0xffffffff


	//   ....[2]....
        /*0388*/ 	.word	0xffffffff


	//   ....[3]....
        /*038c*/ 	.word	0xffffffff


	//   ....[4]....
        /*0390*/ 	.word	0xffffffff


	//   ....[5]....
        /*0394*/ 	.word	0xffffffff


	//   ....[6]....
        /*0398*/ 	.word	0xffffffff


	//   ....[7]....
        /*039c*/ 	.word	0xffffffff


	//   ....[8]....
        /*03a0*/ 	.word	0xffffffff


	//   ....[9]....
        /*03a4*/ 	.word	0xffffffff


	//   ....[10]....
        /*03a8*/ 	.word	0x05000077


	//   ....[11]....
        /*03ac*/ 	.word	0x05000077


	//   ....[12]....
        /*03b0*/ 	.word	0x05000077


	//   ....[13]....
        /*03b4*/ 	.word	0x05000077


	//   ....[14]....
        /*03b8*/ 	.word	0x05000077


	//   ....[15]....
        /*03bc*/ 	.word	0x05000077


	//   ....[16]....
        /*03c0*/ 	.word	0x05000077


	//   ....[17]....
        /*03c4*/ 	.word	0x05000077


	//   ....[18]....
        /*03c8*/ 	.word	0x05000077


	//   ....[19]....
        /*03cc*/ 	.word	0x05000077


	//----- nvinfo : EIATTR_COOP_GROUP_INSTR_OFFSETS
	.align		4
.L_1625:
        /*03d0*/ 	.byte	0x04, 0x28
        /*03d2*/ 	.short	(.L_1627 - .L_1626)


	//   ....[0]....
.L_1626:
        /*03d4*/ 	.word	0x00002cf0


	//   ....[1]....
        /*03d8*/ 	.word	0x00002d10


	//   ....[2]....
        /*03dc*/ 	.word	0x00002d30


	//   ....[3]....
        /*03e0*/ 	.word	0x00002d50


	//   ....[4]....
        /*03e4*/ 	.word	0x00002d70


	//   ....[5]....
        /*03e8*/ 	.word	0x00002d90


	//   ....[6]....
        /*03ec*/ 	.word	0x00002db0


	//   ....[7]....
        /*03f0*/ 	.word	0x00002dd0


	//   ....[8]....
        /*03f4*/ 	.word	0x00002de0


	//   ....[9]....
        /*03f8*/ 	.word	0x00002e00


	//   ....[10]....
        /*03fc*/ 	.word	0x0000e950


	//   ....[11]....
        /*0400*/ 	.word	0x0000e9e0


	//   ....[12]....
        /*0404*/ 	.word	0x0000ea40


	//   ....[13]....
        /*0408*/ 	.word	0x0000ea90


	//   ....[14]....
        /*040c*/ 	.word	0x0000eaf0


	//   ....[15]....
        /*0410*/ 	.word	0x0000eb40


	//   ....[16]....
        /*0414*/ 	.word	0x0000eba0


	//   ....[17]....
        /*0418*/ 	.word	0x0000ebf0


	//   ....[18]....
        /*041c*/ 	.word	0x0000ec50


	//   ....[19]....
        /*0420*/ 	.word	0x0000eca0


	//----- nvinfo : EIATTR_VRC_CTA_INIT_COUNT
	.align		4
.L_1627:
        /*0424*/ 	.byte	0x02, 0x4a
	.zero		1
	.zero		1


	//----- nvinfo : EIATTR_EXIT_INSTR_OFFSETS
	.align		4
        /*0428*/ 	.byte	0x04, 0x1c
        /*042a*/ 	.short	(.L_1629 - .L_1628)


	//   ....[0]....
.L_1628:
        /*042c*/ 	.word	0x0000e8e0


	//----- nvinfo : EIATTR_MAX_THREADS
	.align		4
.L_1629:
        /*0430*/ 	.byte	0x04, 0x05
        /*0432*/ 	.short	(.L_1631 - .L_1630)
.L_1630:
        /*0434*/ 	.word	0x00000080
        /*0438*/ 	.word	0x00000001
        /*043c*/ 	.word	0x00000001


	//----- nvinfo : EIATTR_CRS_STACK_SIZE
	.align		4
.L_1631:
        /*0440*/ 	.byte	0x04, 0x1e
        /*0442*/ 	.short	(.L_1633 - .L_1632)
.L_1632:
        /*0444*/ 	.word	0x00000000


	//----- nvinfo : EIATTR_CBANK_PARAM_SIZE
	.align		4
.L_1633:
        /*0448*/ 	.byte	0x03, 0x19
        /*044a*/ 	.short	0x0128


	//----- nvinfo : EIATTR_PARAM_CBANK
	.align		4
        /*044c*/ 	.byte	0x04, 0x0a
        /*044e*/ 	.short	(.L_1635 - .L_1634)
	.align		4
.L_1634:
        /*0450*/ 	.word	index@(.nv.constant0._ZN10layer_norm31ln_parallel_residual_bwd_kernelINS_13Kernel_traitsI13__nv_bfloat16S2_fS2_fjLj1280ELj1ELj4ELj1ELj16ENS_18Kernel_traits_baseILj1280ES2_S2_fS2_fjLj128EEEEELb1ELb1ELb1EEEvNS_9BwdParamsE)
        /*0454*/ 	.short	0x0380
        /*0456*/ 	.short	0x0128


	//----- nvinfo : EIATTR_SW_WAR
	.align		4
.L_1635:
        /*0458*/ 	.byte	0x04, 0x36
        /*045a*/ 	.short	(.L_1637 - .L_1636)
.L_1636:
        /*045c*/ 	.word	0x00000008
.L_1637:


//--------------------- .nv.info._ZN10layer_norm31ln_parallel_residual_bwd_kernelINS_13Kernel_traitsIf13__nv_bfloat16fS2_fjLj1280ELj1ELj4ELj1ELj16ENS_18Kernel_traits_baseILj1280EfS2_fS2_fjLj128EEEEELb0ELb0ELb0EEEvNS_9BwdParamsE --------------------------
	.section	.nv.info._ZN10layer_norm31ln_parallel_residual_bwd_kernelINS_13Kernel_traitsIf13__nv_bfloat16fS2_fjLj1280ELj1ELj4ELj1ELj16ENS_18Kernel_traits_baseILj1280EfS2_fS2_fjLj128EEEEELb0ELb0ELb0EEEvNS_9BwdParamsE,"",@"SHT_CUDA_INFO"
	.sectionflags	@""
	.align	4


	//----- nvinfo : EIATTR_CUDA_API_VERSION
	.align		4
        /*0000*/ 	.byte	0x04, 0x37
        /*0002*/ 	.short	(.L_1639 - .L_1638)
.L_1638:
        /*0004*/ 	.word	0x00000082


	//----- nvinfo : EIATTR_KPARAM_INFO
	.align		4
.L_1639:
        /*0008*/ 	.byte	0x04, 0x17
        /*000a*/ 	.short	(.L_1641 - .L_1640)
.L_1640:
        /*000c*/ 	.word	0x00000000
        /*0010*/ 	.short	0x0000
        /*0012*/ 	.short	0x0000
        /*0014*/ 	.byte	0x00, 0xf0, 0xa1, 0x04


	//----- nvinfo : EIATTR_SPARSE_MMA_MASK
	.align		4
.L_1641:
        /*0018*/ 	.byte	0x03, 0x50
        /*001a*/ 	.short	0x0000


	//----- nvinfo : EIATTR_MAXREG_COUNT
	.align		4
        /*001c*/ 	.byte	0x03, 0x1b
        /*001e*/ 	.short	0x00ff


	//----- nvinfo : EIATTR_NUM_BARRIERS
	.align		4
        /*0020*/ 	.byte	0x02, 0x4c
        /*0022*/ 	.byte	0x01
	.zero		1


	//----- nvinfo : EIATTR_ANNOTATIONS
	.align		4
        /*0024*/ 	.byte	0x04, 0x55
        /*0026*/ 	.short	(.L_1643 - .L_1642)


	//   ....[0]....
.L_1642:
        /* <DEDUP_REMOVED lines=252> */


	//----- nvinfo : EIATTR_MERCURY_ISA_VERSION
	.align		4
.L_1643:
        /*0fd0*/ 	.byte	0x03, 0x5f
        /*0fd2*/ 	.short	0x0101


	//----- nvinfo : EIATTR_COOP_GROUP_MASK_REGIDS
	.align		4
        /*0fd4*/ 	.byte	0x04, 0x29
        /*0fd6*/ 	.short	(.L_1645 - .L_1644)


	//   ....[0]....
.L_1644:
        /*0fd8*/ 	.word	0xffffffff


	//   ....[1]....
        /*0fdc*/ 	.word	0xffffffff


	//   ....[2]....
        /*0fe0*/ 	.word	0xffffffff


	//   ....[3]....
        /*0fe4*/ 	.word	0xffffffff


	//   ....[4]....
        /*0fe8*/ 	.word	0xffffffff


	//   ....[5]....
        /*0fec*/ 	.word	0xffffffff


	//   ....[6]....
        /*0ff0*/ 	.word	0xffffffff


	//   ....[7]....
        /*0ff4*/ 	.word	0xffffffff


	//   ....[8]....
        /*0ff8*/ 	.word	0xffffffff


	//   ....[9]....
        /*0ffc*/ 	.word	0xffffffff


	//   ....[10]....
        /*1000*/ 	.word	0x0500007c


	//   ....[11]....
        /*1004*/ 	.word	0x0500007c


	//   ....[12]....
        /*1008*/ 	.word	0x0500007c


	//   ....[13]....
        /*100c*/ 	.word	0x0500007c


	//   ....[14]....
        /*1010*/ 	.word	0x0500007c


	//   ....[15]....
        /*1014*/ 	.word	0x0500007c


	//   ....[16]....
        /*1018*/ 	.word	0x0500007c


	//   ....[17]....
        /*101c*/ 	.word	0x0500007c


	//   ....[18]....
        /*1020*/ 	.word	0x0500007c


	//   ....[19]....
        /*1024*/ 	.word	0x0500007c


	//----- nvinfo : EIATTR_COOP_GROUP_INSTR_OFFSETS
	.align		4
.L_1645:
        /*1028*/ 	.byte	0x04, 0x28
        /*102a*/ 	.short	(.L_1647 - .L_1646)


	//   ....[0]....
.L_1646:
        /*102c*/ 	.word	0x00004e60


	//   ....[1]....
        /*1030*/ 	.word	0x00004e80


	//   ....[2]....
        /*1034*/ 	.word	0x00004ea0


	//   ....[3]....
        /*1038*/ 	.word	0x00004ec0


	//   ....[4]....
        /*103c*/ 	.word	0x00004ee0


	//   ....[5]....
        /*1040*/ 	.word	0x00004f00


	//   ....[6]....
        /*1044*/ 	.word	0x00004f20


	//   ....[7]....
        /*1048*/ 	.word	0x00004f40


	//   ....[8]....
        /*104c*/ 	.word	0x00004f50


	//   ....[9]....
        /*1050*/ 	.word	0x00004f70


	//   ....[10]....
        /*1054*/ 	.word	0x0000d580


	//   ....[11]....
        /*1058*/ 	.word	0x0000d620


	//   ....[12]....
        /*105c*/ 	.word	0x0000d6a0


	//   ....[13]....
        /*1060*/ 	.word	0x0000d710


	//   ....[14]....
        /*1064*/ 	.word	0x0000d790


	//   ....[15]....
        /*1068*/ 	.word	0x0000d800


	//   ....[16]....
        /*106c*/ 	.word	0x0000d880


	//   ....[17]....
        /*1070*/ 	.word	0x0000d8f0


	//   ....[18]....
        /*1074*/ 	.word	0x0000d970


	//   ....[19]....
        /*1078*/ 	.word	0x0000d9c0


	//----- nvinfo : EIATTR_VRC_CTA_INIT_COUNT
	.align		4
.L_1647:
        /*107c*/ 	.byte	0x02, 0x4a
	.zero		1
	.zero		1


	//----- nvinfo : EIATTR_EXIT_INSTR_OFFSETS
	.align		4
        /*1080*/ 	.byte	0x04, 0x1c
        /*1082*/ 	.short	(.L_1649 - .L_1648)


	//   ....[0]....
.L_1648:
        /*1084*/ 	.word	0x0000d490


	//   ....[1]....
        /*1088*/ 	.word	0x0000d510


	//----- nvinfo : EIATTR_MAX_THREADS
	.align		4
.L_1649:
        /*108c*/ 	.byte	0x04, 0x05
        /*108e*/ 	.short	(.L_1651 - .L_1650)
.L_1650:
        /*1090*/ 	.word	0x00000080
        /*1094*/ 	.word	0x00000001
        /*1098*/ 	.word	0x00000001


	//----- nvinfo : EIATTR_CRS_STACK_SIZE
	.align		4
.L_1651:
        /*109c*/ 	.byte	0x04, 0x1e
        /*109e*/ 	.short	(.L_1653 - .L_1652)
.L_1652:
        /*10a0*/ 	.word	0x00000000


	//----- nvinfo : EIATTR_CBANK_PARAM_SIZE
	.align		4
.L_1653:
        /*10a4*/ 	.byte	0x03, 0x19
        /*10a6*/ 	.short	0x0128


	//----- nvinfo : EIATTR_PARAM_CBANK
	.align		4
        /*10a8*/ 	.byte	0x04, 0x0a
        /*10aa*/ 	.short	(.L_1655 - .L_1654)
	.align		4
.L_1654:
        /*10ac*/ 	.word	index@(.nv.constant0._ZN10layer_norm31ln_parallel_residual_bwd_kernelINS_13Kernel_traitsIf13__nv_bfloat16fS2_fjLj1280ELj1ELj4ELj1ELj16ENS_18Kernel_traits_baseILj1280EfS2_fS2_fjLj128EEEEELb0ELb0ELb0EEEvNS_9BwdParamsE)
        /*10b0*/ 	.short	0x0380
        /*10b2*/ 	.short	0x0128


	//----- nvinfo : EIATTR_SW_WAR
	.align		4
.L_1655:
        /*10b4*/ 	.byte	0x04, 0x36
        /*10b6*/ 	.short	(.L_1657 - .L_1656)
.L_1656:
        /*10b8*/ 	.word	0x00000008
.L_1657:


//--------------------- .nv.info._ZN10layer_norm31ln_parallel_residual_bwd_kernelINS_13Kernel_traitsIf13__nv_bfloat16fS2_fjLj1280ELj1ELj4ELj1ELj16ENS_18Kernel_traits_baseILj1280EfS2_fS2_fjLj128EEEEELb0ELb0ELb1EEEvNS_9BwdParamsE --------------------------
	.section	.nv.info._ZN10layer_norm31ln_parallel_residual_bwd_kernelINS_13Kernel_traitsIf13__nv_bfloat16fS2_fjLj1280ELj1ELj4ELj1ELj16ENS_18Kernel_traits_baseILj1280EfS2_fS2_fjLj128EEEEELb0ELb0ELb1EEEvNS_9BwdParamsE,"",@"SHT_CUDA_INFO"
	.sectionflags	@""
	.align	4


	//----- nvinfo : EIATTR_CUDA_API_VERSION
	.align		4
        /*0000*/ 	.byte	0x04, 0x37
        /*0002*/ 	.short	(.L_1659 - .L_1658)
.L_1658:
        /*0004*/ 	.word	0x00000082


	//----- nvinfo : EIATTR_KPARAM_INFO
	.align		4
.L_1659:
        /*0008*/ 	.byte	0x04, 0x17
        /*000a*/ 	.short	(.L_1661 - .L_1660)
.L_1660:
        /*000c*/ 	.word	0x00000000
        /*0010*/ 	.short	0x0000
        /*0012*/ 	.short	0x0000
        /*0014*/ 	.byte	0x00, 0xf0, 0xa1, 0x04


	//----- nvinfo : EIATTR_SPARSE_MMA_MASK
	.align		4
.L_1661:
        /*0018*/ 	.byte	0x03, 0x50
        /*001a*/ 	.short	0x0000


	//----- nvinfo : EIATTR_MAXREG_COUNT
	.align		4
        /*001c*/ 	.byte	0x03, 0x1b
        /*001e*/ 	.short	0x00ff


	//----- nvinfo : EIATTR_NUM_BARRIERS
	.align		4
        /*0020*/ 	.byte	0x02, 0x4c
        /*0022*/ 	.byte	0x01
	.zero		1


	//----- nvinfo : EIATTR_ANNOTATIONS
	.align		4
        /*0024*/ 	.byte	0x04, 0x55
        /*0026*/ 	.short	(.L_1663 - .L_1662)


	//   ....[0]....
.L_1662:
        /* <DEDUP_REMOVED lines=277> */


	//----- nvinfo : EIATTR_MERCURY_ISA_VERSION
	.align		4
.L_1663:
        /*1160*/ 	.byte	0x03, 0x5f
        /*1162*/ 	.short	0x0101


	//----- nvinfo : EIATTR_COOP_GROUP_MASK_REGIDS
	.align		4
        /*1164*/ 	.byte	0x04, 0x29
        /*1166*/ 	.short	(.L_1665 - .L_1664)


	//   ....[0]....
.L_1664:
        /*1168*/ 	.word	0xffffffff


	//   ....[1]....
        /*116c*/ 	.word	0xffffffff


	//   ....[2]....
        /*1170*/ 	.word	0xffffffff


	//   ....[3]....
        /*1174*/ 	.word	0xffffffff


	//   ....[4]....
        /*1178*/ 	.word	0xffffffff


	//   ....[5]....
        /*117c*/ 	.word	0xffffffff


	//   ....[6]....
        /*1180*/ 	.word	0xffffffff


	//   ....[7]....
        /*1184*/ 	.word	0xffffffff


	//   ....[8]....
        /*1188*/ 	.word	0xffffffff


	//   ....[9]....
        /*118c*/ 	.word	0xffffffff


	//   ....[10]....
        /*1190*/ 	.word	0x050000cb


	//   ....[11]....
        /*1194*/ 	.word	0x050000cb


	//   ....[12]....
        /*1198*/ 	.word	0x050000cb


	//   ....[13]....
        /*119c*/ 	.word	0x050000cb


	//   ....[14]....
        /*11a0*/ 	.word	0x050000cb


	//   ....[15]....
        /*11a4*/ 	.word	0x050000cb


	//   ....[16]....
        /*11a8*/ 	.word	0x050000cb


	//   ....[17]....
        /*11ac*/ 	.word	0x050000cb


	//   ....[18]....
        /*11b0*/ 	.word	0x050000cb


	//   ....[19]....
        /*11b4*/ 	.word	0x050000cb


	//----- nvinfo : EIATTR_COOP_GROUP_INSTR_OFFSETS
	.align		4
.L_1665:
        /*11b8*/ 	.byte	0x04, 0x28
        /*11ba*/ 	.short	(.L_1667 - .L_1666)


	//   ....[0]....
.L_1666:
        /*11bc*/ 	.word	0x000047b0


	//   ....[1]....
        /*11c0*/ 	.word	0x000047d0


	//   ....[2]....
        /*11c4*/ 	.word	0x000047f0


	//   ....[3]....
        /*11c8*/ 	.word	0x00004810


	//   ....[4]....
        /*11cc*/ 	.word	0x00004830


	//   ....[5]....
        /*11d0*/ 	.word	0x00004850


	//   ....[6]....
        /*11d4*/ 	.word	0x00004870


	//   ....[7]....
        /*11d8*/ 	.word	0x00004890


	//   ....[8]....
        /*11dc*/ 	.word	0x00004980


	//   ....[9]....
        /*11e0*/ 	.word	0x000049a0


	//   ....[10]....
        /*11e4*/ 	.word	0x0000c360


	//   ....[11]....
        /*11e8*/ 	.word	0x0000c3f0


	//   ....[12]....
        /*11ec*/ 	.word	0x0000c460


	//   ....[13]....
        /*11f0*/ 	.word	0x0000c4c0


	//   ....[14]....
        /*11f4*/ 	.word	0x0000c530


	//   ....[15]....
        /*11f8*/ 	.word	0x0000c590


	//   ....[16]....
        /*11fc*/ 	.word	0x0000c600


	//   ....[17]....
        /*1200*/ 	.word	0x0000c660


	//   ....[18]....
        /*1204*/ 	.word	0x0000c760


	//   ....[19]....
        /*1208*/ 	.word	0x0000c7f0


	//----- nvinfo : EIATTR_VRC_CTA_INIT_COUNT
	.align		4
.L_1667:
        /*120c*/ 	.byte	0x02, 0x4a
	.zero		1
	.zero		1


	//----- nvinfo : EIATTR_EXIT_INSTR_OFFSETS
	.align		4
        /*1210*/ 	.byte	0x04, 0x1c
        /*1212*/ 	.short	(.L_1669 - .L_1668)


	//   ....[0]....
.L_1668:
        /*1214*/ 	.word	0x0000c300


	//----- nvinfo : EIATTR_MAX_THREADS
	.align		4
.L_1669:
        /*1218*/ 	.byte	0x04, 0x05
        /*121a*/ 	.short	(.L_1671 - .L_1670)
.L_1670:
        /*121c*/ 	.word	0x00000080
        /*1220*/ 	.word	0x00000001
        /*1224*/ 	.word	0x00000001


	//----- nvinfo : EIATTR_CRS_STACK_SIZE
	.align		4
.L_1671:
        /*1228*/ 	.byte	0x04, 0x1e
        /*122a*/ 	.short	(.L_1673 - .L_1672)
.L_1672:
        /*122c*/ 	.word	0x00000000


	//----- nvinfo : EIATTR_CBANK_PARAM_SIZE
	.align		4
.L_1673:
        /*1230*/ 	.byte	0x03, 0x19
        /*1232*/ 	.short	0x0128


	//----- nvinfo : EIATTR_PARAM_CBANK
	.align		4
        /*1234*/ 	.byte	0x04, 0x0a
        /*1236*/ 	.short	(.L_1675 - .L_1674)
	.align		4
.L_1674:
        /*1238*/ 	.word	index@(.nv.constant0._ZN10layer_norm31ln_parallel_residual_bwd_kernelINS_13Kernel_traitsIf13__nv_bfloat16fS2_fjLj1280ELj1ELj4ELj1ELj16ENS_18Kernel_traits_baseILj1280EfS2_fS2_fjLj128EEEEELb0ELb0ELb1EEEvNS_9BwdParamsE)
        /*123c*/ 	.short	0x0380
        /*123e*/ 	.short	0x0128


	//----- nvinfo : EIATTR_SW_WAR
	.align		4
.L_1675:
        /*1240*/ 	.byte	0x04, 0x36
        /*1242*/ 	.short	(.L_1677 - .L_1676)
.L_1676:
        /*1244*/ 	.word	0x00000008
.L_1677:


//--------------------- .nv.info._ZN10layer_norm31ln_parallel_residual_bwd_kernelINS_13Kernel_traitsIf13__nv_bfloat16fS2_fjLj1280ELj1ELj4ELj1ELj16ENS_18Kernel_traits_baseILj1280EfS2_fS2_fjLj128EEEEELb0ELb1ELb0EEEvNS_9BwdParamsE --------------------------
	.section	.nv.info._ZN10layer_norm31ln_parallel_residual_bwd_kernelINS_13Kernel_traitsIf13__nv_bfloat16fS2_fjLj1280ELj1ELj4ELj1ELj16ENS_18Kernel_traits_baseILj1280EfS2_fS2_fjLj128EEEEELb0ELb1ELb0EEEvNS_9BwdParamsE,"",@"SHT_CUDA_INFO"
	.sectionflags	@""
	.align	4


	//----- nvinfo : EIATTR_CUDA_API_VERSION
	.align		4
        /*0000*/ 	.byte	0x04, 0x37
        /*0002*/ 	.short	(.L_1679 - .L_1678)
.L_1678:
        /*0004*/ 	.word	0x00000082


	//----- nvinfo : EIATTR_KPARAM_INFO
	.align		4
.L_1679:
        /*0008*/ 	.byte	0x04, 0x17
        /*000a*/ 	.short	(.L_1681 - .L_1680)
.L_1680:
        /*000c*/ 	.word	0x00000000
        /*0010*/ 	.short	0x0000
        /*0012*/ 	.short	0x0000
        /*0014*/ 	.byte	0x00, 0xf0, 0xa1, 0x04


	//----- nvinfo : EIATTR_SPARSE_MMA_MASK
	.align		4
.L_1681:
        /*0018*/ 	.byte	0x03, 0x50
        /*001a*/ 	.short	0x0000


	//----- nvinfo : EIATTR_MAXREG_COUNT
	.align		4
        /*001c*/ 	.byte	0x03, 0x1b
        /*001e*/ 	.short	0x00ff


	//----- nvinfo : EIATTR_NUM_BARRIERS
	.align		4
        /*0020*/ 	.byte	0x02, 0x4c
        /*0022*/ 	.byte	0x01
	.zero		1


	//----- nvinfo : EIATTR_ANNOTATIONS
	.align		4
        /*0024*/ 	.byte	0x04, 0x55
        /*0026*/ 	.short	(.L_1683 - .L_1682)


	//   ....[0]....
.L_1682:
        /* <DEDUP_REMOVED lines=25> */


	//----- nvinfo : EIATTR_MERCURY_ISA_VERSION
	.align		4
.L_1683:
        /*01a8*/ 	.byte	0x03, 0x5f
        /*01aa*/ 	.short	0x0101


	//----- nvinfo : EIATTR_COOP_GROUP_MASK_REGIDS
	.align		4
        /*01ac*/ 	.byte	0x04, 0x29
        /*01ae*/ 	.short	(.L_1685 - .L_1684)


	//   ....[0]....
.L_1684:
        /*01b0*/ 	.word	0xffffffff


	//   ....[1]....
        /*01b4*/ 	.word	0xffffffff


	//   ....[2]....
        /*01b8*/ 	.word	0xffffffff


	//   ....[3]....
        /*01bc*/ 	.word	0xffffffff


	//   ....[4]....
        /*01c0*/ 	.word	0xffffffff


	//   ....[5]....
        /*01c4*/ 	.word	0xffffffff


	//   ....[6]....
        /*01c8*/ 	.word	0xffffffff


	//   ....[7]....
        /*01cc*/ 	.word	0xffffffff


	//   ....[8]....
        /*01d0*/ 	.word	0xffffffff


	//   ....[9]....
        /*01d4*/ 	.word	0xffffffff


	//   ....[10]....
        /*01d8*/ 	.word	0x05000088


	//   ....[11]....
        /*01dc*/ 	.word	0x05000088


	//   ....[12]....
        /*01e0*/ 	.word	0x05000088


	//   ....[13]....
        /*01e4*/ 	.word	0x05000088


	//   ....[14]....
        /*01e8*/ 	.word	0x05000088


	//   ....[15]....
        /*01ec*/ 	.word	0x05000088


	//   ....[16]....
        /*01f0*/ 	.word	0x05000088


	//   ....[17]....
        /*01f4*/ 	.word	0x05000088


	//   ....[18]....
        /*01f8*/ 	.word	0x05000088


	//   ....[19]....
        /*01fc*/ 	.word	0x05000088


	//----- nvinfo : EIATTR_COOP_GROUP_INSTR_OFFSETS
	.align		4
.L_1685:
        /*0200*/ 	.byte	0x04, 0x28
        /*0202*/ 	.short	(.L_1687 - .L_1686)


	//   ....[0]....
.L_1686:
        /*0204*/ 	.word	0x00002790


	//   ....[1]....
        /*0208*/ 	.word	0x000027b0


	//   ....[2]....
        /*020c*/ 	.word	0x000027d0


	//   ....[3]....
        /*0210*/ 	.word	0x000027f0


	//   ....[4]....
        /*0214*/ 	.word	0x00002810


	//   ....[5]....
        /*0218*/ 	.word	0x00002830


	//   ....[6]....
        /*021c*/ 	.word	0x00002850


	//   ....[7]....
        /*0220*/ 	.word	0x00002870


	//   ....[8]....
        /*0224*/ 	.word	0x00002880


	//   ....[9]....
        /*0228*/ 	.word	0x000028a0


	//   ....[10]....
        /*022c*/ 	.word	0x00009760


	//   ....[11]....
        /*0230*/ 	.word	0x00009800


	//   ....[12]....
        /*0234*/ 	.word	0x00009880


	//   ....[13]....
        /*0238*/ 	.word	0x000098f0


	//   ....[14]....
        /*023c*/ 	.word	0x00009970


	//   ....[15]....
        /*0240*/ 	.word	0x000099e0


	//   ....[16]....
        /*0244*/ 	.word	0x00009a60


	//   ....[17]....
        /*0248*/ 	.word	0x00009ad0


	//   ....[18]....
        /*024c*/ 	.word	0x00009b50


	//   ....[19]....
        /*0250*/ 	.word	0x00009ba0


	//----- nvinfo : EIATTR_VRC_CTA_INIT_COUNT
	.align		4
.L_1687:
        /*0254*/ 	.byte	0x02, 0x4a
	.zero		1
	.zero		1


	//----- nvinfo : EIATTR_EXIT_INSTR_OFFSETS
	.align		4
        /*0258*/ 	.byte	0x04, 0x1c
        /*025a*/ 	.short	(.L_1689 - .L_1688)


	//   ....[0]....
.L_1688:
        /*025c*/ 	.word	0x000096c0


	//   ....[1]....
        /*0260*/ 	.word	0x000096f0


	//----- nvinfo : EIATTR_MAX_THREADS
	.align		4
.L_1689:
        /*0264*/ 	.byte	0x04, 0x05
        /*0266*/ 	.short	(.L_1691 - .L_1690)
.L_1690:
        /*0268*/ 	.word	0x00000080
        /*026c*/ 	.word	0x00000001
        /*0270*/ 	.word	0x00000001


	//----- nvinfo : EIATTR_CRS_STACK_SIZE
	.align		4
.L_1691:
        /*0274*/ 	.byte	0x04, 0x1e
        /*0276*/ 	.short	(.L_1693 - .L_1692)
.L_1692:
        /*0278*/ 	.word	0x00000000


	//----- nvinfo : EIATTR_CBANK_PARAM_SIZE
	.align		4
.L_1693:
        /*027c*/ 	.byte	0x03, 0x19
        /*027e*/ 	.short	0x0128


	//----- nvinfo : EIATTR_PARAM_CBANK
	.align		4
        /*0280*/ 	.byte	0x04, 0x0a
        /*0282*/ 	.short	(.L_1695 - .L_1694)
	.align		4
.L_1694:
        /*0284*/ 	.word	index@(.nv.constant0._ZN10layer_norm31ln_parallel_residual_bwd_kernelINS_13Kernel_traitsIf13__nv_bfloat16fS2_fjLj1280ELj1ELj4ELj1ELj16ENS_18Kernel_traits_baseILj1280EfS2_fS2_fjLj128EEEEELb0ELb1ELb0EEEvNS_9BwdParamsE)
        /*0288*/ 	.short	0x0380
        /*028a*/ 	.short	0x0128


	//----- nvinfo : EIATTR_SW_WAR
	.align		4
.L_1695:
        /*028c*/ 	.byte	0x04, 0x36
        /*028e*/ 	.short	(.L_1697 - .L_1696)
.L_1696:
        /*0290*/ 	.word	0x00000008
.L_1697:


//--------------------- .nv.info._ZN10layer_norm31ln_parallel_residual_bwd_kernelINS_13Kernel_traitsIf13__nv_bfloat16fS2_fjLj1280ELj1ELj4ELj1ELj16ENS_18Kernel_traits_baseILj1280EfS2_fS2_fjLj128EEEEELb0ELb1ELb1EEEvNS_9BwdParamsE --------------------------
	.section	.nv.info._ZN10layer_norm31ln_parallel_residual_bwd_kernelINS_13Kernel_traitsIf13__nv_bfloat16fS2_fjLj1280ELj1ELj4ELj1ELj16ENS_18Kernel_traits_baseILj1280EfS2_fS2_fjLj128EEEEELb0ELb1ELb1EEEvNS_9BwdParamsE,"",@"SHT_CUDA_INFO"
	.sectionflags	@""
	.align	4


	//----- nvinfo : EIATTR_CUDA_API_VERSION
	.align		4
        /*0000*/ 	.byte	0x04, 0x37
        /*0002*/ 	.short	(.L_1699 - .L_1698)
.L_1698:
        /*0004*/ 	.word	0x00000082


	//----- nvinfo : EIATTR_KPARAM_INFO
	.align		4
.L_1699:
        /*0008*/ 	.byte	0x04, 0x17
        /*000a*/ 	.short	(.L_1701 - .L_1700)
.L_1700:
        /*000c*/ 	.word	0x00000000
        /*0010*/ 	.short	0x0000
        /*0012*/ 	.short	0x0000
        /*0014*/ 	.byte	0x00, 0xf0, 0xa1, 0x04


	//----- nvinfo : EIATTR_SPARSE_MMA_MASK
	.align		4
.L_1701:
        /*0018*/ 	.byte	0x03, 0x50
        /*001a*/ 	.short	0x0000


	//----- nvinfo : EIATTR_MAXREG_COUNT
	.align		4
        /*001c*/ 	.byte	0x03, 0x1b
        /*001e*/ 	.short	0x00ff


	//----- nvinfo : EIATTR_NUM_BARRIERS
	.align		4
        /*0020*/ 	.byte	0x02, 0x4c
        /*0022*/ 	.byte	0x01
	.zero		1


	//----- nvinfo : EIATTR_ANNOTATIONS
	.align		4
        /*0024*/ 	.byte	0x04, 0x55
        /*0026*/ 	.short	(.L_1703 - .L_1702)


	//   ....[0]....
.L_1702:
        /* <DEDUP_REMOVED lines=31> */


	//----- nvinfo : EIATTR_MERCURY_ISA_VERSION
	.align		4
.L_1703:
        /*0208*/ 	.byte	0x03, 0x5f
        /*020a*/ 	.short	0x0101


	//----- nvinfo : EIATTR_COOP_GROUP_MASK_REGIDS
	.align		4
        /*020c*/ 	.byte	0x04, 0x29
        /*020e*/ 	.short	(.L_1705 - .L_1704)


	//   ....[0]....
.L_1704:
        /*0210*/ 	.word	0xffffffff


	//   ....[1]....
        /*0214*/ 	.word	0xffffffff


	//   ....[2]....
        /*0218*/ 	.word	0xffffffff


	//   ....[3]....
        /*021c*/ 	.word	0xffffffff


	//   ....[4]....
        /*0220*/ 	.word	0xffffffff


	//   ....[5]....
        /*0224*/ 	.word	0xffffffff


	//   ....[6]....
        /*0228*/ 	.word	0xffffffff


	//   ....[7]....
        /*022c*/ 	.word	0xffffffff


	//   ....[8]....
        /*0230*/ 	.word	0xffffffff


	//   ....[9]....
        /*0234*/ 	.word	0xffffffff


	//   ....[10]....
        /*0238*/ 	.word	0x050000ef


	//   ....[11]....
        /*023c*/ 	.word	0x050000ef


	//   ....[12]....
        /*0240*/ 	.word	0x050000ef


	//   ....[13]....
        /*0244*/ 	.word	0x050000ef


	//   ....[14]....
        /*0248*/ 	.word	0x050000ef


	//   ....[15]....
        /*024c*/ 	.word	0x050000ef


	//   ....[16]....
        /*0250*/ 	.word	0x050000ef


	//   ....[17]....
        /*0254*/ 	.word	0x050000ef


	//   ....[18]....
        /*0258*/ 	.word	0x050000ef


	//   ....[19]....
        /*025c*/ 	.word	0x050000ef


	//----- nvinfo : EIATTR_COOP_GROUP_INSTR_OFFSETS
	.align		4
.L_1705:
        /*0260*/ 	.byte	0x04, 0x28
        /*0262*/ 	.short	(.L_1707 - .L_1706)


	//   ....[0]....
.L_1706:
        /*0264*/ 	.word	0x000024b0


	//   ....[1]....
        /*0268*/ 	.word	0x000024d0


	//   ....[2]....
        /*026c*/ 	.word	0x000024f0


	//   ....[3]....
        /*0270*/ 	.word	0x00002510


	//   ....[4]....
        /*0274*/ 	.word	0x00002530


	//   ....[5]....
        /*0278*/ 	.word	0x00002550


	//   ....[6]....
        /*027c*/ 	.word	0x00002570


	//   ....[7]....
        /*0280*/ 	.word	0x00002590


	//   ....[8]....
        /*0284*/ 	.word	0x000025a0


	//   ....[9]....
        /*0288*/ 	.word	0x000025c0


	//   ....[10]....
        /*028c*/ 	.word	0x00008ca0


	//   ....[11]....
        /*0290*/ 	.word	0x00008d30


	//   ....[12]....
        /*0294*/ 	.word	0x00008d90


	//   ....[13]....
        /*0298*/ 	.word	0x00008de0


	//   ....[14]....
        /*029c*/ 	.word	0x00008e40


	//   ....[15]....
        /*02a0*/ 	.word	0x00008e90


	//   ....[16]....
        /*02a4*/ 	.word	0x00008ef0


	//   ....[17]....
        /*02a8*/ 	.word	0x00008f40


	//   ....[18]....
        /*02ac*/ 	.word	0x00008fa0


	//   ....[19]....
        /*02b0*/ 	.word	0x00008ff0


	//----- nvinfo : EIATTR_VRC_CTA_INIT_COUNT
	.align		4
.L_1707:
        /*02b4*/ 	.byte	0x02, 0x4a
	.zero		1
	.zero		1


	//----- nvinfo : EIATTR_EXIT_INSTR_OFFSETS
	.align		4
        /*02b8*/ 	.byte	0x04, 0x1c
        /*02ba*/ 	.short	(.L_1709 - .L_1708)


	//   ....[0]....
.L_1708:
        /*02bc*/ 	.word	0x00008c30


	//----- nvinfo : EIATTR_MAX_THREADS
	.align		4
.L_1709:
        /*02c0*/ 	.byte	0x04, 0x05
        /*02c2*/ 	.short	(.L_1711 - .L_1710)
.L_1710:
        /*02c4*/ 	.word	0x00000080
        /*02c8*/ 	.word	0x00000001
        /*02cc*/ 	.word	0x00000001


	//----- nvinfo : EIATTR_CRS_STACK_SIZE
	.align		4
.L_1711:
        /*02d0*/ 	.byte	0x04, 0x1e
        /*02d2*/ 	.short	(.L_1713 - .L_1712)
.L_1712:
        /*02d4*/ 	.word	0x00000000


	//----- nvinfo : EIATTR_CBANK_PARAM_SIZE
	.align		4
.L_1713:
        /*02d8*/ 	.byte	0x03, 0x19
        /*02da*/ 	.short	0x0128


	//----- nvinfo : EIATTR_PARAM_CBANK
	.align		4
        /*02dc*/ 	.byte	0x04, 0x0a
        /*02de*/ 	.short	(.L_1715 - .L_1714)
	.align		4
.L_1714:
        /*02e0*/ 	.word	index@(.nv.constant0._ZN10layer_norm31ln_parallel_residual_bwd_kernelINS_13Kernel_traitsIf13__nv_bfloat16fS2_fjLj1280ELj1ELj4ELj1ELj16ENS_18Kernel_traits_baseILj1280EfS2_fS2_fjLj128EEEEELb0ELb1ELb1EEEvNS_9BwdParamsE)
        /*02e4*/ 	.short	0x0380
        /*02e6*/ 	.short	0x0128


	//----- nvinfo : EIATTR_SW_WAR
	.align		4
.L_1715:
        /*02e8*/ 	.byte	0x04, 0x36
        /*02ea*/ 	.short	(.L_1717 - .L_1716)
.L_1716:
        /*02ec*/ 	.word	0x00000008
.L_1717:


//--------------------- .nv.info._ZN10layer_norm31ln_parallel_residual_bwd_kernelINS_13Kernel_traitsIf13__nv_bfloat16fS2_fjLj1280ELj1ELj4ELj1ELj16ENS_18Kernel_traits_baseILj1280EfS2_fS2_fjLj128EEEEELb1ELb0ELb0EEEvNS_9BwdParamsE --------------------------
	.section	.nv.info._ZN10layer_norm31ln_parallel_residual_bwd_kernelINS_13Kernel_traitsIf13__nv_bfloat16fS2_fjLj1280ELj1ELj4ELj1ELj16ENS_18Kernel_traits_baseILj1280EfS2_fS2_fjLj128EEEEELb1ELb0ELb0EEEvNS_9BwdParamsE,"",@"SHT_CUDA_INFO"
	.sectionflags	@""
	.align	4


	//----- nvinfo : EIATTR_CUDA_API_VERSION
	.align		4
        /*0000*/ 	.byte	0x04, 0x37
        /*0002*/ 	.short	(.L_1719 - .L_1718)
.L_1718:
        /*0004*/ 	.word	0x00000082


	//----- nvinfo : EIATTR_KPARAM_INFO
	.align		4
.L_1719:
        /*0008*/ 	.byte	0x04, 0x17
        /*000a*/ 	.short	(.L_1721 - .L_1720)
.L_1720:
        /*000c*/ 	.word	0x00000000
        /*0010*/ 	.short	0x0000
        /*0012*/ 	.short	0x0000
        /*0014*/ 	.byte	0x00, 0xf0, 0xa1, 0x04


	//----- nvinfo : EIATTR_SPARSE_MMA_MASK
	.align		4
.L_1721:
        /*0018*/ 	.byte	0x03, 0x50
        /*001a*/ 	.short	0x0000


	//----- nvinfo : EIATTR_MAXREG_COUNT
	.align		4
        /*001c*/ 	.byte	0x03, 0x1b
        /*001e*/ 	.short	0x00ff


	//----- nvinfo : EIATTR_NUM_BARRIERS
	.align		4
        /*0020*/ 	.byte	0x02, 0x4c
        /*0022*/ 	.byte	0x01
	.zero		1


	//----- nvinfo : EIATTR_ANNOTATIONS
	.align		4
        /*0024*/ 	.byte	0x04, 0x55
        /*0026*/ 	.short	(.L_1723 - .L_1722)


	//   ....[0]....
.L_1722:
        /* <DEDUP_REMOVED lines=305> */


	//----- nvinfo : EIATTR_MERCURY_ISA_VERSION
	.align		4
.L_1723:
        /*1320*/ 	.byte	0x03, 0x5f
        /*1322*/ 	.short	0x0101


	//----- nvinfo : EIATTR_COOP_GROUP_MASK_REGIDS
	.align		4
        /*1324*/ 	.byte	0x04, 0x29
        /*1326*/ 	.short	(.L_1725 - .L_1724)


	//   ....[0]....
.L_1724:
        /*1328*/ 	.word	0xffffffff


	//   ....[1]....
        /*132c*/ 	.word	0xffffffff


	//   ....[2]....
        /*1330*/ 	.word	0xffffffff


	//   ....[3]....
        /*1334*/ 	.word	0xffffffff


	//   ....[4]....
        /*1338*/ 	.word	0xffffffff


	//   ....[5]....
        /*133c*/ 	.word	0xffffffff


	//   ....[6]....
        /*1340*/ 	.word	0xffffffff


	//   ....[7]....
        /*1344*/ 	.word	0xffffffff


	//   ....[8]....
        /*1348*/ 	.word	0xffffffff


	//   ....[9]....
        /*134c*/ 	.word	0xffffffff


	//   ....[10]....
        /*1350*/ 	.word	0x05000074


	//   ....[11]....
        /*1354*/ 	.word	0x05000074


	//   ....[12]....
        /*1358*/ 	.word	0x05000074


	//   ....[13]....
        /*135c*/ 	.word	0x05000074


	//   ....[14]....
        /*1360*/ 	.word	0x05000074


	//   ....[15]....
        /*1364*/ 	.word	0x05000074


	//   ....[16]....
        /*1368*/ 	.word	0x05000074


	//   ....[17]....
        /*136c*/ 	.word	0x05000074


	//   ....[18]....
        /*1370*/ 	.word	0x05000074


	//   ....[19]....
        /*1374*/ 	.word	0x05000074


	//----- nvinfo : EIATTR_COOP_GROUP_INSTR_OFFSETS
	.align		4
.L_1725:
        /*1378*/ 	.byte	0x04, 0x28
        /*137a*/ 	.short	(.L_1727 - .L_1726)


	//   ....[0]....
.L_1726:
        /*137c*/ 	.word	0x00005510


	//   ....[1]....
        /*1380*/ 	.word	0x00005530


	//   ....[2]....
        /*1384*/ 	.word	0x00005550


	//   ....[3]....
        /*1388*/ 	.word	0x00005570


	//   ....[4]....
        /*138c*/ 	.word	0x00005590


	//   ....[5]....
        /*1390*/ 	.word	0x000055b0


	//   ....[6]....
        /*1394*/ 	.word	0x000055d0


	//   ....[7]....
        /*1398*/ 	.word	0x000055f0


	//   ....[8]....
        /*139c*/ 	.word	0x00005600


	//   ....[9]....
        /*13a0*/ 	.word	0x00005620


	//   ....[10]....
        /*13a4*/ 	.word	0x000130f0


	//   ....[11]....
        /*13a8*/ 	.word	0x00013190


	//   ....[12]....
        /*13ac*/ 	.word	0x00013210


	//   ....[13]....
        /*13b0*/ 	.word	0x00013280


	//   ....[14]....
        /*13b4*/ 	.word	0x00013300


	//   ....[15]....
        /*13b8*/ 	.word	0x00013370


	//   ....[16]....
        /*13bc*/ 	.word	0x000133f0


	//   ....[17]....
        /*13c0*/ 	.word	0x00013460


	//   ....[18]....
        /*13c4*/ 	.word	0x000134e0


	//   ....[19]....
        /*13c8*/ 	.word	0x00013530


	//----- nvinfo : EIATTR_VRC_CTA_INIT_COUNT
	.align		4
.L_1727:
        /*13cc*/ 	.byte	0x02, 0x4a
	.zero		1
	.zero		1


	//----- nvinfo : EIATTR_EXIT_INSTR_OFFSETS
	.align		4
        /*13d0*/ 	.byte	0x04, 0x1c
        /*13d2*/ 	.short	(.L_1729 - .L_1728)


	//   ....[0]....
.L_1728:
        /*13d4*/ 	.word	0x00013000


	//   ....[1]....
        /*13d8*/ 	.word	0x00013080


	//----- nvinfo : EIATTR_MAX_THREADS
	.align		4
.L_1729:
        /*13dc*/ 	.byte	0x04, 0x05
        /*13de*/ 	.short	(.L_1731 - .L_1730)
.L_1730:
        /*13e0*/ 	.word	0x00000080
        /*13e4*/ 	.word	0x00000001
        /*13e8*/ 	.word	0x00000001


	//----- nvinfo : EIATTR_CRS_STACK_SIZE
	.align		4
.L_1731:
        /*13ec*/ 	.byte	0x04, 0x1e
        /*13ee*/ 	.short	(.L_1733 - .L_1732)
.L_1732:
        /*13f0*/ 	.word	0x00000000


	//----- nvinfo : EIATTR_CBANK_PARAM_SIZE
	.align		4
.L_1733:
        /*13f4*/ 	.byte	0x03, 0x19
        /*13f6*/ 	.short	0x0128


	//----- nvinfo : EIATTR_PARAM_CBANK
	.align		4
        /*13f8*/ 	.byte	0x04, 0x0a
        /*13fa*/ 	.short	(.L_1735 - .L_1734)
	.align		4
.L_1734:
        /*13fc*/ 	.word	index@(.nv.constant0._ZN10layer_norm31ln_parallel_residual_bwd_kernelINS_13Kernel_traitsIf13__nv_bfloat16fS2_fjLj1280ELj1ELj4ELj1ELj16ENS_18Kernel_traits_baseILj1280EfS2_fS2_fjLj128EEEEELb1ELb0ELb0EEEvNS_9BwdParamsE)
        /*1400*/ 	.short	0x0380
        /*1402*/ 	.short	0x0128


	//----- nvinfo : EIATTR_SW_WAR
	.align		4
.L_1735:
        /*1404*/ 	.byte	0x04, 0x36
        /*1406*/ 	.short	(.L_1737 - .L_1736)
.L_1736:
        /*1408*/ 	.word	0x00000008
.L_1737:


//--------------------- .nv.info._ZN10layer_norm31ln_parallel_residual_bwd_kernelINS_13Kernel_traitsIf13__nv_bfloat16fS2_fjLj1280ELj1ELj4ELj1ELj16ENS_18Kernel_traits_baseILj1280EfS2_fS2_fjLj128EEEEELb1ELb0ELb1EEEvNS_9BwdParamsE --------------------------
	.section	.nv.info._ZN10layer_norm31ln_parallel_residual_bwd_kernelINS_13Kernel_traitsIf13__nv_bfloat16fS2_fjLj1280ELj1ELj4ELj1ELj16ENS_18Kernel_traits_baseILj1280EfS2_fS2_fjLj128EEEEELb1ELb0ELb1EEEvNS_9BwdParamsE,"",@"SHT_CUDA_INFO"
	.sectionflags	@""
	.align	4


	//----- nvinfo : EIATTR_CUDA_API_VERSION
	.align		4
        /*0000*/ 	.byte	0x04, 0x37
        /*0002*/ 	.short	(.L_1739 - .L_1738)
.L_1738:
        /*0004*/ 	.word	0x00000082


	//----- nvinfo : EIATTR_KPARAM_INFO
	.align		4
.L_1739:
        /*0008*/ 	.byte	0x04, 0x17
        /*000a*/ 	.short	(.L_1741 - .L_1740)
.L_1740:
        /*000c*/ 	.word	0x00000000
        /*0010*/ 	.short	0x0000
        /*0012*/ 	.short	0x0000
        /*0014*/ 	.byte	0x00, 0xf0, 0xa1, 0x04


	//----- nvinfo : EIATTR_SPARSE_MMA_MASK
	.align		4
.L_1741:
        /*0018*/ 	.byte	0x03, 0x50
        /*001a*/ 	.short	0x0000


	//----- nvinfo : EIATTR_MAXREG_COUNT
	.align		4
        /*001c*/ 	.byte	0x03, 0x1b
        /*001e*/ 	.short	0x00ff


	//----- nvinfo : EIATTR_NUM_BARRIERS
	.align		4
        /*0020*/ 	.byte	0x02, 0x4c
        /*0022*/ 	.byte	0x01
	.zero		1


	//----- nvinfo : EIATTR_ANNOTATIONS
	.align		4
        /*0024*/ 	.byte	0x04, 0x55
        /*0026*/ 	.short	(.L_1743 - .L_1742)


	//   ....[0]....
.L_1742:
        /* <DEDUP_REMOVED lines=293> */


	//----- nvinfo : EIATTR_MERCURY_ISA_VERSION
	.align		4
.L_1743:
        /*1268*/ 	.byte	0x03, 0x5f
        /*126a*/ 	.short	0x0101


	//----- nvinfo : EIATTR_COOP_GROUP_MASK_REGIDS
	.align		4
        /*126c*/ 	.byte	0x04, 0x29
        /*126e*/ 	.short	(.L_1745 - .L_1744)


	//   ....[0]....
.L_1744:
        /*1270*/ 	.word	0xffffffff


	//   ....[1]....
        /*1274*/ 	.word	0xffffffff


	//   ....[2]....
        /*1278*/ 	.word	0xffffffff


	//   ....[3]....
        /*127c*/ 	.word	0xffffffff


	//   ....[4]....
        /*1280*/ 	.word	0xffffffff


	//   ....[5]....
        /*1284*/ 	.word	0xffffffff


	//   ....[6]....
        /*1288*/ 	.word	0xffffffff


	//   ....[7]....
        /*128c*/ 	.word	0xffffffff


	//   ....[8]....
        /*1290*/ 	.word	0xffffffff


	//   ....[9]....
        /*1294*/ 	.word	0xffffffff


	//   ....[10]....
        /*1298*/ 	.word	0x050000b7


	//   ....[11]....
        /*129c*/ 	.word	0x050000b7


	//   ....[12]....
        /*12a0*/ 	.word	0x050000b7


	//   ....[13]....
        /*12a4*/ 	.word	0x050000b7


	//   ....[14]....
        /*12a8*/ 	.word	0x050000b7


	//   ....[15]....
        /*12ac*/ 	.word	0x050000b7


	//   ....[16]....
        /*12b0*/ 	.word	0x050000b7


	//   ....[17]....
        /*12b4*/ 	.word	0x050000b7


	//   ....[18]....
        /*12b8*/ 	.word	0x050000b7


	//   ....[19]....
        /*12bc*/ 	.word	0x050000b7


	//----- nvinfo : EIATTR_COOP_GROUP_INSTR_OFFSETS
	.align		4
.L_1745:
        /*12c0*/ 	.byte	0x04, 0x28
        /*12c2*/ 	.short	(.L_1747 - .L_1746)


	//   ....[0]....
.L_1746:
        /*12c4*/ 	.word	0x00004bb0


	//   ....[1]....
        /*12c8*/ 	.word	0x00004ca0


	//   ....[2]....
        /*12cc*/ 	.word	0x00004cf0


	//   ....[3]....
        /*12d0*/ 	.word	0x00004d10


	//   ....[4]....
        /*12d4*/ 	.word	0x00004d30


	//   ....[5]....
        /*12d8*/ 	.word	0x00004d50


	//   ....[6]....
        /*12dc*/ 	.word	0x00004d70


	//   ....[7]....
        /*12e0*/ 	.word	0x00004d90


	//   ....[8]....
        /*12e4*/ 	.word	0x00004da0


	//   ....[9]....
        /*12e8*/ 	.word	0x00004dc0


	//   ....[10]....
        /*12ec*/ 	.word	0x00011b40


	//   ....[11]....
        /*12f0*/ 	.word	0x00011c00


	//   ....[12]....
        /*12f4*/ 	.word	0x00011d00


	//   ....[13]....
        /*12f8*/ 	.word	0x00011d60


	//   ....[14]....
        /*12fc*/ 	.word	0x00011dd0


	//   ....[15]....
        /*1300*/ 	.word	0x00011e30


	//   ....[16]....
        /*1304*/ 	.word	0x00011ea0


	//   ....[17]....
        /*1308*/ 	.word	0x00011f00


	//   ....[18]....
        /*130c*/ 	.word	0x00011f70


	//   ....[19]....
        /*1310*/ 	.word	0x00011fd0


	//----- nvinfo : EIATTR_VRC_CTA_INIT_COUNT
	.align		4
.L_1747:
        /*1314*/ 	.byte	0x02, 0x4a
	.zero		1
	.zero		1


	//----- nvinfo : EIATTR_EXIT_INSTR_OFFSETS
	.align		4
        /*1318*/ 	.byte	0x04, 0x1c
        /*131a*/ 	.short	(.L_1749 - .L_1748)


	//   ....[0]....
.L_1748:
        /*131c*/ 	.word	0x00011ae0


	//----- nvinfo : EIATTR_MAX_THREADS
	.align		4
.L_1749:
        /*1320*/ 	.byte	0x04, 0x05
        /*1322*/ 	.short	(.L_1751 - .L_1750)
.L_1750:
        /*1324*/ 	.word	0x00000080
        /*1328*/ 	.word	0x00000001
        /*132c*/ 	.word	0x00000001


	//----- nvinfo : EIATTR_CRS_STACK_SIZE
	.align		4
.L_1751:
        /*1330*/ 	.byte	0x04, 0x1e
        /*1332*/ 	.short	(.L_1753 - .L_1752)
.L_1752:
        /*1334*/ 	.word	0x00000000


	//----- nvinfo : EIATTR_CBANK_PARAM_SIZE
	.align		4
.L_1753:
        /*1338*/ 	.byte	0x03, 0x19
        /*133a*/ 	.short	0x0128


	//----- nvinfo : EIATTR_PARAM_CBANK
	.align		4
        /*133c*/ 	.byte	0x04, 0x0a
        /*133e*/ 	.short	(.L_1755 - .L_1754)
	.align		4
.L_1754:
        /*1340*/ 	.word	index@(.nv.constant0._ZN10layer_norm31ln_parallel_residual_bwd_kernelINS_13Kernel_traitsIf13__nv_bfloat16fS2_fjLj1280ELj1ELj4ELj1ELj16ENS_18Kernel_traits_baseILj1280EfS2_fS2_fjLj128EEEEELb1ELb0ELb1EEEvNS_9BwdParamsE)
        /*1344*/ 	.short	0x0380
        /*1346*/ 	.short	0x0128


	//----- nvinfo : EIATTR_SW_WAR
	.align		4
.L_1755:
        /*1348*/ 	.byte	0x04, 0x36
        /*134a*/ 	.short	(.L_1757 - .L_1756)
.L_1756:
        /*134c*/ 	.word	0x00000008
.L_1757:


//--------------------- .nv.info._ZN10layer_norm22ln_bwd_finalize_kernelINS_22Kernel_traits_finalizeILj1280Ef13__nv_bfloat16fS2_fjLb0ELj1024ELj4ENS_18Kernel_traits_baseILj1280EfS2_fS2_fjLj1024EEEEELb0ELb0EEEvNS_9BwdParamsE --------------------------
	.section	.nv.info._ZN10layer_norm22ln_bwd_finalize_kernelINS_22Kernel_traits_finalizeILj1280Ef13__nv_bfloat16fS2_fjLb0ELj1024ELj4ENS_18Kernel_traits_baseILj1280EfS2_fS2_fjLj1024EEEEELb0ELb0EEEvNS_9BwdParamsE,"",@"SHT_CUDA_INFO"
	.sectionflags	@""
	.align	4


	//----- nvinfo : EIATTR_CUDA_API_VERSION
	.align		4
        /*0000*/ 	.byte	0x04, 0x37
        /*0002*/ 	.short	(.L_1759 - .L_1758)
.L_1758:
        /*0004*/ 	.word	0x00000082


	//----- nvinfo : EIATTR_KPARAM_INFO
	.align		4
.L_1759:
        /*0008*/ 	.byte	0x04, 0x17
        /*000a*/ 	.short	(.L_1761 - .L_1760)
.L_1760:
        /*000c*/ 	.word	0x00000000
        /*0010*/ 	.short	0x0000
        /*0012*/ 	.short	0x0000
        /*0014*/ 	.byte	0x00, 0xf0, 0xa1, 0x04


	//----- nvinfo : EIATTR_SPARSE_MMA_MASK
	.align		4
.L_1761:
        /*0018*/ 	.byte	0x03, 0x50
        /*001a*/ 	.short	0x0000


	//----- nvinfo : EIATTR_MAXREG_COUNT
	.align		4
        /*001c*/ 	.byte	0x03, 0x1b
        /*001e*/ 	.short	0x0040


	//----- nvinfo : EIATTR_NUM_BARRIERS
	.align		4
        /*0020*/ 	.byte	0x02, 0x4c
        /*0022*/ 	.byte	0x01
	.zero		1


	//----- nvinfo : EIATTR_MERCURY_ISA_VERSION
	.align		4
        /*0024*/ 	.byte	0x03, 0x5f
        /*0026*/ 	.short	0x0101


	//----- nvinfo : EIATTR_COOP_GROUP_MASK_REGIDS
	.align		4
        /*0028*/ 	.byte	0x04, 0x29
        /*002a*/ 	.short	(.L_1763 - .L_1762)


	//   ....[0]....
.L_1762:
        /*002c*/ 	.word	0xffffffff


	//   ....[1]....
        /*0030*/ 	.word	0xffffffff


	//   ....[2]....
        /*0034*/ 	.word	0xffffffff


	//   ....[3]....
        /*0038*/ 	.word	0xffffffff


	//   ....[4]....
        /*003c*/ 	.word	0xffffffff


	//   ....[5]....
        /*0040*/ 	.word	0xffffffff


	//   ....[6]....
        /*0044*/ 	.word	0xffffffff


	//   ....[7]....
        /*0048*/ 	.word	0xffffffff


	//   ....[8]....
        /*004c*/ 	.word	0xffffffff


	//   ....[9]....
        /*0050*/ 	.word	0xffffffff


	//----- nvinfo : EIATTR_COOP_GROUP_INSTR_OFFSETS
	.align		4
.L_1763:
        /*0054*/ 	.byte	0x04, 0x28
        /*0056*/ 	.short	(.L_1765 - .L_1764)


	//   ....[0]....
.L_1764:
        /*0058*/ 	.word	0x000015e0


	//   ....[1]....
        /*005c*/ 	.word	0x000015f0


	//   ....[2]....
        /*0060*/ 	.word	0x00001620


	//   ....[3]....
        /*0064*/ 	.word	0x00001630


	//   ....[4]....
        /*0068*/ 	.word	0x00001660


	//   ....[5]....
        /*006c*/ 	.word	0x00001670


	//   ....[6]....
        /*0070*/ 	.word	0x000016b0


	//   ....[7]....
        /*0074*/ 	.word	0x000016e0


	//   ....[8]....
        /*0078*/ 	.word	0x00001710


	//   ....[9]....
        /*007c*/ 	.word	0x00001720


	//----- nvinfo : EIATTR_VRC_CTA_INIT_COUNT
	.align		4
.L_1765:
        /*0080*/ 	.byte	0x02, 0x4a
	.zero		1
	.zero		1


	//----- nvinfo : EIATTR_EXIT_INSTR_OFFSETS
	.align		4
        /*0084*/ 	.byte	0x04, 0x1c
        /*0086*/ 	.short	(.L_1767 - .L_1766)


	//   ....[0]....
.L_1766:
        /*0088*/ 	.word	0x00000060


	//   ....[1]....
        /*008c*/ 	.word	0x00001780


	//   ....[2]....
        /*0090*/ 	.word	0x000017b0


	//   ....[3]....
        /*0094*/ 	.word	0x00001850


	//----- nvinfo : EIATTR_MAX_THREADS
	.align		4
.L_1767:
        /*0098*/ 	.byte	0x04, 0x05
        /*009a*/ 	.short	(.L_1769 - .L_1768)
.L_1768:
        /*009c*/ 	.word	0x00000400
        /*00a0*/ 	.word	0x00000001
        /*00a4*/ 	.word	0x00000001


	//----- nvinfo : EIATTR_CRS_STACK_SIZE
	.align		4
.L_1769:
        /*00a8*/ 	.byte	0x04, 0x1e
        /*00aa*/ 	.short	(.L_1771 - .L_1770)
.L_1770:
        /*00ac*/ 	.word	0x00000000


	//----- nvinfo : EIATTR_CBANK_PARAM_SIZE
	.align		4
.L_1771:
        /*00b0*/ 	.byte	0x03, 0x19
        /*00b2*/ 	.short	0x0128


	//----- nvinfo : EIATTR_PARAM_CBANK
	.align		4
        /*00b4*/ 	.byte	0x04, 0x0a
        /*00b6*/ 	.short	(.L_1773 - .L_1772)
	.align		4
.L_1772:
        /*00b8*/ 	.word	index@(.nv.constant0._ZN10layer_norm22ln_bwd_finalize_kernelINS_22Kernel_traits_finalizeILj1280Ef13__nv_bfloat16fS2_fjLb0ELj1024ELj4ENS_18Kernel_traits_baseILj1280EfS2_fS2_fjLj1024EEEEELb0ELb0EEEvNS_9BwdParamsE)
        /*00bc*/ 	.short	0x0380
        /*00be*/ 	.short	0x0128


	//----- nvinfo : EIATTR_SW_WAR
	.align		4
.L_1773:
        /*00c0*/ 	.byte	0x04, 0x36
        /*00c2*/ 	.short	(.L_1775 - .L_1774)
.L_1774:
        /*00c4*/ 	.word	0x00000008
.L_1775:


//--------------------- .nv.info._ZN10layer_norm40ln_parallel_residual_bwd_finalize_kernelINS_22Kernel_traits_finalizeILj1280Ef13__nv_bfloat16fS2_fjLb0ELj1024ELj4ENS_18Kernel_traits_baseILj1280EfS2_fS2_fjLj1024EEEEELb0EEEvNS_9BwdParamsE --------------------------
	.section	.nv.info._ZN10layer_norm40ln_parallel_residual_bwd_finalize_kernelINS_22Kernel_traits_finalizeILj1280Ef13__nv_bfloat16fS2_fjLb0ELj1024ELj4ENS_18Kernel_traits_baseILj1280EfS2_fS2_fjLj1024EEEEELb0EEEvNS_9BwdParamsE,"",@"SHT_CUDA_INFO"
	.sectionflags	@""
	.align	4


	//----- nvinfo : EIATTR_CUDA_API_VERSION
	.align		4
        /*0000*/ 	.byte	0x04, 0x37
        /*0002*/ 	.short	(.L_1777 - .L_1776)
.L_1776:
        /*0004*/ 	.word	0x00000082


	//----- nvinfo : EIATTR_KPARAM_INFO
	.align		4
.L_1777:
        /*0008*/ 	.byte	0x04, 0x17
        /*000a*/ 	.short	(.L_1779 - .L_1778)
.L_1778:
        /*000c*/ 	.word	0x00000000
        /*0010*/ 	.short	0x0000
        /*0012*/ 	.short	0x0000
        /*0014*/ 	.byte	0x00, 0xf0, 0xa1, 0x04


	//----- nvinfo : EIATTR_SPARSE_MMA_MASK
	.align		4
.L_1779:
        /*0018*/ 	.byte	0x03, 0x50
        /*001a*/ 	.short	0x0000


	//----- nvinfo : EIATTR_MAXREG_COUNT
	.align		4
        /*001c*/ 	.byte	0x03, 0x1b
        /*001e*/ 	.short	0x0040


	//----- nvinfo : EIATTR_NUM_BARRIERS
	.align		4
        /*0020*/ 	.byte	0x02, 0x4c
        /*0022*/ 	.byte	0x01
	.zero		1


	//----- nvinfo : EIATTR_MERCURY_ISA_VERSION
	.align		4
        /*0024*/ 	.byte	0x03, 0x5f
        /*0026*/ 	.short	0x0101


	//----- nvinfo : EIATTR_COOP_GROUP_MASK_REGIDS
	.align		4
        /*0028*/ 	.byte	0x04, 0x29
        /*002a*/ 	.short	(.L_1781 - .L_1780)


	//   ....[0]....
.L_1780:
        /*002c*/ 	.word	0xffffffff


	//   ....[1]....
        /*0030*/ 	.word	0xffffffff


	//   ....[2]....
        /*0034*/ 	.word	0xffffffff


	//   ....[3]....
        /*0038*/ 	.word	0xffffffff


	//   ....[4]....
        /*003c*/ 	.word	0xffffffff


	//   ....[5]....
        /*0040*/ 	.word	0xffffffff


	//   ....[6]....
        /*0044*/ 	.word	0xffffffff


	//   ....[7]....
        /*0048*/ 	.word	0xffffffff


	//   ....[8]....
        /*004c*/ 	.word	0xffffffff


	//   ....[9]....
        /*0050*/ 	.word	0xffffffff


	//   ....[10]....
        /*0054*/ 	.word	0xffffffff


	//   ....[11]....
        /*0058*/ 	.word	0xffffffff


	//   ....[12]....
        /*005c*/ 	.word	0xffffffff


	//   ....[13]....
        /*0060*/ 	.word	0xffffffff


	//   ....[14]....
        /*0064*/ 	.word	0xffffffff


	//   ....[15]....
        /*0068*/ 	.word	0xffffffff


	//   ....[16]....
        /*006c*/ 	.word	0xffffffff


	//   ....[17]....
        /*0070*/ 	.word	0xffffffff


	//   ....[18]....
        /*0074*/ 	.word	0xffffffff


	//   ....[19]....
        /*0078*/ 	.word	0xffffffff


	//----- nvinfo : EIATTR_COOP_GROUP_INSTR_OFFSETS
	.align		4
.L_1781:
        /*007c*/ 	.byte	0x04, 0x28
        /*007e*/ 	.short	(.L_1783 - .L_1782)


	//   ....[0]....
.L_1782:
        /*0080*/ 	.word	0x000013b0


	//   ....[1]....
        /*0084*/ 	.word	0x000013c0


	//   ....[2]....
        /*0088*/ 	.word	0x000013d0


	//   ....[3]....
        /*008c*/ 	.word	0x000013e0


	//   ....[4]....
        /*0090*/ 	.word	0x00001410


	//   ....[5]....
        /*0094*/ 	.word	0x00001430


	//   ....[6]....
        /*0098*/ 	.word	0x00001450


	//   ....[7]....
        /*009c*/ 	.word	0x00001460


	//   ....[8]....
        /*00a0*/ 	.word	0x000014a0


	//   ....[9]....
        /*00a4*/ 	.word	0x000014c0


	//   ....[10]....
        /*00a8*/ 	.word	0x000014d0


	//   ....[11]....
        /*00ac*/ 	.word	0x000014e0


	//   ....[12]....
        /*00b0*/ 	.word	0x00001510


	//   ....[13]....
        /*00b4*/ 	.word	0x00001530


	//   ....[14]....
        /*00b8*/ 	.word	0x00001550


	//   ....[15]....
        /*00bc*/ 	.word	0x00001560


	//   ....[16]....
        /*00c0*/ 	.word	0x000015a0


	//   ....[17]....
        /*00c4*/ 	.word	0x000015d0


	//   ....[18]....
        /*00c8*/ 	.word	0x00001600


	//   ....[19]....
        /*00cc*/ 	.word	0x00001610


	//----- nvinfo : EIATTR_VRC_CTA_INIT_COUNT
	.align		4
.L_1783:
        /*00d0*/ 	.byte	0x02, 0x4a
	.zero		1
	.zero		1


	//----- nvinfo : EIATTR_EXIT_INSTR_OFFSETS
	.align		4
        /*00d4*/ 	.byte	0x04, 0x1c
        /*00d6*/ 	.short	(.L_1785 - .L_1784)


	//   ....[0]....
.L_1784:
        /*00d8*/ 	.word	0x00000060


	//   ....[1]....
        /*00dc*/ 	.word	0x000016b0


	//   ....[2]....
        /*00e0*/ 	.word	0x000016e0


	//   ....[3]....
        /*00e4*/ 	.word	0x00001800


	//----- nvinfo : EIATTR_MAX_THREADS
	.align		4
.L_1785:
        /*00e8*/ 	.byte	0x04, 0x05
        /*00ea*/ 	.short	(.L_1787 - .L_1786)
.L_1786:
        /*00ec*/ 	.word	0x00000400
        /*00f0*/ 	.word	0x00000001
        /*00f4*/ 	.word	0x00000001


	//----- nvinfo : EIATTR_CRS_STACK_SIZE
	.align		4
.L_1787:
        /*00f8*/ 	.byte	0x04, 0x1e
        /*00fa*/ 	.short	(.L_1789 - .L_1788)
.L_1788:
        /*00fc*/ 	.word	0x00000000


	//----- nvinfo : EIATTR_CBANK_PARAM_SIZE
	.align		4
.L_1789:
        /*0100*/ 	.byte	0x03, 0x19
        /*0102*/ 	.short	0x0128


	//----- nvinfo : EIATTR_PARAM_CBANK
	.align		4
        /*0104*/ 	.byte	0x04, 0x0a
        /*0106*/ 	.short	(.L_1791 - .L_1790)
	.align		4
.L_1790:
        /*0108*/ 	.word	index@(.nv.constant0._ZN10layer_norm40ln_parallel_residual_bwd_finalize_kernelINS_22Kernel_traits_finalizeILj1280Ef13__nv_bfloat16fS2_fjLb0ELj1024ELj4ENS_18Kernel_traits_baseILj1280EfS2_fS2_fjLj1024EEEEELb0EEEvNS_9BwdParamsE)
        /*010c*/ 	.short	0x0380
        /*010e*/ 	.short	0x0128


	//----- nvinfo : EIATTR_SW_WAR
	.align		4
.L_1791:
        /*0110*/ 	.byte	0x04, 0x36
        /*0112*/ 	.short	(.L_1793 - .L_1792)
.L_1792:
        /*0114*/ 	.word	0x00000008
.L_1793:


//--------------------- .nv.info._ZN10layer_norm31ln_parallel_residual_bwd_kernelINS_13Kernel_traitsIf13__nv_bfloat16fS2_fjLj1280ELj1ELj4ELj1ELj16ENS_18Kernel_traits_baseILj1280EfS2_fS2_fjLj128EEEEELb1ELb1ELb0EEEvNS_9BwdParamsE --------------------------
	.section	.nv.info._ZN10layer_norm31ln_parallel_residual_bwd_kernelINS_13Kernel_traitsIf13__nv_bfloat16fS2_fjLj1280ELj1ELj4ELj1ELj16ENS_18Kernel_traits_baseILj1280EfS2_fS2_fjLj128EEEEELb1ELb1ELb0EEEvNS_9BwdParamsE,"",@"SHT_CUDA_INFO"
	.sectionflags	@""
	.align	4


	//----- nvinfo : EIATTR_CUDA_API_VERSION
	.align		4
        /*0000*/ 	.byte	0x04, 0x37
        /*0002*/ 	.short	(.L_1795 - .L_1794)
.L_1794:
        /*0004*/ 	.word	0x00000082


	//----- nvinfo : EIATTR_KPARAM_INFO
	.align		4
.L_1795:
        /*0008*/ 	.byte	0x04, 0x17
        /*000a*/ 	.short	(.L_1797 - .L_1796)
.L_1796:
        /*000c*/ 	.word	0x00000000
        /*0010*/ 	.short	0x0000
        /*0012*/ 	.short	0x0000
        /*0014*/ 	.byte	0x00, 0xf0, 0xa1, 0x04


	//----- nvinfo : EIATTR_SPARSE_MMA_MASK
	.align		4
.L_1797:
        /*0018*/ 	.byte	0x03, 0x50
        /*001a*/ 	.short	0x0000


	//----- nvinfo : EIATTR_MAXREG_COUNT
	.align		4
        /*001c*/ 	.byte	0x03, 0x1b
        /*001e*/ 	.short	0x00ff


	//----- nvinfo : EIATTR_NUM_BARRIERS
	.align		4
        /*0020*/ 	.byte	0x02, 0x4c
        /*0022*/ 	.byte	0x01
	.zero		1


	//----- nvinfo : EIATTR_ANNOTATIONS
	.align		4
        /*0024*/ 	.byte	0x04, 0x55
        /*0026*/ 	.short	(.L_1799 - .L_1798)


	//   ....[0]....
.L_1798:
        /* <DEDUP_REMOVED lines=43> */


	//----- nvinfo : EIATTR_MERCURY_ISA_VERSION
	.align		4
.L_1799:
        /*02c0*/ 	.byte	0x03, 0x5f
        /*02c2*/ 	.short	0x0101


	//----- nvinfo : EIATTR_COOP_GROUP_MASK_REGIDS
	.align		4
        /*02c4*/ 	.byte	0x04, 0x29
        /*02c6*/ 	.short	(.L_1801 - .L_1800)


	//   ....[0]....
.L_1800:
        /*02c8*/ 	.word	0xffffffff


	//   ....[1]....
        /*02cc*/ 	.word	0xffffffff


	//   ....[2]....
        /*02d0*/ 	.word	0xffffffff


	//   ....[3]....
        /*02d4*/ 	.word	0xffffffff


	//   ....[4]....
        /*02d8*/ 	.word	0xffffffff


	//   ....[5]....
        /*02dc*/ 	.word	0xffffffff


	//   ....[6]....
        /*02e0*/ 	.word	0xffffffff


	//   ....[7]....
        /*02e4*/ 	.word	0xffffffff


	//   ....[8]....
        /*02e8*/ 	.word	0xffffffff


	//   ....[9]....
        /*02ec*/ 	.word	0xffffffff


	//   ....[10]....
        /*02f0*/ 	.word	0x05000078


	//   ....[11]....
        /*02f4*/ 	.word	0x05000078


	//   ....[12]....
        /*02f8*/ 	.word	0x05000078


	//   ....[13]....
        /*02fc*/ 	.word	0x05000078


	//   ....[14]....
        /*0300*/ 	.word	0x05000078


	//   ....[15]....
        /*0304*/ 	.word	0x05000078


	//   ....[16]....
        /*0308*/ 	.word	0x05000078


	//   ....[17]....
        /*030c*/ 	.word	0x05000078


	//   ....[18]....
        /*0310*/ 	.word	0x05000078


	//   ....[19]....
        /*0314*/ 	.word	0x05000078


	//----- nvinfo : EIATTR_COOP_GROUP_INSTR_OFFSETS
	.align		4
.L_1801:
        /*0318*/ 	.byte	0x04, 0x28
        /*031a*/ 	.short	(.L_1803 - .L_1802)


	//   ....[0]....
.L_1802:
        /*031c*/ 	.word	0x00002c60


	//   ....[1]....
        /*0320*/ 	.word	0x00002c80


	//   ....[2]....
        /*0324*/ 	.word	0x00002ca0


	//   ....[3]....
        /*0328*/ 	.word	0x00002cc0


	//   ....[4]....
        /*032c*/ 	.word	0x00002ce0


	//   ....[5]....
        /*0330*/ 	.word	0x00002d00


	//   ....[6]....
        /*0334*/ 	.word	0x00002d20


	//   ....[7]....
        /*0338*/ 	.word	0x00002d40


	//   ....[8]....
        /*033c*/ 	.word	0x00002d50


	//   ....[9]....
        /*0340*/ 	.word	0x00002d70


	//   ....[10]....
        /*0344*/ 	.word	0x0000efc0


	//   ....[11]....
        /*0348*/ 	.word	0x0000f060


	//   ....[12]....
        /*034c*/ 	.word	0x0000f0e0


	//   ....[13]....
        /*0350*/ 	.word	0x0000f150


	//   ....[14]....
        /*0354*/ 	.word	0x0000f1d0


	//   ....[15]....
        /*0358*/ 	.word	0x0000f240


	//   ....[16]....
        /*035c*/ 	.word	0x0000f2c0


	//   ....[17]....
        /*0360*/ 	.word	0x0000f330


	//   ....[18]....
        /*0364*/ 	.word	0x0000f3b0


	//   ....[19]....
        /*0368*/ 	.word	0x0000f400


	//----- nvinfo : EIATTR_VRC_CTA_INIT_COUNT
	.align		4
.L_1803:
        /*036c*/ 	.byte	0x02, 0x4a
	.zero		1
	.zero		1


	//----- nvinfo : EIATTR_EXIT_INSTR_OFFSETS
	.align		4
        /*0370*/ 	.byte	0x04, 0x1c
        /*0372*/ 	.short	(.L_1805 - .L_1804)


	//   ....[0]....
.L_1804:
        /*0374*/ 	.word	0x0000ef20


	//   ....[1]....
        /*0378*/ 	.word	0x0000ef50


	//----- nvinfo : EIATTR_MAX_THREADS
	.align		4
.L_1805:
        /*037c*/ 	.byte	0x04, 0x05
        /*037e*/ 	.short	(.L_1807 - .L_1806)
.L_1806:
        /*0380*/ 	.word	0x00000080
        /*0384*/ 	.word	0x00000001
        /*0388*/ 	.word	0x00000001


	//----- nvinfo : EIATTR_CRS_STACK_SIZE
	.align		4
.L_1807:
        /*038c*/ 	.byte	0x04, 0x1e
        /*038e*/ 	.short	(.L_1809 - .L_1808)
.L_1808:
        /*0390*/ 	.word	0x00000000


	//----- nvinfo : EIATTR_CBANK_PARAM_SIZE
	.align		4
.L_1809:
        /*0394*/ 	.byte	0x03, 0x19
        /*0396*/ 	.short	0x0128


	//----- nvinfo : EIATTR_PARAM_CBANK
	.align		4
        /*0398*/ 	.byte	0x04, 0x0a
        /*039a*/ 	.short	(.L_1811 - .L_1810)
	.align		4
.L_1810:
        /*039c*/ 	.word	index@(.nv.constant0._ZN10layer_norm31ln_parallel_residual_bwd_kernelINS_13Kernel_traitsIf13__nv_bfloat16fS2_fjLj1280ELj1ELj4ELj1ELj16ENS_18Kernel_traits_baseILj1280EfS2_fS2_fjLj128EEEEELb1ELb1ELb0EEEvNS_9BwdParamsE)
        /*03a0*/ 	.short	0x0380
        /*03a2*/ 	.short	0x0128


	//----- nvinfo : EIATTR_SW_WAR
	.align		4
.L_1811:
        /*03a4*/ 	.byte	0x04, 0x36
        /*03a6*/ 	.short	(.L_1813 - .L_1812)
.L_1812:
        /*03a8*/ 	.word	0x00000008
.L_1813:


//--------------------- .nv.info._ZN10layer_norm22ln_bwd_finalize_kernelINS_22Kernel_traits_finalizeILj1280Ef13__nv_bfloat16fS2_fjLb0ELj1024ELj4ENS_18Kernel_traits_baseILj1280EfS2_fS2_fjLj1024EEEEELb0ELb1EEEvNS_9BwdParamsE --------------------------
	.section	.nv.info._ZN10layer_norm22ln_bwd_finalize_kernelINS_22Kernel_traits_finalizeILj1280Ef13__nv_bfloat16fS2_fjLb0ELj1024ELj4ENS_18Kernel_traits_baseILj1280EfS2_fS2_fjLj1024EEEEELb0ELb1EEEvNS_9BwdParamsE,"",@"SHT_CUDA_INFO"
	.sectionflags	@""
	.align	4


	//----- nvinfo : EIATTR_CUDA_API_VERSION
	.align		4
        /*0000*/ 	.byte	0x04, 0x37
        /*0002*/ 	.short	(.L_1815 - .L_1814)
.L_1814:
        /*0004*/ 	.word	0x00000082


	//----- nvinfo : EIATTR_KPARAM_INFO
	.align		4
.L_1815:
        /*0008*/ 	.byte	0x04, 0x17
        /*000a*/ 	.short	(.L_1817 - .L_1816)
.L_1816:
        /*000c*/ 	.word	0x00000000
        /*0010*/ 	.short	0x0000
        /*0012*/ 	.short	0x0000
        /*0014*/ 	.byte	0x00, 0xf0, 0xa1, 0x04


	//----- nvinfo : EIATTR_SPARSE_MMA_MASK
	.align		4
.L_1817:
        /*0018*/ 	.byte	0x03, 0x50
        /*001a*/ 	.short	0x0000


	//----- nvinfo : EIATTR_MAXREG_COUNT
	.align		4
        /*001c*/ 	.byte	0x03, 0x1b
        /*001e*/ 	.short	0x0040


	//----- nvinfo : EIATTR_NUM_BARRIERS
	.align		4
        /*0020*/ 	.byte	0x02, 0x4c
        /*0022*/ 	.byte	0x01
	.zero		1


	//----- nvinfo : EIATTR_MERCURY_ISA_VERSION
	.align		4
        /*0024*/ 	.byte	0x03, 0x5f
        /*0026*/ 	.short	0x0101


	//----- nvinfo : EIATTR_COOP_GROUP_MASK_REGIDS
	.align		4
        /*0028*/ 	.byte	0x04, 0x29
        /*002a*/ 	.short	(.L_1819 - .L_1818)


	//   ....[0]....
.L_1818:
        /*002c*/ 	.word	0xffffffff


	//   ....[1]....
        /*0030*/ 	.word	0xffffffff


	//   ....[2]....
        /*0034*/ 	.word	0xffffffff


	//   ....[3]....
        /*0038*/ 	.word	0xffffffff


	//   ....[4]....
        /*003c*/ 	.word	0xffffffff


	//   ....[5]....
        /*0040*/ 	.word	0xffffffff


	//   ....[6]....
        /*0044*/ 	.word	0xffffffff


	//   ....[7]....
        /*0048*/ 	.word	0xffffffff


	//   ....[8]....
        /*004c*/ 	.word	0xffffffff


	//   ....[9]....
        /*0050*/ 	.word	0xffffffff


	//----- nvinfo : EIATTR_COOP_GROUP_INSTR_OFFSETS
	.align		4
.L_1819:
        /*0054*/ 	.byte	0x04, 0x28
        /*0056*/ 	.short	(.L_1821 - .L_1820)


	//   ....[0]....
.L_1820:
        /*0058*/ 	.word	0x00001630


	//   ....[1]....
        /*005c*/ 	.word	0x00001640


	//   ....[2]....
        /*0060*/ 	.word	0x00001670


	//   ....[3]....
        /*0064*/ 	.word	0x00001680


	//   ....[4]....
        /*0068*/ 	.word	0x000016b0


	//   ....[5]....
        /*006c*/ 	.word	0x000016c0


	//   ....[6]....
        /*0070*/ 	.word	0x000016f0


	//   ....[7]....
        /*0074*/ 	.word	0x00001710


	//   ....[8]....
        /*0078*/ 	.word	0x00001740


	//   ....[9]....
        /*007c*/ 	.word	0x00001750


	//----- nvinfo : EIATTR_VRC_CTA_INIT_COUNT
	.align		4
.L_1821:
        /*0080*/ 	.byte	0x02, 0x4a
	.zero		1
	.zero		1


	//----- nvinfo : EIATTR_EXIT_INSTR_OFFSETS
	.align		4
        /*0084*/ 	.byte	0x04, 0x1c
        /*0086*/ 	.short	(.L_1823 - .L_1822)


	//   ....[0]....
.L_1822:
        /*0088*/ 	.word	0x00000070


	//   ....[1]....
        /*008c*/ 	.word	0x000017b0


	//   ....[2]....
        /*0090*/ 	.word	0x00001860


	//----- nvinfo : EIATTR_MAX_THREADS
	.align		4
.L_1823:
        /*0094*/ 	.byte	0x04, 0x05
        /*0096*/ 	.short	(.L_1825 - .L_1824)
.L_1824:
        /*0098*/ 	.word	0x00000400
        /*009c*/ 	.word	0x00000001
        /*00a0*/ 	.word	0x00000001


	//----- nvinfo : EIATTR_CRS_STACK_SIZE
	.align		4
.L_1825:
        /*00a4*/ 	.byte	0x04, 0x1e
        /*00a6*/ 	.short	(.L_1827 - .L_1826)
.L_1826:
        /*00a8*/ 	.word	0x00000000


	//----- nvinfo : EIATTR_CBANK_PARAM_SIZE
	.align		4
.L_1827:
        /*00ac*/ 	.byte	0x03, 0x19
        /*00ae*/ 	.short	0x0128


	//----- nvinfo : EIATTR_PARAM_CBANK
	.align		4
        /*00b0*/ 	.byte	0x04, 0x0a
        /*00b2*/ 	.short	(.L_1829 - .L_1828)
	.align		4
.L_1828:
        /*00b4*/ 	.word	index@(.nv.constant0._ZN10layer_norm22ln_bwd_finalize_kernelINS_22Kernel_traits_finalizeILj1280Ef13__nv_bfloat16fS2_fjLb0ELj1024ELj4ENS_18Kernel_traits_baseILj1280EfS2_fS2_fjLj1024EEEEELb0ELb1EEEvNS_9BwdParamsE)
        /*00b8*/ 	.short	0x0380
        /*00ba*/ 	.short	0x0128


	//----- nvinfo : EIATTR_SW_WAR
	.align		4
.L_1829:
        /*00bc*/ 	.byte	0x04, 0x36
        /*00be*/ 	.short	(.L_1831 - .L_1830)
.L_1830:
        /*00c0*/ 	.word	0x00000008
.L_1831:


//--------------------- .nv.info._ZN10layer_norm40ln_parallel_residual_bwd_finalize_kernelINS_22Kernel_traits_finalizeILj1280Ef13__nv_bfloat16fS2_fjLb0ELj1024ELj4ENS_18Kernel_traits_baseILj1280EfS2_fS2_fjLj1024EEEEELb1EEEvNS_9BwdParamsE --------------------------
	.section	.nv.info._ZN10layer_norm40ln_parallel_residual_bwd_finalize_kernelINS_22Kernel_traits_finalizeILj1280Ef13__nv_bfloat16fS2_fjLb0ELj1024ELj4ENS_18Kernel_traits_baseILj1280EfS2_fS2_fjLj1024EEEEELb1EEEvNS_9BwdParamsE,"",@"SHT_CUDA_INFO"
	.sectionflags	@""
	.align	4


	//----- nvinfo : EIATTR_CUDA_API_VERSION
	.align		4
        /*0000*/ 	.byte	0x04, 0x37
        /*0002*/ 	.short	(.L_1833 - .L_1832)
.L_1832:
        /*0004*/ 	.word	0x00000082


	//----- nvinfo : EIATTR_KPARAM_INFO
	.align		4
.L_1833:
        /*0008*/ 	.byte	0x04, 0x17
        /*000a*/ 	.short	(.L_1835 - .L_1834)
.L_1834:
        /*000c*/ 	.word	0x00000000
        /*0010*/ 	.short	0x0000
        /*0012*/ 	.short	0x0000
        /*0014*/ 	.byte	0x00, 0xf0, 0xa1, 0x04


	//----- nvinfo : EIATTR_SPARSE_MMA_MASK
	.align		4
.L_1835:
        /*0018*/ 	.byte	0x03, 0x50
        /*001a*/ 	.short	0x0000


	//----- nvinfo : EIATTR_MAXREG_COUNT
	.align		4
        /*001c*/ 	.byte	0x03, 0x1b
        /*001e*/ 	.short	0x0040


	//----- nvinfo : EIATTR_NUM_BARRIERS
	.align		4
        /*0020*/ 	.byte	0x02, 0x4c
        /*0022*/ 	.byte	0x01
	.zero		1


	//----- nvinfo : EIATTR_MERCURY_ISA_VERSION
	.align		4
        /*0024*/ 	.byte	0x03, 0x5f
        /*0026*/ 	.short	0x0101


	//----- nvinfo : EIATTR_COOP_GROUP_MASK_REGIDS
	.align		4
        /*0028*/ 	.byte	0x04, 0x29
        /*002a*/ 	.short	(.L_1837 - .L_1836)


	//   ....[0]....
.L_1836:
        /*002c*/ 	.word	0xffffffff


	//   ....[1]....
        /*0030*/ 	.word	0xffffffff


	//   ....[2]....
        /*0034*/ 	.word	0xffffffff


	//   ....[3]....
        /*0038*/ 	.word	0xffffffff


	//   ....[4]....
        /*003c*/ 	.word	0xffffffff


	//   ....[5]....
        /*0040*/ 	.word	0xffffffff


	//   ....[6]....
        /*0044*/ 	.word	0xffffffff


	//   ....[7]....
        /*0048*/ 	.word	0xffffffff


	//   ....[8]....
        /*004c*/ 	.word	0xffffffff


	//   ....[9]....
        /*0050*/ 	.word	0xffffffff


	//   ....[10]....
        /*0054*/ 	.word	0xffffffff


	//   ....[11]....
        /*0058*/ 	.word	0xffffffff


	//   ....[12]....
        /*005c*/ 	.word	0xffffffff


	//   ....[13]....
        /*0060*/ 	.word	0xffffffff


	//   ....[14]....
        /*0064*/ 	.word	0xffffffff


	//   ....[15]....
        /*0068*/ 	.word	0xffffffff


	//   ....[16]....
        /*006c*/ 	.word	0xffffffff


	//   ....[17]....
        /*0070*/ 	.word	0xffffffff


	//   ....[18]....
        /*0074*/ 	.word	0xffffffff


	//   ....[19]....
        /*0078*/ 	.word	0xffffffff


	//----- nvinfo : EIATTR_COOP_GROUP_INSTR_OFFSETS
	.align		4
.L_1837:
        /*007c*/ 	.byte	0x04, 0x28
        /*007e*/ 	.short	(.L_1839 - .L_1838)


	//   ....[0]....
.L_1838:
        /*0080*/ 	.word	0x00001410


	//   ....[1]....
        /*0084*/ 	.word	0x00001420


	//   ....[2]....
        /*0088*/ 	.word	0x00001430


	//   ....[3]....
        /*008c*/ 	.word	0x00001440


	//   ....[4]....
        /*0090*/ 	.word	0x00001470


	//   ....[5]....
        /*0094*/ 	.word	0x00001490


	//   ....[6]....
        /*0098*/ 	.word	0x000014b0


	//   ....[7]....
        /*009c*/ 	.word	0x000014c0


	//   ....[8]....
        /*00a0*/ 	.word	0x000014f0


	//   ....[9]....
        /*00a4*/ 	.word	0x00001510


	//   ....[10]....
        /*00a8*/ 	.word	0x00001530


	//   ....[11]....
        /*00ac*/ 	.word	0x00001540


	//   ....[12]....
        /*00b0*/ 	.word	0x00001570


	//   ....[13]....
        /*00b4*/ 	.word	0x00001590


	//   ....[14]....
        /*00b8*/ 	.word	0x000015b0


	//   ....[15]....
        /*00bc*/ 	.word	0x000015c0


	//   ....[16]....
        /*00c0*/ 	.word	0x000015f0


	//   ....[17]....
        /*00c4*/ 	.word	0x00001620


	//   ....[18]....
        /*00c8*/ 	.word	0x00001630


	//   ....[19]....
        /*00cc*/ 	.word	0x00001640


	//----- nvinfo : EIATTR_VRC_CTA_INIT_COUNT
	.align		4
.L_1839:
        /*00d0*/ 	.byte	0x02, 0x4a
	.zero		1
	.zero		1


	//----- nvinfo : EIATTR_EXIT_INSTR_OFFSETS
	.align		4
        /*00d4*/ 	.byte	0x04, 0x1c
        /*00d6*/ 	.short	(.L_1841 - .L_1840)


	//   ....[0]....
.L_1840:
        /*00d8*/ 	.word	0x00000060


	//   ....[1]....
        /*00dc*/ 	.word	0x000016e0


	//   ....[2]....
        /*00e0*/ 	.word	0x00001810


	//----- nvinfo : EIATTR_MAX_THREADS
	.align		4
.L_1841:
        /*00e4*/ 	.byte	0x04, 0x05
        /*00e6*/ 	.short	(.L_1843 - .L_1842)
.L_1842:
        /*00e8*/ 	.word	0x00000400
        /*00ec*/ 	.word	0x00000001
        /*00f0*/ 	.word	0x00000001


	//----- nvinfo : EIATTR_CRS_STACK_SIZE
	.align		4
.L_1843:
        /*00f4*/ 	.byte	0x04, 0x1e
        /*00f6*/ 	.short	(.L_1845 - .L_1844)
.L_1844:
        /*00f8*/ 	.word	0x00000000


	//----- nvinfo : EIATTR_CBANK_PARAM_SIZE
	.align		4
.L_1845:
        /*00fc*/ 	.byte	0x03, 0x19
        /*00fe*/ 	.short	0x0128


	//----- nvinfo : EIATTR_PARAM_CBANK
	.align		4
        /*0100*/ 	.byte	0x04, 0x0a
        /*0102*/ 	.short	(.L_1847 - .L_1846)
	.align		4
.L_1846:
        /*0104*/ 	.word	index@(.nv.constant0._ZN10layer_norm40ln_parallel_residual_bwd_finalize_kernelINS_22Kernel_traits_finalizeILj1280Ef13__nv_bfloat16fS2_fjLb0ELj1024ELj4ENS_18Kernel_traits_baseILj1280EfS2_fS2_fjLj1024EEEEELb1EEEvNS_9BwdParamsE)
        /*0108*/ 	.short	0x0380
        /*010a*/ 	.short	0x0128


	//----- nvinfo : EIATTR_SW_WAR
	.align		4
.L_1847:
        /*010c*/ 	.byte	0x04, 0x36
        /*010e*/ 	.short	(.L_1849 - .L_1848)
.L_1848:
        /*0110*/ 	.word	0x00000008
.L_1849:


//--------------------- .nv.info._ZN10layer_norm31ln_parallel_residual_bwd_kernelINS_13Kernel_traitsIf13__nv_bfloat16fS2_fjLj1280ELj1ELj4ELj1ELj16ENS_18Kernel_traits_baseILj1280EfS2_fS2_fjLj128EEEEELb1ELb1ELb1EEEvNS_9BwdParamsE --------------------------
	.section	.nv.info._ZN10layer_norm31ln_parallel_residual_bwd_kernelINS_13Kernel_traitsIf13__nv_bfloat16fS2_fjLj1280ELj1ELj4ELj1ELj16ENS_18Kernel_traits_baseILj1280EfS2_fS2_fjLj128EEEEELb1ELb1ELb1EEEvNS_9BwdParamsE,"",@"SHT_CUDA_INFO"
	.sectionflags	@""
	.align	4


	//----- nvinfo : EIATTR_CUDA_API_VERSION
	.align		4
        /*0000*/ 	.byte	0x04, 0x37
        /*0002*/ 	.short	(.L_1851 - .L_1850)
.L_1850:
        /*0004*/ 	.word	0x00000082


	//----- nvinfo : EIATTR_KPARAM_INFO
	.align		4
.L_1851:
        /*0008*/ 	.byte	0x04, 0x17
        /*000a*/ 	.short	(.L_1853 - .L_1852)
.L_1852:
        /*000c*/ 	.word	0x00000000
        /*0010*/ 	.short	0x0000
        /*0012*/ 	.short	0x0000
        /*0014*/ 	.byte	0x00, 0xf0, 0xa1, 0x04


	//----- nvinfo : EIATTR_SPARSE_MMA_MASK
	.align		4
.L_1853:
        /*0018*/ 	.byte	0x03, 0x50
        /*001a*/ 	.short	0x0000


	//----- nvinfo : EIATTR_MAXREG_COUNT
	.align		4
        /*001c*/ 	.byte	0x03, 0x1b
        /*001e*/ 	.short	0x00ff


	//----- nvinfo : EIATTR_NUM_BARRIERS
	.align		4
        /*0020*/ 	.byte	0x02, 0x4c
        /*0022*/ 	.byte	0x01
	.zero		1


	//----- nvinfo : EIATTR_ANNOTATIONS
	.align		4
        /*0024*/ 	.byte	0x04, 0x55
        /*0026*/ 	.short	(.L_1855 - .L_1854)


	//   ....[0]....
.L_1854:
        /* <DEDUP_REMOVED lines=73> */


	//----- nvinfo : EIATTR_MERCURY_ISA_VERSION
	.align		4
.L_1855:
        /*04a8*/ 	.byte	0x03, 0x5f
        /*04aa*/ 	.short	0x0101


	//----- nvinfo : EIATTR_COOP_GROUP_MASK_REGIDS
	.align		4
        /*04ac*/ 	.byte	0x04, 0x29
        /*04ae*/ 	.short	(.L_1857 - .L_1856)


	//   ....[0]....
.L_1856:
        /*04b0*/ 	.word	0xffffffff


	//   ....[1]....
        /*04b4*/ 	.word	0xffffffff


	//   ....[2]....
        /*04b8*/ 	.word	0xffffffff


	//   ....[3]....
        /*04bc*/ 	.word	0xffffffff


	//   ....[4]....
        /*04c0*/ 	.word	0xffffffff


	//   ....[5]....
        /*04c4*/ 	.word	0xffffffff


	//   ....[6]....
        /*04c8*/ 	.word	0xffffffff


	//   ....[7]....
        /*04cc*/ 	.word	0xffffffff


	//   ....[8]....
        /*04d0*/ 	.word	0xffffffff


	//   ....[9]....
        /*04d4*/ 	.word	0xffffffff


	//   ....[10]....
        /*04d8*/ 	.word	0x050000f0


	//   ....[11]....
        /*04dc*/ 	.word	0x050000f0


	//   ....[12]....
        /*04e0*/ 	.word	0x050000f0


	//   ....[13]....
        /*04e4*/ 	.word	0x050000f0


	//   ....[14]....
        /*04e8*/ 	.word	0x050000f0


	//   ....[15]....
        /*04ec*/ 	.word	0x050000f0


	//   ....[16]....
        /*04f0*/ 	.word	0x050000f0


	//   ....[17]....
        /*04f4*/ 	.word	0x050000f0


	//   ....[18]....
        /*04f8*/ 	.word	0x050000f0


	//   ....[19]....
        /*04fc*/ 	.word	0x050000f0


	//----- nvinfo : EIATTR_COOP_GROUP_INSTR_OFFSETS
	.align		4
.L_1857:
        /*0500*/ 	.byte	0x04, 0x28
        /*0502*/ 	.short	(.L_1859 - .L_1858)


	//   ....[0]....
.L_1858:
        /*0504*/ 	.word	0x00002b70


	//   ....[1]....
        /*0508*/ 	.word	0x00002b90


	//   ....[2]....
        /*050c*/ 	.word	0x00002bb0


	//   ....[3]....
        /*0510*/ 	.word	0x00002bd0


	//   ....[4]....
        /*0514*/ 	.word	0x00002bf0


	//   ....[5]....
        /*0518*/ 	.word	0x00002c10


	//   ....[6]....
        /*051c*/ 	.word	0x00002c30


	//   ....[7]....
        /*0520*/ 	.word	0x00002c50


	//   ....[8]....
        /*0524*/ 	.word	0x00002c60


	//   ....[9]....
        /*0528*/ 	.word	0x00002c80


	//   ....[10]....
        /*052c*/ 	.word	0x0000e810


	//   ....[11]....
        /*0530*/ 	.word	0x0000e8a0


	//   ....[12]....
        /*0534*/ 	.word	0x0000e910


	//   ....[13]....
        /*0538*/ 	.word	0x0000e970


	//   ....[14]....
        /*053c*/ 	.word	0x0000e9e0


	//   ....[15]....
        /*0540*/ 	.word	0x0000ea40


	//   ....[16]....
        /*0544*/ 	.word	0x0000eab0


	//   ....[17]....
        /*0548*/ 	.word	0x0000eb10


	//   ....[18]....
        /*054c*/ 	.word	0x0000eb80


	//   ....[19]....
        /*0550*/ 	.word	0x0000ebe0


	//----- nvinfo : EIATTR_VRC_CTA_INIT_COUNT
	.align		4
.L_1859:
        /*0554*/ 	.byte	0x02, 0x4a
	.zero		1
	.zero		1


	//----- nvinfo : EIATTR_EXIT_INSTR_OFFSETS
	.align		4
        /*0558*/ 	.byte	0x04, 0x1c
        /*055a*/ 	.short	(.L_1861 - .L_1860)


	//   ....[0]....
.L_1860:
        /*055c*/ 	.word	0x0000e7a0


	//----- nvinfo : EIATTR_MAX_THREADS
	.align		4
.L_1861:
        /*0560*/ 	.byte	0x04, 0x05
        /*0562*/ 	.short	(.L_1863 - .L_1862)
.L_1862:
        /*0564*/ 	.word	0x00000080
        /*0568*/ 	.word	0x00000001
        /*056c*/ 	.word	0x00000001


	//----- nvinfo : EIATTR_CRS_STACK_SIZE
	.align		4
.L_1863:
        /*0570*/ 	.byte	0x04, 0x1e
        /*0572*/ 	.short	(.L_1865 - .L_1864)
.L_1864:
        /*0574*/ 	.word	0x00000000


	//----- nvinfo : EIATTR_CBANK_PARAM_SIZE
	.align		4
.L_1865:
        /*0578*/ 	.byte	0x03, 0x19
        /*057a*/ 	.short	0x0128


	//----- nvinfo : EIATTR_PARAM_CBANK
	.align		4
        /*057c*/ 	.byte	0x04, 0x0a
        /*057e*/ 	.short	(.L_1867 - .L_1866)
	.align		4
.L_1866:
        /*0580*/ 	.word	index@(.nv.constant0._ZN10layer_norm31ln_parallel_residual_bwd_kernelINS_13Kernel_traitsIf13__nv_bfloat16fS2_fjLj1280ELj1ELj4ELj1ELj16ENS_18Kernel_traits_baseILj1280EfS2_fS2_fjLj128EEEEELb1ELb1ELb1EEEvNS_9BwdParamsE)
        /*0584*/ 	.short	0x0380
        /*0586*/ 	.short	0x0128


	//----- nvinfo : EIATTR_SW_WAR
	.align		4
.L_1867:
        /*0588*/ 	.byte	0x04, 0x36
        /*058a*/ 	.short	(.L_1869 - .L_1868)
.L_1868:
        /*058c*/ 	.word	0x00000008
.L_1869:


//--------------------- .nv.info._ZN10layer_norm31ln_parallel_residual_bwd_kernelINS_13Kernel_traitsIf6__halfS2_S2_fjLj1280ELj1ELj4ELj1ELj16ENS_18Kernel_traits_baseILj1280EfS2_S2_S2_fjLj128EEEEELb0ELb0ELb0EEEvNS_9BwdParamsE --------------------------
	.section	.nv.info._ZN10layer_norm31ln_parallel_residual_bwd_kernelINS_13Kernel_traitsIf6__halfS2_S2_fjLj1280ELj1ELj4ELj1ELj16ENS_18Kernel_traits_baseILj1280EfS2_S2_S2_fjLj128EEEEELb0ELb0ELb0EEEvNS_9BwdParamsE,"",@"SHT_CUDA_INFO"
	.sectionflags	@""
	.align	4


	//----- nvinfo : EIATTR_CUDA_API_VERSION
	.align		4
        /*0000*/ 	.byte	0x04, 0x37
        /*0002*/ 	.short	(.L_1871 - .L_1870)
.L_1870:
        /*0004*/ 	.word	0x00000082


	//----- nvinfo : EIATTR_KPARAM_INFO
	.align		4
.L_1871:
        /*0008*/ 	.byte	0x04, 0x17
        /*000a*/ 	.short	(.L_1873 - .L_1872)
.L_1872:
        /*000c*/ 	.word	0x00000000
        /*0010*/ 	.short	0x0000
        /*0012*/ 	.short	0x0000
        /*0014*/ 	.byte	0x00, 0xf0, 0xa1, 0x04


	//----- nvinfo : EIATTR_SPARSE_MMA_MASK
	.align		4
.L_1873:
        /*0018*/ 	.byte	0x03, 0x50
        /*001a*/ 	.short	0x0000


	//----- nvinfo : EIATTR_MAXREG_COUNT
	.align		4
        /*001c*/ 	.byte	0x03, 0x1b
        /*001e*/ 	.short	0x00ff


	//----- nvinfo : EIATTR_NUM_BARRIERS
	.align		4
        /*0020*/ 	.byte	0x02, 0x4c
        /*0022*/ 	.byte	0x01
	.zero		1


	//----- nvinfo : EIATTR_ANNOTATIONS
	.align		4
        /*0024*/ 	.byte	0x04, 0x55
        /*0026*/ 	.short	(.L_1875 - .L_1874)


	//   ....[0]....
.L_1874:
        /* <DEDUP_REMOVED lines=176> */


	//----- nvinfo : EIATTR_MERCURY_ISA_VERSION
	.align		4
.L_1875:
        /*0b10*/ 	.byte	0x03, 0x5f
        /*0b12*/ 	.short	0x0101


	//----- nvinfo : EIATTR_COOP_GROUP_MASK_REGIDS
	.align		4
        /*0b14*/ 	.byte	0x04, 0x29
        /*0b16*/ 	.short	(.L_1877 - .L_1876)


	//   ....[0]....
.L_1876:
        /*0b18*/ 	.word	0xffffffff


	//   ....[1]....
        /*0b1c*/ 	.word	0xffffffff


	//   ....[2]....
        /*0b20*/ 	.word	0xffffffff


	//   ....[3]....
        /*0b24*/ 	.word	0xffffffff


	//   ....[4]....
        /*0b28*/ 	.word	0xffffffff


	//   ....[5]....
        /*0b2c*/ 	.word	0xffffffff


	//   ....[6]....
        /*0b30*/ 	.word	0xffffffff


	//   ....[7]....
        /*0b34*/ 	.word	0xffffffff


	//   ....[8]....
        /*0b38*/ 	.word	0xffffffff


	//   ....[9]....
        /*0b3c*/ 	.word	0xffffffff


	//   ....[10]....
        /*0b40*/ 	.word	0x05000088


	//   ....[11]....
        /*0b44*/ 	.word	0x05000088


	//   ....[12]....
        /*0b48*/ 	.word	0x05000088


	//   ....[13]....
        /*0b4c*/ 	.word	0x05000088


	//   ....[14]....
        /*0b50*/ 	.word	0x05000088


	//   ....[15]....
        /*0b54*/ 	.word	0x05000088


	//   ....[16]....
        /*0b58*/ 	.word	0x05000088


	//   ....[17]....
        /*0b5c*/ 	.word	0x05000088


	//   ....[18]....
        /*0b60*/ 	.word	0x05000088


	//   ....[19]....
        /*0b64*/ 	.word	0x05000088


	//----- nvinfo : EIATTR_COOP_GROUP_INSTR_OFFSETS
	.align		4
.L_1877:
        /*0b68*/ 	.byte	0x04, 0x28
        /*0b6a*/ 	.short	(.L_1879 - .L_1878)


	//   ....[0]....
.L_1878:
        /*0b6c*/ 	.word	0x000047c0


	//   ....[1]....
        /*0b70*/ 	.word	0x000047e0


	//   ....[2]....
        /*0b74*/ 	.word	0x00004800


	//   ....[3]....
        /*0b78*/ 	.word	0x00004820


	//   ....[4]....
        /*0b7c*/ 	.word	0x00004840


	//   ....[5]....
        /*0b80*/ 	.word	0x00004860


	//   ....[6]....
        /*0b84*/ 	.word	0x00004880


	//   ....[7]....
        /*0b88*/ 	.word	0x000048a0


	//   ....[8]....
        /*0b8c*/ 	.word	0x000048b0


	//   ....[9]....
        /*0b90*/ 	.word	0x000048d0


	//   ....[10]....
        /*0b94*/ 	.word	0x0000dc20


	//   ....[11]....
        /*0b98*/ 	.word	0x0000dcc0


	//   ....[12]....
        /*0b9c*/ 	.word	0x0000dd40


	//   ....[13]....
        /*0ba0*/ 	.word	0x0000ddb0


	//   ....[14]....
        /*0ba4*/ 	.word	0x0000de30


	//   ....[15]....
        /*0ba8*/ 	.word	0x0000dea0


	//   ....[16]....
        /*0bac*/ 	.word	0x0000df20


	//   ....[17]....
        /*0bb0*/ 	.word	0x0000df90


	//   ....[18]....
        /*0bb4*/ 	.word	0x0000e010


	//   ....[19]....
        /*0bb8*/ 	.word	0x0000e060


	//----- nvinfo : EIATTR_VRC_CTA_INIT_COUNT
	.align		4
.L_1879:
        /*0bbc*/ 	.byte	0x02, 0x4a
	.zero		1
	.zero		1


	//----- nvinfo : EIATTR_EXIT_INSTR_OFFSETS
	.align		4
        /*0bc0*/ 	.byte	0x04, 0x1c
        /*0bc2*/ 	.short	(.L_1881 - .L_1880)


	//   ....[0]....
.L_1880:
        /*0bc4*/ 	.word	0x0000db30


	//   ....[1]....
        /*0bc8*/ 	.word	0x0000dbb0


	//----- nvinfo : EIATTR_MAX_THREADS
	.align		4
.L_1881:
        /*0bcc*/ 	.byte	0x04, 0x05
        /*0bce*/ 	.short	(.L_1883 - .L_1882)
.L_1882:
        /*0bd0*/ 	.word	0x00000080
        /*0bd4*/ 	.word	0x00000001
        /*0bd8*/ 	.word	0x00000001


	//----- nvinfo : EIATTR_CRS_STACK_SIZE
	.align		4
.L_1883:
        /*0bdc*/ 	.byte	0x04, 0x1e
        /*0bde*/ 	.short	(.L_1885 - .L_1884)
.L_1884:
        /*0be0*/ 	.word	0x00000000


	//----- nvinfo : EIATTR_CBANK_PARAM_SIZE
	.align		4
.L_1885:
        /*0be4*/ 	.byte	0x03, 0x19
        /*0be6*/ 	.short	0x0128


	//----- nvinfo : EIATTR_PARAM_CBANK
	.align		4
        /*0be8*/ 	.byte	0x04, 0x0a
        /*0bea*/ 	.short	(.L_1887 - .L_1886)
	.align		4
.L_1886:
        /*0bec*/ 	.word	index@(.nv.constant0._ZN10layer_norm31ln_parallel_residual_bwd_kernelINS_13Kernel_traitsIf6__halfS2_S2_fjLj1280ELj1ELj4ELj1ELj16ENS_18Kernel_traits_baseILj1280EfS2_S2_S2_fjLj128EEEEELb0ELb0ELb0EEEvNS_9BwdParamsE)
        /*0bf0*/ 	.short	0x0380
        /*0bf2*/ 	.short	0x0128


	//----- nvinfo : EIATTR_SW_WAR
	.align		4
.L_1887:
        /*0bf4*/ 	.byte	0x04, 0x36
        /*0bf6*/ 	.short	(.L_1889 - .L_1888)
.L_1888:
        /*0bf8*/ 	.word	0x00000008
.L_1889:


//--------------------- .nv.info._ZN10layer_norm31ln_parallel_residual_bwd_kernelINS_13Kernel_traitsIf6__halfS2_S2_fjLj1280ELj1ELj4ELj1ELj16ENS_18Kernel_traits_baseILj1280EfS2_S2_S2_fjLj128EEEEELb0ELb0ELb1EEEvNS_9BwdParamsE --------------------------
	.section	.nv.info._ZN10layer_norm31ln_parallel_residual_bwd_kernelINS_13Kernel_traitsIf6__halfS2_S2_fjLj1280ELj1ELj4ELj1ELj16ENS_18Kernel_traits_baseILj1280EfS2_S2_S2_fjLj128EEEEELb0ELb0ELb1EEEvNS_9BwdParamsE,"",@"SHT_CUDA_INFO"
	.sectionflags	@""
	.align	4


	//----- nvinfo : EIATTR_CUDA_API_VERSION
	.align		4
        /*0000*/ 	.byte	0x04, 0x37
        /*0002*/ 	.short	(.L_1891 - .L_1890)
.L_1890:
        /*0004*/ 	.word	0x00000082


	//----- nvinfo : EIATTR_KPARAM_INFO
	.align		4
.L_1891:
        /*0008*/ 	.byte	0x04, 0x17
        /*000a*/ 	.short	(.L_1893 - .L_1892)
.L_1892:
        /*000c*/ 	.word	0x00000000
        /*0010*/ 	.short	0x0000
        /*0012*/ 	.short	0x0000
        /*0014*/ 	.byte	0x00, 0xf0, 0xa1, 0x04


	//----- nvinfo : EIATTR_SPARSE_MMA_MASK
	.align		4
.L_1893:
        /*0018*/ 	.byte	0x03, 0x50
        /*001a*/ 	.short	0x0000


	//----- nvinfo : EIATTR_MAXREG_COUNT
	.align		4
        /*001c*/ 	.byte	0x03, 0x1b
        /*001e*/ 	.short	0x00ff


	//----- nvinfo : EIATTR_NUM_BARRIERS
	.align		4
        /*0020*/ 	.byte	0x02, 0x4c
        /*0022*/ 	.byte	0x01
	.zero		1


	//----- nvinfo : EIATTR_ANNOTATIONS
	.align		4
        /*0024*/ 	.byte	0x04, 0x55
        /*0026*/ 	.short	(.L_1895 - .L_1894)


	//   ....[0]....
.L_1894:
        /* <DEDUP_REMOVED lines=227> */


	//----- nvinfo : EIATTR_MERCURY_ISA_VERSION
	.align		4
.L_1895:
        /*0e48*/ 	.byte	0x03, 0x5f
        /*0e4a*/ 	.short	0x0101


	//----- nvinfo : EIATTR_COOP_GROUP_MASK_REGIDS
	.align		4
        /*0e4c*/ 	.byte	0x04, 0x29
        /*0e4e*/ 	.short	(.L_1897 - .L_1896)


	//   ....[0]....
.L_1896:
        /*0e50*/ 	.word	0xffffffff


	//   ....[1]....
        /*0e54*/ 	.word	0xffffffff


	//   ....[2]....
        /*0e58*/ 	.word	0xffffffff


	//   ....[3]....
        /*0e5c*/ 	.word	0xffffffff


	//   ....[4]....
        /*0e60*/ 	.word	0xffffffff


	//   ....[5]....
        /*0e64*/ 	.word	0xffffffff


	//   ....[6]....
        /*0e68*/ 	.word	0xffffffff


	//   ....[7]....
        /*0e6c*/ 	.word	0xffffffff


	//   ....[8]....
        /*0e70*/ 	.word	0xffffffff


	//   ....[9]....
        /*0e74*/ 	.word	0xffffffff


	//   ....[10]....
        /*0e78*/ 	.word	0x050000ee


	//   ....[11]....
        /*0e7c*/ 	.word	0x050000ee


	//   ....[12]....
        /*0e80*/ 	.word	0x050000ee


	//   ....[13]....
        /*0e84*/ 	.word	0x050000ee


	//   ....[14]....
        /*0e88*/ 	.word	0x050000ee


	//   ....[15]....
        /*0e8c*/ 	.word	0x050000ee


	//   ....[16]....
        /*0e90*/ 	.word	0x050000ee


	//   ....[17]....
        /*0e94*/ 	.word	0x050000ee


	//   ....[18]....
        /*0e98*/ 	.word	0x050000ee


	//   ....[19]....
        /*0e9c*/ 	.word	0x050000ee


	//----- nvinfo : EIATTR_COOP_GROUP_INSTR_OFFSETS
	.align		4
.L_1897:
        /*0ea0*/ 	.byte	0x04, 0x28
        /*0ea2*/ 	.short	(.L_1899 - .L_1898)


	//   ....[0]....
.L_1898:
        /*0ea4*/ 	.word	0x000043a0


	//   ....[1]....
        /*0ea8*/ 	.word	0x00004430


	//   ....[2]....
        /*0eac*/ 	.word	0x00004450


	//   ....[3]....
        /*0eb0*/ 	.word	0x00004470


	//   ....[4]....
        /*0eb4*/ 	.word	0x00004490


	//   ....[5]....
        /*0eb8*/ 	.word	0x000044b0


	//   ....[6]....
        /*0ebc*/ 	.word	0x000044d0


	//   ....[7]....
        /*0ec0*/ 	.word	0x000044f0


	//   ....[8]....
        /*0ec4*/ 	.word	0x00004500


	//   ....[9]....
        /*0ec8*/ 	.word	0x00004520


	//   ....[10]....
        /*0ecc*/ 	.word	0x0000cce0


	//   ....[11]....
        /*0ed0*/ 	.word	0x0000cd90


	//   ....[12]....
        /*0ed4*/ 	.word	0x0000ce10


	//   ....[13]....
        /*0ed8*/ 	.word	0x0000ce60


	//   ....[14]....
        /*0edc*/ 	.word	0x0000cec0


	//   ....[15]....
        /*0ee0*/ 	.word	0x0000cf10


	//   ....[16]....
        /*0ee4*/ 	.word	0x0000cf70


	//   ....[17]....
        /*0ee8*/ 	.word	0x0000cfc0


	//   ....[18]....
        /*0eec*/ 	.word	0x0000d020


	//   ....[19]....
        /*0ef0*/ 	.word	0x0000d070


	//----- nvinfo : EIATTR_VRC_CTA_INIT_COUNT
	.align		4
.L_1899:
        /*0ef4*/ 	.byte	0x02, 0x4a
	.zero		1
	.zero		1


	//----- nvinfo : EIATTR_EXIT_INSTR_OFFSETS
	.align		4
        /*0ef8*/ 	.byte	0x04, 0x1c
        /*0efa*/ 	.short	(.L_1901 - .L_1900)


	//   ....[0]....
.L_1900:
        /*0efc*/ 	.word	0x0000cc70


	//----- nvinfo : EIATTR_MAX_THREADS
	.align		4
.L_1901:
        /*0f00*/ 	.byte	0x04, 0x05
        /*0f02*/ 	.short	(.L_1903 - .L_1902)
.L_1902:
        /*0f04*/ 	.word	0x00000080
        /*0f08*/ 	.word	0x00000001
        /*0f0c*/ 	.word	0x00000001


	//----- nvinfo : EIATTR_CRS_STACK_SIZE
	.align		4
.L_1903:
        /*0f10*/ 	.byte	0x04, 0x1e
        /*0f12*/ 	.short	(.L_1905 - .L_1904)
.L_1904:
        /*0f14*/ 	.word	0x00000000


	//----- nvinfo : EIATTR_CBANK_PARAM_SIZE
	.align		4
.L_1905:
        /*0f18*/ 	.byte	0x03, 0x19
        /*0f1a*/ 	.short	0x0128


	//----- nvinfo : EIATTR_PARAM_CBANK
	.align		4
        /*0f1c*/ 	.byte	0x04, 0x0a
        /*0f1e*/ 	.short	(.L_1907 - .L_1906)
	.align		4
.L_1906:
        /*0f20*/ 	.word	index@(.nv.constant0._ZN10layer_norm31ln_parallel_residual_bwd_kernelINS_13Kernel_traitsIf6__halfS2_S2_fjLj1280ELj1ELj4ELj1ELj16ENS_18Kernel_traits_baseILj1280EfS2_S2_S2_fjLj128EEEEELb0ELb0ELb1EEEvNS_9BwdParamsE)
        /*0f24*/ 	.short	0x0380
        /*0f26*/ 	.short	0x0128


	//----- nvinfo : EIATTR_SW_WAR
	.align		4
.L_1907:
        /*0f28*/ 	.byte	0x04, 0x36
        /*0f2a*/ 	.short	(.L_1909 - .L_1908)
.L_1908:
        /*0f2c*/ 	.word	0x00000008
.L_1909:


//--------------------- .nv.info._ZN10layer_norm31ln_parallel_residual_bwd_kernelINS_13Kernel_traitsIf6__halfS2_S2_fjLj1280ELj1ELj4ELj1ELj16ENS_18Kernel_traits_baseILj1280EfS2_S2_S2_fjLj128EEEEELb0ELb1ELb0EEEvNS_9BwdParamsE --------------------------
	.section	.nv.info._ZN10layer_norm31ln_parallel_residual_bwd_kernelINS_13Kernel_traitsIf6__halfS2_S2_fjLj1280ELj1ELj4ELj1ELj16ENS_18Kernel_traits_baseILj1280EfS2_S2_S2_fjLj128EEEEELb0ELb1ELb0EEEvNS_9BwdParamsE,"",@"SHT_CUDA_INFO"
	.sectionflags	@""
	.align	4


	//----- nvinfo : EIATTR_CUDA_API_VERSION
	.align		4
        /*0000*/ 	.byte	0x04, 0x37
        /*0002*/ 	.short	(.L_1911 - .L_1910)
.L_1910:
        /*0004*/ 	.word	0x00000082


	//----- nvinfo : EIATTR_KPARAM_INFO
	.align		4
.L_1911:
        /*0008*/ 	.byte	0x04, 0x17
        /*000a*/ 	.short	(.L_1913 - .L_1912)
.L_1912:
        /*000c*/ 	.word	0x00000000
        /*0010*/ 	.short	0x0000
        /*0012*/ 	.short	0x0000
        /*0014*/ 	.byte	0x00, 0xf0, 0xa1, 0x04


	//----- nvinfo : EIATTR_SPARSE_MMA_MASK
	.align		4
.L_1913:
        /*0018*/ 	.byte	0x03, 0x50
        /*001a*/ 	.short	0x0000


	//----- nvinfo : EIATTR_MAXREG_COUNT
	.align		4
        /*001c*/ 	.byte	0x03, 0x1b
        /*001e*/ 	.short	0x00ff


	//----- nvinfo : EIATTR_NUM_BARRIERS
	.align		4
        /*0020*/ 	.byte	0x02, 0x4c
        /*0022*/ 	.byte	0x01
	.zero		1


	//----- nvinfo : EIATTR_MERCURY_ISA_VERSION
	.align		4
        /*0024*/ 	.byte	0x03, 0x5f
        /*0026*/ 	.short	0x0101


	//----- nvinfo : EIATTR_COOP_GROUP_MASK_REGIDS
	.align		4
        /*0028*/ 	.byte	0x04, 0x29
        /*002a*/ 	.short	(.L_1915 - .L_1914)


	//   ....[0]....
.L_1914:
        /*002c*/ 	.word	0xffffffff


	//   ....[1]....
        /*0030*/ 	.word	0xffffffff


	//   ....[2]....
        /*0034*/ 	.word	0xffffffff


	//   ....[3]....
        /*0038*/ 	.word	0xffffffff


	//   ....[4]....
        /*003c*/ 	.word	0xffffffff


	//   ....[5]....
        /*0040*/ 	.word	0xffffffff


	//   ....[6]....
        /*0044*/ 	.word	0xffffffff


	//   ....[7]....
        /*0048*/ 	.word	0xffffffff


	//   ....[8]....
        /*004c*/ 	.word	0xffffffff


	//   ....[9]....
        /*0050*/ 	.word	0xffffffff


	//   ....[10]....
        /*0054*/ 	.word	0x050000f6


	//   ....[11]....
        /*0058*/ 	.word	0x050000f6


	//   ....[12]....
        /*005c*/ 	.word	0x050000f6


	//   ....[13]....
        /*0060*/ 	.word	0x050000f6


	//   ....[14]....
        /*0064*/ 	.word	0x050000f6


	//   ....[15]....
        /*0068*/ 	.word	0x050000f6


	//   ....[16]....
        /*006c*/ 	.word	0x050000f6


	//   ....[17]....
        /*0070*/ 	.word	0x050000f6


	//   ....[18]....
        /*0074*/ 	.word	0x050000f6


	//   ....[19]....
        /*0078*/ 	.word	0x050000f6


	//----- nvinfo : EIATTR_COOP_GROUP_INSTR_OFFSETS
	.align		4
.L_1915:
        /*007c*/ 	.byte	0x04, 0x28
        /*007e*/ 	.short	(.L_1917 - .L_1916)


	//   ....[0]....
.L_1916:
        /*0080*/ 	.word	0x00003ef0


	//   ....[1]....
        /*0084*/ 	.word	0x00003f00


	//   ....[2]....
        /*0088*/ 	.word	0x00003f30


	//   ....[3]....
        /*008c*/ 	.word	0x00003f40


	//   ....[4]....
        /*0090*/ 	.word	0x00003f70


	//   ....[5]....
        /*0094*/ 	.word	0x00003f80


	//   ....[6]....
        /*0098*/ 	.word	0x00003fb0


	//   ....[7]....
        /*009c*/ 	.word	0x00003fc0


	//   ....[8]....
        /*00a0*/ 	.word	0x00003ff0


	//   ....[9]....
        /*00a4*/ 	.word	0x00004000


	//   ....[10]....
        /*00a8*/ 	.word	0x0000bd80


	//   ....[11]....
        /*00ac*/ 	.word	0x0000be20


	//   ....[12]....
        /*00b0*/ 	.word	0x0000be80


	//   ....[13]....
        /*00b4*/ 	.word	0x0000bee0


	//   ....[14]....
        /*00b8*/ 	.word	0x0000bf50


	//   ....[15]....
        /*00bc*/ 	.word	0x0000bfb0


	//   ....[16]....
        /*00c0*/ 	.word	0x0000c020


	//   ....[17]....
        /*00c4*/ 	.word	0x0000c080


	//   ....[18]....
        /*00c8*/ 	.word	0x0000c0f0


	//   ....[19]....
        /*00cc*/ 	.word	0x0000c150


	//----- nvinfo : EIATTR_VRC_CTA_INIT_COUNT
	.align		4
.L_1917:
        /*00d0*/ 	.byte	0x02, 0x4a
	.zero		1
	.zero		1


	//----- nvinfo : EIATTR_EXIT_INSTR_OFFSETS
	.align		4
        /*00d4*/ 	.byte	0x04, 0x1c
        /*00d6*/ 	.short	(.L_1919 - .L_1918)


	//   ....[0]....
.L_1918:
        /*00d8*/ 	.word	0x0000bcf0


	//   ....[1]....
        /*00dc*/ 	.word	0x0000bd20


	//----- nvinfo : EIATTR_MAX_THREADS
	.align		4
.L_1919:
        /*00e0*/ 	.byte	0x04, 0x05
        /*00e2*/ 	.short	(.L_1921 - .L_1920)
.L_1920:
        /*00e4*/ 	.word	0x00000080
        /*00e8*/ 	.word	0x00000001
        /*00ec*/ 	.word	0x00000001


	//----- nvinfo : EIATTR_CRS_STACK_SIZE
	.align		4
.L_1921:
        /*00f0*/ 	.byte	0x04, 0x1e
        /*00f2*/ 	.short	(.L_1923 - .L_1922)
.L_1922:
        /*00f4*/ 	.word	0x00000000


	//----- nvinfo : EIATTR_CBANK_PARAM_SIZE
	.align		4
.L_1923:
        /*00f8*/ 	.byte	0x03, 0x19
        /*00fa*/ 	.short	0x0128


	//----- nvinfo : EIATTR_PARAM_CBANK
	.align		4
        /*00fc*/ 	.byte	0x04, 0x0a
        /*00fe*/ 	.short	(.L_1925 - .L_1924)
	.align		4
.L_1924:
        /*0100*/ 	.word	index@(.nv.constant0._ZN10layer_norm31ln_parallel_residual_bwd_kernelINS_13Kernel_traitsIf6__halfS2_S2_fjLj1280ELj1ELj4ELj1ELj16ENS_18Kernel_traits_baseILj1280EfS2_S2_S2_fjLj128EEEEELb0ELb1ELb0EEEvNS_9BwdParamsE)
        /*0104*/ 	.short	0x0380
        /*0106*/ 	.short	0x0128


	//----- nvinfo : EIATTR_SW_WAR
	.align		4
.L_1925:
        /*0108*/ 	.byte	0x04, 0x36
        /*010a*/ 	.short	(.L_1927 - .L_1926)
.L_1926:
        /*010c*/ 	.word	0x00000008
.L_1927:


//--------------------- .nv.info._ZN10layer_norm31ln_parallel_residual_bwd_kernelINS_13Kernel_traitsIf6__halfS2_S2_fjLj1280ELj1ELj4ELj1ELj16ENS_18Kernel_traits_baseILj1280EfS2_S2_S2_fjLj128EEEEELb0ELb1ELb1EEEvNS_9BwdParamsE --------------------------
	.section	.nv.info._ZN10layer_norm31ln_parallel_residual_bwd_kernelINS_13Kernel_traitsIf6__halfS2_S2_fjLj1280ELj1ELj4ELj1ELj16ENS_18Kernel_traits_baseILj1280EfS2_S2_S2_fjLj128EEEEELb0ELb1ELb1EEEvNS_9BwdParamsE,"",@"SHT_CUDA_INFO"
	.sectionflags	@""
	.align	4


	//----- nvinfo : EIATTR_CUDA_API_VERSION
	.align		4
        /*0000*/ 	.byte	0x04, 0x37
        /*0002*/ 	.short	(.L_1929 - .L_1928)
.L_1928:
        /*0004*/ 	.word	0x00000082


	//----- nvinfo : EIATTR_KPARAM_INFO
	.align		4
.L_1929:
        /*0008*/ 	.byte	0x04, 0x17
        /*000a*/ 	.short	(.L_1931 - .L_1930)
.L_1930:
        /*000c*/ 	.word	0x00000000
        /*0010*/ 	.short	0x0000
        /*0012*/ 	.short	0x0000
        /*0014*/ 	.byte	0x00, 0xf0, 0xa1, 0x04


	//----- nvinfo : EIATTR_SPARSE_MMA_MASK
	.align		4
.L_1931:
        /*0018*/ 	.byte	0x03, 0x50
        /*001a*/ 	.short	0x0000


	//----- nvinfo : EIATTR_MAXREG_COUNT
	.align		4
        /*001c*/ 	.byte	0x03, 0x1b
        /*001e*/ 	.short	0x00ff


	//----- nvinfo : EIATTR_NUM_BARRIERS
	.align		4
        /*0020*/ 	.byte	0x02, 0x4c
        /*0022*/ 	.byte	0x01
	.zero		1


	//----- nvinfo : EIATTR_ANNOTATIONS
	.align		4
        /*0024*/ 	.byte	0x04, 0x55
        /*0026*/ 	.short	(.L_1933 - .L_1932)


	//   ....[0]....
.L_1932:
        /* <DEDUP_REMOVED lines=177> */


	//----- nvinfo : EIATTR_MERCURY_ISA_VERSION
	.align		4
.L_1933:
        /*0b20*/ 	.byte	0x03, 0x5f
        /*0b22*/ 	.short	0x0101


	//----- nvinfo : EIATTR_COOP_GROUP_MASK_REGIDS
	.align		4
        /*0b24*/ 	.byte	0x04, 0x29
        /*0b26*/ 	.short	(.L_1935 - .L_1934)


	//   ....[0]....
.L_1934:
        /*0b28*/ 	.word	0xffffffff


	//   ....[1]....
        /*0b2c*/ 	.word	0xffffffff


	//   ....[2]....
        /*0b30*/ 	.word	0xffffffff


	//   ....[3]....
        /*0b34*/ 	.word	0xffffffff


	//   ....[4]....
        /*0b38*/ 	.word	0xffffffff


	//   ....[5]....
        /*0b3c*/ 	.word	0xffffffff


	//   ....[6]....
        /*0b40*/ 	.word	0xffffffff


	//   ....[7]....
        /*0b44*/ 	.word	0xffffffff


	//   ....[8]....
        /*0b48*/ 	.word	0xffffffff


	//   ....[9]....
        /*0b4c*/ 	.word	0xffffffff


	//   ....[10]....
        /*0b50*/ 	.word	0x0500001b


	//   ....[11]....
        /*0b54*/ 	.word	0x0500001b


	//   ....[12]....
        /*0b58*/ 	.word	0x0500001b


	//   ....[13]....
        /*0b5c*/ 	.word	0x0500001b


	//   ....[14]....
        /*0b60*/ 	.word	0x0500001b


	//   ....[15]....
        /*0b64*/ 	.word	0x0500001b


	//   ....[16]....
        /*0b68*/ 	.word	0x0500001b


	//   ....[17]....
        /*0b6c*/ 	.word	0x0500001b


	//   ....[18]....
        /*0b70*/ 	.word	0x0500001b


	//   ....[19]....
        /*0b74*/ 	.word	0x0500001b


	//----- nvinfo : EIATTR_COOP_GROUP_INSTR_OFFSETS
	.align		4
.L_1935:
        /*0b78*/ 	.byte	0x04, 0x28
        /*0b7a*/ 	.short	(.L_1937 - .L_1936)


	//   ....[0]....
.L_1936:
        /*0b7c*/ 	.word	0x00004090


	//   ....[1]....
        /*0b80*/ 	.word	0x000040a0


	//   ....[2]....
        /*0b84*/ 	.word	0x00004130


	//   ....[3]....
        /*0b88*/ 	.word	0x00004140


	//   ....[4]....
        /*0b8c*/ 	.word	0x000041c0


	//   ....[5]....
        /*0b90*/ 	.word	0x000041d0


	//   ....[6]....
        /*0b94*/ 	.word	0x00004390


	//   ....[7]....
        /*0b98*/ 	.word	0x000043b0


	//   ....[8]....
        /*0b9c*/ 	.word	0x000045b0


	//   ....[9]....
        /*0ba0*/ 	.word	0x000045c0


	//   ....[10]....
        /*0ba4*/ 	.word	0x0000bc50


	//   ....[11]....
        /*0ba8*/ 	.word	0x0000bd00


	//   ....[12]....
        /*0bac*/ 	.word	0x0000bde0


	//   ....[13]....
        /*0bb0*/ 	.word	0x0000bec0


	//   ....[14]....
        /*0bb4*/ 	.word	0x0000bfa0


	//   ....[15]....
        /*0bb8*/ 	.word	0x0000c080


	//   ....[16]....
        /*0bbc*/ 	.word	0x0000c160


	//   ....[17]....
        /*0bc0*/ 	.word	0x0000c240


	//   ....[18]....
        /*0bc4*/ 	.word	0x0000c320


	//   ....[19]....
        /*0bc8*/ 	.word	0x0000c470


	//----- nvinfo : EIATTR_VRC_CTA_INIT_COUNT
	.align		4
.L_1937:
        /*0bcc*/ 	.byte	0x02, 0x4a
	.zero		1
	.zero		1


	//----- nvinfo : EIATTR_EXIT_INSTR_OFFSETS
	.align		4
        /*0bd0*/ 	.byte	0x04, 0x1c
        /*0bd2*/ 	.short	(.L_1939 - .L_1938)


	//   ....[0]....
.L_1938:
        /*0bd4*/ 	.word	0x0000bbf0


	//----- nvinfo : EIATTR_MAX_THREADS
	.align		4
.L_1939:
        /*0bd8*/ 	.byte	0x04, 0x05
        /*0bda*/ 	.short	(.L_1941 - .L_1940)
.L_1940:
        /*0bdc*/ 	.word	0x00000080
        /*0be0*/ 	.word	0x00000001
        /*0be4*/ 	.word	0x00000001


	//----- nvinfo : EIATTR_CRS_STACK_SIZE
	.align		4
.L_1941:
        /*0be8*/ 	.byte	0x04, 0x1e
        /*0bea*/ 	.short	(.L_1943 - .L_1942)
.L_1942:
        /*0bec*/ 	.word	0x00000000


	//----- nvinfo : EIATTR_CBANK_PARAM_SIZE
	.align		4
.L_1943:
        /*0bf0*/ 	.byte	0x03, 0x19
        /*0bf2*/ 	.short	0x0128


	//----- nvinfo : EIATTR_PARAM_CBANK
	.align		4
        /*0bf4*/ 	.byte	0x04, 0x0a
        /*0bf6*/ 	.short	(.L_1945 - .L_1944)
	.align		4
.L_1944:
        /*0bf8*/ 	.word	index@(.nv.constant0._ZN10layer_norm31ln_parallel_residual_bwd_kernelINS_13Kernel_traitsIf6__halfS2_S2_fjLj1280ELj1ELj4ELj1ELj16ENS_18Kernel_traits_baseILj1280EfS2_S2_S2_fjLj128EEEEELb0ELb1ELb1EEEvNS_9BwdParamsE)
        /*0bfc*/ 	.short	0x0380
        /*0bfe*/ 	.short	0x0128


	//----- nvinfo : EIATTR_SW_WAR
	.align		4
.L_1945:
        /*0c00*/ 	.byte	0x04, 0x36
        /*0c02*/ 	.short	(.L_1947 - .L_1946)
.L_1946:
        /*0c04*/ 	.word	0x00000008
.L_1947:


//--------------------- .nv.info._ZN10layer_norm31ln_parallel_residual_bwd_kernelINS_13Kernel_traitsIf6__halfS2_S2_fjLj1280ELj1ELj4ELj1ELj16ENS_18Kernel_traits_baseILj1280EfS2_S2_S2_fjLj128EEEEELb1ELb0ELb0EEEvNS_9BwdParamsE --------------------------
	.section	.nv.info._ZN10layer_norm31ln_parallel_residual_bwd_kernelINS_13Kernel_traitsIf6__halfS2_S2_fjLj1280ELj1ELj4ELj1ELj16ENS_18Kernel_traits_baseILj1280EfS2_S2_S2_fjLj128EEEEELb1ELb0ELb0EEEvNS_9BwdParamsE,"",@"SHT_CUDA_INFO"
	.sectionflags	@""
	.align	4


	//----- nvinfo : EIATTR_CUDA_API_VERSION
	.align		4
        /*0000*/ 	.byte	0x04, 0x37
        /*0002*/ 	.short	(.L_1949 - .L_1948)
.L_1948:
        /*0004*/ 	.word	0x00000082


	//----- nvinfo : EIATTR_KPARAM_INFO
	.align		4
.L_1949:
        /*0008*/ 	.byte	0x04, 0x17
        /*000a*/ 	.short	(.L_1951 - .L_1950)
.L_1950:
        /*000c*/ 	.word	0x00000000
        /*0010*/ 	.short	0x0000
        /*0012*/ 	.short	0x0000
        /*0014*/ 	.byte	0x00, 0xf0, 0xa1, 0x04


	//----- nvinfo : EIATTR_SPARSE_MMA_MASK
	.align		4
.L_1951:
        /*0018*/ 	.byte	0x03, 0x50
        /*001a*/ 	.short	0x0000


	//----- nvinfo : EIATTR_MAXREG_COUNT
	.align		4
        /*001c*/ 	.byte	0x03, 0x1b
        /*001e*/ 	.short	0x00ff


	//----- nvinfo : EIATTR_NUM_BARRIERS
	.align		4
        /*0020*/ 	.byte	0x02, 0x4c
        /*0022*/ 	.byte	0x01
	.zero		1


	//----- nvinfo : EIATTR_ANNOTATIONS
	.align		4
        /*0024*/ 	.byte	0x04, 0x55
        /*0026*/ 	.short	(.L_1953 - .L_1952)


	//   ....[0]....
.L_1952:
        /* <DEDUP_REMOVED lines=228> */


	//----- nvinfo : EIATTR_MERCURY_ISA_VERSION
	.align		4
.L_1953:
        /*0e50*/ 	.byte	0x03, 0x5f
        /*0e52*/ 	.short	0x0101


	//----- nvinfo : EIATTR_COOP_GROUP_MASK_REGIDS
	.align		4
        /*0e54*/ 	.byte	0x04, 0x29
        /*0e56*/ 	.short	(.L_1955 - .L_1954)


	//   ....[0]....
.L_1954:
        /*0e58*/ 	.word	0xffffffff


	//   ....[1]....
        /*0e5c*/ 	.word	0xffffffff


	//   ....[2]....
        /*0e60*/ 	.word	0xffffffff


	//   ....[3]....
        /*0e64*/ 	.word	0xffffffff


	//   ....[4]....
        /*0e68*/ 	.word	0xffffffff


	//   ....[5]....
        /*0e6c*/ 	.word	0xffffffff


	//   ....[6]....
        /*0e70*/ 	.word	0xffffffff


	//   ....[7]....
        /*0e74*/ 	.word	0xffffffff


	//   ....[8]....
        /*0e78*/ 	.word	0xffffffff


	//   ....[9]....
        /*0e7c*/ 	.word	0xffffffff


	//   ....[10]....
        /*0e80*/ 	.word	0x0500007c


	//   ....[11]....
        /*0e84*/ 	.word	0x0500007c


	//   ....[12]....
        /*0e88*/ 	.word	0x0500007c


	//   ....[13]....
        /*0e8c*/ 	.word	0x0500007c


	//   ....[14]....
        /*0e90*/ 	.word	0x0500007c


	//   ....[15]....
        /*0e94*/ 	.word	0x0500007c


	//   ....[16]....
        /*0e98*/ 	.word	0x0500007c


	//   ....[17]....
        /*0e9c*/ 	.word	0x0500007c


	//   ....[18]....
        /*0ea0*/ 	.word	0x0500007c


	//   ....[19]....
        /*0ea4*/ 	.word	0x0500007c


	//----- nvinfo : EIATTR_COOP_GROUP_INSTR_OFFSETS
	.align		4
.L_1955:
        /*0ea8*/ 	.byte	0x04, 0x28
        /*0eaa*/ 	.short	(.L_1957 - .L_1956)


	//   ....[0]....
.L_1956:
        /*0eac*/ 	.word	0x00004e50


	//   ....[1]....
        /*0eb0*/ 	.word	0x00004e70


	//   ....[2]....
        /*0eb4*/ 	.word	0x00004e90


	//   ....[3]....
        /*0eb8*/ 	.word	0x00004eb0


	//   ....[4]....
        /*0ebc*/ 	.word	0x00004ed0


	//   ....[5]....
        /*0ec0*/ 	.word	0x00004ef0


	//   ....[6]....
        /*0ec4*/ 	.word	0x00004f10


	//   ....[7]....
        /*0ec8*/ 	.word	0x00004f30


	//   ....[8]....
        /*0ecc*/ 	.word	0x00004f40


	//   ....[9]....
        /*0ed0*/ 	.word	0x00004f60


	//   ....[10]....
        /*0ed4*/ 	.word	0x00013720


	//   ....[11]....
        /*0ed8*/ 	.word	0x000137c0


	//   ....[12]....
        /*0edc*/ 	.word	0x00013840


	//   ....[13]....
        /*0ee0*/ 	.word	0x000138b0


	//   ....[14]....
        /*0ee4*/ 	.word	0x00013930


	//   ....[15]....
        /*0ee8*/ 	.word	0x000139a0


	//   ....[16]....
        /*0eec*/ 	.word	0x00013a20


	//   ....[17]....
        /*0ef0*/ 	.word	0x00013a90


	//   ....[18]....
        /*0ef4*/ 	.word	0x00013b10


	//   ....[19]....
        /*0ef8*/ 	.word	0x00013b60


	//----- nvinfo : EIATTR_VRC_CTA_INIT_COUNT
	.align		4
.L_1957:
        /*0efc*/ 	.byte	0x02, 0x4a
	.zero		1
	.zero		1


	//----- nvinfo : EIATTR_EXIT_INSTR_OFFSETS
	.align		4
        /*0f00*/ 	.byte	0x04, 0x1c
        /*0f02*/ 	.short	(.L_1959 - .L_1958)


	//   ....[0]....
.L_1958:
        /*0f04*/ 	.word	0x00013630


	//   ....[1]....
        /*0f08*/ 	.word	0x000136b0


	//----- nvinfo : EIATTR_MAX_THREADS
	.align		4
.L_1959:
        /*0f0c*/ 	.byte	0x04, 0x05
        /*0f0e*/ 	.short	(.L_1961 - .L_1960)
.L_1960:
        /*0f10*/ 	.word	0x00000080
        /*0f14*/ 	.word	0x00000001
        /*0f18*/ 	.word	0x00000001


	//----- nvinfo : EIATTR_CRS_STACK_SIZE
	.align		4
.L_1961:
        /*0f1c*/ 	.byte	0x04, 0x1e
        /*0f1e*/ 	.short	(.L_1963 - .L_1962)
.L_1962:
        /*0f20*/ 	.word	0x00000000


	//----- nvinfo : EIATTR_CBANK_PARAM_SIZE
	.align		4
.L_1963:
        /*0f24*/ 	.byte	0x03, 0x19
        /*0f26*/ 	.short	0x0128


	//----- nvinfo : EIATTR_PARAM_CBANK
	.align		4
        /*0f28*/ 	.byte	0x04, 0x0a
        /*0f2a*/ 	.short	(.L_1965 - .L_1964)
	.align		4
.L_1964:
        /*0f2c*/ 	.word	index@(.nv.constant0._ZN10layer_norm31ln_parallel_residual_bwd_kernelINS_13Kernel_traitsIf6__halfS2_S2_fjLj1280ELj1ELj4ELj1ELj16ENS_18Kernel_traits_baseILj1280EfS2_S2_S2_fjLj128EEEEELb1ELb0ELb0EEEvNS_9BwdParamsE)
        /*0f30*/ 	.short	0x0380
        /*0f32*/ 	.short	0x0128


	//----- nvinfo : EIATTR_SW_WAR
	.align		4
.L_1965:
        /*0f34*/ 	.byte	0x04, 0x36
        /*0f36*/ 	.short	(.L_1967 - .L_1966)
.L_1966:
        /*0f38*/ 	.word	0x00000008
.L_1967:


//--------------------- .nv.info._ZN10layer_norm31ln_parallel_residual_bwd_kernelINS_13Kernel_traitsIf6__halfS2_S2_fjLj1280ELj1ELj4ELj1ELj16ENS_18Kernel_traits_baseILj1280EfS2_S2_S2_fjLj128EEEEELb1ELb0ELb1EEEvNS_9BwdParamsE --------------------------
	.section	.nv.info._ZN10layer_norm31ln_parallel_residual_bwd_kernelINS_13Kernel_traitsIf6__halfS2_S2_fjLj1280ELj1ELj4ELj1ELj16ENS_18Kernel_traits_baseILj1280EfS2_S2_S2_fjLj128EEEEELb1ELb0ELb1EEEvNS_9BwdParamsE,"",@"SHT_CUDA_INFO"
	.sectionflags	@""
	.align	4


	//----- nvinfo : EIATTR_CUDA_API_VERSION
	.align		4
        /*0000*/ 	.byte	0x04, 0x37
        /*0002*/ 	.short	(.L_1969 - .L_1968)
.L_1968:
        /*0004*/ 	.word	0x00000082


	//----- nvinfo : EIATTR_KPARAM_INFO
	.align		4
.L_1969:
        /*0008*/ 	.byte	0x04, 0x17
        /*000a*/ 	.short	(.L_1971 - .L_1970)
.L_1970:
        /*000c*/ 	.word	0x00000000
        /*0010*/ 	.short	0x0000
        /*0012*/ 	.short	0x0000
        /*0014*/ 	.byte	0x00, 0xf0, 0xa1, 0x04


	//----- nvinfo : EIATTR_SPARSE_MMA_MASK
	.align		4
.L_1971:
        /*0018*/ 	.byte	0x03, 0x50
        /*001a*/ 	.short	0x0000


	//----- nvinfo : EIATTR_MAXREG_COUNT
	.align		4
        /*001c*/ 	.byte	0x03, 0x1b
        /*001e*/ 	.short	0x00ff


	//----- nvinfo : EIATTR_NUM_BARRIERS
	.align		4
        /*0020*/ 	.byte	0x02, 0x4c
        /*0022*/ 	.byte	0x01
	.zero		1


	//----- nvinfo : EIATTR_ANNOTATIONS
	.align		4
        /*0024*/ 	.byte	0x04, 0x55
        /*0026*/ 	.short	(.L_1973 - .L_1972)


	//   ....[0]....
.L_1972:
        /* <DEDUP_REMOVED lines=265> */


	//----- nvinfo : EIATTR_MERCURY_ISA_VERSION
	.align		4
.L_1973:
        /*10a8*/ 	.byte	0x03, 0x5f
        /*10aa*/ 	.short	0x0101


	//----- nvinfo : EIATTR_COOP_GROUP_MASK_REGIDS
	.align		4
        /*10ac*/ 	.byte	0x04, 0x29
        /*10ae*/ 	.short	(.L_1975 - .L_1974)


	//   ....[0]....
.L_1974:
        /*10b0*/ 	.word	0xffffffff


	//   ....[1]....
        /*10b4*/ 	.word	0xffffffff


	//   ....[2]....
        /*10b8*/ 	.word	0xffffffff


	//   ....[3]....
        /*10bc*/ 	.word	0xffffffff


	//   ....[4]....
        /*10c0*/ 	.word	0xffffffff


	//   ....[5]....
        /*10c4*/ 	.word	0xffffffff


	//   ....[6]....
        /*10c8*/ 	.word	0xffffffff


	//   ....[7]....
        /*10cc*/ 	.word	0xffffffff


	//   ....[8]....
        /*10d0*/ 	.word	0xffffffff


	//   ....[9]....
        /*10d4*/ 	.word	0xffffffff


	//   ....[10]....
        /*10d8*/ 	.word	0x050000f2


	//   ....[11]....
        /*10dc*/ 	.word	0x050000f2


	//   ....[12]....
        /*10e0*/ 	.word	0x050000f2


	//   ....[13]....
        /*10e4*/ 	.word	0x050000f2


	//   ....[14]....
        /*10e8*/ 	.word	0x050000f2


	//   ....[15]....
        /*10ec*/ 	.word	0x050000f2


	//   ....[16]....
        /*10f0*/ 	.word	0x050000f2


	//   ....[17]....
        /*10f4*/ 	.word	0x050000f2


	//   ....[18]....
        /*10f8*/ 	.word	0x050000f2


	//   ....[19]....
        /*10fc*/ 	.word	0x050000f2


	//----- nvinfo : EIATTR_COOP_GROUP_INSTR_OFFSETS
	.align		4
.L_1975:
        /*1100*/ 	.byte	0x04, 0x28
        /*1102*/ 	.short	(.L_1977 - .L_1976)


	//   ....[0]....
.L_1976:
        /*1104*/ 	.word	0x00004840


	//   ....[1]....
        /*1108*/ 	.word	0x00004860


	//   ....[2]....
        /*110c*/ 	.word	0x000048c0


	//   ....[3]....
        /*1110*/ 	.word	0x000048e0


	//   ....[4]....
        /*1114*/ 	.word	0x00004900


	//   ....[5]....
        /*1118*/ 	.word	0x00004920


	//   ....[6]....
        /*111c*/ 	.word	0x00004940


	//   ....[7]....
        /*1120*/ 	.word	0x00004960


	//   ....[8]....
        /*1124*/ 	.word	0x00004970


	//   ....[9]....
        /*1128*/ 	.word	0x00004990


	//   ....[10]....
        /*112c*/ 	.word	0x000125b0


	//   ....[11]....
        /*1130*/ 	.word	0x00012680


	//   ....[12]....
        /*1134*/ 	.word	0x00012700


	//   ....[13]....
        /*1138*/ 	.word	0x00012760


	//   ....[14]....
        /*113c*/ 	.word	0x000127d0


	//   ....[15]....
        /*1140*/ 	.word	0x00012830


	//   ....[16]....
        /*1144*/ 	.word	0x000128a0


	//   ....[17]....
        /*1148*/ 	.word	0x00012900


	//   ....[18]....
        /*114c*/ 	.word	0x00012970


	//   ....[19]....
        /*1150*/ 	.word	0x000129d0


	//----- nvinfo : EIATTR_VRC_CTA_INIT_COUNT
	.align		4
.L_1977:
        /*1154*/ 	.byte	0x02, 0x4a
	.zero		1
	.zero		1


	//----- nvinfo : EIATTR_EXIT_INSTR_OFFSETS
	.align		4
        /*1158*/ 	.byte	0x04, 0x1c
        /*115a*/ 	.short	(.L_1979 - .L_1978)


	//   ....[0]....
.L_1978:
        /*115c*/ 	.word	0x00012550


	//----- nvinfo : EIATTR_MAX_THREADS
	.align		4
.L_1979:
        /*1160*/ 	.byte	0x04, 0x05
        /*1162*/ 	.short	(.L_1981 - .L_1980)
.L_1980:
        /*1164*/ 	.word	0x00000080
        /*1168*/ 	.word	0x00000001
        /*116c*/ 	.word	0x00000001


	//----- nvinfo : EIATTR_CRS_STACK_SIZE
	.align		4
.L_1981:
        /*1170*/ 	.byte	0x04, 0x1e
        /*1172*/ 	.short	(.L_1983 - .L_1982)
.L_1982:
        /*1174*/ 	.word	0x00000000


	//----- nvinfo : EIATTR_CBANK_PARAM_SIZE
	.align		4
.L_1983:
        /*1178*/ 	.byte	0x03, 0x19
        /*117a*/ 	.short	0x0128


	//----- nvinfo : EIATTR_PARAM_CBANK
	.align		4
        /*117c*/ 	.byte	0x04, 0x0a
        /*117e*/ 	.short	(.L_1985 - .L_1984)
	.align		4
.L_1984:
        /*1180*/ 	.word	index@(.nv.constant0._ZN10layer_norm31ln_parallel_residual_bwd_kernelINS_13Kernel_traitsIf6__halfS2_S2_fjLj1280ELj1ELj4ELj1ELj16ENS_18Kernel_traits_baseILj1280EfS2_S2_S2_fjLj128EEEEELb1ELb0ELb1EEEvNS_9BwdParamsE)
        /*1184*/ 	.short	0x0380
        /*1186*/ 	.short	0x0128


	//----- nvinfo : EIATTR_SW_WAR
	.align		4
.L_1985:
        /*1188*/ 	.byte	0x04, 0x36
        /*118a*/ 	.short	(.L_1987 - .L_1986)
.L_1986:
        /*118c*/ 	.word	0x00000008
.L_1987:


//--------------------- .nv.info._ZN10layer_norm22ln_bwd_finalize_kernelINS_22Kernel_traits_finalizeILj1280Ef6__halfS2_S2_fjLb0ELj1024ELj4ENS_18Kernel_traits_baseILj1280EfS2_S2_S2_fjLj1024EEEEELb0ELb0EEEvNS_9BwdParamsE --------------------------
	.section	.nv.info._ZN10layer_norm22ln_bwd_finalize_kernelINS_22Kernel_traits_finalizeILj1280Ef6__halfS2_S2_fjLb0ELj1024ELj4ENS_18Kernel_traits_baseILj1280EfS2_S2_S2_fjLj1024EEEEELb0ELb0EEEvNS_9BwdParamsE,"",@"SHT_CUDA_INFO"
	.sectionflags	@""
	.align	4


	//----- nvinfo : EIATTR_CUDA_API_VERSION
	.align		4
        /*0000*/ 	.byte	0x04, 0x37
        /*0002*/ 	.short	(.L_1989 - .L_1988)
.L_1988:
        /*0004*/ 	.word	0x00000082


	//----- nvinfo : EIATTR_KPARAM_INFO
	.align		4
.L_1989:
        /*0008*/ 	.byte	0x04, 0x17
        /*000a*/ 	.short	(.L_1991 - .L_1990)
.L_1990:
        /*000c*/ 	.word	0x00000000
        /*0010*/ 	.short	0x0000
        /*0012*/ 	.short	0x0000
        /*0014*/ 	.byte	0x00, 0xf0, 0xa1, 0x04


	//----- nvinfo : EIATTR_SPARSE_MMA_MASK
	.align		4
.L_1991:
        /*0018*/ 	.byte	0x03, 0x50
        /*001a*/ 	.short	0x0000


	//----- nvinfo : EIATTR_MAXREG_COUNT
	.align		4
        /*001c*/ 	.byte	0x03, 0x1b
        /*001e*/ 	.short	0x0040


	//----- nvinfo : EIATTR_NUM_BARRIERS
	.align		4
        /*0020*/ 	.byte	0x02, 0x4c
        /*0022*/ 	.byte	0x01
	.zero		1


	//----- nvinfo : EIATTR_MERCURY_ISA_VERSION
	.align		4
        /*0024*/ 	.byte	0x03, 0x5f
        /*0026*/ 	.short	0x0101


	//----- nvinfo : EIATTR_COOP_GROUP_MASK_REGIDS
	.align		4
        /*0028*/ 	.byte	0x04, 0x29
        /*002a*/ 	.short	(.L_1993 - .L_1992)


	//   ....[0]....
.L_1992:
        /*002c*/ 	.word	0xffffffff


	//   ....[1]....
        /*0030*/ 	.word	0xffffffff


	//   ....[2]....
        /*0034*/ 	.word	0xffffffff


	//   ....[3]....
        /*0038*/ 	.word	0xffffffff


	//   ....[4]....
        /*003c*/ 	.word	0xffffffff


	//   ....[5]....
        /*0040*/ 	.word	0xffffffff


	//   ....[6]....
        /*0044*/ 	.word	0xffffffff


	//   ....[7]....
        /*0048*/ 	.word	0xffffffff


	//   ....[8]....
        /*004c*/ 	.word	0xffffffff


	//   ....[9]....
        /*0050*/ 	.word	0xffffffff


	//----- nvinfo : EIATTR_COOP_GROUP_INSTR_OFFSETS
	.align		4
.L_1993:
        /*0054*/ 	.byte	0x04, 0x28
        /*0056*/ 	.short	(.L_1995 - .L_1994)


	//   ....[0]....
.L_1994:
        /*0058*/ 	.word	0x000015e0


	//   ....[1]....
        /*005c*/ 	.word	0x000015f0


	//   ....[2]....
        /*0060*/ 	.word	0x00001620


	//   ....[3]....
        /*0064*/ 	.word	0x00001630


	//   ....[4]....
        /*0068*/ 	.word	0x00001660


	//   ....[5]....
        /*006c*/ 	.word	0x00001670


	//   ....[6]....
        /*0070*/ 	.word	0x000016b0


	//   ....[7]....
        /*0074*/ 	.word	0x000016e0


	//   ....[8]....
        /*0078*/ 	.word	0x00001710


	//   ....[9]....
        /*007c*/ 	.word	0x00001720


	//----- nvinfo : EIATTR_VRC_CTA_INIT_COUNT
	.align		4
.L_1995:
        /*0080*/ 	.byte	0x02, 0x4a
	.zero		1
	.zero		1


	//----- nvinfo : EIATTR_EXIT_INSTR_OFFSETS
	.align		4
        /*0084*/ 	.byte	0x04, 0x1c
        /*0086*/ 	.short	(.L_1997 - .L_1996)


	//   ....[0]....
.L_1996:
        /*0088*/ 	.word	0x00000060


	//   ....[1]....
        /*008c*/ 	.word	0x00001780


	//   ....[2]....
        /*0090*/ 	.word	0x000017b0


	//   ....[3]....
        /*0094*/ 	.word	0x00001850


	//----- nvinfo : EIATTR_MAX_THREADS
	.align		4
.L_1997:
        /*0098*/ 	.byte	0x04, 0x05
        /*009a*/ 	.short	(.L_1999 - .L_1998)
.L_1998:
        /*009c*/ 	.word	0x00000400
        /*00a0*/ 	.word	0x00000001
        /*00a4*/ 	.word	0x00000001


	//----- nvinfo : EIATTR_CRS_STACK_SIZE
	.align		4
.L_1999:
        /*00a8*/ 	.byte	0x04, 0x1e
        /*00aa*/ 	.short	(.L_2001 - .L_2000)
.L_2000:
        /*00ac*/ 	.word	0x00000000


	//----- nvinfo : EIATTR_CBANK_PARAM_SIZE
	.align		4
.L_2001:
        /*00b0*/ 	.byte	0x03, 0x19
        /*00b2*/ 	.short	0x0128


	//----- nvinfo : EIATTR_PARAM_CBANK
	.align		4
        /*00b4*/ 	.byte	0x04, 0x0a
        /*00b6*/ 	.short	(.L_2003 - .L_2002)
	.align		4
.L_2002:
        /*00b8*/ 	.word	index@(.nv.constant0._ZN10layer_norm22ln_bwd_finalize_kernelINS_22Kernel_traits_finalizeILj1280Ef6__halfS2_S2_fjLb0ELj1024ELj4ENS_18Kernel_traits_baseILj1280EfS2_S2_S2_fjLj1024EEEEELb0ELb0EEEvNS_9BwdParamsE)
        /*00bc*/ 	.short	0x0380
        /*00be*/ 	.short	0x0128


	//----- nvinfo : EIATTR_SW_WAR
	.align		4
.L_2003:
        /*00c0*/ 	.byte	0x04, 0x36
        /*00c2*/ 	.short	(.L_2005 - .L_2004)
.L_2004:
        /*00c4*/ 	.word	0x00000008
.L_2005:


//--------------------- .nv.info._ZN10layer_norm40ln_parallel_residual_bwd_finalize_kernelINS_22Kernel_traits_finalizeILj1280Ef6__halfS2_S2_fjLb0ELj1024ELj4ENS_18Kernel_traits_baseILj1280EfS2_S2_S2_fjLj1024EEEEELb0EEEvNS_9BwdParamsE --------------------------
	.section	.nv.info._ZN10layer_norm40ln_parallel_residual_bwd_finalize_kernelINS_22Kernel_traits_finalizeILj1280Ef6__halfS2_S2_fjLb0ELj1024ELj4ENS_18Kernel_traits_baseILj1280EfS2_S2_S2_fjLj1024EEEEELb0EEEvNS_9BwdParamsE,"",@"SHT_CUDA_INFO"
	.sectionflags	@""
	.align	4


	//----- nvinfo : EIATTR_CUDA_API_VERSION
	.align		4
        /*0000*/ 	.byte	0x04, 0x37
        /*0002*/ 	.short	(.L_2007 - .L_2006)
.L_2006:
        /*0004*/ 	.word	0x00000082


	//----- nvinfo : EIATTR_KPARAM_INFO
	.align		4
.L_2007:
        /*0008*/ 	.byte	0x04, 0x17
        /*000a*/ 	.short	(.L_2009 - .L_2008)
.L_2008:
        /*000c*/ 	.word	0x00000000
        /*0010*/ 	.short	0x0000
        /*0012*/ 	.short	0x0000
        /*0014*/ 	.byte	0x00, 0xf0, 0xa1, 0x04


	//----- nvinfo : EIATTR_SPARSE_MMA_MASK
	.align		4
.L_2009:
        /*0018*/ 	.byte	0x03, 0x50
        /*001a*/ 	.short	0x0000


	//----- nvinfo : EIATTR_MAXREG_COUNT
	.align		4
        /*001c*/ 	.byte	0x03, 0x1b
        /*001e*/ 	.short	0x0040


	//----- nvinfo : EIATTR_NUM_BARRIERS
	.align		4
        /*0020*/ 	.byte	0x02, 0x4c
        /*0022*/ 	.byte	0x01
	.zero		1


	//----- nvinfo : EIATTR_MERCURY_ISA_VERSION
	.align		4
        /*0024*/ 	.byte	0x03, 0x5f
        /*0026*/ 	.short	0x0101


	//----- nvinfo : EIATTR_COOP_GROUP_MASK_REGIDS
	.align		4
        /*0028*/ 	.byte	0x04, 0x29
        /*002a*/ 	.short	(.L_2011 - .L_2010)


	//   ....[0]....
.L_2010:
        /*002c*/ 	.word	0xffffffff


	//   ....[1]....
        /*0030*/ 	.word	0xffffffff


	//   ....[2]....
        /*0034*/ 	.word	0xffffffff


	//   ....[3]....
        /*0038*/ 	.word	0xffffffff


	//   ....[4]....
        /*003c*/ 	.word	0xffffffff


	//   ....[5]....
        /*0040*/ 	.word	0xffffffff


	//   ....[6]....
        /*0044*/ 	.word	0xffffffff


	//   ....[7]....
        /*0048*/ 	.word	0xffffffff


	//   ....[8]....
        /*004c*/ 	.word	0xffffffff


	//   ....[9]....
        /*0050*/ 	.word	0xffffffff


	//   ....[10]....
        /*0054*/ 	.word	0xffffffff


	//   ....[11]....
        /*0058*/ 	.word	0xffffffff


	//   ....[12]....
        /*005c*/ 	.word	0xffffffff


	//   ....[13]....
        /*0060*/ 	.word	0xffffffff


	//   ....[14]....
        /*0064*/ 	.word	0xffffffff


	//   ....[15]....
        /*0068*/ 	.word	0xffffffff


	//   ....[16]....
        /*006c*/ 	.word	0xffffffff


	//   ....[17]....
        /*0070*/ 	.word	0xffffffff


	//   ....[18]....
        /*0074*/ 	.word	0xffffffff


	//   ....[19]....
        /*0078*/ 	.word	0xffffffff


	//----- nvinfo : EIATTR_COOP_GROUP_INSTR_OFFSETS
	.align		4
.L_2011:
        /*007c*/ 	.byte	0x04, 0x28
        /*007e*/ 	.short	(.L_2013 - .L_2012)


	//   ....[0]....
.L_2012:
        /*0080*/ 	.word	0x000013b0


	//   ....[1]....
        /*0084*/ 	.word	0x000013c0


	//   ....[2]....
        /*0088*/ 	.word	0x000013d0


	//   ....[3]....
        /*008c*/ 	.word	0x000013e0


	//   ....[4]....
        /*0090*/ 	.word	0x00001410


	//   ....[5]....
        /*0094*/ 	.word	0x00001430


	//   ....[6]....
        /*0098*/ 	.word	0x00001450


	//   ....[7]....
        /*009c*/ 	.word	0x00001460


	//   ....[8]....
        /*00a0*/ 	.word	0x000014a0


	//   ....[9]....
        /*00a4*/ 	.word	0x000014c0


	//   ....[10]....
        /*00a8*/ 	.word	0x000014d0


	//   ....[11]....
        /*00ac*/ 	.word	0x000014e0


	//   ....[12]....
        /*00b0*/ 	.word	0x00001510


	//   ....[13]....
        /*00b4*/ 	.word	0x00001530


	//   ....[14]....
        /*00b8*/ 	.word	0x00001550


	//   ....[15]....
        /*00bc*/ 	.word	0x00001560


	//   ....[16]....
        /*00c0*/ 	.word	0x000015a0


	//   ....[17]....
        /*00c4*/ 	.word	0x000015d0


	//   ....[18]....
        /*00c8*/ 	.word	0x00001600


	//   ....[19]....
        /*00cc*/ 	.word	0x00001610


	//----- nvinfo : EIATTR_VRC_CTA_INIT_COUNT
	.align		4
.L_2013:
        /*00d0*/ 	.byte	0x02, 0x4a
	.zero		1
	.zero		1


	//----- nvinfo : EIATTR_EXIT_INSTR_OFFSETS
	.align		4
        /*00d4*/ 	.byte	0x04, 0x1c
        /*00d6*/ 	.short	(.L_2015 - .L_2014)


	//   ....[0]....
.L_2014:
        /*00d8*/ 	.word	0x00000060


	//   ....[1]....
        /*00dc*/ 	.word	0x000016b0


	//   ....[2]....
        /*00e0*/ 	.word	0x000016e0


	//   ....[3]....
        /*00e4*/ 	.word	0x00001800


	//----- nvinfo : EIATTR_MAX_THREADS
	.align		4
.L_2015:
        /*00e8*/ 	.byte	0x04, 0x05
        /*00ea*/ 	.short	(.L_2017 - .L_2016)
.L_2016:
        /*00ec*/ 	.word	0x00000400
        /*00f0*/ 	.word	0x00000001
        /*00f4*/ 	.word	0x00000001


	//----- nvinfo : EIATTR_CRS_STACK_SIZE
	.align		4
.L_2017:
        /*00f8*/ 	.byte	0x04, 0x1e
        /*00fa*/ 	.short	(.L_2019 - .L_2018)
.L_2018:
        /*00fc*/ 	.word	0x00000000


	//----- nvinfo : EIATTR_CBANK_PARAM_SIZE
	.align		4
.L_2019:
        /*0100*/ 	.byte	0x03, 0x19
        /*0102*/ 	.short	0x0128


	//----- nvinfo : EIATTR_PARAM_CBANK
	.align		4
        /*0104*/ 	.byte	0x04, 0x0a
        /*0106*/ 	.short	(.L_2021 - .L_2020)
	.align		4
.L_2020:
        /*0108*/ 	.word	index@(.nv.constant0._ZN10layer_norm40ln_parallel_residual_bwd_finalize_kernelINS_22Kernel_traits_finalizeILj1280Ef6__halfS2_S2_fjLb0ELj1024ELj4ENS_18Kernel_traits_baseILj1280EfS2_S2_S2_fjLj1024EEEEELb0EEEvNS_9BwdParamsE)
        /*010c*/ 	.short	0x0380
        /*010e*/ 	.short	0x0128


	//----- nvinfo : EIATTR_SW_WAR
	.align		4
.L_2021:
        /*0110*/ 	.byte	0x04, 0x36
        /*0112*/ 	.short	(.L_2023 - .L_2022)
.L_2022:
        /*0114*/ 	.word	0x00000008
.L_2023:


//--------------------- .nv.info._ZN10layer_norm31ln_parallel_residual_bwd_kernelINS_13Kernel_traitsIf6__halfS2_S2_fjLj1280ELj1ELj4ELj1ELj16ENS_18Kernel_traits_baseILj1280EfS2_S2_S2_fjLj128EEEEELb1ELb1ELb0EEEvNS_9BwdParamsE --------------------------
	.section	.nv.info._ZN10layer_norm31ln_parallel_residual_bwd_kernelINS_13Kernel_traitsIf6__halfS2_S2_fjLj1280ELj1ELj4ELj1ELj16ENS_18Kernel_traits_baseILj1280EfS2_S2_S2_fjLj128EEEEELb1ELb1ELb0EEEvNS_9BwdParamsE,"",@"SHT_CUDA_INFO"
	.sectionflags	@""
	.align	4


	//----- nvinfo : EIATTR_CUDA_API_VERSION
	.align		4
        /*0000*/ 	.byte	0x04, 0x37
        /*0002*/ 	.short	(.L_2025 - .L_2024)
.L_2024:
        /*0004*/ 	.word	0x00000082


	//----- nvinfo : EIATTR_KPARAM_INFO
	.align		4
.L_2025:
        /*0008*/ 	.byte	0x04, 0x17
        /*000a*/ 	.short	(.L_2027 - .L_2026)
.L_2026:
        /*000c*/ 	.word	0x00000000
        /*0010*/ 	.short	0x0000
        /*0012*/ 	.short	0x0000
        /*0014*/ 	.byte	0x00, 0xf0, 0xa1, 0x04


	//----- nvinfo : EIATTR_SPARSE_MMA_MASK
	.align		4
.L_2027:
        /*0018*/ 	.byte	0x03, 0x50
        /*001a*/ 	.short	0x0000


	//----- nvinfo : EIATTR_MAXREG_COUNT
	.align		4
        /*001c*/ 	.byte	0x03, 0x1b
        /*001e*/ 	.short	0x00ff


	//----- nvinfo : EIATTR_NUM_BARRIERS
	.align		4
        /*0020*/ 	.byte	0x02, 0x4c
        /*0022*/ 	.byte	0x01
	.zero		1


	//----- nvinfo : EIATTR_ANNOTATIONS
	.align		4
        /*0024*/ 	.byte	0x04, 0x55
        /*0026*/ 	.short	(.L_2029 - .L_2028)


	//   ....[0]....
.L_2028:
        /* <DEDUP_REMOVED lines=17> */


	//----- nvinfo : EIATTR_MERCURY_ISA_VERSION
	.align		4
.L_2029:
        /*0128*/ 	.byte	0x03, 0x5f
        /*012a*/ 	.short	0x0101


	//----- nvinfo : EIATTR_COOP_GROUP_MASK_REGIDS
	.align		4
        /*012c*/ 	.byte	0x04, 0x29
        /*012e*/ 	.short	(.L_2031 - .L_2030)


	//   ....[0]....
.L_2030:
        /*0130*/ 	.word	0xffffffff


	//   ....[1]....
        /*0134*/ 	.word	0xffffffff


	//   ....[2]....
        /*0138*/ 	.word	0xffffffff


	//   ....[3]....
        /*013c*/ 	.word	0xffffffff


	//   ....[4]....
        /*0140*/ 	.word	0xffffffff


	//   ....[5]....
        /*0144*/ 	.word	0xffffffff


	//   ....[6]....
        /*0148*/ 	.word	0xffffffff


	//   ....[7]....
        /*014c*/ 	.word	0xffffffff


	//   ....[8]....
        /*0150*/ 	.word	0xffffffff


	//   ....[9]....
        /*0154*/ 	.word	0xffffffff


	//   ....[10]....
        /*0158*/ 	.word	0x05000088


	//   ....[11]....
        /*015c*/ 	.word	0x05000088


	//   ....[12]....
        /*0160*/ 	.word	0x05000088


	//   ....[13]....
        /*0164*/ 	.word	0x05000088


	//   ....[14]....
        /*0168*/ 	.word	0x05000088


	//   ....[15]....
        /*016c*/ 	.word	0x05000088


	//   ....[16]....
        /*0170*/ 	.word	0x05000088


	//   ....[17]....
        /*0174*/ 	.word	0x05000088


	//   ....[18]....
        /*0178*/ 	.word	0x05000088


	//   ....[19]....
        /*017c*/ 	.word	0x05000088


	//----- nvinfo : EIATTR_COOP_GROUP_INSTR_OFFSETS
	.align		4
.L_2031:
        /*0180*/ 	.byte	0x04, 0x28
        /*0182*/ 	.short	(.L_2033 - .L_2032)


	//   ....[0]....
.L_2032:
        /*0184*/ 	.word	0x000029d0


	//   ....[1]....
        /*0188*/ 	.word	0x000029f0


	//   ....[2]....
        /*018c*/ 	.word	0x00002a10


	//   ....[3]....
        /*0190*/ 	.word	0x00002a30


	//   ....[4]....
        /*0194*/ 	.word	0x00002a50


	//   ....[5]....
        /*0198*/ 	.word	0x00002a70


	//   ....[6]....
        /*019c*/ 	.word	0x00002a90


	//   ....[7]....
        /*01a0*/ 	.word	0x00002ab0


	//   ....[8]....
        /*01a4*/ 	.word	0x00002ac0


	//   ....[9]....
        /*01a8*/ 	.word	0x00002ae0


	//   ....[10]....
        /*01ac*/ 	.word	0x0000fbc0


	//   ....[11]....
        /*01b0*/ 	.word	0x0000fc60


	//   ....[12]....
        /*01b4*/ 	.word	0x0000fce0


	//   ....[13]....
        /*01b8*/ 	.word	0x0000fd50


	//   ....[14]....
        /*01bc*/ 	.word	0x0000fdd0


	//   ....[15]....
        /*01c0*/ 	.word	0x0000fe40


	//   ....[16]....
        /*01c4*/ 	.word	0x0000fec0


	//   ....[17]....
        /*01c8*/ 	.word	0x0000ff30


	//   ....[18]....
        /*01cc*/ 	.word	0x0000ffb0


	//   ....[19]....
        /*01d0*/ 	.word	0x00010000


	//----- nvinfo : EIATTR_VRC_CTA_INIT_COUNT
	.align		4
.L_2033:
        /*01d4*/ 	.byte	0x02, 0x4a
	.zero		1
	.zero		1


	//----- nvinfo : EIATTR_EXIT_INSTR_OFFSETS
	.align		4
        /*01d8*/ 	.byte	0x04, 0x1c
        /*01da*/ 	.short	(.L_2035 - .L_2034)


	//   ....[0]....
.L_2034:
        /*01dc*/ 	.word	0x0000fb20


	//   ....[1]....
        /*01e0*/ 	.word	0x0000fb50


	//----- nvinfo : EIATTR_MAX_THREADS
	.align		4
.L_2035:
        /*01e4*/ 	.byte	0x04, 0x05
        /*01e6*/ 	.short	(.L_2037 - .L_2036)
.L_2036:
        /*01e8*/ 	.word	0x00000080
        /*01ec*/ 	.word	0x00000001
        /*01f0*/ 	.word	0x00000001


	//----- nvinfo : EIATTR_CRS_STACK_SIZE
	.align		4
.L_2037:
        /*01f4*/ 	.byte	0x04, 0x1e
        /*01f6*/ 	.short	(.L_2039 - .L_2038)
.L_2038:
        /*01f8*/ 	.word	0x00000000


	//----- nvinfo : EIATTR_CBANK_PARAM_SIZE
	.align		4
.L_2039:
        /*01fc*/ 	.byte	0x03, 0x19
        /*01fe*/ 	.short	0x0128


	//----- nvinfo : EIATTR_PARAM_CBANK
	.align		4
        /*0200*/ 	.byte	0x04, 0x0a
        /*0202*/ 	.short	(.L_2041 - .L_2040)
	.align		4
.L_2040:
        /*0204*/ 	.word	index@(.nv.constant0._ZN10layer_norm31ln_parallel_residual_bwd_kernelINS_13Kernel_traitsIf6__halfS2_S2_fjLj1280ELj1ELj4ELj1ELj16ENS_18Kernel_traits_baseILj1280EfS2_S2_S2_fjLj128EEEEELb1ELb1ELb0EEEvNS_9BwdParamsE)
        /*0208*/ 	.short	0x0380
        /*020a*/ 	.short	0x0128


	//----- nvinfo : EIATTR_SW_WAR
	.align		4
.L_2041:
        /*020c*/ 	.byte	0x04, 0x36
        /*020e*/ 	.short	(.L_2043 - .L_2042)
.L_2042:
        /*0210*/ 	.word	0x00000008
.L_2043:


//--------------------- .nv.info._ZN10layer_norm22ln_bwd_finalize_kernelINS_22Kernel_traits_finalizeILj1280Ef6__halfS2_S2_fjLb0ELj1024ELj4ENS_18Kernel_traits_baseILj1280EfS2_S2_S2_fjLj1024EEEEELb0ELb1EEEvNS_9BwdParamsE --------------------------
	.section	.nv.info._ZN10layer_norm22ln_bwd_finalize_kernelINS_22Kernel_traits_finalizeILj1280Ef6__halfS2_S2_fjLb0ELj1024ELj4ENS_18Kernel_traits_baseILj1280EfS2_S2_S2_fjLj1024EEEEELb0ELb1EEEvNS_9BwdParamsE,"",@"SHT_CUDA_INFO"
	.sectionflags	@""
	.align	4


	//----- nvinfo : EIATTR_CUDA_API_VERSION
	.align		4
        /*0000*/ 	.byte	0x04, 0x37
        /*0002*/ 	.short	(.L_2045 - .L_2044)
.L_2044:
        /*0004*/ 	.word	0x00000082


	//----- nvinfo : EIATTR_KPARAM_INFO
	.align		4
.L_2045:
        /*0008*/ 	.byte	0x04, 0x17
        /*000a*/ 	.short	(.L_2047 - .L_2046)
.L_2046:
        /*000c*/ 	.word	0x00000000
        /*0010*/ 	.short	0x0000
        /*0012*/ 	.short	0x0000
        /*0014*/ 	.byte	0x00, 0xf0, 0xa1, 0x04


	//----- nvinfo : EIATTR_SPARSE_MMA_MASK
	.align		4
.L_2047:
        /*0018*/ 	.byte	0x03, 0x50
        /*001a*/ 	.short	0x0000


	//----- nvinfo : EIATTR_MAXREG_COUNT
	.align		4
        /*001c*/ 	.byte	0x03, 0x1b
        /*001e*/ 	.short	0x0040


	//----- nvinfo : EIATTR_NUM_BARRIERS
	.align		4
        /*0020*/ 	.byte	0x02, 0x4c
        /*0022*/ 	.byte	0x01
	.zero		1


	//----- nvinfo : EIATTR_MERCURY_ISA_VERSION
	.align		4
        /*0024*/ 	.byte	0x03, 0x5f
        /*0026*/ 	.short	0x0101


	//----- nvinfo : EIATTR_COOP_GROUP_MASK_REGIDS
	.align		4
        /*0028*/ 	.byte	0x04, 0x29
        /*002a*/ 	.short	(.L_2049 - .L_2048)


	//   ....[0]....
.L_2048:
        /*002c*/ 	.word	0xffffffff


	//   ....[1]....
        /*0030*/ 	.word	0xffffffff


	//   ....[2]....
        /*0034*/ 	.word	0xffffffff


	//   ....[3]....
        /*0038*/ 	.word	0xffffffff


	//   ....[4]....
        /*003c*/ 	.word	0xffffffff


	//   ....[5]....
        /*0040*/ 	.word	0xffffffff


	//   ....[6]....
        /*0044*/ 	.word	0xffffffff


	//   ....[7]....
        /*0048*/ 	.word	0xffffffff


	//   ....[8]....
        /*004c*/ 	.word	0xffffffff


	//   ....[9]....
        /*0050*/ 	.word	0xffffffff


	//----- nvinfo : EIATTR_COOP_GROUP_INSTR_OFFSETS
	.align		4
.L_2049:
        /*0054*/ 	.byte	0x04, 0x28
        /*0056*/ 	.short	(.L_2051 - .L_2050)


	//   ....[0]....
.L_2050:
        /*0058*/ 	.word	0x00001630


	//   ....[1]....
        /*005c*/ 	.word	0x00001640


	//   ....[2]....
        /*0060*/ 	.word	0x00001670


	//   ....[3]....
        /*0064*/ 	.word	0x00001680


	//   ....[4]....
        /*0068*/ 	.word	0x000016b0


	//   ....[5]....
        /*006c*/ 	.word	0x000016c0


	//   ....[6]....
        /*0070*/ 	.word	0x000016f0


	//   ....[7]....
        /*0074*/ 	.word	0x00001710


	//   ....[8]....
        /*0078*/ 	.word	0x00001740


	//   ....[9]....
        /*007c*/ 	.word	0x00001750


	//----- nvinfo : EIATTR_VRC_CTA_INIT_COUNT
	.align		4
.L_2051:
        /*0080*/ 	.byte	0x02, 0x4a
	.zero		1
	.zero		1


	//----- nvinfo : EIATTR_EXIT_INSTR_OFFSETS
	.align		4
        /*0084*/ 	.byte	0x04, 0x1c
        /*0086*/ 	.short	(.L_2053 - .L_2052)


	//   ....[0]....
.L_2052:
        /*0088*/ 	.word	0x00000070


	//   ....[1]....
        /*008c*/ 	.word	0x000017b0


	//   ....[2]....
        /*0090*/ 	.word	0x00001860


	//----- nvinfo : EIATTR_MAX_THREADS
	.align		4
.L_2053:
        /*0094*/ 	.byte	0x04, 0x05
        /*0096*/ 	.short	(.L_2055 - .L_2054)
.L_2054:
        /*0098*/ 	.word	0x00000400
        /*009c*/ 	.word	0x00000001
        /*00a0*/ 	.word	0x00000001


	//----- nvinfo : EIATTR_CRS_STACK_SIZE
	.align		4
.L_2055:
        /*00a4*/ 	.byte	0x04, 0x1e
        /*00a6*/ 	.short	(.L_2057 - .L_2056)
.L_2056:
        /*00a8*/ 	.word	0x00000000


	//----- nvinfo : EIATTR_CBANK_PARAM_SIZE
	.align		4
.L_2057:
        /*00ac*/ 	.byte	0x03, 0x19
        /*00ae*/ 	.short	0x0128


	//----- nvinfo : EIATTR_PARAM_CBANK
	.align		4
        /*00b0*/ 	.byte	0x04, 0x0a
        /*00b2*/ 	.short	(.L_2059 - .L_2058)
	.align		4
.L_2058:
        /*00b4*/ 	.word	index@(.nv.constant0._ZN10layer_norm22ln_bwd_finalize_kernelINS_22Kernel_traits_finalizeILj1280Ef6__halfS2_S2_fjLb0ELj1024ELj4ENS_18Kernel_traits_baseILj1280EfS2_S2_S2_fjLj1024EEEEELb0ELb1EEEvNS_9BwdParamsE)
        /*00b8*/ 	.short	0x0380
        /*00ba*/ 	.short	0x0128


	//----- nvinfo : EIATTR_SW_WAR
	.align		4
.L_2059:
        /*00bc*/ 	.byte	0x04, 0x36
        /*00be*/ 	.short	(.L_2061 - .L_2060)
.L_2060:
        /*00c0*/ 	.word	0x00000008
.L_2061:


//--------------------- .nv.info._ZN10layer_norm40ln_parallel_residual_bwd_finalize_kernelINS_22Kernel_traits_finalizeILj1280Ef6__halfS2_S2_fjLb0ELj1024ELj4ENS_18Kernel_traits_baseILj1280EfS2_S2_S2_fjLj1024EEEEELb1EEEvNS_9BwdParamsE --------------------------
	.section	.nv.info._ZN10layer_norm40ln_parallel_residual_bwd_finalize_kernelINS_22Kernel_traits_finalizeILj1280Ef6__halfS2_S2_fjLb0ELj1024ELj4ENS_18Kernel_traits_baseILj1280EfS2_S2_S2_fjLj1024EEEEELb1EEEvNS_9BwdParamsE,"",@"SHT_CUDA_INFO"
	.sectionflags	@""
	.align	4


	//----- nvinfo : EIATTR_CUDA_API_VERSION
	.align		4
        /*0000*/ 	.byte	0x04, 0x37
        /*0002*/ 	.short	(.L_2063 - .L_2062)
.L_2062:
        /*0004*/ 	.word	0x00000082


	//----- nvinfo : EIATTR_KPARAM_INFO
	.align		4
.L_2063:
        /*0008*/ 	.byte	0x04, 0x17
        /*000a*/ 	.short	(.L_2065 - .L_2064)
.L_2064:
        /*000c*/ 	.word	0x00000000
        /*0010*/ 	.short	0x0000
        /*0012*/ 	.short	0x0000
        /*0014*/ 	.byte	0x00, 0xf0, 0xa1, 0x04


	//----- nvinfo : EIATTR_SPARSE_MMA_MASK
	.align		4
.L_2065:
        /*0018*/ 	.byte	0x03, 0x50
        /*001a*/ 	.short	0x0000


	//----- nvinfo : EIATTR_MAXREG_COUNT
	.align		4
        /*001c*/ 	.byte	0x03, 0x1b
        /*001e*/ 	.short	0x0040


	//----- nvinfo : EIATTR_NUM_BARRIERS
	.align		4
        /*0020*/ 	.byte	0x02, 0x4c
        /*0022*/ 	.byte	0x01
	.zero		1


	//----- nvinfo : EIATTR_MERCURY_ISA_VERSION
	.align		4
        /*0024*/ 	.byte	0x03, 0x5f
        /*0026*/ 	.short	0x0101


	//----- nvinfo : EIATTR_COOP_GROUP_MASK_REGIDS
	.align		4
        /*0028*/ 	.byte	0x04, 0x29
        /*002a*/ 	.short	(.L_2067 - .L_2066)


	//   ....[0]....
.L_2066:
        /*002c*/ 	.word	0xffffffff


	//   ....[1]....
        /*0030*/ 	.word	0xffffffff


	//   ....[2]....
        /*0034*/ 	.word	0xffffffff


	//   ....[3]....
        /*0038*/ 	.word	0xffffffff


	//   ....[4]....
        /*003c*/ 	.word	0xffffffff


	//   ....[5]....
        /*0040*/ 	.word	0xffffffff


	//   ....[6]....
        /*0044*/ 	.word	0xffffffff


	//   ....[7]....
        /*0048*/ 	.word	0xffffffff


	//   ....[8]....
        /*004c*/ 	.word	0xffffffff


	//   ....[9]....
        /*0050*/ 	.word	0xffffffff


	//   ....[10]....
        /*0054*/ 	.word	0xffffffff


	//   ....[11]....
        /*0058*/ 	.word	0xffffffff


	//   ....[12]....
        /*005c*/ 	.word	0xffffffff


	//   ....[13]....
        /*0060*/ 	.word	0xffffffff


	//   ....[14]....
        /*0064*/ 	.word	0xffffffff


	//   ....[15]....
        /*0068*/ 	.word	0xffffffff


	//   ....[16]....
        /*006c*/ 	.word	0xffffffff


	//   ....[17]....
        /*0070*/ 	.word	0xffffffff


	//   ....[18]....
        /*0074*/ 	.word	0xffffffff


	//   ....[19]....
        /*0078*/ 	.word	0xffffffff


	//----- nvinfo : EIATTR_COOP_GROUP_INSTR_OFFSETS
	.align		4
.L_2067:
        /*007c*/ 	.byte	0x04, 0x28
        /*007e*/ 	.short	(.L_2069 - .L_2068)


	//   ....[0]....
.L_2068:
        /*0080*/ 	.word	0x00001410


	//   ....[1]....
        /*0084*/ 	.word	0x00001420


	//   ....[2]....
        /*0088*/ 	.word	0x00001430


	//   ....[3]....
        /*008c*/ 	.word	0x00001440


	//   ....[4]....
        /*0090*/ 	.word	0x00001470


	//   ....[5]....
        /*0094*/ 	.word	0x00001490


	//   ....[6]....
        /*0098*/ 	.word	0x000014b0


	//   ....[7]....
        /*009c*/ 	.word	0x000014c0


	//   ....[8]....
        /*00a0*/ 	.word	0x000014f0


	//   ....[9]....
        /*00a4*/ 	.word	0x00001510


	//   ....[10]....
        /*00a8*/ 	.word	0x00001530


	//   ....[11]....
        /*00ac*/ 	.word	0x00001540


	//   ....[12]....
        /*00b0*/ 	.word	0x00001570


	//   ....[13]....
        /*00b4*/ 	.word	0x00001590


	//   ....[14]....
        /*00b8*/ 	.word	0x000015b0


	//   ....[15]....
        /*00bc*/ 	.word	0x000015c0


	//   ....[16]....
        /*00c0*/ 	.word	0x000015f0


	//   ....[17]....
        /*00c4*/ 	.word	0x00001620


	//   ....[18]....
        /*00c8*/ 	.word	0x00001630


	//   ....[19]....
        /*00cc*/ 	.word	0x00001640


	//----- nvinfo : EIATTR_VRC_CTA_INIT_COUNT
	.align		4
.L_2069:
        /*00d0*/ 	.byte	0x02, 0x4a
	.zero		1
	.zero		1


	//----- nvinfo : EIATTR_EXIT_INSTR_OFFSETS
	.align		4
        /*00d4*/ 	.byte	0x04, 0x1c
        /*00d6*/ 	.short	(.L_2071 - .L_2070)


	//   ....[0]....
.L_2070:
        /*00d8*/ 	.word	0x00000060


	//   ....[1]....
        /*00dc*/ 	.word	0x000016e0


	//   ....[2]....
        /*00e0*/ 	.word	0x00001810


	//----- nvinfo : EIATTR_MAX_THREADS
	.align		4
.L_2071:
        /*00e4*/ 	.byte	0x04, 0x05
        /*00e6*/ 	.short	(.L_2073 - .L_2072)
.L_2072:
        /*00e8*/ 	.word	0x00000400
        /*00ec*/ 	.word	0x00000001
        /*00f0*/ 	.word	0x00000001


	//----- nvinfo : EIATTR_CRS_STACK_SIZE
	.align		4
.L_2073:
        /*00f4*/ 	.byte	0x04, 0x1e
        /*00f6*/ 	.short	(.L_2075 - .L_2074)
.L_2074:
        /*00f8*/ 	.word	0x00000000


	//----- nvinfo : EIATTR_CBANK_PARAM_SIZE
	.align		4
.L_2075:
        /*00fc*/ 	.byte	0x03, 0x19
        /*00fe*/ 	.short	0x0128


	//----- nvinfo : EIATTR_PARAM_CBANK
	.align		4
        /*0100*/ 	.byte	0x04, 0x0a
        /*0102*/ 	.short	(.L_2077 - .L_2076)
	.align		4
.L_2076:
        /*0104*/ 	.word	index@(.nv.constant0._ZN10layer_norm40ln_parallel_residual_bwd_finalize_kernelINS_22Kernel_traits_finalizeILj1280Ef6__halfS2_S2_fjLb0ELj1024ELj4ENS_18Kernel_traits_baseILj1280EfS2_S2_S2_fjLj1024EEEEELb1EEEvNS_9BwdParamsE)
        /*0108*/ 	.short	0x0380
        /*010a*/ 	.short	0x0128


	//----- nvinfo : EIATTR_SW_WAR
	.align		4
.L_2077:
        /*010c*/ 	.byte	0x04, 0x36
        /*010e*/ 	.short	(.L_2079 - .L_2078)
.L_2078:
        /*0110*/ 	.word	0x00000008
.L_2079:


//--------------------- .nv.info._ZN10layer_norm31ln_parallel_residual_bwd_kernelINS_13Kernel_traitsIf6__halfS2_S2_fjLj1280ELj1ELj4ELj1ELj16ENS_18Kernel_traits_baseILj1280EfS2_S2_S2_fjLj128EEEEELb1ELb1ELb1EEEvNS_9BwdParamsE --------------------------
	.section	.nv.info._ZN10layer_norm31ln_parallel_residual_bwd_kernelINS_13Kernel_traitsIf6__halfS2_S2_fjLj1280ELj1ELj4ELj1ELj16ENS_18Kernel_traits_baseILj1280EfS2_S2_S2_fjLj128EEEEELb1ELb1ELb1EEEvNS_9BwdParamsE,"",@"SHT_CUDA_INFO"
	.sectionflags	@""
	.align	4


	//----- nvinfo : EIATTR_CUDA_API_VERSION
	.align		4
        /*0000*/ 	.byte	0x04, 0x37
        /*0002*/ 	.short	(.L_2081 - .L_2080)
.L_2080:
        /*0004*/ 	.word	0x00000082


	//----- nvinfo : EIATTR_KPARAM_INFO
	.align		4
.L_2081:
        /*0008*/ 	.byte	0x04, 0x17
        /*000a*/ 	.short	(.L_2083 - .L_2082)
.L_2082:
        /*000c*/ 	.word	0x00000000
        /*0010*/ 	.short	0x0000
        /*0012*/ 	.short	0x0000
        /*0014*/ 	.byte	0x00, 0xf0, 0xa1, 0x04


	//----- nvinfo : EIATTR_SPARSE_MMA_MASK
	.align		4
.L_2083:
        /*0018*/ 	.byte	0x03, 0x50
        /*001a*/ 	.short	0x0000


	//----- nvinfo : EIATTR_MAXREG_COUNT
	.align		4
        /*001c*/ 	.byte	0x03, 0x1b
        /*001e*/ 	.short	0x00ff


	//----- nvinfo : EIATTR_NUM_BARRIERS
	.align		4
        /*0020*/ 	.byte	0x02, 0x4c
        /*0022*/ 	.byte	0x01
	.zero		1


	//----- nvinfo : EIATTR_ANNOTATIONS
	.align		4
        /*0024*/ 	.byte	0x04, 0x55
        /*0026*/ 	.short	(.L_2085 - .L_2084)


	//   ....[0]....
.L_2084:
        /* <DEDUP_REMOVED lines=27> */


	//----- nvinfo : EIATTR_MERCURY_ISA_VERSION
	.align		4
.L_2085:
        /*01c8*/ 	.byte	0x03, 0x5f
        /*01ca*/ 	.short	0x0101


	//----- nvinfo : EIATTR_COOP_GROUP_MASK_REGIDS
	.align		4
        /*01cc*/ 	.byte	0x04, 0x29
        /*01ce*/ 	.short	(.L_2087 - .L_2086)


	//   ....[0]....
.L_2086:
        /*01d0*/ 	.word	0xffffffff


	//   ....[1]....
        /*01d4*/ 	.word	0xffffffff


	//   ....[2]....
        /*01d8*/ 	.word	0xffffffff


	//   ....[3]....
        /*01dc*/ 	.word	0xffffffff


	//   ....[4]....
        /*01e0*/ 	.word	0xffffffff


	//   ....[5]....
        /*01e4*/ 	.word	0xffffffff


	//   ....[6]....
        /*01e8*/ 	.word	0xffffffff


	//   ....[7]....
        /*01ec*/ 	.word	0xffffffff


	//   ....[8]....
        /*01f0*/ 	.word	0xffffffff


	//   ....[9]....
        /*01f4*/ 	.word	0xffffffff


	//   ....[10]....
        /*01f8*/ 	.word	0x050000ed


	//   ....[11]....
        /*01fc*/ 	.word	0x050000ed


	//   ....[12]....
        /*0200*/ 	.word	0x050000ed


	//   ....[13]....
        /*0204*/ 	.word	0x050000ed


	//   ....[14]....
        /*0208*/ 	.word	0x050000ed


	//   ....[15]....
        /*020c*/ 	.word	0x050000ed


	//   ....[16]....
        /*0210*/ 	.word	0x050000ed


	//   ....[17]....
        /*0214*/ 	.word	0x050000ed


	//   ....[18]....
        /*0218*/ 	.word	0x050000ed


	//   ....[19]....
        /*021c*/ 	.word	0x050000ed


	//----- nvinfo : EIATTR_COOP_GROUP_INSTR_OFFSETS
	.align		4
.L_2087:
        /*0220*/ 	.byte	0x04, 0x28
        /*0222*/ 	.short	(.L_2089 - .L_2088)


	//   ....[0]....
.L_2088:
        /*0224*/ 	.word	0x00002590


	//   ....[1]....
        /*0228*/ 	.word	0x000025b0


	//   ....[2]....
        /*022c*/ 	.word	0x000025d0


	//   ....[3]....
        /*0230*/ 	.word	0x000025f0


	//   ....[4]....
        /*0234*/ 	.word	0x00002610


	//   ....[5]....
        /*0238*/ 	.word	0x00002630


	//   ....[6]....
        /*023c*/ 	.word	0x00002650


	//   ....[7]....
        /*0240*/ 	.word	0x00002670


	//   ....[8]....
        /*0244*/ 	.word	0x00002680


	//   ....[9]....
        /*0248*/ 	.word	0x000026a0


	//   ....[10]....
        /*024c*/ 	.word	0x0000f0b0


	//   ....[11]....
        /*0250*/ 	.word	0x0000f140


	//   ....[12]....
        /*0254*/ 	.word	0x0000f1a0


	//   ....[13]....
        /*0258*/ 	.word	0x0000f1f0


	//   ....[14]....
        /*025c*/ 	.word	0x0000f250


	//   ....[15]....
        /*0260*/ 	.word	0x0000f2a0


	//   ....[16]....
        /*0264*/ 	.word	0x0000f300


	//   ....[17]....
        /*0268*/ 	.word	0x0000f350


	//   ....[18]....
        /*026c*/ 	.word	0x0000f3b0


	//   ....[19]....
        /*0270*/ 	.word	0x0000f400


	//----- nvinfo : EIATTR_VRC_CTA_INIT_COUNT
	.align		4
.L_2089:
        /*0274*/ 	.byte	0x02, 0x4a
	.zero		1
	.zero		1


	//----- nvinfo : EIATTR_EXIT_INSTR_OFFSETS
	.align		4
        /*0278*/ 	.byte	0x04, 0x1c
        /*027a*/ 	.short	(.L_2091 - .L_2090)


	//   ....[0]....
.L_2090:
        /*027c*/ 	.word	0x0000f040


	//----- nvinfo : EIATTR_MAX_THREADS
	.align		4
.L_2091:
        /*0280*/ 	.byte	0x04, 0x05
        /*0282*/ 	.short	(.L_2093 - .L_2092)
.L_2092:
        /*0284*/ 	.word	0x00000080
        /*0288*/ 	.word	0x00000001
        /*028c*/ 	.word	0x00000001


	//----- nvinfo : EIATTR_CRS_STACK_SIZE
	.align		4
.L_2093:
        /*0290*/ 	.byte	0x04, 0x1e
        /*0292*/ 	.short	(.L_2095 - .L_2094)
.L_2094:
        /*0294*/ 	.word	0x00000000


	//----- nvinfo : EIATTR_CBANK_PARAM_SIZE
	.align		4
.L_2095:
        /*0298*/ 	.byte	0x03, 0x19
        /*029a*/ 	.short	0x0128


	//----- nvinfo : EIATTR_PARAM_CBANK
	.align		4
        /*029c*/ 	.byte	0x04, 0x0a
        /*029e*/ 	.short	(.L_2097 - .L_2096)
	.align		4
.L_2096:
        /*02a0*/ 	.word	index@(.nv.constant0._ZN10layer_norm31ln_parallel_residual_bwd_kernelINS_13Kernel_traitsIf6__halfS2_S2_fjLj1280ELj1ELj4ELj1ELj16ENS_18Kernel_traits_baseILj1280EfS2_S2_S2_fjLj128EEEEELb1ELb1ELb1EEEvNS_9BwdParamsE)
        /*02a4*/ 	.short	0x0380
        /*02a6*/ 	.short	0x0128


	//----- nvinfo : EIATTR_SW_WAR
	.align		4
.L_2097:
        /*02a8*/ 	.byte	0x04, 0x36
        /*02aa*/ 	.short	(.L_2099 - .L_2098)
.L_2098:
        /*02ac*/ 	.word	0x00000008
.L_2099:


//--------------------- .nv.info._ZN10layer_norm31ln_parallel_residual_bwd_kernelINS_13Kernel_traitsI6__halfS2_fS2_fjLj1280ELj1ELj4ELj1ELj16ENS_18Kernel_traits_baseILj1280ES2_S2_fS2_fjLj128EEEEELb0ELb0ELb0EEEvNS_9BwdParamsE --------------------------
	.section	.nv.info._ZN10layer_norm31ln_parallel_residual_bwd_kernelINS_13Kernel_traitsI6__halfS2_fS2_fjLj1280ELj1ELj4ELj1ELj16ENS_18Kernel_traits_baseILj1280ES2_S2_fS2_fjLj128EEEEELb0ELb0ELb0EEEvNS_9BwdParamsE,"",@"SHT_CUDA_INFO"
	.sectionflags	@""
	.align	4


	//----- nvinfo : EIATTR_CUDA_API_VERSION
	.align		4
        /*0000*/ 	.byte	0x04, 0x37
        /*0002*/ 	.short	(.L_2101 - .L_2100)
.L_2100:
        /*0004*/ 	.word	0x00000082


	//----- nvinfo : EIATTR_KPARAM_INFO
	.align		4
.L_2101:
        /*0008*/ 	.byte	0x04, 0x17
        /*000a*/ 	.short	(.L_2103 - .L_2102)
.L_2102:
        /*000c*/ 	.word	0x00000000
        /*0010*/ 	.short	0x0000
        /*0012*/ 	.short	0x0000
        /*0014*/ 	.byte	0x00, 0xf0, 0xa1, 0x04


	//----- nvinfo : EIATTR_SPARSE_MMA_MASK
	.align		4
.L_2103:
        /*0018*/ 	.byte	0x03, 0x50
        /*001a*/ 	.short	0x0000


	//----- nvinfo : EIATTR_MAXREG_COUNT
	.align		4
        /*001c*/ 	.byte	0x03, 0x1b
        /*001e*/ 	.short	0x00ff


	//----- nvinfo : EIATTR_NUM_BARRIERS
	.align		4
        /*0020*/ 	.byte	0x02, 0x4c
        /*0022*/ 	.byte	0x01
	.zero		1


	//----- nvinfo : EIATTR_ANNOTATIONS
	.align		4
        /*0024*/ 	.byte	0x04, 0x55
        /*0026*/ 	.short	(.L_2105 - .L_2104)


	//   ....[0]....
.L_2104:
        /* <DEDUP_REMOVED lines=266> */


	//----- nvinfo : EIATTR_MERCURY_ISA_VERSION
	.align		4
.L_2105:
        /*10b0*/ 	.byte	0x03, 0x5f
        /*10b2*/ 	.short	0x0101


	//----- nvinfo : EIATTR_COOP_GROUP_MASK_REGIDS
	.align		4
        /*10b4*/ 	.byte	0x04, 0x29
        /*10b6*/ 	.short	(.L_2107 - .L_2106)


	//   ....[0]....
.L_2106:
        /*10b8*/ 	.word	0xffffffff


	//   ....[1]....
        /*10bc*/ 	.word	0xffffffff


	//   ....[2]....
        /*10c0*/ 	.word	0xffffffff


	//   ....[3]....
        /*10c4*/ 	.word	0xffffffff


	//   ....[4]....
        /*10c8*/ 	.word	0xffffffff


	//   ....[5]....
        /*10cc*/ 	.word	0xffffffff


	//   ....[6]....
        /*10d0*/ 	.word	0xffffffff


	//   ....[7]....
        /*10d4*/ 	.word	0xffffffff


	//   ....[8]....
        /*10d8*/ 	.word	0xffffffff


	//   ....[9]....
        /*10dc*/ 	.word	0xffffffff


	//   ....[10]....
        /*10e0*/ 	.word	0x0500007c


	//   ....[11]....
        /*10e4*/ 	.word	0x0500007c


	//   ....[12]....
        /*10e8*/ 	.word	0x0500007c


	//   ....[13]....
        /*10ec*/ 	.word	0x0500007c


	//   ....[14]....
        /*10f0*/ 	.word	0x0500007c


	//   ....[15]....
        /*10f4*/ 	.word	0x0500007c


	//   ....[16]....
        /*10f8*/ 	.word	0x0500007c


	//   ....[17]....
        /*10fc*/ 	.word	0x0500007c


	//   ....[18]....
        /*1100*/ 	.word	0x0500007c


	//   ....[19]....
        /*1104*/ 	.word	0x0500007c


	//----- nvinfo : EIATTR_COOP_GROUP_INSTR_OFFSETS
	.align		4
.L_2107:
        /*1108*/ 	.byte	0x04, 0x28
        /*110a*/ 	.short	(.L_2109 - .L_2108)


	//   ....[0]....
.L_2108:
        /*110c*/ 	.word	0x00004d00


	//   ....[1]....
        /*1110*/ 	.word	0x00004d20


	//   ....[2]....
        /*1114*/ 	.word	0x00004d40


	//   ....[3]....
        /*1118*/ 	.word	0x00004d60


	//   ....[4]....
        /*111c*/ 	.word	0x00004d80


	//   ....[5]....
        /*1120*/ 	.word	0x00004da0


	//   ....[6]....
        /*1124*/ 	.word	0x00004dc0


	//   ....[7]....
        /*1128*/ 	.word	0x00004de0


	//   ....[8]....
        /*112c*/ 	.word	0x00004df0


	//   ....[9]....
        /*1130*/ 	.word	0x00004e10


	//   ....[10]....
        /*1134*/ 	.word	0x0000d8e0


	//   ....[11]....
        /*1138*/ 	.word	0x0000d980


	//   ....[12]....
        /*113c*/ 	.word	0x0000da00


	//   ....[13]....
        /*1140*/ 	.word	0x0000da70


	//   ....[14]....
        /*1144*/ 	.word	0x0000daf0


	//   ....[15]....
        /*1148*/ 	.word	0x0000db60


	//   ....[16]....
        /*114c*/ 	.word	0x0000dbe0


	//   ....[17]....
        /*1150*/ 	.word	0x0000dc50


	//   ....[18]....
        /*1154*/ 	.word	0x0000dcd0


	//   ....[19]....
        /*1158*/ 	.word	0x0000dd20


	//----- nvinfo : EIATTR_VRC_CTA_INIT_COUNT
	.align		4
.L_2109:
        /*115c*/ 	.byte	0x02, 0x4a
	.zero		1
	.zero		1


	//----- nvinfo : EIATTR_EXIT_INSTR_OFFSETS
	.align		4
        /*1160*/ 	.byte	0x04, 0x1c
        /*1162*/ 	.short	(.L_2111 - .L_2110)


	//   ....[0]....
.L_2110:
        /*1164*/ 	.word	0x0000d7f0


	//   ....[1]....
        /*1168*/ 	.word	0x0000d870


	//----- nvinfo : EIATTR_MAX_THREADS
	.align		4
.L_2111:
        /*116c*/ 	.byte	0x04, 0x05
        /*116e*/ 	.short	(.L_2113 - .L_2112)
.L_2112:
        /*1170*/ 	.word	0x00000080
        /*1174*/ 	.word	0x00000001
        /*1178*/ 	.word	0x00000001


	//----- nvinfo : EIATTR_CRS_STACK_SIZE
	.align		4
.L_2113:
        /*117c*/ 	.byte	0x04, 0x1e
        /*117e*/ 	.short	(.L_2115 - .L_2114)
.L_2114:
        /*1180*/ 	.word	0x00000000


	//----- nvinfo : EIATTR_CBANK_PARAM_SIZE
	.align		4
.L_2115:
        /*1184*/ 	.byte	0x03, 0x19
        /*1186*/ 	.short	0x0128


	//----- nvinfo : EIATTR_PARAM_CBANK
	.align		4
        /*1188*/ 	.byte	0x04, 0x0a
        /*118a*/ 	.short	(.L_2117 - .L_2116)
	.align		4
.L_2116:
        /*118c*/ 	.word	index@(.nv.constant0._ZN10layer_norm31ln_parallel_residual_bwd_kernelINS_13Kernel_traitsI6__halfS2_fS2_fjLj1280ELj1ELj4ELj1ELj16ENS_18Kernel_traits_baseILj1280ES2_S2_fS2_fjLj128EEEEELb0ELb0ELb0EEEvNS_9BwdParamsE)
        /*1190*/ 	.short	0x0380
        /*1192*/ 	.short	0x0128


	//----- nvinfo : EIATTR_SW_WAR
	.align		4
.L_2117:
        /*1194*/ 	.byte	0x04, 0x36
        /*1196*/ 	.short	(.L_2119 - .L_2118)
.L_2118:
        /*1198*/ 	.word	0x00000008
.L_2119:


//--------------------- .nv.info._ZN10layer_norm31ln_parallel_residual_bwd_kernelINS_13Kernel_traitsI6__halfS2_fS2_fjLj1280ELj1ELj4ELj1ELj16ENS_18Kernel_traits_baseILj1280ES2_S2_fS2_fjLj128EEEEELb0ELb0ELb1EEEvNS_9BwdParamsE --------------------------
	.section	.nv.info._ZN10layer_norm31ln_parallel_residual_bwd_kernelINS_13Kernel_traitsI6__halfS2_fS2_fjLj1280ELj1ELj4ELj1ELj16ENS_18Kernel_traits_baseILj1280ES2_S2_fS2_fjLj128EEEEELb0ELb0ELb1EEEvNS_9BwdParamsE,"",@"SHT_CUDA_INFO"
	.sectionflags	@""
	.align	4


	//----- nvinfo : EIATTR_CUDA_API_VERSION
	.align		4
        /*0000*/ 	.byte	0x04, 0x37
        /*0002*/ 	.short	(.L_2121 - .L_2120)
.L_2120:
        /*0004*/ 	.word	0x00000082


	//----- nvinfo : EIATTR_KPARAM_INFO
	.align		4
.L_2121:
        /*0008*/ 	.byte	0x04, 0x17
        /*000a*/ 	.short	(.L_2123 - .L_2122)
.L_2122:
        /*000c*/ 	.word	0x00000000
        /*0010*/ 	.short	0x0000
        /*0012*/ 	.short	0x0000
        /*0014*/ 	.byte	0x00, 0xf0, 0xa1, 0x04


	//----- nvinfo : EIATTR_SPARSE_MMA_MASK
	.align		4
.L_2123:
        /*0018*/ 	.byte	0x03, 0x50
        /*001a*/ 	.short	0x0000


	//----- nvinfo : EIATTR_MAXREG_COUNT
	.align		4
        /*001c*/ 	.byte	0x03, 0x1b
        /*001e*/ 	.short	0x00ff


	//----- nvinfo : EIATTR_NUM_BARRIERS
	.align		4
        /*0020*/ 	.byte	0x02, 0x4c
        /*0022*/ 	.byte	0x01
	.zero		1


	//----- nvinfo : EIATTR_ANNOTATIONS
	.align		4
        /*0024*/ 	.byte	0x04, 0x55
        /*0026*/ 	.short	(.L_2125 - .L_2124)


	//   ....[0]....
.L_2124:
        /* <DEDUP_REMOVED lines=196> */


	//----- nvinfo : EIATTR_MERCURY_ISA_VERSION
	.align		4
.L_2125:
        /*0c58*/ 	.byte	0x03, 0x5f
        /*0c5a*/ 	.short	0x0101


	//----- nvinfo : EIATTR_COOP_GROUP_MASK_REGIDS
	.align		4
        /*0c5c*/ 	.byte	0x04, 0x29
        /*0c5e*/ 	.short	(.L_2127 - .L_2126)


	//   ....[0]....
.L_2126:
        /*0c60*/ 	.word	0xffffffff


	//   ....[1]....
        /*0c64*/ 	.word	0xffffffff


	//   ....[2]....
        /*0c68*/ 	.word	0xffffffff


	//   ....[3]....
        /*0c6c*/ 	.word	0xffffffff


	//   ....[4]....
        /*0c70*/ 	.word	0xffffffff


	//   ....[5]....
        /*0c74*/ 	.word	0xffffffff


	//   ....[6]....
        /*0c78*/ 	.word	0xffffffff


	//   ....[7]....
        /*0c7c*/ 	.word	0xffffffff


	//   ....[8]....
        /*0c80*/ 	.word	0xffffffff


	//   ....[9]....
        /*0c84*/ 	.word	0xffffffff


	//   ....[10]....
        /*0c88*/ 	.word	0x05000031


	//   ....[11]....
        /*0c8c*/ 	.word	0x05000031


	//   ....[12]....
        /*0c90*/ 	.word	0x05000031


	//   ....[13]....
        /*0c94*/ 	.word	0x05000031


	//   ....[14]....
        /*0c98*/ 	.word	0x05000031


	//   ....[15]....
        /*0c9c*/ 	.word	0x05000031


	//   ....[16]....
        /*0ca0*/ 	.word	0x05000031


	//   ....[17]....
        /*0ca4*/ 	.word	0x05000031


	//   ....[18]....
        /*0ca8*/ 	.word	0x05000031


	//   ....[19]....
        /*0cac*/ 	.word	0x05000031


	//----- nvinfo : EIATTR_COOP_GROUP_INSTR_OFFSETS
	.align		4
.L_2127:
        /*0cb0*/ 	.byte	0x04, 0x28
        /*0cb2*/ 	.short	(.L_2129 - .L_2128)


	//   ....[0]....
.L_2128:
        /*0cb4*/ 	.word	0x000047a0


	//   ....[1]....
        /*0cb8*/ 	.word	0x000047c0


	//   ....[2]....
        /*0cbc*/ 	.word	0x000047e0


	//   ....[3]....
        /*0cc0*/ 	.word	0x00004800


	//   ....[4]....
        /*0cc4*/ 	.word	0x00004820


	//   ....[5]....
        /*0cc8*/ 	.word	0x00004840


	//   ....[6]....
        /*0ccc*/ 	.word	0x00004860


	//   ....[7]....
        /*0cd0*/ 	.word	0x00004880


	//   ....[8]....
        /*0cd4*/ 	.word	0x00004890


	//   ....[9]....
        /*0cd8*/ 	.word	0x000048b0


	//   ....[10]....
        /*0cdc*/ 	.word	0x0000c160


	//   ....[11]....
        /*0ce0*/ 	.word	0x0000c1f0


	//   ....[12]....
        /*0ce4*/ 	.word	0x0000c250


	//   ....[13]....
        /*0ce8*/ 	.word	0x0000c2a0


	//   ....[14]....
        /*0cec*/ 	.word	0x0000c300


	//   ....[15]....
        /*0cf0*/ 	.word	0x0000c350


	//   ....[16]....
        /*0cf4*/ 	.word	0x0000c3b0


	//   ....[17]....
        /*0cf8*/ 	.word	0x0000c400


	//   ....[18]....
        /*0cfc*/ 	.word	0x0000c460


	//   ....[19]....
        /*0d00*/ 	.word	0x0000c4b0


	//----- nvinfo : EIATTR_VRC_CTA_INIT_COUNT
	.align		4
.L_2129:
        /*0d04*/ 	.byte	0x02, 0x4a
	.zero		1
	.zero		1


	//----- nvinfo : EIATTR_EXIT_INSTR_OFFSETS
	.align		4
        /*0d08*/ 	.byte	0x04, 0x1c
        /*0d0a*/ 	.short	(.L_2131 - .L_2130)


	//   ....[0]....
.L_2130:
        /*0d0c*/ 	.word	0x0000c0f0


	//----- nvinfo : EIATTR_MAX_THREADS
	.align		4
.L_2131:
        /*0d10*/ 	.byte	0x04, 0x05
        /*0d12*/ 	.short	(.L_2133 - .L_2132)
.L_2132:
        /*0d14*/ 	.word	0x00000080
        /*0d18*/ 	.word	0x00000001
        /*0d1c*/ 	.word	0x00000001


	//----- nvinfo : EIATTR_CRS_STACK_SIZE
	.align		4
.L_2133:
        /*0d20*/ 	.byte	0x04, 0x1e
        /*0d22*/ 	.short	(.L_2135 - .L_2134)
.L_2134:
        /*0d24*/ 	.word	0x00000000


	//----- nvinfo : EIATTR_CBANK_PARAM_SIZE
	.align		4
.L_2135:
        /*0d28*/ 	.byte	0x03, 0x19
        /*0d2a*/ 	.short	0x0128


	//----- nvinfo : EIATTR_PARAM_CBANK
	.align		4
        /*0d2c*/ 	.byte	0x04, 0x0a
        /*0d2e*/ 	.short	(.L_2137 - .L_2136)
	.align		4
.L_2136:
        /*0d30*/ 	.word	index@(.nv.constant0._ZN10layer_norm31ln_parallel_residual_bwd_kernelINS_13Kernel_traitsI6__halfS2_fS2_fjLj1280ELj1ELj4ELj1ELj16ENS_18Kernel_traits_baseILj1280ES2_S2_fS2_fjLj128EEEEELb0ELb0ELb1EEEvNS_9BwdParamsE)
        /*0d34*/ 	.short	0x0380
        /*0d36*/ 	.short	0x0128


	//----- nvinfo : EIATTR_SW_WAR
	.align		4
.L_2137:
        /*0d38*/ 	.byte	0x04, 0x36
        /*0d3a*/ 	.short	(.L_2139 - .L_2138)
.L_2138:
        /*0d3c*/ 	.word	0x00000008
.L_2139:


//--------------------- .nv.info._ZN10layer_norm31ln_parallel_residual_bwd_kernelINS_13Kernel_traitsI6__halfS2_fS2_fjLj1280ELj1ELj4ELj1ELj16ENS_18Kernel_traits_baseILj1280ES2_S2_fS2_fjLj128EEEEELb0ELb1ELb0EEEvNS_9BwdParamsE --------------------------
	.section	.nv.info._ZN10layer_norm31ln_parallel_residual_bwd_kernelINS_13Kernel_traitsI6__halfS2_fS2_fjLj1280ELj1ELj4ELj1ELj16ENS_18Kernel_traits_baseILj1280ES2_S2_fS2_fjLj128EEEEELb0ELb1ELb0EEEvNS_9BwdParamsE,"",@"SHT_CUDA_INFO"
	.sectionflags	@""
	.align	4


	//----- nvinfo : EIATTR_CUDA_API_VERSION
	.align		4
        /*0000*/ 	.byte	0x04, 0x37
        /*0002*/ 	.short	(.L_2141 - .L_2140)
.L_2140:
        /*0004*/ 	.word	0x00000082


	//----- nvinfo : EIATTR_KPARAM_INFO
	.align		4
.L_2141:
        /*0008*/ 	.byte	0x04, 0x17
        /*000a*/ 	.short	(.L_2143 - .L_2142)
.L_2142:
        /*000c*/ 	.word	0x00000000
        /*0010*/ 	.short	0x0000
        /*0012*/ 	.short	0x0000
        /*0014*/ 	.byte	0x00, 0xf0, 0xa1, 0x04


	//----- nvinfo : EIATTR_SPARSE_MMA_MASK
	.align		4
.L_2143:
        /*0018*/ 	.byte	0x03, 0x50
        /*001a*/ 	.short	0x0000


	//----- nvinfo : EIATTR_MAXREG_COUNT
	.align		4
        /*001c*/ 	.byte	0x03, 0x1b
        /*001e*/ 	.short	0x00ff


	//----- nvinfo : EIATTR_NUM_BARRIERS
	.align		4
        /*0020*/ 	.byte	0x02, 0x4c
        /*0022*/ 	.byte	0x01
	.zero		1


	//----- nvinfo : EIATTR_ANNOTATIONS
	.align		4
        /*0024*/ 	.byte	0x04, 0x55
        /*0026*/ 	.short	(.L_2145 - .L_2144)


	//   ....[0]....
.L_2144:
        /*0028*/ 	.word	0x00000001
        /*002c*/ 	.byte	0xb0, 0x00, 0x00, 0x00, 0x01, 0x00, 0x00, 0x00, 0x30, 0x09, 0x00, 0x00, 0x01, 0x00, 0x00, 0x00
        /*003c*/ 	.byte	0x90, 0x81, 0x00, 0x00


	//----- nvinfo : EIATTR_MERCURY_ISA_VERSION
	.align		4
.L_2145:
        /*0040*/ 	.byte	0x03, 0x5f
        /*0042*/ 	.short	0x0101


	//----- nvinfo : EIATTR_COOP_GROUP_MASK_REGIDS
	.align		4
        /*0044*/ 	.byte	0x04, 0x29
        /*0046*/ 	.short	(.L_2147 - .L_2146)


	//   ....[0]....
.L_2146:
        /*0048*/ 	.word	0xffffffff


	//   ....[1]....
        /*004c*/ 	.word	0xffffffff


	//   ....[2]....
        /*0050*/ 	.word	0xffffffff


	//   ....[3]....
        /*0054*/ 	.word	0xffffffff


	//   ....[4]....
        /*0058*/ 	.word	0xffffffff


	//   ....[5]....
        /*005c*/ 	.word	0xffffffff


	//   ....[6]....
        /*0060*/ 	.word	0xffffffff


	//   ....[7]....
        /*0064*/ 	.word	0xffffffff


	//   ....[8]....
        /*0068*/ 	.word	0xffffffff


	//   ....[9]....
        /*006c*/ 	.word	0xffffffff


	//   ....[10]....
        /*0070*/ 	.word	0x0500008a


	//   ....[11]....
        /*0074*/ 	.word	0x0500008a


	//   ....[12]....
        /*0078*/ 	.word	0x0500008a


	//   ....[13]....
        /*007c*/ 	.word	0x0500008a


	//   ....[14]....
        /*0080*/ 	.word	0x0500008a


	//   ....[15]....
        /*0084*/ 	.word	0x0500008a


	//   ....[16]....
        /*0088*/ 	.word	0x0500008a


	//   ....[17]....
        /*008c*/ 	.word	0x0500008a


	//   ....[18]....
        /*0090*/ 	.word	0x0500008a


	//   ....[19]....
        /*0094*/ 	.word	0x0500008a


	//----- nvinfo : EIATTR_COOP_GROUP_INSTR_OFFSETS
	.align		4
.L_2147:
        /*0098*/ 	.byte	0x04, 0x28
        /*009a*/ 	.short	(.L_2149 - .L_2148)


	//   ....[0]....
.L_2148:
        /*009c*/ 	.word	0x000025c0


	//   ....[1]....
        /*00a0*/ 	.word	0x000025d0


	//   ....[2]....
        /*00a4*/ 	.word	0x00002600


	//   ....[3]....
        /*00a8*/ 	.word	0x00002610


	//   ....[4]....
        /*00ac*/ 	.word	0x00002640


	//   ....[5]....
        /*00b0*/ 	.word	0x00002650


	//   ....[6]....
        /*00b4*/ 	.word	0x00002680


	//   ....[7]....
        /*00b8*/ 	.word	0x00002690


	//   ....[8]....
        /*00bc*/ 	.word	0x000026c0


	//   ....[9]....
        /*00c0*/ 	.word	0x000026d0


	//   ....[10]....
        /*00c4*/ 	.word	0x000095a0


	//   ....[11]....
        /*00c8*/ 	.word	0x00009640


	//   ....[12]....
        /*00cc*/ 	.word	0x000096a0


	//   ....[13]....
        /*00d0*/ 	.word	0x00009700


	//   ....[14]....
        /*00d4*/ 	.word	0x00009770


	//   ....[15]....
        /*00d8*/ 	.word	0x000097d0


	//   ....[16]....
        /*00dc*/ 	.word	0x00009840


	//   ....[17]....
        /*00e0*/ 	.word	0x000098a0


	//   ....[18]....
        /*00e4*/ 	.word	0x00009910


	//   ....[19]....
        /*00e8*/ 	.word	0x00009970


	//----- nvinfo : EIATTR_VRC_CTA_INIT_COUNT
	.align		4
.L_2149:
        /*00ec*/ 	.byte	0x02, 0x4a
	.zero		1
	.zero		1


	//----- nvinfo : EIATTR_EXIT_INSTR_OFFSETS
	.align		4
        /*00f0*/ 	.byte	0x04, 0x1c
        /*00f2*/ 	.short	(.L_2151 - .L_2150)


	//   ....[0]....
.L_2150:
        /*00f4*/ 	.word	0x00009500


	//   ....[1]....
        /*00f8*/ 	.word	0x00009530


	//----- nvinfo : EIATTR_MAX_THREADS
	.align		4
.L_2151:
        /*00fc*/ 	.byte	0x04, 0x05
        /*00fe*/ 	.short	(.L_2153 - .L_2152)
.L_2152:
        /*0100*/ 	.word	0x00000080
        /*0104*/ 	.word	0x00000001
        /*0108*/ 	.word	0x00000001


	//----- nvinfo : EIATTR_CRS_STACK_SIZE
	.align		4
.L_2153:
        /*010c*/ 	.byte	0x04, 0x1e
        /*010e*/ 	.short	(.L_2155 - .L_2154)
.L_2154:
        /*0110*/ 	.word	0x00000000


	//----- nvinfo : EIATTR_CBANK_PARAM_SIZE
	.align		4
.L_2155:
        /*0114*/ 	.byte	0x03, 0x19
        /*0116*/ 	.short	0x0128


	//----- nvinfo : EIATTR_PARAM_CBANK
	.align		4
        /*0118*/ 	.byte	0x04, 0x0a
        /*011a*/ 	.short	(.L_2157 - .L_2156)
	.align		4
.L_2156:
        /*011c*/ 	.word	index@(.nv.constant0._ZN10layer_norm31ln_parallel_residual_bwd_kernelINS_13Kernel_traitsI6__halfS2_fS2_fjLj1280ELj1ELj4ELj1ELj16ENS_18Kernel_traits_baseILj1280ES2_S2_fS2_fjLj128EEEEELb0ELb1ELb0EEEvNS_9BwdParamsE)
        /*0120*/ 	.short	0x0380
        /*0122*/ 	.short	0x0128


	//----- nvinfo : EIATTR_SW_WAR
	.align		4
.L_2157:
        /*0124*/ 	.byte	0x04, 0x36
        /*0126*/ 	.short	(.L_2159 - .L_2158)
.L_2158:
        /*0128*/ 	.word	0x00000008
.L_2159:


//--------------------- .nv.info._ZN10layer_norm31ln_parallel_residual_bwd_kernelINS_13Kernel_traitsI6__halfS2_fS2_fjLj1280ELj1ELj4ELj1ELj16ENS_18Kernel_traits_baseILj1280ES2_S2_fS2_fjLj128EEEEELb0ELb1ELb1EEEvNS_9BwdParamsE --------------------------
	.section	.nv.info._ZN10layer_norm31ln_parallel_residual_bwd_kernelINS_13Kernel_traitsI6__halfS2_fS2_fjLj1280ELj1ELj4ELj1ELj16ENS_18Kernel_traits_baseILj1280ES2_S2_fS2_fjLj128EEEEELb0ELb1ELb1EEEvNS_9BwdParamsE,"",@"SHT_CUDA_INFO"
	.sectionflags	@""
	.align	4


	//----- nvinfo : EIATTR_CUDA_API_VERSION
	.align		4
        /*0000*/ 	.byte	0x04, 0x37
        /*0002*/ 	.short	(.L_2161 - .L_2160)
.L_2160:
        /*0004*/ 	.word	0x00000082


	//----- nvinfo : EIATTR_KPARAM_INFO
	.align		4
.L_2161:
        /*0008*/ 	.byte	0x04, 0x17
        /*000a*/ 	.short	(.L_2163 - .L_2162)
.L_2162:
        /*000c*/ 	.word	0x00000000
        /*0010*/ 	.short	0x0000
        /*0012*/ 	.short	0x0000
        /*0014*/ 	.byte	0x00, 0xf0, 0xa1, 0x04


	//----- nvinfo : EIATTR_SPARSE_MMA_MASK
	.align		4
.L_2163:
        /*0018*/ 	.byte	0x03, 0x50
        /*001a*/ 	.short	0x0000


	//----- nvinfo : EIATTR_MAXREG_COUNT
	.align		4
        /*001c*/ 	.byte	0x03, 0x1b
        /*001e*/ 	.short	0x00ff


	//----- nvinfo : EIATTR_NUM_BARRIERS
	.align		4
        /*0020*/ 	.byte	0x02, 0x4c
        /*0022*/ 	.byte	0x01
	.zero		1


	//----- nvinfo : EIATTR_ANNOTATIONS
	.align		4
        /*0024*/ 	.byte	0x04, 0x55
        /*0026*/ 	.short	(.L_2165 - .L_2164)


	//   ....[0]....
.L_2164:
        /* <DEDUP_REMOVED lines=28> */


	//----- nvinfo : EIATTR_MERCURY_ISA_VERSION
	.align		4
.L_2165:
        /*01d8*/ 	.byte	0x03, 0x5f
        /*01da*/ 	.short	0x0101


	//----- nvinfo : EIATTR_COOP_GROUP_MASK_REGIDS
	.align		4
        /*01dc*/ 	.byte	0x04, 0x29
        /*01de*/ 	.short	(.L_2167 - .L_2166)


	//   ....[0]....
.L_2166:
        /*01e0*/ 	.word	0xffffffff


	//   ....[1]....
        /*01e4*/ 	.word	0xffffffff


	//   ....[2]....
        /*01e8*/ 	.word	0xffffffff


	//   ....[3]....
        /*01ec*/ 	.word	0xffffffff


	//   ....[4]....
        /*01f0*/ 	.word	0xffffffff


	//   ....[5]....
        /*01f4*/ 	.word	0xffffffff


	//   ....[6]....
        /*01f8*/ 	.word	0xffffffff


	//   ....[7]....
        /*01fc*/ 	.word	0xffffffff


	//   ....[8]....
        /*0200*/ 	.word	0xffffffff


	//   ....[9]....
        /*0204*/ 	.word	0xffffffff


	//   ....[10]....
        /*0208*/ 	.word	0x050000db


	//   ....[11]....
        /*020c*/ 	.word	0x050000db


	//   ....[12]....
        /*0210*/ 	.word	0x050000db


	//   ....[13]....
        /*0214*/ 	.word	0x050000db


	//   ....[14]....
        /*0218*/ 	.word	0x050000db


	//   ....[15]....
        /*021c*/ 	.word	0x050000db


	//   ....[16]....
        /*0220*/ 	.word	0x050000db


	//   ....[17]....
        /*0224*/ 	.word	0x050000db


	//   ....[18]....
        /*0228*/ 	.word	0x050000db


	//   ....[19]....
        /*022c*/ 	.word	0x050000db


	//----- nvinfo : EIATTR_COOP_GROUP_INSTR_OFFSETS
	.align		4
.L_2167:
        /*0230*/ 	.byte	0x04, 0x28
        /*0232*/ 	.short	(.L_2169 - .L_2168)


	//   ....[0]....
.L_2168:
        /*0234*/ 	.word	0x00002510


	//   ....[1]....
        /*0238*/ 	.word	0x00002530


	//   ....[2]....
        /*023c*/ 	.word	0x00002550


	//   ....[3]....
        /*0240*/ 	.word	0x00002570


	//   ....[4]....
        /*0244*/ 	.word	0x00002590


	//   ....[5]....
        /*0248*/ 	.word	0x000025b0


	//   ....[6]....
        /*024c*/ 	.word	0x000025d0


	//   ....[7]....
        /*0250*/ 	.word	0x000025f0


	//   ....[8]....
        /*0254*/ 	.word	0x00002600


	//   ....[9]....
        /*0258*/ 	.word	0x00002620


	//   ....[10]....
        /*025c*/ 	.word	0x00008de0


	//   ....[11]....
        /*0260*/ 	.word	0x00008e70


	//   ....[12]....
        /*0264*/ 	.word	0x00008ed0


	//   ....[13]....
        /*0268*/ 	.word	0x00008f20


	//   ....[14]....
        /*026c*/ 	.word	0x00008f80


	//   ....[15]....
        /*0270*/ 	.word	0x00008fd0


	//   ....[16]....
        /*0274*/ 	.word	0x00009030


	//   ....[17]....
        /*0278*/ 	.word	0x00009080


	//   ....[18]....
        /*027c*/ 	.word	0x000090e0


	//   ....[19]....
        /*0280*/ 	.word	0x00009130


	//----- nvinfo : EIATTR_VRC_CTA_INIT_COUNT
	.align		4
.L_2169:
        /*0284*/ 	.byte	0x02, 0x4a
	.zero		1
	.zero		1


	//----- nvinfo : EIATTR_EXIT_INSTR_OFFSETS
	.align		4
        /*0288*/ 	.byte	0x04, 0x1c
        /*028a*/ 	.short	(.L_2171 - .L_2170)


	//   ....[0]....
.L_2170:
        /*028c*/ 	.word	0x00008d70


	//----- nvinfo : EIATTR_MAX_THREADS
	.align		4
.L_2171:
        /*0290*/ 	.byte	0x04, 0x05
        /*0292*/ 	.short	(.L_2173 - .L_2172)
.L_2172:
        /*0294*/ 	.word	0x00000080
        /*0298*/ 	.word	0x00000001
        /*029c*/ 	.word	0x00000001


	//----- nvinfo : EIATTR_CRS_STACK_SIZE
	.align		4
.L_2173:
        /*02a0*/ 	.byte	0x04, 0x1e
        /*02a2*/ 	.short	(.L_2175 - .L_2174)
.L_2174:
        /*02a4*/ 	.word	0x00000000


	//----- nvinfo : EIATTR_CBANK_PARAM_SIZE
	.align		4
.L_2175:
        /*02a8*/ 	.byte	0x03, 0x19
        /*02aa*/ 	.short	0x0128


	//----- nvinfo : EIATTR_PARAM_CBANK
	.align		4
        /*02ac*/ 	.byte	0x04, 0x0a
        /*02ae*/ 	.short	(.L_2177 - .L_2176)
	.align		4
.L_2176:
        /*02b0*/ 	.word	index@(.nv.constant0._ZN10layer_norm31ln_parallel_residual_bwd_kernelINS_13Kernel_traitsI6__halfS2_fS2_fjLj1280ELj1ELj4ELj1ELj16ENS_18Kernel_traits_baseILj1280ES2_S2_fS2_fjLj128EEEEELb0ELb1ELb1EEEvNS_9BwdParamsE)
        /*02b4*/ 	.short	0x0380
        /*02b6*/ 	.short	0x0128


	//----- nvinfo : EIATTR_SW_WAR
	.align		4
.L_2177:
        /*02b8*/ 	.byte	0x04, 0x36
        /*02ba*/ 	.short	(.L_2179 - .L_2178)
.L_2178:
        /*02bc*/ 	.word	0x00000008
.L_2179:


//--------------------- .nv.info._ZN10layer_norm31ln_parallel_residual_bwd_kernelINS_13Kernel_traitsI6__halfS2_fS2_fjLj1280ELj1ELj4ELj1ELj16ENS_18Kernel_traits_baseILj1280ES2_S2_fS2_fjLj128EEEEELb1ELb0ELb0EEEvNS_9BwdParamsE --------------------------
	.section	.nv.info._ZN10layer_norm31ln_parallel_residual_bwd_kernelINS_13Kernel_traitsI6__halfS2_fS2_fjLj1280ELj1ELj4ELj1ELj16ENS_18Kernel_traits_baseILj1280ES2_S2_fS2_fjLj128EEEEELb1ELb0ELb0EEEvNS_9BwdParamsE,"",@"SHT_CUDA_INFO"
	.sectionflags	@""
	.align	4


	//----- nvinfo : EIATTR_CUDA_API_VERSION
	.align		4
        /*0000*/ 	.byte	0x04, 0x37
        /*0002*/ 	.short	(.L_2181 - .L_2180)
.L_2180:
        /*0004*/ 	.word	0x00000082


	//----- nvinfo : EIATTR_KPARAM_INFO
	.align		4
.L_2181:
        /*0008*/ 	.byte	0x04, 0x17
        /*000a*/ 	.short	(.L_2183 - .L_2182)
.L_2182:
        /*000c*/ 	.word	0x00000000
        /*0010*/ 	.short	0x0000
        /*0012*/ 	.short	0x0000
        /*0014*/ 	.byte	0x00, 0xf0, 0xa1, 0x04


	//----- nvinfo : EIATTR_SPARSE_MMA_MASK
	.align		4
.L_2183:
        /*0018*/ 	.byte	0x03, 0x50
        /*001a*/ 	.short	0x0000


	//----- nvinfo : EIATTR_MAXREG_COUNT
	.align		4
        /*001c*/ 	.byte	0x03, 0x1b
        /*001e*/ 	.short	0x00ff


	//----- nvinfo : EIATTR_NUM_BARRIERS
	.align		4
        /*0020*/ 	.byte	0x02, 0x4c
        /*0022*/ 	.byte	0x01
	.zero		1


	//----- nvinfo : EIATTR_ANNOTATIONS
	.align		4
        /*0024*/ 	.byte	0x04, 0x55
        /*0026*/ 	.short	(.L_2185 - .L_2184)


	//   ....[0]....
.L_2184:
        /* <DEDUP_REMOVED lines=313> */


	//----- nvinfo : EIATTR_MERCURY_ISA_VERSION
	.align		4
.L_2185:
        /*13a0*/ 	.byte	0x03, 0x5f
        /*13a2*/ 	.short	0x0101


	//----- nvinfo : EIATTR_COOP_GROUP_MASK_REGIDS
	.align		4
        /*13a4*/ 	.byte	0x04, 0x29
        /*13a6*/ 	.short	(.L_2187 - .L_2186)


	//   ....[0]....
.L_2186:
        /*13a8*/ 	.word	0xffffffff


	//   ....[1]....
        /*13ac*/ 	.word	0xffffffff


	//   ....[2]....
        /*13b0*/ 	.word	0xffffffff


	//   ....[3]....
        /*13b4*/ 	.word	0xffffffff


	//   ....[4]....
        /*13b8*/ 	.word	0xffffffff


	//   ....[5]....
        /*13bc*/ 	.word	0xffffffff


	//   ....[6]....
        /*13c0*/ 	.word	0xffffffff


	//   ....[7]....
        /*13c4*/ 	.word	0xffffffff


	//   ....[8]....
        /*13c8*/ 	.word	0xffffffff


	//   ....[9]....
        /*13cc*/ 	.word	0xffffffff


	//   ....[10]....
        /*13d0*/ 	.word	0x05000074


	//   ....[11]....
        /*13d4*/ 	.word	0x05000074


	//   ....[12]....
        /*13d8*/ 	.word	0x05000074


	//   ....[13]....
        /*13dc*/ 	.word	0x05000074


	//   ....[14]....
        /*13e0*/ 	.word	0x05000074


	//   ....[15]....
        /*13e4*/ 	.word	0x05000074


	//   ....[16]....
        /*13e8*/ 	.word	0x05000074


	//   ....[17]....
        /*13ec*/ 	.word	0x05000074


	//   ....[18]....
        /*13f0*/ 	.word	0x05000074


	//   ....[19]....
        /*13f4*/ 	.word	0x05000074


	//----- nvinfo : EIATTR_COOP_GROUP_INSTR_OFFSETS
	.align		4
.L_2187:
        /*13f8*/ 	.byte	0x04, 0x28
        /*13fa*/ 	.short	(.L_2189 - .L_2188)


	//   ....[0]....
.L_2188:
        /*13fc*/ 	.word	0x000052f0


	//   ....[1]....
        /*1400*/ 	.word	0x00005310


	//   ....[2]....
        /*1404*/ 	.word	0x00005330


	//   ....[3]....
        /*1408*/ 	.word	0x00005350


	//   ....[4]....
        /*140c*/ 	.word	0x00005370


	//   ....[5]....
        /*1410*/ 	.word	0x00005390


	//   ....[6]....
        /*1414*/ 	.word	0x000053b0


	//   ....[7]....
        /*1418*/ 	.word	0x000053d0


	//   ....[8]....
        /*141c*/ 	.word	0x000053e0


	//   ....[9]....
        /*1420*/ 	.word	0x00005400


	//   ....[10]....
        /*1424*/ 	.word	0x00014170


	//   ....[11]....
        /*1428*/ 	.word	0x00014210


	//   ....[12]....
        /*142c*/ 	.word	0x00014290


	//   ....[13]....
        /*1430*/ 	.word	0x00014300


	//   ....[14]....
        /*1434*/ 	.word	0x00014380


	//   ....[15]....
        /*1438*/ 	.word	0x000143f0


	//   ....[16]....
        /*143c*/ 	.word	0x00014470


	//   ....[17]....
        /*1440*/ 	.word	0x000144e0


	//   ....[18]....
        /*1444*/ 	.word	0x00014560


	//   ....[19]....
        /*1448*/ 	.word	0x000145b0


	//----- nvinfo : EIATTR_VRC_CTA_INIT_COUNT
	.align		4
.L_2189:
        /*144c*/ 	.byte	0x02, 0x4a
	.zero		1
	.zero		1


	//----- nvinfo : EIATTR_EXIT_INSTR_OFFSETS
	.align		4
        /*1450*/ 	.byte	0x04, 0x1c
        /*1452*/ 	.short	(.L_2191 - .L_2190)


	//   ....[0]....
.L_2190:
        /*1454*/ 	.word	0x00014080


	//   ....[1]....
        /*1458*/ 	.word	0x00014100


	//----- nvinfo : EIATTR_MAX_THREADS
	.align		4
.L_2191:
        /*145c*/ 	.byte	0x04, 0x05
        /*145e*/ 	.short	(.L_2193 - .L_2192)
.L_2192:
        /*1460*/ 	.word	0x00000080
        /*1464*/ 	.word	0x00000001
        /*1468*/ 	.word	0x00000001


	//----- nvinfo : EIATTR_CRS_STACK_SIZE
	.align		4
.L_2193:
        /*146c*/ 	.byte	0x04, 0x1e
        /*146e*/ 	.short	(.L_2195 - .L_2194)
.L_2194:
        /*1470*/ 	.word	0x00000000


	//----- nvinfo : EIATTR_CBANK_PARAM_SIZE
	.align		4
.L_2195:
        /*1474*/ 	.byte	0x03, 0x19
        /*1476*/ 	.short	0x0128


	//----- nvinfo : EIATTR_PARAM_CBANK
	.align		4
        /*1478*/ 	.byte	0x04, 0x0a
        /*147a*/ 	.short	(.L_2197 - .L_2196)
	.align		4
.L_2196:
        /*147c*/ 	.word	index@(.nv.constant0._ZN10layer_norm31ln_parallel_residual_bwd_kernelINS_13Kernel_traitsI6__halfS2_fS2_fjLj1280ELj1ELj4ELj1ELj16ENS_18Kernel_traits_baseILj1280ES2_S2_fS2_fjLj128EEEEELb1ELb0ELb0EEEvNS_9BwdParamsE)
        /*1480*/ 	.short	0x0380
        /*1482*/ 	.short	0x0128


	//----- nvinfo : EIATTR_SW_WAR
	.align		4
.L_2197:
        /*1484*/ 	.byte	0x04, 0x36
        /*1486*/ 	.short	(.L_2199 - .L_2198)
.L_2198:
        /*1488*/ 	.word	0x00000008
.L_2199:


//--------------------- .nv.info._ZN10layer_norm31ln_parallel_residual_bwd_kernelINS_13Kernel_traitsI6__halfS2_fS2_fjLj1280ELj1ELj4ELj1ELj16ENS_18Kernel_traits_baseILj1280ES2_S2_fS2_fjLj128EEEEELb1ELb0ELb1EEEvNS_9BwdParamsE --------------------------
	.section	.nv.info._ZN10layer_norm31ln_parallel_residual_bwd_kernelINS_13Kernel_traitsI6__halfS2_fS2_fjLj1280ELj1ELj4ELj1ELj16ENS_18Kernel_traits_baseILj1280ES2_S2_fS2_fjLj128EEEEELb1ELb0ELb1EEEvNS_9BwdParamsE,"",@"SHT_CUDA_INFO"
	.sectionflags	@""
	.align	4


	//----- nvinfo : EIATTR_CUDA_API_VERSION
	.align		4
        /*0000*/ 	.byte	0x04, 0x37
        /*0002*/ 	.short	(.L_2201 - .L_2200)
.L_2200:
        /*0004*/ 	.word	0x00000082


	//----- nvinfo : EIATTR_KPARAM_INFO
	.align		4
.L_2201:
        /*0008*/ 	.byte	0x04, 0x17
        /*000a*/ 	.short	(.L_2203 - .L_2202)
.L_2202:
        /*000c*/ 	.word	0x00000000
        /*0010*/ 	.short	0x0000
        /*0012*/ 	.short	0x0000
        /*0014*/ 	.byte	0x00, 0xf0, 0xa1, 0x04


	//----- nvinfo : EIATTR_SPARSE_MMA_MASK
	.align		4
.L_2203:
        /*0018*/ 	.byte	0x03, 0x50
        /*001a*/ 	.short	0x0000


	//----- nvinfo : EIATTR_MAXREG_COUNT
	.align		4
        /*001c*/ 	.byte	0x03, 0x1b
        /*001e*/ 	.short	0x00ff


	//----- nvinfo : EIATTR_NUM_BARRIERS
	.align		4
        /*0020*/ 	.byte	0x02, 0x4c
        /*0022*/ 	.byte	0x01
	.zero		1


	//----- nvinfo : EIATTR_ANNOTATIONS
	.align		4
        /*0024*/ 	.byte	0x04, 0x55
        /*0026*/ 	.short	(.L_2205 - .L_2204)


	//   ....[0]....
.L_2204:
        /* <DEDUP_REMOVED lines=240> */


	//----- nvinfo : EIATTR_MERCURY_ISA_VERSION
	.align		4
.L_2205:
        /*0f18*/ 	.byte	0x03, 0x5f
        /*0f1a*/ 	.short	0x0101


	//----- nvinfo : EIATTR_COOP_GROUP_MASK_REGIDS
	.align		4
        /*0f1c*/ 	.byte	0x04, 0x29
        /*0f1e*/ 	.short	(.L_2207 - .L_2206)


	//   ....[0]....
.L_2206:
        /*0f20*/ 	.word	0xffffffff


	//   ....[1]....
        /*0f24*/ 	.word	0xffffffff


	//   ....[2]....
        /*0f28*/ 	.word	0xffffffff


	//   ....[3]....
        /*0f2c*/ 	.word	0xffffffff


	//   ....[4]....
        /*0f30*/ 	.word	0xffffffff


	//   ....[5]....
        /*0f34*/ 	.word	0xffffffff


	//   ....[6]....
        /*0f38*/ 	.word	0xffffffff


	//   ....[7]....
        /*0f3c*/ 	.word	0xffffffff


	//   ....[8]....
        /*0f40*/ 	.word	0xffffffff


	//   ....[9]....
        /*0f44*/ 	.word	0xffffffff


	//   ....[10]....
        /*0f48*/ 	.word	0x0500005d


	//   ....[11]....
        /*0f4c*/ 	.word	0x0500005d


	//   ....[12]....
        /*0f50*/ 	.word	0x0500005d


	//   ....[13]....
        /*0f54*/ 	.word	0x0500005d


	//   ....[14]....
        /*0f58*/ 	.word	0x0500005d


	//   ....[15]....
        /*0f5c*/ 	.word	0x0500005d


	//   ....[16]....
        /*0f60*/ 	.word	0x0500005d


	//   ....[17]....
        /*0f64*/ 	.word	0x0500005d


	//   ....[18]....
        /*0f68*/ 	.word	0x0500005d


	//   ....[19]....
        /*0f6c*/ 	.word	0x0500005d


	//----- nvinfo : EIATTR_COOP_GROUP_INSTR_OFFSETS
	.align		4
.L_2207:
        /*0f70*/ 	.byte	0x04, 0x28
        /*0f72*/ 	.short	(.L_2209 - .L_2208)


	//   ....[0]....
.L_2208:
        /*0f74*/ 	.word	0x00004cd0


	//   ....[1]....
        /*0f78*/ 	.word	0x00004cf0


	//   ....[2]....
        /*0f7c*/ 	.word	0x00004d10


	//   ....[3]....
        /*0f80*/ 	.word	0x00004d30


	//   ....[4]....
        /*0f84*/ 	.word	0x00004d50


	//   ....[5]....
        /*0f88*/ 	.word	0x00004d70


	//   ....[6]....
        /*0f8c*/ 	.word	0x00004d90


	//   ....[7]....
        /*0f90*/ 	.word	0x00004db0


	//   ....[8]....
        /*0f94*/ 	.word	0x00004dc0


	//   ....[9]....
        /*0f98*/ 	.word	0x00004de0


	//   ....[10]....
        /*0f9c*/ 	.word	0x00011b50


	//   ....[11]....
        /*0fa0*/ 	.word	0x00011be0


	//   ....[12]....
        /*0fa4*/ 	.word	0x00011c40


	//   ....[13]....
        /*0fa8*/ 	.word	0x00011c90


	//   ....[14]....
        /*0fac*/ 	.word	0x00011cf0


	//   ....[15]....
        /*0fb0*/ 	.word	0x00011d40


	//   ....[16]....
        /*0fb4*/ 	.word	0x00011da0


	//   ....[17]....
        /*0fb8*/ 	.word	0x00011df0


	//   ....[18]....
        /*0fbc*/ 	.word	0x00011e50


	//   ....[19]....
        /*0fc0*/ 	.word	0x00011ea0


	//----- nvinfo : EIATTR_VRC_CTA_INIT_COUNT
	.align		4
.L_2209:
        /*0fc4*/ 	.byte	0x02, 0x4a
	.zero		1
	.zero		1


	//----- nvinfo : EIATTR_EXIT_INSTR_OFFSETS
	.align		4
        /*0fc8*/ 	.byte	0x04, 0x1c
        /*0fca*/ 	.short	(.L_2211 - .L_2210)


	//   ....[0]....
.L_2210:
        /*0fcc*/ 	.word	0x00011ae0


	//----- nvinfo : EIATTR_MAX_THREADS
	.align		4
.L_2211:
        /*0fd0*/ 	.byte	0x04, 0x05
        /*0fd2*/ 	.short	(.L_2213 - .L_2212)
.L_2212:
        /*0fd4*/ 	.word	0x00000080
        /*0fd8*/ 	.word	0x00000001
        /*0fdc*/ 	.word	0x00000001


	//----- nvinfo : EIATTR_CRS_STACK_SIZE
	.align		4
.L_2213:
        /*0fe0*/ 	.byte	0x04, 0x1e
        /*0fe2*/ 	.short	(.L_2215 - .L_2214)
.L_2214:
        /*0fe4*/ 	.word	0x00000000


	//----- nvinfo : EIATTR_CBANK_PARAM_SIZE
	.align		4
.L_2215:
        /*0fe8*/ 	.byte	0x03, 0x19
        /*0fea*/ 	.short	0x0128


	//----- nvinfo : EIATTR_PARAM_CBANK
	.align		4
        /*0fec*/ 	.byte	0x04, 0x0a
        /*0fee*/ 	.short	(.L_2217 - .L_2216)
	.align		4
.L_2216:
        /*0ff0*/ 	.word	index@(.nv.constant0._ZN10layer_norm31ln_parallel_residual_bwd_kernelINS_13Kernel_traitsI6__halfS2_fS2_fjLj1280ELj1ELj4ELj1ELj16ENS_18Kernel_traits_baseILj1280ES2_S2_fS2_fjLj128EEEEELb1ELb0ELb1EEEvNS_9BwdParamsE)
        /*0ff4*/ 	.short	0x0380
        /*0ff6*/ 	.short	0x0128


	//----- nvinfo : EIATTR_SW_WAR
	.align		4
.L_2217:
        /*0ff8*/ 	.byte	0x04, 0x36
        /*0ffa*/ 	.short	(.L_2219 - .L_2218)
.L_2218:
        /*0ffc*/ 	.word	0x00000008
.L_2219:


//--------------------- .nv.info._ZN10layer_norm22ln_bwd_finalize_kernelINS_22Kernel_traits_finalizeILj1280E6__halfS2_fS2_fjLb0ELj1024ELj4ENS_18Kernel_traits_baseILj1280ES2_S2_fS2_fjLj1024EEEEELb0ELb0EEEvNS_9BwdParamsE --------------------------
	.section	.nv.info._ZN10layer_norm22ln_bwd_finalize_kernelINS_22Kernel_traits_finalizeILj1280E6__halfS2_fS2_fjLb0ELj1024ELj4ENS_18Kernel_traits_baseILj1280ES2_S2_fS2_fjLj1024EEEEELb0ELb0EEEvNS_9BwdParamsE,"",@"SHT_CUDA_INFO"
	.sectionflags	@""
	.align	4


	//----- nvinfo : EIATTR_CUDA_API_VERSION
	.align		4
        /*0000*/ 	.byte	0x04, 0x37
        /*0002*/ 	.short	(.L_2221 - .L_2220)
.L_2220:
        /*0004*/ 	.word	0x00000082


	//----- nvinfo : EIATTR_KPARAM_INFO
	.align		4
.L_2221:
        /*0008*/ 	.byte	0x04, 0x17
        /*000a*/ 	.short	(.L_2223 - .L_2222)
.L_2222:
        /*000c*/ 	.word	0x00000000
        /*0010*/ 	.short	0x0000
        /*0012*/ 	.short	0x0000
        /*0014*/ 	.byte	0x00, 0xf0, 0xa1, 0x04


	//----- nvinfo : EIATTR_SPARSE_MMA_MASK
	.align		4
.L_2223:
        /*0018*/ 	.byte	0x03, 0x50
        /*001a*/ 	.short	0x0000


	//----- nvinfo : EIATTR_MAXREG_COUNT
	.align		4
        /*001c*/ 	.byte	0x03, 0x1b
        /*001e*/ 	.short	0x0040


	//----- nvinfo : EIATTR_NUM_BARRIERS
	.align		4
        /*0020*/ 	.byte	0x02, 0x4c
        /*0022*/ 	.byte	0x01
	.zero		1


	//----- nvinfo : EIATTR_MERCURY_ISA_VERSION
	.align		4
        /*0024*/ 	.byte	0x03, 0x5f
        /*0026*/ 	.short	0x0101


	//----- nvinfo : EIATTR_COOP_GROUP_MASK_REGIDS
	.align		4
        /*0028*/ 	.byte	0x04, 0x29
        /*002a*/ 	.short	(.L_2225 - .L_2224)


	//   ....[0]....
.L_2224:
        /*002c*/ 	.word	0xffffffff


	//   ....[1]....
        /*0030*/ 	.word	0xffffffff


	//   ....[2]....
        /*0034*/ 	.word	0xffffffff


	//   ....[3]....
        /*0038*/ 	.word	0xffffffff


	//   ....[4]....
        /*003c*/ 	.word	0xffffffff


	//   ....[5]....
        /*0040*/ 	.word	0xffffffff


	//   ....[6]....
        /*0044*/ 	.word	0xffffffff


	//   ....[7]....
        /*0048*/ 	.word	0xffffffff


	//   ....[8]....
        /*004c*/ 	.word	0xffffffff


	//   ....[9]....
        /*0050*/ 	.word	0xffffffff


	//----- nvinfo : EIATTR_COOP_GROUP_INSTR_OFFSETS
	.align		4
.L_2225:
        /*0054*/ 	.byte	0x04, 0x28
        /*0056*/ 	.short	(.L_2227 - .L_2226)


	//   ....[0]....
.L_2226:
        /*0058*/ 	.word	0x000015e0


	//   ....[1]....
        /*005c*/ 	.word	0x000015f0


	//   ....[2]....
        /*0060*/ 	.word	0x00001620


	//   ....[3]....
        /*0064*/ 	.word	0x00001630


	//   ....[4]....
        /*0068*/ 	.word	0x00001660


	//   ....[5]....
        /*006c*/ 	.word	0x00001670


	//   ....[6]....
        /*0070*/ 	.word	0x000016b0


	//   ....[7]....
        /*0074*/ 	.word	0x000016e0


	//   ....[8]....
        /*0078*/ 	.word	0x00001710


	//   ....[9]....
        /*007c*/ 	.word	0x00001720


	//----- nvinfo : EIATTR_VRC_CTA_INIT_COUNT
	.align		4
.L_2227:
        /*0080*/ 	.byte	0x02, 0x4a
	.zero		1
	.zero		1


	//----- nvinfo : EIATTR_EXIT_INSTR_OFFSETS
	.align		4
        /*0084*/ 	.byte	0x04, 0x1c
        /*0086*/ 	.short	(.L_2229 - .L_2228)


	//   ....[0]....
.L_2228:
        /*0088*/ 	.word	0x00000060


	//   ....[1]....
        /*008c*/ 	.word	0x00001780


	//   ....[2]....
        /*0090*/ 	.word	0x000017b0


	//   ....[3]....
        /*0094*/ 	.word	0x00001870


	//----- nvinfo : EIATTR_MAX_THREADS
	.align		4
.L_2229:
        /*0098*/ 	.byte	0x04, 0x05
        /*009a*/ 	.short	(.L_2231 - .L_2230)
.L_2230:
        /*009c*/ 	.word	0x00000400
        /*00a0*/ 	.word	0x00000001
        /*00a4*/ 	.word	0x00000001


	//----- nvinfo : EIATTR_CRS_STACK_SIZE
	.align		4
.L_2231:
        /*00a8*/ 	.byte	0x04, 0x1e
        /*00aa*/ 	.short	(.L_2233 - .L_2232)
.L_2232:
        /*00ac*/ 	.word	0x00000000


	//----- nvinfo : EIATTR_CBANK_PARAM_SIZE
	.align		4
.L_2233:
        /*00b0*/ 	.byte	0x03, 0x19
        /*00b2*/ 	.short	0x0128


	//----- nvinfo : EIATTR_PARAM_CBANK
	.align		4
        /*00b4*/ 	.byte	0x04, 0x0a
        /*00b6*/ 	.short	(.L_2235 - .L_2234)
	.align		4
.L_2234:
        /*00b8*/ 	.word	index@(.nv.constant0._ZN10layer_norm22ln_bwd_finalize_kernelINS_22Kernel_traits_finalizeILj1280E6__halfS2_fS2_fjLb0ELj1024ELj4ENS_18Kernel_traits_baseILj1280ES2_S2_fS2_fjLj1024EEEEELb0ELb0EEEvNS_9BwdParamsE)
        /*00bc*/ 	.short	0x0380
        /*00be*/ 	.short	0x0128


	//----- nvinfo : EIATTR_SW_WAR
	.align		4
.L_2235:
        /*00c0*/ 	.byte	0x04, 0x36
        /*00c2*/ 	.short	(.L_2237 - .L_2236)
.L_2236:
        /*00c4*/ 	.word	0x00000008
.L_2237:


//--------------------- .nv.info._ZN10layer_norm40ln_parallel_residual_bwd_finalize_kernelINS_22Kernel_traits_finalizeILj1280E6__halfS2_fS2_fjLb0ELj1024ELj4ENS_18Kernel_traits_baseILj1280ES2_S2_fS2_fjLj1024EEEEELb0EEEvNS_9BwdParamsE --------------------------
	.section	.nv.info._ZN10layer_norm40ln_parallel_residual_bwd_finalize_kernelINS_22Kernel_traits_finalizeILj1280E6__halfS2_fS2_fjLb0ELj1024ELj4ENS_18Kernel_traits_baseILj1280ES2_S2_fS2_fjLj1024EEEEELb0EEEvNS_9BwdParamsE,"",@"SHT_CUDA_INFO"
	.sectionflags	@""
	.align	4


	//----- nvinfo : EIATTR_CUDA_API_VERSION
	.align		4
        /*0000*/ 	.byte	0x04, 0x37
        /*0002*/ 	.short	(.L_2239 - .L_2238)
.L_2238:
        /*0004*/ 	.word	0x00000082


	//----- nvinfo : EIATTR_KPARAM_INFO
	.align		4
.L_2239:
        /*0008*/ 	.byte	0x04, 0x17
        /*000a*/ 	.short	(.L_2241 - .L_2240)
.L_2240:
        /*000c*/ 	.word	0x00000000
        /*0010*/ 	.short	0x0000
        /*0012*/ 	.short	0x0000
        /*0014*/ 	.byte	0x00, 0xf0, 0xa1, 0x04


	//----- nvinfo : EIATTR_SPARSE_MMA_MASK
	.align		4
.L_2241:
        /*0018*/ 	.byte	0x03, 0x50
        /*001a*/ 	.short	0x0000


	//----- nvinfo : EIATTR_MAXREG_COUNT
	.align		4
        /*001c*/ 	.byte	0x03, 0x1b
        /*001e*/ 	.short	0x0040


	//----- nvinfo : EIATTR_NUM_BARRIERS
	.align		4
        /*0020*/ 	.byte	0x02, 0x4c
        /*0022*/ 	.byte	0x01
	.zero		1


	//----- nvinfo : EIATTR_MERCURY_ISA_VERSION
	.align		4
        /*0024*/ 	.byte	0x03, 0x5f
        /*0026*/ 	.short	0x0101


	//----- nvinfo : EIATTR_COOP_GROUP_MASK_REGIDS
	.align		4
        /*0028*/ 	.byte	0x04, 0x29
        /*002a*/ 	.short	(.L_2243 - .L_2242)


	//   ....[0]....
.L_2242:
        /*002c*/ 	.word	0xffffffff


	//   ....[1]....
        /*0030*/ 	.word	0xffffffff


	//   ....[2]....
        /*0034*/ 	.word	0xffffffff


	//   ....[3]....
        /*0038*/ 	.word	0xffffffff


	//   ....[4]....
        /*003c*/ 	.word	0xffffffff


	//   ....[5]....
        /*0040*/ 	.word	0xffffffff


	//   ....[6]....
        /*0044*/ 	.word	0xffffffff


	//   ....[7]....
        /*0048*/ 	.word	0xffffffff


	//   ....[8]....
        /*004c*/ 	.word	0xffffffff


	//   ....[9]....
        /*0050*/ 	.word	0xffffffff


	//   ....[10]....
        /*0054*/ 	.word	0xffffffff


	//   ....[11]....
        /*0058*/ 	.word	0xffffffff


	//   ....[12]....
        /*005c*/ 	.word	0xffffffff


	//   ....[13]....
        /*0060*/ 	.word	0xffffffff


	//   ....[14]....
        /*0064*/ 	.word	0xffffffff


	//   ....[15]....
        /*0068*/ 	.word	0xffffffff


	//   ....[16]....
        /*006c*/ 	.word	0xffffffff


	//   ....[17]....
        /*0070*/ 	.word	0xffffffff


	//   ....[18]....
        /*0074*/ 	.word	0xffffffff


	//   ....[19]....
        /*0078*/ 	.word	0xffffffff


	//----- nvinfo : EIATTR_COOP_GROUP_INSTR_OFFSETS
	.align		4
.L_2243:
        /*007c*/ 	.byte	0x04, 0x28
        /*007e*/ 	.short	(.L_2245 - .L_2244)


	//   ....[0]....
.L_2244:
        /*0080*/ 	.word	0x000013b0


	//   ....[1]....
        /*0084*/ 	.word	0x000013c0


	//   ....[2]....
        /*0088*/ 	.word	0x000013d0


	//   ....[3]....
        /*008c*/ 	.word	0x000013e0


	//   ....[4]....
        /*0090*/ 	.word	0x00001410


	//   ....[5]....
        /*0094*/ 	.word	0x00001430


	//   ....[6]....
        /*0098*/ 	.word	0x00001450


	//   ....[7]....
        /*009c*/ 	.word	0x00001460


	//   ....[8]....
        /*00a0*/ 	.word	0x000014a0


	//   ....[9]....
        /*00a4*/ 	.word	0x000014c0


	//   ....[10]....
        /*00a8*/ 	.word	0x000014d0


	//   ....[11]....
        /*00ac*/ 	.word	0x000014e0


	//   ....[12]....
        /*00b0*/ 	.word	0x00001510


	//   ....[13]....
        /*00b4*/ 	.word	0x00001530


	//   ....[14]....
        /*00b8*/ 	.word	0x00001550


	//   ....[15]....
        /*00bc*/ 	.word	0x00001560


	//   ....[16]....
        /*00c0*/ 	.word	0x000015a0


	//   ....[17]....
        /*00c4*/ 	.word	0x000015d0


	//   ....[18]....
        /*00c8*/ 	.word	0x00001600


	//   ....[19]....
        /*00cc*/ 	.word	0x00001610


	//----- nvinfo : EIATTR_VRC_CTA_INIT_COUNT
	.align		4
.L_2245:
        /*00d0*/ 	.byte	0x02, 0x4a
	.zero		1
	.zero		1


	//----- nvinfo : EIATTR_EXIT_INSTR_OFFSETS
	.align		4
        /*00d4*/ 	.byte	0x04, 0x1c
        /*00d6*/ 	.short	(.L_2247 - .L_2246)


	//   ....[0]....
.L_2246:
        /*00d8*/ 	.word	0x00000060


	//   ....[1]....
        /*00dc*/ 	.word	0x000016b0


	//   ....[2]....
        /*00e0*/ 	.word	0x000016e0


	//   ....[3]....
        /*00e4*/ 	.word	0x00001840


	//----- nvinfo : EIATTR_MAX_THREADS
	.align		4
.L_2247:
        /*00e8*/ 	.byte	0x04, 0x05
        /*00ea*/ 	.short	(.L_2249 - .L_2248)
.L_2248:
        /*00ec*/ 	.word	0x00000400
        /*00f0*/ 	.word	0x00000001
        /*00f4*/ 	.word	0x00000001


	//----- nvinfo : EIATTR_CRS_STACK_SIZE
	.align		4
.L_2249:
        /*00f8*/ 	.byte	0x04, 0x1e
        /*00fa*/ 	.short	(.L_2251 - .L_2250)
.L_2250:
        /*00fc*/ 	.word	0x00000000


	//----- nvinfo : EIATTR_CBANK_PARAM_SIZE
	.align		4
.L_2251:
        /*0100*/ 	.byte	0x03, 0x19
        /*0102*/ 	.short	0x0128


	//----- nvinfo : EIATTR_PARAM_CBANK
	.align		4
        /*0104*/ 	.byte	0x04, 0x0a
        /*0106*/ 	.short	(.L_2253 - .L_2252)
	.align		4
.L_2252:
        /*0108*/ 	.word	index@(.nv.constant0._ZN10layer_norm40ln_parallel_residual_bwd_finalize_kernelINS_22Kernel_traits_finalizeILj1280E6__halfS2_fS2_fjLb0ELj1024ELj4ENS_18Kernel_traits_baseILj1280ES2_S2_fS2_fjLj1024EEEEELb0EEEvNS_9BwdParamsE)
        /*010c*/ 	.short	0x0380
        /*010e*/ 	.short	0x0128


	//----- nvinfo : EIATTR_SW_WAR
	.align		4
.L_2253:
        /*0110*/ 	.byte	0x04, 0x36
        /*0112*/ 	.short	(.L_2255 - .L_2254)
.L_2254:
        /*0114*/ 	.word	0x00000008
.L_2255:


//--------------------- .nv.info._ZN10layer_norm31ln_parallel_residual_bwd_kernelINS_13Kernel_traitsI6__halfS2_fS2_fjLj1280ELj1ELj4ELj1ELj16ENS_18Kernel_traits_baseILj1280ES2_S2_fS2_fjLj128EEEEELb1ELb1ELb0EEEvNS_9BwdParamsE --------------------------
	.section	.nv.info._ZN10layer_norm31ln_parallel_residual_bwd_kernelINS_13Kernel_traitsI6__halfS2_fS2_fjLj1280ELj1ELj4ELj1ELj16ENS_18Kernel_traits_baseILj1280ES2_S2_fS2_fjLj128EEEEELb1ELb1ELb0EEEvNS_9BwdParamsE,"",@"SHT_CUDA_INFO"
	.sectionflags	@""
	.align	4


	//----- nvinfo : EIATTR_CUDA_API_VERSION
	.align		4
        /*0000*/ 	.byte	0x04, 0x37
        /*0002*/ 	.short	(.L_2257 - .L_2256)
.L_2256:
        /*0004*/ 	.word	0x00000082


	//----- nvinfo : EIATTR_KPARAM_INFO
	.align		4
.L_2257:
        /*0008*/ 	.byte	0x04, 0x17
        /*000a*/ 	.short	(.L_2259 - .L_2258)
.L_2258:
        /*000c*/ 	.word	0x00000000
        /*0010*/ 	.short	0x0000
        /*0012*/ 	.short	0x0000
        /*0014*/ 	.byte	0x00, 0xf0, 0xa1, 0x04


	//----- nvinfo : EIATTR_SPARSE_MMA_MASK
	.align		4
.L_2259:
        /*0018*/ 	.byte	0x03, 0x50
        /*001a*/ 	.short	0x0000


	//----- nvinfo : EIATTR_MAXREG_COUNT
	.align		4
        /*001c*/ 	.byte	0x03, 0x1b
        /*001e*/ 	.short	0x00ff


	//----- nvinfo : EIATTR_NUM_BARRIERS
	.align		4
        /*0020*/ 	.byte	0x02, 0x4c
        /*0022*/ 	.byte	0x01
	.zero		1


	//----- nvinfo : EIATTR_ANNOTATIONS
	.align		4
        /*0024*/ 	.byte	0x04, 0x55
        /*0026*/ 	.short	(.L_2261 - .L_2260)


	//   ....[0]....
.L_2260:
        /* <DEDUP_REMOVED lines=53> */


	//----- nvinfo : EIATTR_MERCURY_ISA_VERSION
	.align		4
.L_2261:
        /*0360*/ 	.byte	0x03, 0x5f
        /*0362*/ 	.short	0x0101


	//----- nvinfo : EIATTR_COOP_GROUP_MASK_REGIDS
	.align		4
        /*0364*/ 	.byte	0x04, 0x29
        /*0366*/ 	.short	(.L_2263 - .L_2262)


	//   ....[0]....
.L_2262:
        /*0368*/ 	.word	0xffffffff


	//   ....[1]....
        /*036c*/ 	.word	0xffffffff


	//   ....[2]....
        /*0370*/ 	.word	0xffffffff


	//   ....[3]....
        /*0374*/ 	.word	0xffffffff


	//   ....[4]....
        /*0378*/ 	.word	0xffffffff


	//   ....[5]....
        /*037c*/ 	.word	0xffffffff


	//   ....[6]....
        /*0380*/ 	.word	0xffffffff


	//   ....[7]....
        /*0384*/ 	.word	0xffffffff


	//   ....[8]....
        /*0388*/ 	.word	0xffffffff


	//   ....[9]....
        /*038c*/ 	.word	0xffffffff


	//   ....[10]....
        /*0390*/ 	.word	0x0500007c


	//   ....[11]....
        /*0394*/ 	.word	0x0500007c


	//   ....[12]....
        /*0398*/ 	.word	0x0500007c


	//   ....[13]....
        /*039c*/ 	.word	0x0500007c


	//   ....[14]....
        /*03a0*/ 	.word	0x0500007c


	//   ....[15]....
        /*03a4*/ 	.word	0x0500007c


	//   ....[16]....
        /*03a8*/ 	.word	0x0500007c


	//   ....[17]....
        /*03ac*/ 	.word	0x0500007c


	//   ....[18]....
        /*03b0*/ 	.word	0x0500007c


	//   ....[19]....
        /*03b4*/ 	.word	0x0500007c


	//----- nvinfo : EIATTR_COOP_GROUP_INSTR_OFFSETS
	.align		4
.L_2263:
        /*03b8*/ 	.byte	0x04, 0x28
        /*03ba*/ 	.short	(.L_2265 - .L_2264)


	//   ....[0]....
.L_2264:
        /*03bc*/ 	.word	0x00002c10


	//   ....[1]....
        /*03c0*/ 	.word	0x00002c30


	//   ....[2]....
        /*03c4*/ 	.word	0x00002c50


	//   ....[3]....
        /*03c8*/ 	.word	0x00002c70


	//   ....[4]....
        /*03cc*/ 	.word	0x00002c90


	//   ....[5]....
        /*03d0*/ 	.word	0x00002cb0


	//   ....[6]....
        /*03d4*/ 	.word	0x00002cd0


	//   ....[7]....
        /*03d8*/ 	.word	0x00002cf0


	//   ....[8]....
        /*03dc*/ 	.word	0x00002d00


	//   ....[9]....
        /*03e0*/ 	.word	0x00002d20


	//   ....[10]....
        /*03e4*/ 	.word	0x0000f0b0


	//   ....[11]....
        /*03e8*/ 	.word	0x0000f150


	//   ....[12]....
        /*03ec*/ 	.word	0x0000f1d0


	//   ....[13]....
        /*03f0*/ 	.word	0x0000f240


	//   ....[14]....
        /*03f4*/ 	.word	0x0000f2c0


	//   ....[15]....
        /*03f8*/ 	.word	0x0000f330


	//   ....[16]....
        /*03fc*/ 	.word	0x0000f3b0


	//   ....[17]....
        /*0400*/ 	.word	0x0000f420


	//   ....[18]....
        /*0404*/ 	.word	0x0000f4a0


	//   ....[19]....
        /*0408*/ 	.word	0x0000f4f0


	//----- nvinfo : EIATTR_VRC_CTA_INIT_COUNT
	.align		4
.L_2265:
        /*040c*/ 	.byte	0x02, 0x4a
	.zero		1
	.zero		1


	//----- nvinfo : EIATTR_EXIT_INSTR_OFFSETS
	.align		4
        /*0410*/ 	.byte	0x04, 0x1c
        /*0412*/ 	.short	(.L_2267 - .L_2266)


	//   ....[0]....
.L_2266:
        /*0414*/ 	.word	0x0000f010


	//   ....[1]....
        /*0418*/ 	.word	0x0000f040


	//----- nvinfo : EIATTR_MAX_THREADS
	.align		4
.L_2267:
        /*041c*/ 	.byte	0x04, 0x05
        /*041e*/ 	.short	(.L_2269 - .L_2268)
.L_2268:
        /*0420*/ 	.word	0x00000080
        /*0424*/ 	.word	0x00000001
        /*0428*/ 	.word	0x00000001


	//----- nvinfo : EIATTR_CRS_STACK_SIZE
	.align		4
.L_2269:
        /*042c*/ 	.byte	0x04, 0x1e
        /*042e*/ 	.short	(.L_2271 - .L_2270)
.L_2270:
        /*0430*/ 	.word	0x00000000


	//----- nvinfo : EIATTR_CBANK_PARAM_SIZE
	.align		4
.L_2271:
        /*0434*/ 	.byte	0x03, 0x19
        /*0436*/ 	.short	0x0128


	//----- nvinfo : EIATTR_PARAM_CBANK
	.align		4
        /*0438*/ 	.byte	0x04, 0x0a
        /*043a*/ 	.short	(.L_2273 - .L_2272)
	.align		4
.L_2272:
        /*043c*/ 	.word	index@(.nv.constant0._ZN10layer_norm31ln_parallel_residual_bwd_kernelINS_13Kernel_traitsI6__halfS2_fS2_fjLj1280ELj1ELj4ELj1ELj16ENS_18Kernel_traits_baseILj1280ES2_S2_fS2_fjLj128EEEEELb1ELb1ELb0EEEvNS_9BwdParamsE)
        /*0440*/ 	.short	0x0380
        /*0442*/ 	.short	0x0128


	//----- nvinfo : EIATTR_SW_WAR
	.align		4
.L_2273:
        /*0444*/ 	.byte	0x04, 0x36
        /*0446*/ 	.short	(.L_2275 - .L_2274)
.L_2274:
        /*0448*/ 	.word	0x00000008
.L_2275:


//--------------------- .nv.info._ZN10layer_norm22ln_bwd_finalize_kernelINS_22Kernel_traits_finalizeILj1280E6__halfS2_fS2_fjLb0ELj1024ELj4ENS_18Kernel_traits_baseILj1280ES2_S2_fS2_fjLj1024EEEEELb0ELb1EEEvNS_9BwdParamsE --------------------------
	.section	.nv.info._ZN10layer_norm22ln_bwd_finalize_kernelINS_22Kernel_traits_finalizeILj1280E6__halfS2_fS2_fjLb0ELj1024ELj4ENS_18Kernel_traits_baseILj1280ES2_S2_fS2_fjLj1024EEEEELb0ELb1EEEvNS_9BwdParamsE,"",@"SHT_CUDA_INFO"
	.sectionflags	@""
	.align	4


	//----- nvinfo : EIATTR_CUDA_API_VERSION
	.align		4
        /*0000*/ 	.byte	0x04, 0x37
        /*0002*/ 	.short	(.L_2277 - .L_2276)
.L_2276:
        /*0004*/ 	.word	0x00000082


	//----- nvinfo : EIATTR_KPARAM_INFO
	.align		4
.L_2277:
        /*0008*/ 	.byte	0x04, 0x17
        /*000a*/ 	.short	(.L_2279 - .L_2278)
.L_2278:
        /*000c*/ 	.word	0x00000000
        /*0010*/ 	.short	0x0000
        /*0012*/ 	.short	0x0000
        /*0014*/ 	.byte	0x00, 0xf0, 0xa1, 0x04


	//----- nvinfo : EIATTR_SPARSE_MMA_MASK
	.align		4
.L_2279:
        /*0018*/ 	.byte	0x03, 0x50
        /*001a*/ 	.short	0x0000


	//----- nvinfo : EIATTR_MAXREG_COUNT
	.align		4
        /*001c*/ 	.byte	0x03, 0x1b
        /*001e*/ 	.short	0x0040


	//----- nvinfo : EIATTR_NUM_BARRIERS
	.align		4
        /*0020*/ 	.byte	0x02, 0x4c
        /*0022*/ 	.byte	0x01
	.zero		1


	//----- nvinfo : EIATTR_MERCURY_ISA_VERSION
	.align		4
        /*0024*/ 	.byte	0x03, 0x5f
        /*0026*/ 	.short	0x0101


	//----- nvinfo : EIATTR_COOP_GROUP_MASK_REGIDS
	.align		4
        /*0028*/ 	.byte	0x04, 0x29
        /*002a*/ 	.short	(.L_2281 - .L_2280)


	//   ....[0]....
.L_2280:
        /*002c*/ 	.word	0xffffffff


	//   ....[1]....
        /*0030*/ 	.word	0xffffffff


	//   ....[2]....
        /*0034*/ 	.word	0xffffffff


	//   ....[3]....
        /*0038*/ 	.word	0xffffffff


	//   ....[4]....
        /*003c*/ 	.word	0xffffffff


	//   ....[5]....
        /*0040*/ 	.word	0xffffffff


	//   ....[6]....
        /*0044*/ 	.word	0xffffffff


	//   ....[7]....
        /*0048*/ 	.word	0xffffffff


	//   ....[8]....
        /*004c*/ 	.word	0xffffffff


	//   ....[9]....
        /*0050*/ 	.word	0xffffffff


	//----- nvinfo : EIATTR_COOP_GROUP_INSTR_OFFSETS
	.align		4
.L_2281:
        /*0054*/ 	.byte	0x04, 0x28
        /*0056*/ 	.short	(.L_2283 - .L_2282)


	//   ....[0]....
.L_2282:
        /*0058*/ 	.word	0x00001630


	//   ....[1]....
        /*005c*/ 	.word	0x00001640


	//   ....[2]....
        /*0060*/ 	.word	0x00001670


	//   ....[3]....
        /*0064*/ 	.word	0x00001680


	//   ....[4]....
        /*0068*/ 	.word	0x000016b0


	//   ....[5]....
        /*006c*/ 	.word	0x000016d0


	//   ....[6]....
        /*0070*/ 	.word	0x00001700


	//   ....[7]....
        /*0074*/ 	.word	0x00001710


	//   ....[8]....
        /*0078*/ 	.word	0x00001740


	//   ....[9]....
        /*007c*/ 	.word	0x00001750


	//----- nvinfo : EIATTR_VRC_CTA_INIT_COUNT
	.align		4
.L_2283:
        /*0080*/ 	.byte	0x02, 0x4a
	.zero		1
	.zero		1


	//----- nvinfo : EIATTR_EXIT_INSTR_OFFSETS
	.align		4
        /*0084*/ 	.byte	0x04, 0x1c
        /*0086*/ 	.short	(.L_2285 - .L_2284)


	//   ....[0]....
.L_2284:
        /*0088*/ 	.word	0x00000070


	//   ....[1]....
        /*008c*/ 	.word	0x000017b0


	//   ....[2]....
        /*0090*/ 	.word	0x00001880


	//----- nvinfo : EIATTR_MAX_THREADS
	.align		4
.L_2285:
        /*0094*/ 	.byte	0x04, 0x05
        /*0096*/ 	.short	(.L_2287 - .L_2286)
.L_2286:
        /*0098*/ 	.word	0x00000400
        /*009c*/ 	.word	0x00000001
        /*00a0*/ 	.word	0x00000001


	//----- nvinfo : EIATTR_CRS_STACK_SIZE
	.align		4
.L_2287:
        /*00a4*/ 	.byte	0x04, 0x1e
        /*00a6*/ 	.short	(.L_2289 - .L_2288)
.L_2288:
        /*00a8*/ 	.word	0x00000000


	//----- nvinfo : EIATTR_CBANK_PARAM_SIZE
	.align		4
.L_2289:
        /*00ac*/ 	.byte	0x03, 0x19
        /*00ae*/ 	.short	0x0128


	//----- nvinfo : EIATTR_PARAM_CBANK
	.align		4
        /*00b0*/ 	.byte	0x04, 0x0a
        /*00b2*/ 	.short	(.L_2291 - .L_2290)
	.align		4
.L_2290:
        /*00b4*/ 	.word	index@(.nv.constant0._ZN10layer_norm22ln_bwd_finalize_kernelINS_22Kernel_traits_finalizeILj1280E6__halfS2_fS2_fjLb0ELj1024ELj4ENS_18Kernel_traits_baseILj1280ES2_S2_fS2_fjLj1024EEEEELb0ELb1EEEvNS_9BwdParamsE)
        /*00b8*/ 	.short	0x0380
        /*00ba*/ 	.short	0x0128


	//----- nvinfo : EIATTR_SW_WAR
	.align		4
.L_2291:
        /*00bc*/ 	.byte	0x04, 0x36
        /*00be*/ 	.short	(.L_2293 - .L_2292)
.L_2292:
        /*00c0*/ 	.word	0x00000008
.L_2293:


//--------------------- .nv.info._ZN10layer_norm40ln_parallel_residual_bwd_finalize_kernelINS_22Kernel_traits_finalizeILj1280E6__halfS2_fS2_fjLb0ELj1024ELj4ENS_18Kernel_traits_baseILj1280ES2_S2_fS2_fjLj1024EEEEELb1EEEvNS_9BwdParamsE --------------------------
	.section	.nv.info._ZN10layer_norm40ln_parallel_residual_bwd_finalize_kernelINS_22Kernel_traits_finalizeILj1280E6__halfS2_fS2_fjLb0ELj1024ELj4ENS_18Kernel_traits_baseILj1280ES2_S2_fS2_fjLj1024EEEEELb1EEEvNS_9BwdParamsE,"",@"SHT_CUDA_INFO"
	.sectionflags	@""
	.align	4


	//----- nvinfo : EIATTR_CUDA_API_VERSION
	.align		4
        /*0000*/ 	.byte	0x04, 0x37
        /*0002*/ 	.short	(.L_2295 - .L_2294)
.L_2294:
        /*0004*/ 	.word	0x00000082


	//----- nvinfo : EIATTR_KPARAM_INFO
	.align		4
.L_2295:
        /*0008*/ 	.byte	0x04, 0x17
        /*000a*/ 	.short	(.L_2297 - .L_2296)
.L_2296:
        /*000c*/ 	.word	0x00000000
        /*0010*/ 	.short	0x0000
        /*0012*/ 	.short	0x0000
        /*0014*/ 	.byte	0x00, 0xf0, 0xa1, 0x04


	//----- nvinfo : EIATTR_SPARSE_MMA_MASK
	.align		4
.L_2297:
        /*0018*/ 	.byte	0x03, 0x50
        /*001a*/ 	.short	0x0000


	//----- nvinfo : EIATTR_MAXREG_COUNT
	.align		4
        /*001c*/ 	.byte	0x03, 0x1b
        /*001e*/ 	.short	0x0040


	//----- nvinfo : EIATTR_NUM_BARRIERS
	.align		4
        /*0020*/ 	.byte	0x02, 0x4c
        /*0022*/ 	.byte	0x01
	.zero		1


	//----- nvinfo : EIATTR_MERCURY_ISA_VERSION
	.align		4
        /*0024*/ 	.byte	0x03, 0x5f
        /*0026*/ 	.short	0x0101


	//----- nvinfo : EIATTR_COOP_GROUP_MASK_REGIDS
	.align		4
        /*0028*/ 	.byte	0x04, 0x29
        /*002a*/ 	.short	(.L_2299 - .L_2298)


	//   ....[0]....
.L_2298:
        /*002c*/ 	.word	0xffffffff


	//   ....[1]....
        /*0030*/ 	.word	0xffffffff


	//   ....[2]....
        /*0034*/ 	.word	0xffffffff


	//   ....[3]....
        /*0038*/ 	.word	0xffffffff


	//   ....[4]....
        /*003c*/ 	.word	0xffffffff


	//   ....[5]....
        /*0040*/ 	.word	0xffffffff


	//   ....[6]....
        /*0044*/ 	.word	0xffffffff


	//   ....[7]....
        /*0048*/ 	.word	0xffffffff


	//   ....[8]....
        /*004c*/ 	.word	0xffffffff


	//   ....[9]....
        /*0050*/ 	.word	0xffffffff


	//   ....[10]....
        /*0054*/ 	.word	0xffffffff


	//   ....[11]....
        /*0058*/ 	.word	0xffffffff


	//   ....[12]....
        /*005c*/ 	.word	0xffffffff


	//   ....[13]....
        /*0060*/ 	.word	0xffffffff


	//   ....[14]....
        /*0064*/ 	.word	0xffffffff


	//   ....[15]....
        /*0068*/ 	.word	0xffffffff


	//   ....[16]....
        /*006c*/ 	.word	0xffffffff


	//   ....[17]....
        /*0070*/ 	.word	0xffffffff


	//   ....[18]....
        /*0074*/ 	.word	0xffffffff


	//   ....[19]....
        /*0078*/ 	.word	0xffffffff


	//----- nvinfo : EIATTR_COOP_GROUP_INSTR_OFFSETS
	.align		4
.L_2299:
        /*007c*/ 	.byte	0x04, 0x28
        /*007e*/ 	.short	(.L_2301 - .L_2300)


	//   ....[0]....
.L_2300:
        /*0080*/ 	.word	0x00001410


	//   ....[1]....
        /*0084*/ 	.word	0x00001420


	//   ....[2]....
        /*0088*/ 	.word	0x00001430


	//   ....[3]....
        /*008c*/ 	.word	0x00001440


	//   ....[4]....
        /*0090*/ 	.word	0x00001480


	//   ....[5]....
        /*0094*/ 	.word	0x000014a0


	//   ....[6]....
        /*0098*/ 	.word	0x000014b0


	//   ....[7]....
        /*009c*/ 	.word	0x000014c0


	//   ....[8]....
        /*00a0*/ 	.word	0x000014f0


	//   ....[9]....
        /*00a4*/ 	.word	0x00001520


	//   ....[10]....
        /*00a8*/ 	.word	0x00001530


	//   ....[11]....
        /*00ac*/ 	.word	0x00001540


	//   ....[12]....
        /*00b0*/ 	.word	0x00001560


	//   ....[13]....
        /*00b4*/ 	.word	0x00001590


	//   ....[14]....
        /*00b8*/ 	.word	0x000015b0


	//   ....[15]....
        /*00bc*/ 	.word	0x000015c0


	//   ....[16]....
        /*00c0*/ 	.word	0x000015e0


	//   ....[17]....
        /*00c4*/ 	.word	0x00001610


	//   ....[18]....
        /*00c8*/ 	.word	0x00001630


	//   ....[19]....
        /*00cc*/ 	.word	0x00001640


	//----- nvinfo : EIATTR_VRC_CTA_INIT_COUNT
	.align		4
.L_2301:
        /*00d0*/ 	.byte	0x02, 0x4a
	.zero		1
	.zero		1


	//----- nvinfo : EIATTR_EXIT_INSTR_OFFSETS
	.align		4
        /*00d4*/ 	.byte	0x04, 0x1c
        /*00d6*/ 	.short	(.L_2303 - .L_2302)


	//   ....[0]....
.L_2302:
        /*00d8*/ 	.word	0x00000060


	//   ....[1]....
        /*00dc*/ 	.word	0x000016e0


	//   ....[2]....
        /*00e0*/ 	.word	0x00001850


	//----- nvinfo : EIATTR_MAX_THREADS
	.align		4
.L_2303:
        /*00e4*/ 	.byte	0x04, 0x05
        /*00e6*/ 	.short	(.L_2305 - .L_2304)
.L_2304:
        /*00e8*/ 	.word	0x00000400
        /*00ec*/ 	.word	0x00000001
        /*00f0*/ 	.word	0x00000001


	//----- nvinfo : EIATTR_CRS_STACK_SIZE
	.align		4
.L_2305:
        /*00f4*/ 	.byte	0x04, 0x1e
        /*00f6*/ 	.short	(.L_2307 - .L_2306)
.L_2306:
        /*00f8*/ 	.word	0x00000000


	//----- nvinfo : EIATTR_CBANK_PARAM_SIZE
	.align		4
.L_2307:
        /*00fc*/ 	.byte	0x03, 0x19
        /*00fe*/ 	.short	0x0128


	//----- nvinfo : EIATTR_PARAM_CBANK
	.align		4
        /*0100*/ 	.byte	0x04, 0x0a
        /*0102*/ 	.short	(.L_2309 - .L_2308)
	.align		4
.L_2308:
        /*0104*/ 	.word	index@(.nv.constant0._ZN10layer_norm40ln_parallel_residual_bwd_finalize_kernelINS_22Kernel_traits_finalizeILj1280E6__halfS2_fS2_fjLb0ELj1024ELj4ENS_18Kernel_traits_baseILj1280ES2_S2_fS2_fjLj1024EEEEELb1EEEvNS_9BwdParamsE)
        /*0108*/ 	.short	0x0380
        /*010a*/ 	.short	0x0128


	//----- nvinfo : EIATTR_SW_WAR
	.align		4
.L_2309:
        /*010c*/ 	.byte	0x04, 0x36
        /*010e*/ 	.short	(.L_2311 - .L_2310)
.L_2310:
        /*0110*/ 	.word	0x00000008
.L_2311:


//--------------------- .nv.info._ZN10layer_norm31ln_parallel_residual_bwd_kernelINS_13Kernel_traitsI6__halfS2_fS2_fjLj1280ELj1ELj4ELj1ELj16ENS_18Kernel_traits_baseILj1280ES2_S2_fS2_fjLj128EEEEELb1ELb1ELb1EEEvNS_9BwdParamsE --------------------------
	.section	.nv.info._ZN10layer_norm31ln_parallel_residual_bwd_kernelINS_13Kernel_traitsI6__halfS2_fS2_fjLj1280ELj1ELj4ELj1ELj16ENS_18Kernel_traits_baseILj1280ES2_S2_fS2_fjLj128EEEEELb1ELb1ELb1EEEvNS_9BwdParamsE,"",@"SHT_CUDA_INFO"
	.sectionflags	@""
	.align	4


	//----- nvinfo : EIATTR_CUDA_API_VERSION
	.align		4
        /*0000*/ 	.byte	0x04, 0x37
        /*0002*/ 	.short	(.L_2313 - .L_2312)
.L_2312:
        /*0004*/ 	.word	0x00000082


	//----- nvinfo : EIATTR_KPARAM_INFO
	.align		4
.L_2313:
        /*0008*/ 	.byte	0x04, 0x17
        /*000a*/ 	.short	(.L_2315 - .L_2314)
.L_2314:
        /*000c*/ 	.word	0x00000000
        /*0010*/ 	.short	0x0000
        /*0012*/ 	.short	0x0000
        /*0014*/ 	.byte	0x00, 0xf0, 0xa1, 0x04


	//----- nvinfo : EIATTR_SPARSE_MMA_MASK
	.align		4
.L_2315:
        /*0018*/ 	.byte	0x03, 0x50
        /*001a*/ 	.short	0x0000


	//----- nvinfo : EIATTR_MAXREG_COUNT
	.align		4
        /*001c*/ 	.byte	0x03, 0x1b
        /*001e*/ 	.short	0x00ff


	//----- nvinfo : EIATTR_NUM_BARRIERS
	.align		4
        /*0020*/ 	.byte	0x02, 0x4c
        /*0022*/ 	.byte	0x01
	.zero		1


	//----- nvinfo : EIATTR_ANNOTATIONS
	.align		4
        /*0024*/ 	.byte	0x04, 0x55
        /*0026*/ 	.short	(.L_2317 - .L_2316)


	//   ....[0]....
.L_2316:
        /* <DEDUP_REMOVED lines=58> */


	//----- nvinfo : EIATTR_MERCURY_ISA_VERSION
	.align		4
.L_2317:
        /*03b0*/ 	.byte	0x03, 0x5f
        /*03b2*/ 	.short	0x0101


	//----- nvinfo : EIATTR_COOP_GROUP_MASK_REGIDS
	.align		4
        /*03b4*/ 	.byte	0x04, 0x29
        /*03b6*/ 	.short	(.L_2319 - .L_2318)


	//   ....[0]....
.L_2318:
        /*03b8*/ 	.word	0xffffffff


	//   ....[1]....
        /*03bc*/ 	.word	0xffffffff


	//   ....[2]....
        /*03c0*/ 	.word	0xffffffff


	//   ....[3]....
        /*03c4*/ 	.word	0xffffffff


	//   ....[4]....
        /*03c8*/ 	.word	0xffffffff


	//   ....[5]....
        /*03cc*/ 	.word	0xffffffff


	//   ....[6]....
        /*03d0*/ 	.word	0xffffffff


	//   ....[7]....
        /*03d4*/ 	.word	0xffffffff


	//   ....[8]....
        /*03d8*/ 	.word	0xffffffff


	//   ....[9]....
        /*03dc*/ 	.word	0xffffffff


	//   ....[10]....
        /*03e0*/ 	.word	0x05000075


	//   ....[11]....
        /*03e4*/ 	.word	0x05000075


	//   ....[12]....
        /*03e8*/ 	.word	0x05000075


	//   ....[13]....
        /*03ec*/ 	.word	0x05000075


	//   ....[14]....
        /*03f0*/ 	.word	0x05000075


	//   ....[15]....
        /*03f4*/ 	.word	0x05000075


	//   ....[16]....
        /*03f8*/ 	.word	0x05000075


	//   ....[17]....
        /*03fc*/ 	.word	0x05000075


	//   ....[18]....
        /*0400*/ 	.word	0x05000075


	//   ....[19]....
        /*0404*/ 	.word	0x05000075


	//----- nvinfo : EIATTR_COOP_GROUP_INSTR_OFFSETS
	.align		4
.L_2319:
        /*0408*/ 	.byte	0x04, 0x28
        /*040a*/ 	.short	(.L_2321 - .L_2320)


	//   ....[0]....
.L_2320:
        /*040c*/ 	.word	0x00002a20


	//   ....[1]....
        /*0410*/ 	.word	0x00002a40


	//   ....[2]....
        /*0414*/ 	.word	0x00002a60


	//   ....[3]....
        /*0418*/ 	.word	0x00002a80


	//   ....[4]....
        /*041c*/ 	.word	0x00002aa0


	//   ....[5]....
        /*0420*/ 	.word	0x00002ac0


	//   ....[6]....
        /*0424*/ 	.word	0x00002ae0


	//   ....[7]....
        /*0428*/ 	.word	0x00002b00


	//   ....[8]....
        /*042c*/ 	.word	0x00002b10


	//   ....[9]....
        /*0430*/ 	.word	0x00002b30


	//   ....[10]....
        /*0434*/ 	.word	0x0000e6d0


	//   ....[11]....
        /*0438*/ 	.word	0x0000e760


	//   ....[12]....
        /*043c*/ 	.word	0x0000e7c0


	//   ....[13]....
        /*0440*/ 	.word	0x0000e810


	//   ....[14]....
        /*0444*/ 	.word	0x0000e870


	//   ....[15]....
        /*0448*/ 	.word	0x0000e8c0


	//   ....[16]....
        /*044c*/ 	.word	0x0000e920


	//   ....[17]....
        /*0450*/ 	.word	0x0000e970


	//   ....[18]....
        /*0454*/ 	.word	0x0000e9d0


	//   ....[19]....
        /*0458*/ 	.word	0x0000ea20


	//----- nvinfo : EIATTR_VRC_CTA_INIT_COUNT
	.align		4
.L_2321:
        /*045c*/ 	.byte	0x02, 0x4a
	.zero		1
	.zero		1


	//----- nvinfo : EIATTR_EXIT_INSTR_OFFSETS
	.align		4
        /*0460*/ 	.byte	0x04, 0x1c
        /*0462*/ 	.short	(.L_2323 - .L_2322)


	//   ....[0]....
.L_2322:
        /*0464*/ 	.word	0x0000e660


	//----- nvinfo : EIATTR_MAX_THREADS
	.align		4
.L_2323:
        /*0468*/ 	.byte	0x04, 0x05
        /*046a*/ 	.short	(.L_2325 - .L_2324)
.L_2324:
        /*046c*/ 	.word	0x00000080
        /*0470*/ 	.word	0x00000001
        /*0474*/ 	.word	0x00000001


	//----- nvinfo : EIATTR_CRS_STACK_SIZE
	.align		4
.L_2325:
        /*0478*/ 	.byte	0x04, 0x1e
        /*047a*/ 	.short	(.L_2327 - .L_2326)
.L_2326:
        /*047c*/ 	.word	0x00000000


	//----- nvinfo : EIATTR_CBANK_PARAM_SIZE
	.align		4
.L_2327:
        /*0480*/ 	.byte	0x03, 0x19
        /*0482*/ 	.short	0x0128


	//----- nvinfo : EIATTR_PARAM_CBANK
	.align		4
        /*0484*/ 	.byte	0x04, 0x0a
        /*0486*/ 	.short	(.L_2329 - .L_2328)
	.align		4
.L_2328:
        /*0488*/ 	.word	index@(.nv.constant0._ZN10layer_norm31ln_parallel_residual_bwd_kernelINS_13Kernel_traitsI6__halfS2_fS2_fjLj1280ELj1ELj4ELj1ELj16ENS_18Kernel_traits_baseILj1280ES2_S2_fS2_fjLj128EEEEELb1ELb1ELb1EEEvNS_9BwdParamsE)
        /*048c*/ 	.short	0x0380
        /*048e*/ 	.short	0x0128


	//----- nvinfo : EIATTR_SW_WAR
	.align		4
.L_2329:
        /*0490*/ 	.byte	0x04, 0x36
        /*0492*/ 	.short	(.L_2331 - .L_2330)
.L_2330:
        /*0494*/ 	.word	0x00000008
.L_2331:


//--------------------- .nv.info._ZN10layer_norm31ln_parallel_residual_bwd_kernelINS_13Kernel_traitsIf6__halffS2_fjLj1280ELj1ELj4ELj1ELj16ENS_18Kernel_traits_baseILj1280EfS2_fS2_fjLj128EEEEELb0ELb0ELb0EEEvNS_9BwdParamsE --------------------------
	.section	.nv.info._ZN10layer_norm31ln_parallel_residual_bwd_kernelINS_13Kernel_traitsIf6__halffS2_fjLj1280ELj1ELj4ELj1ELj16ENS_18Kernel_traits_baseILj1280EfS2_fS2_fjLj128EEEEELb0ELb0ELb0EEEvNS_9BwdParamsE,"",@"SHT_CUDA_INFO"
	.sectionflags	@""
	.align	4


	//----- nvinfo : EIATTR_CUDA_API_VERSION
	.align		4
        /*0000*/ 	.byte	0x04, 0x37
        /*0002*/ 	.short	(.L_2333 - .L_2332)
.L_2332:
        /*0004*/ 	.word	0x00000082


	//----- nvinfo : EIATTR_KPARAM_INFO
	.align		4
.L_2333:
        /*0008*/ 	.byte	0x04, 0x17
        /*000a*/ 	.short	(.L_2335 - .L_2334)
.L_2334:
        /*000c*/ 	.word	0x00000000
        /*0010*/ 	.short	0x0000
        /*0012*/ 	.short	0x0000
        /*0014*/ 	.byte	0x00, 0xf0, 0xa1, 0x04


	//----- nvinfo : EIATTR_SPARSE_MMA_MASK
	.align		4
.L_2335:
        /*0018*/ 	.byte	0x03, 0x50
        /*001a*/ 	.short	0x0000


	//----- nvinfo : EIATTR_MAXREG_COUNT
	.align		4
        /*001c*/ 	.byte	0x03, 0x1b
        /*001e*/ 	.short	0x00ff


	//----- nvinfo : EIATTR_NUM_BARRIERS
	.align		4
        /*0020*/ 	.byte	0x02, 0x4c
        /*0022*/ 	.byte	0x01
	.zero		1


	//----- nvinfo : EIATTR_ANNOTATIONS
	.align		4
        /*0024*/ 	.byte	0x04, 0x55
        /*0026*/ 	.short	(.L_2337 - .L_2336)


	//   ....[0]....
.L_2336:
        /* <DEDUP_REMOVED lines=250> */


	//----- nvinfo : EIATTR_MERCURY_ISA_VERSION
	.align		4
.L_2337:
        /*0fb0*/ 	.byte	0x03, 0x5f
        /*0fb2*/ 	.short	0x0101


	//----- nvinfo : EIATTR_COOP_GROUP_MASK_REGIDS
	.align		4
        /*0fb4*/ 	.byte	0x04, 0x29
        /*0fb6*/ 	.short	(.L_2339 - .L_2338)


	//   ....[0]....
.L_2338:
        /*0fb8*/ 	.word	0xffffffff


	//   ....[1]....
        /*0fbc*/ 	.word	0xffffffff


	//   ....[2]....
        /*0fc0*/ 	.word	0xffffffff


	//   ....[3]....
        /*0fc4*/ 	.word	0xffffffff


	//   ....[4]....
        /*0fc8*/ 	.word	0xffffffff


	//   ....[5]....
        /*0fcc*/ 	.word	0xffffffff


	//   ....[6]....
        /*0fd0*/ 	.word	0xffffffff


	//   ....[7]....
        /*0fd4*/ 	.word	0xffffffff


	//   ....[8]....
        /*0fd8*/ 	.word	0xffffffff


	//   ....[9]....
        /*0fdc*/ 	.word	0xffffffff


	//   ....[10]....
        /*0fe0*/ 	.word	0x0500007c


	//   ....[11]....
        /*0fe4*/ 	.word	0x0500007c


	//   ....[12]....
        /*0fe8*/ 	.word	0x0500007c


	//   ....[13]....
        /*0fec*/ 	.word	0x0500007c


	//   ....[14]....
        /*0ff0*/ 	.word	0x0500007c


	//   ....[15]....
        /*0ff4*/ 	.word	0x0500007c


	//   ....[16]....
        /*0ff8*/ 	.word	0x0500007c


	//   ....[17]....
        /*0ffc*/ 	.word	0x0500007c


	//   ....[18]....
        /*1000*/ 	.word	0x0500007c


	//   ....[19]....
        /*1004*/ 	.word	0x0500007c


	//----- nvinfo : EIATTR_COOP_GROUP_INSTR_OFFSETS
	.align		4
.L_2339:
        /*1008*/ 	.byte	0x04, 0x28
        /*100a*/ 	.short	(.L_2341 - .L_2340)


	//   ....[0]....
.L_2340:
        /*100c*/ 	.word	0x00004ba0


	//   ....[1]....
        /*1010*/ 	.word	0x00004bc0


	//   ....[2]....
        /*1014*/ 	.word	0x00004be0


	//   ....[3]....
        /*1018*/ 	.word	0x00004c00


	//   ....[4]....
        /*101c*/ 	.word	0x00004c20


	//   ....[5]....
        /*1020*/ 	.word	0x00004c40


	//   ....[6]....
        /*1024*/ 	.word	0x00004c60


	//   ....[7]....
        /*1028*/ 	.word	0x00004c80


	//   ....[8]....
        /*102c*/ 	.word	0x00004c90


	//   ....[9]....
        /*1030*/ 	.word	0x00004cb0


	//   ....[10]....
        /*1034*/ 	.word	0x0000d2c0


	//   ....[11]....
        /*1038*/ 	.word	0x0000d360


	//   ....[12]....
        /*103c*/ 	.word	0x0000d3e0


	//   ....[13]....
        /*1040*/ 	.word	0x0000d450


	//   ....[14]....
        /*1044*/ 	.word	0x0000d4d0


	//   ....[15]....
        /*1048*/ 	.word	0x0000d540


	//   ....[16]....
        /*104c*/ 	.word	0x0000d5c0


	//   ....[17]....
        /*1050*/ 	.word	0x0000d630


	//   ....[18]....
        /*1054*/ 	.word	0x0000d6b0


	//   ....[19]....
        /*1058*/ 	.word	0x0000d700


	//----- nvinfo : EIATTR_VRC_CTA_INIT_COUNT
	.align		4
.L_2341:
        /*105c*/ 	.byte	0x02, 0x4a
	.zero		1
	.zero		1


	//----- nvinfo : EIATTR_EXIT_INSTR_OFFSETS
	.align		4
        /*1060*/ 	.byte	0x04, 0x1c
        /*1062*/ 	.short	(.L_2343 - .L_2342)


	//   ....[0]....
.L_2342:
        /*1064*/ 	.word	0x0000d1d0


	//   ....[1]....
        /*1068*/ 	.word	0x0000d250


	//----- nvinfo : EIATTR_MAX_THREADS
	.align		4
.L_2343:
        /*106c*/ 	.byte	0x04, 0x05
        /*106e*/ 	.short	(.L_2345 - .L_2344)
.L_2344:
        /*1070*/ 	.word	0x00000080
        /*1074*/ 	.word	0x00000001
        /*1078*/ 	.word	0x00000001


	//----- nvinfo : EIATTR_CRS_STACK_SIZE
	.align		4
.L_2345:
        /*107c*/ 	.byte	0x04, 0x1e
        /*107e*/ 	.short	(.L_2347 - .L_2346)
.L_2346:
        /*1080*/ 	.word	0x00000000


	//----- nvinfo : EIATTR_CBANK_PARAM_SIZE
	.align		4
.L_2347:
        /*1084*/ 	.byte	0x03, 0x19
        /*1086*/ 	.short	0x0128


	//----- nvinfo : EIATTR_PARAM_CBANK
	.align		4
        /*1088*/ 	.byte	0x04, 0x0a
        /*108a*/ 	.short	(.L_2349 - .L_2348)
	.align		4
.L_2348:
        /*108c*/ 	.word	index@(.nv.constant0._ZN10layer_norm31ln_parallel_residual_bwd_kernelINS_13Kernel_traitsIf6__halffS2_fjLj1280ELj1ELj4ELj1ELj16ENS_18Kernel_traits_baseILj1280EfS2_fS2_fjLj128EEEEELb0ELb0ELb0EEEvNS_9BwdParamsE)
        /*1090*/ 	.short	0x0380
        /*1092*/ 	.short	0x0128


	//----- nvinfo : EIATTR_SW_WAR
	.align		4
.L_2349:
        /*1094*/ 	.byte	0x04, 0x36
        /*1096*/ 	.short	(.L_2351 - .L_2350)
.L_2350:
        /*1098*/ 	.word	0x00000008
.L_2351:


//--------------------- .nv.info._ZN10layer_norm31ln_parallel_residual_bwd_kernelINS_13Kernel_traitsIf6__halffS2_fjLj1280ELj1ELj4ELj1ELj16ENS_18Kernel_traits_baseILj1280EfS2_fS2_fjLj128EEEEELb0ELb0ELb1EEEvNS_9BwdParamsE --------------------------
	.section	.nv.info._ZN10layer_norm31ln_parallel_residual_bwd_kernelINS_13Kernel_traitsIf6__halffS2_fjLj1280ELj1ELj4ELj1ELj16ENS_18Kernel_traits_baseILj1280EfS2_fS2_fjLj128EEEEELb0ELb0ELb1EEEvNS_9BwdParamsE,"",@"SHT_CUDA_INFO"
	.sectionflags	@""
	.align	4


	//----- nvinfo : EIATTR_CUDA_API_VERSION
	.align		4
        /*0000*/ 	.byte	0x04, 0x37
        /*0002*/ 	.short	(.L_2353 - .L_2352)
.L_2352:
        /*0004*/ 	.word	0x00000082


	//----- nvinfo : EIATTR_KPARAM_INFO
	.align		4
.L_2353:
        /*0008*/ 	.byte	0x04, 0x17
        /*000a*/ 	.short	(.L_2355 - .L_2354)
.L_2354:
        /*000c*/ 	.word	0x00000000
        /*0010*/ 	.short	0x0000
        /*0012*/ 	.short	0x0000
        /*0014*/ 	.byte	0x00, 0xf0, 0xa1, 0x04


	//----- nvinfo : EIATTR_SPARSE_MMA_MASK
	.align		4
.L_2355:
        /*0018*/ 	.byte	0x03, 0x50
        /*001a*/ 	.short	0x0000


	//----- nvinfo : EIATTR_MAXREG_COUNT
	.align		4
        /*001c*/ 	.byte	0x03, 0x1b
        /*001e*/ 	.short	0x00ff


	//----- nvinfo : EIATTR_NUM_BARRIERS
	.align		4
        /*0020*/ 	.byte	0x02, 0x4c
        /*0022*/ 	.byte	0x01
	.zero		1


	//----- nvinfo : EIATTR_ANNOTATIONS
	.align		4
        /*0024*/ 	.byte	0x04, 0x55
        /*0026*/ 	.short	(.L_2357 - .L_2356)


	//   ....[0]....
.L_2356:
        /* <DEDUP_REMOVED lines=275> */


	//----- nvinfo : EIATTR_MERCURY_ISA_VERSION
	.align		4
.L_2357:
        /*1148*/ 	.byte	0x03, 0x5f
        /*114a*/ 	.short	0x0101


	//----- nvinfo : EIATTR_COOP_GROUP_MASK_REGIDS
	.align		4
        /*114c*/ 	.byte	0x04, 0x29
        /*114e*/ 	.short	(.L_2359 - .L_2358)


	//   ....[0]....
.L_2358:
        /*1150*/ 	.word	0xffffffff


	//   ....[1]....
        /*1154*/ 	.word	0xffffffff


	//   ....[2]....
        /*1158*/ 	.word	0xffffffff


	//   ....[3]....
        /*115c*/ 	.word	0xffffffff


	//   ....[4]....
        /*1160*/ 	.word	0xffffffff


	//   ....[5]....
        /*1164*/ 	.word	0xffffffff


	//   ....[6]....
        /*1168*/ 	.word	0xffffffff


	//   ....[7]....
        /*116c*/ 	.word	0xffffffff


	//   ....[8]....
        /*1170*/ 	.word	0xffffffff


	//   ....[9]....
        /*1174*/ 	.word	0xffffffff


	//   ....[10]....
        /*1178*/ 	.word	0x050000f2


	//   ....[11]....
        /*117c*/ 	.word	0x050000f2


	//   ....[12]....
        /*1180*/ 	.word	0x050000f2


	//   ....[13]....
        /*1184*/ 	.word	0x050000f2


	//   ....[14]....
        /*1188*/ 	.word	0x050000f2


	//   ....[15]....
        /*118c*/ 	.word	0x050000f2


	//   ....[16]....
        /*1190*/ 	.word	0x050000f2


	//   ....[17]....
        /*1194*/ 	.word	0x050000f2


	//   ....[18]....
        /*1198*/ 	.word	0x050000f2


	//   ....[19]....
        /*119c*/ 	.word	0x050000f2


	//----- nvinfo : EIATTR_COOP_GROUP_INSTR_OFFSETS
	.align		4
.L_2359:
        /*11a0*/ 	.byte	0x04, 0x28
        /*11a2*/ 	.short	(.L_2361 - .L_2360)


	//   ....[0]....
.L_2360:
        /*11a4*/ 	.word	0x00004520


	//   ....[1]....
        /*11a8*/ 	.word	0x00004540


	//   ....[2]....
        /*11ac*/ 	.word	0x00004560


	//   ....[3]....
        /*11b0*/ 	.word	0x00004580


	//   ....[4]....
        /*11b4*/ 	.word	0x000045a0


	//   ....[5]....
        /*11b8*/ 	.word	0x000045c0


	//   ....[6]....
        /*11bc*/ 	.word	0x000045e0


	//   ....[7]....
        /*11c0*/ 	.word	0x00004600


	//   ....[8]....
        /*11c4*/ 	.word	0x00004670


	//   ....[9]....
        /*11c8*/ 	.word	0x000046c0


	//   ....[10]....
        /*11cc*/ 	.word	0x0000c060


	//   ....[11]....
        /*11d0*/ 	.word	0x0000c0f0


	//   ....[12]....
        /*11d4*/ 	.word	0x0000c160


	//   ....[13]....
        /*11d8*/ 	.word	0x0000c1c0


	//   ....[14]....
        /*11dc*/ 	.word	0x0000c230


	//   ....[15]....
        /*11e0*/ 	.word	0x0000c290


	//   ....[16]....
        /*11e4*/ 	.word	0x0000c300


	//   ....[17]....
        /*11e8*/ 	.word	0x0000c360


	//   ....[18]....
        /*11ec*/ 	.word	0x0000c440


	//   ....[19]....
        /*11f0*/ 	.word	0x0000c4a0


	//----- nvinfo : EIATTR_VRC_CTA_INIT_COUNT
	.align		4
.L_2361:
        /*11f4*/ 	.byte	0x02, 0x4a
	.zero		1
	.zero		1


	//----- nvinfo : EIATTR_EXIT_INSTR_OFFSETS
	.align		4
        /*11f8*/ 	.byte	0x04, 0x1c
        /*11fa*/ 	.short	(.L_2363 - .L_2362)


	//   ....[0]....
.L_2362:
        /*11fc*/ 	.word	0x0000c000


	//----- nvinfo : EIATTR_MAX_THREADS
	.align		4
.L_2363:
        /*1200*/ 	.byte	0x04, 0x05
        /*1202*/ 	.short	(.L_2365 - .L_2364)
.L_2364:
        /*1204*/ 	.word	0x00000080
        /*1208*/ 	.word	0x00000001
        /*120c*/ 	.word	0x00000001


	//----- nvinfo : EIATTR_CRS_STACK_SIZE
	.align		4
.L_2365:
        /*1210*/ 	.byte	0x04, 0x1e
        /*1212*/ 	.short	(.L_2367 - .L_2366)
.L_2366:
        /*1214*/ 	.word	0x00000000


	//----- nvinfo : EIATTR_CBANK_PARAM_SIZE
	.align		4
.L_2367:
        /*1218*/ 	.byte	0x03, 0x19
        /*121a*/ 	.short	0x0128


	//----- nvinfo : EIATTR_PARAM_CBANK
	.align		4
        /*121c*/ 	.byte	0x04, 0x0a
        /*121e*/ 	.short	(.L_2369 - .L_2368)
	.align		4
.L_2368:
        /*1220*/ 	.word	index@(.nv.constant0._ZN10layer_norm31ln_parallel_residual_bwd_kernelINS_13Kernel_traitsIf6__halffS2_fjLj1280ELj1ELj4ELj1ELj16ENS_18Kernel_traits_baseILj1280EfS2_fS2_fjLj128EEEEELb0ELb0ELb1EEEvNS_9BwdParamsE)
        /*1224*/ 	.short	0x0380
        /*1226*/ 	.short	0x0128


	//----- nvinfo : EIATTR_SW_WAR
	.align		4
.L_2369:
        /*1228*/ 	.byte	0x04, 0x36
        /*122a*/ 	.short	(.L_2371 - .L_2370)
.L_2370:
        /*122c*/ 	.word	0x00000008
.L_2371:


//--------------------- .nv.info._ZN10layer_norm31ln_parallel_residual_bwd_kernelINS_13Kernel_traitsIf6__halffS2_fjLj1280ELj1ELj4ELj1ELj16ENS_18Kernel_traits_baseILj1280EfS2_fS2_fjLj128EEEEELb0ELb1ELb0EEEvNS_9BwdParamsE --------------------------
	.section	.nv.info._ZN10layer_norm31ln_parallel_residual_bwd_kernelINS_13Kernel_traitsIf6__halffS2_fjLj1280ELj1ELj4ELj1ELj16ENS_18Kernel_traits_baseILj1280EfS2_fS2_fjLj128EEEEELb0ELb1ELb0EEEvNS_9BwdParamsE,"",@"SHT_CUDA_INFO"
	.sectionflags	@""
	.align	4


	//----- nvinfo : EIATTR_CUDA_API_VERSION
	.align		4
        /*0000*/ 	.byte	0x04, 0x37
        /*0002*/ 	.short	(.L_2373 - .L_2372)
.L_2372:
        /*0004*/ 	.word	0x00000082


	//----- nvinfo : EIATTR_KPARAM_INFO
	.align		4
.L_2373:
        /*0008*/ 	.byte	0x04, 0x17
        /*000a*/ 	.short	(.L_2375 - .L_2374)
.L_2374:
        /*000c*/ 	.word	0x00000000
        /*0010*/ 	.short	0x0000
        /*0012*/ 	.short	0x0000
        /*0014*/ 	.byte	0x00, 0xf0, 0xa1, 0x04


	//----- nvinfo : EIATTR_SPARSE_MMA_MASK
	.align		4
.L_2375:
        /*0018*/ 	.byte	0x03, 0x50
        /*001a*/ 	.short	0x0000


	//----- nvinfo : EIATTR_MAXREG_COUNT
	.align		4
        /*001c*/ 	.byte	0x03, 0x1b
        /*001e*/ 	.short	0x00ff


	//----- nvinfo : EIATTR_NUM_BARRIERS
	.align		4
        /*0020*/ 	.byte	0x02, 0x4c
        /*0022*/ 	.byte	0x01
	.zero		1


	//----- nvinfo : EIATTR_ANNOTATIONS
	.align		4
        /*0024*/ 	.byte	0x04, 0x55
        /*0026*/ 	.short	(.L_2377 - .L_2376)


	//   ....[0]....
.L_2376:
        /* <DEDUP_REMOVED lines=25> */


	//----- nvinfo : EIATTR_MERCURY_ISA_VERSION
	.align		4
.L_2377:
        /*01a8*/ 	.byte	0x03, 0x5f
        /*01aa*/ 	.short	0x0101


	//----- nvinfo : EIATTR_COOP_GROUP_MASK_REGIDS
	.align		4
        /*01ac*/ 	.byte	0x04, 0x29
        /*01ae*/ 	.short	(.L_2379 - .L_2378)


	//   ....[0]....
.L_2378:
        /*01b0*/ 	.word	0xffffffff


	//   ....[1]....
        /*01b4*/ 	.word	0xffffffff


	//   ....[2]....
        /*01b8*/ 	.word	0xffffffff


	//   ....[3]....
        /*01bc*/ 	.word	0xffffffff


	//   ....[4]....
        /*01c0*/ 	.word	0xffffffff


	//   ....[5]....
        /*01c4*/ 	.word	0xffffffff


	//   ....[6]....
        /*01c8*/ 	.word	0xffffffff


	//   ....[7]....
        /*01cc*/ 	.word	0xffffffff


	//   ....[8]....
        /*01d0*/ 	.word	0xffffffff


	//   ....[9]....
        /*01d4*/ 	.word	0xffffffff


	//   ....[10]....
        /*01d8*/ 	.word	0x05000088


	//   ....[11]....
        /*01dc*/ 	.word	0x05000088


	//   ....[12]....
        /*01e0*/ 	.word	0x05000088


	//   ....[13]....
        /*01e4*/ 	.word	0x05000088


	//   ....[14]....
        /*01e8*/ 	.word	0x05000088


	//   ....[15]....
        /*01ec*/ 	.word	0x05000088


	//   ....[16]....
        /*01f0*/ 	.word	0x05000088


	//   ....[17]....
        /*01f4*/ 	.word	0x05000088


	//   ....[18]....
        /*01f8*/ 	.word	0x05000088


	//   ....[19]....
        /*01fc*/ 	.word	0x05000088


	//----- nvinfo : EIATTR_COOP_GROUP_INSTR_OFFSETS
	.align		4
.L_2379:
        /*0200*/ 	.byte	0x04, 0x28
        /*0202*/ 	.short	(.L_2381 - .L_2380)


	//   ....[0]....
.L_2380:
        /*0204*/ 	.word	0x00002650


	//   ....[1]....
        /*0208*/ 	.word	0x00002670


	//   ....[2]....
        /*020c*/ 	.word	0x00002690


	//   ....[3]....
        /*0210*/ 	.word	0x000026b0


	//   ....[4]....
        /*0214*/ 	.word	0x000026d0


	//   ....[5]....
        /*0218*/ 	.word	0x000026f0


	//   ....[6]....
        /*021c*/ 	.word	0x00002710


	//   ....[7]....
        /*0220*/ 	.word	0x00002730


	//   ....[8]....
        /*0224*/ 	.word	0x00002740


	//   ....[9]....
        /*0228*/ 	.word	0x00002760


	//   ....[10]....
        /*022c*/ 	.word	0x00009620


	//   ....[11]....
        /*0230*/ 	.word	0x000096c0


	//   ....[12]....
        /*0234*/ 	.word	0x00009740


	//   ....[13]....
        /*0238*/ 	.word	0x000097b0


	//   ....[14]....
        /*023c*/ 	.word	0x00009830


	//   ....[15]....
        /*0240*/ 	.word	0x000098a0


	//   ....[16]....
        /*0244*/ 	.word	0x00009920


	//   ....[17]....
        /*0248*/ 	.word	0x00009990


	//   ....[18]....
        /*024c*/ 	.word	0x00009a10


	//   ....[19]....
        /*0250*/ 	.word	0x00009a60


	//----- nvinfo : EIATTR_VRC_CTA_INIT_COUNT
	.align		4
.L_2381:
        /*0254*/ 	.byte	0x02, 0x4a
	.zero		1
	.zero		1


	//----- nvinfo : EIATTR_EXIT_INSTR_OFFSETS
	.align		4
        /*0258*/ 	.byte	0x04, 0x1c
        /*025a*/ 	.short	(.L_2383 - .L_2382)


	//   ....[0]....
.L_2382:
        /*025c*/ 	.word	0x00009580


	//   ....[1]....
        /*0260*/ 	.word	0x000095b0


	//----- nvinfo : EIATTR_MAX_THREADS
	.align		4
.L_2383:
        /*0264*/ 	.byte	0x04, 0x05
        /*0266*/ 	.short	(.L_2385 - .L_2384)
.L_2384:
        /*0268*/ 	.word	0x00000080
        /*026c*/ 	.word	0x00000001
        /*0270*/ 	.word	0x00000001


	//----- nvinfo : EIATTR_CRS_STACK_SIZE
	.align		4
.L_2385:
        /*0274*/ 	.byte	0x04, 0x1e
        /*0276*/ 	.short	(.L_2387 - .L_2386)
.L_2386:
        /*0278*/ 	.word	0x00000000


	//----- nvinfo : EIATTR_CBANK_PARAM_SIZE
	.align		4
.L_2387:
        /*027c*/ 	.byte	0x03, 0x19
        /*027e*/ 	.short	0x0128


	//----- nvinfo : EIATTR_PARAM_CBANK
	.align		4
        /*0280*/ 	.byte	0x04, 0x0a
        /*0282*/ 	.short	(.L_2389 - .L_2388)
	.align		4
.L_2388:
        /*0284*/ 	.word	index@(.nv.constant0._ZN10layer_norm31ln_parallel_residual_bwd_kernelINS_13Kernel_traitsIf6__halffS2_fjLj1280ELj1ELj4ELj1ELj16ENS_18Kernel_traits_baseILj1280EfS2_fS2_fjLj128EEEEELb0ELb1ELb0EEEvNS_9BwdParamsE)
        /*0288*/ 	.short	0x0380
        /*028a*/ 	.short	0x0128


	//----- nvinfo : EIATTR_SW_WAR
	.align		4
.L_2389:
        /*028c*/ 	.byte	0x04, 0x36
        /*028e*/ 	.short	(.L_2391 - .L_2390)
.L_2390:
        /*0290*/ 	.word	0x00000008
.L_2391:


//--------------------- .nv.info._ZN10layer_norm31ln_parallel_residual_bwd_kernelINS_13Kernel_traitsIf6__halffS2_fjLj1280ELj1ELj4ELj1ELj16ENS_18Kernel_traits_baseILj1280EfS2_fS2_fjLj128EEEEELb0ELb1ELb1EEEvNS_9BwdParamsE --------------------------
	.section	.nv.info._ZN10layer_norm31ln_parallel_residual_bwd_kernelINS_13Kernel_traitsIf6__halffS2_fjLj1280ELj1ELj4ELj1ELj16ENS_18Kernel_traits_baseILj1280EfS2_fS2_fjLj128EEEEELb0ELb1ELb1EEEvNS_9BwdParamsE,"",@"SHT_CUDA_INFO"
	.sectionflags	@""
	.align	4


	//----- nvinfo : EIATTR_CUDA_API_VERSION
	.align		4
        /*0000*/ 	.byte	0x04, 0x37
        /*0002*/ 	.short	(.L_2393 - .L_2392)
.L_2392:
        /*0004*/ 	.word	0x00000082


	//----- nvinfo : EIATTR_KPARAM_INFO
	.align		4
.L_2393:
        /*0008*/ 	.byte	0x04, 0x17
        /*000a*/ 	.short	(.L_2395 - .L_2394)
.L_2394:
        /*000c*/ 	.word	0x00000000
        /*0010*/ 	.short	0x0000
        /*0012*/ 	.short	0x0000
        /*0014*/ 	.byte	0x00, 0xf0, 0xa1, 0x04


	//----- nvinfo : EIATTR_SPARSE_MMA_MASK
	.align		4
.L_2395:
        /*0018*/ 	.byte	0x03, 0x50
        /*001a*/ 	.short	0x0000


	//----- nvinfo : EIATTR_MAXREG_COUNT
	.align		4
        /*001c*/ 	.byte	0x03, 0x1b
        /*001e*/ 	.short	0x00ff


	//----- nvinfo : EIATTR_NUM_BARRIERS
	.align		4
        /*0020*/ 	.byte	0x02, 0x4c
        /*0022*/ 	.byte	0x01
	.zero		1


	//----- nvinfo : EIATTR_ANNOTATIONS
	.align		4
        /*0024*/ 	.byte	0x04, 0x55
        /*0026*/ 	.short	(.L_2397 - .L_2396)


	//   ....[0]....
.L_2396:
        /* <DEDUP_REMOVED lines=33> */


	//----- nvinfo : EIATTR_MERCURY_ISA_VERSION
	.align		4
.L_2397:
        /*0220*/ 	.byte	0x03, 0x5f
        /*0222*/ 	.short	0x0101


	//----- nvinfo : EIATTR_COOP_GROUP_MASK_REGIDS
	.align		4
        /*0224*/ 	.byte	0x04, 0x29
        /*0226*/ 	.short	(.L_2399 - .L_2398)


	//   ....[0]....
.L_2398:
        /*0228*/ 	.word	0xffffffff


	//   ....[1]....
        /*022c*/ 	.word	0xffffffff


	//   ....[2]....
        /*0230*/ 	.word	0xffffffff


	//   ....[3]....
        /*0234*/ 	.word	0xffffffff


	//   ....[4]....
        /*0238*/ 	.word	0xffffffff


	//   ....[5]....
        /*023c*/ 	.word	0xffffffff


	//   ....[6]....
        /*0240*/ 	.word	0xffffffff


	//   ....[7]....
        /*0244*/ 	.word	0xffffffff


	//   ....[8]....
        /*0248*/ 	.word	0xffffffff


	//   ....[9]....
        /*024c*/ 	.word	0xffffffff


	//   ....[10]....
        /*0250*/ 	.word	0x050000ee


	//   ....[11]....
        /*0254*/ 	.word	0x050000ee


	//   ....[12]....
        /*0258*/ 	.word	0x050000ee


	//   ....[13]....
        /*025c*/ 	.word	0x050000ee


	//   ....[14]....
        /*0260*/ 	.word	0x050000ee


	//   ....[15]....
        /*0264*/ 	.word	0x050000ee


	//   ....[16]....
        /*0268*/ 	.word	0x050000ee


	//   ....[17]....
        /*026c*/ 	.word	0x050000ee


	//   ....[18]....
        /*0270*/ 	.word	0x050000ee


	//   ....[19]....
        /*0274*/ 	.word	0x050000ee


	//----- nvinfo : EIATTR_COOP_GROUP_INSTR_OFFSETS
	.align		4
.L_2399:
        /*0278*/ 	.byte	0x04, 0x28
        /*027a*/ 	.short	(.L_2401 - .L_2400)


	//   ....[0]....
.L_2400:
        /*027c*/ 	.word	0x000025e0


	//   ....[1]....
        /*0280*/ 	.word	0x00002600


	//   ....[2]....
        /*0284*/ 	.word	0x00002620


	//   ....[3]....
        /*0288*/ 	.word	0x00002640


	//   ....[4]....
        /*028c*/ 	.word	0x00002660


	//   ....[5]....
        /*0290*/ 	.word	0x00002680


	//   ....[6]....
        /*0294*/ 	.word	0x000026a0


	//   ....[7]....
        /*0298*/ 	.word	0x000026c0


	//   ....[8]....
        /*029c*/ 	.word	0x000026d0


	//   ....[9]....
        /*02a0*/ 	.word	0x000026f0


	//   ....[10]....
        /*02a4*/ 	.word	0x00008e50


	//   ....[11]....
        /*02a8*/ 	.word	0x00008ee0


	//   ....[12]....
        /*02ac*/ 	.word	0x00008f40


	//   ....[13]....
        /*02b0*/ 	.word	0x00008f90


	//   ....[14]....
        /*02b4*/ 	.word	0x00008ff0


	//   ....[15]....
        /*02b8*/ 	.word	0x00009040


	//   ....[16]....
        /*02bc*/ 	.word	0x000090a0


	//   ....[17]....
        /*02c0*/ 	.word	0x000090f0


	//   ....[18]....
        /*02c4*/ 	.word	0x00009150


	//   ....[19]....
        /*02c8*/ 	.word	0x000091a0


	//----- nvinfo : EIATTR_VRC_CTA_INIT_COUNT
	.align		4
.L_2401:
        /*02cc*/ 	.byte	0x02, 0x4a
	.zero		1
	.zero		1


	//----- nvinfo : EIATTR_EXIT_INSTR_OFFSETS
	.align		4
        /*02d0*/ 	.byte	0x04, 0x1c
        /*02d2*/ 	.short	(.L_2403 - .L_2402)


	//   ....[0]....
.L_2402:
        /*02d4*/ 	.word	0x00008de0


	//----- nvinfo : EIATTR_MAX_THREADS
	.align		4
.L_2403:
        /*02d8*/ 	.byte	0x04, 0x05
        /*02da*/ 	.short	(.L_2405 - .L_2404)
.L_2404:
        /*02dc*/ 	.word	0x00000080
        /*02e0*/ 	.word	0x00000001
        /*02e4*/ 	.word	0x00000001


	//----- nvinfo : EIATTR_CRS_STACK_SIZE
	.align		4
.L_2405:
        /*02e8*/ 	.byte	0x04, 0x1e
        /*02ea*/ 	.short	(.L_2407 - .L_2406)
.L_2406:
        /*02ec*/ 	.word	0x00000000


	//----- nvinfo : EIATTR_CBANK_PARAM_SIZE
	.align		4
.L_2407:
        /*02f0*/ 	.byte	0x03, 0x19
        /*02f2*/ 	.short	0x0128


	//----- nvinfo : EIATTR_PARAM_CBANK
	.align		4
        /*02f4*/ 	.byte	0x04, 0x0a
        /*02f6*/ 	.short	(.L_2409 - .L_2408)
	.align		4
.L_2408:
        /*02f8*/ 	.word	index@(.nv.constant0._ZN10layer_norm31ln_parallel_residual_bwd_kernelINS_13Kernel_traitsIf6__halffS2_fjLj1280ELj1ELj4ELj1ELj16ENS_18Kernel_traits_baseILj1280EfS2_fS2_fjLj128EEEEELb0ELb1ELb1EEEvNS_9BwdParamsE)
        /*02fc*/ 	.short	0x0380
        /*02fe*/ 	.short	0x0128


	//----- nvinfo : EIATTR_SW_WAR
	.align		4
.L_2409:
        /*0300*/ 	.byte	0x04, 0x36
        /*0302*/ 	.short	(.L_2411 - .L_2410)
.L_2410:
        /*0304*/ 	.word	0x00000008
.L_2411:


//--------------------- .nv.info._ZN10layer_norm31ln_parallel_residual_bwd_kernelINS_13Kernel_traitsIf6__halffS2_fjLj1280ELj1ELj4ELj1ELj16ENS_18Kernel_traits_baseILj1280EfS2_fS2_fjLj128EEEEELb1ELb0ELb0EEEvNS_9BwdParamsE --------------------------
	.section	.nv.info._ZN10layer_norm31ln_parallel_residual_bwd_kernelINS_13Kernel_traitsIf6__halffS2_fjLj1280ELj1ELj4ELj1ELj16ENS_18Kernel_traits_baseILj1280EfS2_fS2_fjLj128EEEEELb1ELb0ELb0EEEvNS_9BwdParamsE,"",@"SHT_CUDA_INFO"
	.sectionflags	@""
	.align	4


	//----- nvinfo : EIATTR_CUDA_API_VERSION
	.align		4
        /*0000*/ 	.byte	0x04, 0x37
        /*0002*/ 	.short	(.L_2413 - .L_2412)
.L_2412:
        /*0004*/ 	.word	0x00000082


	//----- nvinfo : EIATTR_KPARAM_INFO
	.align		4
.L_2413:
        /*0008*/ 	.byte	0x04, 0x17
        /*000a*/ 	.short	(.L_2415 - .L_2414)
.L_2414:
        /*000c*/ 	.word	0x00000000
        /*0010*/ 	.short	0x0000
        /*0012*/ 	.short	0x0000
        /*0014*/ 	.byte	0x00, 0xf0, 0xa1, 0x04


	//----- nvinfo : EIATTR_SPARSE_MMA_MASK
	.align		4
.L_2415:
        /*0018*/ 	.byte	0x03, 0x50
        /*001a*/ 	.short	0x0000


	//----- nvinfo : EIATTR_MAXREG_COUNT
	.align		4
        /*001c*/ 	.byte	0x03, 0x1b
        /*001e*/ 	.short	0x00ff


	//----- nvinfo : EIATTR_NUM_BARRIERS
	.align		4
        /*0020*/ 	.byte	0x02, 0x4c
        /*0022*/ 	.byte	0x01
	.zero		1


	//----- nvinfo : EIATTR_ANNOTATIONS
	.align		4
        /*0024*/ 	.byte	0x04, 0x55
        /*0026*/ 	.short	(.L_2417 - .L_2416)


	//   ....[0]....
.L_2416:
        /* <DEDUP_REMOVED lines=301> */


	//----- nvinfo : EIATTR_MERCURY_ISA_VERSION
	.align		4
.L_2417:
        /*12e0*/ 	.byte	0x03, 0x5f
        /*12e2*/ 	.short	0x0101


	//----- nvinfo : EIATTR_COOP_GROUP_MASK_REGIDS
	.align		4
        /*12e4*/ 	.byte	0x04, 0x29
        /*12e6*/ 	.short	(.L_2419 - .L_2418)


	//   ....[0]....
.L_2418:
        /*12e8*/ 	.word	0xffffffff


	//   ....[1]....
        /*12ec*/ 	.word	0xffffffff


	//   ....[2]....
        /*12f0*/ 	.word	0xffffffff


	//   ....[3]....
        /*12f4*/ 	.word	0xffffffff


	//   ....[4]....
        /*12f8*/ 	.word	0xffffffff


	//   ....[5]....
        /*12fc*/ 	.word	0xffffffff


	//   ....[6]....
        /*1300*/ 	.word	0xffffffff


	//   ....[7]....
        /*1304*/ 	.word	0xffffffff


	//   ....[8]....
        /*1308*/ 	.word	0xffffffff


	//   ....[9]....
        /*130c*/ 	.word	0xffffffff


	//   ....[10]....
        /*1310*/ 	.word	0x05000074


	//   ....[11]....
        /*1314*/ 	.word	0x05000074


	//   ....[12]....
        /*1318*/ 	.word	0x05000074


	//   ....[13]....
        /*131c*/ 	.word	0x05000074


	//   ....[14]....
        /*1320*/ 	.word	0x05000074


	//   ....[15]....
        /*1324*/ 	.word	0x05000074


	//   ....[16]....
        /*1328*/ 	.word	0x05000074


	//   ....[17]....
        /*132c*/ 	.word	0x05000074


	//   ....[18]....
        /*1330*/ 	.word	0x05000074


	//   ....[19]....
        /*1334*/ 	.word	0x05000074


	//----- nvinfo : EIATTR_COOP_GROUP_INSTR_OFFSETS
	.align		4
.L_2419:
        /*1338*/ 	.byte	0x04, 0x28
        /*133a*/ 	.short	(.L_2421 - .L_2420)


	//   ....[0]....
.L_2420:
        /*133c*/ 	.word	0x00005210


	//   ....[1]....
        /*1340*/ 	.word	0x00005230


	//   ....[2]....
        /*1344*/ 	.word	0x00005250


	//   ....[3]....
        /*1348*/ 	.word	0x00005270


	//   ....[4]....
        /*134c*/ 	.word	0x00005290


	//   ....[5]....
        /*1350*/ 	.word	0x000052b0


	//   ....[6]....
        /*1354*/ 	.word	0x000052d0


	//   ....[7]....
        /*1358*/ 	.word	0x000052f0


	//   ....[8]....
        /*135c*/ 	.word	0x00005300


	//   ....[9]....
        /*1360*/ 	.word	0x00005320


	//   ....[10]....
        /*1364*/ 	.word	0x00012df0


	//   ....[11]....
        /*1368*/ 	.word	0x00012e90


	//   ....[12]....
        /*136c*/ 	.word	0x00012f10


	//   ....[13]....
        /*1370*/ 	.word	0x00012f80


	//   ....[14]....
        /*1374*/ 	.word	0x00013000


	//   ....[15]....
        /*1378*/ 	.word	0x00013070


	//   ....[16]....
        /*137c*/ 	.word	0x000130f0


	//   ....[17]....
        /*1380*/ 	.word	0x00013160


	//   ....[18]....
        /*1384*/ 	.word	0x000131e0


	//   ....[19]....
        /*1388*/ 	.word	0x00013230


	//----- nvinfo : EIATTR_VRC_CTA_INIT_COUNT
	.align		4
.L_2421:
        /*138c*/ 	.byte	0x02, 0x4a
	.zero		1
	.zero		1


	//----- nvinfo : EIATTR_EXIT_INSTR_OFFSETS
	.align		4
        /*1390*/ 	.byte	0x04, 0x1c
        /*1392*/ 	.short	(.L_2423 - .L_2422)


	//   ....[0]....
.L_2422:
        /*1394*/ 	.word	0x00012d00


	//   ....[1]....
        /*1398*/ 	.word	0x00012d80


	//----- nvinfo : EIATTR_MAX_THREADS
	.align		4
.L_2423:
        /*139c*/ 	.byte	0x04, 0x05
        /*139e*/ 	.short	(.L_2425 - .L_2424)
.L_2424:
        /*13a0*/ 	.word	0x00000080
        /*13a4*/ 	.word	0x00000001
        /*13a8*/ 	.word	0x00000001


	//----- nvinfo : EIATTR_CRS_STACK_SIZE
	.align		4
.L_2425:
        /*13ac*/ 	.byte	0x04, 0x1e
        /*13ae*/ 	.short	(.L_2427 - .L_2426)
.L_2426:
        /*13b0*/ 	.word	0x00000000


	//----- nvinfo : EIATTR_CBANK_PARAM_SIZE
	.align		4
.L_2427:
        /*13b4*/ 	.byte	0x03, 0x19
        /*13b6*/ 	.short	0x0128


	//----- nvinfo : EIATTR_PARAM_CBANK
	.align		4
        /*13b8*/ 	.byte	0x04, 0x0a
        /*13ba*/ 	.short	(.L_2429 - .L_2428)
	.align		4
.L_2428:
        /*13bc*/ 	.word	index@(.nv.constant0._ZN10layer_norm31ln_parallel_residual_bwd_kernelINS_13Kernel_traitsIf6__halffS2_fjLj1280ELj1ELj4ELj1ELj16ENS_18Kernel_traits_baseILj1280EfS2_fS2_fjLj128EEEEELb1ELb0ELb0EEEvNS_9BwdParamsE)
        /*13c0*/ 	.short	0x0380
        /*13c2*/ 	.short	0x0128


	//----- nvinfo : EIATTR_SW_WAR
	.align		4
.L_2429:
        /*13c4*/ 	.byte	0x04, 0x36
        /*13c6*/ 	.short	(.L_2431 - .L_2430)
.L_2430:
        /*13c8*/ 	.word	0x00000008
.L_2431:


//--------------------- .nv.info._ZN10layer_norm31ln_parallel_residual_bwd_kernelINS_13Kernel_traitsIf6__halffS2_fjLj1280ELj1ELj4ELj1ELj16ENS_18Kernel_traits_baseILj1280EfS2_fS2_fjLj128EEEEELb1ELb0ELb1EEEvNS_9BwdParamsE --------------------------
	.section	.nv.info._ZN10layer_norm31ln_parallel_residual_bwd_kernelINS_13Kernel_traitsIf6__halffS2_fjLj1280ELj1ELj4ELj1ELj16ENS_18Kernel_traits_baseILj1280EfS2_fS2_fjLj128EEEEELb1ELb0ELb1EEEvNS_9BwdParamsE,"",@"SHT_CUDA_INFO"
	.sectionflags	@""
	.align	4


	//----- nvinfo : EIATTR_CUDA_API_VERSION
	.align		4
        /*0000*/ 	.byte	0x04, 0x37
        /*0002*/ 	.short	(.L_2433 - .L_2432)
.L_2432:
        /*0004*/ 	.word	0x00000082


	//----- nvinfo : EIATTR_KPARAM_INFO
	.align		4
.L_2433:
        /*0008*/ 	.byte	0x04, 0x17
        /*000a*/ 	.short	(.L_2435 - .L_2434)
.L_2434:
        /*000c*/ 	.word	0x00000000
        /*0010*/ 	.short	0x0000
        /*0012*/ 	.short	0x0000
        /*0014*/ 	.byte	0x00, 0xf0, 0xa1, 0x04


	//----- nvinfo : EIATTR_SPARSE_MMA_MASK
	.align		4
.L_2435:
        /*0018*/ 	.byte	0x03, 0x50
        /*001a*/ 	.short	0x0000


	//----- nvinfo : EIATTR_MAXREG_COUNT
	.align		4
        /*001c*/ 	.byte	0x03, 0x1b
        /*001e*/ 	.short	0x00ff


	//----- nvinfo : EIATTR_NUM_BARRIERS
	.align		4
        /*0020*/ 	.byte	0x02, 0x4c
        /*0022*/ 	.byte	0x01
	.zero		1


	//----- nvinfo : EIATTR_ANNOTATIONS
	.align		4
        /*0024*/ 	.byte	0x04, 0x55
        /*0026*/ 	.short	(.L_2437 - .L_2436)


	//   ....[0]....
.L_2436:
        /* <DEDUP_REMOVED lines=285> */


	//----- nvinfo : EIATTR_MERCURY_ISA_VERSION
	.align		4
.L_2437:
        /*11e8*/ 	.byte	0x03, 0x5f
        /*11ea*/ 	.short	0x0101


	//----- nvinfo : EIATTR_COOP_GROUP_MASK_REGIDS
	.align		4
        /*11ec*/ 	.byte	0x04, 0x29
        /*11ee*/ 	.short	(.L_2439 - .L_2438)


	//   ....[0]....
.L_2438:
        /*11f0*/ 	.word	0xffffffff


	//   ....[1]....
        /*11f4*/ 	.word	0xffffffff


	//   ....[2]....
        /*11f8*/ 	.word	0xffffffff


	//   ....[3]....
        /*11fc*/ 	.word	0xffffffff


	//   ....[4]....
        /*1200*/ 	.word	0xffffffff


	//   ....[5]....
        /*1204*/ 	.word	0xffffffff


	//   ....[6]....
        /*1208*/ 	.word	0xffffffff


	//   ....[7]....
        /*120c*/ 	.word	0xffffffff


	//   ....[8]....
        /*1210*/ 	.word	0xffffffff


	//   ....[9]....
        /*1214*/ 	.word	0xffffffff


	//   ....[10]....
        /*1218*/ 	.word	0x050000f2


	//   ....[11]....
        /*121c*/ 	.word	0x050000f2


	//   ....[12]....
        /*1220*/ 	.word	0x050000f2


	//   ....[13]....
        /*1224*/ 	.word	0x050000f2


	//   ....[14]....
        /*1228*/ 	.word	0x050000f2


	//   ....[15]....
        /*122c*/ 	.word	0x050000f2


	//   ....[16]....
        /*1230*/ 	.word	0x050000f2


	//   ....[17]....
        /*1234*/ 	.word	0x050000f2


	//   ....[18]....
        /*1238*/ 	.word	0x050000f2


	//   ....[19]....
        /*123c*/ 	.word	0x050000f2


	//----- nvinfo : EIATTR_COOP_GROUP_INSTR_OFFSETS
	.align		4
.L_2439:
        /*1240*/ 	.byte	0x04, 0x28
        /*1242*/ 	.short	(.L_2441 - .L_2440)


	//   ....[0]....
.L_2440:
        /*1244*/ 	.word	0x000048f0


	//   ....[1]....
        /*1248*/ 	.word	0x00004960


	//   ....[2]....
        /*124c*/ 	.word	0x00004980


	//   ....[3]....
        /*1250*/ 	.word	0x000049a0


	//   ....[4]....
        /*1254*/ 	.word	0x000049c0


	//   ....[5]....
        /*1258*/ 	.word	0x000049e0


	//   ....[6]....
        /*125c*/ 	.word	0x00004a00


	//   ....[7]....
        /*1260*/ 	.word	0x00004a20


	//   ....[8]....
        /*1264*/ 	.word	0x00004a30


	//   ....[9]....
        /*1268*/ 	.word	0x00004a60


	//   ....[10]....
        /*126c*/ 	.word	0x000117e0


	//   ....[11]....
        /*1270*/ 	.word	0x000118a0


	//   ....[12]....
        /*1274*/ 	.word	0x00011910


	//   ....[13]....
        /*1278*/ 	.word	0x00011970


	//   ....[14]....
        /*127c*/ 	.word	0x000119e0


	//   ....[15]....
        /*1280*/ 	.word	0x00011a40


	//   ....[16]....
        /*1284*/ 	.word	0x00011ab0


	//   ....[17]....
        /*1288*/ 	.word	0x00011b10


	//   ....[18]....
        /*128c*/ 	.word	0x00011b80


	//   ....[19]....
        /*1290*/ 	.word	0x00011be0


	//----- nvinfo : EIATTR_VRC_CTA_INIT_COUNT
	.align		4
.L_2441:
        /*1294*/ 	.byte	0x02, 0x4a
	.zero		1
	.zero		1


	//----- nvinfo : EIATTR_EXIT_INSTR_OFFSETS
	.align		4
        /*1298*/ 	.byte	0x04, 0x1c
        /*129a*/ 	.short	(.L_2443 - .L_2442)


	//   ....[0]....
.L_2442:
        /*129c*/ 	.word	0x00011780


	//----- nvinfo : EIATTR_MAX_THREADS
	.align		4
.L_2443:
        /*12a0*/ 	.byte	0x04, 0x05
        /*12a2*/ 	.short	(.L_2445 - .L_2444)
.L_2444:
        /*12a4*/ 	.word	0x00000080
        /*12a8*/ 	.word	0x00000001
        /*12ac*/ 	.word	0x00000001


	//----- nvinfo : EIATTR_CRS_STACK_SIZE
	.align		4
.L_2445:
        /*12b0*/ 	.byte	0x04, 0x1e
        /*12b2*/ 	.short	(.L_2447 - .L_2446)
.L_2446:
        /*12b4*/ 	.word	0x00000000


	//----- nvinfo : EIATTR_CBANK_PARAM_SIZE
	.align		4
.L_2447:
        /*12b8*/ 	.byte	0x03, 0x19
        /*12ba*/ 	.short	0x0128


	//----- nvinfo : EIATTR_PARAM_CBANK
	.align		4
        /*12bc*/ 	.byte	0x04, 0x0a
        /*12be*/ 	.short	(.L_2449 - .L_2448)
	.align		4
.L_2448:
        /*12c0*/ 	.word	index@(.nv.constant0._ZN10layer_norm31ln_parallel_residual_bwd_kernelINS_13Kernel_traitsIf6__halffS2_fjLj1280ELj1ELj4ELj1ELj16ENS_18Kernel_traits_baseILj1280EfS2_fS2_fjLj128EEEEELb1ELb0ELb1EEEvNS_9BwdParamsE)
        /*12c4*/ 	.short	0x0380
        /*12c6*/ 	.short	0x0128


	//----- nvinfo : EIATTR_SW_WAR
	.align		4
.L_2449:
        /*12c8*/ 	.byte	0x04, 0x36
        /*12ca*/ 	.short	(.L_2451 - .L_2450)
.L_2450:
        /*12cc*/ 	.word	0x00000008
.L_2451:


//--------------------- .nv.info._ZN10layer_norm22ln_bwd_finalize_kernelINS_22Kernel_traits_finalizeILj1280Ef6__halffS2_fjLb0ELj1024ELj4ENS_18Kernel_traits_baseILj1280EfS2_fS2_fjLj1024EEEEELb0ELb0EEEvNS_9BwdParamsE --------------------------
	.section	.nv.info._ZN10layer_norm22ln_bwd_finalize_kernelINS_22Kernel_traits_finalizeILj1280Ef6__halffS2_fjLb0ELj1024ELj4ENS_18Kernel_traits_baseILj1280EfS2_fS2_fjLj1024EEEEELb0ELb0EEEvNS_9BwdParamsE,"",@"SHT_CUDA_INFO"
	.sectionflags	@""
	.align	4


	//----- nvinfo : EIATTR_CUDA_API_VERSION
	.align		4
        /*0000*/ 	.byte	0x04, 0x37
        /*0002*/ 	.short	(.L_2453 - .L_2452)
.L_2452:
        /*0004*/ 	.word	0x00000082


	//----- nvinfo : EIATTR_KPARAM_INFO
	.align		4
.L_2453:
        /*0008*/ 	.byte	0x04, 0x17
        /*000a*/ 	.short	(.L_2455 - .L_2454)
.L_2454:
        /*000c*/ 	.word	0x00000000
        /*0010*/ 	.short	0x0000
        /*0012*/ 	.short	0x0000
        /*0014*/ 	.byte	0x00, 0xf0, 0xa1, 0x04


	//----- nvinfo : EIATTR_SPARSE_MMA_MASK
	.align		4
.L_2455:
        /*0018*/ 	.byte	0x03, 0x50
        /*001a*/ 	.short	0x0000


	//----- nvinfo : EIATTR_MAXREG_COUNT
	.align		4
        /*001c*/ 	.byte	0x03, 0x1b
        /*001e*/ 	.short	0x0040


	//----- nvinfo : EIATTR_NUM_BARRIERS
	.align		4
        /*0020*/ 	.byte	0x02, 0x4c
        /*0022*/ 	.byte	0x01
	.zero		1


	//----- nvinfo : EIATTR_MERCURY_ISA_VERSION
	.align		4
        /*0024*/ 	.byte	0x03, 0x5f
        /*0026*/ 	.short	0x0101


	//----- nvinfo : EIATTR_COOP_GROUP_MASK_REGIDS
	.align		4
        /*0028*/ 	.byte	0x04, 0x29
        /*002a*/ 	.short	(.L_2457 - .L_2456)


	//   ....[0]....
.L_2456:
        /*002c*/ 	.word	0xffffffff


	//   ....[1]....
        /*0030*/ 	.word	0xffffffff


	//   ....[2]....
        /*0034*/ 	.word	0xffffffff


	//   ....[3]....
        /*0038*/ 	.word	0xffffffff


	//   ....[4]....
        /*003c*/ 	.word	0xffffffff


	//   ....[5]....
        /*0040*/ 	.word	0xffffffff


	//   ....[6]....
        /*0044*/ 	.word	0xffffffff


	//   ....[7]....
        /*0048*/ 	.word	0xffffffff


	//   ....[8]....
        /*004c*/ 	.word	0xffffffff


	//   ....[9]....
        /*0050*/ 	.word	0xffffffff


	//----- nvinfo : EIATTR_COOP_GROUP_INSTR_OFFSETS
	.align		4
.L_2457:
        /*0054*/ 	.byte	0x04, 0x28
        /*0056*/ 	.short	(.L_2459 - .L_2458)


	//   ....[0]....
.L_2458:
        /*0058*/ 	.word	0x000015e0


	//   ....[1]....
        /*005c*/ 	.word	0x000015f0


	//   ....[2]....
        /*0060*/ 	.word	0x00001620


	//   ....[3]....
        /*0064*/ 	.word	0x00001630


	//   ....[4]....
        /*0068*/ 	.word	0x00001660


	//   ....[5]....
        /*006c*/ 	.word	0x00001670


	//   ....[6]....
        /*0070*/ 	.word	0x000016b0


	//   ....[7]....
        /*0074*/ 	.word	0x000016e0


	//   ....[8]....
        /*0078*/ 	.word	0x00001710


	//   ....[9]....
        /*007c*/ 	.word	0x00001720


	//----- nvinfo : EIATTR_VRC_CTA_INIT_COUNT
	.align		4
.L_2459:
        /*0080*/ 	.byte	0x02, 0x4a
	.zero		1
	.zero		1


	//----- nvinfo : EIATTR_EXIT_INSTR_OFFSETS
	.align		4
        /*0084*/ 	.byte	0x04, 0x1c
        /*0086*/ 	.short	(.L_2461 - .L_2460)


	//   ....[0]....
.L_2460:
        /*0088*/ 	.word	0x00000060


	//   ....[1]....
        /*008c*/ 	.word	0x00001780


	//   ....[2]....
        /*0090*/ 	.word	0x000017b0


	//   ....[3]....
        /*0094*/ 	.word	0x00001850


	//----- nvinfo : EIATTR_MAX_THREADS
	.align		4
.L_2461:
        /*0098*/ 	.byte	0x04, 0x05
        /*009a*/ 	.short	(.L_2463 - .L_2462)
.L_2462:
        /*009c*/ 	.word	0x00000400
        /*00a0*/ 	.word	0x00000001
        /*00a4*/ 	.word	0x00000001


	//----- nvinfo : EIATTR_CRS_STACK_SIZE
	.align		4
.L_2463:
        /*00a8*/ 	.byte	0x04, 0x1e
        /*00aa*/ 	.short	(.L_2465 - .L_2464)
.L_2464:
        /*00ac*/ 	.word	0x00000000


	//----- nvinfo : EIATTR_CBANK_PARAM_SIZE
	.align		4
.L_2465:
        /*00b0*/ 	.byte	0x03, 0x19
        /*00b2*/ 	.short	0x0128


	//----- nvinfo : EIATTR_PARAM_CBANK
	.align		4
        /*00b4*/ 	.byte	0x04, 0x0a
        /*00b6*/ 	.short	(.L_2467 - .L_2466)
	.align		4
.L_2466:
        /*00b8*/ 	.word	index@(.nv.constant0._ZN10layer_norm22ln_bwd_finalize_kernelINS_22Kernel_traits_finalizeILj1280Ef6__halffS2_fjLb0ELj1024ELj4ENS_18Kernel_traits_baseILj1280EfS2_fS2_fjLj1024EEEEELb0ELb0EEEvNS_9BwdParamsE)
        /*00bc*/ 	.short	0x0380
        /*00be*/ 	.short	0x0128


	//----- nvinfo : EIATTR_SW_WAR
	.align		4
.L_2467:
        /*00c0*/ 	.byte	0x04, 0x36
        /*00c2*/ 	.short	(.L_2469 - .L_2468)
.L_2468:
        /*00c4*/ 	.word	0x00000008
.L_2469:


//--------------------- .nv.info._ZN10layer_norm40ln_parallel_residual_bwd_finalize_kernelINS_22Kernel_traits_finalizeILj1280Ef6__halffS2_fjLb0ELj1024ELj4ENS_18Kernel_traits_baseILj1280EfS2_fS2_fjLj1024EEEEELb0EEEvNS_9BwdParamsE --------------------------
	.section	.nv.info._ZN10layer_norm40ln_parallel_residual_bwd_finalize_kernelINS_22Kernel_traits_finalizeILj1280Ef6__halffS2_fjLb0ELj1024ELj4ENS_18Kernel_traits_baseILj1280EfS2_fS2_fjLj1024EEEEELb0EEEvNS_9BwdParamsE,"",@"SHT_CUDA_INFO"
	.sectionflags	@""
	.align	4


	//----- nvinfo : EIATTR_CUDA_API_VERSION
	.align		4
        /*0000*/ 	.byte	0x04, 0x37
        /*0002*/ 	.short	(.L_2471 - .L_2470)
.L_2470:
        /*0004*/ 	.word	0x00000082


	//----- nvinfo : EIATTR_KPARAM_INFO
	.align		4
.L_2471:
        /*0008*/ 	.byte	0x04, 0x17
        /*000a*/ 	.short	(.L_2473 - .L_2472)
.L_2472:
        /*000c*/ 	.word	0x00000000
        /*0010*/ 	.short	0x0000
        /*0012*/ 	.short	0x0000
        /*0014*/ 	.byte	0x00, 0xf0, 0xa1, 0x04


	//----- nvinfo : EIATTR_SPARSE_MMA_MASK
	.align		4
.L_2473:
        /*0018*/ 	.byte	0x03, 0x50
        /*001a*/ 	.short	0x0000


	//----- nvinfo : EIATTR_MAXREG_COUNT
	.align		4
        /*001c*/ 	.byte	0x03, 0x1b
        /*001e*/ 	.short	0x0040


	//----- nvinfo : EIATTR_NUM_BARRIERS
	.align		4
        /*0020*/ 	.byte	0x02, 0x4c
        /*0022*/ 	.byte	0x01
	.zero		1


	//----- nvinfo : EIATTR_MERCURY_ISA_VERSION
	.align		4
        /*0024*/ 	.byte	0x03, 0x5f
        /*0026*/ 	.short	0x0101


	//----- nvinfo : EIATTR_COOP_GROUP_MASK_REGIDS
	.align		4
        /*0028*/ 	.byte	0x04, 0x29
        /*002a*/ 	.short	(.L_2475 - .L_2474)


	//   ....[0]....
.L_2474:
        /*002c*/ 	.word	0xffffffff


	//   ....[1]....
        /*0030*/ 	.word	0xffffffff


	//   ....[2]....
        /*0034*/ 	.word	0xffffffff


	//   ....[3]....
        /*0038*/ 	.word	0xffffffff


	//   ....[4]....
        /*003c*/ 	.word	0xffffffff


	//   ....[5]....
        /*0040*/ 	.word	0xffffffff


	//   ....[6]....
        /*0044*/ 	.word	0xffffffff


	//   ....[7]....
        /*0048*/ 	.word	0xffffffff


	//   ....[8]....
        /*004c*/ 	.word	0xffffffff


	//   ....[9]....
        /*0050*/ 	.word	0xffffffff


	//   ....[10]....
        /*0054*/ 	.word	0xffffffff


	//   ....[11]....
        /*0058*/ 	.word	0xffffffff


	//   ....[12]....
        /*005c*/ 	.word	0xffffffff


	//   ....[13]....
        /*0060*/ 	.word	0xffffffff


	//   ....[14]....
        /*0064*/ 	.word	0xffffffff


	//   ....[15]....
        /*0068*/ 	.word	0xffffffff


	//   ....[16]....
        /*006c*/ 	.word	0xffffffff


	//   ....[17]....
        /*0070*/ 	.word	0xffffffff


	//   ....[18]....
        /*0074*/ 	.word	0xffffffff


	//   ....[19]....
        /*0078*/ 	.word	0xffffffff


	//----- nvinfo : EIATTR_COOP_GROUP_INSTR_OFFSETS
	.align		4
.L_2475:
        /*007c*/ 	.byte	0x04, 0x28
        /*007e*/ 	.short	(.L_2477 - .L_2476)


	//   ....[0]....
.L_2476:
        /*0080*/ 	.word	0x000013b0


	//   ....[1]....
        /*0084*/ 	.word	0x000013c0


	//   ....[2]....
        /*0088*/ 	.word	0x000013d0


	//   ....[3]....
        /*008c*/ 	.word	0x000013e0


	//   ....[4]....
        /*0090*/ 	.word	0x00001410


	//   ....[5]....
        /*0094*/ 	.word	0x00001430


	//   ....[6]....
        /*0098*/ 	.word	0x00001450


	//   ....[7]....
        /*009c*/ 	.word	0x00001460


	//   ....[8]....
        /*00a0*/ 	.word	0x000014a0


	//   ....[9]....
        /*00a4*/ 	.word	0x000014c0


	//   ....[10]....
        /*00a8*/ 	.word	0x000014d0


	//   ....[11]....
        /*00ac*/ 	.word	0x000014e0


	//   ....[12]....
        /*00b0*/ 	.word	0x00001510


	//   ....[13]....
        /*00b4*/ 	.word	0x00001530


	//   ....[14]....
        /*00b8*/ 	.word	0x00001550


	//   ....[15]....
        /*00bc*/ 	.word	0x00001560


	//   ....[16]....
        /*00c0*/ 	.word	0x000015a0


	//   ....[17]....
        /*00c4*/ 	.word	0x000015d0


	//   ....[18]....
        /*00c8*/ 	.word	0x00001600


	//   ....[19]....
        /*00cc*/ 	.word	0x00001610


	//----- nvinfo : EIATTR_VRC_CTA_INIT_COUNT
	.align		4
.L_2477:
        /*00d0*/ 	.byte	0x02, 0x4a
	.zero		1
	.zero		1


	//----- nvinfo : EIATTR_EXIT_INSTR_OFFSETS
	.align		4
        /*00d4*/ 	.byte	0x04, 0x1c
        /*00d6*/ 	.short	(.L_2479 - .L_2478)


	//   ....[0]....
.L_2478:
        /*00d8*/ 	.word	0x00000060


	//   ....[1]....
        /*00dc*/ 	.word	0x000016b0


	//   ....[2]....
        /*00e0*/ 	.word	0x000016e0


	//   ....[3]....
        /*00e4*/ 	.word	0x00001800


	//----- nvinfo : EIATTR_MAX_THREADS
	.align		4
.L_2479:
        /*00e8*/ 	.byte	0x04, 0x05
        /*00ea*/ 	.short	(.L_2481 - .L_2480)
.L_2480:
        /*00ec*/ 	.word	0x00000400
        /*00f0*/ 	.word	0x00000001
        /*00f4*/ 	.word	0x00000001


	//----- nvinfo : EIATTR_CRS_STACK_SIZE
	.align		4
.L_2481:
        /*00f8*/ 	.byte	0x04, 0x1e
        /*00fa*/ 	.short	(.L_2483 - .L_2482)
.L_2482:
        /*00fc*/ 	.word	0x00000000


	//----- nvinfo : EIATTR_CBANK_PARAM_SIZE
	.align		4
.L_2483:
        /*0100*/ 	.byte	0x03, 0x19
        /*0102*/ 	.short	0x0128


	//----- nvinfo : EIATTR_PARAM_CBANK
	.align		4
        /*0104*/ 	.byte	0x04, 0x0a
        /*0106*/ 	.short	(.L_2485 - .L_2484)
	.align		4
.L_2484:
        /*0108*/ 	.word	index@(.nv.constant0._ZN10layer_norm40ln_parallel_residual_bwd_finalize_kernelINS_22Kernel_traits_finalizeILj1280Ef6__halffS2_fjLb0ELj1024ELj4ENS_18Kernel_traits_baseILj1280EfS2_fS2_fjLj1024EEEEELb0EEEvNS_9BwdParamsE)
        /*010c*/ 	.short	0x0380
        /*010e*/ 	.short	0x0128


	//----- nvinfo : EIATTR_SW_WAR
	.align		4
.L_2485:
        /*0110*/ 	.byte	0x04, 0x36
        /*0112*/ 	.short	(.L_2487 - .L_2486)
.L_2486:
        /*0114*/ 	.word	0x00000008
.L_2487:


//--------------------- .nv.info._ZN10layer_norm31ln_parallel_residual_bwd_kernelINS_13Kernel_traitsIf6__halffS2_fjLj1280ELj1ELj4ELj1ELj16ENS_18Kernel_traits_baseILj1280EfS2_fS2_fjLj128EEEEELb1ELb1ELb0EEEvNS_9BwdParamsE --------------------------
	.section	.nv.info._ZN10layer_norm31ln_parallel_residual_bwd_kernelINS_13Kernel_traitsIf6__halffS2_fjLj1280ELj1ELj4ELj1ELj16ENS_18Kernel_traits_baseILj1280EfS2_fS2_fjLj128EEEEELb1ELb1ELb0EEEvNS_9BwdParamsE,"",@"SHT_CUDA_INFO"
	.sectionflags	@""
	.align	4


	//----- nvinfo : EIATTR_CUDA_API_VERSION
	.align		4
        /*0000*/ 	.byte	0x04, 0x37
        /*0002*/ 	.short	(.L_2489 - .L_2488)
.L_2488:
        /*0004*/ 	.word	0x00000082


	//----- nvinfo : EIATTR_KPARAM_INFO
	.align		4
.L_2489:
        /*0008*/ 	.byte	0x04, 0x17
        /*000a*/ 	.short	(.L_2491 - .L_2490)
.L_2490:
        /*000c*/ 	.word	0x00000000
        /*0010*/ 	.short	0x0000
        /*0012*/ 	.short	0x0000
        /*0014*/ 	.byte	0x00, 0xf0, 0xa1, 0x04


	//----- nvinfo : EIATTR_SPARSE_MMA_MASK
	.align		4
.L_2491:
        /*0018*/ 	.byte	0x03, 0x50
        /*001a*/ 	.short	0x0000


	//----- nvinfo : EIATTR_MAXREG_COUNT
	.align		4
        /*001c*/ 	.byte	0x03, 0x1b
        /*001e*/ 	.short	0x00ff


	//----- nvinfo : EIATTR_NUM_BARRIERS
	.align		4
        /*0020*/ 	.byte	0x02, 0x4c
        /*0022*/ 	.byte	0x01
	.zero		1


	//----- nvinfo : EIATTR_ANNOTATIONS
	.align		4
        /*0024*/ 	.byte	0x04, 0x55
        /*0026*/ 	.short	(.L_2493 - .L_2492)


	//   ....[0]....
.L_2492:
        /* <DEDUP_REMOVED lines=43> */


	//----- nvinfo : EIATTR_MERCURY_ISA_VERSION
	.align		4
.L_2493:
        /*02c0*/ 	.byte	0x03, 0x5f
        /*02c2*/ 	.short	0x0101


	//----- nvinfo : EIATTR_COOP_GROUP_MASK_REGIDS
	.align		4
        /*02c4*/ 	.byte	0x04, 0x29
        /*02c6*/ 	.short	(.L_2495 - .L_2494)


	//   ....[0]....
.L_2494:
        /*02c8*/ 	.word	0xffffffff


	//   ....[1]....
        /*02cc*/ 	.word	0xffffffff


	//   ....[2]....
        /*02d0*/ 	.word	0xffffffff


	//   ....[3]....
        /*02d4*/ 	.word	0xffffffff


	//   ....[4]....
        /*02d8*/ 	.word	0xffffffff


	//   ....[5]....
        /*02dc*/ 	.word	0xffffffff


	//   ....[6]....
        /*02e0*/ 	.word	0xffffffff


	//   ....[7]....
        /*02e4*/ 	.word	0xffffffff


	//   ....[8]....
        /*02e8*/ 	.word	0xffffffff


	//   ....[9]....
        /*02ec*/ 	.word	0xffffffff


	//   ....[10]....
        /*02f0*/ 	.word	0x05000078


	//   ....[11]....
        /*02f4*/ 	.word	0x05000078


	//   ....[12]....
        /*02f8*/ 	.word	0x05000078


	//   ....[13]....
        /*02fc*/ 	.word	0x05000078


	//   ....[14]....
        /*0300*/ 	.word	0x05000078


	//   ....[15]....
        /*0304*/ 	.word	0x05000078


	//   ....[16]....
        /*0308*/ 	.word	0x05000078


	//   ....[17]....
        /*030c*/ 	.word	0x05000078


	//   ....[18]....
        /*0310*/ 	.word	0x05000078


	//   ....[19]....
        /*0314*/ 	.word	0x05000078


	//----- nvinfo : EIATTR_COOP_GROUP_INSTR_OFFSETS
	.align		4
.L_2495:
        /*0318*/ 	.byte	0x04, 0x28
        /*031a*/ 	.short	(.L_2497 - .L_2496)


	//   ....[0]....
.L_2496:
        /*031c*/ 	.word	0x00002b20


	//   ....[1]....
        /*0320*/ 	.word	0x00002b40


	//   ....[2]....
        /*0324*/ 	.word	0x00002b60


	//   ....[3]....
        /*0328*/ 	.word	0x00002b80


	//   ....[4]....
        /*032c*/ 	.word	0x00002ba0


	//   ....[5]....
        /*0330*/ 	.word	0x00002bc0


	//   ....[6]....
        /*0334*/ 	.word	0x00002be0


	//   ....[7]....
        /*0338*/ 	.word	0x00002c00


	//   ....[8]....
        /*033c*/ 	.word	0x00002c10


	//   ....[9]....
        /*0340*/ 	.word	0x00002c30


	//   ....[10]....
        /*0344*/ 	.word	0x0000ee80


	//   ....[11]....
        /*0348*/ 	.word	0x0000ef20


	//   ....[12]....
        /*034c*/ 	.word	0x0000efa0


	//   ....[13]....
        /*0350*/ 	.word	0x0000f010


	//   ....[14]....
        /*0354*/ 	.word	0x0000f090


	//   ....[15]....
        /*0358*/ 	.word	0x0000f100


	//   ....[16]....
        /*035c*/ 	.word	0x0000f180


	//   ....[17]....
        /*0360*/ 	.word	0x0000f1f0


	//   ....[18]....
        /*0364*/ 	.word	0x0000f270


	//   ....[19]....
        /*0368*/ 	.word	0x0000f2c0


	//----- nvinfo : EIATTR_VRC_CTA_INIT_COUNT
	.align		4
.L_2497:
        /*036c*/ 	.byte	0x02, 0x4a
	.zero		1
	.zero		1


	//----- nvinfo : EIATTR_EXIT_INSTR_OFFSETS
	.align		4
        /*0370*/ 	.byte	0x04, 0x1c
        /*0372*/ 	.short	(.L_2499 - .L_2498)


	//   ....[0]....
.L_2498:
        /*0374*/ 	.word	0x0000ede0


	//   ....[1]....
        /*0378*/ 	.word	0x0000ee10


	//----- nvinfo : EIATTR_MAX_THREADS
	.align		4
.L_2499:
        /*037c*/ 	.byte	0x04, 0x05
        /*037e*/ 	.short	(.L_2501 - .L_2500)
.L_2500:
        /*0380*/ 	.word	0x00000080
        /*0384*/ 	.word	0x00000001
        /*0388*/ 	.word	0x00000001


	//----- nvinfo : EIATTR_CRS_STACK_SIZE
	.align		4
.L_2501:
        /*038c*/ 	.byte	0x04, 0x1e
        /*038e*/ 	.short	(.L_2503 - .L_2502)
.L_2502:
        /*0390*/ 	.word	0x00000000


	//----- nvinfo : EIATTR_CBANK_PARAM_SIZE
	.align		4
.L_2503:
        /*0394*/ 	.byte	0x03, 0x19
        /*0396*/ 	.short	0x0128


	//----- nvinfo : EIATTR_PARAM_CBANK
	.align		4
        /*0398*/ 	.byte	0x04, 0x0a
        /*039a*/ 	.short	(.L_2505 - .L_2504)
	.align		4
.L_2504:
        /*039c*/ 	.word	index@(.nv.constant0._ZN10layer_norm31ln_parallel_residual_bwd_kernelINS_13Kernel_traitsIf6__halffS2_fjLj1280ELj1ELj4ELj1ELj16ENS_18Kernel_traits_baseILj1280EfS2_fS2_fjLj128EEEEELb1ELb1ELb0EEEvNS_9BwdParamsE)
        /*03a0*/ 	.short	0x0380
        /*03a2*/ 	.short	0x0128


	//----- nvinfo : EIATTR_SW_WAR
	.align		4
.L_2505:
        /*03a4*/ 	.byte	0x04, 0x36
        /*03a6*/ 	.short	(.L_2507 - .L_2506)
.L_2506:
        /*03a8*/ 	.word	0x00000008
.L_2507:


//--------------------- .nv.info._ZN10layer_norm22ln_bwd_finalize_kernelINS_22Kernel_traits_finalizeILj1280Ef6__halffS2_fjLb0ELj1024ELj4ENS_18Kernel_traits_baseILj1280EfS2_fS2_fjLj1024EEEEELb0ELb1EEEvNS_9BwdParamsE --------------------------
	.section	.nv.info._ZN10layer_norm22ln_bwd_finalize_kernelINS_22Kernel_traits_finalizeILj1280Ef6__halffS2_fjLb0ELj1024ELj4ENS_18Kernel_traits_baseILj1280EfS2_fS2_fjLj1024EEEEELb0ELb1EEEvNS_9BwdParamsE,"",@"SHT_CUDA_INFO"
	.sectionflags	@""
	.align	4


	//----- nvinfo : EIATTR_CUDA_API_VERSION
	.align		4
        /*0000*/ 	.byte	0x04, 0x37
        /*0002*/ 	.short	(.L_2509 - .L_2508)
.L_2508:
        /*0004*/ 	.word	0x00000082


	//----- nvinfo : EIATTR_KPARAM_INFO
	.align		4
.L_2509:
        /*0008*/ 	.byte	0x04, 0x17
        /*000a*/ 	.short	(.L_2511 - .L_2510)
.L_2510:
        /*000c*/ 	.word	0x00000000
        /*0010*/ 	.short	0x0000
        /*0012*/ 	.short	0x0000
        /*0014*/ 	.byte	0x00, 0xf0, 0xa1, 0x04


	//----- nvinfo : EIATTR_SPARSE_MMA_MASK
	.align		4
.L_2511:
        /*0018*/ 	.byte	0x03, 0x50
        /*001a*/ 	.short	0x0000


	//----- nvinfo : EIATTR_MAXREG_COUNT
	.align		4
        /*001c*/ 	.byte	0x03, 0x1b
        /*001e*/ 	.short	0x0040


	//----- nvinfo : EIATTR_NUM_BARRIERS
	.align		4
        /*0020*/ 	.byte	0x02, 0x4c
        /*0022*/ 	.byte	0x01
	.zero		1


	//----- nvinfo : EIATTR_MERCURY_ISA_VERSION
	.align		4
        /*0024*/ 	.byte	0x03, 0x5f
        /*0026*/ 	.short	0x0101


	//----- nvinfo : EIATTR_COOP_GROUP_MASK_REGIDS
	.align		4
        /*0028*/ 	.byte	0x04, 0x29
        /*002a*/ 	.short	(.L_2513 - .L_2512)


	//   ....[0]....
.L_2512:
        /*002c*/ 	.word	0xffffffff


	//   ....[1]....
        /*0030*/ 	.word	0xffffffff


	//   ....[2]....
        /*0034*/ 	.word	0xffffffff


	//   ....[3]....
        /*0038*/ 	.word	0xffffffff


	//   ....[4]....
        /*003c*/ 	.word	0xffffffff


	//   ....[5]....
        /*0040*/ 	.word	0xffffffff


	//   ....[6]....
        /*0044*/ 	.word	0xffffffff


	//   ....[7]....
        /*0048*/ 	.word	0xffffffff


	//   ....[8]....
        /*004c*/ 	.word	0xffffffff


	//   ....[9]....
        /*0050*/ 	.word	0xffffffff


	//----- nvinfo : EIATTR_COOP_GROUP_INSTR_OFFSETS
	.align		4
.L_2513:
        /*0054*/ 	.byte	0x04, 0x28
        /*0056*/ 	.short	(.L_2515 - .L_2514)


	//   ....[0]....
.L_2514:
        /*0058*/ 	.word	0x00001630


	//   ....[1]....
        /*005c*/ 	.word	0x00001640


	//   ....[2]....
        /*0060*/ 	.word	0x00001670


	//   ....[3]....
        /*0064*/ 	.word	0x00001680


	//   ....[4]....
        /*0068*/ 	.word	0x000016b0


	//   ....[5]....
        /*006c*/ 	.word	0x000016c0


	//   ....[6]....
        /*0070*/ 	.word	0x000016f0


	//   ....[7]....
        /*0074*/ 	.word	0x00001710


	//   ....[8]....
        /*0078*/ 	.word	0x00001740


	//   ....[9]....
        /*007c*/ 	.word	0x00001750


	//----- nvinfo : EIATTR_VRC_CTA_INIT_COUNT
	.align		4
.L_2515:
        /*0080*/ 	.byte	0x02, 0x4a
	.zero		1
	.zero		1


	//----- nvinfo : EIATTR_EXIT_INSTR_OFFSETS
	.align		4
        /*0084*/ 	.byte	0x04, 0x1c
        /*0086*/ 	.short	(.L_2517 - .L_2516)


	//   ....[0]....
.L_2516:
        /*0088*/ 	.word	0x00000070


	//   ....[1]....
        /*008c*/ 	.word	0x000017b0


	//   ....[2]....
        /*0090*/ 	.word	0x00001860


	//----- nvinfo : EIATTR_MAX_THREADS
	.align		4
.L_2517:
        /*0094*/ 	.byte	0x04, 0x05
        /*0096*/ 	.short	(.L_2519 - .L_2518)
.L_2518:
        /*0098*/ 	.word	0x00000400
        /*009c*/ 	.word	0x00000001
        /*00a0*/ 	.word	0x00000001


	//----- nvinfo : EIATTR_CRS_STACK_SIZE
	.align		4
.L_2519:
        /*00a4*/ 	.byte	0x04, 0x1e
        /*00a6*/ 	.short	(.L_2521 - .L_2520)
.L_2520:
        /*00a8*/ 	.word	0x00000000


	//----- nvinfo : EIATTR_CBANK_PARAM_SIZE
	.align		4
.L_2521:
        /*00ac*/ 	.byte	0x03, 0x19
        /*00ae*/ 	.short	0x0128


	//----- nvinfo : EIATTR_PARAM_CBANK
	.align		4
        /*00b0*/ 	.byte	0x04, 0x0a
        /*00b2*/ 	.short	(.L_2523 - .L_2522)
	.align		4
.L_2522:
        /*00b4*/ 	.word	index@(.nv.constant0._ZN10layer_norm22ln_bwd_finalize_kernelINS_22Kernel_traits_finalizeILj1280Ef6__halffS2_fjLb0ELj1024ELj4ENS_18Kernel_traits_baseILj1280EfS2_fS2_fjLj1024EEEEELb0ELb1EEEvNS_9BwdParamsE)
        /*00b8*/ 	.short	0x0380
        /*00ba*/ 	.short	0x0128


	//----- nvinfo : EIATTR_SW_WAR
	.align		4
.L_2523:
        /*00bc*/ 	.byte	0x04, 0x36
        /*00be*/ 	.short	(.L_2525 - .L_2524)
.L_2524:
        /*00c0*/ 	.word	0x00000008
.L_2525:


//--------------------- .nv.info._ZN10layer_norm40ln_parallel_residual_bwd_finalize_kernelINS_22Kernel_traits_finalizeILj1280Ef6__halffS2_fjLb0ELj1024ELj4ENS_18Kernel_traits_baseILj1280EfS2_fS2_fjLj1024EEEEELb1EEEvNS_9BwdParamsE --------------------------
	.section	.nv.info._ZN10layer_norm40ln_parallel_residual_bwd_finalize_kernelINS_22Kernel_traits_finalizeILj1280Ef6__halffS2_fjLb0ELj1024ELj4ENS_18Kernel_traits_baseILj1280EfS2_fS2_fjLj1024EEEEELb1EEEvNS_9BwdParamsE,"",@"SHT_CUDA_INFO"
	.sectionflags	@""
	.align	4


	//----- nvinfo : EIATTR_CUDA_API_VERSION
	.align		4
        /*0000*/ 	.byte	0x04, 0x37
        /*0002*/ 	.short	(.L_2527 - .L_2526)
.L_2526:
        /*0004*/ 	.word	0x00000082


	//----- nvinfo : EIATTR_KPARAM_INFO
	.align		4
.L_2527:
        /*0008*/ 	.byte	0x04, 0x17
        /*000a*/ 	.short	(.L_2529 - .L_2528)
.L_2528:
        /*000c*/ 	.word	0x00000000
        /*0010*/ 	.short	0x0000
        /*0012*/ 	.short	0x0000
        /*0014*/ 	.byte	0x00, 0xf0, 0xa1, 0x04


	//----- nvinfo : EIATTR_SPARSE_MMA_MASK
	.align		4
.L_2529:
        /*0018*/ 	.byte	0x03, 0x50
        /*001a*/ 	.short	0x0000


	//----- nvinfo : EIATTR_MAXREG_COUNT
	.align		4
        /*001c*/ 	.byte	0x03, 0x1b
        /*001e*/ 	.short	0x0040


	//----- nvinfo : EIATTR_NUM_BARRIERS
	.align		4
        /*0020*/ 	.byte	0x02, 0x4c
        /*0022*/ 	.byte	0x01
	.zero		1


	//----- nvinfo : EIATTR_MERCURY_ISA_VERSION
	.align		4
        /*0024*/ 	.byte	0x03, 0x5f
        /*0026*/ 	.short	0x0101


	//----- nvinfo : EIATTR_COOP_GROUP_MASK_REGIDS
	.align		4
        /*0028*/ 	.byte	0x04, 0x29
        /*002a*/ 	.short	(.L_2531 - .L_2530)


	//   ....[0]....
.L_2530:
        /*002c*/ 	.word	0xffffffff


	//   ....[1]....
        /*0030*/ 	.word	0xffffffff


	//   ....[2]....
        /*0034*/ 	.word	0xffffffff


	//   ....[3]....
        /*0038*/ 	.word	0xffffffff


	//   ....[4]....
        /*003c*/ 	.word	0xffffffff


	//   ....[5]....
        /*0040*/ 	.word	0xffffffff


	//   ....[6]....
        /*0044*/ 	.word	0xffffffff


	//   ....[7]....
        /*0048*/ 	.word	0xffffffff


	//   ....[8]....
        /*004c*/ 	.word	0xffffffff


	//   ....[9]....
        /*0050*/ 	.word	0xffffffff


	//   ....[10]....
        /*0054*/ 	.word	0xffffffff


	//   ....[11]....
        /*0058*/ 	.word	0xffffffff


	//   ....[12]....
        /*005c*/ 	.word	0xffffffff


	//   ....[13]....
        /*0060*/ 	.word	0xffffffff


	//   ....[14]....
        /*0064*/ 	.word	0xffffffff


	//   ....[15]....
        /*0068*/ 	.word	0xffffffff


	//   ....[16]....
        /*006c*/ 	.word	0xffffffff


	//   ....[17]....
        /*0070*/ 	.word	0xffffffff


	//   ....[18]....
        /*0074*/ 	.word	0xffffffff


	//   ....[19]....
        /*0078*/ 	.word	0xffffffff


	//----- nvinfo : EIATTR_COOP_GROUP_INSTR_OFFSETS
	.align		4
.L_2531:
        /*007c*/ 	.byte	0x04, 0x28
        /*007e*/ 	.short	(.L_2533 - .L_2532)


	//   ....[0]....
.L_2532:
        /*0080*/ 	.word	0x00001410


	//   ....[1]....
        /*0084*/ 	.word	0x00001420


	//   ....[2]....
        /*0088*/ 	.word	0x00001430


	//   ....[3]....
        /*008c*/ 	.word	0x00001440


	//   ....[4]....
        /*0090*/ 	.word	0x00001470


	//   ....[5]....
        /*0094*/ 	.word	0x00001490


	//   ....[6]....
        /*0098*/ 	.word	0x000014b0


	//   ....[7]....
        /*009c*/ 	.word	0x000014c0


	//   ....[8]....
        /*00a0*/ 	.word	0x000014f0


	//   ....[9]....
        /*00a4*/ 	.word	0x00001510


	//   ....[10]....
        /*00a8*/ 	.word	0x00001530


	//   ....[11]....
        /*00ac*/ 	.word	0x00001540


	//   ....[12]....
        /*00b0*/ 	.word	0x00001570


	//   ....[13]....
        /*00b4*/ 	.word	0x00001590


	//   ....[14]....
        /*00b8*/ 	.word	0x000015b0


	//   ....[15]....
        /*00bc*/ 	.word	0x000015c0


	//   ....[16]....
        /*00c0*/ 	.word	0x000015f0


	//   ....[17]....
        /*00c4*/ 	.word	0x00001620


	//   ....[18]....
        /*00c8*/ 	.word	0x00001630


	//   ....[19]....
        /*00cc*/ 	.word	0x00001640


	//----- nvinfo : EIATTR_VRC_CTA_INIT_COUNT
	.align		4
.L_2533:
        /*00d0*/ 	.byte	0x02, 0x4a
	.zero		1
	.zero		1


	//----- nvinfo : EIATTR_EXIT_INSTR_OFFSETS
	.align		4
        /*00d4*/ 	.byte	0x04, 0x1c
        /*00d6*/ 	.short	(.L_2535 - .L_2534)


	//   ....[0]....
.L_2534:
        /*00d8*/ 	.word	0x00000060


	//   ....[1]....
        /*00dc*/ 	.word	0x000016e0


	//   ....[2]....
        /*00e0*/ 	.word	0x00001810


	//----- nvinfo : EIATTR_MAX_THREADS
	.align		4
.L_2535:
        /*00e4*/ 	.byte	0x04, 0x05
        /*00e6*/ 	.short	(.L_2537 - .L_2536)
.L_2536:
        /*00e8*/ 	.word	0x00000400
        /*00ec*/ 	.word	0x00000001
        /*00f0*/ 	.word	0x00000001


	//----- nvinfo : EIATTR_CRS_STACK_SIZE
	.align		4
.L_2537:
        /*00f4*/ 	.byte	0x04, 0x1e
        /*00f6*/ 	.short	(.L_2539 - .L_2538)
.L_2538:
        /*00f8*/ 	.word	0x00000000


	//----- nvinfo : EIATTR_CBANK_PARAM_SIZE
	.align		4
.L_2539:
        /*00fc*/ 	.byte	0x03, 0x19
        /*00fe*/ 	.short	0x0128


	//----- nvinfo : EIATTR_PARAM_CBANK
	.align		4
        /*0100*/ 	.byte	0x04, 0x0a
        /*0102*/ 	.short	(.L_2541 - .L_2540)
	.align		4
.L_2540:
        /*0104*/ 	.word	index@(.nv.constant0._ZN10layer_norm40ln_parallel_residual_bwd_finalize_kernelINS_22Kernel_traits_finalizeILj1280Ef6__halffS2_fjLb0ELj1024ELj4ENS_18Kernel_traits_baseILj1280EfS2_fS2_fjLj1024EEEEELb1EEEvNS_9BwdParamsE)
        /*0108*/ 	.short	0x0380
        /*010a*/ 	.short	0x0128


	//----- nvinfo : EIATTR_SW_WAR
	.align		4
.L_2541:
        /*010c*/ 	.byte	0x04, 0x36
        /*010e*/ 	.short	(.L_2543 - .L_2542)
.L_2542:
        /*0110*/ 	.word	0x00000008
.L_2543:


//--------------------- .nv.info._ZN10layer_norm31ln_parallel_residual_bwd_kernelINS_13Kernel_traitsIf6__halffS2_fjLj1280ELj1ELj4ELj1ELj16ENS_18Kernel_traits_baseILj1280EfS2_fS2_fjLj128EEEEELb1ELb1ELb1EEEvNS_9BwdParamsE --------------------------
	.section	.nv.info._ZN10layer_norm31ln_parallel_residual_bwd_kernelINS_13Kernel_traitsIf6__halffS2_fjLj1280ELj1ELj4ELj1ELj16ENS_18Kernel_traits_baseILj1280EfS2_fS2_fjLj128EEEEELb1ELb1ELb1EEEvNS_9BwdParamsE,"",@"SHT_CUDA_INFO"
	.sectionflags	@""
	.align	4


	//----- nvinfo : EIATTR_CUDA_API_VERSION
	.align		4
        /*0000*/ 	.byte	0x04, 0x37
        /*0002*/ 	.short	(.L_2545 - .L_2544)
.L_2544:
        /*0004*/ 	.word	0x00000082


	//----- nvinfo : EIATTR_KPARAM_INFO
	.align		4
.L_2545:
        /*0008*/ 	.byte	0x04, 0x17
        /*000a*/ 	.short	(.L_2547 - .L_2546)
.L_2546:
        /*000c*/ 	.word	0x00000000
        /*0010*/ 	.short	0x0000
        /*0012*/ 	.short	0x0000
        /*0014*/ 	.byte	0x00, 0xf0, 0xa1, 0x04


	//----- nvinfo : EIATTR_SPARSE_MMA_MASK
	.align		4
.L_2547:
        /*0018*/ 	.byte	0x03, 0x50
        /*001a*/ 	.short	0x0000


	//----- nvinfo : EIATTR_MAXREG_COUNT
	.align		4
        /*001c*/ 	.byte	0x03, 0x1b
        /*001e*/ 	.short	0x00ff


	//----- nvinfo : EIATTR_NUM_BARRIERS
	.align		4
        /*0020*/ 	.byte	0x02, 0x4c
        /*0022*/ 	.byte	0x01
	.zero		1


	//----- nvinfo : EIATTR_ANNOTATIONS
	.align		4
        /*0024*/ 	.byte	0x04, 0x55
        /*0026*/ 	.short	(.L_2549 - .L_2548)


	//   ....[0]....
.L_2548:
        /* <DEDUP_REMOVED lines=83> */


	//----- nvinfo : EIATTR_MERCURY_ISA_VERSION
	.align		4
.L_2549:
        /*0548*/ 	.byte	0x03, 0x5f
        /*054a*/ 	.short	0x0101


	//----- nvinfo : EIATTR_COOP_GROUP_MASK_REGIDS
	.align		4
        /*054c*/ 	.byte	0x04, 0x29
        /*054e*/ 	.short	(.L_2551 - .L_2550)


	//   ....[0]....
.L_2550:
        /*0550*/ 	.word	0xffffffff


	//   ....[1]....
        /*0554*/ 	.word	0xffffffff


	//   ....[2]....
        /*0558*/ 	.word	0xffffffff


	//   ....[3]....
        /*055c*/ 	.word	0xffffffff


	//   ....[4]....
        /*0560*/ 	.word	0xffffffff


	//   ....[5]....
        /*0564*/ 	.word	0xffffffff


	//   ....[6]....
        /*0568*/ 	.word	0xffffffff


	//   ....[7]....
        /*056c*/ 	.word	0xffffffff


	//   ....[8]....
        /*0570*/ 	.word	0xffffffff


	//   ....[9]....
        /*0574*/ 	.word	0xffffffff


	//   ....[10]....
        /*0578*/ 	.word	0x050000ee


	//   ....[11]....
        /*057c*/ 	.word	0x050000ee


	//   ....[12]....
        /*0580*/ 	.word	0x050000ee


	//   ....[13]....
        /*0584*/ 	.word	0x050000ee


	//   ....[14]....
        /*0588*/ 	.word	0x050000ee


	//   ....[15]....
        /*058c*/ 	.word	0x050000ee


	//   ....[16]....
        /*0590*/ 	.word	0x050000ee


	//   ....[17]....
        /*0594*/ 	.word	0x050000ee


	//   ....[18]....
        /*0598*/ 	.word	0x050000ee


	//   ....[19]....
        /*059c*/ 	.word	0x050000ee


	//----- nvinfo : EIATTR_COOP_GROUP_INSTR_OFFSETS
	.align		4
.L_2551:
        /*05a0*/ 	.byte	0x04, 0x28
        /*05a2*/ 	.short	(.L_2553 - .L_2552)


	//   ....[0]....
.L_2552:
        /*05a4*/ 	.word	0x00002890


	//   ....[1]....
        /*05a8*/ 	.word	0x000028b0


	//   ....[2]....
        /*05ac*/ 	.word	0x000028d0


	//   ....[3]....
        /*05b0*/ 	.word	0x000028f0


	//   ....[4]....
        /*05b4*/ 	.word	0x00002910


	//   ....[5]....
        /*05b8*/ 	.word	0x00002930


	//   ....[6]....
        /*05bc*/ 	.word	0x00002950


	//   ....[7]....
        /*05c0*/ 	.word	0x00002970


	//   ....[8]....
        /*05c4*/ 	.word	0x00002980


	//   ....[9]....
        /*05c8*/ 	.word	0x000029a0


	//   ....[10]....
        /*05cc*/ 	.word	0x0000e400


	//   ....[11]....
        /*05d0*/ 	.word	0x0000e490


	//   ....[12]....
        /*05d4*/ 	.word	0x0000e4f0


	//   ....[13]....
        /*05d8*/ 	.word	0x0000e540


	//   ....[14]....
        /*05dc*/ 	.word	0x0000e5a0


	//   ....[15]....
        /*05e0*/ 	.word	0x0000e5f0


	//   ....[16]....
        /*05e4*/ 	.word	0x0000e650


	//   ....[17]....
        /*05e8*/ 	.word	0x0000e6a0


	//   ....[18]....
        /*05ec*/ 	.word	0x0000e700


	//   ....[19]....
        /*05f0*/ 	.word	0x0000e750


	//----- nvinfo : EIATTR_VRC_CTA_INIT_COUNT
	.align		4
.L_2553:
        /*05f4*/ 	.byte	0x02, 0x4a
	.zero		1
	.zero		1


	//----- nvinfo : EIATTR_EXIT_INSTR_OFFSETS
	.align		4
        /*05f8*/ 	.byte	0x04, 0x1c
        /*05fa*/ 	.short	(.L_2555 - .L_2554)


	//   ....[0]....
.L_2554:
        /*05fc*/ 	.word	0x0000e390


	//----- nvinfo : EIATTR_MAX_THREADS
	.align		4
.L_2555:
        /*0600*/ 	.byte	0x04, 0x05
        /*0602*/ 	.short	(.L_2557 - .L_2556)
.L_2556:
        /*0604*/ 	.word	0x00000080
        /*0608*/ 	.word	0x00000001
        /*060c*/ 	.word	0x00000001


	//----- nvinfo : EIATTR_CRS_STACK_SIZE
	.align		4
.L_2557:
        /*0610*/ 	.byte	0x04, 0x1e
        /*0612*/ 	.short	(.L_2559 - .L_2558)
.L_2558:
        /*0614*/ 	.word	0x00000000


	//----- nvinfo : EIATTR_CBANK_PARAM_SIZE
	.align		4
.L_2559:
        /*0618*/ 	.byte	0x03, 0x19
        /*061a*/ 	.short	0x0128


	//----- nvinfo : EIATTR_PARAM_CBANK
	.align		4
        /*061c*/ 	.byte	0x04, 0x0a
        /*061e*/ 	.short	(.L_2561 - .L_2560)
	.align		4
.L_2560:
        /*0620*/ 	.word	index@(.nv.constant0._ZN10layer_norm31ln_parallel_residual_bwd_kernelINS_13Kernel_traitsIf6__halffS2_fjLj1280ELj1ELj4ELj1ELj16ENS_18Kernel_traits_baseILj1280EfS2_fS2_fjLj128EEEEELb1ELb1ELb1EEEvNS_9BwdParamsE)
        /*0624*/ 	.short	0x0380
        /*0626*/ 	.short	0x0128


	//----- nvinfo : EIATTR_SW_WAR
	.align		4
.L_2561:
        /*0628*/ 	.byte	0x04, 0x36
        /*062a*/ 	.short	(.L_2563 - .L_2562)
.L_2562:
        /*062c*/ 	.word	0x00000008
.L_2563:


//--------------------- .nv.info._ZN10layer_norm31ln_parallel_residual_bwd_kernelINS_13Kernel_traitsI6__halfffffjLj1280ELj1ELj4ELj1ELj16ENS_18Kernel_traits_baseILj1280ES2_ffffjLj128EEEEELb0ELb0ELb0EEEvNS_9BwdParamsE --------------------------
	.section	.nv.info._ZN10layer_norm31ln_parallel_residual_bwd_kernelINS_13Kernel_traitsI6__halfffffjLj1280ELj1ELj4ELj1ELj16ENS_18Kernel_traits_baseILj1280ES2_ffffjLj128EEEEELb0ELb0ELb0EEEvNS_9BwdParamsE,"",@"SHT_CUDA_INFO"
	.sectionflags	@""
	.align	4


	//----- nvinfo : EIATTR_CUDA_API_VERSION
	.align		4
        /*0000*/ 	.byte	0x04, 0x37
        /*0002*/ 	.short	(.L_2565 - .L_2564)
.L_2564:
        /*0004*/ 	.word	0x00000082


	//----- nvinfo : EIATTR_KPARAM_INFO
	.align		4
.L_2565:
        /*0008*/ 	.byte	0x04, 0x17
        /*000a*/ 	.short	(.L_2567 - .L_2566)
.L_2566:
        /*000c*/ 	.word	0x00000000
        /*0010*/ 	.short	0x0000
        /*0012*/ 	.short	0x0000
        /*0014*/ 	.byte	0x00, 0xf0, 0xa1, 0x04


	//----- nvinfo : EIATTR_SPARSE_MMA_MASK
	.align		4
.L_2567:
        /*0018*/ 	.byte	0x03, 0x50
        /*001a*/ 	.short	0x0000


	//----- nvinfo : EIATTR_MAXREG_COUNT
	.align		4
        /*001c*/ 	.byte	0x03, 0x1b
        /*001e*/ 	.short	0x00ff


	//----- nvinfo : EIATTR_NUM_BARRIERS
	.align		4
        /*0020*/ 	.byte	0x02, 0x4c
        /*0022*/ 	.byte	0x01
	.zero		1


	//----- nvinfo : EIATTR_ANNOTATIONS
	.align		4
        /*0024*/ 	.byte	0x04, 0x55
        /*0026*/ 	.short	(.L_2569 - .L_2568)


	//   ....[0]....
.L_2568:
        /* <DEDUP_REMOVED lines=227> */


	//----- nvinfo : EIATTR_MERCURY_ISA_VERSION
	.align		4
.L_2569:
        /*0e48*/ 	.byte	0x03, 0x5f
        /*0e4a*/ 	.short	0x0101


	//----- nvinfo : EIATTR_COOP_GROUP_MASK_REGIDS
	.align		4
        /*0e4c*/ 	.byte	0x04, 0x29
        /*0e4e*/ 	.short	(.L_2571 - .L_2570)


	//   ....[0]....
.L_2570:
        /*0e50*/ 	.word	0xffffffff


	//   ....[1]....
        /*0e54*/ 	.word	0xffffffff


	//   ....[2]....
        /*0e58*/ 	.word	0xffffffff


	//   ....[3]....
        /*0e5c*/ 	.word	0xffffffff


	//   ....[4]....
        /*0e60*/ 	.word	0xffffffff


	//   ....[5]....
        /*0e64*/ 	.word	0xffffffff


	//   ....[6]....
        /*0e68*/ 	.word	0xffffffff


	//   ....[7]....
        /*0e6c*/ 	.word	0xffffffff


	//   ....[8]....
        /*0e70*/ 	.word	0xffffffff


	//   ....[9]....
        /*0e74*/ 	.word	0xffffffff


	//   ....[10]....
        /*0e78*/ 	.word	0x05000060


	//   ....[11]....
        /*0e7c*/ 	.word	0x05000060


	//   ....[12]....
        /*0e80*/ 	.word	0x05000060


	//   ....[13]....
        /*0e84*/ 	.word	0x05000060


	//   ....[14]....
        /*0e88*/ 	.word	0x05000060


	//   ....[15]....
        /*0e8c*/ 	.word	0x05000060


	//   ....[16]....
        /*0e90*/ 	.word	0x05000060


	//   ....[17]....
        /*0e94*/ 	.word	0x05000060


	//   ....[18]....
        /*0e98*/ 	.word	0x05000060


	//   ....[19]....
        /*0e9c*/ 	.word	0x05000060


	//----- nvinfo : EIATTR_COOP_GROUP_INSTR_OFFSETS
	.align		4
.L_2571:
        /*0ea0*/ 	.byte	0x04, 0x28
        /*0ea2*/ 	.short	(.L_2573 - .L_2572)


	//   ....[0]....
.L_2572:
        /*0ea4*/ 	.word	0x00005680


	//   ....[1]....
        /*0ea8*/ 	.word	0x000056a0


	//   ....[2]....
        /*0eac*/ 	.word	0x000056c0


	//   ....[3]....
        /*0eb0*/ 	.word	0x000056e0


	//   ....[4]....
        /*0eb4*/ 	.word	0x00005700


	//   ....[5]....
        /*0eb8*/ 	.word	0x00005720


	//   ....[6]....
        /*0ebc*/ 	.word	0x00005740


	//   ....[7]....
        /*0ec0*/ 	.word	0x00005760


	//   ....[8]....
        /*0ec4*/ 	.word	0x00005770


	//   ....[9]....
        /*0ec8*/ 	.word	0x00005790


	//   ....[10]....
        /*0ecc*/ 	.word	0x0000f110


	//   ....[11]....
        /*0ed0*/ 	.word	0x0000f1b0


	//   ....[12]....
        /*0ed4*/ 	.word	0x0000f230


	//   ....[13]....
        /*0ed8*/ 	.word	0x0000f2a0


	//   ....[14]....
        /*0edc*/ 	.word	0x0000f320


	//   ....[15]....
        /*0ee0*/ 	.word	0x0000f390


	//   ....[16]....
        /*0ee4*/ 	.word	0x0000f410


	//   ....[17]....
        /*0ee8*/ 	.word	0x0000f480


	//   ....[18]....
        /*0eec*/ 	.word	0x0000f500


	//   ....[19]....
        /*0ef0*/ 	.word	0x0000f550


	//----- nvinfo : EIATTR_VRC_CTA_INIT_COUNT
	.align		4
.L_2573:
        /*0ef4*/ 	.byte	0x02, 0x4a
	.zero		1
	.zero		1


	//----- nvinfo : EIATTR_EXIT_INSTR_OFFSETS
	.align		4
        /*0ef8*/ 	.byte	0x04, 0x1c
        /*0efa*/ 	.short	(.L_2575 - .L_2574)


	//   ....[0]....
.L_2574:
        /*0efc*/ 	.word	0x0000f020


	//   ....[1]....
        /*0f00*/ 	.word	0x0000f0a0


	//----- nvinfo : EIATTR_MAX_THREADS
	.align		4
.L_2575:
        /*0f04*/ 	.byte	0x04, 0x05
        /*0f06*/ 	.short	(.L_2577 - .L_2576)
.L_2576:
        /*0f08*/ 	.word	0x00000080
        /*0f0c*/ 	.word	0x00000001
        /*0f10*/ 	.word	0x00000001


	//----- nvinfo : EIATTR_CRS_STACK_SIZE
	.align		4
.L_2577:
        /*0f14*/ 	.byte	0x04, 0x1e
        /*0f16*/ 	.short	(.L_2579 - .L_2578)
.L_2578:
        /*0f18*/ 	.word	0x00000000


	//----- nvinfo : EIATTR_CBANK_PARAM_SIZE
	.align		4
.L_2579:
        /*0f1c*/ 	.byte	0x03, 0x19
        /*0f1e*/ 	.short	0x0128


	//----- nvinfo : EIATTR_PARAM_CBANK
	.align		4
        /*0f20*/ 	.byte	0x04, 0x0a
        /*0f22*/ 	.short	(.L_2581 - .L_2580)
	.align		4
.L_2580:
        /*0f24*/ 	.word	index@(.nv.constant0._ZN10layer_norm31ln_parallel_residual_bwd_kernelINS_13Kernel_traitsI6__halfffffjLj1280ELj1ELj4ELj1ELj16ENS_18Kernel_traits_baseILj1280ES2_ffffjLj128EEEEELb0ELb0ELb0EEEvNS_9BwdParamsE)
        /*0f28*/ 	.short	0x0380
        /*0f2a*/ 	.short	0x0128


	//----- nvinfo : EIATTR_SW_WAR
	.align		4
.L_2581:
        /*0f2c*/ 	.byte	0x04, 0x36
        /*0f2e*/ 	.short	(.L_2583 - .L_2582)
.L_2582:
        /*0f30*/ 	.word	0x00000008
.L_2583:


//--------------------- .nv.info._ZN10layer_norm31ln_parallel_residual_bwd_kernelINS_13Kernel_traitsI6__halfffffjLj1280ELj1ELj4ELj1ELj16ENS_18Kernel_traits_baseILj1280ES2_ffffjLj128EEEEELb0ELb0ELb1EEEvNS_9BwdParamsE --------------------------
	.section	.nv.info._ZN10layer_norm31ln_parallel_residual_bwd_kernelINS_13Kernel_traitsI6__halfffffjLj1280ELj1ELj4ELj1ELj16ENS_18Kernel_traits_baseILj1280ES2_ffffjLj128EEEEELb0ELb0ELb1EEEvNS_9BwdParamsE,"",@"SHT_CUDA_INFO"
	.sectionflags	@""
	.align	4


	//----- nvinfo : EIATTR_CUDA_API_VERSION
	.align		4
        /*0000*/ 	.byte	0x04, 0x37
        /*0002*/ 	.short	(.L_2585 - .L_2584)
.L_2584:
        /*0004*/ 	.word	0x00000082


	//----- nvinfo : EIATTR_KPARAM_INFO
	.align		4
.L_2585:
        /*0008*/ 	.byte	0x04, 0x17
        /*000a*/ 	.short	(.L_2587 - .L_2586)
.L_2586:
        /*000c*/ 	.word	0x00000000
        /*0010*/ 	.short	0x0000
        /*0012*/ 	.short	0x0000
        /*0014*/ 	.byte	0x00, 0xf0, 0xa1, 0x04


	//----- nvinfo : EIATTR_SPARSE_MMA_MASK
	.align		4
.L_2587:
        /*0018*/ 	.byte	0x03, 0x50
        /*001a*/ 	.short	0x0000


	//----- nvinfo : EIATTR_MAXREG_COUNT
	.align		4
        /*001c*/ 	.byte	0x03, 0x1b
        /*001e*/ 	.short	0x00ff


	//----- nvinfo : EIATTR_NUM_BARRIERS
	.align		4
        /*0020*/ 	.byte	0x02, 0x4c
        /*0022*/ 	.byte	0x01
	.zero		1


	//----- nvinfo : EIATTR_ANNOTATIONS
	.align		4
        /*0024*/ 	.byte	0x04, 0x55
        /*0026*/ 	.short	(.L_2589 - .L_2588)


	//   ....[0]....
.L_2588:
        /* <DEDUP_REMOVED lines=218> */


	//----- nvinfo : EIATTR_MERCURY_ISA_VERSION
	.align		4
.L_2589:
        /*0db0*/ 	.byte	0x03, 0x5f
        /*0db2*/ 	.short	0x0101


	//----- nvinfo : EIATTR_COOP_GROUP_MASK_REGIDS
	.align		4
        /*0db4*/ 	.byte	0x04, 0x29
        /*0db6*/ 	.short	(.L_2591 - .L_2590)


	//   ....[0]....
.L_2590:
        /*0db8*/ 	.word	0xffffffff


	//   ....[1]....
        /*0dbc*/ 	.word	0xffffffff


	//   ....[2]....
        /*0dc0*/ 	.word	0xffffffff


	//   ....[3]....
        /*0dc4*/ 	.word	0xffffffff


	//   ....[4]....
        /*0dc8*/ 	.word	0xffffffff


	//   ....[5]....
        /*0dcc*/ 	.word	0xffffffff


	//   ....[6]....
        /*0dd0*/ 	.word	0xffffffff


	//   ....[7]....
        /*0dd4*/ 	.word	0xffffffff


	//   ....[8]....
        /*0dd8*/ 	.word	0xffffffff


	//   ....[9]....
        /*0ddc*/ 	.word	0xffffffff


	//   ....[10]....
        /*0de0*/ 	.word	0x05000057


	//   ....[11]....
        /*0de4*/ 	.word	0x05000057


	//   ....[12]....
        /*0de8*/ 	.word	0x05000057


	//   ....[13]....
        /*0dec*/ 	.word	0x05000057


	//   ....[14]....
        /*0df0*/ 	.word	0x05000057


	//   ....[15]....
        /*0df4*/ 	.word	0x05000057


	//   ....[16]....
        /*0df8*/ 	.word	0x05000057


	//   ....[17]....
        /*0dfc*/ 	.word	0x05000057


	//   ....[18]....
        /*0e00*/ 	.word	0x05000057


	//   ....[19]....
        /*0e04*/ 	.word	0x05000057


	//----- nvinfo : EIATTR_COOP_GROUP_INSTR_OFFSETS
	.align		4
.L_2591:
        /*0e08*/ 	.byte	0x04, 0x28
        /*0e0a*/ 	.short	(.L_2593 - .L_2592)


	//   ....[0]....
.L_2592:
        /*0e0c*/ 	.word	0x00004a50


	//   ....[1]....
        /*0e10*/ 	.word	0x00004a70


	//   ....[2]....
        /*0e14*/ 	.word	0x00004a90


	//   ....[3]....
        /*0e18*/ 	.word	0x00004ab0


	//   ....[4]....
        /*0e1c*/ 	.word	0x00004ad0


	//   ....[5]....
        /*0e20*/ 	.word	0x00004af0


	//   ....[6]....
        /*0e24*/ 	.word	0x00004b10


	//   ....[7]....
        /*0e28*/ 	.word	0x00004b30


	//   ....[8]....
        /*0e2c*/ 	.word	0x00004b40


	//   ....[9]....
        /*0e30*/ 	.word	0x00004b60


	//   ....[10]....
        /*0e34*/ 	.word	0x0000cfd0


	//   ....[11]....
        /*0e38*/ 	.word	0x0000d060


	//   ....[12]....
        /*0e3c*/ 	.word	0x0000d0c0


	//   ....[13]....
        /*0e40*/ 	.word	0x0000d110


	//   ....[14]....
        /*0e44*/ 	.word	0x0000d170


	//   ....[15]....
        /*0e48*/ 	.word	0x0000d1c0


	//   ....[16]....
        /*0e4c*/ 	.word	0x0000d220


	//   ....[17]....
        /*0e50*/ 	.word	0x0000d270


	//   ....[18]....
        /*0e54*/ 	.word	0x0000d2d0


	//   ....[19]....
        /*0e58*/ 	.word	0x0000d320


	//----- nvinfo : EIATTR_VRC_CTA_INIT_COUNT
	.align		4
.L_2593:
        /*0e5c*/ 	.byte	0x02, 0x4a
	.zero		1
	.zero		1


	//----- nvinfo : EIATTR_EXIT_INSTR_OFFSETS
	.align		4
        /*0e60*/ 	.byte	0x04, 0x1c
        /*0e62*/ 	.short	(.L_2595 - .L_2594)


	//   ....[0]....
.L_2594:
        /*0e64*/ 	.word	0x0000cf60


	//----- nvinfo : EIATTR_MAX_THREADS
	.align		4
.L_2595:
        /*0e68*/ 	.byte	0x04, 0x05
        /*0e6a*/ 	.short	(.L_2597 - .L_2596)
.L_2596:
        /*0e6c*/ 	.word	0x00000080
        /*0e70*/ 	.word	0x00000001
        /*0e74*/ 	.word	0x00000001


	//----- nvinfo : EIATTR_CRS_STACK_SIZE
	.align		4
.L_2597:
        /*0e78*/ 	.byte	0x04, 0x1e
        /*0e7a*/ 	.short	(.L_2599 - .L_2598)
.L_2598:
        /*0e7c*/ 	.word	0x00000000


	//----- nvinfo : EIATTR_CBANK_PARAM_SIZE
	.align		4
.L_2599:
        /*0e80*/ 	.byte	0x03, 0x19
        /*0e82*/ 	.short	0x0128


	//----- nvinfo : EIATTR_PARAM_CBANK
	.align		4
        /*0e84*/ 	.byte	0x04, 0x0a
        /*0e86*/ 	.short	(.L_2601 - .L_2600)
	.align		4
.L_2600:
        /*0e88*/ 	.word	index@(.nv.constant0._ZN10layer_norm31ln_parallel_residual_bwd_kernelINS_13Kernel_traitsI6__halfffffjLj1280ELj1ELj4ELj1ELj16ENS_18Kernel_traits_baseILj1280ES2_ffffjLj128EEEEELb0ELb0ELb1EEEvNS_9BwdParamsE)
        /*0e8c*/ 	.short	0x0380
        /*0e8e*/ 	.short	0x0128


	//----- nvinfo : EIATTR_SW_WAR
	.align		4
.L_2601:
        /*0e90*/ 	.byte	0x04, 0x36
        /*0e92*/ 	.short	(.L_2603 - .L_2602)
.L_2602:
        /*0e94*/ 	.word	0x00000008
.L_2603:


//--------------------- .nv.info._ZN10layer_norm31ln_parallel_residual_bwd_kernelINS_13Kernel_traitsI6__halfffffjLj1280ELj1ELj4ELj1ELj16ENS_18Kernel_traits_baseILj1280ES2_ffffjLj128EEEEELb0ELb1ELb0EEEvNS_9BwdParamsE --------------------------
	.section	.nv.info._ZN10layer_norm31ln_parallel_residual_bwd_kernelINS_13Kernel_traitsI6__halfffffjLj1280ELj1ELj4ELj1ELj16ENS_18Kernel_traits_baseILj1280ES2_ffffjLj128EEEEELb0ELb1ELb0EEEvNS_9BwdParamsE,"",@"SHT_CUDA_INFO"
	.sectionflags	@""
	.align	4


	//----- nvinfo : EIATTR_CUDA_API_VERSION
	.align		4
        /*0000*/ 	.byte	0x04, 0x37
        /*0002*/ 	.short	(.L_2605 - .L_2604)
.L_2604:
        /*0004*/ 	.word	0x00000082


	//----- nvinfo : EIATTR_KPARAM_INFO
	.align		4
.L_2605:
        /*0008*/ 	.byte	0x04, 0x17
        /*000a*/ 	.short	(.L_2607 - .L_2606)
.L_2606:
        /*000c*/ 	.word	0x00000000
        /*0010*/ 	.short	0x0000
        /*0012*/ 	.short	0x0000
        /*0014*/ 	.byte	0x00, 0xf0, 0xa1, 0x04


	//----- nvinfo : EIATTR_SPARSE_MMA_MASK
	.align		4
.L_2607:
        /*0018*/ 	.byte	0x03, 0x50
        /*001a*/ 	.short	0x0000


	//----- nvinfo : EIATTR_MAXREG_COUNT
	.align		4
        /*001c*/ 	.byte	0x03, 0x1b
        /*001e*/ 	.short	0x00ff


	//----- nvinfo : EIATTR_NUM_BARRIERS
	.align		4
        /*0020*/ 	.byte	0x02, 0x4c
        /*0022*/ 	.byte	0x01
	.zero		1


	//----- nvinfo : EIATTR_MERCURY_ISA_VERSION
	.align		4
        /*0024*/ 	.byte	0x03, 0x5f
        /*0026*/ 	.short	0x0101


	//----- nvinfo : EIATTR_COOP_GROUP_MASK_REGIDS
	.align		4
        /*0028*/ 	.byte	0x04, 0x29
        /*002a*/ 	.short	(.L_2609 - .L_2608)


	//   ....[0]....
.L_2608:
        /*002c*/ 	.word	0xffffffff


	//   ....[1]....
        /*0030*/ 	.word	0xffffffff


	//   ....[2]....
        /*0034*/ 	.word	0xffffffff


	//   ....[3]....
        /*0038*/ 	.word	0xffffffff


	//   ....[4]....
        /*003c*/ 	.word	0xffffffff


	//   ....[5]....
        /*0040*/ 	.word	0xffffffff


	//   ....[6]....
        /*0044*/ 	.word	0xffffffff


	//   ....[7]....
        /*0048*/ 	.word	0xffffffff


	//   ....[8]....
        /*004c*/ 	.word	0xffffffff


	//   ....[9]....
        /*0050*/ 	.word	0xffffffff


	//   ....[10]....
        /*0054*/ 	.word	0x050000a4


	//   ....[11]....
        /*0058*/ 	.word	0x050000a4


	//   ....[12]....
        /*005c*/ 	.word	0x050000a4


	//   ....[13]....
        /*0060*/ 	.word	0x050000a4


	//   ....[14]....
        /*0064*/ 	.word	0x050000a4


	//   ....[15]....
        /*0068*/ 	.word	0x050000a4


	//   ....[16]....
        /*006c*/ 	.word	0x050000a4


	//   ....[17]....
        /*0070*/ 	.word	0x050000a4


	//   ....[18]....
        /*0074*/ 	.word	0x050000a4


	//   ....[19]....
        /*0078*/ 	.word	0x050000a4


	//----- nvinfo : EIATTR_COOP_GROUP_INSTR_OFFSETS
	.align		4
.L_2609:
        /*007c*/ 	.byte	0x04, 0x28
        /*007e*/ 	.short	(.L_2611 - .L_2610)


	//   ....[0]....
.L_2610:
        /*0080*/ 	.word	0x00004840


	//   ....[1]....
        /*0084*/ 	.word	0x00004850


	//   ....[2]....
        /*0088*/ 	.word	0x00004880


	//   ....[3]....
        /*008c*/ 	.word	0x00004890


	//   ....[4]....
        /*0090*/ 	.word	0x000048c0


	//   ....[5]....
        /*0094*/ 	.word	0x000048d0


	//   ....[6]....
        /*0098*/ 	.word	0x00004900


	//   ....[7]....
        /*009c*/ 	.word	0x00004910


	//   ....[8]....
        /*00a0*/ 	.word	0x00004940


	//   ....[9]....
        /*00a4*/ 	.word	0x00004950


	//   ....[10]....
        /*00a8*/ 	.word	0x0000cbe0


	//   ....[11]....
        /*00ac*/ 	.word	0x0000cc80


	//   ....[12]....
        /*00b0*/ 	.word	0x0000cce0


	//   ....[13]....
        /*00b4*/ 	.word	0x0000cd30


	//   ....[14]....
        /*00b8*/ 	.word	0x0000cda0


	//   ....[15]....
        /*00bc*/ 	.word	0x0000cdf0


	//   ....[16]....
        /*00c0*/ 	.word	0x0000ce60


	//   ....[17]....
        /*00c4*/ 	.word	0x0000ceb0


	//   ....[18]....
        /*00c8*/ 	.word	0x0000cf20


	//   ....[19]....
        /*00cc*/ 	.word	0x0000cf70


	//----- nvinfo : EIATTR_VRC_CTA_INIT_COUNT
	.align		4
.L_2611:
        /*00d0*/ 	.byte	0x02, 0x4a
	.zero		1
	.zero		1


	//----- nvinfo : EIATTR_EXIT_INSTR_OFFSETS
	.align		4
        /*00d4*/ 	.byte	0x04, 0x1c
        /*00d6*/ 	.short	(.L_2613 - .L_2612)


	//   ....[0]....
.L_2612:
        /*00d8*/ 	.word	0x0000cb50


	//   ....[1]....
        /*00dc*/ 	.word	0x0000cb80


	//----- nvinfo : EIATTR_MAX_THREADS
	.align		4
.L_2613:
        /*00e0*/ 	.byte	0x04, 0x05
        /*00e2*/ 	.short	(.L_2615 - .L_2614)
.L_2614:
        /*00e4*/ 	.word	0x00000080
        /*00e8*/ 	.word	0x00000001
        /*00ec*/ 	.word	0x00000001


	//----- nvinfo : EIATTR_CRS_STACK_SIZE
	.align		4
.L_2615:
        /*00f0*/ 	.byte	0x04, 0x1e
        /*00f2*/ 	.short	(.L_2617 - .L_2616)
.L_2616:
        /*00f4*/ 	.word	0x00000000


	//----- nvinfo : EIATTR_CBANK_PARAM_SIZE
	.align		4
.L_2617:
        /*00f8*/ 	.byte	0x03, 0x19
        /*00fa*/ 	.short	0x0128


	//----- nvinfo : EIATTR_PARAM_CBANK
	.align		4
        /*00fc*/ 	.byte	0x04, 0x0a
        /*00fe*/ 	.short	(.L_2619 - .L_2618)
	.align		4
.L_2618:
        /*0100*/ 	.word	index@(.nv.constant0._ZN10layer_norm31ln_parallel_residual_bwd_kernelINS_13Kernel_traitsI6__halfffffjLj1280ELj1ELj4ELj1ELj16ENS_18Kernel_traits_baseILj1280ES2_ffffjLj128EEEEELb0ELb1ELb0EEEvNS_9BwdParamsE)
        /*0104*/ 	.short	0x0380
        /*0106*/ 	.short	0x0128


	//----- nvinfo : EIATTR_SW_WAR
	.align		4
.L_2619:
        /*0108*/ 	.byte	0x04, 0x36
        /*010a*/ 	.short	(.L_2621 - .L_2620)
.L_2620:
        /*010c*/ 	.word	0x00000008
.L_2621:


//--------------------- .nv.info._ZN10layer_norm31ln_parallel_residual_bwd_kernelINS_13Kernel_traitsI6__halfffffjLj1280ELj1ELj4ELj1ELj16ENS_18Kernel_traits_baseILj1280ES2_ffffjLj128EEEEELb0ELb1ELb1EEEvNS_9BwdParamsE --------------------------
	.section	.nv.info._ZN10layer_norm31ln_parallel_residual_bwd_kernelINS_13Kernel_traitsI6__halfffffjLj1280ELj1ELj4ELj1ELj16ENS_18Kernel_traits_baseILj1280ES2_ffffjLj128EEEEELb0ELb1ELb1EEEvNS_9BwdParamsE,"",@"SHT_CUDA_INFO"
	.sectionflags	@""
	.align	4


	//----- nvinfo : EIATTR_CUDA_API_VERSION
	.align		4
        /*0000*/ 	.byte	0x04, 0x37
        /*0002*/ 	.short	(.L_2623 - .L_2622)
.L_2622:
        /*0004*/ 	.word	0x00000082


	//----- nvinfo : EIATTR_KPARAM_INFO
	.align		4
.L_2623:
        /*0008*/ 	.byte	0x04, 0x17
        /*000a*/ 	.short	(.L_2625 - .L_2624)
.L_2624:
        /*000c*/ 	.word	0x00000000
        /*0010*/ 	.short	0x0000
        /*0012*/ 	.short	0x0000
        /*0014*/ 	.byte	0x00, 0xf0, 0xa1, 0x04


	//----- nvinfo : EIATTR_SPARSE_MMA_MASK
	.align		4
.L_2625:
        /*0018*/ 	.byte	0x03, 0x50
        /*001a*/ 	.short	0x0000


	//----- nvinfo : EIATTR_MAXREG_COUNT
	.align		4
        /*001c*/ 	.byte	0x03, 0x1b
        /*001e*/ 	.short	0x00ff


	//----- nvinfo : EIATTR_NUM_BARRIERS
	.align		4
        /*0020*/ 	.byte	0x02, 0x4c
        /*0022*/ 	.byte	0x01
	.zero		1


	//----- nvinfo : EIATTR_ANNOTATIONS
	.align		4
        /*0024*/ 	.byte	0x04, 0x55
        /*0026*/ 	.short	(.L_2627 - .L_2626)


	//   ....[0]....
.L_2626:
        /* <DEDUP_REMOVED lines=194> */


	//----- nvinfo : EIATTR_MERCURY_ISA_VERSION
	.align		4
.L_2627:
        /*0c38*/ 	.byte	0x03, 0x5f
        /*0c3a*/ 	.short	0x0101


	//----- nvinfo : EIATTR_COOP_GROUP_MASK_REGIDS
	.align		4
        /*0c3c*/ 	.byte	0x04, 0x29
        /*0c3e*/ 	.short	(.L_2629 - .L_2628)


	//   ....[0]....
.L_2628:
        /*0c40*/ 	.word	0xffffffff


	//   ....[1]....
        /*0c44*/ 	.word	0xffffffff


	//   ....[2]....
        /*0c48*/ 	.word	0xffffffff


	//   ....[3]....
        /*0c4c*/ 	.word	0xffffffff


	//   ....[4]....
        /*0c50*/ 	.word	0xffffffff


	//   ....[5]....
        /*0c54*/ 	.word	0xffffffff


	//   ....[6]....
        /*0c58*/ 	.word	0xffffffff


	//   ....[7]....
        /*0c5c*/ 	.word	0xffffffff


	//   ....[8]....
        /*0c60*/ 	.word	0xffffffff


	//   ....[9]....
        /*0c64*/ 	.word	0xffffffff


	//   ....[10]....
        /*0c68*/ 	.word	0x050000e7


	//   ....[11]....
        /*0c6c*/ 	.word	0x050000e7


	//   ....[12]....
        /*0c70*/ 	.word	0x050000e7


	//   ....[13]....
        /*0c74*/ 	.word	0x050000e7


	//   ....[14]....
        /*0c78*/ 	.word	0x050000e7


	//   ....[15]....
        /*0c7c*/ 	.word	0x050000e7


	//   ....[16]....
        /*0c80*/ 	.word	0x050000e7


	//   ....[17]....
        /*0c84*/ 	.word	0x050000e7


	//   ....[18]....
        /*0c88*/ 	.word	0x050000e7


	//   ....[19]....
        /*0c8c*/ 	.word	0x050000e7


	//----- nvinfo : EIATTR_COOP_GROUP_INSTR_OFFSETS
	.align		4
.L_2629:
        /*0c90*/ 	.byte	0x04, 0x28
        /*0c92*/ 	.short	(.L_2631 - .L_2630)


	//   ....[0]....
.L_2630:
        /*0c94*/ 	.word	0x00004370


	//   ....[1]....
        /*0c98*/ 	.word	0x00004380


	//   ....[2]....
        /*0c9c*/ 	.word	0x00004410


	//   ....[3]....
        /*0ca0*/ 	.word	0x00004490


	//   ....[4]....
        /*0ca4*/ 	.word	0x00004510


	//   ....[5]....
        /*0ca8*/ 	.word	0x00004520


	//   ....[6]....
        /*0cac*/ 	.word	0x000045a0


	//   ....[7]....
        /*0cb0*/ 	.word	0x000046f0


	//   ....[8]....
        /*0cb4*/ 	.word	0x000048e0


	//   ....[9]....
        /*0cb8*/ 	.word	0x000048f0


	//   ....[10]....
        /*0cbc*/ 	.word	0x0000bc60


	//   ....[11]....
        /*0cc0*/ 	.word	0x0000bd20


	//   ....[12]....
        /*0cc4*/ 	.word	0x0000bdf0


	//   ....[13]....
        /*0cc8*/ 	.word	0x0000bec0


	//   ....[14]....
        /*0ccc*/ 	.word	0x0000bf90


	//   ....[15]....
        /*0cd0*/ 	.word	0x0000c060


	//   ....[16]....
        /*0cd4*/ 	.word	0x0000c140


	//   ....[17]....
        /*0cd8*/ 	.word	0x0000c210


	//   ....[18]....
        /*0cdc*/ 	.word	0x0000c2e0


	//   ....[19]....
        /*0ce0*/ 	.word	0x0000c440


	//----- nvinfo : EIATTR_VRC_CTA_INIT_COUNT
	.align		4
.L_2631:
        /*0ce4*/ 	.byte	0x02, 0x4a
	.zero		1
	.zero		1


	//----- nvinfo : EIATTR_EXIT_INSTR_OFFSETS
	.align		4
        /*0ce8*/ 	.byte	0x04, 0x1c
        /*0cea*/ 	.short	(.L_2633 - .L_2632)


	//   ....[0]....
.L_2632:
        /*0cec*/ 	.word	0x0000bc00


	//----- nvinfo : EIATTR_MAX_THREADS
	.align		4
.L_2633:
        /*0cf0*/ 	.byte	0x04, 0x05
        /*0cf2*/ 	.short	(.L_2635 - .L_2634)
.L_2634:
        /*0cf4*/ 	.word	0x00000080
        /*0cf8*/ 	.word	0x00000001
        /*0cfc*/ 	.word	0x00000001


	//----- nvinfo : EIATTR_CRS_STACK_SIZE
	.align		4
.L_2635:
        /*0d00*/ 	.byte	0x04, 0x1e
        /*0d02*/ 	.short	(.L_2637 - .L_2636)
.L_2636:
        /*0d04*/ 	.word	0x00000000


	//----- nvinfo : EIATTR_CBANK_PARAM_SIZE
	.align		4
.L_2637:
        /*0d08*/ 	.byte	0x03, 0x19
        /*0d0a*/ 	.short	0x0128


	//----- nvinfo : EIATTR_PARAM_CBANK
	.align		4
        /*0d0c*/ 	.byte	0x04, 0x0a
        /*0d0e*/ 	.short	(.L_2639 - .L_2638)
	.align		4
.L_2638:
        /*0d10*/ 	.word	index@(.nv.constant0._ZN10layer_norm31ln_parallel_residual_bwd_kernelINS_13Kernel_traitsI6__halfffffjLj1280ELj1ELj4ELj1ELj16ENS_18Kernel_traits_baseILj1280ES2_ffffjLj128EEEEELb0ELb1ELb1EEEvNS_9BwdParamsE)
        /*0d14*/ 	.short	0x0380
        /*0d16*/ 	.short	0x0128


	//----- nvinfo : EIATTR_SW_WAR
	.align		4
.L_2639:
        /*0d18*/ 	.byte	0x04, 0x36
        /*0d1a*/ 	.short	(.L_2641 - .L_2640)
.L_2640:
        /*0d1c*/ 	.word	0x00000008
.L_2641:


//--------------------- .nv.info._ZN10layer_norm31ln_parallel_residual_bwd_kernelINS_13Kernel_traitsI6__halfffffjLj1280ELj1ELj4ELj1ELj16ENS_18Kernel_traits_baseILj1280ES2_ffffjLj128EEEEELb1ELb0ELb0EEEvNS_9BwdParamsE --------------------------
	.section	.nv.info._ZN10layer_norm31ln_parallel_residual_bwd_kernelINS_13Kernel_traitsI6__halfffffjLj1280ELj1ELj4ELj1ELj16ENS_18Kernel_traits_baseILj1280ES2_ffffjLj128EEEEELb1ELb0ELb0EEEvNS_9BwdParamsE,"",@"SHT_CUDA_INFO"
	.sectionflags	@""
	.align	4


	//----- nvinfo : EIATTR_CUDA_API_VERSION
	.align		4
        /*0000*/ 	.byte	0x04, 0x37
        /*0002*/ 	.short	(.L_2643 - .L_2642)
.L_2642:
        /*0004*/ 	.word	0x00000082


	//----- nvinfo : EIATTR_KPARAM_INFO
	.align		4
.L_2643:
        /*0008*/ 	.byte	0x04, 0x17
        /*000a*/ 	.short	(.L_2645 - .L_2644)
.L_2644:
        /*000c*/ 	.word	0x00000000
        /*0010*/ 	.short	0x0000
        /*0012*/ 	.short	0x0000
        /*0014*/ 	.byte	0x00, 0xf0, 0xa1, 0x04


	//----- nvinfo : EIATTR_SPARSE_MMA_MASK
	.align		4
.L_2645:
        /*0018*/ 	.byte	0x03, 0x50
        /*001a*/ 	.short	0x0000


	//----- nvinfo : EIATTR_MAXREG_COUNT
	.align		4
        /*001c*/ 	.byte	0x03, 0x1b
        /*001e*/ 	.short	0x00ff


	//----- nvinfo : EIATTR_NUM_BARRIERS
	.align		4
        /*0020*/ 	.byte	0x02, 0x4c
        /*0022*/ 	.byte	0x01
	.zero		1


	//----- nvinfo : EIATTR_ANNOTATIONS
	.align		4
        /*0024*/ 	.byte	0x04, 0x55
        /*0026*/ 	.short	(.L_2647 - .L_2646)


	//   ....[0]....
.L_2646:
        /* <DEDUP_REMOVED lines=279> */


	//----- nvinfo : EIATTR_MERCURY_ISA_VERSION
	.align		4
.L_2647:
        /*1188*/ 	.byte	0x03, 0x5f
        /*118a*/ 	.short	0x0101


	//----- nvinfo : EIATTR_COOP_GROUP_MASK_REGIDS
	.align		4
        /*118c*/ 	.byte	0x04, 0x29
        /*118e*/ 	.short	(.L_2649 - .L_2648)


	//   ....[0]....
.L_2648:
        /*1190*/ 	.word	0xffffffff


	//   ....[1]....
        /*1194*/ 	.word	0xffffffff


	//   ....[2]....
        /*1198*/ 	.word	0xffffffff


	//   ....[3]....
        /*119c*/ 	.word	0xffffffff


	//   ....[4]....
        /*11a0*/ 	.word	0xffffffff


	//   ....[5]....
        /*11a4*/ 	.word	0xffffffff


	//   ....[6]....
        /*11a8*/ 	.word	0xffffffff


	//   ....[7]....
        /*11ac*/ 	.word	0xffffffff


	//   ....[8]....
        /*11b0*/ 	.word	0xffffffff


	//   ....[9]....
        /*11b4*/ 	.word	0xffffffff


	//   ....[10]....
        /*11b8*/ 	.word	0x05000033


	//   ....[11]....
        /*11bc*/ 	.word	0x05000033


	//   ....[12]....
        /*11c0*/ 	.word	0x05000033


	//   ....[13]....
        /*11c4*/ 	.word	0x05000033


	//   ....[14]....
        /*11c8*/ 	.word	0x05000033


	//   ....[15]....
        /*11cc*/ 	.word	0x05000033


	//   ....[16]....
        /*11d0*/ 	.word	0x05000033


	//   ....[17]....
        /*11d4*/ 	.word	0x05000033


	//   ....[18]....
        /*11d8*/ 	.word	0x05000033


	//   ....[19]....
        /*11dc*/ 	.word	0x05000033


	//----- nvinfo : EIATTR_COOP_GROUP_INSTR_OFFSETS
	.align		4
.L_2649:
        /*11e0*/ 	.byte	0x04, 0x28
        /*11e2*/ 	.short	(.L_2651 - .L_2650)


	//   ....[0]....
.L_2650:
        /*11e4*/ 	.word	0x00005f80


	//   ....[1]....
        /*11e8*/ 	.word	0x00005fa0


	//   ....[2]....
        /*11ec*/ 	.word	0x00005fc0


	//   ....[3]....
        /*11f0*/ 	.word	0x00005fe0


	//   ....[4]....
        /*11f4*/ 	.word	0x00006000


	//   ....[5]....
        /*11f8*/ 	.word	0x00006020


	//   ....[6]....
        /*11fc*/ 	.word	0x00006040


	//   ....[7]....
        /*1200*/ 	.word	0x00006060


	//   ....[8]....
        /*1204*/ 	.word	0x00006070


	//   ....[9]....
        /*1208*/ 	.word	0x00006090


	//   ....[10]....
        /*120c*/ 	.word	0x00013670


	//   ....[11]....
        /*1210*/ 	.word	0x00013710


	//   ....[12]....
        /*1214*/ 	.word	0x00013790


	//   ....[13]....
        /*1218*/ 	.word	0x00013800


	//   ....[14]....
        /*121c*/ 	.word	0x00013880


	//   ....[15]....
        /*1220*/ 	.word	0x000138f0


	//   ....[16]....
        /*1224*/ 	.word	0x00013970


	//   ....[17]....
        /*1228*/ 	.word	0x000139e0


	//   ....[18]....
        /*122c*/ 	.word	0x00013a60


	//   ....[19]....
        /*1230*/ 	.word	0x00013ab0


	//----- nvinfo : EIATTR_VRC_CTA_INIT_COUNT
	.align		4
.L_2651:
        /*1234*/ 	.byte	0x02, 0x4a
	.zero		1
	.zero		1


	//----- nvinfo : EIATTR_EXIT_INSTR_OFFSETS
	.align		4
        /*1238*/ 	.byte	0x04, 0x1c
        /*123a*/ 	.short	(.L_2653 - .L_2652)


	//   ....[0]....
.L_2652:
        /*123c*/ 	.word	0x00013580


	//   ....[1]....
        /*1240*/ 	.word	0x00013600


	//----- nvinfo : EIATTR_MAX_THREADS
	.align		4
.L_2653:
        /*1244*/ 	.byte	0x04, 0x05
        /*1246*/ 	.short	(.L_2655 - .L_2654)
.L_2654:
        /*1248*/ 	.word	0x00000080
        /*124c*/ 	.word	0x00000001
        /*1250*/ 	.word	0x00000001


	//----- nvinfo : EIATTR_CRS_STACK_SIZE
	.align		4
.L_2655:
        /*1254*/ 	.byte	0x04, 0x1e
        /*1256*/ 	.short	(.L_2657 - .L_2656)
.L_2656:
        /*1258*/ 	.word	0x00000000


	//----- nvinfo : EIATTR_CBANK_PARAM_SIZE
	.align		4
.L_2657:
        /*125c*/ 	.byte	0x03, 0x19
        /*125e*/ 	.short	0x0128


	//----- nvinfo : EIATTR_PARAM_CBANK
	.align		4
        /*1260*/ 	.byte	0x04, 0x0a
        /*1262*/ 	.short	(.L_2659 - .L_2658)
	.align		4
.L_2658:
        /*1264*/ 	.word	index@(.nv.constant0._ZN10layer_norm31ln_parallel_residual_bwd_kernelINS_13Kernel_traitsI6__halfffffjLj1280ELj1ELj4ELj1ELj16ENS_18Kernel_traits_baseILj1280ES2_ffffjLj128EEEEELb1ELb0ELb0EEEvNS_9BwdParamsE)
        /*1268*/ 	.short	0x0380
        /*126a*/ 	.short	0x0128


	//----- nvinfo : EIATTR_SW_WAR
	.align		4
.L_2659:
        /*126c*/ 	.byte	0x04, 0x36
        /*126e*/ 	.short	(.L_2661 - .L_2660)
.L_2660:
        /*1270*/ 	.word	0x00000008
.L_2661:


//--------------------- .nv.info._ZN10layer_norm31ln_parallel_residual_bwd_kernelINS_13Kernel_traitsI6__halfffffjLj1280ELj1ELj4ELj1ELj16ENS_18Kernel_traits_baseILj1280ES2_ffffjLj128EEEEELb1ELb0ELb1EEEvNS_9BwdParamsE --------------------------
	.section	.nv.info._ZN10layer_norm31ln_parallel_residual_bwd_kernelINS_13Kernel_traitsI6__halfffffjLj1280ELj1ELj4ELj1ELj16ENS_18Kernel_traits_baseILj1280ES2_ffffjLj128EEEEELb1ELb0ELb1EEEvNS_9BwdParamsE,"",@"SHT_CUDA_INFO"
	.sectionflags	@""
	.align	4


	//----- nvinfo : EIATTR_CUDA_API_VERSION
	.align		4
        /*0000*/ 	.byte	0x04, 0x37
        /*0002*/ 	.short	(.L_2663 - .L_2662)
.L_2662:
        /*0004*/ 	.word	0x00000082


	//----- nvinfo : EIATTR_KPARAM_INFO
	.align		4
.L_2663:
        /*0008*/ 	.byte	0x04, 0x17
        /*000a*/ 	.short	(.L_2665 - .L_2664)
.L_2664:
        /*000c*/ 	.word	0x00000000
        /*0010*/ 	.short	0x0000
        /*0012*/ 	.short	0x0000
        /*0014*/ 	.byte	0x00, 0xf0, 0xa1, 0x04


	//----- nvinfo : EIATTR_SPARSE_MMA_MASK
	.align		4
.L_2665:
        /*0018*/ 	.byte	0x03, 0x50
        /*001a*/ 	.short	0x0000


	//----- nvinfo : EIATTR_MAXREG_COUNT
	.align		4
        /*001c*/ 	.byte	0x03, 0x1b
        /*001e*/ 	.short	0x00ff


	//----- nvinfo : EIATTR_NUM_BARRIERS
	.align		4
        /*0020*/ 	.byte	0x02, 0x4c
        /*0022*/ 	.byte	0x01
	.zero		1


	//----- nvinfo : EIATTR_ANNOTATIONS
	.align		4
        /*0024*/ 	.byte	0x04, 0x55
        /*0026*/ 	.short	(.L_2667 - .L_2666)


	//   ....[0]....
.L_2666:
        /* <DEDUP_REMOVED lines=247> */


	//----- nvinfo : EIATTR_MERCURY_ISA_VERSION
	.align		4
.L_2667:
        /*0f88*/ 	.byte	0x03, 0x5f
        /*0f8a*/ 	.short	0x0101


	//----- nvinfo : EIATTR_COOP_GROUP_MASK_REGIDS
	.align		4
        /*0f8c*/ 	.byte	0x04, 0x29
        /*0f8e*/ 	.short	(.L_2669 - .L_2668)


	//   ....[0]....
.L_2668:
        /*0f90*/ 	.word	0xffffffff


	//   ....[1]....
        /*0f94*/ 	.word	0xffffffff


	//   ....[2]....
        /*0f98*/ 	.word	0xffffffff


	//   ....[3]....
        /*0f9c*/ 	.word	0xffffffff


	//   ....[4]....
        /*0fa0*/ 	.word	0xffffffff


	//   ....[5]....
        /*0fa4*/ 	.word	0xffffffff


	//   ....[6]....
        /*0fa8*/ 	.word	0xffffffff


	//   ....[7]....
        /*0fac*/ 	.word	0xffffffff


	//   ....[8]....
        /*0fb0*/ 	.word	0xffffffff


	//   ....[9]....
        /*0fb4*/ 	.word	0xffffffff


	//   ....[10]....
        /*0fb8*/ 	.word	0x05000027


	//   ....[11]....
        /*0fbc*/ 	.word	0x05000027


	//   ....[12]....
        /*0fc0*/ 	.word	0x05000027


	//   ....[13]....
        /*0fc4*/ 	.word	0x05000027


	//   ....[14]....
        /*0fc8*/ 	.word	0x05000027


	//   ....[15]....
        /*0fcc*/ 	.word	0x05000027


	//   ....[16]....
        /*0fd0*/ 	.word	0x05000027


	//   ....[17]....
        /*0fd4*/ 	.word	0x05000027


	//   ....[18]....
        /*0fd8*/ 	.word	0x05000027


	//   ....[19]....
        /*0fdc*/ 	.word	0x05000027


	//----- nvinfo : EIATTR_COOP_GROUP_INSTR_OFFSETS
	.align		4
.L_2669:
        /*0fe0*/ 	.byte	0x04, 0x28
        /*0fe2*/ 	.short	(.L_2671 - .L_2670)


	//   ....[0]....
.L_2670:
        /*0fe4*/ 	.word	0x00004fa0


	//   ....[1]....
        /*0fe8*/ 	.word	0x00004fc0


	//   ....[2]....
        /*0fec*/ 	.word	0x00004fe0


	//   ....[3]....
        /*0ff0*/ 	.word	0x00005000


	//   ....[4]....
        /*0ff4*/ 	.word	0x00005020


	//   ....[5]....
        /*0ff8*/ 	.word	0x00005040


	//   ....[6]....
        /*0ffc*/ 	.word	0x00005060


	//   ....[7]....
        /*1000*/ 	.word	0x00005080


	//   ....[8]....
        /*1004*/ 	.word	0x00005090


	//   ....[9]....
        /*1008*/ 	.word	0x000050b0


	//   ....[10]....
        /*100c*/ 	.word	0x000110e0


	//   ....[11]....
        /*1010*/ 	.word	0x00011170


	//   ....[12]....
        /*1014*/ 	.word	0x000111d0


	//   ....[13]....
        /*1018*/ 	.word	0x00011220


	//   ....[14]....
        /*101c*/ 	.word	0x00011280


	//   ....[15]....
        /*1020*/ 	.word	0x000112d0


	//   ....[16]....
        /*1024*/ 	.word	0x00011330


	//   ....[17]....
        /*1028*/ 	.word	0x00011380


	//   ....[18]....
        /*102c*/ 	.word	0x000113e0


	//   ....[19]....
        /*1030*/ 	.word	0x00011430


	//----- nvinfo : EIATTR_VRC_CTA_INIT_COUNT
	.align		4
.L_2671:
        /*1034*/ 	.byte	0x02, 0x4a
	.zero		1
	.zero		1


	//----- nvinfo : EIATTR_EXIT_INSTR_OFFSETS
	.align		4
        /*1038*/ 	.byte	0x04, 0x1c
        /*103a*/ 	.short	(.L_2673 - .L_2672)


	//   ....[0]....
.L_2672:
        /*103c*/ 	.word	0x00011070


	//----- nvinfo : EIATTR_MAX_THREADS
	.align		4
.L_2673:
        /*1040*/ 	.byte	0x04, 0x05
        /*1042*/ 	.short	(.L_2675 - .L_2674)
.L_2674:
        /*1044*/ 	.word	0x00000080
        /*1048*/ 	.word	0x00000001
        /*104c*/ 	.word	0x00000001


	//----- nvinfo : EIATTR_CRS_STACK_SIZE
	.align		4
.L_2675:
        /*1050*/ 	.byte	0x04, 0x1e
        /*1052*/ 	.short	(.L_2677 - .L_2676)
.L_2676:
        /*1054*/ 	.word	0x00000000


	//----- nvinfo : EIATTR_CBANK_PARAM_SIZE
	.align		4
.L_2677:
        /*1058*/ 	.byte	0x03, 0x19
        /*105a*/ 	.short	0x0128


	//----- nvinfo : EIATTR_PARAM_CBANK
	.align		4
        /*105c*/ 	.byte	0x04, 0x0a
        /*105e*/ 	.short	(.L_2679 - .L_2678)
	.align		4
.L_2678:
        /*1060*/ 	.word	index@(.nv.constant0._ZN10layer_norm31ln_parallel_residual_bwd_kernelINS_13Kernel_traitsI6__halfffffjLj1280ELj1ELj4ELj1ELj16ENS_18Kernel_traits_baseILj1280ES2_ffffjLj128EEEEELb1ELb0ELb1EEEvNS_9BwdParamsE)
        /*1064*/ 	.short	0x0380
        /*1066*/ 	.short	0x0128


	//----- nvinfo : EIATTR_SW_WAR
	.align		4
.L_2679:
        /*1068*/ 	.byte	0x04, 0x36
        /*106a*/ 	.short	(.L_2681 - .L_2680)
.L_2680:
        /*106c*/ 	.word	0x00000008
.L_2681:


//--------------------- .nv.info._ZN10layer_norm22ln_bwd_finalize_kernelINS_22Kernel_traits_finalizeILj1280E6__halfffffjLb0ELj1024ELj4ENS_18Kernel_traits_baseILj1280ES2_ffffjLj1024EEEEELb0ELb0EEEvNS_9BwdParamsE --------------------------
	.section	.nv.info._ZN10layer_norm22ln_bwd_finalize_kernelINS_22Kernel_traits_finalizeILj1280E6__halfffffjLb0ELj1024ELj4ENS_18Kernel_traits_baseILj1280ES2_ffffjLj1024EEEEELb0ELb0EEEvNS_9BwdParamsE,"",@"SHT_CUDA_INFO"
	.sectionflags	@""
	.align	4


	//----- nvinfo : EIATTR_CUDA_API_VERSION
	.align		4
        /*0000*/ 	.byte	0x04, 0x37
        /*0002*/ 	.short	(.L_2683 - .L_2682)
.L_2682:
        /*0004*/ 	.word	0x00000082


	//----- nvinfo : EIATTR_KPARAM_INFO
	.align		4
.L_2683:
        /*0008*/ 	.byte	0x04, 0x17
        /*000a*/ 	.short	(.L_2685 - .L_2684)
.L_2684:
        /*000c*/ 	.word	0x00000000
        /*0010*/ 	.short	0x0000
        /*0012*/ 	.short	0x0000
        /*0014*/ 	.byte	0x00, 0xf0, 0xa1, 0x04


	//----- nvinfo : EIATTR_SPARSE_MMA_MASK
	.align		4
.L_2685:
        /*0018*/ 	.byte	0x03, 0x50
        /*001a*/ 	.short	0x0000


	//----- nvinfo : EIATTR_MAXREG_COUNT
	.align		4
        /*001c*/ 	.byte	0x03, 0x1b
        /*001e*/ 	.short	0x0040


	//----- nvinfo : EIATTR_NUM_BARRIERS
	.align		4
        /*0020*/ 	.byte	0x02, 0x4c
        /*0022*/ 	.byte	0x01
	.zero		1


	//----- nvinfo : EIATTR_MERCURY_ISA_VERSION
	.align		4
        /*0024*/ 	.byte	0x03, 0x5f
        /*0026*/ 	.short	0x0101


	//----- nvinfo : EIATTR_COOP_GROUP_MASK_REGIDS
	.align		4
        /*0028*/ 	.byte	0x04, 0x29
        /*002a*/ 	.short	(.L_2687 - .L_2686)


	//   ....[0]....
.L_2686:
        /*002c*/ 	.word	0xffffffff


	//   ....[1]....
        /*0030*/ 	.word	0xffffffff


	//   ....[2]....
        /*0034*/ 	.word	0xffffffff


	//   ....[3]....
        /*0038*/ 	.word	0xffffffff


	//   ....[4]....
        /*003c*/ 	.word	0xffffffff


	//   ....[5]....
        /*0040*/ 	.word	0xffffffff


	//   ....[6]....
        /*0044*/ 	.word	0xffffffff


	//   ....[7]....
        /*0048*/ 	.word	0xffffffff


	//   ....[8]....
        /*004c*/ 	.word	0xffffffff


	//   ....[9]....
        /*0050*/ 	.word	0xffffffff


	//----- nvinfo : EIATTR_COOP_GROUP_INSTR_OFFSETS
	.align		4
.L_2687:
        /*0054*/ 	.byte	0x04, 0x28
        /*0056*/ 	.short	(.L_2689 - .L_2688)


	//   ....[0]....
.L_2688:
        /*0058*/ 	.word	0x000015e0


	//   ....[1]....
        /*005c*/ 	.word	0x000015f0


	//   ....[2]....
        /*0060*/ 	.word	0x00001620


	//   ....[3]....
        /*0064*/ 	.word	0x00001630


	//   ....[4]....
        /*0068*/ 	.word	0x00001660


	//   ....[5]....
        /*006c*/ 	.word	0x00001670


	//   ....[6]....
        /*0070*/ 	.word	0x000016b0


	//   ....[7]....
        /*0074*/ 	.word	0x000016e0


	//   ....[8]....
        /*0078*/ 	.word	0x00001710


	//   ....[9]....
        /*007c*/ 	.word	0x00001720


	//----- nvinfo : EIATTR_VRC_CTA_INIT_COUNT
	.align		4
.L_2689:
        /*0080*/ 	.byte	0x02, 0x4a
	.zero		1
	.zero		1


	//----- nvinfo : EIATTR_EXIT_INSTR_OFFSETS
	.align		4
        /*0084*/ 	.byte	0x04, 0x1c
        /*0086*/ 	.short	(.L_2691 - .L_2690)


	//   ....[0]....
.L_2690:
        /*0088*/ 	.word	0x00000060


	//   ....[1]....
        /*008c*/ 	.word	0x00001780


	//   ....[2]....
        /*0090*/ 	.word	0x000017b0


	//   ....[3]....
        /*0094*/ 	.word	0x00001870


	//----- nvinfo : EIATTR_MAX_THREADS
	.align		4
.L_2691:
        /*0098*/ 	.byte	0x04, 0x05
        /*009a*/ 	.short	(.L_2693 - .L_2692)
.L_2692:
        /*009c*/ 	.word	0x00000400
        /*00a0*/ 	.word	0x00000001
        /*00a4*/ 	.word	0x00000001


	//----- nvinfo : EIATTR_CRS_STACK_SIZE
	.align		4
.L_2693:
        /*00a8*/ 	.byte	0x04, 0x1e
        /*00aa*/ 	.short	(.L_2695 - .L_2694)
.L_2694:
        /*00ac*/ 	.word	0x00000000


	//----- nvinfo : EIATTR_CBANK_PARAM_SIZE
	.align		4
.L_2695:
        /*00b0*/ 	.byte	0x03, 0x19
        /*00b2*/ 	.short	0x0128


	//----- nvinfo : EIATTR_PARAM_CBANK
	.align		4
        /*00b4*/ 	.byte	0x04, 0x0a
        /*00b6*/ 	.short	(.L_2697 - .L_2696)
	.align		4
.L_2696:
        /*00b8*/ 	.word	index@(.nv.constant0._ZN10layer_norm22ln_bwd_finalize_kernelINS_22Kernel_traits_finalizeILj1280E6__halfffffjLb0ELj1024ELj4ENS_18Kernel_traits_baseILj1280ES2_ffffjLj1024EEEEELb0ELb0EEEvNS_9BwdParamsE)
        /*00bc*/ 	.short	0x0380
        /*00be*/ 	.short	0x0128


	//----- nvinfo : EIATTR_SW_WAR
	.align		4
.L_2697:
        /*00c0*/ 	.byte	0x04, 0x36
        /*00c2*/ 	.short	(.L_2699 - .L_2698)
.L_2698:
        /*00c4*/ 	.word	0x00000008
.L_2699:


//--------------------- .nv.info._ZN10layer_norm40ln_parallel_residual_bwd_finalize_kernelINS_22Kernel_traits_finalizeILj1280E6__halfffffjLb0ELj1024ELj4ENS_18Kernel_traits_baseILj1280ES2_ffffjLj1024EEEEELb0EEEvNS_9BwdParamsE --------------------------
	.section	.nv.info._ZN10layer_norm40ln_parallel_residual_bwd_finalize_kernelINS_22Kernel_traits_finalizeILj1280E6__halfffffjLb0ELj1024ELj4ENS_18Kernel_traits_baseILj1280ES2_ffffjLj1024EEEEELb0EEEvNS_9BwdParamsE,"",@"SHT_CUDA_INFO"
	.sectionflags	@""
	.align	4


	//----- nvinfo : EIATTR_CUDA_API_VERSION
	.align		4
        /*0000*/ 	.byte	0x04, 0x37
        /*0002*/ 	.short	(.L_2701 - .L_2700)
.L_2700:
        /*0004*/ 	.word	0x00000082


	//----- nvinfo : EIATTR_KPARAM_INFO
	.align		4
.L_2701:
        /*0008*/ 	.byte	0x04, 0x17
        /*000a*/ 	.short	(.L_2703 - .L_2702)
.L_2702:
        /*000c*/ 	.word	0x00000000
        /*0010*/ 	.short	0x0000
        /*0012*/ 	.short	0x0000
        /*0014*/ 	.byte	0x00, 0xf0, 0xa1, 0x04


	//----- nvinfo : EIATTR_SPARSE_MMA_MASK
	.align		4
.L_2703:
        /*0018*/ 	.byte	0x03, 0x50
        /*001a*/ 	.short	0x0000


	//----- nvinfo : EIATTR_MAXREG_COUNT
	.align		4
        /*001c*/ 	.byte	0x03, 0x1b
        /*001e*/ 	.short	0x0040


	//----- nvinfo : EIATTR_NUM_BARRIERS
	.align		4
        /*0020*/ 	.byte	0x02, 0x4c
        /*0022*/ 	.byte	0x01
	.zero		1


	//----- nvinfo : EIATTR_MERCURY_ISA_VERSION
	.align		4
        /*0024*/ 	.byte	0x03, 0x5f
        /*0026*/ 	.short	0x0101


	//----- nvinfo : EIATTR_COOP_GROUP_MASK_REGIDS
	.align		4
        /*0028*/ 	.byte	0x04, 0x29
        /*002a*/ 	.short	(.L_2705 - .L_2704)


	//   ....[0]....
.L_2704:
        /*002c*/ 	.word	0xffffffff


	//   ....[1]....
        /*0030*/ 	.word	0xffffffff


	//   ....[2]....
        /*0034*/ 	.word	0xffffffff


	//   ....[3]....
        /*0038*/ 	.word	0xffffffff


	//   ....[4]....
        /*003c*/ 	.word	0xffffffff


	//   ....[5]....
        /*0040*/ 	.word	0xffffffff


	//   ....[6]....
        /*0044*/ 	.word	0xffffffff


	//   ....[7]....
        /*0048*/ 	.word	0xffffffff


	//   ....[8]....
        /*004c*/ 	.word	0xffffffff


	//   ....[9]....
        /*0050*/ 	.word	0xffffffff


	//   ....[10]....
        /*0054*/ 	.word	0xffffffff


	//   ....[11]....
        /*0058*/ 	.word	0xffffffff


	//   ....[12]....
        /*005c*/ 	.word	0xffffffff


	//   ....[13]....
        /*0060*/ 	.word	0xffffffff


	//   ....[14]....
        /*0064*/ 	.word	0xffffffff


	//   ....[15]....
        /*0068*/ 	.word	0xffffffff


	//   ....[16]....
        /*006c*/ 	.word	0xffffffff


	//   ....[17]....
        /*0070*/ 	.word	0xffffffff


	//   ....[18]....
        /*0074*/ 	.word	0xffffffff


	//   ....[19]....
        /*0078*/ 	.word	0xffffffff


	//----- nvinfo : EIATTR_COOP_GROUP_INSTR_OFFSETS
	.align		4
.L_2705:
        /*007c*/ 	.byte	0x04, 0x28
        /*007e*/ 	.short	(.L_2707 - .L_2706)


	//   ....[0]....
.L_2706:
        /*0080*/ 	.word	0x000013b0


	//   ....[1]....
        /*0084*/ 	.word	0x000013c0


	//   ....[2]....
        /*0088*/ 	.word	0x000013d0


	//   ....[3]....
        /*008c*/ 	.word	0x000013e0


	//   ....[4]....
        /*0090*/ 	.word	0x00001410


	//   ....[5]....
        /*0094*/ 	.word	0x00001430


	//   ....[6]....
        /*0098*/ 	.word	0x00001450


	//   ....[7]....
        /*009c*/ 	.word	0x00001460


	//   ....[8]....
        /*00a0*/ 	.word	0x000014a0


	//   ....[9]....
        /*00a4*/ 	.word	0x000014c0


	//   ....[10]....
        /*00a8*/ 	.word	0x000014d0


	//   ....[11]....
        /*00ac*/ 	.word	0x000014e0


	//   ....[12]....
        /*00b0*/ 	.word	0x00001510


	//   ....[13]....
        /*00b4*/ 	.word	0x00001530


	//   ....[14]....
        /*00b8*/ 	.word	0x00001550


	//   ....[15]....
        /*00bc*/ 	.word	0x00001560


	//   ....[16]....
        /*00c0*/ 	.word	0x000015a0


	//   ....[17]....
        /*00c4*/ 	.word	0x000015d0


	//   ....[18]....
        /*00c8*/ 	.word	0x00001600


	//   ....[19]....
        /*00cc*/ 	.word	0x00001610


	//----- nvinfo : EIATTR_VRC_CTA_INIT_COUNT
	.align		4
.L_2707:
        /*00d0*/ 	.byte	0x02, 0x4a
	.zero		1
	.zero		1


	//----- nvinfo : EIATTR_EXIT_INSTR_OFFSETS
	.align		4
        /*00d4*/ 	.byte	0x04, 0x1c
        /*00d6*/ 	.short	(.L_2709 - .L_2708)


	//   ....[0]....
.L_2708:
        /*00d8*/ 	.word	0x00000060


	//   ....[1]....
        /*00dc*/ 	.word	0x000016b0


	//   ....[2]....
        /*00e0*/ 	.word	0x000016e0


	//   ....[3]....
        /*00e4*/ 	.word	0x00001840


	//----- nvinfo : EIATTR_MAX_THREADS
	.align		4
.L_2709:
        /*00e8*/ 	.byte	0x04, 0x05
        /*00ea*/ 	.short	(.L_2711 - .L_2710)
.L_2710:
        /*00ec*/ 	.word	0x00000400
        /*00f0*/ 	.word	0x00000001
        /*00f4*/ 	.word	0x00000001


	//----- nvinfo : EIATTR_CRS_STACK_SIZE
	.align		4
.L_2711:
        /*00f8*/ 	.byte	0x04, 0x1e
        /*00fa*/ 	.short	(.L_2713 - .L_2712)
.L_2712:
        /*00fc*/ 	.word	0x00000000


	//----- nvinfo : EIATTR_CBANK_PARAM_SIZE
	.align		4
.L_2713:
        /*0100*/ 	.byte	0x03, 0x19
        /*0102*/ 	.short	0x0128


	//----- nvinfo : EIATTR_PARAM_CBANK
	.align		4
        /*0104*/ 	.byte	0x04, 0x0a
        /*0106*/ 	.short	(.L_2715 - .L_2714)
	.align		4
.L_2714:
        /*0108*/ 	.word	index@(.nv.constant0._ZN10layer_norm40ln_parallel_residual_bwd_finalize_kernelINS_22Kernel_traits_finalizeILj1280E6__halfffffjLb0ELj1024ELj4ENS_18Kernel_traits_baseILj1280ES2_ffffjLj1024EEEEELb0EEEvNS_9BwdParamsE)
        /*010c*/ 	.short	0x0380
        /*010e*/ 	.short	0x0128


	//----- nvinfo : EIATTR_SW_WAR
	.align		4
.L_2715:
        /*0110*/ 	.byte	0x04, 0x36
        /*0112*/ 	.short	(.L_2717 - .L_2716)
.L_2716:
        /*0114*/ 	.word	0x00000008
.L_2717:


//--------------------- .nv.info._ZN10layer_norm31ln_parallel_residual_bwd_kernelINS_13Kernel_traitsI6__halfffffjLj1280ELj1ELj4ELj1ELj16ENS_18Kernel_traits_baseILj1280ES2_ffffjLj128EEEEELb1ELb1ELb0EEEvNS_9BwdParamsE --------------------------
	.section	.nv.info._ZN10layer_norm31ln_parallel_residual_bwd_kernelINS_13Kernel_traitsI6__halfffffjLj1280ELj1ELj4ELj1ELj16ENS_18Kernel_traits_baseILj1280ES2_ffffjLj128EEEEELb1ELb1ELb0EEEvNS_9BwdParamsE,"",@"SHT_CUDA_INFO"
	.sectionflags	@""
	.align	4


	//----- nvinfo : EIATTR_CUDA_API_VERSION
	.align		4
        /*0000*/ 	.byte	0x04, 0x37
        /*0002*/ 	.short	(.L_2719 - .L_2718)
.L_2718:
        /*0004*/ 	.word	0x00000082


	//----- nvinfo : EIATTR_KPARAM_INFO
	.align		4
.L_2719:
        /*0008*/ 	.byte	0x04, 0x17
        /*000a*/ 	.short	(.L_2721 - .L_2720)
.L_2720:
        /*000c*/ 	.word	0x00000000
        /*0010*/ 	.short	0x0000
        /*0012*/ 	.short	0x0000
        /*0014*/ 	.byte	0x00, 0xf0, 0xa1, 0x04


	//----- nvinfo : EIATTR_SPARSE_MMA_MASK
	.align		4
.L_2721:
        /*0018*/ 	.byte	0x03, 0x50
        /*001a*/ 	.short	0x0000


	//----- nvinfo : EIATTR_MAXREG_COUNT
	.align		4
        /*001c*/ 	.byte	0x03, 0x1b
        /*001e*/ 	.short	0x00ff


	//----- nvinfo : EIATTR_NUM_BARRIERS
	.align		4
        /*0020*/ 	.byte	0x02, 0x4c
        /*0022*/ 	.byte	0x01
	.zero		1


	//----- nvinfo : EIATTR_ANNOTATIONS
	.align		4
        /*0024*/ 	.byte	0x04, 0x55
        /*0026*/ 	.short	(.L_2723 - .L_2722)


	//   ....[0]....
.L_2722:
        /* <DEDUP_REMOVED lines=33> */


	//----- nvinfo : EIATTR_MERCURY_ISA_VERSION
	.align		4
.L_2723:
        /*0228*/ 	.byte	0x03, 0x5f
        /*022a*/ 	.short	0x0101


	//----- nvinfo : EIATTR_COOP_GROUP_MASK_REGIDS
	.align		4
        /*022c*/ 	.byte	0x04, 0x29
        /*022e*/ 	.short	(.L_2725 - .L_2724)


	//   ....[0]....
.L_2724:
        /*0230*/ 	.word	0xffffffff


	//   ....[1]....
        /*0234*/ 	.word	0xffffffff


	//   ....[2]....
        /*0238*/ 	.word	0xffffffff


	//   ....[3]....
        /*023c*/ 	.word	0xffffffff


	//   ....[4]....
        /*0240*/ 	.word	0xffffffff


	//   ....[5]....
        /*0244*/ 	.word	0xffffffff


	//   ....[6]....
        /*0248*/ 	.word	0xffffffff


	//   ....[7]....
        /*024c*/ 	.word	0xffffffff


	//   ....[8]....
        /*0250*/ 	.word	0xffffffff


	//   ....[9]....
        /*0254*/ 	.word	0xffffffff


	//   ....[10]....
        /*0258*/ 	.word	0x05000064


	//   ....[11]....
        /*025c*/ 	.word	0x05000064


	//   ....[12]....
        /*0260*/ 	.word	0x05000064


	//   ....[13]....
        /*0264*/ 	.word	0x05000064


	//   ....[14]....
        /*0268*/ 	.word	0x05000064


	//   ....[15]....
        /*026c*/ 	.word	0x05000064


	//   ....[16]....
        /*0270*/ 	.word	0x05000064


	//   ....[17]....
        /*0274*/ 	.word	0x05000064


	//   ....[18]....
        /*0278*/ 	.word	0x05000064


	//   ....[19]....
        /*027c*/ 	.word	0x05000064


	//----- nvinfo : EIATTR_COOP_GROUP_INSTR_OFFSETS
	.align		4
.L_2725:
        /*0280*/ 	.byte	0x04, 0x28
        /*0282*/ 	.short	(.L_2727 - .L_2726)


	//   ....[0]....
.L_2726:
        /*0284*/ 	.word	0x00003580


	//   ....[1]....
        /*0288*/ 	.word	0x000035a0


	//   ....[2]....
        /*028c*/ 	.word	0x000035c0


	//   ....[3]....
        /*0290*/ 	.word	0x000035e0


	//   ....[4]....
        /*0294*/ 	.word	0x00003600


	//   ....[5]....
        /*0298*/ 	.word	0x00003620


	//   ....[6]....
        /*029c*/ 	.word	0x00003640


	//   ....[7]....
        /*02a0*/ 	.word	0x00003660


	//   ....[8]....
        /*02a4*/ 	.word	0x00003670


	//   ....[9]....
        /*02a8*/ 	.word	0x00003690


	//   ....[10]....
        /*02ac*/ 	.word	0x0000f450


	//   ....[11]....
        /*02b0*/ 	.word	0x0000f4e0


	//   ....[12]....
        /*02b4*/ 	.word	0x0000f540


	//   ....[13]....
        /*02b8*/ 	.word	0x0000f590


	//   ....[14]....
        /*02bc*/ 	.word	0x0000f5f0


	//   ....[15]....
        /*02c0*/ 	.word	0x0000f640


	//   ....[16]....
        /*02c4*/ 	.word	0x0000f6a0


	//   ....[17]....
        /*02c8*/ 	.word	0x0000f6f0


	//   ....[18]....
        /*02cc*/ 	.word	0x0000f750


	//   ....[19]....
        /*02d0*/ 	.word	0x0000f7a0


	//----- nvinfo : EIATTR_VRC_CTA_INIT_COUNT
	.align		4
.L_2727:
        /*02d4*/ 	.byte	0x02, 0x4a
	.zero		1
	.zero		1


	//----- nvinfo : EIATTR_EXIT_INSTR_OFFSETS
	.align		4
        /*02d8*/ 	.byte	0x04, 0x1c
        /*02da*/ 	.short	(.L_2729 - .L_2728)


	//   ....[0]....
.L_2728:
        /*02dc*/ 	.word	0x0000f3b0


	//   ....[1]....
        /*02e0*/ 	.word	0x0000f3e0


	//----- nvinfo : EIATTR_MAX_THREADS
	.align		4
.L_2729:
        /*02e4*/ 	.byte	0x04, 0x05
        /*02e6*/ 	.short	(.L_2731 - .L_2730)
.L_2730:
        /*02e8*/ 	.word	0x00000080
        /*02ec*/ 	.word	0x00000001
        /*02f0*/ 	.word	0x00000001


	//----- nvinfo : EIATTR_CRS_STACK_SIZE
	.align		4
.L_2731:
        /*02f4*/ 	.byte	0x04, 0x1e
        /*02f6*/ 	.short	(.L_2733 - .L_2732)
.L_2732:
        /*02f8*/ 	.word	0x00000000


	//----- nvinfo : EIATTR_CBANK_PARAM_SIZE
	.align		4
.L_2733:
        /*02fc*/ 	.byte	0x03, 0x19
        /*02fe*/ 	.short	0x0128


	//----- nvinfo : EIATTR_PARAM_CBANK
	.align		4
        /*0300*/ 	.byte	0x04, 0x0a
        /*0302*/ 	.short	(.L_2735 - .L_2734)
	.align		4
.L_2734:
        /*0304*/ 	.word	index@(.nv.constant0._ZN10layer_norm31ln_parallel_residual_bwd_kernelINS_13Kernel_traitsI6__halfffffjLj1280ELj1ELj4ELj1ELj16ENS_18Kernel_traits_baseILj1280ES2_ffffjLj128EEEEELb1ELb1ELb0EEEvNS_9BwdParamsE)
        /*0308*/ 	.short	0x0380
        /*030a*/ 	.short	0x0128


	//----- nvinfo : EIATTR_SW_WAR
	.align		4
.L_2735:
        /*030c*/ 	.byte	0x04, 0x36
        /*030e*/ 	.short	(.L_2737 - .L_2736)
.L_2736:
        /*0310*/ 	.word	0x00000008
.L_2737:


//--------------------- .nv.info._ZN10layer_norm22ln_bwd_finalize_kernelINS_22Kernel_traits_finalizeILj1280E6__halfffffjLb0ELj1024ELj4ENS_18Kernel_traits_baseILj1280ES2_ffffjLj1024EEEEELb0ELb1EEEvNS_9BwdParamsE --------------------------
	.section	.nv.info._ZN10layer_norm22ln_bwd_finalize_kernelINS_22Kernel_traits_finalizeILj1280E6__halfffffjLb0ELj1024ELj4ENS_18Kernel_traits_baseILj1280ES2_ffffjLj1024EEEEELb0ELb1EEEvNS_9BwdParamsE,"",@"SHT_CUDA_INFO"
	.sectionflags	@""
	.align	4


	//----- nvinfo : EIATTR_CUDA_API_VERSION
	.align		4
        /*0000*/ 	.byte	0x04, 0x37
        /*0002*/ 	.short	(.L_2739 - .L_2738)
.L_2738:
        /*0004*/ 	.word	0x00000082


	//----- nvinfo : EIATTR_KPARAM_INFO
	.align		4
.L_2739:
        /*0008*/ 	.byte	0x04, 0x17
        /*000a*/ 	.short	(.L_2741 - .L_2740)
.L_2740:
        /*000c*/ 	.word	0x00000000
        /*0010*/ 	.short	0x0000
        /*0012*/ 	.short	0x0000
        /*0014*/ 	.byte	0x00, 0xf0, 0xa1, 0x04


	//----- nvinfo : EIATTR_SPARSE_MMA_MASK
	.align		4
.L_2741:
        /*0018*/ 	.byte	0x03, 0x50
        /*001a*/ 	.short	0x0000


	//----- nvinfo : EIATTR_MAXREG_COUNT
	.align		4
        /*001c*/ 	.byte	0x03, 0x1b
        /*001e*/ 	.short	0x0040


	//----- nvinfo : EIATTR_NUM_BARRIERS
	.align		4
        /*0020*/ 	.byte	0x02, 0x4c
        /*0022*/ 	.byte	0x01
	.zero		1


	//----- nvinfo : EIATTR_MERCURY_ISA_VERSION
	.align		4
        /*0024*/ 	.byte	0x03, 0x5f
        /*0026*/ 	.short	0x0101


	//----- nvinfo : EIATTR_COOP_GROUP_MASK_REGIDS
	.align		4
        /*0028*/ 	.byte	0x04, 0x29
        /*002a*/ 	.short	(.L_2743 - .L_2742)


	//   ....[0]....
.L_2742:
        /*002c*/ 	.word	0xffffffff


	//   ....[1]....
        /*0030*/ 	.word	0xffffffff


	//   ....[2]....
        /*0034*/ 	.word	0xffffffff


	//   ....[3]....
        /*0038*/ 	.word	0xffffffff


	//   ....[4]....
        /*003c*/ 	.word	0xffffffff


	//   ....[5]....
        /*0040*/ 	.word	0xffffffff


	//   ....[6]....
        /*0044*/ 	.word	0xffffffff


	//   ....[7]....
        /*0048*/ 	.word	0xffffffff


	//   ....[8]....
        /*004c*/ 	.word	0xffffffff


	//   ....[9]....
        /*0050*/ 	.word	0xffffffff


	//----- nvinfo : EIATTR_COOP_GROUP_INSTR_OFFSETS
	.align		4
.L_2743:
        /*0054*/ 	.byte	0x04, 0x28
        /*0056*/ 	.short	(.L_2745 - .L_2744)


	//   ....[0]....
.L_2744:
        /*0058*/ 	.word	0x00001630


	//   ....[1]....
        /*005c*/ 	.word	0x00001640


	//   ....[2]....
        /*0060*/ 	.word	0x00001670


	//   ....[3]....
        /*0064*/ 	.word	0x00001680


	//   ....[4]....
        /*0068*/ 	.word	0x000016b0


	//   ....[5]....
        /*006c*/ 	.word	0x000016d0


	//   ....[6]....
        /*0070*/ 	.word	0x00001700


	//   ....[7]....
        /*0074*/ 	.word	0x00001710


	//   ....[8]....
        /*0078*/ 	.word	0x00001740


	//   ....[9]....
        /*007c*/ 	.word	0x00001750


	//----- nvinfo : EIATTR_VRC_CTA_INIT_COUNT
	.align		4
.L_2745:
        /*0080*/ 	.byte	0x02, 0x4a
	.zero		1
	.zero		1


	//----- nvinfo : EIATTR_EXIT_INSTR_OFFSETS
	.align		4
        /*0084*/ 	.byte	0x04, 0x1c
        /*0086*/ 	.short	(.L_2747 - .L_2746)


	//   ....[0]....
.L_2746:
        /*0088*/ 	.word	0x00000070


	//   ....[1]....
        /*008c*/ 	.word	0x000017b0


	//   ....[2]....
        /*0090*/ 	.word	0x00001880


	//----- nvinfo : EIATTR_MAX_THREADS
	.align		4
.L_2747:
        /*0094*/ 	.byte	0x04, 0x05
        /*0096*/ 	.short	(.L_2749 - .L_2748)
.L_2748:
        /*0098*/ 	.word	0x00000400
        /*009c*/ 	.word	0x00000001
        /*00a0*/ 	.word	0x00000001


	//----- nvinfo : EIATTR_CRS_STACK_SIZE
	.align		4
.L_2749:
        /*00a4*/ 	.byte	0x04, 0x1e
        /*00a6*/ 	.short	(.L_2751 - .L_2750)
.L_2750:
        /*00a8*/ 	.word	0x00000000


	//----- nvinfo : EIATTR_CBANK_PARAM_SIZE
	.align		4
.L_2751:
        /*00ac*/ 	.byte	0x03, 0x19
        /*00ae*/ 	.short	0x0128


	//----- nvinfo : EIATTR_PARAM_CBANK
	.align		4
        /*00b0*/ 	.byte	0x04, 0x0a
        /*00b2*/ 	.short	(.L_2753 - .L_2752)
	.align		4
.L_2752:
        /*00b4*/ 	.word	index@(.nv.constant0._ZN10layer_norm22ln_bwd_finalize_kernelINS_22Kernel_traits_finalizeILj1280E6__halfffffjLb0ELj1024ELj4ENS_18Kernel_traits_baseILj1280ES2_ffffjLj1024EEEEELb0ELb1EEEvNS_9BwdParamsE)
        /*00b8*/ 	.short	0x0380
        /*00ba*/ 	.short	0x0128


	//----- nvinfo : EIATTR_SW_WAR
	.align		4
.L_2753:
        /*00bc*/ 	.byte	0x04, 0x36
        /*00be*/ 	.short	(.L_2755 - .L_2754)
.L_2754:
        /*00c0*/ 	.word	0x00000008
.L_2755:


//--------------------- .nv.info._ZN10layer_norm40ln_parallel_residual_bwd_finalize_kernelINS_22Kernel_traits_finalizeILj1280E6__halfffffjLb0ELj1024ELj4ENS_18Kernel_traits_baseILj1280ES2_ffffjLj1024EEEEELb1EEEvNS_9BwdParamsE --------------------------
	.section	.nv.info._ZN10layer_norm40ln_parallel_residual_bwd_finalize_kernelINS_22Kernel_traits_finalizeILj1280E6__halfffffjLb0ELj1024ELj4ENS_18Kernel_traits_baseILj1280ES2_ffffjLj1024EEEEELb1EEEvNS_9BwdParamsE,"",@"SHT_CUDA_INFO"
	.sectionflags	@""
	.align	4


	//----- nvinfo : EIATTR_CUDA_API_VERSION
	.align		4
        /*0000*/ 	.byte	0x04, 0x37
        /*0002*/ 	.short	(.L_2757 - .L_2756)
.L_2756:
        /*0004*/ 	.word	0x00000082


	//----- nvinfo : EIATTR_KPARAM_INFO
	.align		4
.L_2757:
        /*0008*/ 	.byte	0x04, 0x17
        /*000a*/ 	.short	(.L_2759 - .L_2758)
.L_2758:
        /*000c*/ 	.word	0x00000000
        /*0010*/ 	.short	0x0000
        /*0012*/ 	.short	0x0000
        /*0014*/ 	.byte	0x00, 0xf0, 0xa1, 0x04


	//----- nvinfo : EIATTR_SPARSE_MMA_MASK
	.align		4
.L_2759:
        /*0018*/ 	.byte	0x03, 0x50
        /*001a*/ 	.short	0x0000


	//----- nvinfo : EIATTR_MAXREG_COUNT
	.align		4
        /*001c*/ 	.byte	0x03, 0x1b
        /*001e*/ 	.short	0x0040


	//----- nvinfo : EIATTR_NUM_BARRIERS
	.align		4
        /*0020*/ 	.byte	0x02, 0x4c
        /*0022*/ 	.byte	0x01
	.zero		1


	//----- nvinfo : EIATTR_MERCURY_ISA_VERSION
	.align		4
        /*0024*/ 	.byte	0x03, 0x5f
        /*0026*/ 	.short	0x0101


	//----- nvinfo : EIATTR_COOP_GROUP_MASK_REGIDS
	.align		4
        /*0028*/ 	.byte	0x04, 0x29
        /*002a*/ 	.short	(.L_2761 - .L_2760)


	//   ....[0]....
.L_2760:
        /*002c*/ 	.word	0xffffffff


	//   ....[1]....
        /*0030*/ 	.word	0xffffffff


	//   ....[2]....
        /*0034*/ 	.word	0xffffffff


	//   ....[3]....
        /*0038*/ 	.word	0xffffffff


	//   ....[4]....
        /*003c*/ 	.word	0xffffffff


	//   ....[5]....
        /*0040*/ 	.word	0xffffffff


	//   ....[6]....
        /*0044*/ 	.word	0xffffffff


	//   ....[7]....
        /*0048*/ 	.word	0xffffffff


	//   ....[8]....
        /*004c*/ 	.word	0xffffffff


	//   ....[9]....
        /*0050*/ 	.word	0xffffffff


	//   ....[10]....
        /*0054*/ 	.word	0xffffffff


	//   ....[11]....
        /*0058*/ 	.word	0xffffffff


	//   ....[12]....
        /*005c*/ 	.word	0xffffffff


	//   ....[13]....
        /*0060*/ 	.word	0xffffffff


	//   ....[14]....
        /*0064*/ 	.word	0xffffffff


	//   ....[15]....
        /*0068*/ 	.word	0xffffffff


	//   ....[16]....
        /*006c*/ 	.word	0xffffffff


	//   ....[17]....
        /*0070*/ 	.word	0xffffffff


	//   ....[18]....
        /*0074*/ 	.word	0xffffffff


	//   ....[19]....
        /*0078*/ 	.word	0xffffffff


	//----- nvinfo : EIATTR_COOP_GROUP_INSTR_OFFSETS
	.align		4
.L_2761:
        /*007c*/ 	.byte	0x04, 0x28
        /*007e*/ 	.short	(.L_2763 - .L_2762)


	//   ....[0]....
.L_2762:
        /*0080*/ 	.word	0x00001410


	//   ....[1]....
        /*0084*/ 	.word	0x00001420


	//   ....[2]....
        /*0088*/ 	.word	0x00001430


	//   ....[3]....
        /*008c*/ 	.word	0x00001440


	//   ....[4]....
        /*0090*/ 	.word	0x00001480


	//   ....[5]....
        /*0094*/ 	.word	0x000014a0


	//   ....[6]....
        /*0098*/ 	.word	0x000014b0


	//   ....[7]....
        /*009c*/ 	.word	0x000014c0


	//   ....[8]....
        /*00a0*/ 	.word	0x000014f0


	//   ....[9]....
        /*00a4*/ 	.word	0x00001520


	//   ....[10]....
        /*00a8*/ 	.word	0x00001530


	//   ....[11]....
        /*00ac*/ 	.word	0x00001540


	//   ....[12]....
        /*00b0*/ 	.word	0x00001560


	//   ....[13]....
        /*00b4*/ 	.word	0x00001590


	//   ....[14]....
        /*00b8*/ 	.word	0x000015b0


	//   ....[15]....
        /*00bc*/ 	.word	0x000015c0


	//   ....[16]....
        /*00c0*/ 	.word	0x000015e0


	//   ....[17]....
        /*00c4*/ 	.word	0x00001610


	//   ....[18]....
        /*00c8*/ 	.word	0x00001630


	//   ....[19]....
        /*00cc*/ 	.word	0x00001640


	//----- nvinfo : EIATTR_VRC_CTA_INIT_COUNT
	.align		4
.L_2763:
        /*00d0*/ 	.byte	0x02, 0x4a
	.zero		1
	.zero		1


	//----- nvinfo : EIATTR_EXIT_INSTR_OFFSETS
	.align		4
        /*00d4*/ 	.byte	0x04, 0x1c
        /*00d6*/ 	.short	(.L_2765 - .L_2764)


	//   ....[0]....
.L_2764:
        /*00d8*/ 	.word	0x00000060


	//   ....[1]....
        /*00dc*/ 	.word	0x000016e0


	//   ....[2]....
        /*00e0*/ 	.word	0x00001850


	//----- nvinfo : EIATTR_MAX_THREADS
	.align		4
.L_2765:
        /*00e4*/ 	.byte	0x04, 0x05
        /*00e6*/ 	.short	(.L_2767 - .L_2766)
.L_2766:
        /*00e8*/ 	.word	0x00000400
        /*00ec*/ 	.word	0x00000001
        /*00f0*/ 	.word	0x00000001


	//----- nvinfo : EIATTR_CRS_STACK_SIZE
	.align		4
.L_2767:
        /*00f4*/ 	.byte	0x04, 0x1e
        /*00f6*/ 	.short	(.L_2769 - .L_2768)
.L_2768:
        /*00f8*/ 	.word	0x00000000


	//----- nvinfo : EIATTR_CBANK_PARAM_SIZE
	.align		4
.L_2769:
        /*00fc*/ 	.byte	0x03, 0x19
        /*00fe*/ 	.short	0x0128


	//----- nvinfo : EIATTR_PARAM_CBANK
	.align		4
        /*0100*/ 	.byte	0x04, 0x0a
        /*0102*/ 	.short	(.L_2771 - .L_2770)
	.align		4
.L_2770:
        /*0104*/ 	.word	index@(.nv.constant0._ZN10layer_norm40ln_parallel_residual_bwd_finalize_kernelINS_22Kernel_traits_finalizeILj1280E6__halfffffjLb0ELj1024ELj4ENS_18Kernel_traits_baseILj1280ES2_ffffjLj1024EEEEELb1EEEvNS_9BwdParamsE)
        /*0108*/ 	.short	0x0380
        /*010a*/ 	.short	0x0128


	//----- nvinfo : EIATTR_SW_WAR
	.align		4
.L_2771:
        /*010c*/ 	.byte	0x04, 0x36
        /*010e*/ 	.short	(.L_2773 - .L_2772)
.L_2772:
        /*0110*/ 	.word	0x00000008
.L_2773:


//--------------------- .nv.info._ZN10layer_norm31ln_parallel_residual_bwd_kernelINS_13Kernel_traitsI6__halfffffjLj1280ELj1ELj4ELj1ELj16ENS_18Kernel_traits_baseILj1280ES2_ffffjLj128EEEEELb1ELb1ELb1EEEvNS_9BwdParamsE --------------------------
	.section	.nv.info._ZN10layer_norm31ln_parallel_residual_bwd_kernelINS_13Kernel_traitsI6__halfffffjLj1280ELj1ELj4ELj1ELj16ENS_18Kernel_traits_baseILj1280ES2_ffffjLj128EEEEELb1ELb1ELb1EEEvNS_9BwdParamsE,"",@"SHT_CUDA_INFO"
	.sectionflags	@""
	.align	4


	//----- nvinfo : EIATTR_CUDA_API_VERSION
	.align		4
        /*0000*/ 	.byte	0x04, 0x37
        /*0002*/ 	.short	(.L_2775 - .L_2774)
.L_2774:
        /*0004*/ 	.word	0x00000082


	//----- nvinfo : EIATTR_KPARAM_INFO
	.align		4
.L_2775:
        /*0008*/ 	.byte	0x04, 0x17
        /*000a*/ 	.short	(.L_2777 - .L_2776)
.L_2776:
        /*000c*/ 	.word	0x00000000
        /*0010*/ 	.short	0x0000
        /*0012*/ 	.short	0x0000
        /*0014*/ 	.byte	0x00, 0xf0, 0xa1, 0x04


	//----- nvinfo : EIATTR_SPARSE_MMA_MASK
	.align		4
.L_2777:
        /*0018*/ 	.byte	0x03, 0x50
        /*001a*/ 	.short	0x0000


	//----- nvinfo : EIATTR_MAXREG_COUNT
	.align		4
        /*001c*/ 	.byte	0x03, 0x1b
        /*001e*/ 	.short	0x00ff


	//----- nvinfo : EIATTR_NUM_BARRIERS
	.align		4
        /*0020*/ 	.byte	0x02, 0x4c
        /*0022*/ 	.byte	0x01
	.zero		1


	//----- nvinfo : EIATTR_ANNOTATIONS
	.align		4
        /*0024*/ 	.byte	0x04, 0x55
        /*0026*/ 	.short	(.L_2779 - .L_2778)


	//   ....[0]....
.L_2778:
        /* <DEDUP_REMOVED lines=55> */


	//----- nvinfo : EIATTR_MERCURY_ISA_VERSION
	.align		4
.L_2779:
        /*0380*/ 	.byte	0x03, 0x5f
        /*0382*/ 	.short	0x0101


	//----- nvinfo : EIATTR_COOP_GROUP_MASK_REGIDS
	.align		4
        /*0384*/ 	.byte	0x04, 0x29
        /*0386*/ 	.short	(.L_2781 - .L_2780)


	//   ....[0]....
.L_2780:
        /*0388*/ 	.word	0xffffffff


	//   ....[1]....
        /*038c*/ 	.word	0xffffffff


	//   ....[2]....
        /*0390*/ 	.word	0xffffffff


	//   ....[3]....
        /*0394*/ 	.word	0xffffffff


	//   ....[4]....
        /*0398*/ 	.word	0xffffffff


	//   ....[5]....
        /*039c*/ 	.word	0xffffffff


	//   ....[6]....
        /*03a0*/ 	.word	0xffffffff


	//   ....[7]....
        /*03a4*/ 	.word	0xffffffff


	//   ....[8]....
        /*03a8*/ 	.word	0xffffffff


	//   ....[9]....
        /*03ac*/ 	.word	0xffffffff


	//   ....[10]....
        /*03b0*/ 	.word	0x050000c5


	//   ....[11]....
        /*03b4*/ 	.word	0x050000c5


	//   ....[12]....
        /*03b8*/ 	.word	0x050000c5


	//   ....[13]....
        /*03bc*/ 	.word	0x050000c5


	//   ....[14]....
        /*03c0*/ 	.word	0x050000c5


	//   ....[15]....
        /*03c4*/ 	.word	0x050000c5


	//   ....[16]....
        /*03c8*/ 	.word	0x050000c5


	//   ....[17]....
        /*03cc*/ 	.word	0x050000c5


	//   ....[18]....
        /*03d0*/ 	.word	0x050000c5


	//   ....[19]....
        /*03d4*/ 	.word	0x050000c5


	//----- nvinfo : EIATTR_COOP_GROUP_INSTR_OFFSETS
	.align		4
.L_2781:
        /*03d8*/ 	.byte	0x04, 0x28
        /*03da*/ 	.short	(.L_2783 - .L_2782)


	//   ....[0]....
.L_2782:
        /*03dc*/ 	.word	0x00002c80


	//   ....[1]....
        /*03e0*/ 	.word	0x00002ca0


	//   ....[2]....
        /*03e4*/ 	.word	0x00002cc0


	//   ....[3]....
        /*03e8*/ 	.word	0x00002ce0


	//   ....[4]....
        /*03ec*/ 	.word	0x00002d00


	//   ....[5]....
        /*03f0*/ 	.word	0x00002d20


	//   ....[6]....
        /*03f4*/ 	.word	0x00002d40


	//   ....[7]....
        /*03f8*/ 	.word	0x00002d60


	//   ....[8]....
        /*03fc*/ 	.word	0x00002d70


	//   ....[9]....
        /*0400*/ 	.word	0x00002d90


	//   ....[10]....
        /*0404*/ 	.word	0x0000dcb0


	//   ....[11]....
        /*0408*/ 	.word	0x0000dd40


	//   ....[12]....
        /*040c*/ 	.word	0x0000dda0


	//   ....[13]....
        /*0410*/ 	.word	0x0000ddf0


	//   ....[14]....
        /*0414*/ 	.word	0x0000de50


	//   ....[15]....
        /*0418*/ 	.word	0x0000dea0


	//   ....[16]....
        /*041c*/ 	.word	0x0000df00


	//   ....[17]....
        /*0420*/ 	.word	0x0000df50


	//   ....[18]....
        /*0424*/ 	.word	0x0000dfb0


	//   ....[19]....
        /*0428*/ 	.word	0x0000e000


	//----- nvinfo : EIATTR_VRC_CTA_INIT_COUNT
	.align		4
.L_2783:
        /*042c*/ 	.byte	0x02, 0x4a
	.zero		1
	.zero		1


	//----- nvinfo : EIATTR_EXIT_INSTR_OFFSETS
	.align		4
        /*0430*/ 	.byte	0x04, 0x1c
        /*0432*/ 	.short	(.L_2785 - .L_2784)


	//   ....[0]....
.L_2784:
        /*0434*/ 	.word	0x0000dc40


	//----- nvinfo : EIATTR_MAX_THREADS
	.align		4
.L_2785:
        /*0438*/ 	.byte	0x04, 0x05
        /*043a*/ 	.short	(.L_2787 - .L_2786)
.L_2786:
        /*043c*/ 	.word	0x00000080
        /*0440*/ 	.word	0x00000001
        /*0444*/ 	.word	0x00000001


	//----- nvinfo : EIATTR_CRS_STACK_SIZE
	.align		4
.L_2787:
        /*0448*/ 	.byte	0x04, 0x1e
        /*044a*/ 	.short	(.L_2789 - .L_2788)
.L_2788:
        /*044c*/ 	.word	0x00000000


	//----- nvinfo : EIATTR_CBANK_PARAM_SIZE
	.align		4
.L_2789:
        /*0450*/ 	.byte	0x03, 0x19
        /*0452*/ 	.short	0x0128


	//----- nvinfo : EIATTR_PARAM_CBANK
	.align		4
        /*0454*/ 	.byte	0x04, 0x0a
        /*0456*/ 	.short	(.L_2791 - .L_2790)
	.align		4
.L_2790:
        /*0458*/ 	.word	index@(.nv.constant0._ZN10layer_norm31ln_parallel_residual_bwd_kernelINS_13Kernel_traitsI6__halfffffjLj1280ELj1ELj4ELj1ELj16ENS_18Kernel_traits_baseILj1280ES2_ffffjLj128EEEEELb1ELb1ELb1EEEvNS_9BwdParamsE)
        /*045c*/ 	.short	0x0380
        /*045e*/ 	.short	0x0128


	//----- nvinfo : EIATTR_SW_WAR
	.align		4
.L_2791:
        /*0460*/ 	.byte	0x04, 0x36
        /*0462*/ 	.short	(.L_2793 - .L_2792)
.L_2792:
        /*0464*/ 	.word	0x00000008
.L_2793:


//--------------------- .nv.info._ZN10layer_norm31ln_parallel_residual_bwd_kernelINS_13Kernel_traitsIfffffjLj1280ELj1ELj4ELj1ELj16ENS_18Kernel_traits_baseILj1280EfffffjLj128EEEEELb0ELb0ELb0EEEvNS_9BwdParamsE --------------------------
	.section	.nv.info._ZN10layer_norm31ln_parallel_residual_bwd_kernelINS_13Kernel_traitsIfffffjLj1280ELj1ELj4ELj1ELj16ENS_18Kernel_traits_baseILj1280EfffffjLj128EEEEELb0ELb0ELb0EEEvNS_9BwdParamsE,"",@"SHT_CUDA_INFO"
	.sectionflags	@""
	.align	4


	//----- nvinfo : EIATTR_CUDA_API_VERSION
	.align		4
        /*0000*/ 	.byte	0x04, 0x37
        /*0002*/ 	.short	(.L_2795 - .L_2794)
.L_2794:
        /*0004*/ 	.word	0x00000082


	//----- nvinfo : EIATTR_KPARAM_INFO
	.align		4
.L_2795:
        /*0008*/ 	.byte	0x04, 0x17
        /*000a*/ 	.short	(.L_2797 - .L_2796)
.L_2796:
        /*000c*/ 	.word	0x00000000
        /*0010*/ 	.short	0x0000
        /*0012*/ 	.short	0x0000
        /*0014*/ 	.byte	0x00, 0xf0, 0xa1, 0x04


	//----- nvinfo : EIATTR_SPARSE_MMA_MASK
	.align		4
.L_2797:
        /*0018*/ 	.byte	0x03, 0x50
        /*001a*/ 	.short	0x0000


	//----- nvinfo : EIATTR_MAXREG_COUNT
	.align		4
        /*001c*/ 	.byte	0x03, 0x1b
        /*001e*/ 	.short	0x00ff


	//----- nvinfo : EIATTR_NUM_BARRIERS
	.align		4
        /*0020*/ 	.byte	0x02, 0x4c
        /*0022*/ 	.byte	0x01
	.zero		1


	//----- nvinfo : EIATTR_ANNOTATIONS
	.align		4
        /*0024*/ 	.byte	0x04, 0x55
        /*0026*/ 	.short	(.L_2799 - .L_2798)


	//   ....[0]....
.L_2798:
        /* <DEDUP_REMOVED lines=249> */


	//----- nvinfo : EIATTR_MERCURY_ISA_VERSION
	.align		4
.L_2799:
        /*0fa8*/ 	.byte	0x03, 0x5f
        /*0faa*/ 	.short	0x0101


	//----- nvinfo : EIATTR_COOP_GROUP_MASK_REGIDS
	.align		4
        /*0fac*/ 	.byte	0x04, 0x29
        /*0fae*/ 	.short	(.L_2801 - .L_2800)


	//   ....[0]....
.L_2800:
        /*0fb0*/ 	.word	0xffffffff


	//   ....[1]....
        /*0fb4*/ 	.word	0xffffffff


	//   ....[2]....
        /*0fb8*/ 	.word	0xffffffff


	//   ....[3]....
        /*0fbc*/ 	.word	0xffffffff


	//   ....[4]....
        /*0fc0*/ 	.word	0xffffffff


	//   ....[5]....
        /*0fc4*/ 	.word	0xffffffff


	//   ....[6]....
        /*0fc8*/ 	.word	0xffffffff


	//   ....[7]....
        /*0fcc*/ 	.word	0xffffffff


	//   ....[8]....
        /*0fd0*/ 	.word	0xffffffff


	//   ....[9]....
        /*0fd4*/ 	.word	0xffffffff


	//   ....[10]....
        /*0fd8*/ 	.word	0x05000064


	//   ....[11]....
        /*0fdc*/ 	.word	0x05000064


	//   ....[12]....
        /*0fe0*/ 	.word	0x05000064


	//   ....[13]....
        /*0fe4*/ 	.word	0x05000064


	//   ....[14]....
        /*0fe8*/ 	.word	0x05000064


	//   ....[15]....
        /*0fec*/ 	.word	0x05000064


	//   ....[16]....
        /*0ff0*/ 	.word	0x05000064


	//   ....[17]....
        /*0ff4*/ 	.word	0x05000064


	//   ....[18]....
        /*0ff8*/ 	.word	0x05000064


	//   ....[19]....
        /*0ffc*/ 	.word	0x05000064


	//----- nvinfo : EIATTR_COOP_GROUP_INSTR_OFFSETS
	.align		4
.L_2801:
        /*1000*/ 	.byte	0x04, 0x28
        /*1002*/ 	.short	(.L_2803 - .L_2802)


	//   ....[0]....
.L_2802:
        /*1004*/ 	.word	0x00004f30


	//   ....[1]....
        /*1008*/ 	.word	0x00004f50


	//   ....[2]....
        /*100c*/ 	.word	0x00004f70


	//   ....[3]....
        /*1010*/ 	.word	0x00004f90


	//   ....[4]....
        /*1014*/ 	.word	0x00004fb0


	//   ....[5]....
        /*1018*/ 	.word	0x00004fd0


	//   ....[6]....
        /*101c*/ 	.word	0x00004ff0


	//   ....[7]....
        /*1020*/ 	.word	0x00005010


	//   ....[8]....
        /*1024*/ 	.word	0x00005020


	//   ....[9]....
        /*1028*/ 	.word	0x00005040


	//   ....[10]....
        /*102c*/ 	.word	0x0000e9b0


	//   ....[11]....
        /*1030*/ 	.word	0x0000ea50


	//   ....[12]....
        /*1034*/ 	.word	0x0000eac0


	//   ....[13]....
        /*1038*/ 	.word	0x0000eb20


	//   ....[14]....
        /*103c*/ 	.word	0x0000eb90


	//   ....[15]....
        /*1040*/ 	.word	0x0000ebf0


	//   ....[16]....
        /*1044*/ 	.word	0x0000ec60


	//   ....[17]....
        /*1048*/ 	.word	0x0000ecc0


	//   ....[18]....
        /*104c*/ 	.word	0x0000ed30


	//   ....[19]....
        /*1050*/ 	.word	0x0000ed80


	//----- nvinfo : EIATTR_VRC_CTA_INIT_COUNT
	.align		4
.L_2803:
        /*1054*/ 	.byte	0x02, 0x4a
	.zero		1
	.zero		1


	//----- nvinfo : EIATTR_EXIT_INSTR_OFFSETS
	.align		4
        /*1058*/ 	.byte	0x04, 0x1c
        /*105a*/ 	.short	(.L_2805 - .L_2804)


	//   ....[0]....
.L_2804:
        /*105c*/ 	.word	0x0000e8d0


	//   ....[1]....
        /*1060*/ 	.word	0x0000e950


	//----- nvinfo : EIATTR_MAX_THREADS
	.align		4
.L_2805:
        /*1064*/ 	.byte	0x04, 0x05
        /*1066*/ 	.short	(.L_2807 - .L_2806)
.L_2806:
        /*1068*/ 	.word	0x00000080
        /*106c*/ 	.word	0x00000001
        /*1070*/ 	.word	0x00000001


	//----- nvinfo : EIATTR_CRS_STACK_SIZE
	.align		4
.L_2807:
        /*1074*/ 	.byte	0x04, 0x1e
        /*1076*/ 	.short	(.L_2809 - .L_2808)
.L_2808:
        /*1078*/ 	.word	0x00000000


	//----- nvinfo : EIATTR_CBANK_PARAM_SIZE
	.align		4
.L_2809:
        /*107c*/ 	.byte	0x03, 0x19
        /*107e*/ 	.short	0x0128


	//----- nvinfo : EIATTR_PARAM_CBANK
	.align		4
        /*1080*/ 	.byte	0x04, 0x0a
        /*1082*/ 	.short	(.L_2811 - .L_2810)
	.align		4
.L_2810:
        /*1084*/ 	.word	index@(.nv.constant0._ZN10layer_norm31ln_parallel_residual_bwd_kernelINS_13Kernel_traitsIfffffjLj1280ELj1ELj4ELj1ELj16ENS_18Kernel_traits_baseILj1280EfffffjLj128EEEEELb0ELb0ELb0EEEvNS_9BwdParamsE)
        /*1088*/ 	.short	0x0380
        /*108a*/ 	.short	0x0128


	//----- nvinfo : EIATTR_SW_WAR
	.align		4
.L_2811:
        /*108c*/ 	.byte	0x04, 0x36
        /*108e*/ 	.short	(.L_2813 - .L_2812)
.L_2812:
        /*1090*/ 	.word	0x00000008
.L_2813:


//--------------------- .nv.info._ZN10layer_norm31ln_parallel_residual_bwd_kernelINS_13Kernel_traitsIfffffjLj1280ELj1ELj4ELj1ELj16ENS_18Kernel_traits_baseILj1280EfffffjLj128EEEEELb0ELb0ELb1EEEvNS_9BwdParamsE --------------------------
	.section	.nv.info._ZN10layer_norm31ln_parallel_residual_bwd_kernelINS_13Kernel_traitsIfffffjLj1280ELj1ELj4ELj1ELj16ENS_18Kernel_traits_baseILj1280EfffffjLj128EEEEELb0ELb0ELb1EEEvNS_9BwdParamsE,"",@"SHT_CUDA_INFO"
	.sectionflags	@""
	.align	4


	//----- nvinfo : EIATTR_CUDA_API_VERSION
	.align		4
        /*0000*/ 	.byte	0x04, 0x37
        /*0002*/ 	.short	(.L_2815 - .L_2814)
.L_2814:
        /*0004*/ 	.word	0x00000082


	//----- nvinfo : EIATTR_KPARAM_INFO
	.align		4
.L_2815:
        /*0008*/ 	.byte	0x04, 0x17
        /*000a*/ 	.short	(.L_2817 - .L_2816)
.L_2816:
        /*000c*/ 	.word	0x00000000
        /*0010*/ 	.short	0x0000
        /*0012*/ 	.short	0x0000
        /*0014*/ 	.byte	0x00, 0xf0, 0xa1, 0x04


	//----- nvinfo : EIATTR_SPARSE_MMA_MASK
	.align		4
.L_2817:
        /*0018*/ 	.byte	0x03, 0x50
        /*001a*/ 	.short	0x0000


	//----- nvinfo : EIATTR_MAXREG_COUNT
	.align		4
        /*001c*/ 	.byte	0x03, 0x1b
        /*001e*/ 	.short	0x00ff


	//----- nvinfo : EIATTR_NUM_BARRIERS
	.align		4
        /*0020*/ 	.byte	0x02, 0x4c
        /*0022*/ 	.byte	0x01
	.zero		1


	//----- nvinfo : EIATTR_ANNOTATIONS
	.align		4
        /*0024*/ 	.byte	0x04, 0x55
        /*0026*/ 	.short	(.L_2819 - .L_2818)


	//   ....[0]....
.L_2818:
        /* <DEDUP_REMOVED lines=299> */


	//----- nvinfo : EIATTR_MERCURY_ISA_VERSION
	.align		4
.L_2819:
        /*12c0*/ 	.byte	0x03, 0x5f
        /*12c2*/ 	.short	0x0101


	//----- nvinfo : EIATTR_COOP_GROUP_MASK_REGIDS
	.align		4
        /*12c4*/ 	.byte	0x04, 0x29
        /*12c6*/ 	.short	(.L_2821 - .L_2820)


	//   ....[0]....
.L_2820:
        /*12c8*/ 	.word	0xffffffff


	//   ....[1]....
        /*12cc*/ 	.word	0xffffffff


	//   ....[2]....
        /*12d0*/ 	.word	0xffffffff


	//   ....[3]....
        /*12d4*/ 	.word	0xffffffff


	//   ....[4]....
        /*12d8*/ 	.word	0xffffffff


	//   ....[5]....
        /*12dc*/ 	.word	0xffffffff


	//   ....[6]....
        /*12e0*/ 	.word	0xffffffff


	//   ....[7]....
        /*12e4*/ 	.word	0xffffffff


	//   ....[8]....
        /*12e8*/ 	.word	0xffffffff


	//   ....[9]....
        /*12ec*/ 	.word	0xffffffff


	//   ....[10]....
        /*12f0*/ 	.word	0x0500009c


	//   ....[11]....
        /*12f4*/ 	.word	0x0500009c


	//   ....[12]....
        /*12f8*/ 	.word	0x0500009c


	//   ....[13]....
        /*12fc*/ 	.word	0x0500009c


	//   ....[14]....
        /*1300*/ 	.word	0x0500009c


	//   ....[15]....
        /*1304*/ 	.word	0x0500009c


	//   ....[16]....
        /*1308*/ 	.word	0x0500009c


	//   ....[17]....
        /*130c*/ 	.word	0x0500009c


	//   ....[18]....
        /*1310*/ 	.word	0x0500009c


	//   ....[19]....
        /*1314*/ 	.word	0x0500009c


	//----- nvinfo : EIATTR_COOP_GROUP_INSTR_OFFSETS
	.align		4
.L_2821:
        /*1318*/ 	.byte	0x04, 0x28
        /*131a*/ 	.short	(.L_2823 - .L_2822)


	//   ....[0]....
.L_2822:
        /*131c*/ 	.word	0x00004510


	//   ....[1]....
        /*1320*/ 	.word	0x00004560


	//   ....[2]....
        /*1324*/ 	.word	0x00004580


	//   ....[3]....
        /*1328*/ 	.word	0x000045a0


	//   ....[4]....
        /*132c*/ 	.word	0x000045c0


	//   ....[5]....
        /*1330*/ 	.word	0x000045e0


	//   ....[6]....
        /*1334*/ 	.word	0x00004600


	//   ....[7]....
        /*1338*/ 	.word	0x00004620


	//   ....[8]....
        /*133c*/ 	.word	0x00004630


	//   ....[9]....
        /*1340*/ 	.word	0x00004650


	//   ....[10]....
        /*1344*/ 	.word	0x0000cb20


	//   ....[11]....
        /*1348*/ 	.word	0x0000cbc0


	//   ....[12]....
        /*134c*/ 	.word	0x0000cc40


	//   ....[13]....
        /*1350*/ 	.word	0x0000cc90


	//   ....[14]....
        /*1354*/ 	.word	0x0000ccf0


	//   ....[15]....
        /*1358*/ 	.word	0x0000cd40


	//   ....[16]....
        /*135c*/ 	.word	0x0000cda0


	//   ....[17]....
        /*1360*/ 	.word	0x0000cdf0


	//   ....[18]....
        /*1364*/ 	.word	0x0000ce50


	//   ....[19]....
        /*1368*/ 	.word	0x0000cea0


	//----- nvinfo : EIATTR_VRC_CTA_INIT_COUNT
	.align		4
.L_2823:
        /*136c*/ 	.byte	0x02, 0x4a
	.zero		1
	.zero		1


	//----- nvinfo : EIATTR_EXIT_INSTR_OFFSETS
	.align		4
        /*1370*/ 	.byte	0x04, 0x1c
        /*1372*/ 	.short	(.L_2825 - .L_2824)


	//   ....[0]....
.L_2824:
        /*1374*/ 	.word	0x0000cab0


	//----- nvinfo : EIATTR_MAX_THREADS
	.align		4
.L_2825:
        /*1378*/ 	.byte	0x04, 0x05
        /*137a*/ 	.short	(.L_2827 - .L_2826)
.L_2826:
        /*137c*/ 	.word	0x00000080
        /*1380*/ 	.word	0x00000001
        /*1384*/ 	.word	0x00000001


	//----- nvinfo : EIATTR_CRS_STACK_SIZE
	.align		4
.L_2827:
        /*1388*/ 	.byte	0x04, 0x1e
        /*138a*/ 	.short	(.L_2829 - .L_2828)
.L_2828:
        /*138c*/ 	.word	0x00000000


	//----- nvinfo : EIATTR_CBANK_PARAM_SIZE
	.align		4
.L_2829:
        /*1390*/ 	.byte	0x03, 0x19
        /*1392*/ 	.short	0x0128


	//----- nvinfo : EIATTR_PARAM_CBANK
	.align		4
        /*1394*/ 	.byte	0x04, 0x0a
        /*1396*/ 	.short	(.L_2831 - .L_2830)
	.align		4
.L_2830:
        /*1398*/ 	.word	index@(.nv.constant0._ZN10layer_norm31ln_parallel_residual_bwd_kernelINS_13Kernel_traitsIfffffjLj1280ELj1ELj4ELj1ELj16ENS_18Kernel_traits_baseILj1280EfffffjLj128EEEEELb0ELb0ELb1EEEvNS_9BwdParamsE)
        /*139c*/ 	.short	0x0380
        /*139e*/ 	.short	0x0128


	//----- nvinfo : EIATTR_SW_WAR
	.align		4
.L_2831:
        /*13a0*/ 	.byte	0x04, 0x36
        /*13a2*/ 	.short	(.L_2833 - .L_2832)
.L_2832:
        /*13a4*/ 	.word	0x00000008
.L_2833:


//--------------------- .nv.info._ZN10layer_norm31ln_parallel_residual_bwd_kernelINS_13Kernel_traitsIfffffjLj1280ELj1ELj4ELj1ELj16ENS_18Kernel_traits_baseILj1280EfffffjLj128EEEEELb0ELb1ELb0EEEvNS_9BwdParamsE --------------------------
	.section	.nv.info._ZN10layer_norm31ln_parallel_residual_bwd_kernelINS_13Kernel_traitsIfffffjLj1280ELj1ELj4ELj1ELj16ENS_18Kernel_traits_baseILj1280EfffffjLj128EEEEELb0ELb1ELb0EEEvNS_9BwdParamsE,"",@"SHT_CUDA_INFO"
	.sectionflags	@""
	.align	4


	//----- nvinfo : EIATTR_CUDA_API_VERSION
	.align		4
        /*0000*/ 	.byte	0x04, 0x37
        /*0002*/ 	.short	(.L_2835 - .L_2834)
.L_2834:
        /*0004*/ 	.word	0x00000082


	//----- nvinfo : EIATTR_KPARAM_INFO
	.align		4
.L_2835:
        /*0008*/ 	.byte	0x04, 0x17
        /*000a*/ 	.short	(.L_2837 - .L_2836)
.L_2836:
        /*000c*/ 	.word	0x00000000
        /*0010*/ 	.short	0x0000
        /*0012*/ 	.short	0x0000
        /*0014*/ 	.byte	0x00, 0xf0, 0xa1, 0x04


	//----- nvinfo : EIATTR_SPARSE_MMA_MASK
	.align		4
.L_2837:
        /*0018*/ 	.byte	0x03, 0x50
        /*001a*/ 	.short	0x0000


	//----- nvinfo : EIATTR_MAXREG_COUNT
	.align		4
        /*001c*/ 	.byte	0x03, 0x1b
        /*001e*/ 	.short	0x00ff


	//----- nvinfo : EIATTR_NUM_BARRIERS
	.align		4
        /*0020*/ 	.byte	0x02, 0x4c
        /*0022*/ 	.byte	0x01
	.zero		1


	//----- nvinfo : EIATTR_ANNOTATIONS
	.align		4
        /*0024*/ 	.byte	0x04, 0x55
        /*0026*/ 	.short	(.L_2839 - .L_2838)


	//   ....[0]....
.L_2838:
        /* <DEDUP_REMOVED lines=25> */


	//----- nvinfo : EIATTR_MERCURY_ISA_VERSION
	.align		4
.L_2839:
        /*01a8*/ 	.byte	0x03, 0x5f
        /*01aa*/ 	.short	0x0101


	//----- nvinfo : EIATTR_COOP_GROUP_MASK_REGIDS
	.align		4
        /*01ac*/ 	.byte	0x04, 0x29
        /*01ae*/ 	.short	(.L_2841 - .L_2840)


	//   ....[0]....
.L_2840:
        /*01b0*/ 	.word	0xffffffff


	//   ....[1]....
        /*01b4*/ 	.word	0xffffffff


	//   ....[2]....
        /*01b8*/ 	.word	0xffffffff


	//   ....[3]....
        /*01bc*/ 	.word	0xffffffff


	//   ....[4]....
        /*01c0*/ 	.word	0xffffffff


	//   ....[5]....
        /*01c4*/ 	.word	0xffffffff


	//   ....[6]....
        /*01c8*/ 	.word	0xffffffff


	//   ....[7]....
        /*01cc*/ 	.word	0xffffffff


	//   ....[8]....
        /*01d0*/ 	.word	0xffffffff


	//   ....[9]....
        /*01d4*/ 	.word	0xffffffff


	//   ....[10]....
        /*01d8*/ 	.word	0x05000006


	//   ....[11]....
        /*01dc*/ 	.word	0x05000006


	//   ....[12]....
        /*01e0*/ 	.word	0x05000006


	//   ....[13]....
        /*01e4*/ 	.word	0x05000006


	//   ....[14]....
        /*01e8*/ 	.word	0x05000006


	//   ....[15]....
        /*01ec*/ 	.word	0x05000006


	//   ....[16]....
        /*01f0*/ 	.word	0x05000006


	//   ....[17]....
        /*01f4*/ 	.word	0x05000006


	//   ....[18]....
        /*01f8*/ 	.word	0x05000006


	//   ....[19]....
        /*01fc*/ 	.word	0x05000006


	//----- nvinfo : EIATTR_COOP_GROUP_INSTR_OFFSETS
	.align		4
.L_2841:
        /*0200*/ 	.byte	0x04, 0x28
        /*0202*/ 	.short	(.L_2843 - .L_2842)


	//   ....[0]....
.L_2842:
        /*0204*/ 	.word	0x00004290


	//   ....[1]....
        /*0208*/ 	.word	0x000042b0


	//   ....[2]....
        /*020c*/ 	.word	0x000042d0


	//   ....[3]....
        /*0210*/ 	.word	0x000042f0


	//   ....[4]....
        /*0214*/ 	.word	0x00004310


	//   ....[5]....
        /*0218*/ 	.word	0x00004330


	//   ....[6]....
        /*021c*/ 	.word	0x00004350


	//   ....[7]....
        /*0220*/ 	.word	0x00004370


	//   ....[8]....
        /*0224*/ 	.word	0x00004380


	//   ....[9]....
        /*0228*/ 	.word	0x000043a0


	//   ....[10]....
        /*022c*/ 	.word	0x0000c630


	//   ....[11]....
        /*0230*/ 	.word	0x0000c6d0


	//   ....[12]....
        /*0234*/ 	.word	0x0000c750


	//   ....[13]....
        /*0238*/ 	.word	0x0000c7c0


	//   ....[14]....
        /*023c*/ 	.word	0x0000c840


	//   ....[15]....
        /*0240*/ 	.word	0x0000c8b0


	//   ....[16]....
        /*0244*/ 	.word	0x0000c930


	//   ....[17]....
        /*0248*/ 	.word	0x0000c9a0


	//   ....[18]....
        /*024c*/ 	.word	0x0000ca20


	//   ....[19]....
        /*0250*/ 	.word	0x0000ca70


	//----- nvinfo : EIATTR_VRC_CTA_INIT_COUNT
	.align		4
.L_2843:
        /*0254*/ 	.byte	0x02, 0x4a
	.zero		1
	.zero		1


	//----- nvinfo : EIATTR_EXIT_INSTR_OFFSETS
	.align		4
        /*0258*/ 	.byte	0x04, 0x1c
        /*025a*/ 	.short	(.L_2845 - .L_2844)


	//   ....[0]....
.L_2844:
        /*025c*/ 	.word	0x0000c5a0


	//   ....[1]....
        /*0260*/ 	.word	0x0000c5d0


	//----- nvinfo : EIATTR_MAX_THREADS
	.align		4
.L_2845:
        /*0264*/ 	.byte	0x04, 0x05
        /*0266*/ 	.short	(.L_2847 - .L_2846)
.L_2846:
        /*0268*/ 	.word	0x00000080
        /*026c*/ 	.word	0x00000001
        /*0270*/ 	.word	0x00000001


	//----- nvinfo : EIATTR_CRS_STACK_SIZE
	.align		4
.L_2847:
        /*0274*/ 	.byte	0x04, 0x1e
        /*0276*/ 	.short	(.L_2849 - .L_2848)
.L_2848:
        /*0278*/ 	.word	0x00000000


	//----- nvinfo : EIATTR_CBANK_PARAM_SIZE
	.align		4
.L_2849:
        /*027c*/ 	.byte	0x03, 0x19
        /*027e*/ 	.short	0x0128


	//----- nvinfo : EIATTR_PARAM_CBANK
	.align		4
        /*0280*/ 	.byte	0x04, 0x0a
        /*0282*/ 	.short	(.L_2851 - .L_2850)
	.align		4
.L_2850:
        /*0284*/ 	.word	index@(.nv.constant0._ZN10layer_norm31ln_parallel_residual_bwd_kernelINS_13Kernel_traitsIfffffjLj1280ELj1ELj4ELj1ELj16ENS_18Kernel_traits_baseILj1280EfffffjLj128EEEEELb0ELb1ELb0EEEvNS_9BwdParamsE)
        /*0288*/ 	.short	0x0380
        /*028a*/ 	.short	0x0128


	//----- nvinfo : EIATTR_SW_WAR
	.align		4
.L_2851:
        /*028c*/ 	.byte	0x04, 0x36
        /*028e*/ 	.short	(.L_2853 - .L_2852)
.L_2852:
        /*0290*/ 	.word	0x00000008
.L_2853:


//--------------------- .nv.info._ZN10layer_norm31ln_parallel_residual_bwd_kernelINS_13Kernel_traitsIfffffjLj1280ELj1ELj4ELj1ELj16ENS_18Kernel_traits_baseILj1280EfffffjLj128EEEEELb0ELb1ELb1EEEvNS_9BwdParamsE --------------------------
	.section	.nv.info._ZN10layer_norm31ln_parallel_residual_bwd_kernelINS_13Kernel_traitsIfffffjLj1280ELj1ELj4ELj1ELj16ENS_18Kernel_traits_baseILj1280EfffffjLj128EEEEELb0ELb1ELb1EEEvNS_9BwdParamsE,"",@"SHT_CUDA_INFO"
	.sectionflags	@""
	.align	4


	//----- nvinfo : EIATTR_CUDA_API_VERSION
	.align		4
        /*0000*/ 	.byte	0x04, 0x37
        /*0002*/ 	.short	(.L_2855 - .L_2854)
.L_2854:
        /*0004*/ 	.word	0x00000082


	//----- nvinfo : EIATTR_KPARAM_INFO
	.align		4
.L_2855:
        /*0008*/ 	.byte	0x04, 0x17
        /*000a*/ 	.short	(.L_2857 - .L_2856)
.L_2856:
        /*000c*/ 	.word	0x00000000
        /*0010*/ 	.short	0x0000
        /*0012*/ 	.short	0x0000
        /*0014*/ 	.byte	0x00, 0xf0, 0xa1, 0x04


	//----- nvinfo : EIATTR_SPARSE_MMA_MASK
	.align		4
.L_2857:
        /*0018*/ 	.byte	0x03, 0x50
        /*001a*/ 	.short	0x0000


	//----- nvinfo : EIATTR_MAXREG_COUNT
	.align		4
        /*001c*/ 	.byte	0x03, 0x1b
        /*001e*/ 	.short	0x00ff


	//----- nvinfo : EIATTR_NUM_BARRIERS
	.align		4
        /*0020*/ 	.byte	0x02, 0x4c
        /*0022*/ 	.byte	0x01
	.zero		1


	//----- nvinfo : EIATTR_ANNOTATIONS
	.align		4
        /*0024*/ 	.byte	0x04, 0x55
        /*0026*/ 	.short	(.L_2859 - .L_2858)


	//   ....[0]....
.L_2858:
        /* <DEDUP_REMOVED lines=267> */


	//----- nvinfo : EIATTR_MERCURY_ISA_VERSION
	.align		4
.L_2859:
        /*10c8*/ 	.byte	0x03, 0x5f
        /*10ca*/ 	.short	0x0101


	//----- nvinfo : EIATTR_COOP_GROUP_MASK_REGIDS
	.align		4
        /*10cc*/ 	.byte	0x04, 0x29
        /*10ce*/ 	.short	(.L_2861 - .L_2860)


	//   ....[0]....
.L_2860:
        /*10d0*/ 	.word	0xffffffff


	//   ....[1]....
        /*10d4*/ 	.word	0xffffffff


	//   ....[2]....
        /*10d8*/ 	.word	0xffffffff


	//   ....[3]....
        /*10dc*/ 	.word	0xffffffff


	//   ....[4]....
        /*10e0*/ 	.word	0xffffffff


	//   ....[5]....
        /*10e4*/ 	.word	0xffffffff


	//   ....[6]....
        /*10e8*/ 	.word	0xffffffff


	//   ....[7]....
        /*10ec*/ 	.word	0xffffffff


	//   ....[8]....
        /*10f0*/ 	.word	0xffffffff


	//   ....[9]....
        /*10f4*/ 	.word	0xffffffff


	//   ....[10]....
        /*10f8*/ 	.word	0x05000044


	//   ....[11]....
        /*10fc*/ 	.word	0x05000044


	//   ....[12]....
        /*1100*/ 	.word	0x05000044


	//   ....[13]....
        /*1104*/ 	.word	0x05000044


	//   ....[14]....
        /*1108*/ 	.word	0x05000044


	//   ....[15]....
        /*110c*/ 	.word	0x05000044


	//   ....[16]....
        /*1110*/ 	.word	0x05000044


	//   ....[17]....
        /*1114*/ 	.word	0x05000044


	//   ....[18]....
        /*1118*/ 	.word	0x05000044


	//   ....[19]....
        /*111c*/ 	.word	0x05000044


	//----- nvinfo : EIATTR_COOP_GROUP_INSTR_OFFSETS
	.align		4
.L_2861:
        /*1120*/ 	.byte	0x04, 0x28
        /*1122*/ 	.short	(.L_2863 - .L_2862)


	//   ....[0]....
.L_2862:
        /*1124*/ 	.word	0x000040b0


	//   ....[1]....
        /*1128*/ 	.word	0x000040e0


	//   ....[2]....
        /*112c*/ 	.word	0x00004100


	//   ....[3]....
        /*1130*/ 	.word	0x00004120


	//   ....[4]....
        /*1134*/ 	.word	0x00004140


	//   ....[5]....
        /*1138*/ 	.word	0x00004160


	//   ....[6]....
        /*113c*/ 	.word	0x00004180


	//   ....[7]....
        /*1140*/ 	.word	0x000041a0


	//   ....[8]....
        /*1144*/ 	.word	0x000047a0


	//   ....[9]....
        /*1148*/ 	.word	0x000047b0


	//   ....[10]....
        /*114c*/ 	.word	0x0000bb30


	//   ....[11]....
        /*1150*/ 	.word	0x0000bbc0


	//   ....[12]....
        /*1154*/ 	.word	0x0000bc30


	//   ....[13]....
        /*1158*/ 	.word	0x0000bc90


	//   ....[14]....
        /*115c*/ 	.word	0x0000bd00


	//   ....[15]....
        /*1160*/ 	.word	0x0000bd60


	//   ....[16]....
        /*1164*/ 	.word	0x0000bdd0


	//   ....[17]....
        /*1168*/ 	.word	0x0000be30


	//   ....[18]....
        /*116c*/ 	.word	0x0000c280


	//   ....[19]....
        /*1170*/ 	.word	0x0000c4c0


	//----- nvinfo : EIATTR_VRC_CTA_INIT_COUNT
	.align		4
.L_2863:
        /*1174*/ 	.byte	0x02, 0x4a
	.zero		1
	.zero		1


	//----- nvinfo : EIATTR_EXIT_INSTR_OFFSETS
	.align		4
        /*1178*/ 	.byte	0x04, 0x1c
        /*117a*/ 	.short	(.L_2865 - .L_2864)


	//   ....[0]....
.L_2864:
        /*117c*/ 	.word	0x0000bac0


	//----- nvinfo : EIATTR_MAX_THREADS
	.align		4
.L_2865:
        /*1180*/ 	.byte	0x04, 0x05
        /*1182*/ 	.short	(.L_2867 - .L_2866)
.L_2866:
        /*1184*/ 	.word	0x00000080
        /*1188*/ 	.word	0x00000001
        /*118c*/ 	.word	0x00000001


	//----- nvinfo : EIATTR_CRS_STACK_SIZE
	.align		4
.L_2867:
        /*1190*/ 	.byte	0x04, 0x1e
        /*1192*/ 	.short	(.L_2869 - .L_2868)
.L_2868:
        /*1194*/ 	.word	0x00000000


	//----- nvinfo : EIATTR_CBANK_PARAM_SIZE
	.align		4
.L_2869:
        /*1198*/ 	.byte	0x03, 0x19
        /*119a*/ 	.short	0x0128


	//----- nvinfo : EIATTR_PARAM_CBANK
	.align		4
        /*119c*/ 	.byte	0x04, 0x0a
        /*119e*/ 	.short	(.L_2871 - .L_2870)
	.align		4
.L_2870:
        /*11a0*/ 	.word	index@(.nv.constant0._ZN10layer_norm31ln_parallel_residual_bwd_kernelINS_13Kernel_traitsIfffffjLj1280ELj1ELj4ELj1ELj16ENS_18Kernel_traits_baseILj1280EfffffjLj128EEEEELb0ELb1ELb1EEEvNS_9BwdParamsE)
        /*11a4*/ 	.short	0x0380
        /*11a6*/ 	.short	0x0128


	//----- nvinfo : EIATTR_SW_WAR
	.align		4
.L_2871:
        /*11a8*/ 	.byte	0x04, 0x36
        /*11aa*/ 	.short	(.L_2873 - .L_2872)
.L_2872:
        /*11ac*/ 	.word	0x00000008
.L_2873:


//--------------------- .nv.info._ZN10layer_norm31ln_parallel_residual_bwd_kernelINS_13Kernel_traitsIfffffjLj1280ELj1ELj4ELj1ELj16ENS_18Kernel_traits_baseILj1280EfffffjLj128EEEEELb1ELb0ELb0EEEvNS_9BwdParamsE --------------------------
	.section	.nv.info._ZN10layer_norm31ln_parallel_residual_bwd_kernelINS_13Kernel_traitsIfffffjLj1280ELj1ELj4ELj1ELj16ENS_18Kernel_traits_baseILj1280EfffffjLj128EEEEELb1ELb0ELb0EEEvNS_9BwdParamsE,"",@"SHT_CUDA_INFO"
	.sectionflags	@""
	.align	4


	//----- nvinfo : EIATTR_CUDA_API_VERSION
	.align		4
        /*0000*/ 	.byte	0x04, 0x37
        /*0002*/ 	.short	(.L_2875 - .L_2874)
.L_2874:
        /*0004*/ 	.word	0x00000082


	//----- nvinfo : EIATTR_KPARAM_INFO
	.align		4
.L_2875:
        /*0008*/ 	.byte	0x04, 0x17
        /*000a*/ 	.short	(.L_2877 - .L_2876)
.L_2876:
        /*000c*/ 	.word	0x00000000
        /*0010*/ 	.short	0x0000
        /*0012*/ 	.short	0x0000
        /*0014*/ 	.byte	0x00, 0xf0, 0xa1, 0x04


	//----- nvinfo : EIATTR_SPARSE_MMA_MASK
	.align		4
.L_2877:
        /*0018*/ 	.byte	0x03, 0x50
        /*001a*/ 	.short	0x0000


	//----- nvinfo : EIATTR_MAXREG_COUNT
	.align		4
        /*001c*/ 	.byte	0x03, 0x1b
        /*001e*/ 	.short	0x00ff


	//----- nvinfo : EIATTR_NUM_BARRIERS
	.align		4
        /*0020*/ 	.byte	0x02, 0x4c
        /*0022*/ 	.byte	0x01
	.zero		1


	//----- nvinfo : EIATTR_ANNOTATIONS
	.align		4
        /*0024*/ 	.byte	0x04, 0x55
        /*0026*/ 	.short	(.L_2879 - .L_2878)


	//   ....[0]....
.L_2878:
        /* <DEDUP_REMOVED lines=303> */


	//----- nvinfo : EIATTR_MERCURY_ISA_VERSION
	.align		4
.L_2879:
        /*1300*/ 	.byte	0x03, 0x5f
        /*1302*/ 	.short	0x0101


	//----- nvinfo : EIATTR_COOP_GROUP_MASK_REGIDS
	.align		4
        /*1304*/ 	.byte	0x04, 0x29
        /*1306*/ 	.short	(.L_2881 - .L_2880)


	//   ....[0]....
.L_2880:
        /*1308*/ 	.word	0xffffffff


	//   ....[1]....
        /*130c*/ 	.word	0xffffffff


	//   ....[2]....
        /*1310*/ 	.word	0xffffffff


	//   ....[3]....
        /*1314*/ 	.word	0xffffffff


	//   ....[4]....
        /*1318*/ 	.word	0xffffffff


	//   ....[5]....
        /*131c*/ 	.word	0xffffffff


	//   ....[6]....
        /*1320*/ 	.word	0xffffffff


	//   ....[7]....
        /*1324*/ 	.word	0xffffffff


	//   ....[8]....
        /*1328*/ 	.word	0xffffffff


	//   ....[9]....
        /*132c*/ 	.word	0xffffffff


	//   ....[10]....
        /*1330*/ 	.word	0x05000033


	//   ....[11]....
        /*1334*/ 	.word	0x05000033


	//   ....[12]....
        /*1338*/ 	.word	0x05000033


	//   ....[13]....
        /*133c*/ 	.word	0x05000033


	//   ....[14]....
        /*1340*/ 	.word	0x05000033


	//   ....[15]....
        /*1344*/ 	.word	0x05000033


	//   ....[16]....
        /*1348*/ 	.word	0x05000033


	//   ....[17]....
        /*134c*/ 	.word	0x05000033


	//   ....[18]....
        /*1350*/ 	.word	0x05000033


	//   ....[19]....
        /*1354*/ 	.word	0x05000033


	//----- nvinfo : EIATTR_COOP_GROUP_INSTR_OFFSETS
	.align		4
.L_2881:
        /*1358*/ 	.byte	0x04, 0x28
        /*135a*/ 	.short	(.L_2883 - .L_2882)


	//   ....[0]....
.L_2882:
        /*135c*/ 	.word	0x00005850


	//   ....[1]....
        /*1360*/ 	.word	0x00005870


	//   ....[2]....
        /*1364*/ 	.word	0x00005890


	//   ....[3]....
        /*1368*/ 	.word	0x000058b0


	//   ....[4]....
        /*136c*/ 	.word	0x000058d0


	//   ....[5]....
        /*1370*/ 	.word	0x000058f0


	//   ....[6]....
        /*1374*/ 	.word	0x00005910


	//   ....[7]....
        /*1378*/ 	.word	0x00005930


	//   ....[8]....
        /*137c*/ 	.word	0x00005940


	//   ....[9]....
        /*1380*/ 	.word	0x00005960


	//   ....[10]....
        /*1384*/ 	.word	0x00012f50


	//   ....[11]....
        /*1388*/ 	.word	0x00012ff0


	//   ....[12]....
        /*138c*/ 	.word	0x00013070


	//   ....[13]....
        /*1390*/ 	.word	0x000130e0


	//   ....[14]....
        /*1394*/ 	.word	0x00013160


	//   ....[15]....
        /*1398*/ 	.word	0x000131d0


	//   ....[16]....
        /*139c*/ 	.word	0x00013250


	//   ....[17]....
        /*13a0*/ 	.word	0x000132c0


	//   ....[18]....
        /*13a4*/ 	.word	0x00013340


	//   ....[19]....
        /*13a8*/ 	.word	0x00013390


	//----- nvinfo : EIATTR_VRC_CTA_INIT_COUNT
	.align		4
.L_2883:
        /*13ac*/ 	.byte	0x02, 0x4a
	.zero		1
	.zero		1


	//----- nvinfo : EIATTR_EXIT_INSTR_OFFSETS
	.align		4
        /*13b0*/ 	.byte	0x04, 0x1c
        /*13b2*/ 	.short	(.L_2885 - .L_2884)


	//   ....[0]....
.L_2884:
        /*13b4*/ 	.word	0x00012e60


	//   ....[1]....
        /*13b8*/ 	.word	0x00012ee0


	//----- nvinfo : EIATTR_MAX_THREADS
	.align		4
.L_2885:
        /*13bc*/ 	.byte	0x04, 0x05
        /*13be*/ 	.short	(.L_2887 - .L_2886)
.L_2886:
        /*13c0*/ 	.word	0x00000080
        /*13c4*/ 	.word	0x00000001
        /*13c8*/ 	.word	0x00000001


	//----- nvinfo : EIATTR_CRS_STACK_SIZE
	.align		4
.L_2887:
        /*13cc*/ 	.byte	0x04, 0x1e
        /*13ce*/ 	.short	(.L_2889 - .L_2888)
.L_2888:
        /*13d0*/ 	.word	0x00000000


	//----- nvinfo : EIATTR_CBANK_PARAM_SIZE
	.align		4
.L_2889:
        /*13d4*/ 	.byte	0x03, 0x19
        /*13d6*/ 	.short	0x0128


	//----- nvinfo : EIATTR_PARAM_CBANK
	.align		4
        /*13d8*/ 	.byte	0x04, 0x0a
        /*13da*/ 	.short	(.L_2891 - .L_2890)
	.align		4
.L_2890:
        /*13dc*/ 	.word	index@(.nv.constant0._ZN10layer_norm31ln_parallel_residual_bwd_kernelINS_13Kernel_traitsIfffffjLj1280ELj1ELj4ELj1ELj16ENS_18Kernel_traits_baseILj1280EfffffjLj128EEEEELb1ELb0ELb0EEEvNS_9BwdParamsE)
        /*13e0*/ 	.short	0x0380
        /*13e2*/ 	.short	0x0128


	//----- nvinfo : EIATTR_SW_WAR
	.align		4
.L_2891:
        /*13e4*/ 	.byte	0x04, 0x36
        /*13e6*/ 	.short	(.L_2893 - .L_2892)
.L_2892:
        /*13e8*/ 	.word	0x00000008
.L_2893:


//--------------------- .nv.info._ZN10layer_norm31ln_parallel_residual_bwd_kernelINS_13Kernel_traitsIfffffjLj1280ELj1ELj4ELj1ELj16ENS_18Kernel_traits_baseILj1280EfffffjLj128EEEEELb1ELb0ELb1EEEvNS_9BwdParamsE --------------------------
	.section	.nv.info._ZN10layer_norm31ln_parallel_residual_bwd_kernelINS_13Kernel_traitsIfffffjLj1280ELj1ELj4ELj1ELj16ENS_18Kernel_traits_baseILj1280EfffffjLj128EEEEELb1ELb0ELb1EEEvNS_9BwdParamsE,"",@"SHT_CUDA_INFO"
	.sectionflags	@""
	.align	4


	//----- nvinfo : EIATTR_CUDA_API_VERSION
	.align		4
        /*0000*/ 	.byte	0x04, 0x37
        /*0002*/ 	.short	(.L_2895 - .L_2894)
.L_2894:
        /*0004*/ 	.word	0x00000082


	//----- nvinfo : EIATTR_KPARAM_INFO
	.align		4
.L_2895:
        /*0008*/ 	.byte	0x04, 0x17
        /*000a*/ 	.short	(.L_2897 - .L_2896)
.L_2896:
        /*000c*/ 	.word	0x00000000
        /*0010*/ 	.short	0x0000
        /*0012*/ 	.short	0x0000
        /*0014*/ 	.byte	0x00, 0xf0, 0xa1, 0x04


	//----- nvinfo : EIATTR_SPARSE_MMA_MASK
	.align		4
.L_2897:
        /*0018*/ 	.byte	0x03, 0x50
        /*001a*/ 	.short	0x0000


	//----- nvinfo : EIATTR_MAXREG_COUNT
	.align		4
        /*001c*/ 	.byte	0x03, 0x1b
        /*001e*/ 	.short	0x00ff


	//----- nvinfo : EIATTR_NUM_BARRIERS
	.align		4
        /*0020*/ 	.byte	0x02, 0x4c
        /*0022*/ 	.byte	0x01
	.zero		1


	//----- nvinfo : EIATTR_ANNOTATIONS
	.align		4
        /*0024*/ 	.byte	0x04, 0x55
        /*0026*/ 	.short	(.L_2899 - .L_2898)


	//   ....[0]....
.L_2898:
        /* <DEDUP_REMOVED lines=314> */


	//----- nvinfo : EIATTR_MERCURY_ISA_VERSION
	.align		4
.L_2899:
        /*13b0*/ 	.byte	0x03, 0x5f
        /*13b2*/ 	.short	0x0101


	//----- nvinfo : EIATTR_COOP_GROUP_MASK_REGIDS
	.align		4
        /*13b4*/ 	.byte	0x04, 0x29
        /*13b6*/ 	.short	(.L_2901 - .L_2900)


	//   ....[0]....
.L_2900:
        /*13b8*/ 	.word	0xffffffff


	//   ....[1]....
        /*13bc*/ 	.word	0xffffffff


	//   ....[2]....
        /*13c0*/ 	.word	0xffffffff


	//   ....[3]....
        /*13c4*/ 	.word	0xffffffff


	//   ....[4]....
        /*13c8*/ 	.word	0xffffffff


	//   ....[5]....
        /*13cc*/ 	.word	0xffffffff


	//   ....[6]....
        /*13d0*/ 	.word	0xffffffff


	//   ....[7]....
        /*13d4*/ 	.word	0xffffffff


	//   ....[8]....
        /*13d8*/ 	.word	0xffffffff


	//   ....[9]....
        /*13dc*/ 	.word	0xffffffff


	//   ....[10]....
        /*13e0*/ 	.word	0x050000f3


	//   ....[11]....
        /*13e4*/ 	.word	0x050000f3


	//   ....[12]....
        /*13e8*/ 	.word	0x050000f3


	//   ....[13]....
        /*13ec*/ 	.word	0x050000f3


	//   ....[14]....
        /*13f0*/ 	.word	0x050000f3


	//   ....[15]....
        /*13f4*/ 	.word	0x050000f3


	//   ....[16]....
        /*13f8*/ 	.word	0x050000f3


	//   ....[17]....
        /*13fc*/ 	.word	0x050000f3


	//   ....[18]....
        /*1400*/ 	.word	0x050000f3


	//   ....[19]....
        /*1404*/ 	.word	0x050000f3


	//----- nvinfo : EIATTR_COOP_GROUP_INSTR_OFFSETS
	.align		4
.L_2901:
        /*1408*/ 	.byte	0x04, 0x28
        /*140a*/ 	.short	(.L_2903 - .L_2902)


	//   ....[0]....
.L_2902:
        /*140c*/ 	.word	0x000049b0


	//   ....[1]....
        /*1410*/ 	.word	0x00004a90


	//   ....[2]....
        /*1414*/ 	.word	0x00004ac0


	//   ....[3]....
        /*1418*/ 	.word	0x00004ae0


	//   ....[4]....
        /*141c*/ 	.word	0x00004b00


	//   ....[5]....
        /*1420*/ 	.word	0x00004b20


	//   ....[6]....
        /*1424*/ 	.word	0x00004b40


	//   ....[7]....
        /*1428*/ 	.word	0x00004b60


	//   ....[8]....
        /*142c*/ 	.word	0x00004b70


	//   ....[9]....
        /*1430*/ 	.word	0x00004b90


	//   ....[10]....
        /*1434*/ 	.word	0x00010cc0


	//   ....[11]....
        /*1438*/ 	.word	0x00010da0


	//   ....[12]....
        /*143c*/ 	.word	0x00010e70


	//   ....[13]....
        /*1440*/ 	.word	0x00010ee0


	//   ....[14]....
        /*1444*/ 	.word	0x00010f60


	//   ....[15]....
        /*1448*/ 	.word	0x00010fd0


	//   ....[16]....
        /*144c*/ 	.word	0x00011050


	//   ....[17]....
        /*1450*/ 	.word	0x000110c0


	//   ....[18]....
        /*1454*/ 	.word	0x00011140


	//   ....[19]....
        /*1458*/ 	.word	0x00011190


	//----- nvinfo : EIATTR_VRC_CTA_INIT_COUNT
	.align		4
.L_2903:
        /*145c*/ 	.byte	0x02, 0x4a
	.zero		1
	.zero		1


	//----- nvinfo : EIATTR_EXIT_INSTR_OFFSETS
	.align		4
        /*1460*/ 	.byte	0x04, 0x1c
        /*1462*/ 	.short	(.L_2905 - .L_2904)


	//   ....[0]....
.L_2904:
        /*1464*/ 	.word	0x00010c50


	//----- nvinfo : EIATTR_MAX_THREADS
	.align		4
.L_2905:
        /*1468*/ 	.byte	0x04, 0x05
        /*146a*/ 	.short	(.L_2907 - .L_2906)
.L_2906:
        /*146c*/ 	.word	0x00000080
        /*1470*/ 	.word	0x00000001
        /*1474*/ 	.word	0x00000001


	//----- nvinfo : EIATTR_CRS_STACK_SIZE
	.align		4
.L_2907:
        /*1478*/ 	.byte	0x04, 0x1e
        /*147a*/ 	.short	(.L_2909 - .L_2908)
.L_2908:
        /*147c*/ 	.word	0x00000000


	//----- nvinfo : EIATTR_CBANK_PARAM_SIZE
	.align		4
.L_2909:
        /*1480*/ 	.byte	0x03, 0x19
        /*1482*/ 	.short	0x0128


	//----- nvinfo : EIATTR_PARAM_CBANK
	.align		4
        /*1484*/ 	.byte	0x04, 0x0a
        /*1486*/ 	.short	(.L_2911 - .L_2910)
	.align		4
.L_2910:
        /*1488*/ 	.word	index@(.nv.constant0._ZN10layer_norm31ln_parallel_residual_bwd_kernelINS_13Kernel_traitsIfffffjLj1280ELj1ELj4ELj1ELj16ENS_18Kernel_traits_baseILj1280EfffffjLj128EEEEELb1ELb0ELb1EEEvNS_9BwdParamsE)
        /*148c*/ 	.short	0x0380
        /*148e*/ 	.short	0x0128


	//----- nvinfo : EIATTR_SW_WAR
	.align		4
.L_2911:
        /*1490*/ 	.byte	0x04, 0x36
        /*1492*/ 	.short	(.L_2913 - .L_2912)
.L_2912:
        /*1494*/ 	.word	0x00000008
.L_2913:


//--------------------- .nv.info._ZN10layer_norm22ln_bwd_finalize_kernelINS_22Kernel_traits_finalizeILj1280EfffffjLb0ELj1024ELj4ENS_18Kernel_traits_baseILj1280EfffffjLj1024EEEEELb0ELb0EEEvNS_9BwdParamsE --------------------------
	.section	.nv.info._ZN10layer_norm22ln_bwd_finalize_kernelINS_22Kernel_traits_finalizeILj1280EfffffjLb0ELj1024ELj4ENS_18Kernel_traits_baseILj1280EfffffjLj1024EEEEELb0ELb0EEEvNS_9BwdParamsE,"",@"SHT_CUDA_INFO"
	.sectionflags	@""
	.align	4


	//----- nvinfo : EIATTR_CUDA_API_VERSION
	.align		4
        /*0000*/ 	.byte	0x04, 0x37
        /*0002*/ 	.short	(.L_2915 - .L_2914)
.L_2914:
        /*0004*/ 	.word	0x00000082


	//----- nvinfo : EIATTR_KPARAM_INFO
	.align		4
.L_2915:
        /*0008*/ 	.byte	0x04, 0x17
        /*000a*/ 	.short	(.L_2917 - .L_2916)
.L_2916:
        /*000c*/ 	.word	0x00000000
        /*0010*/ 	.short	0x0000
        /*0012*/ 	.short	0x0000
        /*0014*/ 	.byte	0x00, 0xf0, 0xa1, 0x04


	//----- nvinfo : EIATTR_SPARSE_MMA_MASK
	.align		4
.L_2917:
        /*0018*/ 	.byte	0x03, 0x50
        /*001a*/ 	.short	0x0000


	//----- nvinfo : EIATTR_MAXREG_COUNT
	.align		4
        /*001c*/ 	.byte	0x03, 0x1b
        /*001e*/ 	.short	0x0040


	//----- nvinfo : EIATTR_NUM_BARRIERS
	.align		4
        /*0020*/ 	.byte	0x02, 0x4c
        /*0022*/ 	.byte	0x01
	.zero		1


	//----- nvinfo : EIATTR_MERCURY_ISA_VERSION
	.align		4
        /*0024*/ 	.byte	0x03, 0x5f
        /*0026*/ 	.short	0x0101


	//----- nvinfo : EIATTR_COOP_GROUP_MASK_REGIDS
	.align		4
        /*0028*/ 	.byte	0x04, 0x29
        /*002a*/ 	.short	(.L_2919 - .L_2918)


	//   ....[0]....
.L_2918:
        /*002c*/ 	.word	0xffffffff


	//   ....[1]....
        /*0030*/ 	.word	0xffffffff


	//   ....[2]....
        /*0034*/ 	.word	0xffffffff


	//   ....[3]....
        /*0038*/ 	.word	0xffffffff


	//   ....[4]....
        /*003c*/ 	.word	0xffffffff


	//   ....[5]....
        /*0040*/ 	.word	0xffffffff


	//   ....[6]....
        /*0044*/ 	.word	0xffffffff


	//   ....[7]....
        /*0048*/ 	.word	0xffffffff


	//   ....[8]....
        /*004c*/ 	.word	0xffffffff


	//   ....[9]....
        /*0050*/ 	.word	0xffffffff


	//----- nvinfo : EIATTR_COOP_GROUP_INSTR_OFFSETS
	.align		4
.L_2919:
        /*0054*/ 	.byte	0x04, 0x28
        /*0056*/ 	.short	(.L_2921 - .L_2920)


	//   ....[0]....
.L_2920:
        /*0058*/ 	.word	0x000015e0


	//   ....[1]....
        /*005c*/ 	.word	0x000015f0


	//   ....[2]....
        /*0060*/ 	.word	0x00001620


	//   ....[3]....
        /*0064*/ 	.word	0x00001630


	//   ....[4]....
        /*0068*/ 	.word	0x00001660


	//   ....[5]....
        /*006c*/ 	.word	0x00001670


	//   ....[6]....
        /*0070*/ 	.word	0x000016b0


	//   ....[7]....
        /*0074*/ 	.word	0x000016e0


	//   ....[8]....
        /*0078*/ 	.word	0x00001710


	//   ....[9]....
        /*007c*/ 	.word	0x00001720


	//----- nvinfo : EIATTR_VRC_CTA_INIT_COUNT
	.align		4
.L_2921:
        /*0080*/ 	.byte	0x02, 0x4a
	.zero		1
	.zero		1


	//----- nvinfo : EIATTR_EXIT_INSTR_OFFSETS
	.align		4
        /*0084*/ 	.byte	0x04, 0x1c
        /*0086*/ 	.short	(.L_2923 - .L_2922)


	//   ....[0]....
.L_2922:
        /*0088*/ 	.word	0x00000060


	//   ....[1]....
        /*008c*/ 	.word	0x00001780


	//   ....[2]....
        /*0090*/ 	.word	0x000017b0


	//   ....[3]....
        /*0094*/ 	.word	0x00001850


	//----- nvinfo : EIATTR_MAX_THREADS
	.align		4
.L_2923:
        /*0098*/ 	.byte	0x04, 0x05
        /*009a*/ 	.short	(.L_2925 - .L_2924)
.L_2924:
        /*009c*/ 	.word	0x00000400
        /*00a0*/ 	.word	0x00000001
        /*00a4*/ 	.word	0x00000001


	//----- nvinfo : EIATTR_CRS_STACK_SIZE
	.align		4
.L_2925:
        /*00a8*/ 	.byte	0x04, 0x1e
        /*00aa*/ 	.short	(.L_2927 - .L_2926)
.L_2926:
        /*00ac*/ 	.word	0x00000000


	//----- nvinfo : EIATTR_CBANK_PARAM_SIZE
	.align		4
.L_2927:
        /*00b0*/ 	.byte	0x03, 0x19
        /*00b2*/ 	.short	0x0128


	//----- nvinfo : EIATTR_PARAM_CBANK
	.align		4
        /*00b4*/ 	.byte	0x04, 0x0a
        /*00b6*/ 	.short	(.L_2929 - .L_2928)
	.align		4
.L_2928:
        /*00b8*/ 	.word	index@(.nv.constant0._ZN10layer_norm22ln_bwd_finalize_kernelINS_22Kernel_traits_finalizeILj1280EfffffjLb0ELj1024ELj4ENS_18Kernel_traits_baseILj1280EfffffjLj1024EEEEELb0ELb0EEEvNS_9BwdParamsE)
        /*00bc*/ 	.short	0x0380
        /*00be*/ 	.short	0x0128


	//----- nvinfo : EIATTR_SW_WAR
	.align		4
.L_2929:
        /*00c0*/ 	.byte	0x04, 0x36
        /*00c2*/ 	.short	(.L_2931 - .L_2930)
.L_2930:
        /*00c4*/ 	.word	0x00000008
.L_2931:


//--------------------- .nv.info._ZN10layer_norm40ln_parallel_residual_bwd_finalize_kernelINS_22Kernel_traits_finalizeILj1280EfffffjLb0ELj1024ELj4ENS_18Kernel_traits_baseILj1280EfffffjLj1024EEEEELb0EEEvNS_9BwdParamsE --------------------------
	.section	.nv.info._ZN10layer_norm40ln_parallel_residual_bwd_finalize_kernelINS_22Kernel_traits_finalizeILj1280EfffffjLb0ELj1024ELj4ENS_18Kernel_traits_baseILj1280EfffffjLj1024EEEEELb0EEEvNS_9BwdParamsE,"",@"SHT_CUDA_INFO"
	.sectionflags	@""
	.align	4


	//----- nvinfo : EIATTR_CUDA_API_VERSION
	.align		4
        /*0000*/ 	.byte	0x04, 0x37
        /*0002*/ 	.short	(.L_2933 - .L_2932)
.L_2932:
        /*0004*/ 	.word	0x00000082


	//----- nvinfo : EIATTR_KPARAM_INFO
	.align		4
.L_2933:
        /*0008*/ 	.byte	0x04, 0x17
        /*000a*/ 	.short	(.L_2935 - .L_2934)
.L_2934:
        /*000c*/ 	.word	0x00000000
        /*0010*/ 	.short	0x0000
        /*0012*/ 	.short	0x0000
        /*0014*/ 	.byte	0x00, 0xf0, 0xa1, 0x04


	//----- nvinfo : EIATTR_SPARSE_MMA_MASK
	.align		4
.L_2935:
        /*0018*/ 	.byte	0x03, 0x50
        /*001a*/ 	.short	0x0000


	//----- nvinfo : EIATTR_MAXREG_COUNT
	.align		4
        /*001c*/ 	.byte	0x03, 0x1b
        /*001e*/ 	.short	0x0040


	//----- nvinfo : EIATTR_NUM_BARRIERS
	.align		4
        /*0020*/ 	.byte	0x02, 0x4c
        /*0022*/ 	.byte	0x01
	.zero		1


	//----- nvinfo : EIATTR_MERCURY_ISA_VERSION
	.align		4
        /*0024*/ 	.byte	0x03, 0x5f
        /*0026*/ 	.short	0x0101


	//----- nvinfo : EIATTR_COOP_GROUP_MASK_REGIDS
	.align		4
        /*0028*/ 	.byte	0x04, 0x29
        /*002a*/ 	.short	(.L_2937 - .L_2936)


	//   ....[0]....
.L_2936:
        /*002c*/ 	.word	0xffffffff


	//   ....[1]....
        /*0030*/ 	.word	0xffffffff


	//   ....[2]....
        /*0034*/ 	.word	0xffffffff


	//   ....[3]....
        /*0038*/ 	.word	0xffffffff


	//   ....[4]....
        /*003c*/ 	.word	0xffffffff


	//   ....[5]....
        /*0040*/ 	.word	0xffffffff


	//   ....[6]....
        /*0044*/ 	.word	0xffffffff


	//   ....[7]....
        /*0048*/ 	.word	0xffffffff


	//   ....[8]....
        /*004c*/ 	.word	0xffffffff


	//   ....[9]....
        /*0050*/ 	.word	0xffffffff


	//   ....[10]....
        /*0054*/ 	.word	0xffffffff


	//   ....[11]....
        /*0058*/ 	.word	0xffffffff


	//   ....[12]....
        /*005c*/ 	.word	0xffffffff


	//   ....[13]....
        /*0060*/ 	.word	0xffffffff


	//   ....[14]....
        /*0064*/ 	.word	0xffffffff


	//   ....[15]....
        /*0068*/ 	.word	0xffffffff


	//   ....[16]....
        /*006c*/ 	.word	0xffffffff


	//   ....[17]....
        /*0070*/ 	.word	0xffffffff


	//   ....[18]....
        /*0074*/ 	.word	0xffffffff


	//   ....[19]....
        /*0078*/ 	.word	0xffffffff


	//----- nvinfo : EIATTR_COOP_GROUP_INSTR_OFFSETS
	.align		4
.L_2937:
        /*007c*/ 	.byte	0x04, 0x28
        /*007e*/ 	.short	(.L_2939 - .L_2938)


	//   ....[0]....
.L_2938:
        /*0080*/ 	.word	0x000013b0


	//   ....[1]....
        /*0084*/ 	.word	0x000013c0


	//   ....[2]....
        /*0088*/ 	.word	0x000013d0


	//   ....[3]....
        /*008c*/ 	.word	0x000013e0


	//   ....[4]....
        /*0090*/ 	.word	0x00001410


	//   ....[5]....
        /*0094*/ 	.word	0x00001430


	//   ....[6]....
        /*0098*/ 	.word	0x00001450


	//   ....[7]....
        /*009c*/ 	.word	0x00001460


	//   ....[8]....
        /*00a0*/ 	.word	0x000014a0


	//   ....[9]....
        /*00a4*/ 	.word	0x000014c0


	//   ....[10]....
        /*00a8*/ 	.word	0x000014d0


	//   ....[11]....
        /*00ac*/ 	.word	0x000014e0


	//   ....[12]....
        /*00b0*/ 	.word	0x00001510


	//   ....[13]....
        /*00b4*/ 	.word	0x00001530


	//   ....[14]....
        /*00b8*/ 	.word	0x00001550


	//   ....[15]....
        /*00bc*/ 	.word	0x00001560


	//   ....[16]....
        /*00c0*/ 	.word	0x000015a0


	//   ....[17]....
        /*00c4*/ 	.word	0x000015d0


	//   ....[18]....
        /*00c8*/ 	.word	0x00001600


	//   ....[19]....
        /*00cc*/ 	.word	0x00001610


	//----- nvinfo : EIATTR_VRC_CTA_INIT_COUNT
	.align		4
.L_2939:
        /*00d0*/ 	.byte	0x02, 0x4a
	.zero		1
	.zero		1


	//----- nvinfo : EIATTR_EXIT_INSTR_OFFSETS
	.align		4
        /*00d4*/ 	.byte	0x04, 0x1c
        /*00d6*/ 	.short	(.L_2941 - .L_2940)


	//   ....[0]....
.L_2940:
        /*00d8*/ 	.word	0x00000060


	//   ....[1]....
        /*00dc*/ 	.word	0x000016b0


	//   ....[2]....
        /*00e0*/ 	.word	0x000016e0


	//   ....[3]....
        /*00e4*/ 	.word	0x00001800


	//----- nvinfo : EIATTR_MAX_THREADS
	.align		4
.L_2941:
        /*00e8*/ 	.byte	0x04, 0x05
        /*00ea*/ 	.short	(.L_2943 - .L_2942)
.L_2942:
        /*00ec*/ 	.word	0x00000400
        /*00f0*/ 	.word	0x00000001
        /*00f4*/ 	.word	0x00000001


	//----- nvinfo : EIATTR_CRS_STACK_SIZE
	.align		4
.L_2943:
        /*00f8*/ 	.byte	0x04, 0x1e
        /*00fa*/ 	.short	(.L_2945 - .L_2944)
.L_2944:
        /*00fc*/ 	.word	0x00000000


	//----- nvinfo : EIATTR_CBANK_PARAM_SIZE
	.align		4
.L_2945:
        /*0100*/ 	.byte	0x03, 0x19
        /*0102*/ 	.short	0x0128


	//----- nvinfo : EIATTR_PARAM_CBANK
	.align		4
        /*0104*/ 	.byte	0x04, 0x0a
        /*0106*/ 	.short	(.L_2947 - .L_2946)
	.align		4
.L_2946:
        /*0108*/ 	.word	index@(.nv.constant0._ZN10layer_norm40ln_parallel_residual_bwd_finalize_kernelINS_22Kernel_traits_finalizeILj1280EfffffjLb0ELj1024ELj4ENS_18Kernel_traits_baseILj1280EfffffjLj1024EEEEELb0EEEvNS_9BwdParamsE)
        /*010c*/ 	.short	0x0380
        /*010e*/ 	.short	0x0128


	//----- nvinfo : EIATTR_SW_WAR
	.align		4
.L_2947:
        /*0110*/ 	.byte	0x04, 0x36
        /*0112*/ 	.short	(.L_2949 - .L_2948)
.L_2948:
        /*0114*/ 	.word	0x00000008
.L_2949:


//--------------------- .nv.info._ZN10layer_norm31ln_parallel_residual_bwd_kernelINS_13Kernel_traitsIfffffjLj1280ELj1ELj4ELj1ELj16ENS_18Kernel_traits_baseILj1280EfffffjLj128EEEEELb1ELb1ELb0EEEvNS_9BwdParamsE --------------------------
	.section	.nv.info._ZN10layer_norm31ln_parallel_residual_bwd_kernelINS_13Kernel_traitsIfffffjLj1280ELj1ELj4ELj1ELj16ENS_18Kernel_traits_baseILj1280EfffffjLj128EEEEELb1ELb1ELb0EEEvNS_9BwdParamsE,"",@"SHT_CUDA_INFO"
	.sectionflags	@""
	.align	4


	//----- nvinfo : EIATTR_CUDA_API_VERSION
	.align		4
        /*0000*/ 	.byte	0x04, 0x37
        /*0002*/ 	.short	(.L_2951 - .L_2950)
.L_2950:
        /*0004*/ 	.word	0x00000082


	//----- nvinfo : EIATTR_KPARAM_INFO
	.align		4
.L_2951:
        /*0008*/ 	.byte	0x04, 0x17
        /*000a*/ 	.short	(.L_2953 - .L_2952)
.L_2952:
        /*000c*/ 	.word	0x00000000
        /*0010*/ 	.short	0x0000
        /*0012*/ 	.short	0x0000
        /*0014*/ 	.byte	0x00, 0xf0, 0xa1, 0x04


	//----- nvinfo : EIATTR_SPARSE_MMA_MASK
	.align		4
.L_2953:
        /*0018*/ 	.byte	0x03, 0x50
        /*001a*/ 	.short	0x0000


	//----- nvinfo : EIATTR_MAXREG_COUNT
	.align		4
        /*001c*/ 	.byte	0x03, 0x1b
        /*001e*/ 	.short	0x00ff


	//----- nvinfo : EIATTR_NUM_BARRIERS
	.align		4
        /*0020*/ 	.byte	0x02, 0x4c
        /*0022*/ 	.byte	0x01
	.zero		1


	//----- nvinfo : EIATTR_ANNOTATIONS
	.align		4
        /*0024*/ 	.byte	0x04, 0x55
        /*0026*/ 	.short	(.L_2955 - .L_2954)


	//   ....[0]....
.L_2954:
        /* <DEDUP_REMOVED lines=37> */


	//----- nvinfo : EIATTR_MERCURY_ISA_VERSION
	.align		4
.L_2955:
        /*0268*/ 	.byte	0x03, 0x5f
        /*026a*/ 	.short	0x0101


	//----- nvinfo : EIATTR_COOP_GROUP_MASK_REGIDS
	.align		4
        /*026c*/ 	.byte	0x04, 0x29
        /*026e*/ 	.short	(.L_2957 - .L_2956)


	//   ....[0]....
.L_2956:
        /*0270*/ 	.word	0xffffffff


	//   ....[1]....
        /*0274*/ 	.word	0xffffffff


	//   ....[2]....
        /*0278*/ 	.word	0xffffffff


	//   ....[3]....
        /*027c*/ 	.word	0xffffffff


	//   ....[4]....
        /*0280*/ 	.word	0xffffffff


	//   ....[5]....
        /*0284*/ 	.word	0xffffffff


	//   ....[6]....
        /*0288*/ 	.word	0xffffffff


	//   ....[7]....
        /*028c*/ 	.word	0xffffffff


	//   ....[8]....
        /*0290*/ 	.word	0xffffffff


	//   ....[9]....
        /*0294*/ 	.word	0xffffffff


	//   ....[10]....
        /*0298*/ 	.word	0x05000064


	//   ....[11]....
        /*029c*/ 	.word	0x05000064


	//   ....[12]....
        /*02a0*/ 	.word	0x05000064


	//   ....[13]....
        /*02a4*/ 	.word	0x05000064


	//   ....[14]....
        /*02a8*/ 	.word	0x05000064


	//   ....[15]....
        /*02ac*/ 	.word	0x05000064


	//   ....[16]....
        /*02b0*/ 	.word	0x05000064


	//   ....[17]....
        /*02b4*/ 	.word	0x05000064


	//   ....[18]....
        /*02b8*/ 	.word	0x05000064


	//   ....[19]....
        /*02bc*/ 	.word	0x05000064


	//----- nvinfo : EIATTR_COOP_GROUP_INSTR_OFFSETS
	.align		4
.L_2957:
        /*02c0*/ 	.byte	0x04, 0x28
        /*02c2*/ 	.short	(.L_2959 - .L_2958)


	//   ....[0]....
.L_2958:
        /*02c4*/ 	.word	0x000030a0


	//   ....[1]....
        /*02c8*/ 	.word	0x000030c0


	//   ....[2]....
        /*02cc*/ 	.word	0x000030e0


	//   ....[3]....
        /*02d0*/ 	.word	0x00003100


	//   ....[4]....
        /*02d4*/ 	.word	0x00003120


	//   ....[5]....
        /*02d8*/ 	.word	0x00003140


	//   ....[6]....
        /*02dc*/ 	.word	0x00003160


	//   ....[7]....
        /*02e0*/ 	.word	0x00003180


	//   ....[8]....
        /*02e4*/ 	.word	0x00003190


	//   ....[9]....
        /*02e8*/ 	.word	0x000031b0


	//   ....[10]....
        /*02ec*/ 	.word	0x0000ef70


	//   ....[11]....
        /*02f0*/ 	.word	0x0000f010


	//   ....[12]....
        /*02f4*/ 	.word	0x0000f090


	//   ....[13]....
        /*02f8*/ 	.word	0x0000f100


	//   ....[14]....
        /*02fc*/ 	.word	0x0000f180


	//   ....[15]....
        /*0300*/ 	.word	0x0000f1f0


	//   ....[16]....
        /*0304*/ 	.word	0x0000f270


	//   ....[17]....
        /*0308*/ 	.word	0x0000f2e0


	//   ....[18]....
        /*030c*/ 	.word	0x0000f360


	//   ....[19]....
        /*0310*/ 	.word	0x0000f3b0


	//----- nvinfo : EIATTR_VRC_CTA_INIT_COUNT
	.align		4
.L_2959:
        /*0314*/ 	.byte	0x02, 0x4a
	.zero		1
	.zero		1


	//----- nvinfo : EIATTR_EXIT_INSTR_OFFSETS
	.align		4
        /*0318*/ 	.byte	0x04, 0x1c
        /*031a*/ 	.short	(.L_2961 - .L_2960)


	//   ....[0]....
.L_2960:
        /*031c*/ 	.word	0x0000eed0


	//   ....[1]....
        /*0320*/ 	.word	0x0000ef00


	//----- nvinfo : EIATTR_MAX_THREADS
	.align		4
.L_2961:
        /*0324*/ 	.byte	0x04, 0x05
        /*0326*/ 	.short	(.L_2963 - .L_2962)
.L_2962:
        /*0328*/ 	.word	0x00000080
        /*032c*/ 	.word	0x00000001
        /*0330*/ 	.word	0x00000001


	//----- nvinfo : EIATTR_CRS_STACK_SIZE
	.align		4
.L_2963:
        /*0334*/ 	.byte	0x04, 0x1e
        /*0336*/ 	.short	(.L_2965 - .L_2964)
.L_2964:
        /*0338*/ 	.word	0x00000000


	//----- nvinfo : EIATTR_CBANK_PARAM_SIZE
	.align		4
.L_2965:
        /*033c*/ 	.byte	0x03, 0x19
        /*033e*/ 	.short	0x0128


	//----- nvinfo : EIATTR_PARAM_CBANK
	.align		4
        /*0340*/ 	.byte	0x04, 0x0a
        /*0342*/ 	.short	(.L_2967 - .L_2966)
	.align		4
.L_2966:
        /*0344*/ 	.word	index@(.nv.constant0._ZN10layer_norm31ln_parallel_residual_bwd_kernelINS_13Kernel_traitsIfffffjLj1280ELj1ELj4ELj1ELj16ENS_18Kernel_traits_baseILj1280EfffffjLj128EEEEELb1ELb1ELb0EEEvNS_9BwdParamsE)
        /*0348*/ 	.short	0x0380
        /*034a*/ 	.short	0x0128


	//----- nvinfo : EIATTR_SW_WAR
	.align		4
.L_2967:
        /*034c*/ 	.byte	0x04, 0x36
        /*034e*/ 	.short	(.L_2969 - .L_2968)
.L_2968:
        /*0350*/ 	.word	0x00000008
.L_2969:


//--------------------- .nv.info._ZN10layer_norm22ln_bwd_finalize_kernelINS_22Kernel_traits_finalizeILj1280EfffffjLb0ELj1024ELj4ENS_18Kernel_traits_baseILj1280EfffffjLj1024EEEEELb0ELb1EEEvNS_9BwdParamsE --------------------------
	.section	.nv.info._ZN10layer_norm22ln_bwd_finalize_kernelINS_22Kernel_traits_finalizeILj1280EfffffjLb0ELj1024ELj4ENS_18Kernel_traits_baseILj1280EfffffjLj1024EEEEELb0ELb1EEEvNS_9BwdParamsE,"",@"SHT_CUDA_INFO"
	.sectionflags	@""
	.align	4


	//----- nvinfo : EIATTR_CUDA_API_VERSION
	.align		4
        /*0000*/ 	.byte	0x04, 0x37
        /*0002*/ 	.short	(.L_2971 - .L_2970)
.L_2970:
        /*0004*/ 	.word	0x00000082


	//----- nvinfo : EIATTR_KPARAM_INFO
	.align		4
.L_2971:
        /*0008*/ 	.byte	0x04, 0x17
        /*000a*/ 	.short	(.L_2973 - .L_2972)
.L_2972:
        /*000c*/ 	.word	0x00000000
        /*0010*/ 	.short	0x0000
        /*0012*/ 	.short	0x0000
        /*0014*/ 	.byte	0x00, 0xf0, 0xa1, 0x04


	//----- nvinfo : EIATTR_SPARSE_MMA_MASK
	.align		4
.L_2973:
        /*0018*/ 	.byte	0x03, 0x50
        /*001a*/ 	.short	0x0000


	//----- nvinfo : EIATTR_MAXREG_COUNT
	.align		4
        /*001c*/ 	.byte	0x03, 0x1b
        /*001e*/ 	.short	0x0040


	//----- nvinfo : EIATTR_NUM_BARRIERS
	.align		4
        /*0020*/ 	.byte	0x02, 0x4c
        /*0022*/ 	.byte	0x01
	.zero		1


	//----- nvinfo : EIATTR_MERCURY_ISA_VERSION
	.align		4
        /*0024*/ 	.byte	0x03, 0x5f
        /*0026*/ 	.short	0x0101


	//----- nvinfo : EIATTR_COOP_GROUP_MASK_REGIDS
	.align		4
        /*0028*/ 	.byte	0x04, 0x29
        /*002a*/ 	.short	(.L_2975 - .L_2974)


	//   ....[0]....
.L_2974:
        /*002c*/ 	.word	0xffffffff


	//   ....[1]....
        /*0030*/ 	.word	0xffffffff


	//   ....[2]....
        /*0034*/ 	.word	0xffffffff


	//   ....[3]....
        /*0038*/ 	.word	0xffffffff


	//   ....[4]....
        /*003c*/ 	.word	0xffffffff


	//   ....[5]....
        /*0040*/ 	.word	0xffffffff


	//   ....[6]....
        /*0044*/ 	.word	0xffffffff


	//   ....[7]....
        /*0048*/ 	.word	0xffffffff


	//   ....[8]....
        /*004c*/ 	.word	0xffffffff


	//   ....[9]....
        /*0050*/ 	.word	0xffffffff


	//----- nvinfo : EIATTR_COOP_GROUP_INSTR_OFFSETS
	.align		4
.L_2975:
        /*0054*/ 	.byte	0x04, 0x28
        /*0056*/ 	.short	(.L_2977 - .L_2976)


	//   ....[0]....
.L_2976:
        /*0058*/ 	.word	0x00001630


	//   ....[1]....
        /*005c*/ 	.word	0x00001640


	//   ....[2]....
        /*0060*/ 	.word	0x00001670


	//   ....[3]....
        /*0064*/ 	.word	0x00001680


	//   ....[4]....
        /*0068*/ 	.word	0x000016b0


	//   ....[5]....
        /*006c*/ 	.word	0x000016c0


	//   ....[6]....
        /*0070*/ 	.word	0x000016f0


	//   ....[7]....
        /*0074*/ 	.word	0x00001710


	//   ....[8]....
        /*0078*/ 	.word	0x00001740


	//   ....[9]....
        /*007c*/ 	.word	0x00001750


	//----- nvinfo : EIATTR_VRC_CTA_INIT_COUNT
	.align		4
.L_2977:
        /*0080*/ 	.byte	0x02, 0x4a
	.zero		1
	.zero		1


	//----- nvinfo : EIATTR_EXIT_INSTR_OFFSETS
	.align		4
        /*0084*/ 	.byte	0x04, 0x1c
        /*0086*/ 	.short	(.L_2979 - .L_2978)


	//   ....[0]....
.L_2978:
        /*0088*/ 	.word	0x00000070


	//   ....[1]....
        /*008c*/ 	.word	0x000017b0


	//   ....[2]....
        /*0090*/ 	.word	0x00001860


	//----- nvinfo : EIATTR_MAX_THREADS
	.align		4
.L_2979:
        /*0094*/ 	.byte	0x04, 0x05
        /*0096*/ 	.short	(.L_2981 - .L_2980)
.L_2980:
        /*0098*/ 	.word	0x00000400
        /*009c*/ 	.word	0x00000001
        /*00a0*/ 	.word	0x00000001


	//----- nvinfo : EIATTR_CRS_STACK_SIZE
	.align		4
.L_2981:
        /*00a4*/ 	.byte	0x04, 0x1e
        /*00a6*/ 	.short	(.L_2983 - .L_2982)
.L_2982:
        /*00a8*/ 	.word	0x00000000


	//----- nvinfo : EIATTR_CBANK_PARAM_SIZE
	.align		4
.L_2983:
        /*00ac*/ 	.byte	0x03, 0x19
        /*00ae*/ 	.short	0x0128


	//----- nvinfo : EIATTR_PARAM_CBANK
	.align		4
        /*00b0*/ 	.byte	0x04, 0x0a
        /*00b2*/ 	.short	(.L_2985 - .L_2984)
	.align		4
.L_2984:
        /*00b4*/ 	.word	index@(.nv.constant0._ZN10layer_norm22ln_bwd_finalize_kernelINS_22Kernel_traits_finalizeILj1280EfffffjLb0ELj1024ELj4ENS_18Kernel_traits_baseILj1280EfffffjLj1024EEEEELb0ELb1EEEvNS_9BwdParamsE)
        /*00b8*/ 	.short	0x0380
        /*00ba*/ 	.short	0x0128


	//----- nvinfo : EIATTR_SW_WAR
	.align		4
.L_2985:
        /*00bc*/ 	.byte	0x04, 0x36
        /*00be*/ 	.short	(.L_2987 - .L_2986)
.L_2986:
        /*00c0*/ 	.word	0x00000008
.L_2987:


//--------------------- .nv.info._ZN10layer_norm40ln_parallel_residual_bwd_finalize_kernelINS_22Kernel_traits_finalizeILj1280EfffffjLb0ELj1024ELj4ENS_18Kernel_traits_baseILj1280EfffffjLj1024EEEEELb1EEEvNS_9BwdParamsE --------------------------
	.section	.nv.info._ZN10layer_norm40ln_parallel_residual_bwd_finalize_kernelINS_22Kernel_traits_finalizeILj1280EfffffjLb0ELj1024ELj4ENS_18Kernel_traits_baseILj1280EfffffjLj1024EEEEELb1EEEvNS_9BwdParamsE,"",@"SHT_CUDA_INFO"
	.sectionflags	@""
	.align	4


	//----- nvinfo : EIATTR_CUDA_API_VERSION
	.align		4
        /*0000*/ 	.byte	0x04, 0x37
        /*0002*/ 	.short	(.L_2989 - .L_2988)
.L_2988:
        /*0004*/ 	.word	0x00000082


	//----- nvinfo : EIATTR_KPARAM_INFO
	.align		4
.L_2989:
        /*0008*/ 	.byte	0x04, 0x17
        /*000a*/ 	.short	(.L_2991 - .L_2990)
.L_2990:
        /*000c*/ 	.word	0x00000000
        /*0010*/ 	.short	0x0000
        /*0012*/ 	.short	0x0000
        /*0014*/ 	.byte	0x00, 0xf0, 0xa1, 0x04


	//----- nvinfo : EIATTR_SPARSE_MMA_MASK
	.align		4
.L_2991:
        /*0018*/ 	.byte	0x03, 0x50
        /*001a*/ 	.short	0x0000


	//----- nvinfo : EIATTR_MAXREG_COUNT
	.align		4
        /*001c*/ 	.byte	0x03, 0x1b
        /*001e*/ 	.short	0x0040


	//----- nvinfo : EIATTR_NUM_BARRIERS
	.align		4
        /*0020*/ 	.byte	0x02, 0x4c
        /*0022*/ 	.byte	0x01
	.zero		1


	//----- nvinfo : EIATTR_MERCURY_ISA_VERSION
	.align		4
        /*0024*/ 	.byte	0x03, 0x5f
        /*0026*/ 	.short	0x0101


	//----- nvinfo : EIATTR_COOP_GROUP_MASK_REGIDS
	.align		4
        /*0028*/ 	.byte	0x04, 0x29
        /*002a*/ 	.short	(.L_2993 - .L_2992)


	//   ....[0]....
.L_2992:
        /*002c*/ 	.word	0xffffffff


	//   ....[1]....
        /*0030*/ 	.word	0xffffffff


	//   ....[2]....
        /*0034*/ 	.word	0xffffffff


	//   ....[3]....
        /*0038*/ 	.word	0xffffffff


	//   ....[4]....
        /*003c*/ 	.word	0xffffffff


	//   ....[5]....
        /*0040*/ 	.word	0xffffffff


	//   ....[6]....
        /*0044*/ 	.word	0xffffffff


	//   ....[7]....
        /*0048*/ 	.word	0xffffffff


	//   ....[8]....
        /*004c*/ 	.word	0xffffffff


	//   ....[9]....
        /*0050*/ 	.word	0xffffffff


	//   ....[10]....
        /*0054*/ 	.word	0xffffffff


	//   ....[11]....
        /*0058*/ 	.word	0xffffffff


	//   ....[12]....
        /*005c*/ 	.word	0xffffffff


	//   ....[13]....
        /*0060*/ 	.word	0xffffffff


	//   ....[14]....
        /*0064*/ 	.word	0xffffffff


	//   ....[15]....
        /*0068*/ 	.word	0xffffffff


	//   ....[16]....
        /*006c*/ 	.word	0xffffffff


	//   ....[17]....
        /*0070*/ 	.word	0xffffffff


	//   ....[18]....
        /*0074*/ 	.word	0xffffffff


	//   ....[19]....
        /*0078*/ 	.word	0xffffffff


	//----- nvinfo : EIATTR_COOP_GROUP_INSTR_OFFSETS
	.align		4
.L_2993:
        /*007c*/ 	.byte	0x04, 0x28
        /*007e*/ 	.short	(.L_2995 - .L_2994)


	//   ....[0]....
.L_2994:
        /*0080*/ 	.word	0x00001410


	//   ....[1]....
        /*0084*/ 	.word	0x00001420


	//   ....[2]....
        /*0088*/ 	.word	0x00001430


	//   ....[3]....
        /*008c*/ 	.word	0x00001440


	//   ....[4]....
        /*0090*/ 	.word	0x00001470


	//   ....[5]....
        /*0094*/ 	.word	0x00001490


	//   ....[6]....
        /*0098*/ 	.word	0x000014b0


	//   ....[7]....
        /*009c*/ 	.word	0x000014c0


	//   ....[8]....
        /*00a0*/ 	.word	0x000014f0


	//   ....[9]....
        /*00a4*/ 	.word	0x00001510


	//   ....[10]....
        /*00a8*/ 	.word	0x00001530


	//   ....[11]....
        /*00ac*/ 	.word	0x00001540


	//   ....[12]....
        /*00b0*/ 	.word	0x00001570


	//   ....[13]....
        /*00b4*/ 	.word	0x00001590


	//   ....[14]....
        /*00b8*/ 	.word	0x000015b0


	//   ....[15]....
        /*00bc*/ 	.word	0x000015c0


	//   ....[16]....
        /*00c0*/ 	.word	0x000015f0


	//   ....[17]....
        /*00c4*/ 	.word	0x00001620


	//   ....[18]....
        /*00c8*/ 	.word	0x00001630


	//   ....[19]....
        /*00cc*/ 	.word	0x00001640


	//----- nvinfo : EIATTR_VRC_CTA_INIT_COUNT
	.align		4
.L_2995:
        /*00d0*/ 	.byte	0x02, 0x4a
	.zero		1
	.zero		1


	//----- nvinfo : EIATTR_EXIT_INSTR_OFFSETS
	.align		4
        /*00d4*/ 	.byte	0x04, 0x1c
        /*00d6*/ 	.short	(.L_2997 - .L_2996)


	//   ....[0]....
.L_2996:
        /*00d8*/ 	.word	0x00000060


	//   ....[1]....
        /*00dc*/ 	.word	0x000016e0


	//   ....[2]....
        /*00e0*/ 	.word	0x00001810


	//----- nvinfo : EIATTR_MAX_THREADS
	.align		4
.L_2997:
        /*00e4*/ 	.byte	0x04, 0x05
        /*00e6*/ 	.short	(.L_2999 - .L_2998)
.L_2998:
        /*00e8*/ 	.word	0x00000400
        /*00ec*/ 	.word	0x00000001
        /*00f0*/ 	.word	0x00000001


	//----- nvinfo : EIATTR_CRS_STACK_SIZE
	.align		4
.L_2999:
        /*00f4*/ 	.byte	0x04, 0x1e
        /*00f6*/ 	.short	(.L_3001 - .L_3000)
.L_3000:
        /*00f8*/ 	.word	0x00000000


	//----- nvinfo : EIATTR_CBANK_PARAM_SIZE
	.align		4
.L_3001:
        /*00fc*/ 	.byte	0x03, 0x19
        /*00fe*/ 	.short	0x0128


	//----- nvinfo : EIATTR_PARAM_CBANK
	.align		4
        /*0100*/ 	.byte	0x04, 0x0a
        /*0102*/ 	.short	(.L_3003 - .L_3002)
	.align		4
.L_3002:
        /*0104*/ 	.word	index@(.nv.constant0._ZN10layer_norm40ln_parallel_residual_bwd_finalize_kernelINS_22Kernel_traits_finalizeILj1280EfffffjLb0ELj1024ELj4ENS_18Kernel_traits_baseILj1280EfffffjLj1024EEEEELb1EEEvNS_9BwdParamsE)
        /*0108*/ 	.short	0x0380
        /*010a*/ 	.short	0x0128


	//----- nvinfo : EIATTR_SW_WAR
	.align		4
.L_3003:
        /*010c*/ 	.byte	0x04, 0x36
        /*010e*/ 	.short	(.L_3005 - .L_3004)
.L_3004:
        /*0110*/ 	.word	0x00000008
.L_3005:


//--------------------- .nv.info._ZN10layer_norm31ln_parallel_residual_bwd_kernelINS_13Kernel_traitsIfffffjLj1280ELj1ELj4ELj1ELj16ENS_18Kernel_traits_baseILj1280EfffffjLj128EEEEELb1ELb1ELb1EEEvNS_9BwdParamsE --------------------------
	.section	.nv.info._ZN10layer_norm31ln_parallel_residual_bwd_kernelINS_13Kernel_traitsIfffffjLj1280ELj1ELj4ELj1ELj16ENS_18Kernel_traits_baseILj1280EfffffjLj128EEEEELb1ELb1ELb1EEEvNS_9BwdParamsE,"",@"SHT_CUDA_INFO"
	.sectionflags	@""
	.align	4


	//----- nvinfo : EIATTR_CUDA_API_VERSION
	.align		4
        /*0000*/ 	.byte	0x04, 0x37
        /*0002*/ 	.short	(.L_3007 - .L_3006)
.L_3006:
        /*0004*/ 	.word	0x00000082


	//----- nvinfo : EIATTR_KPARAM_INFO
	.align		4
.L_3007:
        /*0008*/ 	.byte	0x04, 0x17
        /*000a*/ 	.short	(.L_3009 - .L_3008)
.L_3008:
        /*000c*/ 	.word	0x00000000
        /*0010*/ 	.short	0x0000
        /*0012*/ 	.short	0x0000
        /*0014*/ 	.byte	0x00, 0xf0, 0xa1, 0x04


	//----- nvinfo : EIATTR_SPARSE_MMA_MASK
	.align		4
.L_3009:
        /*0018*/ 	.byte	0x03, 0x50
        /*001a*/ 	.short	0x0000


	//----- nvinfo : EIATTR_MAXREG_COUNT
	.align		4
        /*001c*/ 	.byte	0x03, 0x1b
        /*001e*/ 	.short	0x00ff


	//----- nvinfo : EIATTR_NUM_BARRIERS
	.align		4
        /*0020*/ 	.byte	0x02, 0x4c
        /*0022*/ 	.byte	0x01
	.zero		1


	//----- nvinfo : EIATTR_ANNOTATIONS
	.align		4
        /*0024*/ 	.byte	0x04, 0x55
        /*0026*/ 	.short	(.L_3011 - .L_3010)


	//   ....[0]....
.L_3010:
        /* <DEDUP_REMOVED lines=86> */


	//----- nvinfo : EIATTR_MERCURY_ISA_VERSION
	.align		4
.L_3011:
        /*0578*/ 	.byte	0x03, 0x5f
        /*057a*/ 	.short	0x0101


	//----- nvinfo : EIATTR_COOP_GROUP_MASK_REGIDS
	.align		4
        /*057c*/ 	.byte	0x04, 0x29
        /*057e*/ 	.short	(.L_3013 - .L_3012)


	//   ....[0]....
.L_3012:
        /*0580*/ 	.word	0xffffffff


	//   ....[1]....
        /*0584*/ 	.word	0xffffffff


	//   ....[2]....
        /*0588*/ 	.word	0xffffffff


	//   ....[3]....
        /*058c*/ 	.word	0xffffffff


	//   ....[4]....
        /*0590*/ 	.word	0xffffffff


	//   ....[5]....
        /*0594*/ 	.word	0xffffffff


	//   ....[6]....
        /*0598*/ 	.word	0xffffffff


	//   ....[7]....
        /*059c*/ 	.word	0xffffffff


	//   ....[8]....
        /*05a0*/ 	.word	0xffffffff


	//   ....[9]....
        /*05a4*/ 	.word	0xffffffff


	//   ....[10]....
        /*05a8*/ 	.word	0x050000d7


	//   ....[11]....
        /*05ac*/ 	.word	0x050000d7


	//   ....[12]....
        /*05b0*/ 	.word	0x050000d7


	//   ....[13]....
        /*05b4*/ 	.word	0x050000d7


	//   ....[14]....
        /*05b8*/ 	.word	0x050000d7


	//   ....[15]....
        /*05bc*/ 	.word	0x050000d7


	//   ....[16]....
        /*05c0*/ 	.word	0x050000d7


	//   ....[17]....
        /*05c4*/ 	.word	0x050000d7


	//   ....[18]....
        /*05c8*/ 	.word	0x050000d7


	//   ....[19]....
        /*05cc*/ 	.word	0x050000d7


	//----- nvinfo : EIATTR_COOP_GROUP_INSTR_OFFSETS
	.align		4
.L_3013:
        /*05d0*/ 	.byte	0x04, 0x28
        /*05d2*/ 	.short	(.L_3015 - .L_3014)


	//   ....[0]....
.L_3014:
        /*05d4*/ 	.word	0x00002930


	//   ....[1]....
        /*05d8*/ 	.word	0x00002950


	//   ....[2]....
        /*05dc*/ 	.word	0x00002970


	//   ....[3]....
        /*05e0*/ 	.word	0x00002990


	//   ....[4]....
        /*05e4*/ 	.word	0x000029b0


	//   ....[5]....
        /*05e8*/ 	.word	0x000029d0


	//   ....[6]....
        /*05ec*/ 	.word	0x000029f0


	//   ....[7]....
        /*05f0*/ 	.word	0x00002a10


	//   ....[8]....
        /*05f4*/ 	.word	0x00002a20


	//   ....[9]....
        /*05f8*/ 	.word	0x00002a40


	//   ....[10]....
        /*05fc*/ 	.word	0x0000d9b0


	//   ....[11]....
        /*0600*/ 	.word	0x0000da40


	//   ....[12]....
        /*0604*/ 	.word	0x0000daa0


	//   ....[13]....
        /*0608*/ 	.word	0x0000daf0


	//   ....[14]....
        /*060c*/ 	.word	0x0000db50


	//   ....[15]....
        /*0610*/ 	.word	0x0000dba0


	//   ....[16]....
        /*0614*/ 	.word	0x0000dc00


	//   ....[17]....
        /*0618*/ 	.word	0x0000dc50


	//   ....[18]....
        /*061c*/ 	.word	0x0000dcb0


	//   ....[19]....
        /*0620*/ 	.word	0x0000dd00


	//----- nvinfo : EIATTR_VRC_CTA_INIT_COUNT
	.align		4
.L_3015:
        /*0624*/ 	.byte	0x02, 0x4a
	.zero		1
	.zero		1


	//----- nvinfo : EIATTR_EXIT_INSTR_OFFSETS
	.align		4
        /*0628*/ 	.byte	0x04, 0x1c
        /*062a*/ 	.short	(.L_3017 - .L_3016)


	//   ....[0]....
.L_3016:
        /*062c*/ 	.word	0x0000d940


	//----- nvinfo : EIATTR_MAX_THREADS
	.align		4
.L_3017:
        /*0630*/ 	.byte	0x04, 0x05
        /*0632*/ 	.short	(.L_3019 - .L_3018)
.L_3018:
        /*0634*/ 	.word	0x00000080
        /*0638*/ 	.word	0x00000001
        /*063c*/ 	.word	0x00000001


	//----- nvinfo : EIATTR_CRS_STACK_SIZE
	.align		4
.L_3019:
        /*0640*/ 	.byte	0x04, 0x1e
        /*0642*/ 	.short	(.L_3021 - .L_3020)
.L_3020:
        /*0644*/ 	.word	0x00000000


	//----- nvinfo : EIATTR_CBANK_PARAM_SIZE
	.align		4
.L_3021:
        /*0648*/ 	.byte	0x03, 0x19
        /*064a*/ 	.short	0x0128


	//----- nvinfo : EIATTR_PARAM_CBANK
	.align		4
        /*064c*/ 	.byte	0x04, 0x0a
        /*064e*/ 	.short	(.L_3023 - .L_3022)
	.align		4
.L_3022:
        /*0650*/ 	.word	index@(.nv.constant0._ZN10layer_norm31ln_parallel_residual_bwd_kernelINS_13Kernel_traitsIfffffjLj1280ELj1ELj4ELj1ELj16ENS_18Kernel_traits_baseILj1280EfffffjLj128EEEEELb1ELb1ELb1EEEvNS_9BwdParamsE)
        /*0654*/ 	.short	0x0380
        /*0656*/ 	.short	0x0128


	//----- nvinfo : EIATTR_SW_WAR
	.align		4
.L_3023:
        /*0658*/ 	.byte	0x04, 0x36
        /*065a*/ 	.short	(.L_3025 - .L_3024)
.L_3024:
        /*065c*/ 	.word	0x00000008
.L_3025:


//--------------------- .nv.callgraph             --------------------------
	.section	.nv.callgraph,"",@"SHT_CUDA_CALLGRAPH"
	.align	4
	.sectionentsize	8
	.align		4
        /*0000*/ 	.word	0x00000000
	.align		4
        /*0004*/ 	.word	0xffffffff
	.align		4
        /*0008*/ 	.word	0x00000000
	.align		4
        /*000c*/ 	.word	0xfffffffe
	.align		4
        /*0010*/ 	.word	0x00000000
	.align		4
        /*0014*/ 	.word	0xfffffffd
	.align		4
        /*0018*/ 	.word	0x00000000
	.align		4
        /*001c*/ 	.word	0xfffffffc


//--------------------- .text._ZN10layer_norm31ln_parallel_residual_bwd_kernelINS_13Kernel_traitsI13__nv_bfloat16S2_S2_S2_fjLj1280ELj1ELj4ELj1ELj16ENS_18Kernel_traits_baseILj1280ES2_S2_S2_S2_fjLj128EEEEELb0ELb0ELb0EEEvNS_9BwdParamsE --------------------------
	.section	.text._ZN10layer_norm31ln_parallel_residual_bwd_kernelINS_13Kernel_traitsI13__nv_bfloat16S2_S2_S2_fjLj1280ELj1ELj4ELj1ELj16ENS_18Kernel_traits_baseILj1280ES2_S2_S2_S2_fjLj128EEEEELb0ELb0ELb0EEEvNS_9BwdParamsE,"ax",@progbits
	.align	128
        .global         _ZN10layer_norm31ln_parallel_residual_bwd_kernelINS_13Kernel_traitsI13__nv_bfloat16S2_S2_S2_fjLj1280ELj1ELj4ELj1ELj16ENS_18Kernel_traits_baseILj1280ES2_S2_S2_S2_fjLj128EEEEELb0ELb0ELb0EEEvNS_9BwdParamsE
        .type           _ZN10layer_norm31ln_parallel_residual_bwd_kernelINS_13Kernel_traitsI13__nv_bfloat16S2_S2_S2_fjLj1280ELj1ELj4ELj1ELj16ENS_18Kernel_traits_baseILj1280ES2_S2_S2_S2_fjLj128EEEEELb0ELb0ELb0EEEvNS_9BwdParamsE,@function
        .size           _ZN10layer_norm31ln_parallel_residual_bwd_kernelINS_13Kernel_traitsI13__nv_bfloat16S2_S2_S2_fjLj1280ELj1ELj4ELj1ELj16ENS_18Kernel_traits_baseILj1280ES2_S2_S2_S2_fjLj128EEEEELb0ELb0ELb0EEEvNS_9BwdParamsE,(.L_x_7066 - _ZN10layer_norm31ln_parallel_residual_bwd_kernelINS_13Kernel_traitsI13__nv_bfloat16S2_S2_S2_fjLj1280ELj1ELj4ELj1ELj16ENS_18Kernel_traits_baseILj1280ES2_S2_S2_S2_fjLj128EEEEELb0ELb0ELb0EEEvNS_9BwdParamsE)
        .other          _ZN10layer_norm31ln_parallel_residual_bwd_kernelINS_13Kernel_traitsI13__nv_bfloat16S2_S2_S2_fjLj1280ELj1ELj4ELj1ELj16ENS_18Kernel_traits_baseILj1280ES2_S2_S2_S2_fjLj128EEEEELb0ELb0ELb0EEEvNS_9BwdParamsE,@"STO_CUDA_ENTRY STV_DEFAULT"
_ZN10layer_norm31ln_parallel_residual_bwd_kernelINS_13Kernel_traitsI13__nv_bfloat16S2_S2_S2_fjLj1280ELj1ELj4ELj1ELj16ENS_18Kernel_traits_baseILj1280ES2_S2_S2_S2_fjLj128EEEEELb0ELb0ELb0EEEvNS_9BwdParamsE:
.text._ZN10layer_norm31ln_parallel_residual_bwd_kernelINS_13Kernel_traitsI13__nv_bfloat16S2_S2_S2_fjLj1280ELj1ELj4ELj1ELj16ENS_18Kernel_traits_baseILj1280ES2_S2_S2_S2_fjLj128EEEEELb0ELb0ELb0EEEvNS_9BwdParamsE:
[----:B------:R-:W0:Y:S01]  /*0000*/  LDC R1, c[0x0][0x37c] ;  /* 0x0000df00ff017b82 */ /* 0x000e220000000800 */
[----:B------:R-:W1:Y:S01]  /*0010*/  LDCU UR4, c[0x0][0x388] ;  /* 0x00007100ff0477ac */ /* 0x000e620008000800 */
[----:B0-----:R-:W-:Y:S01]  /*0020*/  IADD3 R1, PT, PT, R1, -0x1d8, RZ ;  /* 0xfffffe2801017810 */ /* 0x001fe20007ffe0ff */
[----:B------:R-:W0:Y:S05]  /*0030*/  S2R R215, SR_TID.X ;  /* 0x0000000000d77919 */ /* 0x000e2a0000002100 */
[----:B------:R-:W2:Y:S08]  /*0040*/  LDC.64 R2, c[0x0][0x3d0] ;  /* 0x0000f400ff027b82 */ /* 0x000eb00000000a00 */
[----:B------:R-:W3:Y:S01]  /*0050*/  LDC.64 R4, c[0x0][0x3d8] ;  /* 0x0000f600ff047b82 */ /* 0x000ee20000000a00 */
[----:B------:R-:W4:Y:S01]  /*0060*/  LDCU.64 UR10, c[0x0][0x358] ;  /* 0x00006b00ff0a77ac */ /* 0x000f220008000a00 */
[----:B------:R-:W5:Y:S01]  /*0070*/  LDCU UR5, c[0x0][0x384] ;  /* 0x00007080ff0577ac */ /* 0x000f620008000800 */
[----:B-1----:R-:W-:-:S05]  /*0080*/  MOV R6, UR4 ;  /* 0x0000000400067c02 */ /* 0x002fca0008000f00 */
[----:B------:R-:W1:Y:S01]  /*0090*/  LDC.64 R8, c[0x0][0x3d8] ;  /* 0x0000f600ff087b82 */ /* 0x000e620000000a00 */
[----:B------:R-:W1:Y:S01]  /*00a0*/  LDCU UR24, c[0x0][0x388] ;  /* 0x00007100ff1877ac */ /* 0x000e620008000800 */
[----:B------:R-:W-:Y:S01]  /*00b0*/  SHF.R.S32.HI R0, RZ, 0x1f, R6 ;  /* 0x0000001fff007819 */ /* 0x000fe20000011406 */
[----:B------:R4:W-:Y:S01]  /*00c0*/  STL [R1+0x130], R6 ;  /* 0x0001300601007387 */ /* 0x0009e20000100800 */
[----:B------:R-:W1:Y:S02]  /*00d0*/  LDCU.U8 UR15, c[0x0][0x410] ;  /* 0x00008200ff0f77ac */ /* 0x000e640008000000 */
[----:B------:R-:W-:Y:S01]  /*00e0*/  LEA.HI R0, R0, R6, RZ, 0x3 ;  /* 0x0000000600007211 */ /* 0x000fe200078f18ff */
[----:B------:R1:W5:Y:S01]  /*00f0*/  LDL.64 R44, [R1+0x120] ;  /* 0x00012000012c7983 */ /* 0x0003620000100a00 */
[----:B------:R-:W1:Y:S01]  /*0100*/  LDC.64 R14, c[0x0][0x3d0] ;  /* 0x0000f400ff0e7b82 */ /* 0x000e620000000a00 */
[----:B------:R-:W1:Y:S02]  /*0110*/  LDCU UR14, c[0x0][0x400] ;  /* 0x00008000ff0e77ac */ /* 0x000e640008000800 */
[----:B------:R1:W5:Y:S01]  /*0120*/  LDL.64 R46, [R1+0x128] ;  /* 0x00012800012e7983 */ /* 0x0003620000100a00 */
[----:B------:R-:W1:Y:S01]  /*0130*/  LDCU.64 UR6, c[0x0][0x470] ;  /* 0x00008e00ff0677ac */ /* 0x000e620008000a00 */
[----:B0-----:R-:W-:-:S02]  /*0140*/  LOP3.LUT R7, R215, 0x1f, RZ, 0xc, !PT ;  /* 0x0000001fd7077812 */ /* 0x001fc400078e0cff */
[----:B------:R0:W5:Y:S01]  /*0150*/  LDL.64 R40, [R1+0x110] ;  /* 0x0001100001287983 */ /* 0x0001620000100a00 */
[----:B------:R-:W0:Y:S01]  /*0160*/  LDC.64 R16, c[0x0][0x3d8] ;  /* 0x0000f600ff107b82 */ /* 0x000e220000000a00 */
[----:B------:R-:W0:Y:S02]  /*0170*/  LDCU.64 UR12, c[0x0][0x438] ;  /* 0x00008700ff0c77ac */ /* 0x000e240008000a00 */
[----:B------:R0:W5:Y:S01]  /*0180*/  LDL.64 R42, [R1+0x118] ;  /* 0x00011800012a7983 */ /* 0x0001620000100a00 */
[----:B------:R-:W0:Y:S03]  /*0190*/  LDCU.64 UR8, c[0x0][0x478] ;  /* 0x00008f00ff0877ac */ /* 0x000e260008000a00 */
[----:B------:R0:W5:Y:S01]  /*01a0*/  LDL.64 R36, [R1+0x100] ;  /* 0x0001000001247983 */ /* 0x0001620000100a00 */
[----:B------:R-:W0:Y:S03]  /*01b0*/  LDC.64 R18, c[0x0][0x3d0] ;  /* 0x0000f400ff127b82 */ /* 0x000e260000000a00 */
[----:B------:R0:W5:Y:S01]  /*01c0*/  LDL.64 R38, [R1+0x108] ;  /* 0x0001080001267983 */ /* 0x0001620000100a00 */
[----:B------:R-:W-:-:S02]  /*01d0*/  LEA.HI.SX32 R252, R0, R7, 0x1d ;  /* 0x0000000700fc7211 */ /* 0x000fc400078feaff */
[----:B------:R-:W-:Y:S01]  /*01e0*/  LOP3.LUT R10, R215, 0x1f, RZ, 0xc0, !PT ;  /* 0x0000001fd70a7812 */ /* 0x000fe200078ec0ff */
[----:B------:R0:W5:Y:S01]  /*01f0*/  LDL.64 R60, [R1+0xf0] ;  /* 0x0000f000013c7983 */ /* 0x0001620000100a00 */
[----:B----4-:R-:W4:Y:S01]  /*0200*/  LDC.64 R6, c[0x0][0x3d0] ;  /* 0x0000f400ff067b82 */ /* 0x010f220000000a00 */
[C---:B------:R-:W-:Y:S02]  /*0210*/  ISETP.GE.U32.AND P3, PT, R252.reuse, 0x20, PT ;  /* 0x00000020fc00780c */ /* 0x040fe40003f66070 */
[----:B------:R-:W-:Y:S01]  /*0220*/  ISETP.GE.U32.AND P0, PT, R252, 0x40, PT ;  /* 0x00000040fc00780c */ /* 0x000fe20003f06070 */
[----:B------:R0:W5:Y:S01]  /*0230*/  LDL.64 R62, [R1+0xf8] ;  /* 0x0000f800013e7983 */ /* 0x0001620000100a00 */
[----:B------:R-:W-:-:S03]  /*0240*/  MOV R27, R10 ;  /* 0x0000000a001b7202 */ /* 0x000fc60000000f00 */
[----:B------:R0:W5:Y:S01]  /*0250*/  LDL.64 R56, [R1+0xe0] ;  /* 0x0000e00001387983 */ /* 0x0001620000100a00 */
[----:B------:R-:W0:Y:S03]  /*0260*/  LDC.64 R20, c[0x0][0x3d8] ;  /* 0x0000f600ff147b82 */ /* 0x000e260000000a00 */
[----:B------:R0:W5:Y:S02]  /*0270*/  LDL.64 R58, [R1+0xe8] ;  /* 0x0000e800013a7983 */ /* 0x0001640000100a00 */
[----:B--2---:R-:W-:-:S03]  /*0280*/  @P3 IMAD.WIDE.U32 R2, R27, 0x10, R2 ;  /* 0x000000101b023825 */ /* 0x004fc600078e0002 */
[----:B------:R-:W2:Y:S01]  /*0290*/  LDC.64 R22, c[0x0][0x3d0] ;  /* 0x0000f400ff167b82 */ /* 0x000ea20000000a00 */
[C---:B---3--:R-:W-:Y:S01]  /*02a0*/  @P3 IMAD.WIDE.U32 R4, R27.reuse, 0x10, R4 ;  /* 0x000000101b043825 */ /* 0x048fe200078e0004 */
[----:B------:R-:W-:-:S05]  /*02b0*/  @P3 LOP3.LUT R27, R27, 0x20, RZ, 0xfc, !PT ;  /* 0x000000201b1b3812 */ /* 0x000fca00078efcff */
[----:B----4-:R-:W-:Y:S01]  /*02c0*/  @P0 IMAD.WIDE.U32 R10, R27, 0x10, R6 ;  /* 0x000000101b0a0825 */ /* 0x010fe200078e0006 */
[----:B------:R-:W3:Y:S01]  /*02d0*/  LDC.64 R24, c[0x0][0x3d8] ;  /* 0x0000f600ff187b82 */ /* 0x000ee20000000a00 */
[----:B-----5:R-:W4:Y:S04]  /*02e0*/  @P3 LDG.E.128 R44, desc[UR10][R2.64] ;  /* 0x0000000a022c3981 */ /* 0x020f28000c1e1d00 */
[----:B------:R-:W5:Y:S04]  /*02f0*/  @P3 LDG.E.128 R40, desc[UR10][R4.64] ;  /* 0x0000000a04283981 */ /* 0x000f68000c1e1d00 */
[----:B------:R-:W2:Y:S01]  /*0300*/  @P0 LDG.E.128 R36, desc[UR10][R10.64] ;  /* 0x0000000a0a240981 */ /* 0x000ea2000c1e1d00 */
[----:B------:R-:W-:-:S03]  /*0310*/  ISETP.GE.U32.AND P1, PT, R252, 0x60, PT ;  /* 0x00000060fc00780c */ /* 0x000fc60003f26070 */
[----:B----4-:R4:W-:Y:S04]  /*0320*/  @P3 STL.64 [R1+0x120], R44 ;  /* 0x0001202c01003387 */ /* 0x0109e80000100a00 */
[----:B------:R1:W-:Y:S01]  /*0330*/  @P3 STL.64 [R1+0x128], R46 ;  /* 0x0001282e01003387 */ /* 0x0003e20000100a00 */
[----:B------:R-:W-:-:S03]  /*0340*/  MOV R129, R47 ;  /* 0x0000002f00817202 */ /* 0x000fc60000000f00 */
[----:B------:R0:W3:Y:S01]  /*0350*/  LDL.64 R52, [R1+0xd0] ;  /* 0x0000d00001347983 */ /* 0x0000e20000100a00 */
[----:B------:R-:W-:-:S03]  /*0360*/  MOV R127, R46 ;  /* 0x0000002e007f7202 */ /* 0x000fc60000000f00 */
[----:B------:R0:W3:Y:S01]  /*0370*/  LDL.64 R54, [R1+0xd8] ;  /* 0x0000d80001367983 */ /* 0x0000e20000100a00 */
[----:B------:R-:W-:-:S03]  /*0380*/  MOV R125, R45 ;  /* 0x0000002d007d7202 */ /* 0x000fc60000000f00 */
[----:B------:R0:W3:Y:S01]  /*0390*/  LDL.64 R48, [R1+0xc0] ;  /* 0x0000c00001307983 */ /* 0x0000e20000100a00 */
[----:B------:R-:W-:-:S03]  /*03a0*/  MOV R123, R44 ;  /* 0x0000002c007b7202 */ /* 0x000fc60000000f00 */
[----:B------:R0:W3:Y:S01]  /*03b0*/  LDL.64 R50, [R1+0xc8] ;  /* 0x0000c80001327983 */ /* 0x0000e20000100a00 */
[----:B-----5:R-:W-:-:S03]  /*03c0*/  MOV R130, R43 ;  /* 0x0000002b00827202 */ /* 0x020fc60000000f00 */
[----:B------:R5:W-:Y:S01]  /*03d0*/  @P3 STL.64 [R1+0x110], R40 ;  /* 0x0001102801003387 */ /* 0x000be20000100a00 */
[----:B------:R-:W-:Y:S02]  /*03e0*/  MOV R128, R42 ;  /* 0x0000002a00807202 */ /* 0x000fe40000000f00 */
[----:B------:R-:W-:Y:S01]  /*03f0*/  MOV R126, R41 ;  /* 0x00000029007e7202 */ /* 0x000fe20000000f00 */
[----:B------:R0:W-:Y:S01]  /*0400*/  @P3 STL.64 [R1+0x118], R42 ;  /* 0x0001182a01003387 */ /* 0x0001e20000100a00 */
[----:B------:R-:W-:-:S03]  /*0410*/  MOV R124, R40 ;  /* 0x00000028007c7202 */ /* 0x000fc60000000f00 */
[----:B----4-:R4:W4:Y:S01]  /*0420*/  LDL.64 R44, [R1+0xb0] ;  /* 0x0000b000012c7983 */ /* 0x0109220000100a00 */
[----:B--2---:R-:W-:-:S03]  /*0430*/  MOV R121, R39 ;  /* 0x0000002700797202 */ /* 0x004fc60000000f00 */
[----:B-1----:R1:W4:Y:S01]  /*0440*/  LDL.64 R46, [R1+0xb8] ;  /* 0x0000b800012e7983 */ /* 0x0023220000100a00 */
[----:B------:R-:W-:-:S03]  /*0450*/  MOV R119, R38 ;  /* 0x0000002600777202 */ /* 0x000fc60000000f00 */
[----:B-----5:R1:W2:Y:S01]  /*0460*/  LDL.64 R40, [R1+0xa0] ;  /* 0x0000a00001287983 */ /* 0x0202a20000100a00 */
[----:B------:R-:W-:-:S03]  /*0470*/  MOV R117, R37 ;  /* 0x0000002500757202 */ /* 0x000fc60000000f00 */
[----:B0-----:R1:W2:Y:S01]  /*0480*/  LDL.64 R42, [R1+0xa8] ;  /* 0x0000a800012a7983 */ /* 0x0012a20000100a00 */
[----:B------:R-:W-:-:S03]  /*0490*/  MOV R115, R36 ;  /* 0x0000002400737202 */ /* 0x000fc60000000f00 */
[----:B------:R0:W-:Y:S04]  /*04a0*/  @P0 STL.64 [R1+0x100], R36 ;  /* 0x0001002401000387 */ /* 0x0001e80000100a00 */
[----:B------:R5:W-:Y:S04]  /*04b0*/  @P0 STL.64 [R1+0x108], R38 ;  /* 0x0001082601000387 */ /* 0x000be80000100a00 */
[----:B0-----:R1:W2:Y:S04]  /*04c0*/  LDL.64 R36, [R1+0x90] ;  /* 0x0000900001247983 */ /* 0x0012a80000100a00 */
[----:B-----5:R1:W5:Y:S01]  /*04d0*/  LDL.64 R38, [R1+0x98] ;  /* 0x0000980001267983 */ /* 0x0203620000100a00 */
[----:B------:R-:W-:Y:S01]  /*04e0*/  ISETP.GE.U32.AND P2, PT, R252, 0x80, PT ;  /* 0x00000080fc00780c */ /* 0x000fe20003f46070 */
[C---:B------:R-:W-:Y:S01]  /*04f0*/  @P0 IMAD.WIDE.U32 R12, R27.reuse, 0x10, R8 ;  /* 0x000000101b0c0825 */ /* 0x040fe200078e0008 */
[----:B------:R-:W-:-:S02]  /*0500*/  @P0 IADD3 R27, PT, PT, R27, 0x20, RZ ;  /* 0x000000201b1b0810 */ /* 0x000fc40007ffe0ff */
[----:B------:R-:W-:Y:S02]  /*0510*/  ISETP.GE.U32.AND P4, PT, R252, 0xa0, PT ;  /* 0x000000a0fc00780c */ /* 0x000fe40003f86070 */
[----:B------:R-:W5:Y:S01]  /*0520*/  @P0 LDG.E.128 R60, desc[UR10][R12.64] ;  /* 0x0000000a0c3c0981 */ /* 0x000f62000c1e1d00 */
[----:B------:R-:W-:-:S04]  /*0530*/  @P1 IMAD.WIDE.U32 R14, R27, 0x10, R14 ;  /* 0x000000101b0e1825 */ /* 0x000fc800078e000e */
[C---:B------:R-:W-:Y:S01]  /*0540*/  @P1 IMAD.WIDE.U32 R16, R27.reuse, 0x10, R16 ;  /* 0x000000101b101825 */ /* 0x040fe200078e0010 */
[----:B------:R-:W-:Y:S01]  /*0550*/  @P1 IADD3 R27, PT, PT, R27, 0x20, RZ ;  /* 0x000000201b1b1810 */ /* 0x000fe20007ffe0ff */
[----:B------:R-:W5:Y:S04]  /*0560*/  @P1 LDG.E.128 R56, desc[UR10][R14.64] ;  /* 0x0000000a0e381981 */ /* 0x000f68000c1e1d00 */
[----:B------:R-:W-:-:S04]  /*0570*/  @P2 IMAD.WIDE.U32 R18, R27, 0x10, R18 ;  /* 0x000000101b122825 */ /* 0x000fc800078e0012 */
[C---:B------:R-:W-:Y:S01]  /*0580*/  @P2 IMAD.WIDE.U32 R20, R27.reuse, 0x10, R20 ;  /* 0x000000101b142825 */ /* 0x040fe200078e0014 */
[----:B------:R-:W-:-:S05]  /*0590*/  @P2 IADD3 R27, PT, PT, R27, 0x20, RZ ;  /* 0x000000201b1b2810 */ /* 0x000fca0007ffe0ff */
[----:B------:R-:W-:-:S04]  /*05a0*/  @P4 IMAD.WIDE.U32 R6, R27, 0x10, R22 ;  /* 0x000000101b064825 */ /* 0x000fc800078e0016 */
[----:B---3--:R-:W-:Y:S01]  /*05b0*/  @P4 IMAD.WIDE.U32 R8, R27, 0x10, R24 ;  /* 0x000000101b084825 */ /* 0x008fe200078e0018 */
[----:B------:R-:W3:Y:S04]  /*05c0*/  @P1 LDG.E.128 R52, desc[UR10][R16.64] ;  /* 0x0000000a10341981 */ /* 0x000ee8000c1e1d00 */
[----:B------:R-:W3:Y:S04]  /*05d0*/  @P2 LDG.E.128 R48, desc[UR10][R18.64] ;  /* 0x0000000a12302981 */ /* 0x000ee8000c1e1d00 */
[----:B----4-:R-:W4:Y:S04]  /*05e0*/  @P2 LDG.E.128 R44, desc[UR10][R20.64] ;  /* 0x0000000a142c2981 */ /* 0x010f28000c1e1d00 */
[----:B--2---:R-:W2:Y:S04]  /*05f0*/  @P4 LDG.E.128 R40, desc[UR10][R6.64] ;  /* 0x0000000a06284981 */ /* 0x004ea8000c1e1d00 */
[----:B-----5:R-:W5:Y:S04]  /*0600*/  @P4 LDG.E.128 R36, desc[UR10][R8.64] ;  /* 0x0000000a08244981 */ /* 0x020f68000c1e1d00 */
[----:B------:R-:W-:Y:S04]  /*0610*/  @P0 STL.64 [R1+0xf0], R60 ;  /* 0x0000f03c01000387 */ /* 0x000fe80000100a00 */
[----:B------:R-:W-:Y:S04]  /*0620*/  @P0 STL.64 [R1+0xf8], R62 ;  /* 0x0000f83e01000387 */ /* 0x000fe80000100a00 */
[----:B------:R0:W-:Y:S04]  /*0630*/  @P1 STL.64 [R1+0xe0], R56 ;  /* 0x0000e03801001387 */ /* 0x0001e80000100a00 */
[----:B------:R1:W-:Y:S01]  /*0640*/  @P1 STL.64 [R1+0xe8], R58 ;  /* 0x0000e83a01001387 */ /* 0x0003e20000100a00 */
[----:B------:R-:W0:Y:S01]  /*0650*/  S2UR UR4, SR_CTAID.X ;  /* 0x00000000000479c3 */ /* 0x000e220000002500 */
[----:B------:R-:W-:Y:S01]  /*0660*/  SHF.R.U32.HI R215, RZ, 0x5, R215 ;  /* 0x00000005ffd77819 */ /* 0x000fe200000116d7 */
[----:B------:R-:W-:Y:S01]  /*0670*/  BSSY B0, `(.L_x_0) ;  /* 0x0000bd8000007945 */ /* 0x000fe20003800000 */
[----:B0-----:R-:W-:-:S06]  /*0680*/  USHF.L.U32 UR4, UR4, 0x2, URZ ;  /* 0x0000000204047899 */ /* 0x001fcc00080006ff */
[----:B------:R-:W-:-:S04]  /*0690*/  LOP3.LUT R215, R215, UR4, RZ, 0xfc, !PT ;  /* 0x00000004d7d77c12 */ /* 0x000fc8000f8efcff */
[----:B------:R-:W-:Y:S02]  /*06a0*/  ISETP.GE.AND P0, PT, R215, UR5, PT ;  /* 0x00000005d7007c0c */ /* 0x000fe4000bf06270 */
[----:B------:R-:W-:Y:S02]  /*06b0*/  CS2R R248, SRZ ;  /* 0x0000000000f87805 */ /* 0x000fe4000001ff00 */
[----:B------:R-:W-:Y:S02]  /*06c0*/  MOV R122, R63 ;  /* 0x0000003f007a7202 */ /* 0x000fe40000000f00 */
[----:B------:R-:W-:Y:S02]  /*06d0*/  CS2R R250, SRZ ;  /* 0x0000000000fa7805 */ /* 0x000fe4000001ff00 */
[----:B------:R-:W-:Y:S02]  /*06e0*/  MOV R120, R62 ;  /* 0x0000003e00787202 */ /* 0x000fe40000000f00 */
[----:B------:R-:W-:-:S02]  /*06f0*/  CS2R R244, SRZ ;  /* 0x0000000000f47805 */ /* 0x000fc4000001ff00 */
[----:B------:R-:W-:Y:S02]  /*0700*/  MOV R118, R61 ;  /* 0x0000003d00767202 */ /* 0x000fe40000000f00 */
        /* <DEDUP_REMOVED lines=11> */
[----:B------:R-:W-:Y:S02]  /*07c0*/  CS2R R234, SRZ ;  /* 0x0000000000ea7805 */ /* 0x000fe4000001ff00 */
[----:B------:R-:W-:Y:S02]  /*07d0*/  CS2R R228, SRZ ;  /* 0x0000000000e47805 */ /* 0x000fe4000001ff00 */
[----:B------:R-:W-:Y:S02]  /*07e0*/  CS2R R230, SRZ ;  /* 0x0000000000e67805 */ /* 0x000fe4000001ff00 */
[----:B------:R-:W-:Y:S02]  /*07f0*/  CS2R R224, SRZ ;  /* 0x0000000000e07805 */ /* 0x000fe4000001ff00 */
[----:B------:R-:W-:Y:S02]  /*0800*/  CS2R R226, SRZ ;  /* 0x0000000000e27805 */ /* 0x000fe4000001ff00 */
        /* <DEDUP_REMOVED lines=15> */
[----:B-1----:R-:W-:Y:S02]  /*0900*/  CS2R R58, SRZ ;  /* 0x00000000003a7805 */ /* 0x002fe4000001ff00 */
        /* <DEDUP_REMOVED lines=21> */
[----:B------:R-:W-:Y:S01]  /*0a60*/  CS2R R106, SRZ ;  /* 0x00000000006a7805 */ /* 0x000fe2000001ff00 */
[----:B---3--:R-:W-:Y:S04]  /*0a70*/  @P1 STL.64 [R1+0xd0], R52 ;  /* 0x0000d03401001387 */ /* 0x008fe80000100a00 */
[----:B------:R0:W-:Y:S04]  /*0a80*/  @P1 STL.64 [R1+0xd8], R54 ;  /* 0x0000d83601001387 */ /* 0x0001e80000100a00 */
[----:B------:R-:W-:Y:S04]  /*0a90*/  @P2 STL.64 [R1+0xc0], R48 ;  /* 0x0000c03001002387 */ /* 0x000fe80000100a00 */
[----:B------:R1:W-:Y:S04]  /*0aa0*/  @P2 STL.64 [R1+0xc8], R50 ;  /* 0x0000c83201002387 */ /* 0x0003e80000100a00 */
[----:B----4-:R-:W-:Y:S04]  /*0ab0*/  @P2 STL.64 [R1+0xb0], R44 ;  /* 0x0000b02c01002387 */ /* 0x010fe80000100a00 */
[----:B------:R3:W-:Y:S04]  /*0ac0*/  @P2 STL.64 [R1+0xb8], R46 ;  /* 0x0000b82e01002387 */ /* 0x0007e80000100a00 */
[----:B--2---:R-:W-:Y:S04]  /*0ad0*/  @P4 STL.64 [R1+0xa0], R40 ;  /* 0x0000a02801004387 */ /* 0x004fe80000100a00 */
[----:B------:R2:W-:Y:S04]  /*0ae0*/  @P4 STL.64 [R1+0xa8], R42 ;  /* 0x0000a82a01004387 */ /* 0x0005e80000100a00 */
[----:B-----5:R-:W-:Y:S04]  /*0af0*/  @P4 STL.64 [R1+0x90], R36 ;  /* 0x0000902401004387 */ /* 0x020fe80000100a00 */
[----:B------:R4:W-:Y:S04]  /*0b00*/  @P4 STL.64 [R1+0x98], R38 ;  /* 0x0000982601004387 */ /* 0x0009e80000100a00 */
[----:B------:R0:W-:Y:S04]  /*0b10*/  STL [R1+0x80], RZ ;  /* 0x000080ff01007387 */ /* 0x0001e80000100800 */
        /* <DEDUP_REMOVED lines=31> */
[----:B------:R0:W-:Y:S04]  /*0d10*/  STL [R1], RZ ;  /* 0x000000ff01007387 */ /* 0x0001e80000100800 */
[----:B------:R0:W-:Y:S04]  /*0d20*/  STL [R1+0x4], RZ ;  /* 0x000004ff01007387 */ /* 0x0001e80000100800 */
[----:B------:R0:W-:Y:S04]  /*0d30*/  STL [R1+0x8], RZ ;  /* 0x000008ff01007387 */ /* 0x0001e80000100800 */
[----:B------:R1:W-:Y:S01]  /*0d40*/  STL [R1+0xc], RZ ;  /* 0x00000cff01007387 */ /* 0x0003e20000100800 */
[----:B------:R-:W-:-:S02]  /*0d50*/  MOV R114, R55 ;  /* 0x0000003700727202 */ /* 0x000fc40000000f00 */
[----:B------:R-:W-:Y:S02]  /*0d60*/  MOV R112, R54 ;  /* 0x0000003600707202 */ /* 0x000fe40000000f00 */
[----:B0-----:R-:W-:Y:S02]  /*0d70*/  CS2R R54, SRZ ;  /* 0x0000000000367805 */ /* 0x001fe4000001ff00 */
[----:B------:R-:W-:Y:S02]  /*0d80*/  MOV R110, R53 ;  /* 0x00000035006e7202 */ /* 0x000fe40000000f00 */
[----:B------:R-:W-:Y:S02]  /*0d90*/  MOV R108, R52 ;  /* 0x00000034006c7202 */ /* 0x000fe40000000f00 */
[----:B------:R-:W-:Y:S02]  /*0da0*/  CS2R R52, SRZ ;  /* 0x0000000000347805 */ /* 0x000fe4000001ff00 */
[----:B------:R-:W-:-:S02]  /*0db0*/  MOV R30, R51 ;  /* 0x00000033001e7202 */ /* 0x000fc40000000f00 */
[----:B------:R-:W-:Y:S02]  /*0dc0*/  MOV R26, R50 ;  /* 0x00000032001a7202 */ /* 0x000fe40000000f00 */
[----:B-1----:R-:W-:Y:S02]  /*0dd0*/  CS2R R50, SRZ ;  /* 0x0000000000327805 */ /* 0x002fe4000001ff00 */
[----:B------:R-:W-:Y:S02]  /*0de0*/  MOV R22, R49 ;  /* 0x0000003100167202 */ /* 0x000fe40000000f00 */
[----:B------:R-:W-:Y:S02]  /*0df0*/  MOV R18, R48 ;  /* 0x0000003000127202 */ /* 0x000fe40000000f00 */
[----:B------:R-:W-:Y:S02]  /*0e00*/  CS2R R48, SRZ ;  /* 0x0000000000307805 */ /* 0x000fe4000001ff00 */
[----:B------:R-:W-:-:S02]  /*0e10*/  MOV R32, R47 ;  /* 0x0000002f00207202 */ /* 0x000fc40000000f00 */
[----:B------:R-:W-:Y:S02]  /*0e20*/  MOV R28, R46 ;  /* 0x0000002e001c7202 */ /* 0x000fe40000000f00 */
[----:B---3--:R-:W-:Y:S02]  /*0e30*/  CS2R R46, SRZ ;  /* 0x00000000002e7805 */ /* 0x008fe4000001ff00 */
[----:B------:R-:W-:Y:S02]  /*0e40*/  MOV R24, R45 ;  /* 0x0000002d00187202 */ /* 0x000fe40000000f00 */
[----:B------:R-:W-:Y:S02]  /*0e50*/  MOV R20, R44 ;  /* 0x0000002c00147202 */ /* 0x000fe40000000f00 */
[----:B------:R-:W-:Y:S02]  /*0e60*/  CS2R R44, SRZ ;  /* 0x00000000002c7805 */ /* 0x000fe4000001ff00 */
[----:B------:R-:W-:-:S02]  /*0e70*/  MOV R14, R43 ;  /* 0x0000002b000e7202 */ /* 0x000fc40000000f00 */
[----:B------:R-:W-:Y:S02]  /*0e80*/  MOV R10, R42 ;  /* 0x0000002a000a7202 */ /* 0x000fe40000000f00 */
[----:B--2---:R-:W-:Y:S02]  /*0e90*/  CS2R R42, SRZ ;  /* 0x00000000002a7805 */ /* 0x004fe4000001ff00 */
[----:B------:R-:W-:Y:S02]  /*0ea0*/  MOV R6, R41 ;  /* 0x0000002900067202 */ /* 0x000fe40000000f00 */
[----:B------:R-:W-:Y:S02]  /*0eb0*/  MOV R2, R40 ;  /* 0x0000002800027202 */ /* 0x000fe40000000f00 */
[----:B------:R-:W-:Y:S02]  /*0ec0*/  CS2R R40, SRZ ;  /* 0x0000000000287805 */ /* 0x000fe4000001ff00 */
[----:B------:R-:W-:-:S02]  /*0ed0*/  MOV R16, R39 ;  /* 0x0000002700107202 */ /* 0x000fc40000000f00 */
[----:B------:R-:W-:Y:S02]  /*0ee0*/  MOV R12, R38 ;  /* 0x00000026000c7202 */ /* 0x000fe40000000f00 */
[----:B----4-:R-:W-:Y:S02]  /*0ef0*/  CS2R R38, SRZ ;  /* 0x0000000000267805 */ /* 0x010fe4000001ff00 */
[----:B------:R-:W-:Y:S02]  /*0f00*/  MOV R8, R37 ;  /* 0x0000002500087202 */ /* 0x000fe40000000f00 */
[----:B------:R-:W-:Y:S02]  /*0f10*/  MOV R4, R36 ;  /* 0x0000002400047202 */ /* 0x000fe40000000f00 */
[----:B------:R-:W-:Y:S01]  /*0f20*/  CS2R R36, SRZ ;  /* 0x0000000000247805 */ /* 0x000fe2000001ff00 */
[----:B------:R-:W-:Y:S06]  /*0f30*/  @P0 BRA `(.L_x_1) ;  /* 0x000000b4002c0947 */ /* 0x000fec0003800000 */
[----:B------:R-:W-:Y:S01]  /*0f40*/  PRMT R57, R130, 0x7632, R57 ;  /* 0x0000763282397816 */ /* 0x000fe20000000039 */
[----:B------:R-:W0:Y:S01]  /*0f50*/  LDCU.U8 UR4, c[0x0][0x410] ;  /* 0x00008200ff0477ac */ /* 0x000e220008000000 */
[----:B------:R-:W-:Y:S02]  /*0f60*/  PRMT R56, R129, 0x7632, R56 ;  /* 0x0000763281387816 */ /* 0x000fe40000000038 */
[----:B------:R-:W-:Y:S02]  /*0f70*/  CS2R R248, SRZ ;  /* 0x0000000000f87805 */ /* 0x000fe4000001ff00 */
[----:B------:R-:W-:Y:S01]  /*0f80*/  PRMT R55, R128, 0x7632, R55 ;  /* 0x0000763280377816 */ /* 0x000fe20000000037 */
[----:B------:R-:W-:Y:S01]  /*0f90*/  STL.S16 [R1+0x1d0], R57 ;  /* 0x0001d03901007387 */ /* 0x000fe20000100600 */
[----:B------:R-:W-:Y:S02]  /*0fa0*/  PRMT R54, R127, 0x7632, R54 ;  /* 0x000076327f367816 */ /* 0x000fe40000000036 */
[----:B------:R-:W-:-:S02]  /*0fb0*/  CS2R R250, SRZ ;  /* 0x0000000000fa7805 */ /* 0x000fc4000001ff00 */
[----:B------:R-:W-:Y:S01]  /*0fc0*/  PRMT R53, R126, 0x7632, R53 ;  /* 0x000076327e357816 */ /* 0x000fe20000000035 */
[----:B------:R-:W-:Y:S01]  /*0fd0*/  STL.S16 [R1+0x1cc], R56 ;  /* 0x0001cc3801007387 */ /* 0x000fe20000100600 */
        /* <DEDUP_REMOVED lines=8> */
[----:B------:R-:W-:Y:S01]  /*1060*/  PRMT R48, R121, 0x7632, R48 ;  /* 0x0000763279307816 */ /* 0x000fe20000000030 */
[----:B0-----:R-:W-:Y:S01]  /*1070*/  UISETP.NE.AND UP0, UPT, UR4, URZ, UPT ;  /* 0x000000ff0400728c */ /* 0x001fe2000bf05270 */
[----:B------:R-:W-:Y:S01]  /*1080*/  PRMT R47, R120, 0x7632, R47 ;  /* 0x00007632782f7816 */ /* 0x000fe2000000002f */
[----:B------:R-:W-:Y:S01]  /*1090*/  STL.S16 [R1+0x1c0], R53 ;  /* 0x0001c03501007387 */ /* 0x000fe20000100600 */
[----:B------:R-:W-:Y:S02]  /*10a0*/  PRMT R46, R119, 0x7632, R46 ;  /* 0x00007632772e7816 */ /* 0x000fe4000000002e */
[----:B------:R-:W-:Y:S02]  /*10b0*/  CS2R R240, SRZ ;  /* 0x0000000000f07805 */ /* 0x000fe4000001ff00 */
[----:B------:R-:W-:Y:S01]  /*10c0*/  PRMT R45, R118, 0x7632, R45 ;  /* 0x00007632762d7816 */ /* 0x000fe2000000002d */
[----:B------:R-:W-:Y:S01]  /*10d0*/  STL.S16 [R1+0x1bc], R52 ;  /* 0x0001bc3401007387 */ /* 0x000fe20000100600 */
[----:B------:R-:W-:-:S02]  /*10e0*/  PRMT R44, R117, 0x7632, R44 ;  /* 0x00007632752c7816 */ /* 0x000fc4000000002c */
[----:B------:R-:W-:Y:S02]  /*10f0*/  CS2R R242, SRZ ;  /* 0x0000000000f27805 */ /* 0x000fe4000001ff00 */
        /* <DEDUP_REMOVED lines=52> */
[----:B------:R-:W-:Y:S01]  /*1440*/  CS2R R210, SRZ ;  /* 0x0000000000d27805 */ /* 0x000fe2000001ff00 */
[----:B------:R0:W-:Y:S01]  /*1450*/  STL.S16 [R1+0x184], R38 ;  /* 0x0001842601007387 */ /* 0x0001e20000100600 */
[----:B------:R-:W-:-:S02]  /*1460*/  CS2R R204, SRZ ;  /* 0x0000000000cc7805 */ /* 0x000fc4000001ff00 */
[----:B------:R-:W-:Y:S02]  /*1470*/  CS2R R206, SRZ ;  /* 0x0000000000ce7805 */ /* 0x000fe4000001ff00 */
[----:B------:R-:W-:Y:S01]  /*1480*/  CS2R R200, SRZ ;  /* 0x0000000000c87805 */ /* 0x000fe2000001ff00 */
[----:B------:R-:W-:Y:S01]  /*1490*/  STL.S16 [R1+0x180], R37 ;  /* 0x0001802501007387 */ /* 0x000fe20000100600 */
[----:B------:R-:W-:Y:S02]  /*14a0*/  CS2R R202, SRZ ;  /* 0x0000000000ca7805 */ /* 0x000fe4000001ff00 */
[----:B------:R-:W-:Y:S02]  /*14b0*/  CS2R R196, SRZ ;  /* 0x0000000000c47805 */ /* 0x000fe4000001ff00 */
[----:B------:R-:W-:Y:S01]  /*14c0*/  CS2R R198, SRZ ;  /* 0x0000000000c67805 */ /* 0x000fe2000001ff00 */
[----:B------:R1:W-:Y:S01]  /*14d0*/  STL.S16 [R1+0x17c], R36 ;  /* 0x00017c2401007387 */ /* 0x0003e20000100600 */
[----:B------:R-:W-:-:S02]  /*14e0*/  CS2R R80, SRZ ;  /* 0x0000000000507805 */ /* 0x000fc4000001ff00 */
[----:B0-----:R-:W-:Y:S02]  /*14f0*/  CS2R R38, SRZ ;  /* 0x0000000000267805 */ /* 0x001fe4000001ff00 */
[----:B------:R-:W-:Y:S01]  /*1500*/  CS2R R82, SRZ ;  /* 0x0000000000527805 */ /* 0x000fe2000001ff00 */
[----:B------:R0:W-:Y:S01]  /*1510*/  STL.S16 [R1+0x178], R35 ;  /* 0x0001782301007387 */ /* 0x0001e20000100600 */
[----:B------:R-:W-:Y:S02]  /*1520*/  CS2R R48, SRZ ;  /* 0x0000000000307805 */ /* 0x000fe4000001ff00 */
[----:B------:R-:W-:Y:S02]  /*1530*/  CS2R R50, SRZ ;  /* 0x0000000000327805 */ /* 0x000fe4000001ff00 */
[----:B------:R-:W-:Y:S01]  /*1540*/  CS2R R52, SRZ ;  /* 0x0000000000347805 */ /* 0x000fe2000001ff00 */
[----:B------:R0:W-:Y:S01]  /*1550*/  STL.S16 [R1+0x174], R33 ;  /* 0x0001742101007387 */ /* 0x0001e20000100600 */
[----:B------:R-:W-:-:S02]  /*1560*/  CS2R R54, SRZ ;  /* 0x0000000000367805 */ /* 0x000fc4000001ff00 */
[----:B-1----:R-:W-:Y:S02]  /*1570*/  CS2R R36, SRZ ;  /* 0x0000000000247805 */ /* 0x002fe4000001ff00 */
[----:B------:R-:W-:Y:S01]  /*1580*/  CS2R R56, SRZ ;  /* 0x0000000000387805 */ /* 0x000fe2000001ff00 */
[----:B------:R0:W-:Y:S01]  /*1590*/  STL.S16 [R1+0x170], R31 ;  /* 0x0001701f01007387 */ /* 0x0001e20000100600 */
[----:B------:R-:W-:Y:S02]  /*15a0*/  CS2R R58, SRZ ;  /* 0x00000000003a7805 */ /* 0x000fe4000001ff00 */
[----:B------:R-:W-:Y:S02]  /*15b0*/  CS2R R60, SRZ ;  /* 0x00000000003c7805 */ /* 0x000fe4000001ff00 */
[----:B------:R-:W-:Y:S01]  /*15c0*/  CS2R R62, SRZ ;  /* 0x00000000003e7805 */ /* 0x000fe2000001ff00 */
[----:B------:R0:W-:Y:S01]  /*15d0*/  STL.S16 [R1+0x16c], R29 ;  /* 0x00016c1d01007387 */ /* 0x0001e20000100600 */
[----:B------:R-:W-:-:S02]  /*15e0*/  CS2R R64, SRZ ;  /* 0x0000000000407805 */ /* 0x000fc4000001ff00 */
[----:B------:R-:W-:Y:S02]  /*15f0*/  CS2R R66, SRZ ;  /* 0x0000000000427805 */ /* 0x000fe4000001ff00 */
        /* <DEDUP_REMOVED lines=23> */
[----:B------:R-:W-:Y:S02]  /*1770*/  PLOP3.LUT P2, PT, PT, PT, UP0, 0x80, 0x8 ;  /* 0x000000000008781c */ /* 0x000fe40003f4f008 */
[----:B------:R-:W-:Y:S01]  /*1780*/  CS2R R98, SRZ ;  /* 0x0000000000627805 */ /* 0x000fe2000001ff00 */
[----:B------:R0:W-:Y:S01]  /*1790*/  STL.S16 [R1+0x150], R15 ;  /* 0x0001500f01007387 */ /* 0x0001e20000100600 */
[----:B------:R-:W-:Y:S02]  /*17a0*/  CS2R R100, SRZ ;  /* 0x0000000000647805 */ /* 0x000fe4000001ff00 */
[----:B------:R-:W-:Y:S02]  /*17b0*/  CS2R R102, SRZ ;  /* 0x0000000000667805 */ /* 0x000fe4000001ff00 */
[----:B------:R-:W-:Y:S01]  /*17c0*/  CS2R R104, SRZ ;  /* 0x0000000000687805 */ /* 0x000fe2000001ff00 */
[----:B------:R0:W-:Y:S01]  /*17d0*/  STL.S16 [R1+0x14c], R13 ;  /* 0x00014c0d01007387 */ /* 0x0001e20000100600 */
[----:B------:R-:W-:-:S03]  /*17e0*/  CS2R R106, SRZ ;  /* 0x00000000006a7805 */ /* 0x000fc6000001ff00 */
[----:B------:R0:W-:Y:S04]  /*17f0*/  STL.S16 [R1+0x148], R11 ;  /* 0x0001480b01007387 */ /* 0x0001e80000100600 */
[----:B------:R0:W-:Y:S04]  /*1800*/  STL.S16 [R1+0x144], R9 ;  /* 0x0001440901007387 */ /* 0x0001e80000100600 */
[----:B------:R0:W-:Y:S04]  /*1810*/  STL.S16 [R1+0x140], R7 ;  /* 0x0001400701007387 */ /* 0x0001e80000100600 */
[----:B------:R0:W-:Y:S04]  /*1820*/  STL.S16 [R1+0x13c], R5 ;  /* 0x00013c0501007387 */ /* 0x0001e80000100600 */
[----:B------:R0:W-:Y:S04]  /*1830*/  STL.S16 [R1+0x138], R3 ;  /* 0x0001380301007387 */ /* 0x0001e80000100600 */
[----:B------:R0:W-:Y:S04]  /*1840*/  STL [R1+0x80], RZ ;  /* 0x000080ff01007387 */ /* 0x0001e80000100800 */
[----:B------:R0:W-:Y:S04]  /*1850*/  STL.S16 [R1+0x134], R0 ;  /* 0x0001340001007387 */ /* 0x0001e80000100600 */
        /* <DEDUP_REMOVED lines=34> */
[----:B------:R0:W-:Y:S02]  /*1a80*/  STL [R1+0xc], RZ ;  /* 0x00000cff01007387 */ /* 0x0001e40000100800 */
.L_x_63:
[----:B------:R-:W1:Y:S02]  /*1a90*/  LDC.64 R136, c[0x0][0x3c0] ;  /* 0x0000f000ff887b82 */ /* 0x000e640000000a00 */
[----:B-1----:R-:W-:-:S05]  /*1aa0*/  IMAD.WIDE R136, R215, 0x4, R136 ;  /* 0x00000004d7887825 */ /* 0x002fca00078e0288 */
[----:B------:R1:W2:Y:S01]  /*1ab0*/  LDG.E R138, desc[UR10][R136.64] ;  /* 0x0000000a888a7981 */ /* 0x0002a2000c1e1900 */
[----:B------:R-:W3:Y:S01]  /*1ac0*/  S2R R139, SR_TID.X ;  /* 0x00000000008b7919 */ /* 0x000ee20000002100 */
[----:B-1----:R-:W1:Y:S01]  /*1ad0*/  LDC.64 R136, c[0x0][0x3c8] ;  /* 0x0000f200ff887b82 */ /* 0x002e620000000a00 */
[----:B0-----:R-:W-:-:S05]  /*1ae0*/  MOV R5, UR24 ;  /* 0x0000001800057c02 */ /* 0x001fca0008000f00 */
[----:B------:R0:W-:Y:S02]  /*1af0*/  STL [R1+0x130], R5 ;  /* 0x0001300501007387 */ /* 0x0001e40000100800 */
[C---:B0-----:R-:W-:Y:S02]  /*1b00*/  IMAD R5, R215.reuse, R5, RZ ;  /* 0x00000005d7057224 */ /* 0x041fe400078e02ff */
[----:B-1----:R-:W-:-:S05]  /*1b10*/  IMAD.WIDE R136, R215, 0x4, R136 ;  /* 0x00000004d7887825 */ /* 0x002fca00078e0288 */
[----:B-----5:R0:W5:Y:S01]  /*1b20*/  LDG.E R6, desc[UR10][R136.64] ;  /* 0x0000000a88067981 */ /* 0x020162000c1e1900 */
[----:B---3--:R-:W-:Y:S01]  /*1b30*/  LOP3.LUT R139, R139, 0x1f, RZ, 0xc0, !PT ;  /* 0x0000001f8b8b7812 */ /* 0x008fe200078ec0ff */
[----:B------:R-:W-:Y:S01]  /*1b40*/  BSSY.RECONVERGENT B1, `(.L_x_2) ;  /* 0x00000bf000017945 */ /* 0x000fe20003800200 */
[C---:B------:R-:W-:Y:S02]  /*1b50*/  ISETP.GE.U32.AND P6, PT, R252.reuse, 0x40, PT ;  /* 0x00000040fc00780c */ /* 0x040fe40003fc6070 */
[----:B------:R-:W-:Y:S02]  /*1b60*/  CS2R R212, SRZ ;  /* 0x0000000000d47805 */ /* 0x000fe4000001ff00 */
[C---:B------:R-:W-:Y:S02]  /*1b70*/  ISETP.GE.U32.AND P5, PT, R252.reuse, 0x60, PT ;  /* 0x00000060fc00780c */ /* 0x040fe40003fa6070 */
[C---:B------:R-:W-:Y:S02]  /*1b80*/  ISETP.GE.U32.AND P4, PT, R252.reuse, 0x80, PT ;  /* 0x00000080fc00780c */ /* 0x040fe40003f86070 */
[----:B------:R-:W-:-:S02]  /*1b90*/  ISETP.GE.U32.AND P1, PT, R252, 0xa0, PT ;  /* 0x000000a0fc00780c */ /* 0x000fc40003f26070 */
[----:B0-----:R-:W-:-:S04]  /*1ba0*/  SHF.R.S32.HI R136, RZ, 0x1f, R5 ;  /* 0x0000001fff887819 */ /* 0x001fc80000011405 */
[----:B------:R-:W-:-:S04]  /*1bb0*/  LEA.HI R5, R136, R5, RZ, 0x3 ;  /* 0x0000000588057211 */ /* 0x000fc800078f18ff */
[----:B------:R-:W-:-:S04]  /*1bc0*/  LEA.HI.SX32 R5, R5, R139, 0x1d ;  /* 0x0000008b05057211 */ /* 0x000fc800078feaff */
[----:B------:R-:W-:Y:S02]  /*1bd0*/  MOV R214, R5 ;  /* 0x0000000500d67202 */ /* 0x000fe40000000f00 */
[----:B--2---:R-:W-:Y:S01]  /*1be0*/  FSEL R195, R138, RZ, !P2 ;  /* 0x000000ff8ac37208 */ /* 0x004fe20005000000 */
[----:B------:R-:W-:Y:S06]  /*1bf0*/  @!P3 BRA `(.L_x_3) ;  /* 0x0000000800ccb947 */ /* 0x000fec0003800000 */
[----:B------:R-:W0:Y:S01]  /*1c00*/  LDC.64 R140, c[0x0][0x3a8] ;  /* 0x0000ea00ff8c7b82 */ /* 0x000e220000000a00 */
[----:B------:R-:W2:Y:S04]  /*1c10*/  LDL R23, [R1+0x110] ;  /* 0x0001100001177983 */ /* 0x000ea80000100800 */
[----:B------:R-:W3:Y:S03]  /*1c20*/  LDL R30, [R1+0x120] ;  /* 0x00012000011e7983 */ /* 0x000ee60000100800 */
[----:B------:R-:W1:Y:S01]  /*1c30*/  LDC.64 R2, c[0x0][0x430] ;  /* 0x00010c00ff027b82 */ /* 0x000e620000000a00 */
[----:B------:R-:W4:Y:S04]  /*1c40*/  LDL.LU R29, [R1+0x80] ;  /* 0x00008000011d7983 */ /* 0x000f280000300800 */
[----:B------:R-:W4:Y:S03]  /*1c50*/  LDL R162, [R1+0x114] ;  /* 0x0001140001a27983 */ /* 0x000f260000100800 */
[----:B------:R-:W1:Y:S01]  /*1c60*/  LDC.64 R144, c[0x0][0x428] ;  /* 0x00010a00ff907b82 */ /* 0x000e620000000a00 */
[----:B------:R-:W4:Y:S04]  /*1c70*/  LDL R161, [R1+0x124] ;  /* 0x0001240001a17983 */ /* 0x000f280000100800 */
[----:B------:R-:W4:Y:S01]  /*1c80*/  LDL.LU R169, [R1+0x88] ;  /* 0x0000880001a97983 */ /* 0x000f220000300800 */
[----:B0-----:R-:W-:-:S03]  /*1c90*/  IMAD.WIDE.U32 R140, R5, 0x10, R140 ;  /* 0x00000010058c7825 */ /* 0x001fc600078e008c */
[----:B------:R-:W4:Y:S04]  /*1ca0*/  LDL R186, [R1+0x1b4] ;  /* 0x0001b40001ba7983 */ /* 0x000f280000100800 */
[----:B------:R-:W4:Y:S01]  /*1cb0*/  LDL R168, [R1+0x1b8] ;  /* 0x0001b80001a87983 */ /* 0x000f220000100800 */
[----:B-1----:R-:W-:-:S03]  /*1cc0*/  IMAD.WIDE.U32 R2, R5, 0x10, R2 ;  /* 0x0000001005027825 */ /* 0x002fc600078e0002 */
[----:B------:R-:W4:Y:S04]  /*1cd0*/  LDG.E.128 R140, desc[UR10][R140.64] ;  /* 0x0000000a8c8c7981 */ /* 0x000f28000c1e1d00 */
[----:B------:R2:W4:Y:S01]  /*1ce0*/  LDG.E.128 R136, desc[UR10][R2.64] ;  /* 0x0000000a02887981 */ /* 0x000522000c1e1d00 */
[----:B------:R-:W-:-:S03]  /*1cf0*/  IMAD.WIDE.U32 R144, R5, 0x10, R144 ;  /* 0x0000001005907825 */ /* 0x000fc600078e0090 */
[----:B------:R-:W4:Y:S04]  /*1d00*/  LDL R185, [R1+0x118] ;  /* 0x0001180001b97983 */ /* 0x000f280000100800 */
[----:B------:R-:W4:Y:S04]  /*1d10*/  LDL R182, [R1+0x128] ;  /* 0x0001280001b67983 */ /* 0x000f280000100800 */
[----:B------:R-:W4:Y:S04]  /*1d20*/  LDG.E.128 R144, desc[UR10][R144.64] ;  /* 0x0000000a90907981 */ /* 0x000f28000c1e1d00 */
[----:B------:R-:W4:Y:S01]  /*1d30*/  LDL.LU R167, [R1+0x70] ;  /* 0x0000700001a77983 */ /* 0x000f220000300800 */
[----:B--2---:R-:W-:-:S02]  /*1d40*/  SHF.L.U32 R3, R23, 0x10, RZ ;  /* 0x0000001017037819 */ /* 0x004fc400000006ff */
[----:B---3--:R-:W-:Y:S02]  /*1d50*/  SHF.L.U32 R23, R30, 0x10, RZ ;  /* 0x000000101e177819 */ /* 0x008fe400000006ff */
[----:B----4-:R-:W-:Y:S02]  /*1d60*/  SHF.L.U32 R0, R140, 0x10, RZ ;  /* 0x000000108c007819 */ /* 0x010fe400000006ff */
[----:B------:R-:W-:-:S03]  /*1d70*/  SHF.L.U32 R2, R136, 0x10, RZ ;  /* 0x0000001088027819 */ /* 0x000fc600000006ff */
[----:B------:R-:W-:Y:S02]  /*1d80*/  FADD.FTZ R0, -R195, R0 ;  /* 0x00000000c3007221 */ /* 0x000fe40000010100 */
[----:B------:R-:W-:Y:S02]  /*1d90*/  FMUL.FTZ R4, R3, R2 ;  /* 0x0000000203047220 */ /* 0x000fe40000410000 */
[----:B-----5:R-:W-:Y:S01]  /*1da0*/  FMUL.FTZ R0, R6, R0 ;  /* 0x0000000006007220 */ /* 0x020fe20000410000 */
[----:B------:R-:W-:-:S05]  /*1db0*/  SHF.L.U32 R3, R144, 0x10, RZ ;  /* 0x0000001090037819 */ /* 0x000fca00000006ff */
[-C--:B------:R-:W-:Y:S01]  /*1dc0*/  FFMA.FTZ R4, R23, R3.reuse, R4 ;  /* 0x0000000317047223 */ /* 0x080fe20000010004 */
[----:B------:R-:W-:Y:S01]  /*1dd0*/  FADD.FTZ R244, R244, R3 ;  /* 0x00000003f4f47221 */ /* 0x000fe20000010000 */
[----:B------:R-:W-:Y:S01]  /*1de0*/  FFMA.FTZ R29, R0, R3, R29 ;  /* 0x00000003001d7223 */ /* 0x000fe2000001001d */
[----:B------:R-:W-:Y:S02]  /*1df0*/  SHF.L.U32 R3, R141, 0x10, RZ ;  /* 0x000000108d037819 */ /* 0x000fe400000006ff */
[----:B------:R-:W-:-:S03]  /*1e00*/  SHF.L.U32 R24, R145, 0x10, RZ ;  /* 0x0000001091187819 */ /* 0x000fc600000006ff */
[----:B------:R-:W-:-:S04]  /*1e10*/  FADD.FTZ R3, -R195, R3 ;  /* 0x00000003c3037221 */ /* 0x000fc80000010100 */
[----:B------:R-:W-:-:S04]  /*1e20*/  FMUL.FTZ R3, R6, R3 ;  /* 0x0000000306037220 */ /* 0x000fc80000410000 */
[----:B------:R-:W-:Y:S01]  /*1e30*/  FFMA.FTZ R169, R3, R24, R169 ;  /* 0x0000001803a97223 */ /* 0x000fe200000100a9 */
[----:B------:R0:W-:Y:S01]  /*1e40*/  STL [R1+0x80], R29 ;  /* 0x0000801d01007387 */ /* 0x0001e20000100800 */
[----:B------:R-:W-:-:S03]  /*1e50*/  SHF.L.U32 R30, R186, 0x10, RZ ;  /* 0x00000010ba1e7819 */ /* 0x000fc600000006ff */
[----:B------:R1:W-:Y:S04]  /*1e60*/  STL [R1+0x88], R169 ;  /* 0x000088a901007387 */ /* 0x0003e80000100800 */
[----:B------:R-:W2:Y:S01]  /*1e70*/  LDL.LU R186, [R1+0x84] ;  /* 0x0000840001ba7983 */ /* 0x000ea20000300800 */
[----:B------:R-:W-:Y:S01]  /*1e80*/  FADD.FTZ R72, R72, R2 ;  /* 0x0000000248487221 */ /* 0x000fe20000010000 */
[----:B------:R-:W-:Y:S01]  /*1e90*/  FFMA.FTZ R200, R0, R2, R200 ;  /* 0x0000000200c87223 */ /* 0x000fe200000100c8 */
[----:B------:R-:W-:Y:S02]  /*1ea0*/  SHF.L.U32 R2, R162, 0x10, RZ ;  /* 0x00000010a2027819 */ /* 0x000fe400000006ff */
[----:B------:R-:W-:Y:S01]  /*1eb0*/  SHF.L.U32 R23, R137, 0x10, RZ ;  /* 0x0000001089177819 */ /* 0x000fe200000006ff */
[----:B------:R-:W-:Y:S01]  /*1ec0*/  FADD.FTZ R246, R246, R24 ;  /* 0x00000018f6f67221 */ /* 0x000fe20000010000 */
[----:B0-----:R-:W-:Y:S01]  /*1ed0*/  SHF.L.U32 R29, R161, 0x10, RZ ;  /* 0x00000010a11d7819 */ /* 0x001fe200000006ff */
[----:B------:R-:W3:Y:S02]  /*1ee0*/  LDL R162, [R1+0x1bc] ;  /* 0x0001bc0001a27983 */ /* 0x000ee40000100800 */
[-C--:B------:R-:W-:Y:S01]  /*1ef0*/  FMUL.FTZ R2, R2, R23.reuse ;  /* 0x0000001702027220 */ /* 0x080fe20000410000 */
[--C-:B------:R-:W-:Y:S01]  /*1f00*/  FADD.FTZ R74, R74, R23.reuse ;  /* 0x000000174a4a7221 */ /* 0x100fe20000010000 */
[----:B------:R-:W-:Y:S01]  /*1f10*/  FFMA.FTZ R202, R3, R23, R202 ;  /* 0x0000001703ca7223 */ /* 0x000fe200000100ca */
[----:B------:R-:W-:Y:S01]  /*1f20*/  PRMT R23, R136, 0x7632, R23 ;  /* 0x0000763288177816 */ /* 0x000fe20000000017 */
[----:B------:R-:W-:Y:S01]  /*1f30*/  FFMA.FTZ R2, R29, R24, R2 ;  /* 0x000000181d027223 */ /* 0x000fe20000010002 */
[----:B------:R-:W-:-:S02]  /*1f40*/  PRMT R24, R144, 0x7632, R24 ;  /* 0x0000763290187816 */ /* 0x000fc40000000018 */
[----:B------:R-:W-:Y:S02]  /*1f50*/  SHF.L.U32 R136, R23, 0x10, RZ ;  /* 0x0000001017887819 */ /* 0x000fe400000006ff */
[----:B------:R-:W-:Y:S02]  /*1f60*/  SHF.L.U32 R23, R168, 0x10, RZ ;  /* 0x00000010a8177819 */ /* 0x000fe400000006ff */
[----:B------:R-:W-:Y:S02]  /*1f70*/  SHF.L.U32 R144, R24, 0x10, RZ ;  /* 0x0000001018907819 */ /* 0x000fe400000006ff */
[----:B------:R-:W-:Y:S01]  /*1f80*/  SHF.L.U32 R29, R138, 0x10, RZ ;  /* 0x000000108a1d7819 */ /* 0x000fe200000006ff */
[----:B------:R-:W-:Y:S01]  /*1f90*/  FMUL.FTZ R24, R23, R136 ;  /* 0x0000008817187220 */ /* 0x000fe20000410000 */
[----:B------:R-:W-:Y:S02]  /*1fa0*/  SHF.L.U32 R23, R185, 0x10, RZ ;  /* 0x00000010b9177819 */ /* 0x000fe400000006ff */
[----:B------:R-:W4:Y:S01]  /*1fb0*/  LDL R185, [R1+0x1c0] ;  /* 0x0001c00001b97983 */ /* 0x000f220000100800 */
[----:B------:R-:W-:Y:S01]  /*1fc0*/  FFMA.FTZ R24, R30, R144, R24 ;  /* 0x000000901e187223 */ /* 0x000fe20000010018 */
[----:B------:R-:W-:Y:S01]  /*1fd0*/  SHF.L.U32 R161, R146, 0x10, RZ ;  /* 0x0000001092a17819 */ /* 0x000fe200000006ff */
[----:B------:R-:W-:Y:S01]  /*1fe0*/  FMUL.FTZ R30, R23, R29 ;  /* 0x0000001d171e7220 */ /* 0x000fe20000410000 */
[----:B------:R-:W-:-:S02]  /*1ff0*/  SHF.L.U32 R23, R182, 0x10, RZ ;  /* 0x00000010b6177819 */ /* 0x000fc400000006ff */
[----:B------:R-:W4:Y:S03]  /*2000*/  LDL.LU R182, [R1+0x8c] ;  /* 0x00008c0001b67983 */ /* 0x000f260000300800 */
[----:B------:R-:W-:Y:S01]  /*2010*/  FFMA.FTZ R23, R23, R161, R30 ;  /* 0x000000a117177223 */ /* 0x000fe2000001001e */
[----:B------:R-:W-:Y:S01]  /*2020*/  SHF.L.U32 R30, R142, 0x10, RZ ;  /* 0x000000108e1e7819 */ /* 0x000fe200000006ff */
[----:B-1----:R-:W4:Y:S01]  /*2030*/  LDL R169, [R1+0x1c8] ;  /* 0x0001c80001a97983 */ /* 0x002f220000100800 */
[----:B------:R-:W-:-:S03]  /*2040*/  PRMT R137, R140, 0x7632, R137 ;  /* 0x000076328c897816 */ /* 0x000fc60000000089 */
[----:B------:R-:W-:Y:S01]  /*2050*/  FADD.FTZ R30, -R195, R30 ;  /* 0x0000001ec31e7221 */ /* 0x000fe20000010100 */
[----:B------:R-:W-:Y:S01]  /*2060*/  SHF.L.U32 R140, R137, 0x10, RZ ;  /* 0x00000010898c7819 */ /* 0x000fe200000006ff */
[----:B------:R-:W-:Y:S01]  /*2070*/  FADD.FTZ R76, R76, R29 ;  /* 0x0000001d4c4c7221 */ /* 0x000fe20000010000 */
[----:B------:R-:W4:Y:S01]  /*2080*/  LDL R168, [R1+0x1c4] ;  /* 0x0001c40001a87983 */ /* 0x000f220000100800 */
[----:B------:R-:W-:Y:S02]  /*2090*/  FMUL.FTZ R30, R6, R30 ;  /* 0x0000001e061e7220 */ /* 0x000fe40000410000 */
[----:B------:R-:W-:Y:S02]  /*20a0*/  FADD.FTZ R140, -R195, R140 ;  /* 0x0000008cc38c7221 */ /* 0x000fe40000010100 */
[C---:B------:R-:W-:Y:S01]  /*20b0*/  FFMA.FTZ R167, R30.reuse, R161, R167 ;  /* 0x000000a11ea77223 */ /* 0x040fe200000100a7 */
[----:B------:R-:W-:Y:S01]  /*20c0*/  FFMA.FTZ R196, R30, R29, R196 ;  /* 0x0000001d1ec47223 */ /* 0x000fe200000100c4 */
[----:B------:R-:W-:-:S03]  /*20d0*/  FMUL.FTZ R29, R6, R140 ;  /* 0x0000008c061d7220 */ /* 0x000fc60000410000 */
[----:B------:R0:W-:Y:S01]  /*20e0*/  STL [R1+0x70], R167 ;  /* 0x000070a701007387 */ /* 0x0001e20000100800 */
[--C-:B------:R-:W-:Y:S01]  /*20f0*/  FADD.FTZ R73, R73, R136.reuse ;  /* 0x0000008849497221 */ /* 0x100fe20000010000 */
[----:B------:R-:W-:Y:S01]  /*2100*/  FFMA.FTZ R201, R29, R136, R201 ;  /* 0x000000881dc97223 */ /* 0x000fe200000100c9 */
[----:B------:R-:W-:Y:S02]  /*2110*/  PRMT R136, R137, 0x7632, R136 ;  /* 0x0000763289887816 */ /* 0x000fe40000000088 */
[----:B------:R-:W-:Y:S01]  /*2120*/  PRMT R137, R145, 0x7632, R137 ;  /* 0x0000763291897816 */ /* 0x000fe20000000089 */
[----:B0-----:R-:W4:Y:S01]  /*2130*/  LDL R167, [R1+0x11c] ;  /* 0x00011c0001a77983 */ /* 0x001f220000100800 */
[----:B--2---:R-:W-:-:S05]  /*2140*/  FFMA.FTZ R186, R29, R144, R186 ;  /* 0x000000901dba7223 */ /* 0x004fca00000100ba */
[----:B------:R-:W-:Y:S04]  /*2150*/  STL [R1+0x84], R186 ;  /* 0x000084ba01007387 */ /* 0x000fe80000100800 */
[----:B------:R-:W2:Y:S01]  /*2160*/  LDL R145, [R1+0x12c] ;  /* 0x00012c0001917983 */ /* 0x000ea20000100800 */
[----:B------:R-:W-:-:S04]  /*2170*/  PRMT R138, R141, 0x7632, R138 ;  /* 0x000076328d8a7816 */ /* 0x000fc8000000008a */
[----:B------:R-:W-:Y:S01]  /*2180*/  SHF.L.U32 R141, R138, 0x10, RZ ;  /* 0x000000108a8d7819 */ /* 0x000fe200000006ff */
[----:B------:R-:W-:Y:S01]  /*2190*/  FADD.FTZ R245, R245, R144 ;  /* 0x00000090f5f57221 */ /* 0x000fe20000010000 */
[----:B------:R-:W-:-:S03]  /*21a0*/  SHF.L.U32 R137, R137, 0x10, RZ ;  /* 0x0000001089897819 */ /* 0x000fc600000006ff */
[----:B------:R-:W-:Y:S01]  /*21b0*/  FADD.FTZ R144, -R195, R141 ;  /* 0x0000008dc3907221 */ /* 0x000fe20000010100 */
[----:B---3--:R-:W-:-:S03]  /*21c0*/  SHF.L.U32 R141, R162, 0x10, RZ ;  /* 0x00000010a28d7819 */ /* 0x008fc600000006ff */
[----:B------:R-:W-:Y:S01]  /*21d0*/  FMUL.FTZ R162, R6, R144 ;  /* 0x0000009006a27220 */ /* 0x000fe20000410000 */
[----:B------:R-:W-:-:S03]  /*21e0*/  SHF.L.U32 R136, R136, 0x10, RZ ;  /* 0x0000001088887819 */ /* 0x000fc600000006ff */
[----:B----4-:R-:W-:Y:S01]  /*21f0*/  FFMA.FTZ R182, R162, R137, R182 ;  /* 0x00000089a2b67223 */ /* 0x010fe200000100b6 */
[----:B------:R-:W-:-:S04]  /*2200*/  SHF.L.U32 R140, R185, 0x10, RZ ;  /* 0x00000010b98c7819 */ /* 0x000fc800000006ff */
[----:B------:R0:W-:Y:S01]  /*2210*/  STL [R1+0x8c], R182 ;  /* 0x00008cb601007387 */ /* 0x0001e20000100800 */
[-C--:B------:R-:W-:Y:S01]  /*2220*/  FMUL.FTZ R140, R140, R136.reuse ;  /* 0x000000888c8c7220 */ /* 0x080fe20000410000 */
[----:B------:R-:W-:Y:S02]  /*2230*/  PRMT R138, R138, 0x7632, R138 ;  /* 0x000076328a8a7816 */ /* 0x000fe4000000008a */
[----:B0-----:R-:W3:Y:S01]  /*2240*/  LDL.LU R182, [R1+0x78] ;  /* 0x0000780001b67983 */ /* 0x001ee20000300800 */
[----:B------:R-:W-:Y:S01]  /*2250*/  FADD.FTZ R240, R240, R161 ;  /* 0x000000a1f0f07221 */ /* 0x000fe20000010000 */
[----:B------:R-:W-:Y:S01]  /*2260*/  FADD.FTZ R75, R75, R136 ;  /* 0x000000884b4b7221 */ /* 0x000fe20000010000 */
[----:B------:R-:W-:Y:S01]  /*2270*/  FFMA.FTZ R203, R162, R136, R203 ;  /* 0x00000088a2cb7223 */ /* 0x000fe200000100cb */
[----:B------:R-:W-:Y:S01]  /*2280*/  FFMA.FTZ R161, R141, R137, R140 ;  /* 0x000000898da17223 */ /* 0x000fe2000001008c */
[----:B------:R-:W-:Y:S01]  /*2290*/  FADD.FTZ R247, R247, R137 ;  /* 0x00000089f7f77221 */ /* 0x000fe20000010000 */
[----:B------:R-:W-:Y:S01]  /*22a0*/  SHF.L.U32 R138, R138, 0x10, RZ ;  /* 0x000000108a8a7819 */ /* 0x000fe200000006ff */
[----:B------:R-:W4:Y:S01]  /*22b0*/  LDL.LU R186, [R1+0x74] ;  /* 0x0000740001ba7983 */ /* 0x000f220000300800 */
[----:B------:R-:W-:-:S02]  /*22c0*/  SHF.L.U32 R136, R169, 0x10, RZ ;  /* 0x00000010a9887819 */ /* 0x000fc400000006ff */
[----:B------:R-:W-:Y:S01]  /*22d0*/  PRMT R137, R146, 0x7632, R137 ;  /* 0x0000763292897816 */ /* 0x000fe20000000089 */
[----:B------:R-:W4:Y:S01]  /*22e0*/  LDL R185, [R1+0x1d0] ;  /* 0x0001d00001b97983 */ /* 0x000f220000100800 */
[----:B------:R-:W-:Y:S01]  /*22f0*/  SHF.L.U32 R144, R168, 0x10, RZ ;  /* 0x00000010a8907819 */ /* 0x000fe200000006ff */
[----:B------:R-:W-:Y:S01]  /*2300*/  FMUL.FTZ R141, R136, R138 ;  /* 0x0000008a888d7220 */ /* 0x000fe20000410000 */
[----:B------:R-:W-:Y:S01]  /*2310*/  SHF.L.U32 R140, R137, 0x10, RZ ;  /* 0x00000010898c7819 */ /* 0x000fe200000006ff */
[----:B------:R-:W4:Y:S01]  /*2320*/  LDL R146, [R1+0x1cc] ;  /* 0x0001cc0001927983 */ /* 0x000f220000100800 */
[----:B------:R-:W-:Y:S02]  /*2330*/  SHF.L.U32 R136, R139, 0x10, RZ ;  /* 0x000000108b887819 */ /* 0x000fe400000006ff */
[----:B------:R-:W-:Y:S01]  /*2340*/  SHF.L.U32 R137, R167, 0x10, RZ ;  /* 0x00000010a7897819 */ /* 0x000fe200000006ff */
[----:B------:R-:W-:-:S04]  /*2350*/  FFMA.FTZ R169, R144, R140, R141 ;  /* 0x0000008c90a97223 */ /* 0x000fc8000001008d */
[----:B------:R-:W-:Y:S01]  /*2360*/  FMUL.FTZ R141, R137, R136 ;  /* 0x00000088898d7220 */ /* 0x000fe20000410000 */
[----:B------:R-:W-:Y:S02]  /*2370*/  SHF.L.U32 R144, R147, 0x10, RZ ;  /* 0x0000001093907819 */ /* 0x000fe400000006ff */
[----:B------:R-:W-:-:S04]  /*2380*/  ISETP.NE.U32.AND P0, PT, RZ, UR12, PT ;  /* 0x0000000cff007c0c */ /* 0x000fc8000bf05070 */
[----:B------:R-:W-:Y:S02]  /*2390*/  ISETP.NE.AND.EX P0, PT, RZ, UR13, PT, P0 ;  /* 0x0000000dff007c0c */ /* 0x000fe4000bf05300 */
[----:B--2---:R-:W-:Y:S02]  /*23a0*/  SHF.L.U32 R137, R145, 0x10, RZ ;  /* 0x0000001091897819 */ /* 0x004fe400000006ff */
[----:B------:R-:W2:Y:S03]  /*23b0*/  LDL.LU R145, [R1+0x7c] ;  /* 0x00007c0001917983 */ /* 0x000ea60000300800 */
[----:B------:R-:W-:Y:S01]  /*23c0*/  FFMA.FTZ R168, R137, R144, R141 ;  /* 0x0000009089a87223 */ /* 0x000fe2000001008d */
[----:B------:R-:W-:-:S05]  /*23d0*/  SHF.L.U32 R137, R143, 0x10, RZ ;  /* 0x000000108f897819 */ /* 0x000fca00000006ff */
[----:B------:R-:W-:-:S04]  /*23e0*/  FADD.FTZ R137, -R195, R137 ;  /* 0x00000089c3897221 */ /* 0x000fc80000010100 */
[----:B------:R-:W-:Y:S01]  /*23f0*/  FMUL.FTZ R167, R6, R137 ;  /* 0x0000008906a77220 */ /* 0x000fe20000410000 */
[----:B------:R-:W-:-:S03]  /*2400*/  FADD.FTZ R78, R78, R136 ;  /* 0x000000884e4e7221 */ /* 0x000fc60000010000 */
[----:B------:R-:W-:Y:S02]  /*2410*/  FFMA.FTZ R198, R167, R136, R198 ;  /* 0x00000088a7c67223 */ /* 0x000fe400000100c6 */
[----:B------:R-:W0:Y:S02]  /*2420*/  @P0 LDC.64 R136, c[0x0][0x438] ;  /* 0x00010e00ff880b82 */ /* 0x000e240000000a00 */
[----:B0-----:R-:W-:-:S05]  /*2430*/  @P0 IMAD.WIDE.U32 R136, R5, 0x10, R136 ;  /* 0x0000001005880825 */ /* 0x001fca00078e0088 */
[----:B------:R0:W5:Y:S01]  /*2440*/  @P0 LDG.E.128 R112, desc[UR10][R136.64] ;  /* 0x0000000a88700981 */ /* 0x000162000c1e1d00 */
[----:B---3--:R-:W-:Y:S01]  /*2450*/  FFMA.FTZ R182, R167, R144, R182 ;  /* 0x00000090a7b67223 */ /* 0x008fe200000100b6 */
[----:B0-----:R-:W-:-:S04]  /*2460*/  PRMT R136, R142, 0x7632, R136 ;  /* 0x000076328e887816 */ /* 0x001fc80000000088 */
[----:B------:R-:W-:Y:S01]  /*2470*/  SHF.L.U32 R136, R136, 0x10, RZ ;  /* 0x0000001088887819 */ /* 0x000fe200000006ff */
[----:B------:R0:W-:Y:S04]  /*2480*/  STL [R1+0x78], R182 ;  /* 0x000078b601007387 */ /* 0x0001e80000100800 */
[----:B------:R-:W-:-:S04]  /*2490*/  FADD.FTZ R136, -R195, R136 ;  /* 0x00000088c3887221 */ /* 0x000fc80000010100 */
[----:B0-----:R-:W-:Y:S01]  /*24a0*/  FMUL.FTZ R182, R6, R136 ;  /* 0x0000008806b67220 */ /* 0x001fe20000410000 */
[----:B------:R-:W-:Y:S02]  /*24b0*/  PRMT R136, R139, 0x7632, R136 ;  /* 0x000076328b887816 */ /* 0x000fe40000000088 */
[----:B------:R-:W-:Y:S01]  /*24c0*/  PRMT R139, R143, 0x7632, R139 ;  /* 0x000076328f8b7816 */ /* 0x000fe2000000008b */
[----:B------:R-:W-:-:S03]  /*24d0*/  FADD.FTZ R77, R77, R138 ;  /* 0x0000008a4d4d7221 */ /* 0x000fc60000010000 */
[----:B------:R-:W-:Y:S01]  /*24e0*/  SHF.L.U32 R139, R139, 0x10, RZ ;  /* 0x000000108b8b7819 */ /* 0x000fe200000006ff */
[C---:B------:R-:W-:Y:S01]  /*24f0*/  FFMA.FTZ R197, R182.reuse, R138, R197 ;  /* 0x0000008ab6c57223 */ /* 0x040fe200000100c5 */
[----:B------:R-:W-:Y:S01]  /*2500*/  FADD.FTZ R241, R241, R140 ;  /* 0x0000008cf1f17221 */ /* 0x000fe20000010000 */
[----:B----4-:R-:W-:Y:S01]  /*2510*/  FFMA.FTZ R186, R182, R140, R186 ;  /* 0x0000008cb6ba7223 */ /* 0x010fe200000100ba */
[----:B------:R-:W-:Y:S01]  /*2520*/  PRMT R137, R147, 0x7632, R137 ;  /* 0x0000763293897816 */ /* 0x000fe20000000089 */
[----:B------:R-:W-:Y:S01]  /*2530*/  FADD.FTZ R140, -R195, R139 ;  /* 0x0000008bc38c7221 */ /* 0x000fe20000010100 */
[----:B------:R-:W-:Y:S02]  /*2540*/  SHF.L.U32 R136, R136, 0x10, RZ ;  /* 0x0000001088887819 */ /* 0x000fe400000006ff */
[----:B------:R-:W-:Y:S01]  /*2550*/  SHF.L.U32 R138, R185, 0x10, RZ ;  /* 0x00000010b98a7819 */ /* 0x000fe200000006ff */
[----:B------:R-:W-:Y:S01]  /*2560*/  FMUL.FTZ R185, R6, R140 ;  /* 0x0000008c06b97220 */ /* 0x000fe20000410000 */
[----:B------:R-:W-:-:S02]  /*2570*/  SHF.L.U32 R137, R137, 0x10, RZ ;  /* 0x0000001089897819 */ /* 0x000fc400000006ff */
[----:B------:R-:W-:Y:S01]  /*2580*/  SHF.L.U32 R139, R146, 0x10, RZ ;  /* 0x00000010928b7819 */ /* 0x000fe200000006ff */
[-C--:B------:R-:W-:Y:S01]  /*2590*/  FMUL.FTZ R138, R138, R136.reuse ;  /* 0x000000888a8a7220 */ /* 0x080fe20000410000 */
[----:B------:R0:W-:Y:S01]  /*25a0*/  STL [R1+0x74], R186 ;  /* 0x000074ba01007387 */ /* 0x0001e20000100800 */
[----:B------:R-:W-:Y:S01]  /*25b0*/  FADD.FTZ R243, R243, R137 ;  /* 0x00000089f3f37221 */ /* 0x000fe20000010000 */
[----:B------:R-:W-:Y:S01]  /*25c0*/  FADD.FTZ R79, R79, R136 ;  /* 0x000000884f4f7221 */ /* 0x000fe20000010000 */
[----:B------:R-:W-:Y:S01]  /*25d0*/  FFMA.FTZ R199, R185, R136, R199 ;  /* 0x00000088b9c77223 */ /* 0x000fe200000100c7 */
[----:B------:R-:W-:Y:S01]  /*25e0*/  FFMA.FTZ R136, R0, R4, RZ ;  /* 0x0000000400887223 */ /* 0x000fe200000100ff */
[----:B0-----:R-:W-:-:S03]  /*25f0*/  FFMA.FTZ R186, R139, R137, R138 ;  /* 0x000000898bba7223 */ /* 0x001fc6000001008a */
[----:B------:R-:W-:-:S04]  /*2600*/  FFMA.FTZ R136, R29, R24, R136 ;  /* 0x000000181d887223 */ /* 0x000fc80000010088 */
[----:B------:R-:W-:-:S04]  /*2610*/  FFMA.FTZ R136, R3, R2, R136 ;  /* 0x0000000203887223 */ /* 0x000fc80000010088 */
[----:B------:R-:W-:-:S04]  /*2620*/  FFMA.FTZ R136, R162, R161, R136 ;  /* 0x000000a1a2887223 */ /* 0x000fc80000010088 */
[----:B------:R-:W-:-:S04]  /*2630*/  FFMA.FTZ R136, R30, R23, R136 ;  /* 0x000000171e887223 */ /* 0x000fc80000010088 */
[----:B------:R-:W-:-:S04]  /*2640*/  FFMA.FTZ R136, R182, R169, R136 ;  /* 0x000000a9b6887223 */ /* 0x000fc80000010088 */
[----:B------:R-:W-:Y:S01]  /*2650*/  FFMA.FTZ R136, R167, R168, R136 ;  /* 0x000000a8a7887223 */ /* 0x000fe20000010088 */
[----:B------:R-:W-:Y:S01]  /*2660*/  FADD.FTZ R242, R242, R144 ;  /* 0x00000090f2f27221 */ /* 0x000fe20000010000 */
[----:B------:R-:W-:Y:S02]  /*2670*/  IADD3 R214, PT, PT, R5, 0x20, RZ ;  /* 0x0000002005d67810 */ /* 0x000fe40007ffe0ff */
[C---:B------:R-:W-:Y:S01]  /*2680*/  FFMA.FTZ R213, R185.reuse, R186, R136 ;  /* 0x000000bab9d57223 */ /* 0x040fe20000010088 */
[----:B--2---:R-:W-:Y:S01]  /*2690*/  FFMA.FTZ R145, R185, R137, R145 ;  /* 0x00000089b9917223 */ /* 0x004fe20000010091 */
[----:B------:R-:W-:-:S04]  /*26a0*/  FADD.FTZ R137, RZ, R4 ;  /* 0x00000004ff897221 */ /* 0x000fc80000010000 */
[----:B------:R-:W-:Y:S01]  /*26b0*/  FADD.FTZ R137, R137, R24 ;  /* 0x0000001889897221 */ /* 0x000fe20000010000 */
[----:B------:R0:W-:Y:S03]  /*26c0*/  STL [R1+0x7c], R145 ;  /* 0x00007c9101007387 */ /* 0x0001e60000100800 */
[----:B------:R-:W-:-:S04]  /*26d0*/  FADD.FTZ R137, R137, R2 ;  /* 0x0000000289897221 */ /* 0x000fc80000010000 */
[----:B------:R-:W-:-:S04]  /*26e0*/  FADD.FTZ R137, R137, R161 ;  /* 0x000000a189897221 */ /* 0x000fc80000010000 */
[----:B------:R-:W-:-:S04]  /*26f0*/  FADD.FTZ R137, R137, R23 ;  /* 0x0000001789897221 */ /* 0x000fc80000010000 */
[----:B------:R-:W-:-:S04]  /*2700*/  FADD.FTZ R137, R137, R169 ;  /* 0x000000a989897221 */ /* 0x000fc80000010000 */
[----:B------:R-:W-:-:S04]  /*2710*/  FADD.FTZ R137, R137, R168 ;  /* 0x000000a889897221 */ /* 0x000fc80000010000 */
[----:B0-----:R-:W-:-:S07]  /*2720*/  FADD.FTZ R212, R137, R186 ;  /* 0x000000ba89d47221 */ /* 0x001fce0000010000 */
.L_x_3:
[----:B------:R-:W-:Y:S05]  /*2730*/  BSYNC.RECONVERGENT B1 ;  /* 0x0000000000017941 */ /* 0x000fea0003800200 */
.L_x_2:
[----:B------:R-:W-:Y:S04]  /*2740*/  BSSY.RECONVERGENT B1, `(.L_x_4) ;  /* 0x00000b5000017945 */ /* 0x000fe80003800200 */
[----:B------:R-:W-:Y:S05]  /*2750*/  @!P6 BRA `(.L_x_5) ;  /* 0x0000000800cce947 */ /* 0x000fea0003800000 */
[----:B------:R-:W0:Y:S01]  /*2760*/  LDC.64 R140, c[0x0][0x3a8] ;  /* 0x0000ea00ff8c7b82 */ /* 0x000e220000000a00 */
[----:B------:R-:W2:Y:S04]  /*2770*/  LDL R181, [R1+0xf0] ;  /* 0x0000f00001b57983 */ /* 0x000ea80000100800 */
[----:B------:R-:W3:Y:S03]  /*2780*/  LDL R180, [R1+0x100] ;  /* 0x0001000001b47983 */ /* 0x000ee60000100800 */
[----:B------:R-:W1:Y:S01]  /*2790*/  LDC.64 R144, c[0x0][0x428] ;  /* 0x00010a00ff907b82 */ /* 0x000e620000000a00 */
[----:B------:R-:W4:Y:S04]  /*27a0*/  LDL.LU R179, [R1+0x60] ;  /* 0x0000600001b37983 */ /* 0x000f280000300800 */
[----:B------:R-:W2:Y:S03]  /*27b0*/  LDL R178, [R1+0xf4] ;  /* 0x0000f40001b27983 */ /* 0x000ea60000100800 */
[----:B------:R-:W1:Y:S01]  /*27c0*/  LDC.64 R8, c[0x0][0x430] ;  /* 0x00010c00ff087b82 */ /* 0x000e620000000a00 */
[----:B------:R-:W2:Y:S04]  /*27d0*/  LDL R187, [R1+0x104] ;  /* 0x0001040001bb7983 */ /* 0x000ea80000100800 */
[----:B------:R-:W2:Y:S01]  /*27e0*/  LDL R188, [R1+0x198] ;  /* 0x0001980001bc7983 */ /* 0x000ea20000100800 */
[----:B0-----:R-:W-:-:S03]  /*27f0*/  IMAD.WIDE.U32 R140, R214, 0x10, R140 ;  /* 0x00000010d68c7825 */ /* 0x001fc600078e008c */
[----:B------:R-:W2:Y:S04]  /*2800*/  LDL.LU R159, [R1+0x68] ;  /* 0x00006800019f7983 */ /* 0x000ea80000300800 */
[----:B------:R-:W4:Y:S01]  /*2810*/  LDG.E.128 R140, desc[UR10][R140.64] ;  /* 0x0000000a8c8c7981 */ /* 0x000f22000c1e1d00 */
[----:B-1----:R-:W-:-:S06]  /*2820*/  IMAD.WIDE.U32 R144, R214, 0x10, R144 ;  /* 0x00000010d6907825 */ /* 0x002fcc00078e0090 */
[----:B------:R-:W2:Y:S01]  /*2830*/  LDG.E.128 R144, desc[UR10][R144.64] ;  /* 0x0000000a90907981 */ /* 0x000ea2000c1e1d00 */
[----:B------:R-:W-:-:S05]  /*2840*/  IMAD.WIDE.U32 R8, R214, 0x10, R8 ;  /* 0x00000010d6087825 */ /* 0x000fca00078e0008 */
[----:B------:R0:W2:Y:S01]  /*2850*/  LDG.E.128 R136, desc[UR10][R8.64] ;  /* 0x0000000a08887981 */ /* 0x0000a2000c1e1d00 */
[----:B---3--:R-:W-:Y:S02]  /*2860*/  SHF.L.U32 R27, R180, 0x10, RZ ;  /* 0x00000010b41b7819 */ /* 0x008fe400000006ff */
[----:B----4-:R-:W-:-:S05]  /*2870*/  SHF.L.U32 R7, R140, 0x10, RZ ;  /* 0x000000108c077819 */ /* 0x010fca00000006ff */
[----:B------:R-:W-:Y:S01]  /*2880*/  FADD.FTZ R7, -R195, R7 ;  /* 0x00000007c3077221 */ /* 0x000fe20000010100 */
[----:B--2---:R-:W-:-:S03]  /*2890*/  SHF.L.U32 R10, R144, 0x10, RZ ;  /* 0x00000010900a7819 */ /* 0x004fc600000006ff */
[----:B-----5:R-:W-:-:S04]  /*28a0*/  FMUL.FTZ R7, R6, R7 ;  /* 0x0000000706077220 */ /* 0x020fc80000410000 */
[----:B------:R-:W-:-:S05]  /*28b0*/  FFMA.FTZ R179, R7, R10, R179 ;  /* 0x0000000a07b37223 */ /* 0x000fca00000100b3 */
[----:B------:R1:W-:Y:S04]  /*28c0*/  STL [R1+0x60], R179 ;  /* 0x000060b301007387 */ /* 0x0003e80000100800 */
[----:B------:R-:W2:Y:S04]  /*28d0*/  LDL R180, [R1+0x194] ;  /* 0x0001940001b47983 */ /* 0x000ea80000100800 */
[----:B-1----:R-:W3:Y:S01]  /*28e0*/  LDL.LU R179, [R1+0x64] ;  /* 0x0000640001b37983 */ /* 0x002ee20000300800 */
[----:B0-----:R-:W-:Y:S02]  /*28f0*/  SHF.L.U32 R8, R181, 0x10, RZ ;  /* 0x00000010b5087819 */ /* 0x001fe400000006ff */
[----:B------:R-:W-:Y:S01]  /*2900*/  SHF.L.U32 R9, R136, 0x10, RZ ;  /* 0x0000001088097819 */ /* 0x000fe200000006ff */
[----:B------:R-:W-:Y:S01]  /*2910*/  FADD.FTZ R236, R236, R10 ;  /* 0x0000000aecec7221 */ /* 0x000fe20000010000 */
[----:B------:R-:W-:Y:S01]  /*2920*/  SHF.L.U32 R28, R137, 0x10, RZ ;  /* 0x00000010891c7819 */ /* 0x000fe200000006ff */
[----:B------:R-:W4:Y:S02]  /*2930*/  LDL R160, [R1+0x19c] ;  /* 0x00019c0001a07983 */ /* 0x000f240000100800 */
[-C--:B------:R-:W-:Y:S01]  /*2940*/  FMUL.FTZ R8, R8, R9.reuse ;  /* 0x0000000908087220 */ /* 0x080fe20000410000 */
[----:B------:R-:W-:Y:S01]  /*2950*/  FADD.FTZ R40, R40, R9 ;  /* 0x0000000928287221 */ /* 0x000fe20000010000 */
[----:B------:R-:W-:Y:S01]  /*2960*/  FFMA.FTZ R36, R7, R9, R36 ;  /* 0x0000000907247223 */ /* 0x000fe20000010024 */
[----:B------:R-:W-:Y:S01]  /*2970*/  SHF.L.U32 R9, R141, 0x10, RZ ;  /* 0x000000108d097819 */ /* 0x000fe200000006ff */
[----:B------:R-:W-:Y:S01]  /*2980*/  FFMA.FTZ R8, R27, R10, R8 ;  /* 0x0000000a1b087223 */ /* 0x000fe20000010008 */
[----:B------:R-:W-:Y:S01]  /*2990*/  SHF.L.U32 R10, R178, 0x10, RZ ;  /* 0x00000010b20a7819 */ /* 0x000fe200000006ff */
[----:B------:R-:W4:Y:S02]  /*29a0*/  LDL R158, [R1+0xf8] ;  /* 0x0000f800019e7983 */ /* 0x000f240000100800 */
[----:B------:R-:W-:Y:S01]  /*29b0*/  FADD.FTZ R9, -R195, R9 ;  /* 0x00000009c3097221 */ /* 0x000fe20000010100 */
[----:B------:R-:W-:Y:S01]  /*29c0*/  SHF.L.U32 R27, R187, 0x10, RZ ;  /* 0x00000010bb1b7819 */ /* 0x000fe200000006ff */
[----:B------:R-:W4:Y:S01]  /*29d0*/  LDL R178, [R1+0x1a0] ;  /* 0x0001a00001b27983 */ /* 0x000f220000100800 */
[----:B------:R-:W-:Y:S01]  /*29e0*/  SHF.L.U32 R150, R145, 0x10, RZ ;  /* 0x0000001091967819 */ /* 0x000fe200000006ff */
[----:B------:R-:W-:Y:S01]  /*29f0*/  FMUL.FTZ R9, R6, R9 ;  /* 0x0000000906097220 */ /* 0x000fe20000410000 */
[----:B------:R-:W-:Y:S01]  /*2a00*/  FMUL.FTZ R10, R10, R28 ;  /* 0x0000001c0a0a7220 */ /* 0x000fe20000410000 */
[----:B------:R-:W-:-:S02]  /*2a10*/  FADD.FTZ R42, R42, R28 ;  /* 0x0000001c2a2a7221 */ /* 0x000fc40000010000 */
[----:B------:R-:W-:Y:S01]  /*2a20*/  FFMA.FTZ R38, R9, R28, R38 ;  /* 0x0000001c09267223 */ /* 0x000fe20000010026 */
[-C--:B------:R-:W-:Y:S01]  /*2a30*/  FFMA.FTZ R10, R27, R150.reuse, R10 ;  /* 0x000000961b0a7223 */ /* 0x080fe2000001000a */
[----:B------:R-:W-:Y:S02]  /*2a40*/  PRMT R28, R136, 0x7632, R28 ;  /* 0x00007632881c7816 */ /* 0x000fe4000000001c */
[----:B------:R-:W-:Y:S01]  /*2a50*/  PRMT R27, R140, 0x7632, R27 ;  /* 0x000076328c1b7816 */ /* 0x000fe2000000001b */
[----:B------:R-:W-:Y:S01]  /*2a60*/  FFMA.FTZ R159, R9, R150, R159 ;  /* 0x00000096099f7223 */ /* 0x000fe2000001009f */
[----:B------:R-:W-:Y:S02]  /*2a70*/  SHF.L.U32 R136, R28, 0x10, RZ ;  /* 0x000000101c887819 */ /* 0x000fe400000006ff */
[----:B------:R-:W-:Y:S02]  /*2a80*/  SHF.L.U32 R28, R27, 0x10, RZ ;  /* 0x000000101b1c7819 */ /* 0x000fe400000006ff */
[----:B------:R-:W-:Y:S01]  /*2a90*/  PRMT R137, R144, 0x7632, R137 ;  /* 0x0000763290897816 */ /* 0x000fe20000000089 */
[----:B------:R0:W-:Y:S02]  /*2aa0*/  STL [R1+0x68], R159 ;  /* 0x0000689f01007387 */ /* 0x0001e40000100800 */
[----:B------:R-:W-:Y:S01]  /*2ab0*/  FADD.FTZ R28, -R195, R28 ;  /* 0x0000001cc31c7221 */ /* 0x000fe20000010100 */
[----:B------:R-:W-:-:S03]  /*2ac0*/  SHF.L.U32 R140, R137, 0x10, RZ ;  /* 0x00000010898c7819 */ /* 0x000fc600000006ff */
[----:B------:R-:W-:Y:S01]  /*2ad0*/  FMUL.FTZ R28, R6, R28 ;  /* 0x0000001c061c7220 */ /* 0x000fe20000410000 */
[----:B0-----:R-:W4:Y:S03]  /*2ae0*/  LDL R159, [R1+0x108] ;  /* 0x00010800019f7983 */ /* 0x001f260000100800 */
[----:B---3--:R-:W-:-:S05]  /*2af0*/  FFMA.FTZ R179, R28, R140, R179 ;  /* 0x0000008c1cb37223 */ /* 0x008fca00000100b3 */
[----:B------:R0:W-:Y:S04]  /*2b00*/  STL [R1+0x64], R179 ;  /* 0x000064b301007387 */ /* 0x0001e80000100800 */
[----:B------:R-:W3:Y:S04]  /*2b10*/  LDL.LU R187, [R1+0x50] ;  /* 0x0000500001bb7983 */ /* 0x000ee80000300800 */
[----:B0-----:R-:W3:Y:S01]  /*2b20*/  LDL.LU R179, [R1+0x6c] ;  /* 0x00006c0001b37983 */ /* 0x001ee20000300800 */
[----:B------:R-:W-:Y:S01]  /*2b30*/  SHF.L.U32 R27, R188, 0x10, RZ ;  /* 0x00000010bc1b7819 */ /* 0x000fe200000006ff */
[----:B------:R-:W-:Y:S01]  /*2b40*/  FADD.FTZ R41, R41, R136 ;  /* 0x0000008829297221 */ /* 0x000fe20000010000 */
[-C--:B------:R-:W-:Y:S01]  /*2b50*/  FFMA.FTZ R37, R28, R136.reuse, R37 ;  /* 0x000000881c257223 */ /* 0x080fe20000010025 */
[----:B------:R-:W-:Y:S01]  /*2b60*/  FADD.FTZ R237, R237, R140 ;  /* 0x0000008ceded7221 */ /* 0x000fe20000010000 */
[----:B------:R-:W-:Y:S01]  /*2b70*/  FADD.FTZ R238, R238, R150 ;  /* 0x00000096eeee7221 */ /* 0x000fe20000010000 */
[----:B------:R-:W-:Y:S01]  /*2b80*/  FMUL.FTZ R144, R27, R136 ;  /* 0x000000881b907220 */ /* 0x000fe20000410000 */
[----:B--2---:R-:W-:Y:S01]  /*2b90*/  SHF.L.U32 R27, R180, 0x10, RZ ;  /* 0x00000010b41b7819 */ /* 0x004fe200000006ff */
[----:B------:R-:W2:Y:S01]  /*2ba0*/  LDL R181, [R1+0x1a8] ;  /* 0x0001a80001b57983 */ /* 0x000ea20000100800 */
[----:B------:R-:W-:-:S03]  /*2bb0*/  PRMT R136, R137, 0x7632, R136 ;  /* 0x0000763289887816 */ /* 0x000fc60000000088 */
[----:B------:R-:W-:Y:S01]  /*2bc0*/  FFMA.FTZ R27, R27, R140, R144 ;  /* 0x0000008c1b1b7223 */ /* 0x000fe20000010090 */
[----:B------:R-:W-:Y:S01]  /*2bd0*/  PRMT R140, R145, 0x7632, R140 ;  /* 0x00007632918c7816 */ /* 0x000fe2000000008c */
[----:B------:R-:W2:Y:S01]  /*2be0*/  LDL R180, [R1+0x1a4] ;  /* 0x0001a40001b47983 */ /* 0x000ea20000100800 */
[----:B------:R-:W-:Y:S02]  /*2bf0*/  SHF.L.U32 R136, R136, 0x10, RZ ;  /* 0x0000001088887819 */ /* 0x000fe400000006ff */
[----:B----4-:R-:W-:Y:S02]  /*2c00*/  SHF.L.U32 R137, R178, 0x10, RZ ;  /* 0x00000010b2897819 */ /* 0x010fe400000006ff */
[----:B------:R-:W-:Y:S02]  /*2c10*/  SHF.L.U32 R144, R140, 0x10, RZ ;  /* 0x000000108c907819 */ /* 0x000fe400000006ff */
[----:B------:R-:W-:Y:S01]  /*2c20*/  SHF.L.U32 R140, R160, 0x10, RZ ;  /* 0x00000010a08c7819 */ /* 0x000fe200000006ff */
[----:B------:R-:W-:-:S04]  /*2c30*/  FMUL.FTZ R137, R137, R136 ;  /* 0x0000008889897220 */ /* 0x000fc80000410000 */
[----:B------:R-:W-:Y:S01]  /*2c40*/  FFMA.FTZ R150, R140, R144, R137 ;  /* 0x000000908c967223 */ /* 0x000fe20000010089 */
[----:B------:R-:W-:Y:S02]  /*2c50*/  SHF.L.U32 R140, R142, 0x10, RZ ;  /* 0x000000108e8c7819 */ /* 0x000fe400000006ff */
[----:B------:R-:W-:Y:S02]  /*2c60*/  SHF.L.U32 R137, R158, 0x10, RZ ;  /* 0x000000109e897819 */ /* 0x000fe400000006ff */
[----:B------:R-:W-:Y:S02]  /*2c70*/  SHF.L.U32 R158, R138, 0x10, RZ ;  /* 0x000000108a9e7819 */ /* 0x000fe400000006ff */
[----:B------:R-:W-:Y:S01]  /*2c80*/  PRMT R138, R141, 0x7632, R138 ;  /* 0x000076328d8a7816 */ /* 0x000fe2000000008a */
[----:B------:R-:W-:Y:S01]  /*2c90*/  FADD.FTZ R141, -R195, R140 ;  /* 0x0000008cc38d7221 */ /* 0x000fe20000010100 */
[----:B------:R-:W-:Y:S01]  /*2ca0*/  SHF.L.U32 R140, R159, 0x10, RZ ;  /* 0x000000109f8c7819 */ /* 0x000fe200000006ff */
[----:B------:R-:W-:Y:S01]  /*2cb0*/  FMUL.FTZ R137, R137, R158 ;  /* 0x0000009e89897220 */ /* 0x000fe20000410000 */
[----:B------:R-:W-:-:S02]  /*2cc0*/  SHF.L.U32 R145, R146, 0x10, RZ ;  /* 0x0000001092917819 */ /* 0x000fc400000006ff */
[----:B------:R-:W-:Y:S01]  /*2cd0*/  SHF.L.U32 R178, R138, 0x10, RZ ;  /* 0x000000108ab27819 */ /* 0x000fe200000006ff */
[----:B------:R-:W-:Y:S02]  /*2ce0*/  FMUL.FTZ R160, R6, R141 ;  /* 0x0000008d06a07220 */ /* 0x000fe40000410000 */
[----:B------:R-:W-:Y:S02]  /*2cf0*/  FFMA.FTZ R159, R140, R145, R137 ;  /* 0x000000918c9f7223 */ /* 0x000fe40000010089 */
[----:B------:R-:W-:Y:S01]  /*2d00*/  FADD.FTZ R137, -R195, R178 ;  /* 0x000000b2c3897221 */ /* 0x000fe20000010100 */
[----:B------:R-:W-:Y:S01]  /*2d10*/  FADD.FTZ R44, R44, R158 ;  /* 0x0000009e2c2c7221 */ /* 0x000fe20000010000 */
[----:B------:R-:W-:Y:S02]  /*2d20*/  FFMA.FTZ R80, R160, R158, R80 ;  /* 0x0000009ea0507223 */ /* 0x000fe40000010050 */
[----:B------:R-:W-:Y:S01]  /*2d30*/  FMUL.FTZ R158, R6, R137 ;  /* 0x00000089069e7220 */ /* 0x000fe20000410000 */
[----:B------:R-:W-:Y:S01]  /*2d40*/  FADD.FTZ R232, R232, R145 ;  /* 0x00000091e8e87221 */ /* 0x000fe20000010000 */
[----:B------:R-:W-:Y:S01]  /*2d50*/  FADD.FTZ R239, R239, R144 ;  /* 0x00000090efef7221 */ /* 0x000fe20000010000 */
[----:B---3--:R-:W-:Y:S01]  /*2d60*/  FFMA.FTZ R187, R160, R145, R187 ;  /* 0x00000091a0bb7223 */ /* 0x008fe200000100bb */
[----:B------:R-:W-:-:S04]  /*2d70*/  FFMA.FTZ R179, R158, R144, R179 ;  /* 0x000000909eb37223 */ /* 0x000fc800000100b3 */
[----:B------:R-:W-:Y:S04]  /*2d80*/  STL [R1+0x50], R187 ;  /* 0x000050bb01007387 */ /* 0x000fe80000100800 */
[----:B------:R0:W-:Y:S04]  /*2d90*/  STL [R1+0x6c], R179 ;  /* 0x00006cb301007387 */ /* 0x0001e80000100800 */
[----:B0-----:R-:W3:Y:S04]  /*2da0*/  LDL.LU R179, [R1+0x54] ;  /* 0x0000540001b37983 */ /* 0x001ee80000300800 */
[----:B------:R-:W4:Y:S04]  /*2db0*/  LDL R145, [R1+0xfc] ;  /* 0x0000fc0001917983 */ /* 0x000f280000100800 */
[----:B------:R-:W4:Y:S04]  /*2dc0*/  LDL R178, [R1+0x10c] ;  /* 0x00010c0001b27983 */ /* 0x000f280000100800 */
[----:B------:R-:W4:Y:S01]  /*2dd0*/  LDL.LU R144, [R1+0x58] ;  /* 0x0000580001907983 */ /* 0x000f220000300800 */
[----:B------:R-:W-:-:S02]  /*2de0*/  PRMT R137, R138, 0x7632, R137 ;  /* 0x000076328a897816 */ /* 0x000fc40000000089 */
[----:B------:R-:W-:Y:S02]  /*2df0*/  PRMT R138, R142, 0x7632, R138 ;  /* 0x000076328e8a7816 */ /* 0x000fe4000000008a */
[----:B------:R-:W-:Y:S01]  /*2e00*/  SHF.L.U32 R140, R137, 0x10, RZ ;  /* 0x00000010898c7819 */ /* 0x000fe200000006ff */
[--C-:B------:R-:W-:Y:S01]  /*2e10*/  FADD.FTZ R43, R43, R136.reuse ;  /* 0x000000882b2b7221 */ /* 0x100fe20000010000 */
[----:B--2---:R-:W-:Y:S01]  /*2e20*/  SHF.L.U32 R137, R181, 0x10, RZ ;  /* 0x00000010b5897819 */ /* 0x004fe200000006ff */
[----:B------:R-:W-:Y:S01]  /*2e30*/  FFMA.FTZ R39, R158, R136, R39 ;  /* 0x000000889e277223 */ /* 0x000fe20000010027 */
[----:B------:R-:W-:Y:S02]  /*2e40*/  PRMT R136, R146, 0x7632, R136 ;  /* 0x0000763292887816 */ /* 0x000fe40000000088 */
[----:B------:R-:W-:Y:S01]  /*2e50*/  SHF.L.U32 R138, R138, 0x10, RZ ;  /* 0x000000108a8a7819 */ /* 0x000fe200000006ff */
[----:B------:R-:W-:Y:S01]  /*2e60*/  FMUL.FTZ R141, R137, R140 ;  /* 0x0000008c898d7220 */ /* 0x000fe20000410000 */
[----:B------:R-:W-:Y:S01]  /*2e70*/  SHF.L.U32 R136, R136, 0x10, RZ ;  /* 0x0000001088887819 */ /* 0x000fe200000006ff */
[----:B------:R-:W2:Y:S01]  /*2e80*/  LDL R146, [R1+0x1b0] ;  /* 0x0001b00001927983 */ /* 0x000ea20000100800 */
[----:B------:R-:W-:Y:S01]  /*2e90*/  SHF.L.U32 R137, R180, 0x10, RZ ;  /* 0x00000010b4897819 */ /* 0x000fe200000006ff */
[----:B------:R-:W-:-:S04]  /*2ea0*/  FADD.FTZ R138, -R195, R138 ;  /* 0x0000008ac38a7221 */ /* 0x000fc80000010100 */
[----:B------:R-:W-:Y:S01]  /*2eb0*/  FMUL.FTZ R181, R6, R138 ;  /* 0x0000008a06b57220 */ /* 0x000fe20000410000 */
[----:B------:R-:W-:Y:S01]  /*2ec0*/  FFMA.FTZ R180, R137, R136, R141 ;  /* 0x0000008889b47223 */ /* 0x000fe2000001008d */
[----:B------:R-:W-:Y:S01]  /*2ed0*/  SHF.L.U32 R137, R143, 0x10, RZ ;  /* 0x000000108f897819 */ /* 0x000fe200000006ff */
[----:B------:R-:W-:Y:S01]  /*2ee0*/  FADD.FTZ R233, R233, R136 ;  /* 0x00000088e9e97221 */ /* 0x000fe20000010000 */
[----:B------:R-:W-:-:S03]  /*2ef0*/  SHF.L.U32 R141, R147, 0x10, RZ ;  /* 0x00000010938d7819 */ /* 0x000fc600000006ff */
[----:B------:R-:W-:Y:S01]  /*2f00*/  FADD.FTZ R137, -R195, R137 ;  /* 0x00000089c3897221 */ /* 0x000fe20000010100 */
[----:B------:R-:W-:Y:S02]  /*2f10*/  ISETP.NE.U32.AND P0, PT, RZ, UR12, PT ;  /* 0x0000000cff007c0c */ /* 0x000fe4000bf05070 */
[----:B------:R-:W-:Y:S02]  /*2f20*/  SHF.L.U32 R142, R139, 0x10, RZ ;  /* 0x000000108b8e7819 */ /* 0x000fe400000006ff */
[----:B------:R-:W-:Y:S01]  /*2f30*/  ISETP.NE.AND.EX P0, PT, RZ, UR13, PT, P0 ;  /* 0x0000000dff007c0c */ /* 0x000fe2000bf05300 */
[----:B---3--:R-:W-:Y:S01]  /*2f40*/  FFMA.FTZ R179, R181, R136, R179 ;  /* 0x00000088b5b37223 */ /* 0x008fe200000100b3 */
[----:B----4-:R-:W-:-:S04]  /*2f50*/  SHF.L.U32 R136, R145, 0x10, RZ ;  /* 0x0000001091887819 */ /* 0x010fc800000006ff */
[----:B------:R0:W-:Y:S04]  /*2f60*/  STL [R1+0x54], R179 ;  /* 0x000054b301007387 */ /* 0x0001e80000100800 */
[----:B------:R-:W3:Y:S01]  /*2f70*/  LDL R145, [R1+0x1ac] ;  /* 0x0001ac0001917983 */ /* 0x000ee20000100800 */
[----:B0-----:R-:W-:-:S04]  /*2f80*/  FMUL.FTZ R179, R6, R137 ;  /* 0x0000008906b37220 */ /* 0x001fc80000410000 */
[----:B------:R-:W-:-:S05]  /*2f90*/  FFMA.FTZ R144, R179, R141, R144 ;  /* 0x0000008db3907223 */ /* 0x000fca0000010090 */
[----:B------:R0:W-:Y:S04]  /*2fa0*/  STL [R1+0x58], R144 ;  /* 0x0000589001007387 */ /* 0x0001e80000100800 */
[----:B0-----:R-:W4:Y:S01]  /*2fb0*/  LDL.LU R144, [R1+0x5c] ;  /* 0x00005c0001907983 */ /* 0x001f220000300800 */
[----:B------:R-:W-:Y:S01]  /*2fc0*/  FMUL.FTZ R136, R136, R142 ;  /* 0x0000008e88887220 */ /* 0x000fe20000410000 */
[----:B------:R-:W-:-:S05]  /*2fd0*/  SHF.L.U32 R138, R178, 0x10, RZ ;  /* 0x00000010b28a7819 */ /* 0x000fca00000006ff */
[----:B------:R-:W-:Y:S02]  /*2fe0*/  FFMA.FTZ R178, R138, R141, R136 ;  /* 0x0000008d8ab27223 */ /* 0x000fe40000010088 */
[----:B------:R-:W0:Y:S01]  /*2ff0*/  @P0 LDC.64 R136, c[0x0][0x438] ;  /* 0x00010e00ff880b82 */ /* 0x000e220000000a00 */
[----:B------:R-:W-:-:S04]  /*3000*/  PRMT R138, R143, 0x7632, R138 ;  /* 0x000076328f8a7816 */ /* 0x000fc8000000008a */
[----:B------:R-:W-:Y:S01]  /*3010*/  SHF.L.U32 R138, R138, 0x10, RZ ;  /* 0x000000108a8a7819 */ /* 0x000fe200000006ff */
[----:B------:R-:W-:Y:S01]  /*3020*/  FADD.FTZ R45, R45, R140 ;  /* 0x0000008c2d2d7221 */ /* 0x000fe20000010000 */
[----:B------:R-:W-:-:S03]  /*3030*/  FFMA.FTZ R81, R181, R140, R81 ;  /* 0x0000008cb5517223 */ /* 0x000fc60000010051 */
[----:B------:R-:W-:Y:S01]  /*3040*/  FADD.FTZ R138, -R195, R138 ;  /* 0x0000008ac38a7221 */ /* 0x000fe20000010100 */
[----:B0-----:R-:W-:-:S05]  /*3050*/  @P0 IMAD.WIDE.U32 R136, R214, 0x10, R136 ;  /* 0x00000010d6880825 */ /* 0x001fca00078e0088 */
[----:B------:R0:W5:Y:S02]  /*3060*/  @P0 LDG.E.128 R120, desc[UR10][R136.64] ;  /* 0x0000000a88780981 */ /* 0x000164000c1e1d00 */
[----:B0-----:R-:W-:Y:S02]  /*3070*/  PRMT R136, R139, 0x7632, R136 ;  /* 0x000076328b887816 */ /* 0x001fe40000000088 */
[----:B--2---:R-:W-:Y:S02]  /*3080*/  SHF.L.U32 R137, R146, 0x10, RZ ;  /* 0x0000001092897819 */ /* 0x004fe400000006ff */
[----:B------:R-:W-:Y:S02]  /*3090*/  SHF.L.U32 R136, R136, 0x10, RZ ;  /* 0x0000001088887819 */ /* 0x000fe400000006ff */
[----:B------:R-:W-:Y:S01]  /*30a0*/  PRMT R139, R147, 0x7632, R139 ;  /* 0x00007632938b7816 */ /* 0x000fe2000000008b */
[----:B------:R-:W-:Y:S02]  /*30b0*/  FMUL.FTZ R187, R6, R138 ;  /* 0x0000008a06bb7220 */ /* 0x000fe40000410000 */
[-C--:B------:R-:W-:Y:S01]  /*30c0*/  FMUL.FTZ R140, R137, R136.reuse ;  /* 0x00000088898c7220 */ /* 0x080fe20000410000 */
[----:B------:R-:W-:Y:S01]  /*30d0*/  SHF.L.U32 R139, R139, 0x10, RZ ;  /* 0x000000108b8b7819 */ /* 0x000fe200000006ff */
[----:B------:R-:W-:Y:S01]  /*30e0*/  FADD.FTZ R47, R47, R136 ;  /* 0x000000882f2f7221 */ /* 0x000fe20000010000 */
[----:B------:R-:W-:Y:S01]  /*30f0*/  FFMA.FTZ R83, R187, R136, R83 ;  /* 0x00000088bb537223 */ /* 0x000fe20000010053 */
[----:B------:R-:W-:-:S04]  /*3100*/  FADD.FTZ R136, R212, R8 ;  /* 0x00000008d4887221 */ /* 0x000fc80000010000 */
[----:B------:R-:W-:-:S04]  /*3110*/  FADD.FTZ R136, R136, R27 ;  /* 0x0000001b88887221 */ /* 0x000fc80000010000 */
[----:B------:R-:W-:-:S04]  /*3120*/  FADD.FTZ R136, R136, R10 ;  /* 0x0000000a88887221 */ /* 0x000fc80000010000 */
[----:B------:R-:W-:-:S04]  /*3130*/  FADD.FTZ R136, R136, R150 ;  /* 0x0000009688887221 */ /* 0x000fc80000010000 */
[----:B------:R-:W-:-:S04]  /*3140*/  FADD.FTZ R136, R136, R159 ;  /* 0x0000009f88887221 */ /* 0x000fc80000010000 */
[----:B------:R-:W-:-:S04]  /*3150*/  FADD.FTZ R136, R136, R180 ;  /* 0x000000b488887221 */ /* 0x000fc80000010000 */
[----:B------:R-:W-:Y:S01]  /*3160*/  FADD.FTZ R136, R136, R178 ;  /* 0x000000b288887221 */ /* 0x000fe20000010000 */
[----:B------:R-:W-:Y:S01]  /*3170*/  FADD.FTZ R234, R234, R141 ;  /* 0x0000008deaea7221 */ /* 0x000fe20000010000 */
[----:B------:R-:W-:Y:S01]  /*3180*/  FADD.FTZ R46, R46, R142 ;  /* 0x0000008e2e2e7221 */ /* 0x000fe20000010000 */
[----:B------:R-:W-:Y:S01]  /*3190*/  FFMA.FTZ R82, R179, R142, R82 ;  /* 0x0000008eb3527223 */ /* 0x000fe20000010052 */
[----:B------:R-:W-:Y:S01]  /*31a0*/  FADD.FTZ R235, R235, R139 ;  /* 0x0000008bebeb7221 */ /* 0x000fe20000010000 */
[----:B------:R-:W-:Y:S02]  /*31b0*/  IADD3 R214, PT, PT, R214, 0x20, RZ ;  /* 0x00000020d6d67810 */ /* 0x000fe40007ffe0ff */
[----:B---3--:R-:W-:-:S05]  /*31c0*/  SHF.L.U32 R137, R145, 0x10, RZ ;  /* 0x0000001091897819 */ /* 0x008fca00000006ff */
[----:B------:R-:W-:Y:S01]  /*31d0*/  FFMA.FTZ R188, R137, R139, R140 ;  /* 0x0000008b89bc7223 */ /* 0x000fe2000001008c */
[----:B------:R-:W-:-:S04]  /*31e0*/  FFMA.FTZ R137, R7, R8, R213 ;  /* 0x0000000807897223 */ /* 0x000fc800000100d5 */
[----:B------:R-:W-:-:S04]  /*31f0*/  FFMA.FTZ R137, R28, R27, R137 ;  /* 0x0000001b1c897223 */ /* 0x000fc80000010089 */
[----:B------:R-:W-:Y:S01]  /*3200*/  FFMA.FTZ R137, R9, R10, R137 ;  /* 0x0000000a09897223 */ /* 0x000fe20000010089 */
[----:B----4-:R-:W-:-:S03]  /*3210*/  FFMA.FTZ R144, R187, R139, R144 ;  /* 0x0000008bbb907223 */ /* 0x010fc60000010090 */
[----:B------:R-:W-:Y:S02]  /*3220*/  FFMA.FTZ R137, R158, R150, R137 ;  /* 0x000000969e897223 */ /* 0x000fe40000010089 */
[----:B------:R0:W-:Y:S02]  /*3230*/  STL [R1+0x5c], R144 ;  /* 0x00005c9001007387 */ /* 0x0001e40000100800 */
[----:B------:R-:W-:-:S04]  /*3240*/  FFMA.FTZ R137, R160, R159, R137 ;  /* 0x0000009fa0897223 */ /* 0x000fc80000010089 */
[----:B------:R-:W-:-:S04]  /*3250*/  FFMA.FTZ R137, R181, R180, R137 ;  /* 0x000000b4b5897223 */ /* 0x000fc80000010089 */
[----:B------:R-:W-:Y:S01]  /*3260*/  FFMA.FTZ R137, R179, R178, R137 ;  /* 0x000000b2b3897223 */ /* 0x000fe20000010089 */
[----:B------:R-:W-:-:S03]  /*3270*/  FADD.FTZ R212, R136, R188 ;  /* 0x000000bc88d47221 */ /* 0x000fc60000010000 */
[----:B0-----:R-:W-:-:S07]  /*3280*/  FFMA.FTZ R213, R187, R188, R137 ;  /* 0x000000bcbbd57223 */ /* 0x001fce0000010089 */
.L_x_5:
[----:B------:R-:W-:Y:S05]  /*3290*/  BSYNC.RECONVERGENT B1 ;  /* 0x0000000000017941 */ /* 0x000fea0003800200 */
.L_x_4:
        /* <DEDUP_REMOVED lines=41> */
[----:B------:R-:W-:Y:S01]  /*3530*/  FMUL.FTZ R14, R14, R32 ;  /* 0x000000200e0e7220 */ /* 0x000fe20000410000 */
[----:B------:R-:W-:Y:S01]  /*3540*/  SHF.L.U32 R149, R145, 0x10, RZ ;  /* 0x0000001091957819 */ /* 0x000fe200000006ff */
[----:B------:R-:W-:Y:S01]  /*3550*/  FMUL.FTZ R13, R6, R13 ;  /* 0x0000000d060d7220 */ /* 0x000fe20000410000 */
[----:B------:R-:W4:Y:S01]  /*3560*/  LDL R174, [R1+0x180] ;  /* 0x0001800001ae7983 */ /* 0x000f220000100800 */
[----:B------:R-:W-:-:S02]  /*3570*/  FADD.FTZ R86, R86, R32 ;  /* 0x0000002056567221 */ /* 0x000fc40000010000 */
[----:B------:R-:W-:Y:S01]  /*3580*/  FFMA.FTZ R50, R13, R32, R50 ;  /* 0x000000200d327223 */ /* 0x000fe20000010032 */
[-C--:B------:R-:W-:Y:S01]  /*3590*/  FFMA.FTZ R14, R31, R149.reuse, R14 ;  /* 0x000000951f0e7223 */ /* 0x080fe2000001000e */
[----:B------:R-:W-:Y:S02]  /*35a0*/  PRMT R32, R136, 0x7632, R32 ;  /* 0x0000763288207816 */ /* 0x000fe40000000020 */
[----:B------:R-:W-:Y:S02]  /*35b0*/  PRMT R31, R140, 0x7632, R31 ;  /* 0x000076328c1f7816 */ /* 0x000fe4000000001f */
[----:B------:R-:W-:Y:S02]  /*35c0*/  SHF.L.U32 R136, R32, 0x10, RZ ;  /* 0x0000001020887819 */ /* 0x000fe400000006ff */
[----:B------:R-:W-:Y:S01]  /*35d0*/  SHF.L.U32 R32, R31, 0x10, RZ ;  /* 0x000000101f207819 */ /* 0x000fe200000006ff */
[----:B------:R-:W-:Y:S01]  /*35e0*/  FFMA.FTZ R156, R13, R149, R156 ;  /* 0x000000950d9c7223 */ /* 0x000fe2000001009c */
[----:B------:R-:W-:-:S02]  /*35f0*/  SHF.L.U32 R31, R190, 0x10, RZ ;  /* 0x00000010be1f7819 */ /* 0x000fc400000006ff */
[----:B------:R-:W-:Y:S02]  /*3600*/  PRMT R137, R144, 0x7632, R137 ;  /* 0x0000763290897816 */ /* 0x000fe40000000089 */
[----:B------:R0:W-:Y:S01]  /*3610*/  STL [R1+0x48], R156 ;  /* 0x0000489c01007387 */ /* 0x0001e20000100800 */
[----:B------:R-:W-:Y:S01]  /*3620*/  FMUL.FTZ R144, R31, R136 ;  /* 0x000000881f907220 */ /* 0x000fe20000410000 */
        /* <DEDUP_REMOVED lines=8> */
[----:B--2---:R-:W-:Y:S01]  /*36b0*/  SHF.L.U32 R32, R176, 0x10, RZ ;  /* 0x00000010b0207819 */ /* 0x004fe200000006ff */
[--C-:B------:R-:W-:Y:S01]  /*36c0*/  FADD.FTZ R85, R85, R136.reuse ;  /* 0x0000008855557221 */ /* 0x100fe20000010000 */
[----:B------:R-:W-:Y:S01]  /*36d0*/  FFMA.FTZ R49, R31, R136, R49 ;  /* 0x000000881f317223 */ /* 0x000fe20000010031 */
[----:B------:R-:W-:Y:S01]  /*36e0*/  PRMT R136, R137, 0x7632, R136 ;  /* 0x0000763289887816 */ /* 0x000fe20000000088 */
[----:B------:R-:W-:Y:S01]  /*36f0*/  FADD.FTZ R229, R229, R140 ;  /* 0x0000008ce5e57221 */ /* 0x000fe20000010000 */
[----:B------:R-:W-:Y:S01]  /*3700*/  FFMA.FTZ R32, R32, R140, R144 ;  /* 0x0000008c20207223 */ /* 0x000fe20000010090 */
[----:B------:R-:W-:Y:S01]  /*3710*/  PRMT R140, R145, 0x7632, R140 ;  /* 0x00007632918c7816 */ /* 0x000fe2000000008c */
[----:B------:R-:W-:Y:S01]  /*3720*/  FADD.FTZ R230, R230, R149 ;  /* 0x00000095e6e67221 */ /* 0x000fe20000010000 */
[----:B------:R-:W-:Y:S01]  /*3730*/  SHF.L.U32 R136, R136, 0x10, RZ ;  /* 0x0000001088887819 */ /* 0x000fe200000006ff */
[----:B------:R-:W2:Y:S01]  /*3740*/  LDL R177, [R1+0x188] ;  /* 0x0001880001b17983 */ /* 0x000ea20000100800 */
[----:B----4-:R-:W-:-:S02]  /*3750*/  SHF.L.U32 R137, R174, 0x10, RZ ;  /* 0x00000010ae897819 */ /* 0x010fc400000006ff */
[----:B------:R-:W-:Y:S01]  /*3760*/  SHF.L.U32 R144, R140, 0x10, RZ ;  /* 0x000000108c907819 */ /* 0x000fe200000006ff */
[----:B------:R-:W4:Y:S01]  /*3770*/  LDL R176, [R1+0x184] ;  /* 0x0001840001b07983 */ /* 0x000f220000100800 */
        /* <DEDUP_REMOVED lines=12> */
[----:B------:R-:W-:-:S04]  /*3840*/  FMUL.FTZ R157, R6, R141 ;  /* 0x0000008d069d7220 */ /* 0x000fc80000410000 */
[----:B------:R-:W-:Y:S01]  /*3850*/  FFMA.FTZ R156, R140, R145, R137 ;  /* 0x000000918c9c7223 */ /* 0x000fe20000010089 */
        /* <DEDUP_REMOVED lines=11> */
[----:B------:R-:W3:Y:S04]  /*3910*/  LDL R145, [R1+0xdc] ;  /* 0x0000dc0001917983 */ /* 0x000ee80000100800 */
[----:B------:R-:W3:Y:S04]  /*3920*/  LDL R174, [R1+0xec] ;  /* 0x0000ec0001ae7983 */ /* 0x000ee80000100800 */
[----:B------:R-:W3:Y:S01]  /*3930*/  LDL.LU R144, [R1+0x38] ;  /* 0x0000380001907983 */ /* 0x000ee20000300800 */
        /* <DEDUP_REMOVED lines=11> */
[----:B----4-:R-:W-:Y:S01]  /*39f0*/  SHF.L.U32 R137, R176, 0x10, RZ ;  /* 0x00000010b0897819 */ /* 0x010fe200000006ff */
        /* <DEDUP_REMOVED lines=11> */
[----:B------:R-:W-:-:S04]  /*3ab0*/  SHF.L.U32 R136, R145, 0x10, RZ ;  /* 0x0000001091887819 */ /* 0x000fc800000006ff */
        /* <DEDUP_REMOVED lines=51> */
.L_x_7:
[----:B------:R-:W-:Y:S05]  /*3df0*/  BSYNC.RECONVERGENT B1 ;  /* 0x0000000000017941 */ /* 0x000fea0003800200 */
.L_x_6:
        /* <DEDUP_REMOVED lines=38> */
[----:B------:R-:W4:Y:S01]  /*4060*/  LDL R152, [R1+0xb8] ;  /* 0x0000b80001987983 */ /* 0x000f220000100800 */
[----:B------:R-:W-:Y:S01]  /*4070*/  SHF.L.U32 R33, R191, 0x10, RZ ;  /* 0x00000010bf217819 */ /* 0x000fe200000006ff */
[----:B------:R-:W-:Y:S01]  /*4080*/  FADD.FTZ R17, -R195, R17 ;  /* 0x00000011c3117221 */ /* 0x000fe20000010100 */
[----:B------:R-:W-:Y:S01]  /*4090*/  SHF.L.U32 R151, R145, 0x10, RZ ;  /* 0x0000001091977819 */ /* 0x000fe200000006ff */
[----:B------:R-:W-:Y:S01]  /*40a0*/  FMUL.FTZ R18, R18, R34 ;  /* 0x0000002212127220 */ /* 0x000fe20000410000 */
[----:B------:R-:W4:Y:S01]  /*40b0*/  LDL R170, [R1+0x160] ;  /* 0x0001600001aa7983 */ /* 0x000f220000100800 */
[----:B------:R-:W-:-:S02]  /*40c0*/  FMUL.FTZ R17, R6, R17 ;  /* 0x0000001106117220 */ /* 0x000fc40000410000 */
[-C--:B------:R-:W-:Y:S01]  /*40d0*/  FFMA.FTZ R18, R33, R151.reuse, R18 ;  /* 0x0000009721127223 */ /* 0x080fe20000010012 */
[----:B------:R-:W-:Y:S01]  /*40e0*/  PRMT R33, R136, 0x7632, R33 ;  /* 0x0000763288217816 */ /* 0x000fe20000000021 */
[----:B------:R-:W-:Y:S01]  /*40f0*/  FADD.FTZ R94, R94, R34 ;  /* 0x000000225e5e7221 */ /* 0x000fe20000010000 */
[----:B------:R-:W-:Y:S01]  /*4100*/  FFMA.FTZ R58, R17, R34, R58 ;  /* 0x00000022113a7223 */ /* 0x000fe2000001003a */
[----:B------:R-:W-:Y:S02]  /*4110*/  PRMT R34, R140, 0x7632, R34 ;  /* 0x000076328c227816 */ /* 0x000fe40000000022 */
[----:B------:R-:W-:Y:S01]  /*4120*/  SHF.L.U32 R136, R33, 0x10, RZ ;  /* 0x0000001021887819 */ /* 0x000fe200000006ff */
[----:B------:R-:W-:Y:S01]  /*4130*/  FFMA.FTZ R153, R17, R151, R153 ;  /* 0x0000009711997223 */ /* 0x000fe20000010099 */
[----:B------:R-:W-:Y:S02]  /*4140*/  SHF.L.U32 R33, R192, 0x10, RZ ;  /* 0x00000010c0217819 */ /* 0x000fe400000006ff */
[----:B------:R-:W-:-:S02]  /*4150*/  SHF.L.U32 R34, R34, 0x10, RZ ;  /* 0x0000001022227819 */ /* 0x000fc400000006ff */
[----:B------:R-:W-:Y:S01]  /*4160*/  PRMT R137, R144, 0x7632, R137 ;  /* 0x0000763290897816 */ /* 0x000fe20000000089 */
[----:B------:R-:W-:Y:S01]  /*4170*/  FMUL.FTZ R144, R33, R136 ;  /* 0x0000008821907220 */ /* 0x000fe20000410000 */
[----:B------:R0:W-:Y:S01]  /*4180*/  STL [R1+0x28], R153 ;  /* 0x0000289901007387 */ /* 0x0001e20000100800 */
        /* <DEDUP_REMOVED lines=124> */
.L_x_9:
[----:B------:R-:W-:Y:S05]  /*4950*/  BSYNC.RECONVERGENT B1 ;  /* 0x0000000000017941 */ /* 0x000fea0003800200 */
.L_x_8:
[----:B------:R-:W-:Y:S04]  /*4960*/  BSSY.RECONVERGENT B1, `(.L_x_10) ;  /* 0x00000ac000017945 */ /* 0x000fe80003800200 */
[----:B------:R-:W-:Y:S05]  /*4970*/  @!P1 BRA `(.L_x_11) ;  /* 0x0000000800a89947 */ /* 0x000fea0003800000 */
[----:B------:R-:W0:Y:S01]  /*4980*/  LDC.64 R140, c[0x0][0x3a8] ;  /* 0x0000ea00ff8c7b82 */ /* 0x000e220000000a00 */
[----:B------:R-:W2:Y:S04]  /*4990*/  LDL R35, [R1+0x90] ;  /* 0x0000900001237983 */ /* 0x000ea80000100800 */
[----:B------:R-:W3:Y:S03]  /*49a0*/  LDL R148, [R1+0xa0] ;  /* 0x0000a00001947983 */ /* 0x000ee60000100800 */
[----:B------:R-:W1:Y:S01]  /*49b0*/  LDC.64 R20, c[0x0][0x430] ;  /* 0x00010c00ff147b82 */ /* 0x000e620000000a00 */
[----:B------:R-:W4:Y:S04]  /*49c0*/  LDL.LU R163, [R1] ;  /* 0x0000000001a37983 */ /* 0x000f280000300800 */
[----:B------:R-:W4:Y:S03]  /*49d0*/  LDL R164, [R1+0x94] ;  /* 0x0000940001a47983 */ /* 0x000f260000100800 */
[----:B------:R-:W1:Y:S01]  /*49e0*/  LDC.64 R144, c[0x0][0x428] ;  /* 0x00010a00ff907b82 */ /* 0x000e620000000a00 */
[----:B------:R-:W4:Y:S04]  /*49f0*/  LDL R166, [R1+0xa4] ;  /* 0x0000a40001a67983 */ /* 0x000f280000100800 */
[----:B------:R-:W4:Y:S01]  /*4a00*/  LDL.LU R165, [R1+0x8] ;  /* 0x0000080001a57983 */ /* 0x000f220000300800 */
[----:B0-----:R-:W-:-:S03]  /*4a10*/  IMAD.WIDE.U32 R140, R214, 0x10, R140 ;  /* 0x00000010d68c7825 */ /* 0x001fc600078e008c */
[----:B------:R-:W4:Y:S04]  /*4a20*/  LDL R183, [R1+0x138] ;  /* 0x0001380001b77983 */ /* 0x000f280000100800 */
[----:B------:R-:W4:Y:S04]  /*4a30*/  LDL R193, [R1+0x134] ;  /* 0x0001340001c17983 */ /* 0x000f280000100800 */
[----:B------:R-:W4:Y:S01]  /*4a40*/  LDG.E.128 R140, desc[UR10][R140.64] ;  /* 0x0000000a8c8c7981 */ /* 0x000f22000c1e1d00 */
[----:B-1----:R-:W-:Y:S01]  /*4a50*/  IMAD.WIDE.U32 R20, R214, 0x10, R20 ;  /* 0x00000010d6147825 */ /* 0x002fe200078e0014 */
[----:B------:R-:W-:-:S02]  /*4a60*/  ISETP.NE.U32.AND P0, PT, RZ, UR12, PT ;  /* 0x0000000cff007c0c */ /* 0x000fc4000bf05070 */
[----:B------:R-:W4:Y:S04]  /*4a70*/  LDL R184, [R1+0x98] ;  /* 0x0000980001b87983 */ /* 0x000f280000100800 */
[----:B------:R0:W4:Y:S01]  /*4a80*/  LDG.E.128 R136, desc[UR10][R20.64] ;  /* 0x0000000a14887981 */ /* 0x000122000c1e1d00 */
[----:B------:R-:W-:-:S03]  /*4a90*/  IMAD.WIDE.U32 R144, R214, 0x10, R144 ;  /* 0x00000010d6907825 */ /* 0x000fc600078e0090 */
[----:B------:R-:W4:Y:S04]  /*4aa0*/  LDL R194, [R1+0xa8] ;  /* 0x0000a80001c27983 */ /* 0x000f280000100800 */
[----:B------:R-:W4:Y:S01]  /*4ab0*/  LDG.E.128 R144, desc[UR10][R144.64] ;  /* 0x0000000a90907981 */ /* 0x000f22000c1e1d00 */
[----:B------:R-:W-:-:S13]  /*4ac0*/  ISETP.NE.AND.EX P0, PT, RZ, UR13, PT, P0 ;  /* 0x0000000dff007c0c */ /* 0x000fda000bf05300 */
[----:B0-----:R-:W0:Y:S02]  /*4ad0*/  @P0 LDC.64 R20, c[0x0][0x438] ;  /* 0x00010e00ff140b82 */ /* 0x001e240000000a00 */
[----:B0-----:R-:W-:-:S05]  /*4ae0*/  @P0 IMAD.WIDE.U32 R20, R214, 0x10, R20 ;  /* 0x00000010d6140825 */ /* 0x001fca00078e0014 */
[----:B------:R2:W5:Y:S02]  /*4af0*/  @P0 LDG.E.128 R132, desc[UR10][R20.64] ;  /* 0x0000000a14840981 */ /* 0x000564000c1e1d00 */
[----:B--2---:R-:W-:Y:S02]  /*4b00*/  SHF.L.U32 R20, R35, 0x10, RZ ;  /* 0x0000001023147819 */ /* 0x004fe400000006ff */
[----:B---3--:R-:W-:Y:S02]  /*4b10*/  SHF.L.U32 R25, R148, 0x10, RZ ;  /* 0x0000001094197819 */ /* 0x008fe400000006ff */
[----:B----4-:R-:W-:-:S05]  /*4b20*/  SHF.L.U32 R19, R140, 0x10, RZ ;  /* 0x000000108c137819 */ /* 0x010fca00000006ff */
[----:B------:R-:W-:Y:S01]  /*4b30*/  FADD.FTZ R19, -R195, R19 ;  /* 0x00000013c3137221 */ /* 0x000fe20000010100 */
[----:B------:R-:W-:-:S03]  /*4b40*/  SHF.L.U32 R21, R136, 0x10, RZ ;  /* 0x0000001088157819 */ /* 0x000fc600000006ff */
[----:B-----5:R-:W-:Y:S02]  /*4b50*/  FMUL.FTZ R19, R6, R19 ;  /* 0x0000001306137220 */ /* 0x020fe40000410000 */
[-C--:B------:R-:W-:Y:S01]  /*4b60*/  FMUL.FTZ R20, R20, R21.reuse ;  /* 0x0000001514147220 */ /* 0x080fe20000410000 */
[----:B------:R-:W-:Y:S01]  /*4b70*/  FADD.FTZ R100, R100, R21 ;  /* 0x0000001564647221 */ /* 0x000fe20000010000 */
[----:B------:R-:W-:Y:S01]  /*4b80*/  FFMA.FTZ R64, R19, R21, R64 ;  /* 0x0000001513407223 */ /* 0x000fe20000010040 */
[----:B------:R-:W-:Y:S02]  /*4b90*/  SHF.L.U32 R21, R141, 0x10, RZ ;  /* 0x000000108d157819 */ /* 0x000fe400000006ff */
[----:B------:R-:W-:-:S03]  /*4ba0*/  SHF.L.U32 R22, R144, 0x10, RZ ;  /* 0x0000001090167819 */ /* 0x000fc600000006ff */
[----:B------:R-:W-:Y:S02]  /*4bb0*/  FADD.FTZ R21, -R195, R21 ;  /* 0x00000015c3157221 */ /* 0x000fe40000010100 */
[-C--:B------:R-:W-:Y:S01]  /*4bc0*/  FFMA.FTZ R20, R25, R22.reuse, R20 ;  /* 0x0000001619147223 */ /* 0x080fe20000010014 */
[----:B------:R-:W-:Y:S01]  /*4bd0*/  FADD.FTZ R208, R208, R22 ;  /* 0x00000016d0d07221 */ /* 0x000fe20000010000 */
[----:B------:R-:W-:Y:S01]  /*4be0*/  FFMA.FTZ R163, R19, R22, R163 ;  /* 0x0000001613a37223 */ /* 0x000fe200000100a3 */
[----:B------:R-:W-:Y:S01]  /*4bf0*/  SHF.L.U32 R22, R164, 0x10, RZ ;  /* 0x00000010a4167819 */ /* 0x000fe200000006ff */
[----:B------:R-:W-:Y:S01]  /*4c00*/  FMUL.FTZ R21, R6, R21 ;  /* 0x0000001506157220 */ /* 0x000fe20000410000 */
[----:B------:R-:W-:Y:S02]  /*4c10*/  SHF.L.U32 R25, R137, 0x10, RZ ;  /* 0x0000001089197819 */ /* 0x000fe400000006ff */
[----:B------:R-:W-:-:S03]  /*4c20*/  SHF.L.U32 R35, R145, 0x10, RZ ;  /* 0x0000001091237819 */ /* 0x000fc600000006ff */
[-C--:B------:R-:W-:Y:S01]  /*4c30*/  FMUL.FTZ R22, R22, R25.reuse ;  /* 0x0000001916167220 */ /* 0x080fe20000410000 */
[--C-:B------:R-:W-:Y:S01]  /*4c40*/  FADD.FTZ R102, R102, R25.reuse ;  /* 0x0000001966667221 */ /* 0x100fe20000010000 */
[----:B------:R-:W-:Y:S01]  /*4c50*/  FFMA.FTZ R66, R21, R25, R66 ;  /* 0x0000001915427223 */ /* 0x000fe20000010042 */
[----:B------:R-:W-:Y:S02]  /*4c60*/  PRMT R25, R136, 0x7632, R25 ;  /* 0x0000763288197816 */ /* 0x000fe40000000019 */
[----:B------:R-:W-:Y:S02]  /*4c70*/  SHF.L.U32 R26, R166, 0x10, RZ ;  /* 0x00000010a61a7819 */ /* 0x000fe400000006ff */
[----:B------:R-:W-:Y:S01]  /*4c80*/  SHF.L.U32 R136, R25, 0x10, RZ ;  /* 0x0000001019887819 */ /* 0x000fe200000006ff */
[-C--:B------:R-:W-:Y:S01]  /*4c90*/  FFMA.FTZ R165, R21, R35.reuse, R165 ;  /* 0x0000002315a57223 */ /* 0x080fe200000100a5 */
[----:B------:R-:W-:Y:S01]  /*4ca0*/  SHF.L.U32 R25, R183, 0x10, RZ ;  /* 0x00000010b7197819 */ /* 0x000fe200000006ff */
[----:B------:R-:W-:Y:S01]  /*4cb0*/  FFMA.FTZ R22, R26, R35, R22 ;  /* 0x000000231a167223 */ /* 0x000fe20000010016 */
[----:B------:R-:W-:Y:S01]  /*4cc0*/  FADD.FTZ R210, R210, R35 ;  /* 0x00000023d2d27221 */ /* 0x000fe20000010000 */
[----:B------:R0:W-:Y:S02]  /*4cd0*/  STL [R1], R163 ;  /* 0x000000a301007387 */ /* 0x0001e40000100800 */
[----:B------:R-:W-:Y:S01]  /*4ce0*/  FMUL.FTZ R35, R25, R136 ;  /* 0x0000008819237220 */ /* 0x000fe20000410000 */
[----:B------:R-:W-:Y:S01]  /*4cf0*/  SHF.L.U32 R25, R193, 0x10, RZ ;  /* 0x00000010c1197819 */ /* 0x000fe200000006ff */
[----:B------:R1:W-:Y:S04]  /*4d00*/  STL [R1+0x8], R165 ;  /* 0x000008a501007387 */ /* 0x0003e80000100800 */
[----:B------:R-:W2:Y:S01]  /*4d10*/  LDL.LU R193, [R1+0x4] ;  /* 0x0000040001c17983 */ /* 0x000ea20000300800 */
[----:B------:R-:W-:-:S02]  /*4d20*/  PRMT R26, R144, 0x7632, R26 ;  /* 0x00007632901a7816 */ /* 0x000fc4000000001a */
[----:B0-----:R-:W-:Y:S01]  /*4d30*/  SHF.L.U32 R163, R138, 0x10, RZ ;  /* 0x000000108aa37819 */ /* 0x001fe200000006ff */
[----:B------:R-:W3:Y:S01]  /*4d40*/  LDL R164, [R1+0x13c] ;  /* 0x00013c0001a47983 */ /* 0x000ee20000100800 */
[----:B------:R-:W-:Y:S02]  /*4d50*/  SHF.L.U32 R144, R26, 0x10, RZ ;  /* 0x000000101a907819 */ /* 0x000fe400000006ff */
[----:B------:R-:W-:Y:S01]  /*4d60*/  SHF.L.U32 R26, R184, 0x10, RZ ;  /* 0x00000010b81a7819 */ /* 0x000fe200000006ff */
[----:B-1----:R-:W4:Y:S01]  /*4d70*/  LDL R165, [R1+0x140] ;  /* 0x0001400001a57983 */ /* 0x002f220000100800 */
[----:B------:R-:W-:Y:S01]  /*4d80*/  SHF.L.U32 R148, R146, 0x10, RZ ;  /* 0x0000001092947819 */ /* 0x000fe200000006ff */
[----:B------:R-:W-:Y:S01]  /*4d90*/  FFMA.FTZ R25, R25, R144, R35 ;  /* 0x0000009019197223 */ /* 0x000fe20000010023 */
[----:B------:R-:W-:Y:S01]  /*4da0*/  SHF.L.U32 R35, R194, 0x10, RZ ;  /* 0x00000010c2237819 */ /* 0x000fe200000006ff */
[----:B------:R-:W-:Y:S01]  /*4db0*/  FMUL.FTZ R26, R26, R163 ;  /* 0x000000a31a1a7220 */ /* 0x000fe20000410000 */
[----:B------:R-:W-:Y:S01]  /*4dc0*/  PRMT R137, R140, 0x7632, R137 ;  /* 0x000076328c897816 */ /* 0x000fe20000000089 */
[----:B------:R-:W3:Y:S02]  /*4dd0*/  LDL R184, [R1+0x148] ;  /* 0x0001480001b87983 */ /* 0x000ee40000100800 */
[----:B------:R-:W-:Y:S01]  /*4de0*/  FFMA.FTZ R26, R35, R148, R26 ;  /* 0x00000094231a7223 */ /* 0x000fe2000001001a */
[----:B------:R-:W-:Y:S01]  /*4df0*/  SHF.L.U32 R35, R142, 0x10, RZ ;  /* 0x000000108e237819 */ /* 0x000fe200000006ff */
[----:B------:R-:W3:Y:S01]  /*4e00*/  LDL R183, [R1+0x144] ;  /* 0x0001440001b77983 */ /* 0x000ee20000100800 */
[----:B------:R-:W-:-:S03]  /*4e10*/  SHF.L.U32 R140, R137, 0x10, RZ ;  /* 0x00000010898c7819 */ /* 0x000fc600000006ff */
[C---:B------:R-:W-:Y:S01]  /*4e20*/  FADD.FTZ R35, -R195.reuse, R35 ;  /* 0x00000023c3237221 */ /* 0x040fe20000010100 */
[----:B------:R-:W3:Y:S01]  /*4e30*/  LDL R166, [R1+0x9c] ;  /* 0x00009c0001a67983 */ /* 0x000ee20000100800 */
[----:B------:R-:W-:Y:S02]  /*4e40*/  FADD.FTZ R140, -R195, R140 ;  /* 0x0000008cc38c7221 */ /* 0x000fe40000010100 */
[----:B------:R-:W-:Y:S01]  /*4e50*/  FMUL.FTZ R35, R6, R35 ;  /* 0x0000002306237220 */ /* 0x000fe20000410000 */
[----:B------:R-:W-:-:S03]  /*4e60*/  FADD.FTZ R204, R204, R148 ;  /* 0x00000094cccc7221 */ /* 0x000fc60000010000 */
[----:B------:R-:W-:Y:S01]  /*4e70*/  FFMA.FTZ R248, R35, R148, R248 ;  /* 0x0000009423f87223 */ /* 0x000fe200000100f8 */
[----:B------:R-:W-:-:S04]  /*4e80*/  FMUL.FTZ R148, R6, R140 ;  /* 0x0000008c06947220 */ /* 0x000fc80000410000 */
[----:B--2---:R-:W-:-:S05]  /*4e90*/  FFMA.FTZ R193, R148, R144, R193 ;  /* 0x0000009094c17223 */ /* 0x004fca00000100c1 */
[----:B------:R0:W-:Y:S04]  /*4ea0*/  STL [R1+0x4], R193 ;  /* 0x000004c101007387 */ /* 0x0001e80000100800 */
[----:B0-----:R-:W2:Y:S01]  /*4eb0*/  LDL.LU R193, [R1+0xc] ;  /* 0x00000c0001c17983 */ /* 0x001ea20000300800 */
[----:B----4-:R-:W-:-:S03]  /*4ec0*/  SHF.L.U32 R140, R165, 0x10, RZ ;  /* 0x00000010a58c7819 */ /* 0x010fc600000006ff */
[----:B------:R-:W4:Y:S01]  /*4ed0*/  LDL R165, [R1+0xac] ;  /* 0x0000ac0001a57983 */ /* 0x000f220000100800 */
[----:B------:R-:W-:Y:S01]  /*4ee0*/  PRMT R138, R141, 0x7632, R138 ;  /* 0x000076328d8a7816 */ /* 0x000fe2000000008a */
[--C-:B------:R-:W-:Y:S01]  /*4ef0*/  FADD.FTZ R101, R101, R136.reuse ;  /* 0x0000008865657221 */ /* 0x100fe20000010000 */
[----:B------:R-:W-:Y:S02]  /*4f00*/  FFMA.FTZ R65, R148, R136, R65 ;  /* 0x0000008894417223 */ /* 0x000fe40000010041 */
[----:B------:R-:W-:Y:S02]  /*4f10*/  SHF.L.U32 R141, R138, 0x10, RZ ;  /* 0x000000108a8d7819 */ /* 0x000fe400000006ff */
[----:B------:R-:W-:Y:S02]  /*4f20*/  PRMT R136, R137, 0x7632, R136 ;  /* 0x0000763289887816 */ /* 0x000fe40000000088 */
[----:B------:R-:W-:Y:S01]  /*4f30*/  PRMT R137, R145, 0x7632, R137 ;  /* 0x0000763291897816 */ /* 0x000fe20000000089 */
[----:B------:R-:W-:Y:S01]  /*4f40*/  FADD.FTZ R141, -R195, R141 ;  /* 0x0000008dc38d7221 */ /* 0x000fe20000010100 */
[----:B------:R-:W-:Y:S01]  /*4f50*/  FADD.FTZ R104, R104, R163 ;  /* 0x000000a368687221 */ /* 0x000fe20000010000 */
[----:B------:R-:W-:Y:S01]  /*4f60*/  FFMA.FTZ R68, R35, R163, R68 ;  /* 0x000000a323447223 */ /* 0x000fe20000010044 */
[----:B------:R-:W-:Y:S01]  /*4f70*/  SHF.L.U32 R137, R137, 0x10, RZ ;  /* 0x0000001089897819 */ /* 0x000fe200000006ff */
[----:B------:R-:W-:Y:S01]  /*4f80*/  FMUL.FTZ R163, R6, R141 ;  /* 0x0000008d06a37220 */ /* 0x000fe20000410000 */
[----:B------:R-:W-:Y:S01]  /*4f90*/  SHF.L.U32 R136, R136, 0x10, RZ ;  /* 0x0000001088887819 */ /* 0x000fe200000006ff */
[----:B------:R-:W-:-:S04]  /*4fa0*/  FADD.FTZ R209, R209, R144 ;  /* 0x00000090d1d17221 */ /* 0x000fc80000010000 */
[-C--:B------:R-:W-:Y:S01]  /*4fb0*/  FMUL.FTZ R144, R140, R136.reuse ;  /* 0x000000888c907220 */ /* 0x080fe20000410000 */
[--C-:B------:R-:W-:Y:S01]  /*4fc0*/  FADD.FTZ R103, R103, R136.reuse ;  /* 0x0000008867677221 */ /* 0x100fe20000010000 */
[----:B------:R-:W-:Y:S01]  /*4fd0*/  FFMA.FTZ R67, R163, R136, R67 ;  /* 0x00000088a3437223 */ /* 0x000fe20000010043 */
[----:B------:R-:W-:Y:S02]  /*4fe0*/  PRMT R136, R138, 0x7632, R136 ;  /* 0x000076328a887816 */ /* 0x000fe40000000088 */
[----:B------:R-:W-:Y:S02]  /*4ff0*/  PRMT R138, R146, 0x7632, R138 ;  /* 0x00007632928a7816 */ /* 0x000fe4000000008a */
[----:B---3--:R-:W-:Y:S01]  /*5000*/  SHF.L.U32 R140, R164, 0x10, RZ ;  /* 0x00000010a48c7819 */ /* 0x008fe200000006ff */
[----:B------:R-:W-:Y:S01]  /*5010*/  FADD.FTZ R211, R211, R137 ;  /* 0x00000089d3d37221 */ /* 0x000fe20000010000 */
[----:B--2---:R-:W-:-:S05]  /*5020*/  FFMA.FTZ R193, R163, R137, R193 ;  /* 0x00000089a3c17223 */ /* 0x004fca00000100c1 */
[----:B------:R0:W-:Y:S04]  /*5030*/  STL [R1+0xc], R193 ;  /* 0x00000cc101007387 */ /* 0x0001e80000100800 */
[----:B------:R-:W2:Y:S04]  /*5040*/  LDL R146, [R1+0x14c] ;  /* 0x00014c0001927983 */ /* 0x000ea80000100800 */
[----:B0-----:R-:W3:Y:S01]  /*5050*/  LDL R193, [R1+0x150] ;  /* 0x0001500001c17983 */ /* 0x001ee20000100800 */
[----:B------:R-:W-:Y:S01]  /*5060*/  FFMA.FTZ R164, R140, R137, R144 ;  /* 0x000000898ca47223 */ /* 0x000fe20000010090 */
[----:B------:R-:W-:-:S02]  /*5070*/  SHF.L.U32 R136, R136, 0x10, RZ ;  /* 0x0000001088887819 */ /* 0x000fc400000006ff */
[----:B------:R-:W-:Y:S02]  /*5080*/  SHF.L.U32 R137, R184, 0x10, RZ ;  /* 0x00000010b8897819 */ /* 0x000fe400000006ff */
[----:B------:R-:W-:Y:S02]  /*5090*/  SHF.L.U32 R141, R138, 0x10, RZ ;  /* 0x000000108a8d7819 */ /* 0x000fe400000006ff */
[----:B------:R-:W-:Y:S01]  /*50a0*/  SHF.L.U32 R138, R183, 0x10, RZ ;  /* 0x00000010b78a7819 */ /* 0x000fe200000006ff */
[----:B------:R-:W-:Y:S01]  /*50b0*/  FMUL.FTZ R140, R137, R136 ;  /* 0x00000088898c7220 */ /* 0x000fe20000410000 */
[----:B------:R-:W-:Y:S02]  /*50c0*/  SHF.L.U32 R137, R166, 0x10, RZ ;  /* 0x00000010a6897819 */ /* 0x000fe400000006ff */
[----:B------:R-:W-:Y:S01]  /*50d0*/  SHF.L.U32 R145, R139, 0x10, RZ ;  /* 0x000000108b917819 */ /* 0x000fe200000006ff */
[----:B------:R-:W-:Y:S01]  /*50e0*/  FFMA.FTZ R166, R138, R141, R140 ;  /* 0x0000008d8aa67223 */ /* 0x000fe2000001008c */
[----:B----4-:R-:W-:-:S02]  /*50f0*/  SHF.L.U32 R138, R165, 0x10, RZ ;  /* 0x00000010a58a7819 */ /* 0x010fc400000006ff */
[----:B------:R-:W-:Y:S01]  /*5100*/  SHF.L.U32 R144, R147, 0x10, RZ ;  /* 0x0000001093907819 */ /* 0x000fe200000006ff */
[----:B------:R-:W-:-:S04]  /*5110*/  FMUL.FTZ R137, R137, R145 ;  /* 0x0000009189897220 */ /* 0x000fc80000410000 */
[--C-:B------:R-:W-:Y:S01]  /*5120*/  FFMA.FTZ R165, R138, R144, R137.reuse ;  /* 0x000000908aa57223 */ /* 0x100fe20000010089 */
[----:B------:R-:W-:-:S04]  /*5130*/  PRMT R137, R142, 0x7632, R137 ;  /* 0x000076328e897816 */ /* 0x000fc80000000089 */
[----:B------:R-:W-:-:S05]  /*5140*/  SHF.L.U32 R137, R137, 0x10, RZ ;  /* 0x0000001089897819 */ /* 0x000fca00000006ff */
[----:B------:R-:W-:Y:S01]  /*5150*/  FADD.FTZ R137, -R195, R137 ;  /* 0x00000089c3897221 */ /* 0x000fe20000010100 */
[----:B------:R-:W-:-:S03]  /*5160*/  PRMT R138, R143, 0x7632, R138 ;  /* 0x000076328f8a7816 */ /* 0x000fc6000000008a */
[----:B------:R-:W-:Y:S01]  /*5170*/  FMUL.FTZ R184, R6, R137 ;  /* 0x0000008906b87220 */ /* 0x000fe20000410000 */
[----:B------:R-:W-:Y:S01]  /*5180*/  SHF.L.U32 R140, R143, 0x10, RZ ;  /* 0x000000108f8c7819 */ /* 0x000fe200000006ff */
[--C-:B------:R-:W-:Y:S02]  /*5190*/  FADD.FTZ R105, R105, R136.reuse ;  /* 0x0000008869697221 */ /* 0x100fe40000010000 */
[----:B------:R-:W-:Y:S01]  /*51a0*/  FFMA.FTZ R69, R184, R136, R69 ;  /* 0x00000088b8457223 */ /* 0x000fe20000010045 */
[----:B------:R-:W-:Y:S02]  /*51b0*/  PRMT R136, R139, 0x7632, R136 ;  /* 0x000076328b887816 */ /* 0x000fe40000000088 */
[----:B------:R-:W-:Y:S01]  /*51c0*/  SHF.L.U32 R138, R138, 0x10, RZ ;  /* 0x000000108a8a7819 */ /* 0x000fe200000006ff */
[----:B------:R-:W-:Y:S01]  /*51d0*/  FADD.FTZ R140, -R195, R140 ;  /* 0x0000008cc38c7221 */ /* 0x000fe20000010100 */
[----:B------:R-:W-:Y:S02]  /*51e0*/  SHF.L.U32 R136, R136, 0x10, RZ ;  /* 0x0000001088887819 */ /* 0x000fe400000006ff */
[----:B------:R-:W-:Y:S01]  /*51f0*/  PRMT R137, R147, 0x7632, R137 ;  /* 0x0000763293897816 */ /* 0x000fe20000000089 */
[----:B------:R-:W-:Y:S01]  /*5200*/  FADD.FTZ R138, -R195, R138 ;  /* 0x0000008ac38a7221 */ /* 0x000fe20000010100 */
[----:B------:R-:W-:-:S02]  /*5210*/  FMUL.FTZ R183, R6, R140 ;  /* 0x0000008c06b77220 */ /* 0x000fc40000410000 */
[----:B------:R-:W-:Y:S01]  /*5220*/  SHF.L.U32 R137, R137, 0x10, RZ ;  /* 0x0000001089897819 */ /* 0x000fe200000006ff */
[----:B------:R-:W-:-:S04]  /*5230*/  FADD.FTZ R107, R107, R136 ;  /* 0x000000886b6b7221 */ /* 0x000fc80000010000 */
[----:B------:R-:W-:Y:S01]  /*5240*/  FADD.FTZ R207, R207, R137 ;  /* 0x00000089cfcf7221 */ /* 0x000fe20000010000 */
[----:B------:R-:W-:Y:S01]  /*5250*/  FADD.FTZ R206, R206, R144 ;  /* 0x00000090cece7221 */ /* 0x000fe20000010000 */
[C---:B------:R-:W-:Y:S01]  /*5260*/  FFMA.FTZ R250, R183.reuse, R144, R250 ;  /* 0x00000090b7fa7223 */ /* 0x040fe200000100fa */
[----:B------:R-:W-:Y:S01]  /*5270*/  FADD.FTZ R106, R106, R145 ;  /* 0x000000916a6a7221 */ /* 0x000fe20000010000 */
[----:B------:R-:W-:Y:S01]  /*5280*/  FFMA.FTZ R70, R183, R145, R70 ;  /* 0x00000091b7467223 */ /* 0x000fe20000010046 */
[----:B------:R-:W-:Y:S01]  /*5290*/  FADD.FTZ R205, R205, R141 ;  /* 0x0000008dcdcd7221 */ /* 0x000fe20000010000 */
[----:B------:R-:W-:Y:S01]  /*52a0*/  FFMA.FTZ R249, R184, R141, R249 ;  /* 0x0000008db8f97223 */ /* 0x000fe200000100f9 */
[----:B---3--:R-:W-:Y:S01]  /*52b0*/  SHF.L.U32 R139, R193, 0x10, RZ ;  /* 0x00000010c18b7819 */ /* 0x008fe200000006ff */
[----:B------:R-:W-:-:S04]  /*52c0*/  FMUL.FTZ R193, R6, R138 ;  /* 0x0000008a06c17220 */ /* 0x000fc80000410000 */
[-C--:B------:R-:W-:Y:S01]  /*52d0*/  FMUL.FTZ R140, R139, R136.reuse ;  /* 0x000000888b8c7220 */ /* 0x080fe20000410000 */
[----:B--2---:R-:W-:Y:S01]  /*52e0*/  SHF.L.U32 R139, R146, 0x10, RZ ;  /* 0x00000010928b7819 */ /* 0x004fe200000006ff */
[CC--:B------:R-:W-:Y:S01]  /*52f0*/  FFMA.FTZ R251, R193.reuse, R137.reuse, R251 ;  /* 0x00000089c1fb7223 */ /* 0x0c0fe200000100fb */
[----:B------:R-:W-:Y:S01]  /*5300*/  FFMA.FTZ R71, R193, R136, R71 ;  /* 0x00000088c1477223 */ /* 0x000fe20000010047 */
[----:B------:R-:W-:Y:S02]  /*5310*/  FADD.FTZ R136, R212, R20 ;  /* 0x00000014d4887221 */ /* 0x000fe40000010000 */
[----:B------:R-:W-:Y:S01]  /*5320*/  FFMA.FTZ R194, R139, R137, R140 ;  /* 0x000000898bc27223 */ /* 0x000fe2000001008c */
[----:B------:R-:W-:Y:S01]  /*5330*/  FFMA.FTZ R137, R19, R20, R213 ;  /* 0x0000001413897223 */ /* 0x000fe200000100d5 */
[----:B------:R-:W-:-:S03]  /*5340*/  FADD.FTZ R136, R136, R25 ;  /* 0x0000001988887221 */ /* 0x000fc60000010000 */
        /* <DEDUP_REMOVED lines=12> */
[----:B------:R-:W-:-:S07]  /*5410*/  FFMA.FTZ R213, R193, R194, R137 ;  /* 0x000000c2c1d57223 */ /* 0x000fce0000010089 */
.L_x_11:
[----:B------:R-:W-:Y:S05]  /*5420*/  BSYNC.RECONVERGENT B1 ;  /* 0x0000000000017941 */ /* 0x000fea0003800200 */
.L_x_10:
[----:B------:R-:W-:Y:S01]  /*5430*/  UISETP.NE.AND UP0, UPT, UR15, URZ, UPT ;  /* 0x000000ff0f00728c */ /* 0x000fe2000bf05270 */
[----:B------:R-:W-:Y:S01]  /*5440*/  ISETP.GE.U32.AND P3, PT, R252, 0x20, PT ;  /* 0x00000020fc00780c */ /* 0x000fe20003f66070 */
[----:B------:R-:W-:-:S04]  /*5450*/  UMOV UR4, 0xffffffff ;  /* 0xffffffff00047882 */ /* 0x000fc80000000000 */
[----:B------:R-:W-:Y:S01]  /*5460*/  PLOP3.LUT P2, PT, PT, PT, UP0, 0x80, 0x8 ;  /* 0x000000000008781c */ /* 0x000fe20003f4f008 */
[----:B------:R-:W-:-:S12]  /*5470*/  BRA.DIV UR4, `(.L_x_12) ;  /* 0x0000009a04487947 */ /* 0x000fd8000b800000 */
[----:B------:R-:W0:Y:S02]  /*5480*/  SHFL.BFLY PT, R136, R212, 0x1, 0x1f ;  /* 0x0c201f00d4887f89 */ /* 0x000e2400000e0000 */
[----:B0-----:R-:W-:Y:S02]  /*5490*/  FADD.FTZ R140, R136, R212 ;  /* 0x000000d4888c7221 */ /* 0x001fe40000010000 */
[----:B------:R-:W0:Y:S02]  /*54a0*/  SHFL.BFLY PT, R136, R213, 0x1, 0x1f ;  /* 0x0c201f00d5887f89 */ /* 0x000e2400000e0000 */
[----:B0-----:R-:W-:Y:S02]  /*54b0*/  FADD.FTZ R141, R136, R213 ;  /* 0x000000d5888d7221 */ /* 0x001fe40000010000 */
[----:B------:R-:W0:Y:S02]  /*54c0*/  SHFL.BFLY PT, R136, R140, 0x2, 0x1f ;  /* 0x0c401f008c887f89 */ /* 0x000e2400000e0000 */
[----:B0-----:R-:W-:-:S02]  /*54d0*/  FADD.FTZ R140, R140, R136 ;  /* 0x000000888c8c7221 */ /* 0x001fc40000010000 */
        /* <DEDUP_REMOVED lines=8> */
[----:B------:R-:W0:Y:S04]  /*5560*/  SHFL.BFLY PT, R136, R141, 0x8, 0x1f ;  /* 0x0d001f008d887f89 */ /* 0x000e2800000e0000 */
[----:B------:R1:W2:Y:S01]  /*5570*/  SHFL.BFLY PT, R143, R140, 0x10, 0x1f ;  /* 0x0e001f008c8f7f89 */ /* 0x0002a200000e0000 */
[----:B0-----:R-:W-:-:S05]  /*5580*/  FADD.FTZ R141, R141, R136 ;  /* 0x000000888d8d7221 */ /* 0x001fca0000010000 */
[----:B--2---:R1:W0:Y:S02]  /*5590*/  SHFL.BFLY PT, R136, R141, 0x10, 0x1f ;  /* 0x0e001f008d887f89 */ /* 0x00422400000e0000 */
.L_x_93:
[----:B------:R-:W-:Y:S01]  /*55a0*/  FADD.FTZ R137, R140, R143 ;  /* 0x0000008f8c897221 */ /* 0x000fe20000010000 */
[----:B0-----:R-:W-:Y:S01]  /*55b0*/  FADD.FTZ R136, R141, R136 ;  /* 0x000000888d887221 */ /* 0x001fe20000010000 */
[----:B------:R-:W-:Y:S02]  /*55c0*/  BSSY.RECONVERGENT B1, `(.L_x_13) ;  /* 0x0000163000017945 */ /* 0x000fe40003800200 */
[----:B------:R-:W-:Y:S01]  /*55d0*/  FMUL.FTZ R137, R137, UR14 ;  /* 0x0000000e89897c20 */ /* 0x000fe20008410000 */
[----:B-1----:R-:W-:-:S04]  /*55e0*/  FMUL.FTZ R140, R136, UR14 ;  /* 0x0000000e888c7c20 */ /* 0x002fc80008410000 */
[----:B------:R-:W-:Y:S01]  /*55f0*/  FSEL R142, R137, RZ, !P2 ;  /* 0x000000ff898e7208 */ /* 0x000fe20005000000 */
[----:B------:R-:W-:Y:S06]  /*5600*/  @!P3 BRA `(.L_x_14) ;  /* 0x000000140078b947 */ /* 0x000fec0003800000 */
[----:B------:R-:W-:-:S04]  /*5610*/  UISETP.NE.U32.AND UP0, UPT, UR12, URZ, UPT ;  /* 0x000000ff0c00728c */ /* 0x000fc8000bf05070 */
[----:B------:R-:W-:-:S09]  /*5620*/  UISETP.NE.AND.EX UP0, UPT, UR13, URZ, UPT, UP0 ;  /* 0x000000ff0d00728c */ /* 0x000fd2000bf05300 */
[----:B------:R-:W-:Y:S05]  /*5630*/  BRA.U UP0, `(.L_x_15) ;  /* 0x00000009003c7547 */ /* 0x000fea000b800000 */
[----:B------:R-:W-:Y:S01]  /*5640*/  UMOV UR4, UR8 ;  /* 0x0000000800047c82 */ /* 0x000fe20008000000 */
[----:B------:R-:W-:Y:S01]  /*5650*/  UMOV UR5, UR9 ;  /* 0x0000000900057c82 */ /* 0x000fe20008000000 */
[----:B------:R-:W-:-:S04]  /*5660*/  UISETP.NE.U32.AND UP0, UPT, UR4, URZ, UPT ;  /* 0x000000ff0400728c */ /* 0x000fc8000bf05070 */
[----:B------:R-:W-:-:S09]  /*5670*/  UISETP.NE.AND.EX UP0, UPT, UR5, URZ, UPT, UP0 ;  /* 0x000000ff0500728c */ /* 0x000fd2000bf05300 */
[----:B------:R-:W-:Y:S05]  /*5680*/  BRA.U UP0, `(.L_x_16) ;  /* 0x0000000500047547 */ /* 0x000fea000b800000 */
[----:B------:R-:W-:-:S04]  /*5690*/  UISETP.NE.U32.AND UP0, UPT, UR6, URZ, UPT ;  /* 0x000000ff0600728c */ /* 0x000fc8000bf05070 */
[----:B------:R-:W-:-:S09]  /*56a0*/  UISETP.NE.AND.EX UP0, UPT, UR7, URZ, UPT, UP0 ;  /* 0x000000ff0700728c */ /* 0x000fd2000bf05300 */
[----:B------:R-:W-:Y:S05]  /*56b0*/  BRA.U UP0, `(.L_x_17) ;  /* 0x0000000100747547 */ /* 0x000fea000b800000 */
[-CC-:B------:R-:W-:Y:S01]  /*56c0*/  FFMA.FTZ R136, R0, R140.reuse, R142.reuse ;  /* 0x0000008c00887223 */ /* 0x180fe2000001008e */
[-CC-:B------:R-:W-:Y:S01]  /*56d0*/  FFMA.FTZ R137, R29, R140.reuse, R142.reuse ;  /* 0x0000008c1d897223 */ /* 0x180fe2000001008e */
[-CC-:B------:R-:W-:Y:S01]  /*56e0*/  FFMA.FTZ R138, R162, R140.reuse, R142.reuse ;  /* 0x0000008ca28a7223 */ /* 0x180fe2000001008e */
[----:B------:R-:W-:Y:S01]  /*56f0*/  FFMA.FTZ R139, R30, R140, R142 ;  /* 0x0000008c1e8b7223 */ /* 0x000fe2000001008e */
[----:B------:R-:W-:Y:S01]  /*5700*/  FADD.FTZ R136, R4, -R136 ;  /* 0x8000008804887221 */ /* 0x000fe20000010000 */
[----:B------:R-:W-:Y:S01]  /*5710*/  FADD.FTZ R137, R24, -R137 ;  /* 0x8000008918897221 */ /* 0x000fe20000010000 */
[----:B------:R-:W-:Y:S01]  /*5720*/  FADD.FTZ R138, R161, -R138 ;  /* 0x8000008aa18a7221 */ /* 0x000fe20000010000 */
[----:B------:R-:W-:Y:S01]  /*5730*/  FADD.FTZ R139, R23, -R139 ;  /* 0x8000008b178b7221 */ /* 0x000fe20000010000 */
[C---:B-----5:R-:W-:Y:S01]  /*5740*/  FMUL.FTZ R136, R6.reuse, R136 ;  /* 0x0000008806887220 */ /* 0x060fe20000410000 */
[C---:B------:R-:W-:Y:S01]  /*5750*/  FMUL.FTZ R137, R6.reuse, R137 ;  /* 0x0000008906897220 */ /* 0x040fe20000410000 */
[C---:B------:R-:W-:Y:S01]  /*5760*/  FMUL.FTZ R138, R6.reuse, R138 ;  /* 0x0000008a068a7220 */ /* 0x040fe20000410000 */
[----:B------:R-:W-:Y:S01]  /*5770*/  FMUL.FTZ R139, R6, R139 ;  /* 0x0000008b068b7220 */ /* 0x000fe20000410000 */
[----:B------:R-:W-:-:S02]  /*5780*/  FFMA.FTZ R141, R167, R140, R142 ;  /* 0x0000008ca78d7223 */ /* 0x000fc4000001008e */
[----:B------:R-:W-:Y:S01]  /*5790*/  F2FP.BF16.F32.PACK_AB R136, R137, R136 ;  /* 0x000000888988723e */ /* 0x000fe200000010ff */
[----:B------:R-:W-:Y:S01]  /*57a0*/  FFMA.FTZ R137, R3, R140, R142 ;  /* 0x0000008c03897223 */ /* 0x000fe2000001008e */
[----:B------:R-:W-:-:S03]  /*57b0*/  FADD.FTZ R141, R168, -R141 ;  /* 0x8000008da88d7221 */ /* 0x000fc60000010000 */
[----:B------:R-:W-:Y:S01]  /*57c0*/  FADD.FTZ R137, R2, -R137 ;  /* 0x8000008902897221 */ /* 0x000fe20000010000 */
[----:B------:R-:W-:-:S03]  /*57d0*/  FMUL.FTZ R141, R6, R141 ;  /* 0x0000008d068d7220 */ /* 0x000fc60000410000 */
[----:B------:R-:W-:-:S05]  /*57e0*/  FMUL.FTZ R137, R6, R137 ;  /* 0x0000008906897220 */ /* 0x000fca0000410000 */
[----:B------:R-:W-:Y:S01]  /*57f0*/  F2FP.BF16.F32.PACK_AB R137, R138, R137 ;  /* 0x000000898a89723e */ /* 0x000fe200000010ff */
[----:B------:R-:W-:-:S04]  /*5800*/  FFMA.FTZ R138, R182, R140, R142 ;  /* 0x0000008cb68a7223 */ /* 0x000fc8000001008e */
[----:B------:R-:W-:-:S04]  /*5810*/  FADD.FTZ R138, R169, -R138 ;  /* 0x8000008aa98a7221 */ /* 0x000fc80000010000 */
[----:B------:R-:W-:-:S05]  /*5820*/  FMUL.FTZ R138, R6, R138 ;  /* 0x0000008a068a7220 */ /* 0x000fca0000410000 */
[----:B------:R-:W-:Y:S01]  /*5830*/  F2FP.BF16.F32.PACK_AB R138, R138, R139 ;  /* 0x0000008b8a8a723e */ /* 0x000fe200000010ff */
[----:B------:R-:W-:-:S04]  /*5840*/  FFMA.FTZ R139, R185, R140, R142 ;  /* 0x0000008cb98b7223 */ /* 0x000fc8000001008e */
[----:B------:R-:W-:-:S04]  /*5850*/  FADD.FTZ R139, R186, -R139 ;  /* 0x8000008bba8b7221 */ /* 0x000fc80000010000 */
[----:B------:R-:W-:-:S05]  /*5860*/  FMUL.FTZ R139, R6, R139 ;  /* 0x0000008b068b7220 */ /* 0x000fca0000410000 */
[----:B------:R-:W-:Y:S01]  /*5870*/  F2FP.BF16.F32.PACK_AB R139, R139, R141 ;  /* 0x0000008d8b8b723e */ /* 0x000fe200000010ff */
[----:B------:R-:W-:Y:S06]  /*5880*/  BRA `(.L_x_18) ;  /* 0x0000001000a07947 */ /* 0x000fec0003800000 */
.L_x_17:
        /* <DEDUP_REMOVED lines=11> */
[----:B------:R-:W-:-:S03]  /*5940*/  FMUL.FTZ R117, R6, R117 ;  /* 0x0000007506757220 */ /* 0x000fc60000410000 */
[----:B------:R-:W-:Y:S01]  /*5950*/  F2FP.BF16.F32.PACK_AB R138, R119, R118 ;  /* 0x00000076778a723e */ /* 0x000fe200000010ff */
[--C-:B------:R-:W-:Y:S01]  /*5960*/  FFMA.FTZ R118, R3, R140, R142.reuse ;  /* 0x0000008c03767223 */ /* 0x100fe2000001008e */
[----:B------:R-:W-:Y:S01]  /*5970*/  F2FP.BF16.F32.PACK_AB R139, R117, R116 ;  /* 0x00000074758b723e */ /* 0x000fe200000010ff */
[-CC-:B------:R-:W-:Y:S01]  /*5980*/  FFMA.FTZ R116, R0, R140.reuse, R142.reuse ;  /* 0x0000008c00747223 */ /* 0x180fe2000001008e */
[-CC-:B------:R-:W-:Y:S01]  /*5990*/  FFMA.FTZ R119, R162, R140.reuse, R142.reuse ;  /* 0x0000008ca2777223 */ /* 0x180fe2000001008e */
[----:B------:R-:W-:Y:S01]  /*59a0*/  FFMA.FTZ R117, R29, R140, R142 ;  /* 0x0000008c1d757223 */ /* 0x000fe2000001008e */
[----:B------:R-:W-:Y:S01]  /*59b0*/  FADD.FTZ R118, R2, -R118 ;  /* 0x8000007602767221 */ /* 0x000fe20000010000 */
[----:B------:R-:W-:Y:S01]  /*59c0*/  FADD.FTZ R116, R4, -R116 ;  /* 0x8000007404747221 */ /* 0x000fe20000010000 */
[----:B------:R-:W-:Y:S01]  /*59d0*/  FADD.FTZ R119, R161, -R119 ;  /* 0x80000077a1777221 */ /* 0x000fe20000010000 */
[----:B------:R-:W-:Y:S01]  /*59e0*/  FADD.FTZ R117, R24, -R117 ;  /* 0x8000007518757221 */ /* 0x000fe20000010000 */
[C---:B------:R-:W-:Y:S01]  /*59f0*/  FMUL.FTZ R118, R6.reuse, R118 ;  /* 0x0000007606767220 */ /* 0x040fe20000410000 */
[C---:B------:R-:W-:Y:S01]  /*5a00*/  FMUL.FTZ R116, R6.reuse, R116 ;  /* 0x0000007406747220 */ /* 0x040fe20000410000 */
[C---:B------:R-:W-:Y:S01]  /*5a10*/  FMUL.FTZ R119, R6.reuse, R119 ;  /* 0x0000007706777220 */ /* 0x040fe20000410000 */
[----:B------:R-:W-:-:S04]  /*5a20*/  FMUL.FTZ R117, R6, R117 ;  /* 0x0000007506757220 */ /* 0x000fc80000410000 */
[----:B------:R-:W-:Y:S02]  /*5a30*/  F2FP.BF16.F32.PACK_AB R137, R119, R118 ;  /* 0x000000767789723e */ /* 0x000fe400000010ff */
[----:B------:R-:W-:Y:S02]  /*5a40*/  F2FP.BF16.F32.PACK_AB R136, R117, R116 ;  /* 0x000000747588723e */ /* 0x000fe400000010ff */
[----:B------:R-:W-:Y:S02]  /*5a50*/  MOV R119, R139 ;  /* 0x0000008b00777202 */ /* 0x000fe40000000f00 */
[----:B------:R-:W-:Y:S02]  /*5a60*/  MOV R118, R138 ;  /* 0x0000008a00767202 */ /* 0x000fe40000000f00 */
[----:B------:R-:W-:Y:S02]  /*5a70*/  MOV R117, R137 ;  /* 0x0000008900757202 */ /* 0x000fe40000000f00 */
[----:B------:R-:W-:Y:S01]  /*5a80*/  MOV R116, R136 ;  /* 0x0000008800747202 */ /* 0x000fe20000000f00 */
[----:B------:R-:W-:Y:S06]  /*5a90*/  BRA `(.L_x_18) ;  /* 0x00000010001c7947 */ /* 0x000fec0003800000 */
.L_x_16:
        /* <DEDUP_REMOVED lines=36> */
.L_x_19:
[-CC-:B------:R-:W-:Y:S01]  /*5ce0*/  FFMA.FTZ R108, R167, R140.reuse, R142.reuse ;  /* 0x0000008ca76c7223 */ /* 0x180fe2000001008e */
[-CC-:B------:R-:W-:Y:S01]  /*5cf0*/  FFMA.FTZ R109, R185, R140.reuse, R142.reuse ;  /* 0x0000008cb96d7223 */ /* 0x180fe2000001008e */
[-CC-:B------:R-:W-:Y:S01]  /*5d00*/  FFMA.FTZ R110, R3, R140.reuse, R142.reuse ;  /* 0x0000008c036e7223 */ /* 0x180fe2000001008e */
[-C--:B------:R-:W-:Y:S01]  /*5d10*/  FFMA.FTZ R111, R162, R140.reuse, R142 ;  /* 0x0000008ca26f7223 */ /* 0x080fe2000001008e */
[----:B------:R-:W-:Y:S01]  /*5d20*/  FADD.FTZ R108, R168, -R108 ;  /* 0x8000006ca86c7221 */ /* 0x000fe20000010000 */
[----:B------:R-:W-:Y:S01]  /*5d30*/  FADD.FTZ R109, R186, -R109 ;  /* 0x8000006dba6d7221 */ /* 0x000fe20000010000 */
[-CC-:B------:R-:W-:Y:S01]  /*5d40*/  FFMA.FTZ R116, R30, R140.reuse, R142.reuse ;  /* 0x0000008c1e747223 */ /* 0x180fe2000001008e */
[----:B------:R-:W-:Y:S01]  /*5d50*/  FFMA.FTZ R117, R182, R140, R142 ;  /* 0x0000008cb6757223 */ /* 0x000fe2000001008e */
[C---:B-----5:R-:W-:Y:S01]  /*5d60*/  FMUL.FTZ R108, R6.reuse, R108 ;  /* 0x0000006c066c7220 */ /* 0x060fe20000410000 */
[----:B------:R-:W-:Y:S01]  /*5d70*/  FMUL.FTZ R109, R6, R109 ;  /* 0x0000006d066d7220 */ /* 0x000fe20000410000 */
[----:B------:R-:W-:Y:S01]  /*5d80*/  FADD.FTZ R110, R2, -R110 ;  /* 0x8000006e026e7221 */ /* 0x000fe20000010000 */
[----:B------:R-:W-:Y:S01]  /*5d90*/  FADD.FTZ R111, R161, -R111 ;  /* 0x8000006fa16f7221 */ /* 0x000fe20000010000 */
[----:B------:R-:W-:Y:S01]  /*5da0*/  FADD.FTZ R116, R23, -R116 ;  /* 0x8000007417747221 */ /* 0x000fe20000010000 */
[----:B------:R-:W-:Y:S01]  /*5db0*/  FADD.FTZ R117, R169, -R117 ;  /* 0x80000075a9757221 */ /* 0x000fe20000010000 */
[----:B------:R-:W-:Y:S01]  /*5dc0*/  F2FP.BF16.F32.PACK_AB R139, R109, R108 ;  /* 0x0000006c6d8b723e */ /* 0x000fe200000010ff */
[-CC-:B------:R-:W-:Y:S01]  /*5dd0*/  FFMA.FTZ R108, R0, R140.reuse, R142.reuse ;  /* 0x0000008c006c7223 */ /* 0x180fe2000001008e */
[----:B------:R-:W-:Y:S01]  /*5de0*/  FFMA.FTZ R109, R29, R140, R142 ;  /* 0x0000008c1d6d7223 */ /* 0x000fe2000001008e */
[C---:B------:R-:W-:Y:S01]  /*5df0*/  FMUL.FTZ R110, R6.reuse, R110 ;  /* 0x0000006e066e7220 */ /* 0x040fe20000410000 */
[----:B------:R-:W-:Y:S01]  /*5e00*/  FMUL.FTZ R116, R6, R116 ;  /* 0x0000007406747220 */ /* 0x000fe20000410000 */
[----:B------:R-:W-:Y:S01]  /*5e10*/  FADD.FTZ R108, R4, -R108 ;  /* 0x8000006c046c7221 */ /* 0x000fe20000010000 */
[----:B------:R-:W-:Y:S01]  /*5e20*/  FADD.FTZ R109, R24, -R109 ;  /* 0x8000006d186d7221 */ /* 0x000fe20000010000 */
[C---:B------:R-:W-:Y:S01]  /*5e30*/  FMUL.FTZ R117, R6.reuse, R117 ;  /* 0x0000007506757220 */ /* 0x040fe20000410000 */
[C---:B------:R-:W-:Y:S01]  /*5e40*/  FMUL.FTZ R111, R6.reuse, R111 ;  /* 0x0000006f066f7220 */ /* 0x040fe20000410000 */
[C---:B------:R-:W-:Y:S01]  /*5e50*/  FMUL.FTZ R108, R6.reuse, R108 ;  /* 0x0000006c066c7220 */ /* 0x040fe20000410000 */
[----:B------:R-:W-:Y:S01]  /*5e60*/  FMUL.FTZ R109, R6, R109 ;  /* 0x0000006d066d7220 */ /* 0x000fe20000410000 */
[----:B------:R-:W-:-:S02]  /*5e70*/  MOV R119, R139 ;  /* 0x0000008b00777202 */ /* 0x000fc40000000f00 */
[----:B------:R-:W-:Y:S02]  /*5e80*/  F2FP.BF16.F32.PACK_AB R138, R117, R116 ;  /* 0x00000074758a723e */ /* 0x000fe400000010ff */
[----:B------:R-:W-:Y:S02]  /*5e90*/  F2FP.BF16.F32.PACK_AB R137, R111, R110 ;  /* 0x0000006e6f89723e */ /* 0x000fe400000010ff */
[----:B------:R-:W-:Y:S02]  /*5ea0*/  F2FP.BF16.F32.PACK_AB R136, R109, R108 ;  /* 0x0000006c6d88723e */ /* 0x000fe400000010ff */
[----:B------:R-:W-:Y:S02]  /*5eb0*/  MOV R118, R138 ;  /* 0x0000008a00767202 */ /* 0x000fe40000000f00 */
[----:B------:R-:W-:Y:S02]  /*5ec0*/  MOV R117, R137 ;  /* 0x0000008900757202 */ /* 0x000fe40000000f00 */
[----:B------:R-:W-:-:S02]  /*5ed0*/  MOV R116, R136 ;  /* 0x0000008800747202 */ /* 0x000fc40000000f00 */
[----:B------:R-:W-:Y:S02]  /*5ee0*/  MOV R111, R139 ;  /* 0x0000008b006f7202 */ /* 0x000fe40000000f00 */
[----:B------:R-:W-:Y:S02]  /*5ef0*/  MOV R110, R138 ;  /* 0x0000008a006e7202 */ /* 0x000fe40000000f00 */
[----:B------:R-:W-:Y:S02]  /*5f00*/  MOV R109, R137 ;  /* 0x00000089006d7202 */ /* 0x000fe40000000f00 */
[----:B------:R-:W-:Y:S01]  /*5f10*/  MOV R108, R136 ;  /* 0x00000088006c7202 */ /* 0x000fe20000000f00 */
[----:B------:R-:W-:Y:S06]  /*5f20*/  BRA `(.L_x_18) ;  /* 0x0000000800f87947 */ /* 0x000fec0003800000 */
.L_x_15:
        /* <DEDUP_REMOVED lines=8> */
[----:B-----5:R-:W-:Y:S01]  /*5fb0*/  PRMT R139, R115, 0x7632, R139 ;  /* 0x00007632738b7816 */ /* 0x020fe2000000008b */
[-CC-:B------:R-:W-:Y:S01]  /*5fc0*/  FFMA.FTZ R136, R185, R140.reuse, R142.reuse ;  /* 0x0000008cb9887223 */ /* 0x180fe2000001008e */
[----:B------:R-:W-:Y:S01]  /*5fd0*/  SHF.L.U32 R137, R115, 0x10, RZ ;  /* 0x0000001073897819 */ /* 0x000fe200000006ff */
[----:B------:R-:W-:Y:S01]  /*5fe0*/  FFMA.FTZ R138, R30, R140, R142 ;  /* 0x0000008c1e8a7223 */ /* 0x000fe2000001008e */
[----:B------:R-:W-:Y:S01]  /*5ff0*/  SHF.L.U32 R139, R139, 0x10, RZ ;  /* 0x000000108b8b7819 */ /* 0x000fe200000006ff */
[----:B------:R-:W-:Y:S02]  /*6000*/  FADD.FTZ R136, R186, -R136 ;  /* 0x80000088ba887221 */ /* 0x000fe40000010000 */
[----:B------:R-:W-:Y:S02]  /*6010*/  FADD.FTZ R138, R23, -R138 ;  /* 0x8000008a178a7221 */ /* 0x000fe40000010000 */
[----:B------:R-:W-:Y:S01]  /*6020*/  FFMA.FTZ R139, R6, R136, R139 ;  /* 0x00000088068b7223 */ /* 0x000fe2000001008b */
[----:B------:R-:W-:-:S04]  /*6030*/  FFMA.FTZ R136, R167, R140, R142 ;  /* 0x0000008ca7887223 */ /* 0x000fc8000001008e */
[----:B------:R-:W-:-:S04]  /*6040*/  FADD.FTZ R136, R168, -R136 ;  /* 0x80000088a8887221 */ /* 0x000fc80000010000 */
[--C-:B------:R-:W-:Y:S01]  /*6050*/  FFMA.FTZ R141, R6, R136, R137.reuse ;  /* 0x00000088068d7223 */ /* 0x100fe20000010089 */
[C---:B------:R-:W-:Y:S02]  /*6060*/  SHF.L.U32 R136, R114.reuse, 0x10, RZ ;  /* 0x0000001072887819 */ /* 0x040fe400000006ff */
[----:B------:R-:W-:Y:S02]  /*6070*/  PRMT R137, R114, 0x7632, R137 ;  /* 0x0000763272897816 */ /* 0x000fe40000000089 */
[----:B------:R-:W-:Y:S01]  /*6080*/  F2FP.BF16.F32.PACK_AB R139, R139, R141 ;  /* 0x0000008d8b8b723e */ /* 0x000fe200000010ff */
[----:B------:R-:W-:Y:S01]  /*6090*/  FFMA.FTZ R138, R6, R138, R136 ;  /* 0x0000008a068a7223 */ /* 0x000fe20000010088 */
[----:B------:R-:W-:Y:S01]  /*60a0*/  FFMA.FTZ R136, R182, R140, R142 ;  /* 0x0000008cb6887223 */ /* 0x000fe2000001008e */
[----:B------:R-:W-:-:S03]  /*60b0*/  SHF.L.U32 R137, R137, 0x10, RZ ;  /* 0x0000001089897819 */ /* 0x000fc600000006ff */
[----:B------:R-:W-:-:S04]  /*60c0*/  FADD.FTZ R136, R169, -R136 ;  /* 0x80000088a9887221 */ /* 0x000fc80000010000 */
[----:B------:R-:W-:Y:S01]  /*60d0*/  FFMA.FTZ R136, R6, R136, R137 ;  /* 0x0000008806887223 */ /* 0x000fe20000010089 */
[----:B------:R-:W-:-:S04]  /*60e0*/  SHF.L.U32 R137, R113, 0x10, RZ ;  /* 0x0000001071897819 */ /* 0x000fc800000006ff */
[----:B------:R-:W-:Y:S01]  /*60f0*/  F2FP.BF16.F32.PACK_AB R138, R136, R138 ;  /* 0x0000008a888a723e */ /* 0x000fe200000010ff */
[----:B------:R-:W-:-:S04]  /*6100*/  FFMA.FTZ R136, R3, R140, R142 ;  /* 0x0000008c03887223 */ /* 0x000fc8000001008e */
[----:B------:R-:W-:-:S04]  /*6110*/  FADD.FTZ R136, R2, -R136 ;  /* 0x8000008802887221 */ /* 0x000fc80000010000 */
[--C-:B------:R-:W-:Y:S01]  /*6120*/  FFMA.FTZ R141, R6, R136, R137.reuse ;  /* 0x00000088068d7223 */ /* 0x100fe20000010089 */
[----:B------:R-:W-:Y:S01]  /*6130*/  PRMT R137, R113, 0x7632, R137 ;  /* 0x0000763271897816 */ /* 0x000fe20000000089 */
[----:B------:R-:W-:-:S03]  /*6140*/  FFMA.FTZ R136, R162, R140, R142 ;  /* 0x0000008ca2887223 */ /* 0x000fc6000001008e */
[----:B------:R-:W-:Y:S01]  /*6150*/  SHF.L.U32 R137, R137, 0x10, RZ ;  /* 0x0000001089897819 */ /* 0x000fe200000006ff */
[----:B------:R-:W-:-:S04]  /*6160*/  FADD.FTZ R136, R161, -R136 ;  /* 0x80000088a1887221 */ /* 0x000fc80000010000 */
[----:B------:R-:W-:Y:S01]  /*6170*/  FFMA.FTZ R137, R6, R136, R137 ;  /* 0x0000008806897223 */ /* 0x000fe20000010089 */
[----:B------:R-:W-:-:S04]  /*6180*/  FFMA.FTZ R136, R0, R140, R142 ;  /* 0x0000008c00887223 */ /* 0x000fc8000001008e */
[----:B------:R-:W-:Y:S01]  /*6190*/  F2FP.BF16.F32.PACK_AB R137, R137, R141 ;  /* 0x0000008d8989723e */ /* 0x000fe200000010ff */
[----:B------:R-:W-:Y:S01]  /*61a0*/  FADD.FTZ R136, R4, -R136 ;  /* 0x8000008804887221 */ /* 0x000fe20000010000 */
[----:B------:R-:W-:-:S05]  /*61b0*/  SHF.L.U32 R141, R112, 0x10, RZ ;  /* 0x00000010708d7819 */ /* 0x000fca00000006ff */
[--C-:B------:R-:W-:Y:S01]  /*61c0*/  FFMA.FTZ R143, R6, R136, R141.reuse ;  /* 0x00000088068f7223 */ /* 0x100fe2000001008d */
[----:B------:R-:W-:Y:S01]  /*61d0*/  PRMT R141, R112, 0x7632, R141 ;  /* 0x00007632708d7816 */ /* 0x000fe2000000008d */
[----:B------:R-:W-:-:S03]  /*61e0*/  FFMA.FTZ R136, R29, R140, R142 ;  /* 0x0000008c1d887223 */ /* 0x000fc6000001008e */
[----:B------:R-:W-:Y:S01]  /*61f0*/  SHF.L.U32 R141, R141, 0x10, RZ ;  /* 0x000000108d8d7819 */ /* 0x000fe200000006ff */
[----:B------:R-:W-:-:S04]  /*6200*/  FADD.FTZ R136, R24, -R136 ;  /* 0x8000008818887221 */ /* 0x000fc80000010000 */
[----:B------:R-:W-:-:S05]  /*6210*/  FFMA.FTZ R136, R6, R136, R141 ;  /* 0x0000008806887223 */ /* 0x000fca000001008d */
[----:B------:R-:W-:Y:S01]  /*6220*/  F2FP.BF16.F32.PACK_AB R136, R136, R143 ;  /* 0x0000008f8888723e */ /* 0x000fe200000010ff */
[----:B------:R-:W-:Y:S06]  /*6230*/  BRA `(.L_x_18) ;  /* 0x0000000800347947 */ /* 0x000fec0003800000 */
.L_x_21:
[----:B-----5:R-:W-:Y:S01]  /*6240*/  PRMT R118, R114, 0x7632, R118 ;  /* 0x0000763272767816 */ /* 0x020fe20000000076 */
[-CC-:B------:R-:W-:Y:S01]  /*6250*/  FFMA.FTZ R116, R182, R140.reuse, R142.reuse ;  /* 0x0000008cb6747223 */ /* 0x180fe2000001008e */
[-CC-:B------:R-:W-:Y:S01]  /*6260*/  FFMA.FTZ R119, R30, R140.reuse, R142.reuse ;  /* 0x0000008c1e777223 */ /* 0x180fe2000001008e */
[----:B------:R-:W-:Y:S01]  /*6270*/  PRMT R117, R113, 0x7632, R117 ;  /* 0x0000763271757816 */ /* 0x000fe20000000075 */
[----:B------:R-:W-:Y:S01]  /*6280*/  FFMA.FTZ R136, R162, R140, R142 ;  /* 0x0000008ca2887223 */ /* 0x000fe2000001008e */
[----:B------:R-:W-:Y:S01]  /*6290*/  SHF.L.U32 R118, R118, 0x10, RZ ;  /* 0x0000001076767819 */ /* 0x000fe200000006ff */
[----:B------:R-:W-:Y:S01]  /*62a0*/  FADD.FTZ R116, R169, -R116 ;  /* 0x80000074a9747221 */ /* 0x000fe20000010000 */
[----:B------:R-:W-:Y:S01]  /*62b0*/  FADD.FTZ R119, R23, -R119 ;  /* 0x8000007717777221 */ /* 0x000fe20000010000 */
[----:B------:R-:W-:Y:S01]  /*62c0*/  SHF.L.U32 R117, R117, 0x10, RZ ;  /* 0x0000001075757819 */ /* 0x000fe200000006ff */
[----:B------:R-:W-:Y:S01]  /*62d0*/  FADD.FTZ R136, R161, -R136 ;  /* 0x80000088a1887221 */ /* 0x000fe20000010000 */
[----:B------:R-:W-:Y:S01]  /*62e0*/  FFMA.FTZ R118, R6, R116, R118 ;  /* 0x0000007406767223 */ /* 0x000fe20000010076 */
[----:B------:R-:W-:-:S02]  /*62f0*/  SHF.L.U32 R116, R114, 0x10, RZ ;  /* 0x0000001072747819 */ /* 0x000fc400000006ff */
[----:B------:R-:W-:Y:S01]  /*6300*/  PRMT R137, R112, 0x7632, R137 ;  /* 0x0000763270897816 */ /* 0x000fe20000000089 */
[C---:B------:R-:W-:Y:S01]  /*6310*/  FFMA.FTZ R117, R6.reuse, R136, R117 ;  /* 0x0000008806757223 */ /* 0x040fe20000010075 */
[----:B------:R-:W-:Y:S01]  /*6320*/  SHF.L.U32 R136, R115, 0x10, RZ ;  /* 0x0000001073887819 */ /* 0x000fe200000006ff */
[----:B------:R-:W-:Y:S01]  /*6330*/  FFMA.FTZ R119, R6, R119, R116 ;  /* 0x0000007706777223 */ /* 0x000fe20000010074 */
[----:B------:R-:W-:Y:S01]  /*6340*/  FFMA.FTZ R116, R29, R140, R142 ;  /* 0x0000008c1d747223 */ /* 0x000fe2000001008e */
[----:B------:R-:W-:-:S03]  /*6350*/  SHF.L.U32 R137, R137, 0x10, RZ ;  /* 0x0000001089897819 */ /* 0x000fc600000006ff */
[----:B------:R-:W-:Y:S01]  /*6360*/  F2FP.BF16.F32.PACK_AB R138, R118, R119 ;  /* 0x00000077768a723e */ /* 0x000fe200000010ff */
[----:B------:R-:W-:Y:S01]  /*6370*/  FFMA.FTZ R118, R0, R140, R142 ;  /* 0x0000008c00767223 */ /* 0x000fe2000001008e */
[----:B------:R-:W-:Y:S01]  /*6380*/  SHF.L.U32 R119, R112, 0x10, RZ ;  /* 0x0000001070777819 */ /* 0x000fe200000006ff */
[----:B------:R-:W-:Y:S02]  /*6390*/  FADD.FTZ R116, R24, -R116 ;  /* 0x8000007418747221 */ /* 0x000fe40000010000 */
[----:B------:R-:W-:Y:S02]  /*63a0*/  FADD.FTZ R118, R4, -R118 ;  /* 0x8000007604767221 */ /* 0x000fe40000010000 */
[C-C-:B------:R-:W-:Y:S01]  /*63b0*/  FFMA.FTZ R116, R6.reuse, R116, R137.reuse ;  /* 0x0000007406747223 */ /* 0x140fe20000010089 */
[----:B------:R-:W-:Y:S01]  /*63c0*/  PRMT R137, R115, 0x7632, R137 ;  /* 0x0000763273897816 */ /* 0x000fe20000000089 */
[----:B------:R-:W-:Y:S01]  /*63d0*/  FFMA.FTZ R141, R6, R118, R119 ;  /* 0x00000076068d7223 */ /* 0x000fe20000010077 */
[----:B------:R-:W-:Y:S01]  /*63e0*/  FFMA.FTZ R118, R3, R140, R142 ;  /* 0x0000008c03767223 */ /* 0x000fe2000001008e */
[----:B------:R-:W-:-:S02]  /*63f0*/  SHF.L.U32 R119, R113, 0x10, RZ ;  /* 0x0000001071777819 */ /* 0x000fc400000006ff */
[----:B------:R-:W-:Y:S01]  /*6400*/  SHF.L.U32 R137, R137, 0x10, RZ ;  /* 0x0000001089897819 */ /* 0x000fe200000006ff */
[----:B------:R-:W-:-:S04]  /*6410*/  FADD.FTZ R118, R2, -R118 ;  /* 0x8000007602767221 */ /* 0x000fc80000010000 */
[----:B------:R-:W-:Y:S01]  /*6420*/  FFMA.FTZ R118, R6, R118, R119 ;  /* 0x0000007606767223 */ /* 0x000fe20000010077 */
[----:B------:R-:W-:-:S04]  /*6430*/  FFMA.FTZ R119, R167, R140, R142 ;  /* 0x0000008ca7777223 */ /* 0x000fc8000001008e */
[----:B------:R-:W-:-:S04]  /*6440*/  FADD.FTZ R119, R168, -R119 ;  /* 0x80000077a8777221 */ /* 0x000fc80000010000 */
[----:B------:R-:W-:Y:S01]  /*6450*/  FFMA.FTZ R119, R6, R119, R136 ;  /* 0x0000007706777223 */ /* 0x000fe20000010088 */
[----:B------:R-:W-:-:S04]  /*6460*/  FFMA.FTZ R136, R185, R140, R142 ;  /* 0x0000008cb9887223 */ /* 0x000fc8000001008e */
[----:B------:R-:W-:-:S04]  /*6470*/  FADD.FTZ R136, R186, -R136 ;  /* 0x80000088ba887221 */ /* 0x000fc80000010000 */
[----:B------:R-:W-:Y:S01]  /*6480*/  FFMA.FTZ R136, R6, R136, R137 ;  /* 0x0000008806887223 */ /* 0x000fe20000010089 */
[----:B------:R-:W-:Y:S02]  /*6490*/  F2FP.BF16.F32.PACK_AB R137, R117, R118 ;  /* 0x000000767589723e */ /* 0x000fe400000010ff */
[----:B------:R-:W-:Y:S02]  /*64a0*/  MOV R118, R138 ;  /* 0x0000008a00767202 */ /* 0x000fe40000000f00 */
[----:B------:R-:W-:Y:S02]  /*64b0*/  F2FP.BF16.F32.PACK_AB R139, R136, R119 ;  /* 0x00000077888b723e */ /* 0x000fe400000010ff */
[----:B------:R-:W-:Y:S02]  /*64c0*/  F2FP.BF16.F32.PACK_AB R136, R116, R141 ;  /* 0x0000008d7488723e */ /* 0x000fe400000010ff */
[----:B------:R-:W-:Y:S02]  /*64d0*/  MOV R119, R139 ;  /* 0x0000008b00777202 */ /* 0x000fe40000000f00 */
[----:B------:R-:W-:-:S02]  /*64e0*/  MOV R117, R137 ;  /* 0x0000008900757202 */ /* 0x000fc40000000f00 */
[----:B------:R-:W-:Y:S01]  /*64f0*/  MOV R116, R136 ;  /* 0x0000008800747202 */ /* 0x000fe20000000f00 */
[----:B------:R-:W-:Y:S06]  /*6500*/  BRA `(.L_x_18) ;  /* 0x0000000400807947 */ /* 0x000fec0003800000 */
.L_x_20:
[----:B------:R-:W-:-:S04]  /*6510*/  UISETP.NE.U32.AND UP0, UPT, UR6, URZ, UPT ;  /* 0x000000ff0600728c */ /* 0x000fc8000bf05070 */
[----:B------:R-:W-:-:S09]  /*6520*/  UISETP.NE.AND.EX UP0, UPT, UR7, URZ, UPT, UP0 ;  /* 0x000000ff0700728c */ /* 0x000fd2000bf05300 */
[----:B------:R-:W-:Y:S05]  /*6530*/  BRA.U UP0, `(.L_x_22) ;  /* 0x0000000100b47547 */ /* 0x000fea000b800000 */
        /* <DEDUP_REMOVED lines=45> */
.L_x_22:
[----:B-----5:R-:W-:Y:S01]  /*6810*/  PRMT R110, R113, 0x7632, R110 ;  /* 0x00007632716e7816 */ /* 0x020fe2000000006e */
[-CC-:B------:R-:W-:Y:S01]  /*6820*/  FFMA.FTZ R109, R162, R140.reuse, R142.reuse ;  /* 0x0000008ca26d7223 */ /* 0x180fe2000001008e */
[----:B------:R-:W-:Y:S01]  /*6830*/  PRMT R111, R112, 0x7632, R111 ;  /* 0x00007632706f7816 */ /* 0x000fe2000000006f */
[-C--:B------:R-:W-:Y:S01]  /*6840*/  FFMA.FTZ R108, R29, R140.reuse, R142 ;  /* 0x0000008c1d6c7223 */ /* 0x080fe2000001008e */
[----:B------:R-:W-:Y:S01]  /*6850*/  SHF.L.U32 R110, R110, 0x10, RZ ;  /* 0x000000106e6e7819 */ /* 0x000fe200000006ff */
[----:B------:R-:W-:Y:S01]  /*6860*/  FADD.FTZ R109, R161, -R109 ;  /* 0x8000006da16d7221 */ /* 0x000fe20000010000 */
[----:B------:R-:W-:Y:S01]  /*6870*/  SHF.L.U32 R111, R111, 0x10, RZ ;  /* 0x000000106f6f7819 */ /* 0x000fe200000006ff */
[----:B------:R-:W-:Y:S01]  /*6880*/  FADD.FTZ R108, R24, -R108 ;  /* 0x8000006c186c7221 */ /* 0x000fe20000010000 */
[----:B------:R-:W-:Y:S01]  /*6890*/  PRMT R117, R114, 0x7632, R117 ;  /* 0x0000763272757816 */ /* 0x000fe20000000075 */
[----:B------:R-:W-:Y:S01]  /*68a0*/  FFMA.FTZ R110, R6, R109, R110 ;  /* 0x0000006d066e7223 */ /* 0x000fe2000001006e */
[--C-:B------:R-:W-:Y:S01]  /*68b0*/  FFMA.FTZ R109, R182, R140, R142.reuse ;  /* 0x0000008cb66d7223 */ /* 0x100fe2000001008e */
[----:B------:R-:W-:Y:S01]  /*68c0*/  FFMA.FTZ R108, R6, R108, R111 ;  /* 0x0000006c066c7223 */ /* 0x000fe2000001006f */
[----:B------:R-:W-:Y:S01]  /*68d0*/  FFMA.FTZ R111, R185, R140, R142 ;  /* 0x0000008cb96f7223 */ /* 0x000fe2000001008e */
[----:B------:R-:W-:Y:S01]  /*68e0*/  SHF.L.U32 R117, R117, 0x10, RZ ;  /* 0x0000001075757819 */ /* 0x000fe200000006ff */
[--C-:B------:R-:W-:Y:S01]  /*68f0*/  FADD.FTZ R116, R169, -R109.reuse ;  /* 0x8000006da9747221 */ /* 0x100fe20000010000 */
[----:B------:R-:W-:Y:S01]  /*6900*/  PRMT R109, R115, 0x7632, R109 ;  /* 0x00007632736d7816 */ /* 0x000fe2000000006d */
[----:B------:R-:W-:Y:S01]  /*6910*/  FADD.FTZ R111, R186, -R111 ;  /* 0x8000006fba6f7221 */ /* 0x000fe20000010000 */
[----:B------:R-:W-:Y:S01]  /*6920*/  SHF.L.U32 R119, R114, 0x10, RZ ;  /* 0x0000001072777819 */ /* 0x000fe200000006ff */
[----:B------:R-:W-:Y:S01]  /*6930*/  FFMA.FTZ R116, R6, R116, R117 ;  /* 0x0000007406747223 */ /* 0x000fe20000010075 */
[----:B------:R-:W-:-:S02]  /*6940*/  SHF.L.U32 R109, R109, 0x10, RZ ;  /* 0x000000106d6d7819 */ /* 0x000fc400000006ff */
[----:B------:R-:W-:Y:S02]  /*6950*/  SHF.L.U32 R137, R113, 0x10, RZ ;  /* 0x0000001071897819 */ /* 0x000fe400000006ff */
[----:B------:R-:W-:Y:S01]  /*6960*/  SHF.L.U32 R136, R112, 0x10, RZ ;  /* 0x0000001070887819 */ /* 0x000fe200000006ff */
[----:B------:R-:W-:Y:S01]  /*6970*/  FFMA.FTZ R118, R6, R111, R109 ;  /* 0x0000006f06767223 */ /* 0x000fe2000001006d */
[-CC-:B------:R-:W-:Y:S01]  /*6980*/  FFMA.FTZ R111, R30, R140.reuse, R142.reuse ;  /* 0x0000008c1e6f7223 */ /* 0x180fe2000001008e */
[----:B------:R-:W-:-:S03]  /*6990*/  FFMA.FTZ R109, R167, R140, R142 ;  /* 0x0000008ca76d7223 */ /* 0x000fc6000001008e */
[----:B------:R-:W-:Y:S01]  /*69a0*/  FADD.FTZ R117, R23, -R111 ;  /* 0x8000006f17757221 */ /* 0x000fe20000010000 */
[----:B------:R-:W-:Y:S01]  /*69b0*/  SHF.L.U32 R111, R115, 0x10, RZ ;  /* 0x00000010736f7819 */ /* 0x000fe200000006ff */
[----:B------:R-:W-:Y:S02]  /*69c0*/  FADD.FTZ R109, R168, -R109 ;  /* 0x8000006da86d7221 */ /* 0x000fe40000010000 */
[C---:B------:R-:W-:Y:S02]  /*69d0*/  FFMA.FTZ R117, R6.reuse, R117, R119 ;  /* 0x0000007506757223 */ /* 0x040fe40000010077 */
[----:B------:R-:W-:Y:S01]  /*69e0*/  FFMA.FTZ R119, R6, R109, R111 ;  /* 0x0000006d06777223 */ /* 0x000fe2000001006f */
[-CC-:B------:R-:W-:Y:S01]  /*69f0*/  FFMA.FTZ R109, R0, R140.reuse, R142.reuse ;  /* 0x0000008c006d7223 */ /* 0x180fe2000001008e */
[----:B------:R-:W-:Y:S01]  /*6a00*/  FFMA.FTZ R111, R3, R140, R142 ;  /* 0x0000008c036f7223 */ /* 0x000fe2000001008e */
[----:B------:R-:W-:Y:S02]  /*6a10*/  F2FP.BF16.F32.PACK_AB R138, R116, R117 ;  /* 0x00000075748a723e */ /* 0x000fe400000010ff */
[----:B------:R-:W-:Y:S01]  /*6a20*/  FADD.FTZ R109, R4, -R109 ;  /* 0x8000006d046d7221 */ /* 0x000fe20000010000 */
[----:B------:R-:W-:Y:S01]  /*6a30*/  FADD.FTZ R111, R2, -R111 ;  /* 0x8000006f026f7221 */ /* 0x000fe20000010000 */
[----:B------:R-:W-:-:S02]  /*6a40*/  F2FP.BF16.F32.PACK_AB R139, R118, R119 ;  /* 0x00000077768b723e */ /* 0x000fc400000010ff */
[C---:B------:R-:W-:Y:S01]  /*6a50*/  FFMA.FTZ R109, R6.reuse, R109, R136 ;  /* 0x0000006d066d7223 */ /* 0x040fe20000010088 */
[----:B------:R-:W-:Y:S01]  /*6a60*/  FFMA.FTZ R111, R6, R111, R137 ;  /* 0x0000006f066f7223 */ /* 0x000fe20000010089 */
[----:B------:R-:W-:Y:S02]  /*6a70*/  MOV R119, R139 ;  /* 0x0000008b00777202 */ /* 0x000fe40000000f00 */
[----:B------:R-:W-:Y:S02]  /*6a80*/  MOV R118, R138 ;  /* 0x0000008a00767202 */ /* 0x000fe40000000f00 */
[----:B------:R-:W-:Y:S02]  /*6a90*/  F2FP.BF16.F32.PACK_AB R137, R110, R111 ;  /* 0x0000006f6e89723e */ /* 0x000fe400000010ff */
[----:B------:R-:W-:Y:S02]  /*6aa0*/  F2FP.BF16.F32.PACK_AB R136, R108, R109 ;  /* 0x0000006d6c88723e */ /* 0x000fe400000010ff */
[----:B------:R-:W-:-:S02]  /*6ab0*/  MOV R117, R137 ;  /* 0x0000008900757202 */ /* 0x000fc40000000f00 */
[----:B------:R-:W-:Y:S02]  /*6ac0*/  MOV R116, R136 ;  /* 0x0000008800747202 */ /* 0x000fe40000000f00 */
[----:B------:R-:W-:Y:S02]  /*6ad0*/  MOV R111, R139 ;  /* 0x0000008b006f7202 */ /* 0x000fe40000000f00 */
[----:B------:R-:W-:Y:S02]  /*6ae0*/  MOV R110, R138 ;  /* 0x0000008a006e7202 */ /* 0x000fe40000000f00 */
[----:B------:R-:W-:Y:S02]  /*6af0*/  MOV R109, R137 ;  /* 0x00000089006d7202 */ /* 0x000fe40000000f00 */
[----:B------:R-:W-:-:S07]  /*6b00*/  MOV R108, R136 ;  /* 0x00000088006c7202 */ /* 0x000fce0000000f00 */
.L_x_18:
[----:B------:R-:W-:-:S04]  /*6b10*/  ISETP.NE.U32.AND P0, PT, RZ, UR4, PT ;  /* 0x00000004ff007c0c */ /* 0x000fc8000bf05070 */
[----:B------:R-:W-:-:S13]  /*6b20*/  ISETP.NE.AND.EX P0, PT, RZ, UR5, PT, P0 ;  /* 0x00000005ff007c0c */ /* 0x000fda000bf05300 */
[----:B------:R-:W0:Y:S02]  /*6b30*/  @P0 LDC.64 R144, c[0x0][0x478] ;  /* 0x00011e00ff900b82 */ /* 0x000e240000000a00 */
[----:B0-----:R-:W-:-:S05]  /*6b40*/  @P0 IMAD.WIDE.U32 R144, R5, 0x10, R144 ;  /* 0x0000001005900825 */ /* 0x001fca00078e0090 */
[----:B------:R0:W-:Y:S01]  /*6b50*/  @P0 STG.E.128 desc[UR10][R144.64], R108 ;  /* 0x0000006c90000986 */ /* 0x0001e2000c101d0a */
[----:B------:R-:W-:-:S04]  /*6b60*/  ISETP.NE.U32.AND P0, PT, RZ, UR6, PT ;  /* 0x00000006ff007c0c */ /* 0x000fc8000bf05070 */
[----:B------:R-:W-:Y:S01]  /*6b70*/  ISETP.NE.AND.EX P0, PT, RZ, UR7, PT, P0 ;  /* 0x00000007ff007c0c */ /* 0x000fe2000bf05300 */
[----:B0-----:R-:W0:Y:S02]  /*6b80*/  LDC.64 R144, c[0x0][0x468] ;  /* 0x00011a00ff907b82 */ /* 0x001e240000000a00 */
[----:B0-----:R-:W-:-:S05]  /*6b90*/  IMAD.WIDE.U32 R144, R5, 0x10, R144 ;  /* 0x0000001005907825 */ /* 0x001fca00078e0090 */
[----:B------:R0:W-:Y:S05]  /*6ba0*/  STG.E.128 desc[UR10][R144.64], R136 ;  /* 0x0000008890007986 */ /* 0x0001ea000c101d0a */
[----:B0-----:R-:W0:Y:S02]  /*6bb0*/  @P0 LDC.64 R136, c[0x0][0x470] ;  /* 0x00011c00ff880b82 */ /* 0x001e240000000a00 */
[C---:B0-----:R-:W-:Y:S01]  /*6bc0*/  @P0 IMAD.WIDE.U32 R136, R5.reuse, 0x10, R136 ;  /* 0x0000001005880825 */ /* 0x041fe200078e0088 */
[----:B------:R-:W-:-:S04]  /*6bd0*/  IADD3 R5, PT, PT, R5, 0x20, RZ ;  /* 0x0000002005057810 */ /* 0x000fc80007ffe0ff */
[----:B------:R0:W-:Y:S03]  /*6be0*/  @P0 STG.E.128 desc[UR10][R136.64], R116 ;  /* 0x0000007488000986 */ /* 0x0001e6000c101d0a */
.L_x_14:
[----:B------:R-:W-:Y:S05]  /*6bf0*/  BSYNC.RECONVERGENT B1 ;  /* 0x0000000000017941 */ /* 0x000fea0003800200 */
.L_x_13:
[----:B------:R-:W-:Y:S04]  /*6c00*/  BSSY.RECONVERGENT B1, `(.L_x_23) ;  /* 0x000015e000017945 */ /* 0x000fe80003800200 */
[----:B------:R-:W-:Y:S05]  /*6c10*/  @!P6 BRA `(.L_x_24) ;  /* 0x000000140070e947 */ /* 0x000fea0003800000 */
[----:B------:R-:W-:-:S04]  /*6c20*/  UISETP.NE.U32.AND UP0, UPT, UR12, URZ, UPT ;  /* 0x000000ff0c00728c */ /* 0x000fc8000bf05070 */
[----:B------:R-:W-:-:S09]  /*6c30*/  UISETP.NE.AND.EX UP0, UPT, UR13, URZ, UPT, UP0 ;  /* 0x000000ff0d00728c */ /* 0x000fd2000bf05300 */
[----:B------:R-:W-:Y:S05]  /*6c40*/  BRA.U !UP0, `(.L_x_25) ;  /* 0x0000000d08007547 */ /* 0x000fea000b800000 */
[----:B------:R-:W-:-:S04]  /*6c50*/  UISETP.NE.U32.AND UP0, UPT, UR8, URZ, UPT ;  /* 0x000000ff0800728c */ /* 0x000fc8000bf05070 */
[----:B------:R-:W-:-:S06]  /*6c60*/  UISETP.NE.AND.EX UP0, UPT, UR9, URZ, UPT, UP0 ;  /* 0x000000ff0900728c */ /* 0x000fcc000bf05300 */
[----:B------:R-:W-:-:S13]  /*6c70*/  PLOP3.LUT P0, PT, PT, PT, UP0, 0x80, 0x8 ;  /* 0x000000000008781c */ /* 0x000fda0003f0f008 */
[----:B------:R-:W-:Y:S05]  /*6c80*/  @!P0 BRA `(.L_x_26) ;  /* 0x0000000400888947 */ /* 0x000fea0003800000 */
[----:B------:R-:W-:-:S04]  /*6c90*/  UISETP.NE.U32.AND UP0, UPT, UR6, URZ, UPT ;  /* 0x000000ff0600728c */ /* 0x000fc8000bf05070 */
[----:B------:R-:W-:-:S06]  /*6ca0*/  UISETP.NE.AND.EX UP0, UPT, UR7, URZ, UPT, UP0 ;  /* 0x000000ff0700728c */ /* 0x000fcc000bf05300 */
[----:B------:R-:W-:-:S13]  /*6cb0*/  PLOP3.LUT P6, PT, PT, PT, UP0, 0x80, 0x8 ;  /* 0x000000000008781c */ /* 0x000fda0003fcf008 */
[----:B------:R-:W-:Y:S05]  /*6cc0*/  @!P6 BRA `(.L_x_27) ;  /* 0x0000000000c4e947 */ /* 0x000fea0003800000 */
        /* <DEDUP_REMOVED lines=8> */
[----:B0-----:R-:W-:Y:S01]  /*6d50*/  PRMT R117, R122, 0x7632, R117 ;  /* 0x000076327a757816 */ /* 0x001fe20000000075 */
[C---:B------:R-:W-:Y:S01]  /*6d60*/  FFMA.FTZ R110, R6.reuse, R109, R110 ;  /* 0x0000006d066e7223 */ /* 0x040fe2000001006e */
        /* <DEDUP_REMOVED lines=37> */
[----:B------:R-:W-:Y:S01]  /*6fc0*/  MOV R108, R136 ;  /* 0x00000088006c7202 */ /* 0x000fe20000000f00 */
[----:B------:R-:W-:Y:S06]  /*6fd0*/  BRA `(.L_x_28) ;  /* 0x0000001000587947 */ /* 0x000fec0003800000 */
.L_x_27:
[----:B-----5:R-:W-:Y:S01]  /*6fe0*/  PRMT R110, R122, 0x7632, R110 ;  /* 0x000076327a6e7816 */ /* 0x020fe2000000006e */
[-CC-:B------:R-:W-:Y:S01]  /*6ff0*/  FFMA.FTZ R108, R181, R140.reuse, R142.reuse ;  /* 0x0000008cb56c7223 */ /* 0x180fe2000001008e */
[-CC-:B------:R-:W-:Y:S01]  /*7000*/  FFMA.FTZ R111, R160, R140.reuse, R142.reuse ;  /* 0x0000008ca06f7223 */ /* 0x180fe2000001008e */
[----:B------:R-:W-:Y:S01]  /*7010*/  PRMT R109, R121, 0x7632, R109 ;  /* 0x00007632796d7816 */ /* 0x000fe2000000006d */
[----:B0-----:R-:W-:Y:S01]  /*7020*/  FFMA.FTZ R136, R158, R140, R142 ;  /* 0x0000008c9e887223 */ /* 0x001fe2000001008e */
        /* <DEDUP_REMOVED lines=40> */
.L_x_26:
[----:B0-----:R-:W0:Y:S02]  /*72b0*/  LDC.64 R136, c[0x0][0x470] ;  /* 0x00011c00ff887b82 */ /* 0x001e240000000a00 */
[----:B0-----:R-:W-:-:S04]  /*72c0*/  ISETP.NE.U32.AND P6, PT, R136, RZ, PT ;  /* 0x000000ff8800720c */ /* 0x001fc80003fc5070 */
[----:B------:R-:W-:-:S13]  /*72d0*/  ISETP.NE.AND.EX P6, PT, R137, RZ, PT, P6 ;  /* 0x000000ff8900720c */ /* 0x000fda0003fc5360 */
[----:B------:R-:W-:Y:S05]  /*72e0*/  @!P6 BRA `(.L_x_29) ;  /* 0x0000000000b4e947 */ /* 0x000fea0003800000 */
        /* <DEDUP_REMOVED lines=45> */
.L_x_29:
        /* <DEDUP_REMOVED lines=41> */
.L_x_25:
[----:B0-----:R-:W0:Y:S02]  /*7850*/  LDC.64 R136, c[0x0][0x478] ;  /* 0x00011e00ff887b82 */ /* 0x001e240000000a00 */
[----:B0-----:R-:W-:-:S04]  /*7860*/  ISETP.NE.U32.AND P0, PT, R136, RZ, PT ;  /* 0x000000ff8800720c */ /* 0x001fc80003f05070 */
[----:B------:R-:W-:-:S13]  /*7870*/  ISETP.NE.AND.EX P0, PT, R137, RZ, PT, P0 ;  /* 0x000000ff8900720c */ /* 0x000fda0003f05300 */
[----:B------:R-:W-:Y:S05]  /*7880*/  @!P0 BRA `(.L_x_30) ;  /* 0x0000000400288947 */ /* 0x000fea0003800000 */
[----:B------:R-:W0:Y:S02]  /*7890*/  LDC.64 R108, c[0x0][0x470] ;  /* 0x00011c00ff6c7b82 */ /* 0x000e240000000a00 */
[----:B0-----:R-:W-:-:S04]  /*78a0*/  ISETP.NE.U32.AND P6, PT, R108, RZ, PT ;  /* 0x000000ff6c00720c */ /* 0x001fc80003fc5070 */
[----:B------:R-:W-:-:S13]  /*78b0*/  ISETP.NE.AND.EX P6, PT, R109, RZ, PT, P6 ;  /* 0x000000ff6d00720c */ /* 0x000fda0003fc5360 */
[----:B------:R-:W-:Y:S05]  /*78c0*/  @!P6 BRA `(.L_x_31) ;  /* 0x000000000094e947 */ /* 0x000fea0003800000 */
        /* <DEDUP_REMOVED lines=37> */
.L_x_31:
        /* <DEDUP_REMOVED lines=33> */
.L_x_30:
[----:B------:R-:W0:Y:S02]  /*7d30*/  LDC.64 R136, c[0x0][0x470] ;  /* 0x00011c00ff887b82 */ /* 0x000e240000000a00 */
[----:B0-----:R-:W-:-:S04]  /*7d40*/  ISETP.NE.U32.AND P6, PT, R136, RZ, PT ;  /* 0x000000ff8800720c */ /* 0x001fc80003fc5070 */
[----:B------:R-:W-:-:S13]  /*7d50*/  ISETP.NE.AND.EX P6, PT, R137, RZ, PT, P6 ;  /* 0x000000ff8900720c */ /* 0x000fda0003fc5360 */
[----:B------:R-:W-:Y:S05]  /*7d60*/  @!P6 BRA `(.L_x_32) ;  /* 0x000000000084e947 */ /* 0x000fea0003800000 */
        /* <DEDUP_REMOVED lines=33> */
.L_x_32:
        /* <DEDUP_REMOVED lines=27> */
[----:B------:R-:W-:-:S07]  /*8130*/  F2FP.BF16.F32.PACK_AB R139, R139, R141 ;  /* 0x0000008d8b8b723e */ /* 0x000fce00000010ff */
.L_x_28:
[----:B------:R-:W0:Y:S02]  /*8140*/  @P0 LDC.64 R144, c[0x0][0x478] ;  /* 0x00011e00ff900b82 */ /* 0x000e240000000a00 */
[----:B0-----:R-:W-:-:S05]  /*8150*/  @P0 IMAD.WIDE.U32 R144, R5, 0x10, R144 ;  /* 0x0000001005900825 */ /* 0x001fca00078e0090 */
[----:B------:R0:W-:Y:S02]  /*8160*/  @P0 STG.E.128 desc[UR10][R144.64], R108 ;  /* 0x0000006c90000986 */ /* 0x0001e4000c101d0a */
[----:B0-----:R-:W0:Y:S02]  /*8170*/  LDC.64 R144, c[0x0][0x468] ;  /* 0x00011a00ff907b82 */ /* 0x001e240000000a00 */
[----:B0-----:R-:W-:-:S05]  /*8180*/  IMAD.WIDE.U32 R144, R5, 0x10, R144 ;  /* 0x0000001005907825 */ /* 0x001fca00078e0090 */
[----:B------:R0:W-:Y:S02]  /*8190*/  STG.E.128 desc[UR10][R144.64], R136 ;  /* 0x0000008890007986 */ /* 0x0001e4000c101d0a */
[----:B0-----:R-:W0:Y:S02]  /*81a0*/  @P6 LDC.64 R136, c[0x0][0x470] ;  /* 0x00011c00ff886b82 */ /* 0x001e240000000a00 */
[C---:B0-----:R-:W-:Y:S01]  /*81b0*/  @P6 IMAD.WIDE.U32 R136, R5.reuse, 0x10, R136 ;  /* 0x0000001005886825 */ /* 0x041fe200078e0088 */
[----:B------:R-:W-:-:S04]  /*81c0*/  IADD3 R5, PT, PT, R5, 0x20, RZ ;  /* 0x0000002005057810 */ /* 0x000fc80007ffe0ff */
[----:B------:R1:W-:Y:S03]  /*81d0*/  @P6 STG.E.128 desc[UR10][R136.64], R116 ;  /* 0x0000007488006986 */ /* 0x0003e6000c101d0a */
.L_x_24:
[----:B------:R-:W-:Y:S05]  /*81e0*/  BSYNC.RECONVERGENT B1 ;  /* 0x0000000000017941 */ /* 0x000fea0003800200 */
.L_x_23:
        /* <DEDUP_REMOVED lines=21> */
[----:B01----:R-:W-:Y:S01]  /*8340*/  PRMT R117, R126, 0x7632, R117 ;  /* 0x000076327e757816 */ /* 0x003fe20000000075 */
        /* <DEDUP_REMOVED lines=40> */
.L_x_37:
[----:B-----5:R-:W-:Y:S01]  /*85d0*/  PRMT R110, R126, 0x7632, R110 ;  /* 0x000076327e6e7816 */ /* 0x020fe2000000006e */
[-CC-:B------:R-:W-:Y:S01]  /*85e0*/  FFMA.FTZ R108, R177, R140.reuse, R142.reuse ;  /* 0x0000008cb16c7223 */ /* 0x180fe2000001008e */
[-CC-:B------:R-:W-:Y:S01]  /*85f0*/  FFMA.FTZ R111, R157, R140.reuse, R142.reuse ;  /* 0x0000008c9d6f7223 */ /* 0x180fe2000001008e */
[----:B------:R-:W-:Y:S01]  /*8600*/  PRMT R109, R125, 0x7632, R109 ;  /* 0x000076327d6d7816 */ /* 0x000fe2000000006d */
[----:B01----:R-:W-:Y:S01]  /*8610*/  FFMA.FTZ R136, R155, R140, R142 ;  /* 0x0000008c9b887223 */ /* 0x003fe2000001008e */
        /* <DEDUP_REMOVED lines=40> */
.L_x_36:
[----:B01----:R-:W0:Y:S02]  /*88a0*/  LDC.64 R136, c[0x0][0x470] ;  /* 0x00011c00ff887b82 */ /* 0x003e240000000a00 */
        /* <DEDUP_REMOVED lines=48> */
.L_x_39:
        /* <DEDUP_REMOVED lines=41> */
.L_x_35:
[----:B01----:R-:W0:Y:S02]  /*8e40*/  LDC.64 R136, c[0x0][0x478] ;  /* 0x00011e00ff887b82 */ /* 0x003e240000000a00 */
        /* <DEDUP_REMOVED lines=44> */
.L_x_41:
        /* <DEDUP_REMOVED lines=33> */
.L_x_40:
        /* <DEDUP_REMOVED lines=37> */
.L_x_42:
        /* <DEDUP_REMOVED lines=28> */
.L_x_38:
        /* <DEDUP_REMOVED lines=10> */
.L_x_34:
[----:B------:R-:W-:Y:S05]  /*97d0*/  BSYNC.RECONVERGENT B1 ;  /* 0x0000000000017941 */ /* 0x000fea0003800200 */
.L_x_33:
        /* <DEDUP_REMOVED lines=21> */
[----:B012---:R-:W-:Y:S01]  /*9930*/  PRMT R117, R130, 0x7632, R117 ;  /* 0x0000763282757816 */ /* 0x007fe20000000075 */
        /* <DEDUP_REMOVED lines=40> */
.L_x_47:
[----:B-----5:R-:W-:Y:S01]  /*9bc0*/  PRMT R110, R130, 0x7632, R110 ;  /* 0x00007632826e7816 */ /* 0x020fe2000000006e */
[-CC-:B------:R-:W-:Y:S01]  /*9bd0*/  FFMA.FTZ R108, R173, R140.reuse, R142.reuse ;  /* 0x0000008cad6c7223 */ /* 0x180fe2000001008e */
[-CC-:B------:R-:W-:Y:S01]  /*9be0*/  FFMA.FTZ R111, R154, R140.reuse, R142.reuse ;  /* 0x0000008c9a6f7223 */ /* 0x180fe2000001008e */
[----:B------:R-:W-:Y:S01]  /*9bf0*/  PRMT R109, R129, 0x7632, R109 ;  /* 0x00007632816d7816 */ /* 0x000fe2000000006d */
[----:B012---:R-:W-:Y:S01]  /*9c00*/  FFMA.FTZ R136, R152, R140, R142 ;  /* 0x0000008c98887223 */ /* 0x007fe2000001008e */
        /* <DEDUP_REMOVED lines=40> */
.L_x_46:
[----:B012---:R-:W0:Y:S02]  /*9e90*/  LDC.64 R136, c[0x0][0x470] ;  /* 0x00011c00ff887b82 */ /* 0x007e240000000a00 */
        /* <DEDUP_REMOVED lines=48> */
.L_x_49:
        /* <DEDUP_REMOVED lines=41> */
.L_x_45:
[----:B012---:R-:W0:Y:S02]  /*a430*/  LDC.64 R136, c[0x0][0x478] ;  /* 0x00011e00ff887b82 */ /* 0x007e240000000a00 */
        /* <DEDUP_REMOVED lines=44> */
.L_x_51:
        /* <DEDUP_REMOVED lines=33> */
.L_x_50:
        /* <DEDUP_REMOVED lines=37> */
.L_x_52:
        /* <DEDUP_REMOVED lines=28> */
.L_x_48:
        /* <DEDUP_REMOVED lines=10> */
.L_x_44:
[----:B------:R-:W-:Y:S05]  /*adc0*/  BSYNC.RECONVERGENT B1 ;  /* 0x0000000000017941 */ /* 0x000fea0003800200 */
.L_x_43:
        /* <DEDUP_REMOVED lines=13> */
[----:B------:R-:W-:Y:S01]  /*aea0*/  PRMT R109, R134, 0x7632, R109 ;  /* 0x00007632866d7816 */ /* 0x000fe2000000006d */
[-CC-:B------:R-:W-:Y:S01]  /*aeb0*/  FFMA.FTZ R110, R184, R140.reuse, R142.reuse ;  /* 0x0000008cb86e7223 */ /* 0x180fe2000001008e */
[----:B------:R-:W-:Y:S01]  /*aec0*/  PRMT R111, R133, 0x7632, R111 ;  /* 0x00007632856f7816 */ /* 0x000fe2000000006f */
[-C--:B------:R-:W-:Y:S01]  /*aed0*/  FFMA.FTZ R108, R163, R140.reuse, R142 ;  /* 0x0000008ca36c7223 */ /* 0x080fe2000001008e */
[----:B------:R-:W-:Y:S01]  /*aee0*/  SHF.L.U32 R109, R109, 0x10, RZ ;  /* 0x000000106d6d7819 */ /* 0x000fe200000006ff */
[----:B------:R-:W-:Y:S01]  /*aef0*/  FADD.FTZ R110, R166, -R110 ;  /* 0x8000006ea66e7221 */ /* 0x000fe20000010000 */
[----:B------:R-:W-:Y:S01]  /*af00*/  SHF.L.U32 R111, R111, 0x10, RZ ;  /* 0x000000106f6f7819 */ /* 0x000fe200000006ff */
[----:B------:R-:W-:Y:S01]  /*af10*/  FADD.FTZ R108, R164, -R108 ;  /* 0x8000006ca46c7221 */ /* 0x000fe20000010000 */
[----:B0123--:R-:W-:Y:S01]  /*af20*/  FFMA.FTZ R117, R19, R140, R142 ;  /* 0x0000008c13757223 */ /* 0x00ffe2000001008e */
[C---:B-----5:R-:W-:Y:S01]  /*af30*/  FFMA.FTZ R109, R6.reuse, R110, R109 ;  /* 0x0000006e066d7223 */ /* 0x060fe2000001006d */
[----:B------:R-:W-:Y:S01]  /*af40*/  PRMT R110, R135, 0x7632, R110 ;  /* 0x00007632876e7816 */ /* 0x000fe2000000006e */
[----:B------:R-:W-:Y:S01]  /*af50*/  FFMA.FTZ R108, R6, R108, R111 ;  /* 0x0000006c066c7223 */ /* 0x000fe2000001006f */
[-CC-:B------:R-:W-:Y:S01]  /*af60*/  FFMA.FTZ R111, R193, R140.reuse, R142.reuse ;  /* 0x0000008cc16f7223 */ /* 0x180fe2000001008e */
[----:B------:R-:W-:Y:S01]  /*af70*/  FADD.FTZ R117, R20, -R117 ;  /* 0x8000007514757221 */ /* 0x000fe20000010000 */
[----:B------:R-:W-:Y:S01]  /*af80*/  SHF.L.U32 R119, R110, 0x10, RZ ;  /* 0x000000106e777819 */ /* 0x000fe200000006ff */
[-CC-:B------:R-:W-:Y:S01]  /*af90*/  FFMA.FTZ R110, R21, R140.reuse, R142.reuse ;  /* 0x0000008c156e7223 */ /* 0x180fe2000001008e */
[----:B------:R-:W-:Y:S01]  /*afa0*/  FADD.FTZ R118, R194, -R111 ;  /* 0x8000006fc2767221 */ /* 0x000fe20000010000 */
[-CC-:B------:R-:W-:Y:S01]  /*afb0*/  FFMA.FTZ R111, R35, R140.reuse, R142.reuse ;  /* 0x0000008c236f7223 */ /* 0x180fe2000001008e */
[----:B------:R-:W-:Y:S01]  /*afc0*/  FFMA.FTZ R136, R183, R140, R142 ;  /* 0x0000008cb7887223 */ /* 0x000fe2000001008e */
[----:B------:R-:W-:Y:S01]  /*afd0*/  FADD.FTZ R110, R22, -R110 ;  /* 0x8000006e166e7221 */ /* 0x000fe20000010000 */
[----:B------:R-:W-:Y:S01]  /*afe0*/  FFMA.FTZ R118, R6, R118, R119 ;  /* 0x0000007606767223 */ /* 0x000fe20000010077 */
[----:B------:R-:W-:Y:S01]  /*aff0*/  SHF.L.U32 R119, R132, 0x10, RZ ;  /* 0x0000001084777819 */ /* 0x000fe200000006ff */
[----:B------:R-:W-:Y:S01]  /*b000*/  FADD.FTZ R111, R26, -R111 ;  /* 0x8000006f1a6f7221 */ /* 0x000fe20000010000 */
[----:B------:R-:W-:-:S03]  /*b010*/  FFMA.FTZ R116, R148, R140, R142 ;  /* 0x0000008c94747223 */ /* 0x000fc6000001008e */
[----:B------:R-:W-:Y:S01]  /*b020*/  FFMA.FTZ R117, R6, R117, R119 ;  /* 0x0000007506757223 */ /* 0x000fe20000010077 */
[----:B------:R-:W-:Y:S01]  /*b030*/  SHF.L.U32 R119, R133, 0x10, RZ ;  /* 0x0000001085777819 */ /* 0x000fe200000006ff */
[----:B------:R-:W-:-:S04]  /*b040*/  FADD.FTZ R116, R25, -R116 ;  /* 0x8000007419747221 */ /* 0x000fc80000010000 */
[----:B------:R-:W-:Y:S01]  /*b050*/  FFMA.FTZ R110, R6, R110, R119 ;  /* 0x0000006e066e7223 */ /* 0x000fe20000010077 */
[----:B------:R-:W-:-:S04]  /*b060*/  SHF.L.U32 R119, R134, 0x10, RZ ;  /* 0x0000001086777819 */ /* 0x000fc800000006ff */
[----:B------:R-:W-:Y:S01]  /*b070*/  F2FP.BF16.F32.PACK_AB R137, R108, R110 ;  /* 0x0000006e6c89723e */ /* 0x000fe200000010ff */
[----:B------:R-:W-:Y:S01]  /*b080*/  FFMA.FTZ R111, R6, R111, R119 ;  /* 0x0000006f066f7223 */ /* 0x000fe20000010077 */
[----:B------:R-:W-:Y:S01]  /*b090*/  FADD.FTZ R119, R165, -R136 ;  /* 0x80000088a5777221 */ /* 0x000fe20000010000 */
[----:B------:R-:W-:-:S03]  /*b0a0*/  SHF.L.U32 R136, R135, 0x10, RZ ;  /* 0x0000001087887819 */ /* 0x000fc600000006ff */
[----:B------:R-:W-:Y:S02]  /*b0b0*/  F2FP.BF16.F32.PACK_AB R138, R109, R111 ;  /* 0x0000006f6d8a723e */ /* 0x000fe400000010ff */
[--C-:B------:R-:W-:Y:S01]  /*b0c0*/  FFMA.FTZ R119, R6, R119, R136.reuse ;  /* 0x0000007706777223 */ /* 0x100fe20000010088 */
[----:B------:R-:W-:Y:S02]  /*b0d0*/  PRMT R136, R132, 0x7632, R136 ;  /* 0x0000763284887816 */ /* 0x000fe40000000088 */
[-C--:B------:R-:W-:Y:S02]  /*b0e0*/  MOV R110, R138.reuse ;  /* 0x0000008a006e7202 */ /* 0x080fe40000000f00 */
[----:B------:R-:W-:Y:S02]  /*b0f0*/  SHF.L.U32 R136, R136, 0x10, RZ ;  /* 0x0000001088887819 */ /* 0x000fe400000006ff */
[----:B------:R-:W-:Y:S02]  /*b100*/  F2FP.BF16.F32.PACK_AB R139, R118, R119 ;  /* 0x00000077768b723e */ /* 0x000fe400000010ff */
[----:B------:R-:W-:Y:S01]  /*b110*/  MOV R118, R138 ;  /* 0x0000008a00767202 */ /* 0x000fe20000000f00 */
[----:B------:R-:W-:Y:S01]  /*b120*/  FFMA.FTZ R6, R6, R116, R136 ;  /* 0x0000007406067223 */ /* 0x000fe20000010088 */
[----:B------:R-:W-:-:S02]  /*b130*/  MOV R119, R139 ;  /* 0x0000008b00777202 */ /* 0x000fc40000000f00 */
[----:B------:R-:W-:Y:S02]  /*b140*/  MOV R111, R139 ;  /* 0x0000008b006f7202 */ /* 0x000fe40000000f00 */
[----:B------:R-:W-:Y:S02]  /*b150*/  F2FP.BF16.F32.PACK_AB R136, R6, R117 ;  /* 0x000000750688723e */ /* 0x000fe400000010ff */
[-C--:B------:R-:W-:Y:S02]  /*b160*/  MOV R117, R137.reuse ;  /* 0x0000008900757202 */ /* 0x080fe40000000f00 */
[-C--:B------:R-:W-:Y:S02]  /*b170*/  MOV R116, R136.reuse ;  /* 0x0000008800747202 */ /* 0x080fe40000000f00 */
[----:B------:R-:W-:Y:S02]  /*b180*/  MOV R109, R137 ;  /* 0x00000089006d7202 */ /* 0x000fe40000000f00 */
[----:B------:R-:W-:Y:S01]  /*b190*/  MOV R108, R136 ;  /* 0x00000088006c7202 */ /* 0x000fe20000000f00 */
[----:B------:R-:W-:Y:S06]  /*b1a0*/  BRA `(.L_x_58) ;  /* 0x0000001000587947 */ /* 0x000fec0003800000 */
.L_x_57:
[----:B------:R-:W-:Y:S01]  /*b1b0*/  FFMA.FTZ R108, R19, R140, R142 ;  /* 0x0000008c136c7223 */ /* 0x000fe2000001008e */
[C---:B------:R-:W-:Y:S02]  /*b1c0*/  SHF.L.U32 R109, R132.reuse, 0x10, RZ ;  /* 0x00000010846d7819 */ /* 0x040fe400000006ff */
[----:B------:R-:W-:Y:S01]  /*b1d0*/  PRMT R110, R132, 0x7632, R110 ;  /* 0x00007632846e7816 */ /* 0x000fe2000000006e */
[----:B------:R-:W-:-:S03]  /*b1e0*/  FADD.FTZ R108, R20, -R108 ;  /* 0x8000006c146c7221 */ /* 0x000fc60000010000 */
[----:B------:R-:W-:Y:S01]  /*b1f0*/  SHF.L.U32 R110, R110, 0x10, RZ ;  /* 0x000000106e6e7819 */ /* 0x000fe200000006ff */
[----:B-----5:R-:W-:Y:S01]  /*b200*/  FFMA.FTZ R108, R6, R108, R109 ;  /* 0x0000006c066c7223 */ /* 0x020fe2000001006d */
[----:B------:R-:W-:-:S04]  /*b210*/  FFMA.FTZ R109, R148, R140, R142 ;  /* 0x0000008c946d7223 */ /* 0x000fc8000001008e */
[----:B------:R-:W-:-:S04]  /*b220*/  FADD.FTZ R109, R25, -R109 ;  /* 0x8000006d196d7221 */ /* 0x000fc80000010000 */
[--C-:B------:R-:W-:Y:S01]  /*b230*/  FFMA.FTZ R109, R6, R109, R110.reuse ;  /* 0x0000006d066d7223 */ /* 0x100fe2000001006e */
[----:B------:R-:W-:-:S04]  /*b240*/  PRMT R110, R133, 0x7632, R110 ;  /* 0x00007632856e7816 */ /* 0x000fc8000000006e */
[----:B0123--:R-:W-:Y:S01]  /*b250*/  F2FP.BF16.F32.PACK_AB R136, R109, R108 ;  /* 0x0000006c6d88723e */ /* 0x00ffe200000010ff */
[----:B------:R-:W-:Y:S01]  /*b260*/  FFMA.FTZ R108, R21, R140, R142 ;  /* 0x0000008c156c7223 */ /* 0x000fe2000001008e */
[----:B------:R-:W-:Y:S02]  /*b270*/  SHF.L.U32 R109, R133, 0x10, RZ ;  /* 0x00000010856d7819 */ /* 0x000fe400000006ff */
[----:B------:R-:W-:Y:S01]  /*b280*/  SHF.L.U32 R110, R110, 0x10, RZ ;  /* 0x000000106e6e7819 */ /* 0x000fe200000006ff */
[----:B------:R-:W-:-:S04]  /*b290*/  FADD.FTZ R108, R22, -R108 ;  /* 0x8000006c166c7221 */ /* 0x000fc80000010000 */
[----:B------:R-:W-:Y:S01]  /*b2a0*/  FFMA.FTZ R108, R6, R108, R109 ;  /* 0x0000006c066c7223 */ /* 0x000fe2000001006d */
[----:B------:R-:W-:-:S04]  /*b2b0*/  FFMA.FTZ R109, R163, R140, R142 ;  /* 0x0000008ca36d7223 */ /* 0x000fc8000001008e */
[----:B------:R-:W-:-:S04]  /*b2c0*/  FADD.FTZ R109, R164, -R109 ;  /* 0x8000006da46d7221 */ /* 0x000fc80000010000 */
[--C-:B------:R-:W-:Y:S01]  /*b2d0*/  FFMA.FTZ R109, R6, R109, R110.reuse ;  /* 0x0000006d066d7223 */ /* 0x100fe2000001006e */
[----:B------:R-:W-:-:S04]  /*b2e0*/  PRMT R110, R134, 0x7632, R110 ;  /* 0x00007632866e7816 */ /* 0x000fc8000000006e */
[----:B------:R-:W-:Y:S01]  /*b2f0*/  F2FP.BF16.F32.PACK_AB R137, R109, R108 ;  /* 0x0000006c6d89723e */ /* 0x000fe200000010ff */
[----:B------:R-:W-:Y:S01]  /*b300*/  FFMA.FTZ R108, R35, R140, R142 ;  /* 0x0000008c236c7223 */ /* 0x000fe2000001008e */
[----:B------:R-:W-:Y:S02]  /*b310*/  SHF.L.U32 R109, R134, 0x10, RZ ;  /* 0x00000010866d7819 */ /* 0x000fe400000006ff */
[----:B------:R-:W-:Y:S01]  /*b320*/  SHF.L.U32 R110, R110, 0x10, RZ ;  /* 0x000000106e6e7819 */ /* 0x000fe200000006ff */
[----:B------:R-:W-:-:S04]  /*b330*/  FADD.FTZ R108, R26, -R108 ;  /* 0x8000006c1a6c7221 */ /* 0x000fc80000010000 */
[----:B------:R-:W-:Y:S01]  /*b340*/  FFMA.FTZ R108, R6, R108, R109 ;  /* 0x0000006c066c7223 */ /* 0x000fe2000001006d */
[----:B------:R-:W-:-:S04]  /*b350*/  FFMA.FTZ R109, R184, R140, R142 ;  /* 0x0000008cb86d7223 */ /* 0x000fc8000001008e */
[----:B------:R-:W-:-:S04]  /*b360*/  FADD.FTZ R109, R166, -R109 ;  /* 0x8000006da66d7221 */ /* 0x000fc80000010000 */
[----:B------:R-:W-:Y:S01]  /*b370*/  FFMA.FTZ R109, R6, R109, R110 ;  /* 0x0000006d066d7223 */ /* 0x000fe2000001006e */
[----:B------:R-:W-:-:S04]  /*b380*/  SHF.L.U32 R110, R135, 0x10, RZ ;  /* 0x00000010876e7819 */ /* 0x000fc800000006ff */
[----:B------:R-:W-:Y:S01]  /*b390*/  F2FP.BF16.F32.PACK_AB R138, R109, R108 ;  /* 0x0000006c6d8a723e */ /* 0x000fe200000010ff */
[----:B------:R-:W-:Y:S01]  /*b3a0*/  FFMA.FTZ R108, R193, R140, R142 ;  /* 0x0000008cc16c7223 */ /* 0x000fe2000001008e */
[----:B------:R-:W-:-:S03]  /*b3b0*/  PRMT R109, R135, 0x7632, R109 ;  /* 0x00007632876d7816 */ /* 0x000fc6000000006d */
[----:B------:R-:W-:Y:S01]  /*b3c0*/  FADD.FTZ R108, R194, -R108 ;  /* 0x8000006cc26c7221 */ /* 0x000fe20000010000 */
[----:B------:R-:W-:-:S05]  /*b3d0*/  SHF.L.U32 R109, R109, 0x10, RZ ;  /* 0x000000106d6d7819 */ /* 0x000fca00000006ff */
[----:B------:R-:W-:Y:S01]  /*b3e0*/  FFMA.FTZ R108, R6, R108, R109 ;  /* 0x0000006c066c7223 */ /* 0x000fe2000001006d */
[----:B------:R-:W-:-:S04]  /*b3f0*/  FFMA.FTZ R109, R183, R140, R142 ;  /* 0x0000008cb76d7223 */ /* 0x000fc8000001008e */
[----:B------:R-:W-:-:S04]  /*b400*/  FADD.FTZ R109, R165, -R109 ;  /* 0x8000006da56d7221 */ /* 0x000fc80000010000 */
[----:B------:R-:W-:Y:S01]  /*b410*/  FFMA.FTZ R6, R6, R109, R110 ;  /* 0x0000006d06067223 */ /* 0x000fe2000001006e */
[----:B------:R-:W-:Y:S02]  /*b420*/  MOV R110, R138 ;  /* 0x0000008a006e7202 */ /* 0x000fe40000000f00 */
[----:B------:R-:W-:Y:S02]  /*b430*/  MOV R109, R137 ;  /* 0x00000089006d7202 */ /* 0x000fe40000000f00 */
[----:B------:R-:W-:Y:S02]  /*b440*/  F2FP.BF16.F32.PACK_AB R139, R108, R6 ;  /* 0x000000066c8b723e */ /* 0x000fe400000010ff */
[----:B------:R-:W-:Y:S02]  /*b450*/  MOV R108, R136 ;  /* 0x00000088006c7202 */ /* 0x000fe40000000f00 */
[----:B------:R-:W-:Y:S01]  /*b460*/  MOV R111, R139 ;  /* 0x0000008b006f7202 */ /* 0x000fe20000000f00 */
[----:B------:R-:W-:Y:S06]  /*b470*/  BRA `(.L_x_58) ;  /* 0x0000000c00a47947 */ /* 0x000fec0003800000 */
.L_x_56:
[----:B0123--:R-:W0:Y:S02]  /*b480*/  LDC.64 R136, c[0x0][0x470] ;  /* 0x00011c00ff887b82 */ /* 0x00fe240000000a00 */
[----:B0-----:R-:W-:-:S04]  /*b490*/  ISETP.NE.U32.AND P1, PT, R136, RZ, PT ;  /* 0x000000ff8800720c */ /* 0x001fc80003f25070 */
[----:B------:R-:W-:-:S13]  /*b4a0*/  ISETP.NE.AND.EX P1, PT, R137, RZ, PT, P1 ;  /* 0x000000ff8900720c */ /* 0x000fda0003f25310 */
[----:B------:R-:W-:Y:S05]  /*b4b0*/  @!P1 BRA `(.L_x_59) ;  /* 0x0000000000b49947 */ /* 0x000fea0003800000 */
        /* <DEDUP_REMOVED lines=45> */
.L_x_59:
[----:B------:R-:W-:Y:S01]  /*b790*/  PRMT R139, R135, 0x7632, R139 ;  /* 0x00007632878b7816 */ /* 0x000fe2000000008b */
[-CC-:B------:R-:W-:Y:S01]  /*b7a0*/  FFMA.FTZ R136, R193, R140.reuse, R142.reuse ;  /* 0x0000008cc1887223 */ /* 0x180fe2000001008e */
[----:B------:R-:W-:Y:S01]  /*b7b0*/  SHF.L.U32 R137, R135, 0x10, RZ ;  /* 0x0000001087897819 */ /* 0x000fe200000006ff */
[----:B------:R-:W-:Y:S01]  /*b7c0*/  FFMA.FTZ R138, R35, R140, R142 ;  /* 0x0000008c238a7223 */ /* 0x000fe2000001008e */
[----:B------:R-:W-:Y:S01]  /*b7d0*/  SHF.L.U32 R139, R139, 0x10, RZ ;  /* 0x000000108b8b7819 */ /* 0x000fe200000006ff */
[----:B------:R-:W-:Y:S02]  /*b7e0*/  FADD.FTZ R136, R194, -R136 ;  /* 0x80000088c2887221 */ /* 0x000fe40000010000 */
[----:B------:R-:W-:Y:S02]  /*b7f0*/  FADD.FTZ R138, R26, -R138 ;  /* 0x8000008a1a8a7221 */ /* 0x000fe40000010000 */
[----:B-----5:R-:W-:Y:S01]  /*b800*/  FFMA.FTZ R139, R6, R136, R139 ;  /* 0x00000088068b7223 */ /* 0x020fe2000001008b */
[----:B------:R-:W-:-:S04]  /*b810*/  FFMA.FTZ R136, R183, R140, R142 ;  /* 0x0000008cb7887223 */ /* 0x000fc8000001008e */
[----:B------:R-:W-:-:S04]  /*b820*/  FADD.FTZ R136, R165, -R136 ;  /* 0x80000088a5887221 */ /* 0x000fc80000010000 */
[--C-:B------:R-:W-:Y:S01]  /*b830*/  FFMA.FTZ R136, R6, R136, R137.reuse ;  /* 0x0000008806887223 */ /* 0x100fe20000010089 */
[----:B------:R-:W-:-:S04]  /*b840*/  PRMT R137, R134, 0x7632, R137 ;  /* 0x0000763286897816 */ /* 0x000fc80000000089 */
[----:B------:R-:W-:Y:S02]  /*b850*/  F2FP.BF16.F32.PACK_AB R139, R139, R136 ;  /* 0x000000888b8b723e */ /* 0x000fe400000010ff */
[----:B------:R-:W-:Y:S02]  /*b860*/  SHF.L.U32 R136, R134, 0x10, RZ ;  /* 0x0000001086887819 */ /* 0x000fe400000006ff */
[----:B------:R-:W-:-:S03]  /*b870*/  SHF.L.U32 R137, R137, 0x10, RZ ;  /* 0x0000001089897819 */ /* 0x000fc600000006ff */
[----:B------:R-:W-:Y:S01]  /*b880*/  FFMA.FTZ R138, R6, R138, R136 ;  /* 0x0000008a068a7223 */ /* 0x000fe20000010088 */
[----:B------:R-:W-:-:S04]  /*b890*/  FFMA.FTZ R136, R184, R140, R142 ;  /* 0x0000008cb8887223 */ /* 0x000fc8000001008e */
        /* <DEDUP_REMOVED lines=16> */
[----:B------:R-:W-:Y:S01]  /*b9a0*/  FFMA.FTZ R141, R6, R141, R136 ;  /* 0x0000008d068d7223 */ /* 0x000fe20000010088 */
[----:B------:R-:W-:Y:S01]  /*b9b0*/  FFMA.FTZ R136, R148, R140, R142 ;  /* 0x0000008c94887223 */ /* 0x000fe2000001008e */
[----:B------:R-:W-:-:S03]  /*b9c0*/  PRMT R140, R132, 0x7632, R140 ;  /* 0x00007632848c7816 */ /* 0x000fc6000000008c */
[----:B------:R-:W-:Y:S01]  /*b9d0*/  FADD.FTZ R136, R25, -R136 ;  /* 0x8000008819887221 */ /* 0x000fe20000010000 */
[----:B------:R-:W-:-:S05]  /*b9e0*/  SHF.L.U32 R140, R140, 0x10, RZ ;  /* 0x000000108c8c7819 */ /* 0x000fca00000006ff */
[----:B------:R-:W-:-:S05]  /*b9f0*/  FFMA.FTZ R6, R6, R136, R140 ;  /* 0x0000008806067223 */ /* 0x000fca000001008c */
[----:B------:R-:W-:Y:S01]  /*ba00*/  F2FP.BF16.F32.PACK_AB R136, R6, R141 ;  /* 0x0000008d0688723e */ /* 0x000fe200000010ff */
[----:B------:R-:W-:Y:S06]  /*ba10*/  BRA `(.L_x_58) ;  /* 0x00000008003c7947 */ /* 0x000fec0003800000 */
.L_x_55:
[----:B0123--:R-:W0:Y:S02]  /*ba20*/  LDC.64 R136, c[0x0][0x478] ;  /* 0x00011e00ff887b82 */ /* 0x00fe240000000a00 */
        /* <DEDUP_REMOVED lines=10> */
[-CC-:B------:R-:W-:Y:S01]  /*bad0*/  FFMA.FTZ R110, R163, R140.reuse, R142.reuse ;  /* 0x0000008ca36e7223 */ /* 0x180fe2000001008e */
        /* <DEDUP_REMOVED lines=8> */
[----:B------:R-:W-:Y:S01]  /*bb60*/  FADD.FTZ R109, R26, -R109 ;  /* 0x8000006d1a6d7221 */ /* 0x000fe20000010000 */
[----:B------:R-:W-:Y:S01]  /*bb70*/  FADD.FTZ R136, R166, -R108 ;  /* 0x8000006ca6887221 */ /* 0x000fe20000010000 */
[----:B------:R-:W-:Y:S01]  /*bb80*/  FADD.FTZ R119, R165, -R119 ;  /* 0x80000077a5777221 */ /* 0x000fe20000010000 */
[----:B------:R-:W-:Y:S01]  /*bb90*/  FADD.FTZ R111, R25, -R111 ;  /* 0x8000006f196f7221 */ /* 0x000fe20000010000 */
[C---:B-----5:R-:W-:Y:S01]  /*bba0*/  FMUL.FTZ R108, R6.reuse, R117 ;  /* 0x00000075066c7220 */ /* 0x060fe20000410000 */
[C---:B------:R-:W-:Y:S01]  /*bbb0*/  FMUL.FTZ R118, R6.reuse, R118 ;  /* 0x0000007606767220 */ /* 0x040fe20000410000 */
[C---:B------:R-:W-:Y:S01]  /*bbc0*/  FMUL.FTZ R116, R6.reuse, R116 ;  /* 0x0000007406747220 */ /* 0x040fe20000410000 */
[C---:B------:R-:W-:Y:S01]  /*bbd0*/  FMUL.FTZ R109, R6.reuse, R109 ;  /* 0x0000006d066d7220 */ /* 0x040fe20000410000 */
[C---:B------:R-:W-:Y:S01]  /*bbe0*/  FMUL.FTZ R119, R6.reuse, R119 ;  /* 0x0000007706777220 */ /* 0x040fe20000410000 */
[C---:B------:R-:W-:Y:S01]  /*bbf0*/  FMUL.FTZ R117, R6.reuse, R136 ;  /* 0x0000008806757220 */ /* 0x040fe20000410000 */
[C---:B------:R-:W-:Y:S01]  /*bc00*/  FMUL.FTZ R110, R6.reuse, R110 ;  /* 0x0000006e066e7220 */ /* 0x040fe20000410000 */
[----:B------:R-:W-:-:S02]  /*bc10*/  FMUL.FTZ R6, R6, R111 ;  /* 0x0000006f06067220 */ /* 0x000fc40000410000 */
[----:B------:R-:W-:Y:S02]  /*bc20*/  F2FP.BF16.F32.PACK_AB R139, R118, R119 ;  /* 0x00000077768b723e */ /* 0x000fe400000010ff */
[----:B------:R-:W-:Y:S02]  /*bc30*/  F2FP.BF16.F32.PACK_AB R138, R117, R109 ;  /* 0x0000006d758a723e */ /* 0x000fe400000010ff */
[----:B------:R-:W-:Y:S02]  /*bc40*/  F2FP.BF16.F32.PACK_AB R137, R110, R116 ;  /* 0x000000746e89723e */ /* 0x000fe400000010ff */
[----:B------:R-:W-:Y:S02]  /*bc50*/  F2FP.BF16.F32.PACK_AB R136, R6, R108 ;  /* 0x0000006c0688723e */ /* 0x000fe400000010ff */
[----:B------:R-:W-:Y:S02]  /*bc60*/  MOV R119, R139 ;  /* 0x0000008b00777202 */ /* 0x000fe40000000f00 */
[----:B------:R-:W-:-:S02]  /*bc70*/  MOV R118, R138 ;  /* 0x0000008a00767202 */ /* 0x000fc40000000f00 */
[----:B------:R-:W-:Y:S02]  /*bc80*/  MOV R117, R137 ;  /* 0x0000008900757202 */ /* 0x000fe40000000f00 */
[----:B------:R-:W-:Y:S02]  /*bc90*/  MOV R116, R136 ;  /* 0x0000008800747202 */ /* 0x000fe40000000f00 */
[----:B------:R-:W-:Y:S02]  /*bca0*/  MOV R111, R139 ;  /* 0x0000008b006f7202 */ /* 0x000fe40000000f00 */
[----:B------:R-:W-:Y:S02]  /*bcb0*/  MOV R110, R138 ;  /* 0x0000008a006e7202 */ /* 0x000fe40000000f00 */
[----:B------:R-:W-:Y:S02]  /*bcc0*/  MOV R109, R137 ;  /* 0x00000089006d7202 */ /* 0x000fe40000000f00 */
[----:B------:R-:W-:Y:S01]  /*bcd0*/  MOV R108, R136 ;  /* 0x00000088006c7202 */ /* 0x000fe20000000f00 */
[----:B------:R-:W-:Y:S06]  /*bce0*/  BRA `(.L_x_58) ;  /* 0x0000000400887947 */ /* 0x000fec0003800000 */
.L_x_61:
        /* <DEDUP_REMOVED lines=10> */
[----:B------:R-:W-:-:S04]  /*bd90*/  FMUL.FTZ R110, R6, R110 ;  /* 0x0000006e066e7220 */ /* 0x000fc80000410000 */
[----:B------:R-:W-:Y:S01]  /*bda0*/  F2FP.BF16.F32.PACK_AB R136, R109, R108 ;  /* 0x0000006c6d88723e */ /* 0x000fe200000010ff */
[-CC-:B------:R-:W-:Y:S01]  /*bdb0*/  FFMA.FTZ R109, R21, R140.reuse, R142.reuse ;  /* 0x0000008c156d7223 */ /* 0x180fe2000001008e */
[----:B------:R-:W-:-:S03]  /*bdc0*/  FFMA.FTZ R108, R163, R140, R142 ;  /* 0x0000008ca36c7223 */ /* 0x000fc6000001008e */
[----:B------:R-:W-:Y:S01]  /*bdd0*/  FADD.FTZ R109, R22, -R109 ;  /* 0x8000006d166d7221 */ /* 0x000fe20000010000 */
[----:B------:R-:W-:-:S03]  /*bde0*/  FADD.FTZ R108, R164, -R108 ;  /* 0x8000006ca46c7221 */ /* 0x000fc60000010000 */
[C---:B------:R-:W-:Y:S01]  /*bdf0*/  FMUL.FTZ R109, R6.reuse, R109 ;  /* 0x0000006d066d7220 */ /* 0x040fe20000410000 */
[----:B------:R-:W-:-:S05]  /*be00*/  FMUL.FTZ R108, R6, R108 ;  /* 0x0000006c066c7220 */ /* 0x000fca0000410000 */
[----:B------:R-:W-:Y:S01]  /*be10*/  F2FP.BF16.F32.PACK_AB R137, R108, R109 ;  /* 0x0000006d6c89723e */ /* 0x000fe200000010ff */
[-CC-:B------:R-:W-:Y:S01]  /*be20*/  FFMA.FTZ R109, R35, R140.reuse, R142.reuse ;  /* 0x0000008c236d7223 */ /* 0x180fe2000001008e */
[----:B------:R-:W-:-:S03]  /*be30*/  FFMA.FTZ R108, R184, R140, R142 ;  /* 0x0000008cb86c7223 */ /* 0x000fc6000001008e */
[----:B------:R-:W-:Y:S01]  /*be40*/  FADD.FTZ R109, R26, -R109 ;  /* 0x8000006d1a6d7221 */ /* 0x000fe20000010000 */
[----:B------:R-:W-:-:S03]  /*be50*/  FADD.FTZ R108, R166, -R108 ;  /* 0x8000006ca66c7221 */ /* 0x000fc60000010000 */
        /* <DEDUP_REMOVED lines=10> */
.L_x_60:
        /* <DEDUP_REMOVED lines=37> */
.L_x_62:
[-CC-:B------:R-:W-:Y:S01]  /*c150*/  FFMA.FTZ R136, R19, R140.reuse, R142.reuse ;  /* 0x0000008c13887223 */ /* 0x180fe2000001008e */
[-CC-:B------:R-:W-:Y:S01]  /*c160*/  FFMA.FTZ R137, R148, R140.reuse, R142.reuse ;  /* 0x0000008c94897223 */ /* 0x180fe2000001008e */
[-CC-:B------:R-:W-:Y:S01]  /*c170*/  FFMA.FTZ R138, R163, R140.reuse, R142.reuse ;  /* 0x0000008ca38a7223 */ /* 0x180fe2000001008e */
[-C--:B------:R-:W-:Y:S01]  /*c180*/  FFMA.FTZ R141, R35, R140.reuse, R142 ;  /* 0x0000008c238d7223 */ /* 0x080fe2000001008e */
[----:B------:R-:W-:Y:S01]  /*c190*/  FADD.FTZ R136, R20, -R136 ;  /* 0x8000008814887221 */ /* 0x000fe20000010000 */
[----:B------:R-:W-:Y:S01]  /*c1a0*/  FADD.FTZ R137, R25, -R137 ;  /* 0x8000008919897221 */ /* 0x000fe20000010000 */
[----:B------:R-:W-:Y:S01]  /*c1b0*/  FADD.FTZ R138, R164, -R138 ;  /* 0x8000008aa48a7221 */ /* 0x000fe20000010000 */
[--C-:B------:R-:W-:Y:S01]  /*c1c0*/  FFMA.FTZ R143, R184, R140, R142.reuse ;  /* 0x0000008cb88f7223 */ /* 0x100fe2000001008e */
[C---:B-----5:R-:W-:Y:S01]  /*c1d0*/  FMUL.FTZ R136, R6.reuse, R136 ;  /* 0x0000008806887220 */ /* 0x060fe20000410000 */
[C---:B------:R-:W-:Y:S01]  /*c1e0*/  FMUL.FTZ R137, R6.reuse, R137 ;  /* 0x0000008906897220 */ /* 0x040fe20000410000 */
[----:B------:R-:W-:Y:S01]  /*c1f0*/  FMUL.FTZ R138, R6, R138 ;  /* 0x0000008a068a7220 */ /* 0x000fe20000410000 */
[----:B------:R-:W-:Y:S01]  /*c200*/  FFMA.FTZ R139, R183, R140, R142 ;  /* 0x0000008cb78b7223 */ /* 0x000fe2000001008e */
[----:B------:R-:W-:-:S02]  /*c210*/  FADD.FTZ R141, R26, -R141 ;  /* 0x8000008d1a8d7221 */ /* 0x000fc40000010000 */
[----:B------:R-:W-:Y:S01]  /*c220*/  F2FP.BF16.F32.PACK_AB R136, R137, R136 ;  /* 0x000000888988723e */ /* 0x000fe200000010ff */
[----:B------:R-:W-:Y:S01]  /*c230*/  FFMA.FTZ R137, R21, R140, R142 ;  /* 0x0000008c15897223 */ /* 0x000fe2000001008e */
[----:B------:R-:W-:Y:S01]  /*c240*/  FADD.FTZ R139, R165, -R139 ;  /* 0x8000008ba58b7221 */ /* 0x000fe20000010000 */
[----:B------:R-:W-:Y:S02]  /*c250*/  FMUL.FTZ R141, R6, R141 ;  /* 0x0000008d068d7220 */ /* 0x000fe40000410000 */
[----:B------:R-:W-:-:S04]  /*c260*/  FADD.FTZ R137, R22, -R137 ;  /* 0x8000008916897221 */ /* 0x000fc80000010000 */
[----:B------:R-:W-:-:S05]  /*c270*/  FMUL.FTZ R137, R6, R137 ;  /* 0x0000008906897220 */ /* 0x000fca0000410000 */
[----:B------:R-:W-:Y:S01]  /*c280*/  F2FP.BF16.F32.PACK_AB R137, R138, R137 ;  /* 0x000000898a89723e */ /* 0x000fe200000010ff */
[----:B------:R-:W-:-:S04]  /*c290*/  FFMA.FTZ R138, R193, R140, R142 ;  /* 0x0000008cc18a7223 */ /* 0x000fc8000001008e */
[----:B------:R-:W-:Y:S01]  /*c2a0*/  FADD.FTZ R140, R194, -R138 ;  /* 0x8000008ac28c7221 */ /* 0x000fe20000010000 */
[----:B------:R-:W-:-:S03]  /*c2b0*/  FADD.FTZ R138, R166, -R143 ;  /* 0x8000008fa68a7221 */ /* 0x000fc60000010000 */
[C---:B------:R-:W-:Y:S01]  /*c2c0*/  FMUL.FTZ R140, R6.reuse, R140 ;  /* 0x0000008c068c7220 */ /* 0x040fe20000410000 */
[C---:B------:R-:W-:Y:S01]  /*c2d0*/  FMUL.FTZ R138, R6.reuse, R138 ;  /* 0x0000008a068a7220 */ /* 0x040fe20000410000 */
[----:B------:R-:W-:-:S04]  /*c2e0*/  FMUL.FTZ R6, R6, R139 ;  /* 0x0000008b06067220 */ /* 0x000fc80000410000 */
[----:B------:R-:W-:Y:S02]  /*c2f0*/  F2FP.BF16.F32.PACK_AB R138, R138, R141 ;  /* 0x0000008d8a8a723e */ /* 0x000fe400000010ff */
[----:B------:R-:W-:-:S07]  /*c300*/  F2FP.BF16.F32.PACK_AB R139, R140, R6 ;  /* 0x000000068c8b723e */ /* 0x000fce00000010ff */
.L_x_58:
[----:B------:R-:W0:Y:S02]  /*c310*/  @P0 LDC.64 R140, c[0x0][0x478] ;  /* 0x00011e00ff8c0b82 */ /* 0x000e240000000a00 */
[----:B0-----:R-:W-:-:S05]  /*c320*/  @P0 IMAD.WIDE.U32 R140, R5, 0x10, R140 ;  /* 0x00000010058c0825 */ /* 0x001fca00078e008c */
[----:B------:R0:W-:Y:S02]  /*c330*/  @P0 STG.E.128 desc[UR10][R140.64], R108 ;  /* 0x0000006c8c000986 */ /* 0x0001e4000c101d0a */
[----:B0-----:R-:W0:Y:S02]  /*c340*/  LDC.64 R140, c[0x0][0x468] ;  /* 0x00011a00ff8c7b82 */ /* 0x001e240000000a00 */
[----:B0-----:R-:W-:-:S05]  /*c350*/  IMAD.WIDE.U32 R140, R5, 0x10, R140 ;  /* 0x00000010058c7825 */ /* 0x001fca00078e008c */
[----:B------:R0:W-:Y:S02]  /*c360*/  STG.E.128 desc[UR10][R140.64], R136 ;  /* 0x000000888c007986 */ /* 0x0001e4000c101d0a */
[----:B0-----:R-:W0:Y:S02]  /*c370*/  @P1 LDC.64 R136, c[0x0][0x470] ;  /* 0x00011c00ff881b82 */ /* 0x001e240000000a00 */
[----:B0-----:R-:W-:-:S05]  /*c380*/  @P1 IMAD.WIDE.U32 R136, R5, 0x10, R136 ;  /* 0x0000001005881825 */ /* 0x001fca00078e0088 */
[----:B------:R4:W-:Y:S02]  /*c390*/  @P1 STG.E.128 desc[UR10][R136.64], R116 ;  /* 0x0000007488001986 */ /* 0x0009e4000c101d0a */
.L_x_54:
[----:B------:R-:W-:Y:S05]  /*c3a0*/  BSYNC.RECONVERGENT B1 ;  /* 0x0000000000017941 */ /* 0x000fea0003800200 */
.L_x_53:
[----:B01234-:R-:W0:Y:S02]  /*c3b0*/  LDC.64 R136, c[0x0][0x380] ;  /* 0x0000e000ff887b82 */ /* 0x01fe240000000a00 */
[----:B0-----:R-:W-:-:S04]  /*c3c0*/  LEA R215, R136, R215, 0x2 ;  /* 0x000000d788d77211 */ /* 0x001fc800078e10ff */
[----:B------:R-:W-:-:S13]  /*c3d0*/  ISETP.GE.AND P0, PT, R215, R137, PT ;  /* 0x00000089d700720c */ /* 0x000fda0003f06270 */
[----:B------:R-:W-:Y:S05]  /*c3e0*/  @!P0 BRA `(.L_x_63) ;  /* 0xffffff5400a88947 */ /* 0x000fea000383ffff */
.L_x_1:
[----:B------:R-:W-:Y:S05]  /*c3f0*/  BSYNC B0 ;  /* 0x0000000000007941 */ /* 0x000fea0003800000 */
.L_x_0:
[----:B------:R-:W2:Y:S04]  /*c400*/  LDL.LU R137, [R1+0x14] ;  /* 0x0000140001897983 */ /* 0x000ea80000300800 */
[----:B------:R-:W3:Y:S04]  /*c410*/  LDL.LU R136, [R1+0x18] ;  /* 0x0000180001887983 */ /* 0x000ee80000300800 */
[----:B------:R-:W4:Y:S04]  /*c420*/  LDL.LU R138, [R1+0x10] ;  /* 0x00001000018a7983 */ /* 0x000f280000300800 */
[----:B------:R-:W4:Y:S04]  /*c430*/  LDL.LU R141, [R1+0x4] ;  /* 0x00000400018d7983 */ /* 0x000f280000300800 */
[----:B------:R-:W4:Y:S04]  /*c440*/  LDL.LU R140, [R1+0x8] ;  /* 0x00000800018c7983 */ /* 0x000f280000300800 */
[----:B------:R-:W4:Y:S04]  /*c450*/  LDL.LU R139, [R1+0xc] ;  /* 0x00000c00018b7983 */ /* 0x000f280000300800 */
[----:B------:R-:W4:Y:S04]  /*c460*/  LDL.LU R142, [R1] ;  /* 0x00000000018e7983 */ /* 0x000f280000300800 */
[----:B------:R-:W4:Y:S01]  /*c470*/  LDL.LU R143, [R1+0x130] ;  /* 0x00013000018f7983 */ /* 0x000f220000300800 */
[----:B------:R-:W-:Y:S01]  /*c480*/  MOV R3, 0x400 ;  /* 0x0000040000037802 */ /* 0x000fe20000000f00 */
[----:B------:R-:W-:Y:S05]  /*c490*/  WARPSYNC.ALL ;  /* 0x0000000000007948 */ /* 0x000fea0003800000 */
[----:B------:R-:W4:Y:S01]  /*c4a0*/  LDL.LU R111, [R1+0x1c] ;  /* 0x00001c00016f7983 */ /* 0x000f220000300800 */
[----:B------:R-:W0:Y:S03]  /*c4b0*/  LDCU.128 UR16, c[0x0][0x440] ;  /* 0x00008800ff1077ac */ /* 0x000e260008000c00 */
[----:B------:R-:W4:Y:S01]  /*c4c0*/  LDL.LU R116, [R1+0x20] ;  /* 0x0000200001747983 */ /* 0x000f220000300800 */
[----:B------:R-:W1:Y:S03]  /*c4d0*/  LDCU.128 UR20, c[0x0][0x450] ;  /* 0x00008a00ff1477ac */ /* 0x000e660008000c00 */
[----:B------:R-:W4:Y:S04]  /*c4e0*/  LDL.LU R117, [R1+0x24] ;  /* 0x0000240001757983 */ /* 0x000f280000300800 */
[----:B------:R-:W4:Y:S04]  /*c4f0*/  LDL.LU R118, [R1+0x28] ;  /* 0x0000280001767983 */ /* 0x000f280000300800 */
[----:B------:R-:W4:Y:S04]  /*c500*/  LDL.LU R119, [R1+0x2c] ;  /* 0x00002c0001777983 */ /* 0x000f280000300800 */
[----:B------:R-:W4:Y:S04]  /*c510*/  LDL.LU R192, [R1+0x30] ;  /* 0x0000300001c07983 */ /* 0x000f280000300800 */
[----:B------:R-:W4:Y:S04]  /*c520*/  LDL.LU R193, [R1+0x34] ;  /* 0x0000340001c17983 */ /* 0x000f280000300800 */
[----:B------:R-:W4:Y:S04]  /*c530*/  LDL.LU R194, [R1+0x38] ;  /* 0x0000380001c27983 */ /* 0x000f280000300800 */
[----:B------:R-:W4:Y:S04]  /*c540*/  LDL.LU R195, [R1+0x3c] ;  /* 0x00003c0001c37983 */ /* 0x000f280000300800 */
[----:B-----5:R-:W4:Y:S04]  /*c550*/  LDL.LU R128, [R1+0x40] ;  /* 0x0000400001807983 */ /* 0x020f280000300800 */
[----:B------:R-:W4:Y:S04]  /*c560*/  LDL.LU R129, [R1+0x44] ;  /* 0x0000440001817983 */ /* 0x000f280000300800 */
        /* <DEDUP_REMOVED lines=17> */
[----:B------:R-:W4:Y:S01]  /*c680*/  LDL.LU R191, [R1+0x8c] ;  /* 0x00008c0001bf7983 */ /* 0x000f220000300800 */
[----:B------:R-:W0:Y:S01]  /*c690*/  S2R R0, SR_TID.X ;  /* 0x0000000000007919 */ /* 0x000e220000002100 */
[----:B------:R-:W1:Y:S01]  /*c6a0*/  S2R R4, SR_CgaCtaId ;  /* 0x0000000000047919 */ /* 0x000e620000008800 */
[----:B0-----:R-:W-:-:S02]  /*c6b0*/  SHF.R.U32.HI R2, RZ, 0x5, R0 ;  /* 0x00000005ff027819 */ /* 0x001fc40000011600 */
[----:B------:R-:W-:Y:S02]  /*c6c0*/  LOP3.LUT R5, R0, 0x1f, RZ, 0xc0, !PT ;  /* 0x0000001f00057812 */ /* 0x000fe400078ec0ff */
[----:B-1----:R-:W-:Y:S02]  /*c6d0*/  LEA R3, R4, R3, 0x18 ;  /* 0x0000000304037211 */ /* 0x002fe400078ec0ff */
[----:B------:R-:W-:Y:S01]  /*c6e0*/  LOP3.LUT R23, R0, 0x7f, RZ, 0x3c, !PT ;  /* 0x0000007f00177812 */ /* 0x000fe200078e3cff */
[----:B------:R-:W-:-:S05]  /*c6f0*/  IMAD R2, R2, 0xa0, R5 ;  /* 0x000000a002027824 */ /* 0x000fca00078e0205 */
[-C--:B------:R-:W-:Y:S02]  /*c700*/  LEA R2, R2, R3.reuse, 0x5 ;  /* 0x0000000302027211 */ /* 0x080fe400078e28ff */
[----:B------:R-:W-:-:S03]  /*c710*/  LEA R3, R0, R3, 0x2 ;  /* 0x0000000300037211 */ /* 0x000fc600078e10ff */
[----:B------:R-:W-:Y:S04]  /*c720*/  STS.128 [R2], R244 ;  /* 0x000000f402007388 */ /* 0x000fe80000000c00 */
[----:B------:R-:W-:Y:S04]  /*c730*/  STS.128 [R2+0x10], R240 ;  /* 0x000010f002007388 */ /* 0x000fe80000000c00 */
[----:B------:R-:W-:Y:S04]  /*c740*/  STS.128 [R2+0x400], R236 ;  /* 0x000400ec02007388 */ /* 0x000fe80000000c00 */
[----:B------:R-:W-:Y:S04]  /*c750*/  STS.128 [R2+0x410], R232 ;  /* 0x000410e802007388 */ /* 0x000fe80000000c00 */
[----:B------:R-:W-:Y:S04]  /*c760*/  STS.128 [R2+0x800], R228 ;  /* 0x000800e402007388 */ /* 0x000fe80000000c00 */
[----:B------:R-:W-:Y:S04]  /*c770*/  STS.128 [R2+0x810], R224 ;  /* 0x000810e002007388 */ /* 0x000fe80000000c00 */
[----:B------:R-:W-:Y:S04]  /*c780*/  STS.128 [R2+0xc00], R220 ;  /* 0x000c00dc02007388 */ /* 0x000fe80000000c00 */
[----:B------:R-:W-:Y:S04]  /*c790*/  STS.128 [R2+0xc10], R216 ;  /* 0x000c10d802007388 */ /* 0x000fe80000000c00 */
[----:B------:R-:W-:Y:S04]  /*c7a0*/  STS.128 [R2+0x1000], R208 ;  /* 0x001000d002007388 */ /* 0x000fe80000000c00 */
[----:B------:R-:W-:Y:S01]  /*c7b0*/  STS.128 [R2+0x1010], R204 ;  /* 0x001010cc02007388 */ /* 0x000fe20000000c00 */
[----:B------:R-:W-:Y:S06]  /*c7c0*/  BAR.SYNC.DEFER_BLOCKING 0x0 ;  /* 0x0000000000007b1d */ /* 0x000fec0000010000 */
[----:B------:R-:W0:Y:S04]  /*c7d0*/  LDS R4, [R3] ;  /* 0x0000000003047984 */ /* 0x000e280000000800 */
[----:B------:R-:W1:Y:S04]  /*c7e0*/  LDS R5, [R3+0x200] ;  /* 0x0002000003057984 */ /* 0x000e680000000800 */
[----:B------:R-:W4:Y:S04]  /*c7f0*/  LDS R6, [R3+0x400] ;  /* 0x0004000003067984 */ /* 0x000f280000000800 */
[----:B------:R-:W4:Y:S04]  /*c800*/  LDS R7, [R3+0x1400] ;  /* 0x0014000003077984 */ /* 0x000f280000000800 */
[----:B------:R-:W4:Y:S04]  /*c810*/  LDS R8, [R3+0x1600] ;  /* 0x0016000003087984 */ /* 0x000f280000000800 */
[----:B------:R-:W4:Y:S04]  /*c820*/  LDS R9, [R3+0x1800] ;  /* 0x0018000003097984 */ /* 0x000f280000000800 */
[----:B------:R-:W4:Y:S04]  /*c830*/  LDS R11, [R3+0x2800] ;  /* 0x00280000030b7984 */ /* 0x000f280000000800 */
[----:B------:R-:W-:Y:S04]  /*c840*/  LDS R32, [R3+0x600] ;  /* 0x0006000003207984 */ /* 0x000fe80000000800 */
[----:B------:R-:W-:Y:S01]  /*c850*/  LDS R29, [R3+0x1a00] ;  /* 0x001a0000031d7984 */ /* 0x000fe20000000800 */
[----:B--2---:R-:W-:-:S03]  /*c860*/  MOV R109, R137 ;  /* 0x00000089006d7202 */ /* 0x004fc60000000f00 */
[----:B------:R-:W-:Y:S01]  /*c870*/  LDS R31, [R3+0x800] ;  /* 0x00080000031f7984 */ /* 0x000fe20000000800 */
[----:B0-----:R-:W-:Y:S01]  /*c880*/  FADD.FTZ R4, RZ, R4 ;  /* 0x00000004ff047221 */ /* 0x001fe20000010000 */
[----:B---3--:R-:W-:Y:S02]  /*c890*/  MOV R110, R136 ;  /* 0x00000088006e7202 */ /* 0x008fe40000000f00 */
[----:B------:R-:W-:Y:S01]  /*c8a0*/  LDS R28, [R3+0x1c00] ;  /* 0x001c0000031c7984 */ /* 0x000fe20000000800 */
[----:B-1----:R-:W-:Y:S01]  /*c8b0*/  FADD.FTZ R5, RZ, R5 ;  /* 0x00000005ff057221 */ /* 0x002fe20000010000 */
[----:B----4-:R-:W-:Y:S02]  /*c8c0*/  MOV R108, R138 ;  /* 0x0000008a006c7202 */ /* 0x010fe40000000f00 */
[----:B------:R-:W-:Y:S01]  /*c8d0*/  LDS R30, [R3+0xa00] ;  /* 0x000a0000031e7984 */ /* 0x000fe20000000800 */
[----:B------:R-:W-:Y:S01]  /*c8e0*/  FADD.FTZ R6, RZ, R6 ;  /* 0x00000006ff067221 */ /* 0x000fe20000010000 */
[----:B------:R-:W-:-:S02]  /*c8f0*/  MOV R145, R141 ;  /* 0x0000008d00917202 */ /* 0x000fc40000000f00 */
[----:B------:R-:W-:Y:S01]  /*c900*/  LDS R27, [R3+0x1e00] ;  /* 0x001e0000031b7984 */ /* 0x000fe20000000800 */
[----:B------:R-:W-:Y:S01]  /*c910*/  FADD.FTZ R4, R4, R7 ;  /* 0x0000000704047221 */ /* 0x000fe20000010000 */
[----:B------:R-:W-:Y:S02]  /*c920*/  MOV R146, R140 ;  /* 0x0000008c00927202 */ /* 0x000fe40000000f00 */
[----:B------:R-:W-:Y:S01]  /*c930*/  LDS R26, [R3+0xc00] ;  /* 0x000c0000031a7984 */ /* 0x000fe20000000800 */
[----:B------:R-:W-:Y:S01]  /*c940*/  MOV R147, R139 ;  /* 0x0000008b00937202 */ /* 0x000fe20000000f00 */
[----:B------:R-:W-:Y:S02]  /*c950*/  FADD.FTZ R134, R5, R8 ;  /* 0x0000000805867221 */ /* 0x000fe40000010000 */
[----:B------:R-:W-:Y:S01]  /*c960*/  LDS R21, [R3+0x2000] ;  /* 0x0020000003157984 */ /* 0x000fe20000000800 */
[----:B------:R-:W-:Y:S01]  /*c970*/  FADD.FTZ R135, R6, R9 ;  /* 0x0000000906877221 */ /* 0x000fe20000010000 */
[----:B------:R-:W-:-:S02]  /*c980*/  MOV R144, R142 ;  /* 0x0000008e00907202 */ /* 0x000fc40000000f00 */
[----:B------:R-:W-:Y:S01]  /*c990*/  LDS R25, [R3+0xe00] ;  /* 0x000e000003197984 */ /* 0x000fe20000000800 */
[----:B------:R-:W-:Y:S01]  /*c9a0*/  FADD.FTZ R136, R4, R11 ;  /* 0x0000000b04887221 */ /* 0x000fe20000010000 */
[----:B------:R-:W-:Y:S02]  /*c9b0*/  IADD3 R23, PT, PT, R23, R143, RZ ;  /* 0x0000008f17177210 */ /* 0x000fe40007ffe0ff */
[----:B------:R-:W-:Y:S04]  /*c9c0*/  LDS R20, [R3+0x2200] ;  /* 0x0022000003147984 */ /* 0x000fe80000000800 */
        /* <DEDUP_REMOVED lines=22> */
[----:B------:R-:W-:Y:S01]  /*cb30*/  LDS R9, [R3+0x4e00] ;  /* 0x004e000003097984 */ /* 0x000fe20000000800 */
[----:B------:R-:W-:Y:S06]  /*cb40*/  BAR.SYNC.DEFER_BLOCKING 0x0 ;  /* 0x0000000000007b1d */ /* 0x000fec0000010000 */
        /* <DEDUP_REMOVED lines=11> */
[----:B------:R-:W-:Y:S04]  /*cc00*/  LDS R140, [R3] ;  /* 0x00000000038c7984 */ /* 0x000fe80000000800 */
        /* <DEDUP_REMOVED lines=96> */
[----:B------:R0:W-:Y:S04]  /*d210*/  STS.128 [R2+0x800], R48 ;  /* 0x0008003002007388 */ /* 0x0001e80000000c00 */
[----:B------:R-:W-:Y:S04]  /*d220*/  STS.128 [R2+0x810], R52 ;  /* 0x0008103402007388 */ /* 0x000fe80000000c00 */
[----:B------:R-:W-:Y:S04]  /*d230*/  STS.128 [R2+0xc00], R56 ;  /* 0x000c003802007388 */ /* 0x000fe80000000c00 */
[----:B------:R-:W-:Y:S04]  /*d240*/  STS.128 [R2+0xc10], R60 ;  /* 0x000c103c02007388 */ /* 0x000fe80000000c00 */
[----:B------:R-:W-:Y:S01]  /*d250*/  STS.128 [R2+0x1000], R64 ;  /* 0x0010004002007388 */ /* 0x000fe20000000c00 */
[----:B0-----:R-:W0:Y:S03]  /*d260*/  LDC R48, c[0x0][0x388] ;  /* 0x0000e200ff307b82 */ /* 0x001e260000000800 */
[----:B------:R-:W-:Y:S05]  /*d270*/  STS.128 [R2+0x1010], R68 ;  /* 0x0010104402007388 */ /* 0x000fea0000000c00 */
[----:B------:R-:W-:Y:S06]  /*d280*/  BAR.SYNC.DEFER_BLOCKING 0x0 ;  /* 0x0000000000007b1d */ /* 0x000fec0000010000 */
[----:B------:R-:W1:Y:S04]  /*d290*/  LDS R102, [R3] ;  /* 0x0000000003667984 */ /* 0x000e680000000800 */
[----:B------:R-:W-:Y:S04]  /*d2a0*/  LDS R39, [R3+0x1400] ;  /* 0x0014000003277984 */ /* 0x000fe80000000800 */
[----:B------:R-:W2:Y:S04]  /*d2b0*/  LDS R36, [R3+0x200] ;  /* 0x0002000003247984 */ /* 0x000ea80000000800 */
[----:B------:R-:W3:Y:S04]  /*d2c0*/  LDS R37, [R3+0x400] ;  /* 0x0004000003257984 */ /* 0x000ee80000000800 */
[----:B------:R-:W4:Y:S04]  /*d2d0*/  LDS R49, [R3+0x1600] ;  /* 0x0016000003317984 */ /* 0x000f280000000800 */
[----:B------:R-:W0:Y:S04]  /*d2e0*/  LDS R2, [R3+0x1800] ;  /* 0x0018000003027984 */ /* 0x000e280000000800 */
[----:B------:R-:W0:Y:S04]  /*d2f0*/  LDS R38, [R3+0x2800] ;  /* 0x0028000003267984 */ /* 0x000e280000000800 */
[----:B------:R-:W0:Y:S04]  /*d300*/  LDS R51, [R3+0x2a00] ;  /* 0x002a000003337984 */ /* 0x000e280000000800 */
[----:B------:R-:W0:Y:S04]  /*d310*/  LDS R53, [R3+0x2c00] ;  /* 0x002c000003357984 */ /* 0x000e280000000800 */
[----:B------:R-:W0:Y:S04]  /*d320*/  LDS R55, [R3+0x3c00] ;  /* 0x003c000003377984 */ /* 0x000e280000000800 */
[----:B------:R-:W0:Y:S04]  /*d330*/  LDS R57, [R3+0x3e00] ;  /* 0x003e000003397984 */ /* 0x000e280000000800 */
[----:B------:R-:W0:Y:S01]  /*d340*/  LDS R63, [R3+0x4000] ;  /* 0x00400000033f7984 */ /* 0x000e220000000800 */
[----:B------:R-:W0:Y:S01]  /*d350*/  S2UR UR4, SR_CTAID.X ;  /* 0x00000000000479c3 */ /* 0x000e220000002500 */
[----:B-1----:R-:W-:Y:S01]  /*d360*/  FADD.FTZ R102, RZ, R102 ;  /* 0x00000066ff667221 */ /* 0x002fe20000010000 */
[----:B--2---:R-:W-:-:S03]  /*d370*/  FADD.FTZ R36, RZ, R36 ;  /* 0x00000024ff247221 */ /* 0x004fc60000010000 */
[----:B------:R-:W-:Y:S01]  /*d380*/  FADD.FTZ R39, R102, R39 ;  /* 0x0000002766277221 */ /* 0x000fe20000010000 */
[----:B---3--:R-:W-:Y:S01]  /*d390*/  FADD.FTZ R37, RZ, R37 ;  /* 0x00000025ff257221 */ /* 0x008fe20000010000 */
[----:B------:R-:W-:Y:S01]  /*d3a0*/  ISETP.GE.U32.AND P4, PT, R23, 0x80, PT ;  /* 0x000000801700780c */ /* 0x000fe20003f86070 */
[----:B----4-:R-:W-:Y:S02]  /*d3b0*/  FADD.FTZ R36, R36, R49 ;  /* 0x0000003124247221 */ /* 0x010fe40000010000 */
[----:B0-----:R-:W-:Y:S01]  /*d3c0*/  FADD.FTZ R2, R37, R2 ;  /* 0x0000000225027221 */ /* 0x001fe20000010000 */
[----:B------:R-:W-:Y:S01]  /*d3d0*/  FADD.FTZ R38, R39, R38 ;  /* 0x0000002627267221 */ /* 0x000fe20000010000 */
[----:B------:R-:W-:Y:S02]  /*d3e0*/  IMAD R59, R48, UR4, RZ ;  /* 0x00000004303b7c24 */ /* 0x000fe4000f8e02ff */
[----:B------:R-:W-:-:S03]  /*d3f0*/  FADD.FTZ R36, R36, R51 ;  /* 0x0000003324247221 */ /* 0x000fc60000010000 */
[----:B------:R-:W-:Y:S01]  /*d400*/  IADD3 R37, P0, PT, R59, R0, RZ ;  /* 0x000000003b257210 */ /* 0x000fe20007f1e0ff */
[----:B------:R-:W-:Y:S01]  /*d410*/  FADD.FTZ R2, R2, R53 ;  /* 0x0000003502027221 */ /* 0x000fe20000010000 */
[----:B------:R-:W-:Y:S01]  /*d420*/  FADD.FTZ R59, R38, R55 ;  /* 0x00000037263b7221 */ /* 0x000fe20000010000 */
[----:B------:R-:W-:Y:S01]  /*d430*/  FADD.FTZ R140, RZ, R140 ;  /* 0x0000008cff8c7221 */ /* 0x000fe20000010000 */
[----:B------:R-:W-:Y:S01]  /*d440*/  FADD.FTZ R142, RZ, R142 ;  /* 0x0000008eff8e7221 */ /* 0x000fe20000010000 */
[----:B------:R-:W-:Y:S01]  /*d450*/  FADD.FTZ R143, RZ, R143 ;  /* 0x0000008fff8f7221 */ /* 0x000fe20000010000 */
[----:B------:R-:W-:Y:S01]  /*d460*/  FADD.FTZ R150, RZ, R150 ;  /* 0x00000096ff967221 */ /* 0x000fe20000010000 */
[----:B------:R-:W-:Y:S01]  /*d470*/  FADD.FTZ R152, RZ, R152 ;  /* 0x00000098ff987221 */ /* 0x000fe20000010000 */
[----:B------:R-:W-:Y:S01]  /*d480*/  FADD.FTZ R154, RZ, R154 ;  /* 0x0000009aff9a7221 */ /* 0x000fe20000010000 */
[----:B------:R-:W-:Y:S02]  /*d490*/  IADD3.X R38, PT, PT, RZ, RZ, RZ, P0, !PT ;  /* 0x000000ffff267210 */ /* 0x000fe400007fe4ff */
[----:B------:R-:W-:Y:S01]  /*d4a0*/  SHF.L.U32 R0, R37, 0x2, RZ ;  /* 0x0000000225007819 */ /* 0x000fe200000006ff */
[----:B------:R-:W-:Y:S01]  /*d4b0*/  FADD.FTZ R61, R36, R57 ;  /* 0x00000039243d7221 */ /* 0x000fe20000010000 */
[----:B------:R-:W-:Y:S01]  /*d4c0*/  FADD.FTZ R63, R2, R63 ;  /* 0x0000003f023f7221 */ /* 0x000fe20000010000 */
[----:B------:R-:W-:Y:S01]  /*d4d0*/  FADD.FTZ R140, R140, R145 ;  /* 0x000000918c8c7221 */ /* 0x000fe20000010000 */
[----:B------:R-:W-:Y:S01]  /*d4e0*/  FADD.FTZ R142, R142, R147 ;  /* 0x000000938e8e7221 */ /* 0x000fe20000010000 */
[----:B------:R-:W-:Y:S01]  /*d4f0*/  FADD.FTZ R143, R143, R144 ;  /* 0x000000908f8f7221 */ /* 0x000fe20000010000 */
[----:B------:R-:W-:Y:S01]  /*d500*/  FADD.FTZ R150, R150, R157 ;  /* 0x0000009d96967221 */ /* 0x000fe20000010000 */
[----:B------:R-:W-:Y:S01]  /*d510*/  FADD.FTZ R152, R152, R159 ;  /* 0x0000009f98987221 */ /* 0x000fe20000010000 */
[----:B------:R-:W-:Y:S01]  /*d520*/  FADD.FTZ R154, R154, R161 ;  /* 0x000000a19a9a7221 */ /* 0x000fe20000010000 */
[----:B------:R-:W-:-:S02]  /*d530*/  SHF.L.U64.HI R37, R37, 0x2, R38 ;  /* 0x0000000225257819 */ /* 0x000fc40000010226 */
[C---:B------:R-:W-:Y:S02]  /*d540*/  IADD3 R50, P0, PT, R0.reuse, UR18, RZ ;  /* 0x0000001200327c10 */ /* 0x040fe4000ff1e0ff */
[C---:B------:R-:W-:Y:S02]  /*d550*/  IADD3 R36, P1, PT, R0.reuse, UR16, RZ ;  /* 0x0000001000247c10 */ /* 0x040fe4000ff3e0ff */
[C---:B------:R-:W-:Y:S02]  /*d560*/  IADD3 R2, P2, PT, R0.reuse, UR22, RZ ;  /* 0x0000001600027c10 */ /* 0x040fe4000ff5e0ff */
[----:B------:R-:W-:Y:S01]  /*d570*/  IADD3 R0, P3, PT, R0, UR20, RZ ;  /* 0x0000001400007c10 */ /* 0x000fe2000ff7e0ff */
        /* <DEDUP_REMOVED lines=8> */
[C---:B------:R-:W-:Y:S01]  /*d600*/  IADD3.X R51, PT, PT, R37.reuse, UR19, RZ, P0, !PT ;  /* 0x0000001325337c10 */ /* 0x040fe200087fe4ff */
[----:B------:R-:W-:Y:S01]  /*d610*/  BSSY.RECONVERGENT B0, `(.L_x_64) ;  /* 0x0000026000007945 */ /* 0x000fe20003800200 */
[----:B------:R-:W-:-:S02]  /*d620*/  IADD3.X R49, PT, PT, R37, UR17, RZ, P1, !PT ;  /* 0x0000001125317c10 */ /* 0x000fc40008ffe4ff */
[C---:B------:R-:W-:Y:S02]  /*d630*/  IADD3.X R39, PT, PT, R37.reuse, UR23, RZ, P2, !PT ;  /* 0x0000001725277c10 */ /* 0x040fe400097fe4ff */
[----:B------:R-:W-:Y:S01]  /*d640*/  IADD3.X R37, PT, PT, R37, UR21, RZ, P3, !PT ;  /* 0x0000001525257c10 */ /* 0x000fe20009ffe4ff */
        /* <DEDUP_REMOVED lines=9> */
[----:B------:R-:W-:-:S02]  /*d6e0*/  ISETP.GE.U32.AND P2, PT, R23, 0x100, PT ;  /* 0x000001001700780c */ /* 0x000fc40003f46070 */
[C---:B------:R-:W-:Y:S02]  /*d6f0*/  ISETP.GE.U32.AND P3, PT, R23.reuse, 0x180, PT ;  /* 0x000001801700780c */ /* 0x040fe40003f66070 */
[C---:B------:R-:W-:Y:S02]  /*d700*/  ISETP.GE.U32.AND P0, PT, R23.reuse, 0x200, PT ;  /* 0x000002001700780c */ /* 0x040fe40003f06070 */
[----:B------:R-:W-:Y:S01]  /*d710*/  ISETP.GE.U32.AND P1, PT, R23, 0x280, PT ;  /* 0x000002801700780c */ /* 0x000fe20003f26070 */
[----:B------:R-:W-:-:S12]  /*d720*/  @!P4 BRA `(.L_x_65) ;  /* 0x000000000050c947 */ /* 0x000fd80003800000 */
[----:B------:R-:W-:Y:S02]  /*d730*/  MOV R52, R50 ;  /* 0x0000003200347202 */ /* 0x000fe40000000f00 */
[----:B------:R-:W-:Y:S02]  /*d740*/  MOV R53, R51 ;  /* 0x0000003300357202 */ /* 0x000fe40000000f00 */
[----:B------:R-:W-:Y:S02]  /*d750*/  MOV R54, R36 ;  /* 0x0000002400367202 */ /* 0x000fe40000000f00 */
[----:B------:R-:W-:Y:S01]  /*d760*/  MOV R55, R49 ;  /* 0x0000003100377202 */ /* 0x000fe20000000f00 */
[----:B------:R0:W-:Y:S01]  /*d770*/  STG.E desc[UR10][R52.64], R153 ;  /* 0x0000009934007986 */ /* 0x0001e2000c10190a */
[----:B------:R-:W-:Y:S02]  /*d780*/  MOV R56, R2 ;  /* 0x0000000200387202 */ /* 0x000fe40000000f00 */
[----:B------:R-:W-:Y:S01]  /*d790*/  MOV R57, R39 ;  /* 0x0000002700397202 */ /* 0x000fe20000000f00 */
[----:B------:R1:W-:Y:S01]  /*d7a0*/  STG.E desc[UR10][R54.64], R139 ;  /* 0x0000008b36007986 */ /* 0x0003e2000c10190a */
[----:B------:R-:W-:-:S02]  /*d7b0*/  IADD3 R50, P6, PT, R50, 0x200, RZ ;  /* 0x0000020032327810 */ /* 0x000fc40007fde0ff */
[----:B------:R-:W-:Y:S01]  /*d7c0*/  IADD3 R36, P5, PT, R36, 0x200, RZ ;  /* 0x0000020024247810 */ /* 0x000fe20007fbe0ff */
[----:B------:R1:W-:Y:S01]  /*d7d0*/  STG.E desc[UR10][R56.64], R59 ;  /* 0x0000003b38007986 */ /* 0x0003e2000c10190a */
[----:B------:R-:W-:Y:S02]  /*d7e0*/  IADD3.X R51, PT, PT, RZ, R51, RZ, P6, !PT ;  /* 0x00000033ff337210 */ /* 0x000fe400037fe4ff */
[----:B------:R-:W-:Y:S02]  /*d7f0*/  IADD3 R2, P4, PT, R2, 0x200, RZ ;  /* 0x0000020002027810 */ /* 0x000fe40007f9e0ff */
[----:B0-----:R-:W-:Y:S02]  /*d800*/  MOV R52, R0 ;  /* 0x0000000000347202 */ /* 0x001fe40000000f00 */
[----:B------:R-:W-:Y:S02]  /*d810*/  MOV R53, R37 ;  /* 0x0000002500357202 */ /* 0x000fe40000000f00 */
[----:B------:R-:W-:-:S02]  /*d820*/  IADD3 R0, P6, PT, R0, 0x200, RZ ;  /* 0x0000020000007810 */ /* 0x000fc40007fde0ff */
[----:B------:R-:W-:Y:S01]  /*d830*/  IADD3.X R49, PT, PT, RZ, R49, RZ, P5, !PT ;  /* 0x00000031ff317210 */ /* 0x000fe20002ffe4ff */
[----:B------:R1:W-:Y:S01]  /*d840*/  STG.E desc[UR10][R52.64], R97 ;  /* 0x0000006134007986 */ /* 0x0003e2000c10190a */
[----:B------:R-:W-:Y:S02]  /*d850*/  IADD3.X R39, PT, PT, RZ, R39, RZ, P4, !PT ;  /* 0x00000027ff277210 */ /* 0x000fe400027fe4ff */
[----:B------:R-:W-:-:S07]  /*d860*/  IADD3.X R37, PT, PT, RZ, R37, RZ, P6, !PT ;  /* 0x00000025ff257210 */ /* 0x000fce00037fe4ff */
.L_x_65:
[----:B------:R-:W-:Y:S05]  /*d870*/  BSYNC.RECONVERGENT B0 ;  /* 0x0000000000007941 */ /* 0x000fea0003800200 */
.L_x_64:
[----:B------:R-:W-:Y:S04]  /*d880*/  BSSY.RECONVERGENT B0, `(.L_x_66) ;  /* 0x0000016000007945 */ /* 0x000fe80003800200 */
[----:B------:R-:W-:Y:S05]  /*d890*/  @!P2 BRA `(.L_x_67) ;  /* 0x000000000050a947 */ /* 0x000fea0003800000 */
[----:B-1----:R-:W-:Y:S02]  /*d8a0*/  MOV R52, R50 ;  /* 0x0000003200347202 */ /* 0x002fe40000000f00 */
        /* <DEDUP_REMOVED lines=10> */
[----:B------:R-:W-:Y:S02]  /*d950*/  IADD3 R2, P5, PT, R2, 0x200, RZ ;  /* 0x0000020002027810 */ /* 0x000fe40007fbe0ff */
[----:B------:R-:W-:Y:S02]  /*d960*/  IADD3.X R51, PT, PT, RZ, R51, RZ, P2, !PT ;  /* 0x00000033ff337210 */ /* 0x000fe400017fe4ff */
[----:B0-----:R-:W-:Y:S02]  /*d970*/  MOV R52, R0 ;  /* 0x0000000000347202 */ /* 0x001fe40000000f00 */
[----:B------:R-:W-:Y:S02]  /*d980*/  MOV R53, R37 ;  /* 0x0000002500357202 */ /* 0x000fe40000000f00 */
[----:B------:R-:W-:-:S02]  /*d990*/  IADD3 R0, P6, PT, R0, 0x200, RZ ;  /* 0x0000020000007810 */ /* 0x000fc40007fde0ff */
[----:B------:R-:W-:Y:S01]  /*d9a0*/  IADD3.X R49, PT, PT, RZ, R49, RZ, P4, !PT ;  /* 0x00000031ff317210 */ /* 0x000fe200027fe4ff */
[----:B------:R2:W-:Y:S01]  /*d9b0*/  STG.E desc[UR10][R52.64], R99 ;  /* 0x0000006334007986 */ /* 0x0005e2000c10190a */
[----:B------:R-:W-:Y:S02]  /*d9c0*/  IADD3.X R39, PT, PT, RZ, R39, RZ, P5, !PT ;  /* 0x00000027ff277210 */ /* 0x000fe40002ffe4ff */
[----:B------:R-:W-:-:S07]  /*d9d0*/  IADD3.X R37, PT, PT, RZ, R37, RZ, P6, !PT ;  /* 0x00000025ff257210 */ /* 0x000fce00037fe4ff */
.L_x_67:
[----:B------:R-:W-:Y:S05]  /*d9e0*/  BSYNC.RECONVERGENT B0 ;  /* 0x0000000000007941 */ /* 0x000fea0003800200 */
.L_x_66:
[----:B------:R-:W-:Y:S04]  /*d9f0*/  BSSY.RECONVERGENT B0, `(.L_x_68) ;  /* 0x0000016000007945 */ /* 0x000fe80003800200 */
[----:B------:R-:W-:Y:S05]  /*da00*/  @!P3 BRA `(.L_x_69) ;  /* 0x000000000050b947 */ /* 0x000fea0003800000 */
[----:B-12---:R-:W-:Y:S02]  /*da10*/  MOV R52, R50 ;  /* 0x0000003200347202 */ /* 0x006fe40000000f00 */
        /* <DEDUP_REMOVED lines=19> */
.L_x_69:
[----:B------:R-:W-:Y:S05]  /*db50*/  BSYNC.RECONVERGENT B0 ;  /* 0x0000000000007941 */ /* 0x000fea0003800200 */
.L_x_68:
[----:B------:R-:W-:Y:S01]  /*db60*/  FADD.FTZ R31, RZ, R31 ;  /* 0x0000001fff1f7221 */ /* 0x000fe20000010000 */
[----:B------:R-:W-:Y:S01]  /*db70*/  FADD.FTZ R30, RZ, R30 ;  /* 0x0000001eff1e7221 */ /* 0x000fe20000010000 */
[----:B------:R-:W-:Y:S01]  /*db80*/  FADD.FTZ R26, RZ, R26 ;  /* 0x0000001aff1a7221 */ /* 0x000fe20000010000 */
[----:B------:R-:W-:Y:S01]  /*db90*/  FADD.FTZ R25, RZ, R25 ;  /* 0x00000019ff197221 */ /* 0x000fe20000010000 */
[----:B------:R-:W-:Y:S01]  /*dba0*/  ISETP.GE.U32.AND P2, PT, R23, 0x300, PT ;  /* 0x000003001700780c */ /* 0x000fe20003f46070 */
[----:B------:R-:W-:Y:S01]  /*dbb0*/  FADD.FTZ R31, R31, R28 ;  /* 0x0000001c1f1f7221 */ /* 0x000fe20000010000 */
[C---:B------:R-:W-:Y:S01]  /*dbc0*/  ISETP.GE.U32.AND P3, PT, R23.reuse, 0x380, PT ;  /* 0x000003801700780c */ /* 0x040fe20003f66070 */
[----:B------:R-:W-:Y:S01]  /*dbd0*/  FADD.FTZ R30, R30, R27 ;  /* 0x0000001b1e1e7221 */ /* 0x000fe20000010000 */
[C---:B------:R-:W-:Y:S01]  /*dbe0*/  ISETP.GE.U32.AND P4, PT, R23.reuse, 0x400, PT ;  /* 0x000004001700780c */ /* 0x040fe20003f86070 */
[----:B------:R-:W-:Y:S01]  /*dbf0*/  FADD.FTZ R21, R26, R21 ;  /* 0x000000151a157221 */ /* 0x000fe20000010000 */
[----:B------:R-:W-:Y:S01]  /*dc00*/  ISETP.GE.U32.AND P5, PT, R23, 0x480, PT ;  /* 0x000004801700780c */ /* 0x000fe20003fa6070 */
[----:B------:R-:W-:Y:S01]  /*dc10*/  FADD.FTZ R20, R25, R20 ;  /* 0x0000001419147221 */ /* 0x000fe20000010000 */
[----:B------:R-:W-:Y:S01]  /*dc20*/  ISETP.GE.U32.AND P6, PT, R23, 0x500, PT ;  /* 0x000005001700780c */ /* 0x000fe20003fc6070 */
[----:B------:R-:W-:Y:S01]  /*dc30*/  FADD.FTZ R23, RZ, R22 ;  /* 0x00000016ff177221 */ /* 0x000fe20000010000 */
[----:B------:R-:W-:Y:S01]  /*dc40*/  FADD.FTZ R32, RZ, R32 ;  /* 0x00000020ff207221 */ /* 0x000fe20000010000 */
[----:B------:R-:W-:Y:S01]  /*dc50*/  FADD.FTZ R24, RZ, R24 ;  /* 0x00000018ff187221 */ /* 0x000fe20000010000 */
        /* <DEDUP_REMOVED lines=12> */
[----:B------:R-:W-:Y:S01]  /*dd20*/  FADD.FTZ R5, RZ, R126 ;  /* 0x0000007eff057221 */ /* 0x000fe20000010000 */
        /* <DEDUP_REMOVED lines=12> */
[----:B------:R-:W0:Y:S01]  /*ddf0*/  LDS R10, [R3+0x1200] ;  /* 0x00120000030a7984 */ /* 0x000e220000000800 */
[----:B------:R-:W-:Y:S01]  /*de00*/  FADD.FTZ R132, RZ, R132 ;  /* 0x00000084ff847221 */ /* 0x000fe20000010000 */
[----:B------:R-:W-:Y:S01]  /*de10*/  FADD.FTZ R131, RZ, R131 ;  /* 0x00000083ff837221 */ /* 0x000fe20000010000 */
[----:B------:R-:W-:Y:S01]  /*de20*/  FADD.FTZ R130, RZ, R130 ;  /* 0x00000082ff827221 */ /* 0x000fe20000010000 */
[----:B------:R-:W4:Y:S01]  /*de30*/  LDS R4, [R3+0x600] ;  /* 0x0006000003047984 */ /* 0x000f220000000800 */
[----:B------:R-:W-:Y:S01]  /*de40*/  FADD.FTZ R95, RZ, R95 ;  /* 0x0000005fff5f7221 */ /* 0x000fe20000010000 */
[----:B------:R-:W-:Y:S01]  /*de50*/  FADD.FTZ R93, RZ, R93 ;  /* 0x0000005dff5d7221 */ /* 0x000fe20000010000 */
[----:B------:R-:W-:Y:S01]  /*de60*/  FADD.FTZ R91, RZ, R91 ;  /* 0x0000005bff5b7221 */ /* 0x000fe20000010000 */
[----:B------:R-:W5:Y:S01]  /*de70*/  LDS R5, [R3+0x800] ;  /* 0x0008000003057984 */ /* 0x000f620000000800 */
[----:B------:R-:W-:Y:S01]  /*de80*/  FADD.FTZ R89, RZ, R89 ;  /* 0x00000059ff597221 */ /* 0x000fe20000010000 */
[----:B------:R-:W-:Y:S01]  /*de90*/  FADD.FTZ R87, RZ, R87 ;  /* 0x00000057ff577221 */ /* 0x000fe20000010000 */
[----:B------:R-:W-:Y:S01]  /*dea0*/  FADD.FTZ R85, RZ, R85 ;  /* 0x00000055ff557221 */ /* 0x000fe20000010000 */
[----:B------:R-:W1:Y:S01]  /*deb0*/  LDS R6, [R3+0xa00] ;  /* 0x000a000003067984 */ /* 0x000e620000000800 */
[----:B------:R-:W-:Y:S01]  /*dec0*/  FADD.FTZ R79, RZ, R79 ;  /* 0x0000004fff4f7221 */ /* 0x000fe20000010000 */
[----:B------:R-:W-:Y:S01]  /*ded0*/  FADD.FTZ R129, R132, R129 ;  /* 0x0000008184817221 */ /* 0x000fe20000010000 */
[----:B------:R-:W-:Y:S01]  /*dee0*/  FADD.FTZ R128, R131, R128 ;  /* 0x0000008083807221 */ /* 0x000fe20000010000 */
[----:B------:R-:W2:Y:S01]  /*def0*/  LDS R7, [R3+0xc00] ;  /* 0x000c000003077984 */ /* 0x000ea20000000800 */
[----:B------:R-:W-:Y:S01]  /*df00*/  FADD.FTZ R127, R130, R127 ;  /* 0x0000007f827f7221 */ /* 0x000fe20000010000 */
[----:B------:R-:W-:Y:S01]  /*df10*/  FADD.FTZ R94, R95, R94 ;  /* 0x0000005e5f5e7221 */ /* 0x000fe20000010000 */
[----:B------:R-:W-:Y:S01]  /*df20*/  FADD.FTZ R93, R93, R92 ;  /* 0x0000005c5d5d7221 */ /* 0x000fe20000010000 */
[----:B------:R-:W3:Y:S01]  /*df30*/  LDS R8, [R3+0xe00] ;  /* 0x000e000003087984 */ /* 0x000ee20000000800 */
        /* <DEDUP_REMOVED lines=20> */
[----:B0-----:R-:W-:Y:S01]  /*e080*/  FADD.FTZ R10, RZ, R10 ;  /* 0x0000000aff0a7221 */ /* 0x001fe20000010000 */
[----:B------:R-:W-:Y:S01]  /*e090*/  FADD.FTZ R74, R89, R74 ;  /* 0x0000004a594a7221 */ /* 0x000fe20000010000 */
[----:B------:R-:W-:Y:S01]  /*e0a0*/  FADD.FTZ R73, R86, R73 ;  /* 0x0000004956497221 */ /* 0x000fe20000010000 */
[----:B------:R-:W0:Y:S01]  /*e0b0*/  LDS R14, [R3+0x2000] ;  /* 0x00200000030e7984 */ /* 0x000e220000000800 */
[----:B----4-:R-:W-:Y:S01]  /*e0c0*/  FADD.FTZ R4, RZ, R4 ;  /* 0x00000004ff047221 */ /* 0x010fe20000010000 */
[----:B------:R-:W-:Y:S01]  /*e0d0*/  FADD.FTZ R72, R85, R72 ;  /* 0x0000004855487221 */ /* 0x000fe20000010000 */
[----:B------:R-:W-:Y:S01]  /*e0e0*/  FADD.FTZ R47, R78, R47 ;  /* 0x0000002f4e2f7221 */ /* 0x000fe20000010000 */
[----:B------:R-:W4:Y:S01]  /*e0f0*/  LDS R27, [R3+0x2200] ;  /* 0x00220000031b7984 */ /* 0x000f220000000800 */
[----:B-----5:R-:W-:Y:S01]  /*e100*/  FADD.FTZ R5, RZ, R5 ;  /* 0x00000005ff057221 */ /* 0x020fe20000010000 */
[----:B------:R-:W-:Y:S01]  /*e110*/  BSSY.RECONVERGENT B0, `(.L_x_70) ;  /* 0x000004c000007945 */ /* 0x000fe20003800200 */
[----:B------:R-:W-:Y:S01]  /*e120*/  FADD.FTZ R111, R118, R111 ;  /* 0x0000006f766f7221 */ /* 0x000fe20000010000 */
[----:B------:R-:W5:Y:S01]  /*e130*/  LDS R16, [R3+0x2400] ;  /* 0x0024000003107984 */ /* 0x000f620000000800 */
[----:B-1----:R-:W-:Y:S01]  /*e140*/  FADD.FTZ R6, RZ, R6 ;  /* 0x00000006ff067221 */ /* 0x002fe20000010000 */
[----:B------:R-:W-:Y:S01]  /*e150*/  FADD.FTZ R33, R128, R33 ;  /* 0x0000002180217221 */ /* 0x000fe20000010000 */
[----:B------:R-:W-:Y:S01]  /*e160*/  FADD.FTZ R127, R127, R34 ;  /* 0x000000227f7f7221 */ /* 0x000fe20000010000 */
[----:B------:R-:W1:Y:S01]  /*e170*/  LDS R59, [R3+0x3a00] ;  /* 0x003a0000033b7984 */ /* 0x000e620000000800 */
[----:B--2---:R-:W-:Y:S01]  /*e180*/  FADD.FTZ R7, RZ, R7 ;  /* 0x00000007ff077221 */ /* 0x004fe20000010000 */
[----:B------:R-:W-:Y:S01]  /*e190*/  FADD.FTZ R35, R122, R35 ;  /* 0x000000237a237221 */ /* 0x000fe20000010000 */
[----:B------:R-:W-:Y:S01]  /*e1a0*/  FADD.FTZ R121, R121, R108 ;  /* 0x0000006c79797221 */ /* 0x000fe20000010000 */
[----:B---3--:R-:W2:Y:S01]  /*e1b0*/  LDS R53, [R3+0x2e00] ;  /* 0x002e000003357984 */ /* 0x008ea20000000800 */
[----:B------:R-:W-:Y:S01]  /*e1c0*/  FADD.FTZ R8, RZ, R8 ;  /* 0x00000008ff087221 */ /* 0x000fe20000010000 */
[----:B------:R-:W-:Y:S01]  /*e1d0*/  FADD.FTZ R109, R120, R109 ;  /* 0x0000006d786d7221 */ /* 0x000fe20000010000 */
[----:B------:R-:W-:Y:S01]  /*e1e0*/  FADD.FTZ R119, R119, R110 ;  /* 0x0000006e77777221 */ /* 0x000fe20000010000 */
[----:B------:R-:W3:Y:S01]  /*e1f0*/  LDS R18, [R3+0x3000] ;  /* 0x0030000003127984 */ /* 0x000ee20000000800 */
[----:B------:R-:W-:Y:S01]  /*e200*/  FADD.FTZ R9, RZ, R9 ;  /* 0x00000009ff097221 */ /* 0x000fe20000010000 */
        /* <DEDUP_REMOVED lines=12> */
[----:B------:R-:W-:-:S02]  /*e2d0*/  FADD.FTZ R47, R47, R40 ;  /* 0x000000282f2f7221 */ /* 0x000fc40000010000 */
[----:B------:R-:W3:Y:S01]  /*e2e0*/  LDS R22, [R3+0x3800] ;  /* 0x0038000003167984 */ /* 0x000ee20000000800 */
[----:B------:R-:W-:-:S03]  /*e2f0*/  FADD.FTZ R6, R6, R25 ;  /* 0x0000001906067221 */ /* 0x000fc60000010000 */
[----:B------:R-:W3:Y:S01]  /*e300*/  LDS R67, [R3+0x4e00] ;  /* 0x004e000003437984 */ /* 0x000ee20000000800 */
[----:B0-----:R-:W-:-:S03]  /*e310*/  FADD.FTZ R7, R7, R14 ;  /* 0x0000000e07077221 */ /* 0x001fc60000010000 */
[----:B------:R-:W0:Y:S01]  /*e320*/  LDS R24, [R3+0x4400] ;  /* 0x0044000003187984 */ /* 0x000e220000000800 */
[----:B----4-:R-:W-:-:S03]  /*e330*/  FADD.FTZ R8, R8, R27 ;  /* 0x0000001b08087221 */ /* 0x010fc60000010000 */
[----:B------:R-:W4:Y:S01]  /*e340*/  LDS R63, [R3+0x4600] ;  /* 0x00460000033f7984 */ /* 0x000f220000000800 */
[----:B-----5:R-:W-:-:S03]  /*e350*/  FADD.FTZ R9, R9, R16 ;  /* 0x0000001009097221 */ /* 0x020fc60000010000 */
[----:B------:R-:W5:Y:S01]  /*e360*/  LDS R26, [R3+0x4800] ;  /* 0x00480000031a7984 */ /* 0x000f620000000800 */
[----:B-1----:R-:W-:-:S03]  /*e370*/  FADD.FTZ R10, R10, R59 ;  /* 0x0000003b0a0a7221 */ /* 0x002fc60000010000 */
[----:B------:R-:W1:Y:S01]  /*e380*/  LDS R65, [R3+0x4a00] ;  /* 0x004a000003417984 */ /* 0x000e620000000800 */
[----:B--2---:R-:W-:-:S03]  /*e390*/  FADD.FTZ R4, R4, R53 ;  /* 0x0000003504047221 */ /* 0x004fc60000010000 */
[----:B------:R-:W2:Y:S01]  /*e3a0*/  LDS R28, [R3+0x4c00] ;  /* 0x004c0000031c7984 */ /* 0x000ea20000000800 */
[----:B---3--:R-:W-:-:S03]  /*e3b0*/  FADD.FTZ R5, R5, R18 ;  /* 0x0000001205057221 */ /* 0x008fc60000010000 */
[----:B------:R0:W3:Y:S01]  /*e3c0*/  LDS R61, [R3+0x4200] ;  /* 0x00420000033d7984 */ /* 0x0000e20000000800 */
[----:B------:R-:W-:Y:S01]  /*e3d0*/  FADD.FTZ R6, R6, R55 ;  /* 0x0000003706067221 */ /* 0x000fe20000010000 */
[----:B------:R-:W-:Y:S01]  /*e3e0*/  FADD.FTZ R7, R7, R20 ;  /* 0x0000001407077221 */ /* 0x000fe20000010000 */
[----:B------:R-:W-:Y:S01]  /*e3f0*/  FADD.FTZ R8, R8, R57 ;  /* 0x0000003908087221 */ /* 0x000fe20000010000 */
[----:B------:R-:W-:Y:S01]  /*e400*/  FADD.FTZ R9, R9, R22 ;  /* 0x0000001609097221 */ /* 0x000fe20000010000 */
[----:B------:R-:W-:Y:S01]  /*e410*/  FADD.FTZ R67, R10, R67 ;  /* 0x000000430a437221 */ /* 0x000fe20000010000 */
[----:B0-----:R-:W-:Y:S01]  /*e420*/  FADD.FTZ R3, R5, R24 ;  /* 0x0000001805037221 */ /* 0x001fe20000010000 */
[----:B----4-:R-:W-:Y:S01]  /*e430*/  FADD.FTZ R63, R6, R63 ;  /* 0x0000003f063f7221 */ /* 0x010fe20000010000 */
[----:B-----5:R-:W-:Y:S01]  /*e440*/  FADD.FTZ R23, R7, R26 ;  /* 0x0000001a07177221 */ /* 0x020fe20000010000 */
[----:B-1----:R-:W-:Y:S01]  /*e450*/  FADD.FTZ R65, R8, R65 ;  /* 0x0000004108417221 */ /* 0x002fe20000010000 */
[----:B--2---:R-:W-:Y:S01]  /*e460*/  FADD.FTZ R25, R9, R28 ;  /* 0x0000001c09197221 */ /* 0x004fe20000010000 */
[----:B---3--:R-:W-:Y:S01]  /*e470*/  FADD.FTZ R61, R4, R61 ;  /* 0x0000003d043d7221 */ /* 0x008fe20000010000 */
[----:B------:R-:W-:Y:S06]  /*e480*/  @!P0 BRA `(.L_x_71) ;  /* 0x0000000000508947 */ /* 0x000fec0003800000 */
[----:B------:R-:W-:Y:S02]  /*e490*/  MOV R4, R50 ;  /* 0x0000003200047202 */ /* 0x000fe40000000f00 */
[----:B------:R-:W-:Y:S02]  /*e4a0*/  MOV R5, R51 ;  /* 0x0000003300057202 */ /* 0x000fe40000000f00 */
[----:B------:R-:W-:Y:S02]  /*e4b0*/  MOV R6, R36 ;  /* 0x0000002400067202 */ /* 0x000fe40000000f00 */
[----:B------:R-:W-:Y:S01]  /*e4c0*/  MOV R7, R49 ;  /* 0x0000003100077202 */ /* 0x000fe20000000f00 */
[----:B------:R0:W-:Y:S01]  /*e4d0*/  STG.E desc[UR10][R4.64], R111 ;  /* 0x0000006f04007986 */ /* 0x0001e2000c10190a */
[----:B------:R-:W-:-:S03]  /*e4e0*/  IADD3 R50, P0, PT, R50, 0x200, RZ ;  /* 0x0000020032327810 */ /* 0x000fc60007f1e0ff */
[----:B------:R1:W-:Y:S01]  /*e4f0*/  STG.E desc[UR10][R6.64], R17 ;  /* 0x0000001106007986 */ /* 0x0003e2000c10190a */
[----:B------:R-:W-:Y:S02]  /*e500*/  IADD3.X R51, PT, PT, RZ, R51, RZ, P0, !PT ;  /* 0x00000033ff337210 */ /* 0x000fe400007fe4ff */
[----:B------:R-:W-:-:S04]  /*e510*/  IADD3 R36, P0, PT, R36, 0x200, RZ ;  /* 0x0000020024247810 */ /* 0x000fc80007f1e0ff */
[----:B------:R-:W-:Y:S02]  /*e520*/  IADD3.X R49, PT, PT, RZ, R49, RZ, P0, !PT ;  /* 0x00000031ff317210 */ /* 0x000fe400007fe4ff */
[----:B0-----:R-:W-:Y:S02]  /*e530*/  MOV R4, R2 ;  /* 0x0000000200047202 */ /* 0x001fe40000000f00 */
[----:B------:R-:W-:Y:S02]  /*e540*/  MOV R5, R39 ;  /* 0x0000002700057202 */ /* 0x000fe40000000f00 */
[----:B-1----:R-:W-:Y:S02]  /*e550*/  MOV R6, R0 ;  /* 0x0000000000067202 */ /* 0x002fe40000000f00 */
[----:B------:R-:W-:Y:S01]  /*e560*/  MOV R7, R37 ;  /* 0x0000002500077202 */ /* 0x000fe20000000f00 */
[----:B------:R0:W-:Y:S01]  /*e570*/  STG.E desc[UR10][R4.64], R61 ;  /* 0x0000003d04007986 */ /* 0x0001e2000c10190a */
[----:B------:R-:W-:-:S03]  /*e580*/  IADD3 R2, P0, PT, R2, 0x200, RZ ;  /* 0x0000020002027810 */ /* 0x000fc60007f1e0ff */
[----:B------:R0:W-:Y:S01]  /*e590*/  STG.E desc[UR10][R6.64], R77 ;  /* 0x0000004d06007986 */ /* 0x0001e2000c10190a */
[----:B------:R-:W-:Y:S02]  /*e5a0*/  IADD3.X R39, PT, PT, RZ, R39, RZ, P0, !PT ;  /* 0x00000027ff277210 */ /* 0x000fe400007fe4ff */
[----:B------:R-:W-:-:S04]  /*e5b0*/  IADD3 R0, P0, PT, R0, 0x200, RZ ;  /* 0x0000020000007810 */ /* 0x000fc80007f1e0ff */
[----:B------:R-:W-:-:S09]  /*e5c0*/  IADD3.X R37, PT, PT, RZ, R37, RZ, P0, !PT ;  /* 0x00000025ff257210 */ /* 0x000fd200007fe4ff */
.L_x_71:
[----:B------:R-:W-:Y:S05]  /*e5d0*/  BSYNC.RECONVERGENT B0 ;  /* 0x0000000000007941 */ /* 0x000fea0003800200 */
.L_x_70:
[----:B------:R-:W-:Y:S04]  /*e5e0*/  BSSY.RECONVERGENT B0, `(.L_x_72) ;  /* 0x0000016000007945 */ /* 0x000fe80003800200 */
[----:B------:R-:W-:Y:S05]  /*e5f0*/  @!P1 BRA `(.L_x_73) ;  /* 0x0000000000509947 */ /* 0x000fea0003800000 */
[----:B0-----:R-:W-:Y:S02]  /*e600*/  MOV R4, R50 ;  /* 0x0000003200047202 */ /* 0x001fe40000000f00 */
        /* <DEDUP_REMOVED lines=11> */
[----:B------:R-:W-:Y:S02]  /*e6c0*/  IADD3.X R49, PT, PT, RZ, R49, RZ, P0, !PT ;  /* 0x00000031ff317210 */ /* 0x000fe400007fe4ff */
[----:B0-----:R-:W-:Y:S02]  /*e6d0*/  MOV R4, R0 ;  /* 0x0000000000047202 */ /* 0x001fe40000000f00 */
[----:B------:R-:W-:Y:S02]  /*e6e0*/  MOV R5, R37 ;  /* 0x0000002500057202 */ /* 0x000fe40000000f00 */
[----:B------:R-:W-:-:S02]  /*e6f0*/  IADD3 R2, P1, PT, R2, 0x200, RZ ;  /* 0x0000020002027810 */ /* 0x000fc40007f3e0ff */
[----:B------:R-:W-:Y:S01]  /*e700*/  IADD3 R0, P0, PT, R0, 0x200, RZ ;  /* 0x0000020000007810 */ /* 0x000fe20007f1e0ff */
[----:B------:R1:W-:Y:S01]  /*e710*/  STG.E desc[UR10][R4.64], R45 ;  /* 0x0000002d04007986 */ /* 0x0003e2000c10190a */
[----:B------:R-:W-:Y:S02]  /*e720*/  IADD3.X R39, PT, PT, RZ, R39, RZ, P1, !PT ;  /* 0x00000027ff277210 */ /* 0x000fe40000ffe4ff */
[----:B------:R-:W-:-:S09]  /*e730*/  IADD3.X R37, PT, PT, RZ, R37, RZ, P0, !PT ;  /* 0x00000025ff257210 */ /* 0x000fd200007fe4ff */
.L_x_73:
[----:B------:R-:W-:Y:S05]  /*e740*/  BSYNC.RECONVERGENT B0 ;  /* 0x0000000000007941 */ /* 0x000fea0003800200 */
.L_x_72:
[----:B------:R-:W-:Y:S04]  /*e750*/  BSSY.RECONVERGENT B0, `(.L_x_74) ;  /* 0x0000016000007945 */ /* 0x000fe80003800200 */
[----:B------:R-:W-:Y:S05]  /*e760*/  @!P2 BRA `(.L_x_75) ;  /* 0x000000000050a947 */ /* 0x000fea0003800000 */
[----:B01----:R-:W-:Y:S02]  /*e770*/  MOV R4, R50 ;  /* 0x0000003200047202 */ /* 0x003fe40000000f00 */
        /* <DEDUP_REMOVED lines=19> */
.L_x_75:
[----:B------:R-:W-:Y:S05]  /*e8b0*/  BSYNC.RECONVERGENT B0 ;  /* 0x0000000000007941 */ /* 0x000fea0003800200 */
.L_x_74:
[----:B------:R-:W-:Y:S04]  /*e8c0*/  BSSY.RECONVERGENT B0, `(.L_x_76) ;  /* 0x0000016000007945 */ /* 0x000fe80003800200 */
[----:B------:R-:W-:Y:S05]  /*e8d0*/  @!P3 BRA `(.L_x_77) ;  /* 0x000000000050b947 */ /* 0x000fea0003800000 */
[----:B012---:R-:W-:Y:S02]  /*e8e0*/  MOV R4, R50 ;  /* 0x0000003200047202 */ /* 0x007fe40000000f00 */
        /* <DEDUP_REMOVED lines=19> */
.L_x_77:
[----:B------:R-:W-:Y:S05]  /*ea20*/  BSYNC.RECONVERGENT B0 ;  /* 0x0000000000007941 */ /* 0x000fea0003800200 */
.L_x_76:
[----:B------:R-:W-:Y:S04]  /*ea30*/  BSSY.RECONVERGENT B0, `(.L_x_78) ;  /* 0x0000016000007945 */ /* 0x000fe80003800200 */
[----:B------:R-:W-:Y:S05]  /*ea40*/  @!P4 BRA `(.L_x_79) ;  /* 0x000000000050c947 */ /* 0x000fea0003800000 */
[----:B0123--:R-:W-:Y:S02]  /*ea50*/  MOV R4, R50 ;  /* 0x0000003200047202 */ /* 0x00ffe40000000f00 */
        /* <DEDUP_REMOVED lines=19> */
.L_x_79:
[----:B------:R-:W-:Y:S05]  /*eb90*/  BSYNC.RECONVERGENT B0 ;  /* 0x0000000000007941 */ /* 0x000fea0003800200 */
.L_x_78:
[----:B------:R-:W-:Y:S04]  /*eba0*/  BSSY.RECONVERGENT B0, `(.L_x_80) ;  /* 0x0000016000007945 */ /* 0x000fe80003800200 */
[----:B------:R-:W-:Y:S05]  /*ebb0*/  @!P5 BRA `(.L_x_81) ;  /* 0x000000000050d947 */ /* 0x000fea0003800000 */
[----:B01234-:R-:W-:Y:S02]  /*ebc0*/  MOV R4, R50 ;  /* 0x0000003200047202 */ /* 0x01ffe40000000f00 */
        /* <DEDUP_REMOVED lines=19> */
.L_x_81:
[----:B------:R-:W-:Y:S05]  /*ed00*/  BSYNC.RECONVERGENT B0 ;  /* 0x0000000000007941 */ /* 0x000fea0003800200 */
.L_x_80:
[----:B------:R-:W-:Y:S05]  /*ed10*/  @!P6 EXIT ;  /* 0x000000000000e94d */ /* 0x000fea0003800000 */
[----:B------:R-:W-:Y:S01]  /*ed20*/  MOV R48, R36 ;  /* 0x0000002400307202 */ /* 0x000fe20000000f00 */
[----:B------:R-:W-:Y:S01]  /*ed30*/  STG.E desc[UR10][R50.64], R119 ;  /* 0x0000007732007986 */ /* 0x000fe2000c10190a */
[----:B-1----:R-:W-:Y:S02]  /*ed40*/  MOV R3, R39 ;  /* 0x0000002700037202 */ /* 0x002fe40000000f00 */
[----:B------:R-:W-:Y:S01]  /*ed50*/  MOV R36, R0 ;  /* 0x0000000000247202 */ /* 0x000fe20000000f00 */
[----:B------:R-:W-:Y:S04]  /*ed60*/  STG.E desc[UR10][R48.64], R15 ;  /* 0x0000000f30007986 */ /* 0x000fe8000c10190a */
[----:B------:R-:W-:Y:S04]  /*ed70*/  STG.E desc[UR10][R2.64], R67 ;  /* 0x0000004302007986 */ /* 0x000fe8000c10190a */
[----:B------:R-:W-:Y:S01]  /*ed80*/  STG.E desc[UR10][R36.64], R47 ;  /* 0x0000002f24007986 */ /* 0x000fe2000c10190a */
[----:B------:R-:W-:Y:S05]  /*ed90*/  EXIT ;  /* 0x000000000000794d */ /* 0x000fea0003800000 */
.L_x_12:
[----:B------:R-:W-:Y:S01]  /*eda0*/  HFMA2 R138, -RZ, RZ, 0, 5.9604644775390625e-08 ;  /* 0x00000001ff8a7431 */ /* 0x000fe200000001ff */
[----:B------:R-:W-:Y:S01]  /*edb0*/  BSSY B1, `(.L_x_82) ;  /* 0x0000007000017945 */ /* 0x000fe20003800000 */
[----:B------:R-:W-:Y:S02]  /*edc0*/  MOV R139, R212 ;  /* 0x000000d4008b7202 */ /* 0x000fe40000000f00 */
[----:B------:R-:W-:Y:S02]  /*edd0*/  MOV R137, 0x1f ;  /* 0x0000001f00897802 */ /* 0x000fe40000000f00 */
[----:B------:R-:W-:-:S07]  /*ede0*/  MOV R136, 0xffffffff ;  /* 0xffffffff00887802 */ /* 0x000fce0000000f00 */
[----:B-----5:R-:W-:Y:S05]  /*edf0*/  WARPSYNC.COLLECTIVE R136, `(.L_x_83) ;  /* 0x0000000088087348 */ /* 0x020fea0003c00000 */
[----:B------:R0:W1:Y:S02]  /*ee00*/  SHFL.BFLY P0, R142, R139, R138, R137 ;  /* 0x0c00008a8b8e7389 */ /* 0x0000640000000089 */
[----:B01---5:R-:W-:Y:S05]  /*ee10*/  ENDCOLLECTIVE ;  /* 0x000000000000791b */ /* 0x023fea0003800000 */
.L_x_83:
[----:B------:R-:W-:Y:S05]  /*ee20*/  BSYNC B1 ;  /* 0x0000000000017941 */ /* 0x000fea0003800000 */
.L_x_82:
[----:B------:R-:W-:Y:S01]  /*ee30*/  MOV R136, R142 ;  /* 0x0000008e00887202 */ /* 0x000fe20000000f00 */
[----:B------:R-:W-:Y:S01]  /*ee40*/  HFMA2 R138, -RZ, RZ, 0, 5.9604644775390625e-08 ;  /* 0x00000001ff8a7431 */ /* 0x000fe200000001ff */
[----:B------:R-:W-:Y:S02]  /*ee50*/  MOV R139, R213 ;  /* 0x000000d5008b7202 */ /* 0x000fe40000000f00 */
[----:B------:R-:W-:Y:S01]  /*ee60*/  MOV R137, 0x1f ;  /* 0x0000001f00897802 */ /* 0x000fe20000000f00 */
[----:B------:R-:W-:Y:S01]  /*ee70*/  FADD.FTZ R140, R136, R212 ;  /* 0x000000d4888c7221 */ /* 0x000fe20000010000 */
[----:B------:R-:W-:-:S07]  /*ee80*/  MOV R136, 0xffffffff ;  /* 0xffffffff00887802 */ /* 0x000fce0000000f00 */
[----:B------:R-:W-:Y:S05]  /*ee90*/  WARPSYNC.COLLECTIVE R136, `(.L_x_84) ;  /* 0x0000000088087348 */ /* 0x000fea0003c00000 */
[----:B------:R0:W1:Y:S02]  /*eea0*/  SHFL.BFLY P0, R142, R139, R138, R137 ;  /* 0x0c00008a8b8e7389 */ /* 0x0000640000000089 */
[----:B01----:R-:W-:Y:S05]  /*eeb0*/  ENDCOLLECTIVE ;  /* 0x000000000000791b */ /* 0x003fea0003800000 */
.L_x_84:
[----:B------:R-:W-:Y:S01]  /*eec0*/  MOV R139, R140 ;  /* 0x0000008c008b7202 */ /* 0x000fe20000000f00 */
[----:B------:R-:W-:Y:S01]  /*eed0*/  HFMA2 R138, -RZ, RZ, 0, 1.1920928955078125e-07 ;  /* 0x00000002ff8a7431 */ /* 0x000fe200000001ff */
[----:B------:R-:W-:-:S05]  /*eee0*/  MOV R136, R142 ;  /* 0x0000008e00887202 */ /* 0x000fca0000000f00 */
[----:B------:R-:W-:Y:S01]  /*eef0*/  FADD.FTZ R141, R136, R213 ;  /* 0x000000d5888d7221 */ /* 0x000fe20000010000 */
[----:B------:R-:W-:-:S07]  /*ef00*/  MOV R136, 0xffffffff ;  /* 0xffffffff00887802 */ /* 0x000fce0000000f00 */
[----:B------:R-:W-:Y:S05]  /*ef10*/  WARPSYNC.COLLECTIVE R136, `(.L_x_85) ;  /* 0x0000000088087348 */ /* 0x000fea0003c00000 */
[----:B------:R0:W1:Y:S02]  /*ef20*/  SHFL.BFLY P0, R142, R139, R138, R137 ;  /* 0x0c00008a8b8e7389 */ /* 0x0000640000000089 */
[----:B01----:R-:W-:Y:S05]  /*ef30*/  ENDCOLLECTIVE ;  /* 0x000000000000791b */ /* 0x003fea0003800000 */
.L_x_85:
[----:B------:R-:W-:Y:S02]  /*ef40*/  MOV R139, R141 ;  /* 0x0000008d008b7202 */ /* 0x000fe40000000f00 */
[----:B------:R-:W-:-:S05]  /*ef50*/  MOV R136, R142 ;  /* 0x0000008e00887202 */ /* 0x000fca0000000f00 */
[----:B------:R-:W-:Y:S01]  /*ef60*/  FADD.FTZ R140, R140, R136 ;  /* 0x000000888c8c7221 */ /* 0x000fe20000010000 */
[----:B------:R-:W-:-:S07]  /*ef70*/  MOV R136, 0xffffffff ;  /* 0xffffffff00887802 */ /* 0x000fce0000000f00 */
[----:B------:R-:W-:Y:S05]  /*ef80*/  WARPSYNC.COLLECTIVE R136, `(.L_x_86) ;  /* 0x0000000088087348 */ /* 0x000fea0003c00000 */
[----:B------:R0:W1:Y:S02]  /*ef90*/  SHFL.BFLY P0, R142, R139, R138, R137 ;  /* 0x0c00008a8b8e7389 */ /* 0x0000640000000089 */
[----:B01----:R-:W-:Y:S05]  /*efa0*/  ENDCOLLECTIVE ;  /* 0x000000000000791b */ /* 0x003fea0003800000 */
.L_x_86:
[----:B------:R-:W-:Y:S01]  /*efb0*/  MOV R139, R140 ;  /* 0x0000008c008b7202 */ /* 0x000fe20000000f00 */
[----:B------:R-:W-:Y:S01]  /*efc0*/  HFMA2 R138, -RZ, RZ, 0, 2.384185791015625e-07 ;  /* 0x00000004ff8a7431 */ /* 0x000fe200000001ff */
[----:B------:R-:W-:-:S05]  /*efd0*/  MOV R136, R142 ;  /* 0x0000008e00887202 */ /* 0x000fca0000000f00 */
[----:B------:R-:W-:Y:S01]  /*efe0*/  FADD.FTZ R141, R141, R136 ;  /* 0x000000888d8d7221 */ /* 0x000fe20000010000 */
[----:B------:R-:W-:-:S07]  /*eff0*/  MOV R136, 0xffffffff ;  /* 0xffffffff00887802 */ /* 0x000fce0000000f00 */
[----:B------:R-:W-:Y:S05]  /*f000*/  WARPSYNC.COLLECTIVE R136, `(.L_x_87) ;  /* 0x0000000088087348 */ /* 0x000fea0003c00000 */
[----:B------:R0:W1:Y:S02]  /*f010*/  SHFL.BFLY P0, R142, R139, R138, R137 ;  /* 0x0c00008a8b8e7389 */ /* 0x0000640000000089 */
[----:B01----:R-:W-:Y:S05]  /*f020*/  ENDCOLLECTIVE ;  /* 0x000000000000791b */ /* 0x003fea0003800000 */
.L_x_87:
[----:B------:R-:W-:Y:S02]  /*f030*/  MOV R139, R141 ;  /* 0x0000008d008b7202 */ /* 0x000fe40000000f00 */
[----:B------:R-:W-:-:S05]  /*f040*/  MOV R136, R142 ;  /* 0x0000008e00887202 */ /* 0x000fca0000000f00 */
[----:B------:R-:W-:Y:S01]  /*f050*/  FADD.FTZ R140, R140, R136 ;  /* 0x000000888c8c7221 */ /* 0x000fe20000010000 */
[----:B------:R-:W-:-:S07]  /*f060*/  MOV R136, 0xffffffff ;  /* 0xffffffff00887802 */ /* 0x000fce0000000f00 */
[----:B------:R-:W-:Y:S05]  /*f070*/  WARPSYNC.COLLECTIVE R136, `(.L_x_88) ;  /* 0x0000000088087348 */ /* 0x000fea0003c00000 */
[----:B------:R0:W1:Y:S02]  /*f080*/  SHFL.BFLY P0, R142, R139, R138, R137 ;  /* 0x0c00008a8b8e7389 */ /* 0x0000640000000089 */
[----:B01----:R-:W-:Y:S05]  /*f090*/  ENDCOLLECTIVE ;  /* 0x000000000000791b */ /* 0x003fea0003800000 */
.L_x_88:
[----:B------:R-:W-:Y:S01]  /*f0a0*/  MOV R139, R140 ;  /* 0x0000008c008b7202 */ /* 0x000fe20000000f00 */
[----:B------:R-:W-:Y:S01]  /*f0b0*/  HFMA2 R138, -RZ, RZ, 0, 4.76837158203125e-07 ;  /* 0x00000008ff8a7431 */ /* 0x000fe200000001ff */
[----:B------:R-:W-:-:S05]  /*f0c0*/  MOV R136, R142 ;  /* 0x0000008e00887202 */ /* 0x000fca0000000f00 */
[----:B------:R-:W-:Y:S01]  /*f0d0*/  FADD.FTZ R141, R141, R136 ;  /* 0x000000888d8d7221 */ /* 0x000fe20000010000 */
[----:B------:R-:W-:-:S07]  /*f0e0*/  MOV R136, 0xffffffff ;  /* 0xffffffff00887802 */ /* 0x000fce0000000f00 */
[----:B------:R-:W-:Y:S05]  /*f0f0*/  WARPSYNC.COLLECTIVE R136, `(.L_x_89) ;  /* 0x0000000088087348 */ /* 0x000fea0003c00000 */
[----:B------:R0:W1:Y:S02]  /*f100*/  SHFL.BFLY P0, R142, R139, R138, R137 ;  /* 0x0c00008a8b8e7389 */ /* 0x0000640000000089 */
[----:B01----:R-:W-:Y:S05]  /*f110*/  ENDCOLLECTIVE ;  /* 0x000000000000791b */ /* 0x003fea0003800000 */
.L_x_89:
[----:B------:R-:W-:Y:S02]  /*f120*/  MOV R139, R141 ;  /* 0x0000008d008b7202 */ /* 0x000fe40000000f00 */
[----:B------:R-:W-:-:S05]  /*f130*/  MOV R136, R142 ;  /* 0x0000008e00887202 */ /* 0x000fca0000000f00 */
[----:B------:R-:W-:Y:S01]  /*f140*/  FADD.FTZ R140, R140, R136 ;  /* 0x000000888c8c7221 */ /* 0x000fe20000010000 */
[----:B------:R-:W-:-:S07]  /*f150*/  MOV R136, 0xffffffff ;  /* 0xffffffff00887802 */ /* 0x000fce0000000f00 */
[----:B------:R-:W-:Y:S05]  /*f160*/  WARPSYNC.COLLECTIVE R136, `(.L_x_90) ;  /* 0x0000000088087348 */ /* 0x000fea0003c00000 */
[----:B------:R0:W1:Y:S02]  /*f170*/  SHFL.BFLY P0, R142, R139, R138, R137 ;  /* 0x0c00008a8b8e7389 */ /* 0x0000640000000089 */
[----:B01----:R-:W-:Y:S05]  /*f180*/  ENDCOLLECTIVE ;  /* 0x000000000000791b */ /* 0x003fea0003800000 */
.L_x_90:
[----:B------:R-:W-:Y:S01]  /*f190*/  MOV R139, R140 ;  /* 0x0000008c008b7202 */ /* 0x000fe20000000f00 */
[----:B------:R-:W-:Y:S01]  /*f1a0*/  HFMA2 R138, -RZ, RZ, 0, 9.5367431640625e-07 ;  /* 0x00000010ff8a7431 */ /* 0x000fe200000001ff */
[----:B------:R-:W-:-:S05]  /*f1b0*/  MOV R136, R142 ;  /* 0x0000008e00887202 */ /* 0x000fca0000000f00 */
[----:B------:R-:W-:Y:S01]  /*f1c0*/  FADD.FTZ R141, R141, R136 ;  /* 0x000000888d8d7221 */ /* 0x000fe20000010000 */
[----:B------:R-:W-:-:S07]  /*f1d0*/  MOV R136, 0xffffffff ;  /* 0xffffffff00887802 */ /* 0x000fce0000000f00 */
[----:B------:R-:W-:Y:S05]  /*f1e0*/  WARPSYNC.COLLECTIVE R136, `(.L_x_91) ;  /* 0x0000000088087348 */ /* 0x000fea0003c00000 */
[----:B------:R0:W1:Y:S02]  /*f1f0*/  SHFL.BFLY P0, R142, R139, R138, R137 ;  /* 0x0c00008a8b8e7389 */ /* 0x0000640000000089 */
[----:B01----:R-:W-:Y:S05]  /*f200*/  ENDCOLLECTIVE ;  /* 0x000000000000791b */ /* 0x003fea0003800000 */
.L_x_91:
[----:B------:R-:W-:Y:S02]  /*f210*/  MOV R139, R141 ;  /* 0x0000008d008b7202 */ /* 0x000fe40000000f00 */
[----:B------:R-:W-:-:S07]  /*f220*/  MOV R143, R142 ;  /* 0x0000008e008f7202 */ /* 0x000fce0000000f00 */
[----:B------:R-:W-:Y:S05]  /*f230*/  WARPSYNC.COLLECTIVE R136, `(.L_x_92) ;  /* 0x0000000088087348 */ /* 0x000fea0003c00000 */
[----:B------:R0:W1:Y:S02]  /*f240*/  SHFL.BFLY P0, R142, R139, R138, R137 ;  /* 0x0c00008a8b8e7389 */ /* 0x0000640000000089 */
[----:B01----:R-:W-:Y:S05]  /*f250*/  ENDCOLLECTIVE ;  /* 0x000000000000791b */ /* 0x003fea0003800000 */
.L_x_92:
[----:B------:R-:W-:Y:S01]  /*f260*/  MOV R136, R142 ;  /* 0x0000008e00887202 */ /* 0x000fe20000000f00 */
[----:B------:R-:W-:Y:S06]  /*f270*/  BRA `(.L_x_93) ;  /* 0xffffff6000c87947 */ /* 0x000fec000383ffff */
.L_x_94:
[----:B------:R-:W-:-:S00]  /*f280*/  BRA `(.L_x_94) ;  /* 0xfffffffc00fc7947 */ /* 0x000fc0000383ffff */
[----:B------:R-:W-:-:S00]  /*f290*/  NOP ;  /* 0x0000000000007918 */ /* 0x000fc00000000000 */
        /* <DEDUP_REMOVED lines=14> */
.L_x_7066:


//--------------------- .text._ZN10layer_norm31ln_parallel_residual_bwd_kernelINS_13Kernel_traitsI13__nv_bfloat16S2_S2_S2_fjLj1280ELj1ELj4ELj1ELj16ENS_18Kernel_traits_baseILj1280ES2_S2_S2_S2_fjLj128EEEEELb0ELb0ELb1EEEvNS_9BwdParamsE --------------------------
	.section	.text._ZN10layer_norm31ln_parallel_residual_bwd_kernelINS_13Kernel_traitsI13__nv_bfloat16S2_S2_S2_fjLj1280ELj1ELj4ELj1ELj16ENS_18Kernel_traits_baseILj1280ES2_S2_S2_S2_fjLj128EEEEELb0ELb0ELb1EEEvNS_9BwdParamsE,"ax",@progbits
	.align	128
        .global         _ZN10layer_norm31ln_parallel_residual_bwd_kernelINS_13Kernel_traitsI13__nv_bfloat16S2_S2_S2_fjLj1280ELj1ELj4ELj1ELj16ENS_18Kernel_traits_baseILj1280ES2_S2_S2_S2_fjLj128EEEEELb0ELb0ELb1EEEvNS_9BwdParamsE
        .type           _ZN10layer_norm31ln_parallel_residual_bwd_kernelINS_13Kernel_traitsI13__nv_bfloat16S2_S2_S2_fjLj1280ELj1ELj4ELj1ELj16ENS_18Kernel_traits_baseILj1280ES2_S2_S2_S2_fjLj128EEEEELb0ELb0ELb1EEEvNS_9BwdParamsE,@function
        .size           _ZN10layer_norm31ln_parallel_residual_bwd_kernelINS_13Kernel_traitsI13__nv_bfloat16S2_S2_S2_fjLj1280ELj1ELj4ELj1ELj16ENS_18Kernel_traits_baseILj1280ES2_S2_S2_S2_fjLj128EEEEELb0ELb0ELb1EEEvNS_9BwdParamsE,(.L_x_7067 - _ZN10layer_norm31ln_parallel_residual_bwd_kernelINS_13Kernel_traitsI13__nv_bfloat16S2_S2_S2_fjLj1280ELj1ELj4ELj1ELj16ENS_18Kernel_traits_baseILj1280ES2_S2_S2_S2_fjLj128EEEEELb0ELb0ELb1EEEvNS_9BwdParamsE)
        .other          _ZN10layer_norm31ln_parallel_residual_bwd_kernelINS_13Kernel_traitsI13__nv_bfloat16S2_S2_S2_fjLj1280ELj1ELj4ELj1ELj16ENS_18Kernel_traits_baseILj1280ES2_S2_S2_S2_fjLj128EEEEELb0ELb0ELb1EEEvNS_9BwdParamsE,@"STO_CUDA_ENTRY STV_DEFAULT"
_ZN10layer_norm31ln_parallel_residual_bwd_kernelINS_13Kernel_traitsI13__nv_bfloat16S2_S2_S2_fjLj1280ELj1ELj4ELj1ELj16ENS_18Kernel_traits_baseILj1280ES2_S2_S2_S2_fjLj128EEEEELb0ELb0ELb1EEEvNS_9BwdParamsE:
.text._ZN10layer_norm31ln_parallel_residual_bwd_kernelINS_13Kernel_traitsI13__nv_bfloat16S2_S2_S2_fjLj1280ELj1ELj4ELj1ELj16ENS_18Kernel_traits_baseILj1280ES2_S2_S2_S2_fjLj128EEEEELb0ELb0ELb1EEEvNS_9BwdParamsE:
[----:B------:R-:W0:Y:S01]  /*0000*/  LDC R1, c[0x0][0x37c] ;  /* 0x0000df00ff017b82 */ /* 0x000e220000000800 */
[----:B------:R-:W1:Y:S07]  /*0010*/  S2R R0, SR_TID.X ;  /* 0x0000000000007919 */ /* 0x000e6e0000002100 */
[----:B------:R-:W2:Y:S01]  /*0020*/  S2UR UR4, SR_CTAID.X ;  /* 0x00000000000479c3 */ /* 0x000ea20000002500 */
[----:B------:R-:W3:Y:S01]  /*0030*/  LDCU UR5, c[0x0][0x384] ;  /* 0x00007080ff0577ac */ /* 0x000ee20008000800 */
[----:B------:R-:W-:Y:S01]  /*0040*/  BSSY B0, `(.L_x_95) ;  /* 0x0000bd2000007945 */ /* 0x000fe20003800000 */
[----:B0-----:R-:W-:-:S02]  /*0050*/  IADD3 R1, PT, PT, R1, -0x1c8, RZ ;  /* 0xfffffe3801017810 */ /* 0x001fc40007ffe0ff */
[----:B------:R-:W-:Y:S01]  /*0060*/  CS2R R108, SRZ ;  /* 0x00000000006c7805 */ /* 0x000fe2000001ff00 */
[----:B------:R-:W0:Y:S01]  /*0070*/  LDCU.64 UR10, c[0x0][0x358] ;  /* 0x00006b00ff0a77ac */ /* 0x000e220008000a00 */
[----:B------:R-:W-:Y:S02]  /*0080*/  CS2R R110, SRZ ;  /* 0x00000000006e7805 */ /* 0x000fe4000001ff00 */
[----:B------:R-:W-:Y:S02]  /*0090*/  CS2R R84, SRZ ;  /* 0x0000000000547805 */ /* 0x000fe4000001ff00 */
[----:B------:R-:W-:Y:S01]  /*00a0*/  CS2R R86, SRZ ;  /* 0x0000000000567805 */ /* 0x000fe2000001ff00 */
[----:B------:R-:W4:Y:S01]  /*00b0*/  LDCU UR13, c[0x0][0x388] ;  /* 0x00007100ff0d77ac */ /* 0x000f220008000800 */
[----:B------:R-:W-:Y:S02]  /*00c0*/  CS2R R68, SRZ ;  /* 0x0000000000447805 */ /* 0x000fe4000001ff00 */
[----:B------:R-:W-:-:S02]  /*00d0*/  CS2R R70, SRZ ;  /* 0x0000000000467805 */ /* 0x000fc4000001ff00 */
[----:B------:R-:W-:Y:S01]  /*00e0*/  CS2R R40, SRZ ;  /* 0x0000000000287805 */ /* 0x000fe2000001ff00 */
[----:B------:R-:W0:Y:S01]  /*00f0*/  LDCU.U8 UR12, c[0x0][0x410] ;  /* 0x00008200ff0c77ac */ /* 0x000e220008000000 */
[----:B------:R-:W-:Y:S02]  /*0100*/  CS2R R42, SRZ ;  /* 0x00000000002a7805 */ /* 0x000fe4000001ff00 */
[----:B------:R-:W-:Y:S02]  /*0110*/  CS2R R52, SRZ ;  /* 0x0000000000347805 */ /* 0x000fe4000001ff00 */
[----:B------:R-:W-:Y:S01]  /*0120*/  CS2R R54, SRZ ;  /* 0x0000000000367805 */ /* 0x000fe2000001ff00 */
[----:B------:R-:W0:Y:S01]  /*0130*/  LDCU UR16, c[0x0][0x400] ;  /* 0x00008000ff1077ac */ /* 0x000e220008000800 */
[----:B------:R-:W-:Y:S02]  /*0140*/  CS2R R64, SRZ ;  /* 0x0000000000407805 */ /* 0x000fe4000001ff00 */
[----:B------:R-:W-:-:S02]  /*0150*/  CS2R R66, SRZ ;  /* 0x0000000000427805 */ /* 0x000fc4000001ff00 */
[----:B------:R-:W-:Y:S01]  /*0160*/  CS2R R96, SRZ ;  /* 0x0000000000607805 */ /* 0x000fe2000001ff00 */
[----:B------:R-:W0:Y:S01]  /*0170*/  LDCU.64 UR6, c[0x0][0x470] ;  /* 0x00008e00ff0677ac */ /* 0x000e220008000a00 */
[----:B------:R-:W-:Y:S02]  /*0180*/  CS2R R98, SRZ ;  /* 0x0000000000627805 */ /* 0x000fe4000001ff00 */
[----:B------:R-:W-:Y:S02]  /*0190*/  CS2R R156, SRZ ;  /* 0x00000000009c7805 */ /* 0x000fe4000001ff00 */
[----:B------:R-:W-:Y:S01]  /*01a0*/  CS2R R158, SRZ ;  /* 0x00000000009e7805 */ /* 0x000fe2000001ff00 */
[----:B--2---:R-:W-:Y:S01]  /*01b0*/  USHF.L.U32 UR4, UR4, 0x2, URZ ;  /* 0x0000000204047899 */ /* 0x004fe200080006ff */
[----:B------:R-:W-:Y:S01]  /*01c0*/  CS2R R160, SRZ ;  /* 0x0000000000a07805 */ /* 0x000fe2000001ff00 */
[----:B------:R-:W2:Y:S01]  /*01d0*/  LDCU.64 UR8, c[0x0][0x478] ;  /* 0x00008f00ff0877ac */ /* 0x000ea20008000a00 */
[----:B------:R-:W-:-:S02]  /*01e0*/  CS2R R162, SRZ ;  /* 0x0000000000a27805 */ /* 0x000fc4000001ff00 */
[----:B------:R-:W-:Y:S02]  /*01f0*/  CS2R R124, SRZ ;  /* 0x00000000007c7805 */ /* 0x000fe4000001ff00 */
[----:B------:R-:W-:Y:S02]  /*0200*/  CS2R R126, SRZ ;  /* 0x00000000007e7805 */ /* 0x000fe4000001ff00 */
[----:B-1----:R-:W-:Y:S01]  /*0210*/  SHF.R.U32.HI R32, RZ, 0x5, R0 ;  /* 0x00000005ff207819 */ /* 0x002fe20000011600 */
[----:B------:R-:W1:Y:S01]  /*0220*/  LDCU.64 UR14, c[0x0][0x438] ;  /* 0x00008700ff0e77ac */ /* 0x000e620008000a00 */
[----:B------:R-:W-:Y:S02]  /*0230*/  CS2R R142, SRZ ;  /* 0x00000000008e7805 */ /* 0x000fe4000001ff00 */
[----:B------:R-:W-:Y:S02]  /*0240*/  CS2R R140, SRZ ;  /* 0x00000000008c7805 */ /* 0x000fe4000001ff00 */
[----:B------:R-:W-:-:S02]  /*0250*/  LOP3.LUT R32, R32, UR4, RZ, 0xfc, !PT ;  /* 0x0000000420207c12 */ /* 0x000fc4000f8efcff */
[----:B------:R-:W-:Y:S02]  /*0260*/  CS2R R138, SRZ ;  /* 0x00000000008a7805 */ /* 0x000fe4000001ff00 */
[----:B------:R-:W-:Y:S02]  /*0270*/  CS2R R136, SRZ ;  /* 0x0000000000887805 */ /* 0x000fe4000001ff00 */
[----:B------:R-:W-:Y:S02]  /*0280*/  CS2R R154, SRZ ;  /* 0x00000000009a7805 */ /* 0x000fe4000001ff00 */
[----:B---3--:R-:W-:Y:S02]  /*0290*/  ISETP.GE.AND P0, PT, R32, UR5, PT ;  /* 0x0000000520007c0c */ /* 0x008fe4000bf06270 */
        /* <DEDUP_REMOVED lines=54> */
[----:B------:R-:W-:Y:S01]  /*0600*/  CS2R R168, SRZ ;  /* 0x0000000000a87805 */ /* 0x000fe2000001ff00 */
[----:B012-4-:R-:W-:Y:S06]  /*0610*/  @P0 BRA `(.L_x_96) ;  /* 0x000000b400d00947 */ /* 0x017fec0003800000 */
[----:B------:R-:W0:Y:S01]  /*0620*/  LDC.64 R2, c[0x0][0x3d0] ;  /* 0x0000f400ff027b82 */ /* 0x000e220000000a00 */
[----:B------:R-:W-:-:S07]  /*0630*/  LOP3.LUT R4, R0, 0x1f, RZ, 0xc0, !PT ;  /* 0x0000001f00047812 */ /* 0x000fce00078ec0ff */
[----:B------:R-:W1:Y:S01]  /*0640*/  LDC.64 R20, c[0x0][0x3d8] ;  /* 0x0000f600ff147b82 */ /* 0x000e620000000a00 */
[----:B0-----:R-:W-:-:S05]  /*0650*/  IMAD.WIDE.U32 R2, R4, 0x10, R2 ;  /* 0x0000001004027825 */ /* 0x001fca00078e0002 */
[----:B------:R-:W2:Y:S01]  /*0660*/  LDG.E.128 R48, desc[UR10][R2.64] ;  /* 0x0000000a02307981 */ /* 0x000ea2000c1e1d00 */
[----:B-1----:R-:W-:-:S03]  /*0670*/  IMAD.WIDE.U32 R20, R4, 0x10, R20 ;  /* 0x0000001004147825 */ /* 0x002fc600078e0014 */
[----:B------:R-:W3:Y:S04]  /*0680*/  LDG.E.128 R40, desc[UR10][R2.64+0x200] ;  /* 0x0002000a02287981 */ /* 0x000ee8000c1e1d00 */
[----:B------:R-:W4:Y:S04]  /*0690*/  LDG.E.128 R44, desc[UR10][R20.64] ;  /* 0x0000000a142c7981 */ /* 0x000f28000c1e1d00 */
[----:B------:R-:W5:Y:S04]  /*06a0*/  LDG.E.128 R36, desc[UR10][R20.64+0x200] ;  /* 0x0002000a14247981 */ /* 0x000f68000c1e1d00 */
[----:B------:R-:W5:Y:S04]  /*06b0*/  LDG.E.128 R28, desc[UR10][R2.64+0x400] ;  /* 0x0004000a021c7981 */ /* 0x000f68000c1e1d00 */
[----:B------:R-:W5:Y:S04]  /*06c0*/  LDG.E.128 R24, desc[UR10][R20.64+0x400] ;  /* 0x0004000a14187981 */ /* 0x000f68000c1e1d00 */
[----:B------:R-:W5:Y:S04]  /*06d0*/  LDG.E.128 R16, desc[UR10][R2.64+0x600] ;  /* 0x0006000a02107981 */ /* 0x000f68000c1e1d00 */
[----:B------:R-:W5:Y:S04]  /*06e0*/  LDG.E.128 R12, desc[UR10][R20.64+0x600] ;  /* 0x0006000a140c7981 */ /* 0x000f68000c1e1d00 */
[----:B------:R-:W5:Y:S04]  /*06f0*/  LDG.E.128 R4, desc[UR10][R2.64+0x800] ;  /* 0x0008000a02047981 */ /* 0x000f68000c1e1d00 */
[----:B------:R2:W5:Y:S01]  /*0700*/  LDG.E.128 R8, desc[UR10][R20.64+0x800] ;  /* 0x0008000a14087981 */ /* 0x000562000c1e1d00 */
[----:B------:R-:W-:Y:S01]  /*0710*/  HFMA2 R252, -RZ, RZ, 0, 0 ;  /* 0x00000000fffc7431 */ /* 0x000fe200000001ff */
[----:B------:R-:W-:Y:S01]  /*0720*/  BSSY B1, `(.L_x_97) ;  /* 0x0000ad7000017945 */ /* 0x000fe20003800000 */
[----:B------:R-:W-:-:S02]  /*0730*/  MOV R152, R32 ;  /* 0x0000002000987202 */ /* 0x000fc40000000f00 */
        /* <DEDUP_REMOVED lines=18> */
[----:B--2---:R-:W-:Y:S02]  /*0860*/  SHF.L.U32 R20, R48, 0x10, RZ ;  /* 0x0000001030147819 */ /* 0x004fe400000006ff */
[----:B------:R-:W-:-:S03]  /*0870*/  SHF.L.U32 R21, R49, 0x10, RZ ;  /* 0x0000001031157819 */ /* 0x000fc600000006ff */
[----:B------:R0:W-:Y:S04]  /*0880*/  STL [R1+0x1b8], R20 ;  /* 0x0001b81401007387 */ /* 0x0001e80000100800 */
[----:B------:R1:W-:Y:S01]  /*0890*/  STL [R1+0x1a8], R21 ;  /* 0x0001a81501007387 */ /* 0x0003e20000100800 */
[----:B0-----:R-:W-:Y:S02]  /*08a0*/  SHF.L.U32 R20, R50, 0x10, RZ ;  /* 0x0000001032147819 */ /* 0x001fe400000006ff */
[----:B-1----:R-:W-:-:S03]  /*08b0*/  SHF.L.U32 R21, R51, 0x10, RZ ;  /* 0x0000001033157819 */ /* 0x002fc600000006ff */
[----:B------:R4:W-:Y:S04]  /*08c0*/  STL [R1+0x198], R20 ;  /* 0x0001981401007387 */ /* 0x0009e80000100800 */
[----:B------:R0:W-:Y:S01]  /*08d0*/  STL [R1+0x188], R21 ;  /* 0x0001881501007387 */ /* 0x0001e20000100800 */
[----:B----4-:R-:W-:Y:S02]  /*08e0*/  SHF.L.U32 R20, R44, 0x10, RZ ;  /* 0x000000102c147819 */ /* 0x010fe400000006ff */
[----:B0-----:R-:W-:-:S03]  /*08f0*/  SHF.L.U32 R21, R45, 0x10, RZ ;  /* 0x000000102d157819 */ /* 0x001fc600000006ff */
[----:B------:R0:W-:Y:S04]  /*0900*/  STL [R1+0x1b4], R20 ;  /* 0x0001b41401007387 */ /* 0x0001e80000100800 */
[----:B------:R1:W-:Y:S01]  /*0910*/  STL [R1+0x1a4], R21 ;  /* 0x0001a41501007387 */ /* 0x0003e20000100800 */
[----:B0-----:R-:W-:Y:S02]  /*0920*/  SHF.L.U32 R20, R46, 0x10, RZ ;  /* 0x000000102e147819 */ /* 0x001fe400000006ff */
[----:B-1----:R-:W-:-:S03]  /*0930*/  SHF.L.U32 R21, R47, 0x10, RZ ;  /* 0x000000102f157819 */ /* 0x002fc600000006ff */
[----:B------:R3:W-:Y:S04]  /*0940*/  STL [R1+0x194], R20 ;  /* 0x0001941401007387 */ /* 0x0007e80000100800 */
[----:B------:R0:W-:Y:S01]  /*0950*/  STL [R1+0x184], R21 ;  /* 0x0001841501007387 */ /* 0x0001e20000100800 */
[----:B---3--:R-:W-:Y:S02]  /*0960*/  SHF.L.U32 R20, R40, 0x10, RZ ;  /* 0x0000001028147819 */ /* 0x008fe400000006ff */
[----:B0-----:R-:W-:-:S03]  /*0970*/  SHF.L.U32 R21, R41, 0x10, RZ ;  /* 0x0000001029157819 */ /* 0x001fc600000006ff */
[----:B------:R0:W-:Y:S04]  /*0980*/  STL [R1+0x178], R20 ;  /* 0x0001781401007387 */ /* 0x0001e80000100800 */
[----:B------:R1:W-:Y:S01]  /*0990*/  STL [R1+0x168], R21 ;  /* 0x0001681501007387 */ /* 0x0003e20000100800 */
[----:B0-----:R-:W-:Y:S02]  /*09a0*/  SHF.L.U32 R20, R42, 0x10, RZ ;  /* 0x000000102a147819 */ /* 0x001fe400000006ff */
[----:B-1----:R-:W-:-:S03]  /*09b0*/  SHF.L.U32 R21, R43, 0x10, RZ ;  /* 0x000000102b157819 */ /* 0x002fc600000006ff */
[----:B------:R5:W-:Y:S04]  /*09c0*/  STL [R1+0x158], R20 ;  /* 0x0001581401007387 */ /* 0x000be80000100800 */
[----:B------:R0:W-:Y:S01]  /*09d0*/  STL [R1+0x148], R21 ;  /* 0x0001481501007387 */ /* 0x0001e20000100800 */
[----:B-----5:R-:W-:Y:S02]  /*09e0*/  SHF.L.U32 R20, R36, 0x10, RZ ;  /* 0x0000001024147819 */ /* 0x020fe400000006ff */
[----:B0-----:R-:W-:-:S03]  /*09f0*/  SHF.L.U32 R21, R37, 0x10, RZ ;  /* 0x0000001025157819 */ /* 0x001fc600000006ff */
[----:B------:R0:W-:Y:S04]  /*0a00*/  STL [R1+0x174], R20 ;  /* 0x0001741401007387 */ /* 0x0001e80000100800 */
[----:B------:R1:W-:Y:S01]  /*0a10*/  STL [R1+0x164], R21 ;  /* 0x0001641501007387 */ /* 0x0003e20000100800 */
[----:B0-----:R-:W-:Y:S02]  /*0a20*/  SHF.L.U32 R20, R38, 0x10, RZ ;  /* 0x0000001026147819 */ /* 0x001fe400000006ff */
[----:B-1----:R-:W-:-:S03]  /*0a30*/  SHF.L.U32 R21, R39, 0x10, RZ ;  /* 0x0000001027157819 */ /* 0x002fc600000006ff */
        /* <DEDUP_REMOVED lines=12> */
[----:B------:R0:W-:Y:S01]  /*0b00*/  STL [R1+0x134], R20 ;  /* 0x0001341401007387 */ /* 0x0001e20000100800 */
[----:B------:R-:W-:-:S03]  /*0b10*/  PRMT R55, R16, 0x7632, R55 ;  /* 0x0000763210377816 */ /* 0x000fc60000000037 */
[----:B------:R1:W-:Y:S01]  /*0b20*/  STL [R1+0x124], R21 ;  /* 0x0001241501007387 */ /* 0x0003e20000100800 */
[----:B0-----:R-:W-:Y:S02]  /*0b30*/  SHF.L.U32 R20, R26, 0x10, RZ ;  /* 0x000000101a147819 */ /* 0x001fe400000006ff */
[----:B-1----:R-:W-:-:S03]  /*0b40*/  SHF.L.U32 R21, R27, 0x10, RZ ;  /* 0x000000101b157819 */ /* 0x002fc600000006ff */
[----:B------:R0:W-:Y:S01]  /*0b50*/  STL [R1+0x114], R20 ;  /* 0x0001141401007387 */ /* 0x0001e20000100800 */
[----:B------:R-:W-:-:S03]  /*0b60*/  PRMT R54, R17, 0x7632, R54 ;  /* 0x0000763211367816 */ /* 0x000fc60000000036 */
[----:B------:R-:W-:Y:S01]  /*0b70*/  STL [R1+0x104], R21 ;  /* 0x0001041501007387 */ /* 0x000fe20000100800 */
[----:B0-----:R-:W-:Y:S02]  /*0b80*/  SHF.L.U32 R20, R16, 0x10, RZ ;  /* 0x0000001010147819 */ /* 0x001fe400000006ff */
[----:B------:R-:W-:Y:S02]  /*0b90*/  SHF.L.U32 R16, R17, 0x10, RZ ;  /* 0x0000001011107819 */ /* 0x000fe400000006ff */
[----:B------:R-:W-:Y:S01]  /*0ba0*/  PRMT R76, R51, 0x7632, R76 ;  /* 0x00007632334c7816 */ /* 0x000fe2000000004c */
[----:B------:R-:W-:Y:S01]  /*0bb0*/  STL [R1+0xf8], R20 ;  /* 0x0000f81401007387 */ /* 0x000fe20000100800 */
[----:B------:R-:W-:Y:S02]  /*0bc0*/  SHF.L.U32 R17, R18, 0x10, RZ ;  /* 0x0000001012117819 */ /* 0x000fe400000006ff */
[C---:B------:R-:W-:Y:S01]  /*0bd0*/  PRMT R51, R12.reuse, 0x7632, R51 ;  /* 0x000076320c337816 */ /* 0x040fe20000000033 */
[----:B------:R0:W-:Y:S01]  /*0be0*/  STL [R1+0xe8], R16 ;  /* 0x0000e81001007387 */ /* 0x0001e20000100800 */
[----:B------:R-:W-:-:S02]  /*0bf0*/  SHF.L.U32 R12, R12, 0x10, RZ ;  /* 0x000000100c0c7819 */ /* 0x000fc400000006ff */
[----:B------:R-:W-:Y:S01]  /*0c00*/  PRMT R77, R50, 0x7632, R77 ;  /* 0x00007632324d7816 */ /* 0x000fe2000000004d */
[----:B------:R-:W-:Y:S01]  /*0c10*/  STL [R1+0xd8], R17 ;  /* 0x0000d81101007387 */ /* 0x000fe20000100800 */
[----:B------:R-:W-:Y:S02]  /*0c20*/  PRMT R50, R13, 0x7632, R50 ;  /* 0x000076320d327816 */ /* 0x000fe40000000032 */
[----:B0-----:R-:W-:Y:S02]  /*0c30*/  SHF.L.U32 R16, R19, 0x10, RZ ;  /* 0x0000001013107819 */ /* 0x001fe400000006ff */
[----:B------:R-:W-:-:S03]  /*0c40*/  SHF.L.U32 R13, R13, 0x10, RZ ;  /* 0x000000100d0d7819 */ /* 0x000fc600000006ff */
[----:B------:R-:W-:Y:S04]  /*0c50*/  STL [R1+0xc8], R16 ;  /* 0x0000c81001007387 */ /* 0x000fe80000100800 */
        /* <DEDUP_REMOVED lines=12> */
[----:B------:R-:W-:Y:S02]  /*0d20*/  PRMT R6, R9, 0x7632, R6 ;  /* 0x0000763209067816 */ /* 0x000fe40000000006 */
[----:B-1----:R-:W-:Y:S01]  /*0d30*/  SHF.L.U32 R13, R7, 0x10, RZ ;  /* 0x00000010070d7819 */ /* 0x002fe200000006ff */
[----:B------:R0:W-:Y:S01]  /*0d40*/  STL [R1+0x98], R12 ;  /* 0x0000980c01007387 */ /* 0x0001e20000100800 */
[----:B------:R-:W-:Y:S02]  /*0d50*/  SHF.L.U32 R9, R9, 0x10, RZ ;  /* 0x0000001009097819 */ /* 0x000fe400000006ff */
[----:B------:R-:W-:Y:S01]  /*0d60*/  PRMT R0, R4, 0x7632, R0 ;  /* 0x0000763204007816 */ /* 0x000fe20000000000 */
[----:B------:R-:W-:Y:S01]  /*0d70*/  STL [R1+0x88], R13 ;  /* 0x0000880d01007387 */ /* 0x000fe20000100800 */
[----:B------:R-:W-:-:S02]  /*0d80*/  PRMT R4, R7, 0x7632, R4 ;  /* 0x0000763207047816 */ /* 0x000fc40000000004 */
[----:B0-----:R-:W-:Y:S02]  /*0d90*/  SHF.L.U32 R12, R8, 0x10, RZ ;  /* 0x00000010080c7819 */ /* 0x001fe400000006ff */
[C---:B------:R-:W-:Y:S02]  /*0da0*/  PRMT R7, R10.reuse, 0x7632, R7 ;  /* 0x000076320a077816 */ /* 0x040fe40000000007 */
[----:B------:R-:W-:Y:S01]  /*0db0*/  SHF.L.U32 R10, R10, 0x10, RZ ;  /* 0x000000100a0a7819 */ /* 0x000fe200000006ff */
[----:B------:R-:W-:Y:S04]  /*0dc0*/  STL [R1+0xb4], R12 ;  /* 0x0000b40c01007387 */ /* 0x000fe80000100800 */
[----:B------:R0:W-:Y:S04]  /*0dd0*/  STL [R1+0xa4], R9 ;  /* 0x0000a40901007387 */ /* 0x0001e80000100800 */
[----:B------:R1:W-:Y:S01]  /*0de0*/  STL [R1+0x94], R10 ;  /* 0x0000940a01007387 */ /* 0x0003e20000100800 */
[----:B0-----:R-:W-:-:S05]  /*0df0*/  SHF.L.U32 R9, R11, 0x10, RZ ;  /* 0x000000100b097819 */ /* 0x001fca00000006ff */
[----:B------:R0:W-:Y:S04]  /*0e00*/  STL [R1+0x84], R9 ;  /* 0x0000840901007387 */ /* 0x0001e80000100800 */
[----:B------:R-:W-:Y:S04]  /*0e10*/  STL [R1+0x10], RZ ;  /* 0x000010ff01007387 */ /* 0x000fe80000100800 */
        /* <DEDUP_REMOVED lines=17> */
[----:B------:R-:W-:Y:S01]  /*0f30*/  STL [R1+0x18], RZ ;  /* 0x000018ff01007387 */ /* 0x000fe20000100800 */
[----:B------:R-:W-:-:S03]  /*0f40*/  PRMT R79, R48, 0x7632, R79 ;  /* 0x00007632304f7816 */ /* 0x000fc6000000004f */
[----:B------:R-:W-:Y:S01]  /*0f50*/  STL [R1+0x14], RZ ;  /* 0x000014ff01007387 */ /* 0x000fe20000100800 */
[----:B------:R-:W-:-:S03]  /*0f60*/  PRMT R78, R49, 0x7632, R78 ;  /* 0x00007632314e7816 */ /* 0x000fc6000000004e */
[----:B------:R-:W-:Y:S04]  /*0f70*/  STL [R1], RZ ;  /* 0x000000ff01007387 */ /* 0x000fe80000100800 */
[----:B------:R-:W-:Y:S04]  /*0f80*/  STL [R1+0x70], RZ ;  /* 0x000070ff01007387 */ /* 0x000fe80000100800 */
[----:B------:R-:W-:Y:S01]  /*0f90*/  STL [R1+0x60], RZ ;  /* 0x000060ff01007387 */ /* 0x000fe20000100800 */
[----:B------:R-:W-:-:S03]  /*0fa0*/  SHF.L.U32 R79, R79, 0x10, RZ ;  /* 0x000000104f4f7819 */ /* 0x000fc600000006ff */
[----:B------:R-:W-:Y:S01]  /*0fb0*/  STL [R1+0x50], RZ ;  /* 0x000050ff01007387 */ /* 0x000fe20000100800 */
[----:B-1----:R-:W-:-:S03]  /*0fc0*/  SHF.L.U32 R10, R78, 0x10, RZ ;  /* 0x000000104e0a7819 */ /* 0x002fc600000006ff */
[----:B------:R-:W-:Y:S01]  /*0fd0*/  STL [R1+0x40], RZ ;  /* 0x000040ff01007387 */ /* 0x000fe20000100800 */
[----:B0-----:R-:W-:-:S03]  /*0fe0*/  SHF.L.U32 R9, R77, 0x10, RZ ;  /* 0x000000104d097819 */ /* 0x001fc600000006ff */
[----:B------:R-:W-:Y:S01]  /*0ff0*/  STL [R1+0x30], RZ ;  /* 0x000030ff01007387 */ /* 0x000fe20000100800 */
[----:B------:R-:W-:-:S03]  /*1000*/  PRMT R75, R44, 0x7632, R75 ;  /* 0x000076322c4b7816 */ /* 0x000fc6000000004b */
[----:B------:R-:W-:Y:S01]  /*1010*/  STL [R1+0x6c], RZ ;  /* 0x00006cff01007387 */ /* 0x000fe20000100800 */
[----:B------:R-:W-:-:S03]  /*1020*/  PRMT R74, R45, 0x7632, R74 ;  /* 0x000076322d4a7816 */ /* 0x000fc6000000004a */
[----:B------:R-:W-:Y:S04]  /*1030*/  STL [R1+0x5c], RZ ;  /* 0x00005cff01007387 */ /* 0x000fe80000100800 */
[----:B------:R-:W-:Y:S01]  /*1040*/  STL [R1+0x4c], RZ ;  /* 0x00004cff01007387 */ /* 0x000fe20000100800 */
[----:B------:R-:W-:-:S03]  /*1050*/  SHF.L.U32 R76, R76, 0x10, RZ ;  /* 0x000000104c4c7819 */ /* 0x000fc600000006ff */
[----:B------:R-:W-:Y:S04]  /*1060*/  STL [R1+0x3c], RZ ;  /* 0x00003cff01007387 */ /* 0x000fe80000100800 */
[----:B------:R-:W-:Y:S01]  /*1070*/  STL [R1+0x2c], RZ ;  /* 0x00002cff01007387 */ /* 0x000fe20000100800 */
[----:B------:R-:W-:-:S03]  /*1080*/  PRMT R73, R46, 0x7632, R73 ;  /* 0x000076322e497816 */ /* 0x000fc60000000049 */
[----:B------:R-:W-:Y:S01]  /*1090*/  STL [R1+0x1b0], R79 ;  /* 0x0001b04f01007387 */ /* 0x000fe20000100800 */
[----:B------:R-:W-:-:S03]  /*10a0*/  PRMT R72, R47, 0x7632, R72 ;  /* 0x000076322f487816 */ /* 0x000fc60000000048 */
[----:B------:R0:W-:Y:S01]  /*10b0*/  STL [R1+0x1a0], R10 ;  /* 0x0001a00a01007387 */ /* 0x0001e20000100800 */
[----:B------:R-:W-:-:S03]  /*10c0*/  PRMT R71, R40, 0x7632, R71 ;  /* 0x0000763228477816 */ /* 0x000fc60000000047 */
[----:B------:R1:W-:Y:S01]  /*10d0*/  STL [R1+0x190], R9 ;  /* 0x0001900901007387 */ /* 0x0003e20000100800 */
[----:B------:R-:W-:Y:S02]  /*10e0*/  SHF.L.U32 R73, R73, 0x10, RZ ;  /* 0x0000001049497819 */ /* 0x000fe400000006ff */
[----:B0-----:R-:W-:Y:S01]  /*10f0*/  SHF.L.U32 R10, R75, 0x10, RZ ;  /* 0x000000104b0a7819 */ /* 0x001fe200000006ff */
[----:B------:R-:W-:Y:S01]  /*1100*/  STL [R1+0x180], R76 ;  /* 0x0001804c01007387 */ /* 0x000fe20000100800 */
[----:B-1----:R-:W-:-:S03]  /*1110*/  SHF.L.U32 R9, R74, 0x10, RZ ;  /* 0x000000104a097819 */ /* 0x002fc600000006ff */
[----:B------:R0:W-:Y:S01]  /*1120*/  STL [R1+0x1ac], R10 ;  /* 0x0001ac0a01007387 */ /* 0x0001e20000100800 */
[----:B------:R-:W-:-:S03]  /*1130*/  PRMT R70, R41, 0x7632, R70 ;  /* 0x0000763229467816 */ /* 0x000fc60000000046 */
[----:B------:R1:W-:Y:S01]  /*1140*/  STL [R1+0x19c], R9 ;  /* 0x00019c0901007387 */ /* 0x0003e20000100800 */
[----:B------:R-:W-:Y:S02]  /*1150*/  PRMT R69, R42, 0x7632, R69 ;  /* 0x000076322a457816 */ /* 0x000fe40000000045 */
[----:B------:R-:W-:Y:S02]  /*1160*/  PRMT R68, R43, 0x7632, R68 ;  /* 0x000076322b447816 */ /* 0x000fe40000000044 */
[----:B0-----:R-:W-:Y:S01]  /*1170*/  SHF.L.U32 R10, R72, 0x10, RZ ;  /* 0x00000010480a7819 */ /* 0x001fe200000006ff */
[----:B------:R-:W-:Y:S01]  /*1180*/  STL [R1+0x18c], R73 ;  /* 0x00018c4901007387 */ /* 0x000fe20000100800 */
[----:B-1----:R-:W-:-:S03]  /*1190*/  SHF.L.U32 R9, R71, 0x10, RZ ;  /* 0x0000001047097819 */ /* 0x002fc600000006ff */
[----:B------:R0:W-:Y:S01]  /*11a0*/  STL [R1+0x17c], R10 ;  /* 0x00017c0a01007387 */ /* 0x0001e20000100800 */
[----:B------:R-:W-:Y:S02]  /*11b0*/  SHF.L.U32 R70, R70, 0x10, RZ ;  /* 0x0000001046467819 */ /* 0x000fe400000006ff */
[----:B------:R-:W-:Y:S01]  /*11c0*/  PRMT R67, R36, 0x7632, R67 ;  /* 0x0000763224437816 */ /* 0x000fe20000000043 */
        /* <DEDUP_REMOVED lines=34> */
[----:B------:R-:W-:-:S03]  /*13f0*/  SHF.L.U32 R58, R58, 0x10, RZ ;  /* 0x000000103a3a7819 */ /* 0x000fc600000006ff */
[----:B------:R1:W-:Y:S01]  /*1400*/  STL [R1+0x12c], R9 ;  /* 0x00012c0901007387 */ /* 0x0003e20000100800 */
        /* <DEDUP_REMOVED lines=8> */
[----:B0-----:R-:W-:-:S03]  /*1490*/  SHF.L.U32 R10, R54, 0x10, RZ ;  /* 0x00000010360a7819 */ /* 0x001fc600000006ff */
[----:B------:R-:W-:Y:S01]  /*14a0*/  STL [R1+0xf0], R55 ;  /* 0x0000f03701007387 */ /* 0x000fe20000100800 */
[----:B-1----:R-:W-:-:S03]  /*14b0*/  SHF.L.U32 R9, R53, 0x10, RZ ;  /* 0x0000001035097819 */ /* 0x002fc600000006ff */
[----:B------:R0:W-:Y:S01]  /*14c0*/  STL [R1+0xe0], R10 ;  /* 0x0000e00a01007387 */ /* 0x0001e20000100800 */
[----:B------:R-:W-:Y:S02]  /*14d0*/  SHF.L.U32 R52, R52, 0x10, RZ ;  /* 0x0000001034347819 */ /* 0x000fe400000006ff */
[----:B------:R-:W-:Y:S01]  /*14e0*/  PRMT R49, R14, 0x7632, R49 ;  /* 0x000076320e317816 */ /* 0x000fe20000000031 */
[----:B------:R1:W-:Y:S01]  /*14f0*/  STL [R1+0xd0], R9 ;  /* 0x0000d00901007387 */ /* 0x0003e20000100800 */
[----:B------:R-:W-:Y:S02]  /*1500*/  PRMT R48, R15, 0x7632, R48 ;  /* 0x000076320f307816 */ /* 0x000fe40000000030 */
[----:B0-----:R-:W-:Y:S01]  /*1510*/  SHF.L.U32 R10, R51, 0x10, RZ ;  /* 0x00000010330a7819 */ /* 0x001fe200000006ff */
[----:B------:R-:W-:Y:S01]  /*1520*/  STL [R1+0xc0], R52 ;  /* 0x0000c03401007387 */ /* 0x000fe20000100800 */
[----:B-1----:R-:W-:-:S03]  /*1530*/  SHF.L.U32 R9, R50, 0x10, RZ ;  /* 0x0000001032097819 */ /* 0x002fc600000006ff */
[----:B------:R0:W-:Y:S01]  /*1540*/  STL [R1+0xec], R10 ;  /* 0x0000ec0a01007387 */ /* 0x0001e20000100800 */
[----:B------:R-:W-:Y:S02]  /*1550*/  PRMT R2, R5, 0x7632, R2 ;  /* 0x0000763205027816 */ /* 0x000fe40000000002 */
[----:B------:R-:W-:Y:S01]  /*1560*/  SHF.L.U32 R49, R49, 0x10, RZ ;  /* 0x0000001031317819 */ /* 0x000fe200000006ff */
[----:B------:R1:W-:Y:S01]  /*1570*/  STL [R1+0xdc], R9 ;  /* 0x0000dc0901007387 */ /* 0x0003e20000100800 */
[----:B------:R-:W-:Y:S02]  /*1580*/  PRMT R5, R8, 0x7632, R5 ;  /* 0x0000763208057816 */ /* 0x000fe40000000005 */
[----:B0-----:R-:W-:Y:S01]  /*1590*/  SHF.L.U32 R10, R48, 0x10, RZ ;  /* 0x00000010300a7819 */ /* 0x001fe200000006ff */
[----:B------:R-:W-:Y:S01]  /*15a0*/  STL [R1+0xcc], R49 ;  /* 0x0000cc3101007387 */ /* 0x000fe20000100800 */
[----:B-1----:R-:W-:Y:S02]  /*15b0*/  SHF.L.U32 R9, R0, 0x10, RZ ;  /* 0x0000001000097819 */ /* 0x002fe400000006ff */
[----:B------:R-:W-:Y:S01]  /*15c0*/  SHF.L.U32 R0, R2, 0x10, RZ ;  /* 0x0000001002007819 */ /* 0x000fe200000006ff */
[----:B------:R-:W-:Y:S01]  /*15d0*/  STL [R1+0xbc], R10 ;  /* 0x0000bc0a01007387 */ /* 0x000fe20000100800 */
[----:B------:R-:W-:-:S02]  /*15e0*/  SHF.L.U32 R3, R3, 0x10, RZ ;  /* 0x0000001003037819 */ /* 0x000fc400000006ff */
[----:B------:R-:W-:Y:S01]  /*15f0*/  SHF.L.U32 R2, R4, 0x10, RZ ;  /* 0x0000001004027819 */ /* 0x000fe200000006ff */
[----:B------:R-:W-:Y:S01]  /*1600*/  STL [R1+0xb0], R9 ;  /* 0x0000b00901007387 */ /* 0x000fe20000100800 */
[----:B------:R-:W-:-:S03]  /*1610*/  PRMT R8, R11, 0x7632, R8 ;  /* 0x000076320b087816 */ /* 0x000fc60000000008 */
[----:B------:R0:W-:Y:S04]  /*1620*/  STL [R1+0xa0], R0 ;  /* 0x0000a00001007387 */ /* 0x0001e80000100800 */
[----:B------:R1:W-:Y:S01]  /*1630*/  STL [R1+0x90], R3 ;  /* 0x0000900301007387 */ /* 0x0003e20000100800 */
[----:B0-----:R-:W-:-:S03]  /*1640*/  SHF.L.U32 R0, R5, 0x10, RZ ;  /* 0x0000001005007819 */ /* 0x001fc600000006ff */
[----:B------:R0:W-:Y:S01]  /*1650*/  STL [R1+0x80], R2 ;  /* 0x0000800201007387 */ /* 0x0001e20000100800 */
[----:B-1----:R-:W-:-:S03]  /*1660*/  SHF.L.U32 R3, R6, 0x10, RZ ;  /* 0x0000001006037819 */ /* 0x002fc600000006ff */
[----:B------:R1:W-:Y:S01]  /*1670*/  STL [R1+0xac], R0 ;  /* 0x0000ac0001007387 */ /* 0x0003e20000100800 */
[----:B0-----:R-:W-:-:S03]  /*1680*/  SHF.L.U32 R2, R7, 0x10, RZ ;  /* 0x0000001007027819 */ /* 0x001fc600000006ff */
[----:B------:R-:W-:Y:S01]  /*1690*/  STL [R1+0x9c], R3 ;  /* 0x00009c0301007387 */ /* 0x000fe20000100800 */
[----:B-1----:R-:W-:-:S03]  /*16a0*/  SHF.L.U32 R0, R8, 0x10, RZ ;  /* 0x0000001008007819 */ /* 0x002fc600000006ff */
[----:B------:R0:W-:Y:S04]  /*16b0*/  STL [R1+0x8c], R2 ;  /* 0x00008c0201007387 */ /* 0x0001e80000100800 */
[----:B------:R1:W-:Y:S01]  /*16c0*/  STL [R1+0x7c], R0 ;  /* 0x00007c0001007387 */ /* 0x0003e20000100800 */
        /* <DEDUP_REMOVED lines=45> */
[----:B01----:R-:W-:-:S07]  /*19a0*/  CS2R R2, SRZ ;  /* 0x0000000000027805 */ /* 0x003fce000001ff00 */
.L_x_139:
[----:B------:R-:W0:Y:S01]  /*19b0*/  S2R R49, SR_TID.X ;  /* 0x0000000000317919 */ /* 0x000e220000002100 */
[----:B------:R-:W1:Y:S01]  /*19c0*/  LDC.64 R194, c[0x0][0x430] ;  /* 0x00010c00ffc27b82 */ /* 0x000e620000000a00 */
[----:B------:R-:W-:Y:S01]  /*19d0*/  IMAD R0, R152, UR13, RZ ;  /* 0x0000000d98007c24 */ /* 0x000fe2000f8e02ff */
[----:B------:R-:W-:Y:S04]  /*19e0*/  STL [R1+0x1c4], R86 ;  /* 0x0001c45601007387 */ /* 0x000fe80000100800 */
[----:B------:R-:W-:Y:S01]  /*19f0*/  SHF.R.S32.HI R48, RZ, 0x1f, R0 ;  /* 0x0000001fff307819 */ /* 0x000fe20000011400 */
[----:B------:R-:W-:Y:S01]  /*1a00*/  STL [R1+0x1c0], R85 ;  /* 0x0001c05501007387 */ /* 0x000fe20000100800 */
[----:B------:R-:W2:Y:S02]  /*1a10*/  LDC.64 R192, c[0x0][0x3a8] ;  /* 0x0000ea00ffc07b82 */ /* 0x000ea40000000a00 */
[----:B------:R-:W-:Y:S01]  /*1a20*/  LEA.HI R48, R48, R0, RZ, 0x3 ;  /* 0x0000000030307211 */ /* 0x000fe200078f18ff */
[----:B------:R3:W-:Y:S04]  /*1a30*/  STL [R1+0x1bc], R84 ;  /* 0x0001bc5401007387 */ /* 0x0007e80000100800 */
[----:B------:R-:W4:Y:S01]  /*1a40*/  LDL R168, [R1+0x1b8] ;  /* 0x0001b80001a87983 */ /* 0x000f220000100800 */
[----:B------:R-:W2:Y:S03]  /*1a50*/  LDC.64 R52, c[0x0][0x3c0] ;  /* 0x0000f000ff347b82 */ /* 0x000ea60000000a00 */
[----:B------:R-:W4:Y:S04]  /*1a60*/  LDL R169, [R1+0x194] ;  /* 0x0001940001a97983 */ /* 0x000f280000100800 */
[----:B---3--:R-:W3:Y:S01]  /*1a70*/  LDL R84, [R1+0x1b4] ;  /* 0x0001b40001547983 */ /* 0x008ee20000100800 */
[----:B------:R-:W2:Y:S03]  /*1a80*/  LDC.64 R196, c[0x0][0x428] ;  /* 0x00010a00ffc47b82 */ /* 0x000ea60000000a00 */
[----:B------:R-:W4:Y:S01]  /*1a90*/  LDL R86, [R1+0x198] ;  /* 0x0001980001567983 */ /* 0x000f220000100800 */
[----:B0-----:R-:W-:-:S04]  /*1aa0*/  LOP3.LUT R49, R49, 0x1f, RZ, 0xc0, !PT ;  /* 0x0000001f31317812 */ /* 0x001fc800078ec0ff */
[----:B------:R-:W0:Y:S01]  /*1ab0*/  LDC.64 R54, c[0x0][0x3c8] ;  /* 0x0000f200ff367b82 */ /* 0x000e220000000a00 */
[----:B------:R-:W4:Y:S01]  /*1ac0*/  LDL R85, [R1+0x184] ;  /* 0x0001840001557983 */ /* 0x000f220000100800 */
[----:B------:R-:W-:Y:S02]  /*1ad0*/  LEA.HI.SX32 R164, R48, R49, 0x1d ;  /* 0x0000003130a47211 */ /* 0x000fe400078feaff */
[----:B------:R-:W-:Y:S01]  /*1ae0*/  ISETP.NE.AND P2, PT, RZ, UR12, PT ;  /* 0x0000000cff007c0c */ /* 0x000fe2000bf45270 */
[----:B------:R-:W4:Y:S02]  /*1af0*/  LDL R171, [R1+0x1a4] ;  /* 0x0001a40001ab7983 */ /* 0x000f240000100800 */
[C---:B-1----:R-:W-:Y:S02]  /*1b00*/  IMAD.WIDE.U32 R92, R164.reuse, 0x10, R194 ;  /* 0x00000010a45c7825 */ /* 0x042fe400078e00c2 */
[----:B------:R-:W4:Y:S04]  /*1b10*/  LDL R170, [R1+0x1a8] ;  /* 0x0001a80001aa7983 */ /* 0x000f280000100800 */
[----:B------:R-:W3:Y:S01]  /*1b20*/  LDG.E.128 R92, desc[UR10][R92.64] ;  /* 0x0000000a5c5c7981 */ /* 0x000ee2000c1e1d00 */
[----:B--2---:R-:W-:Y:S01]  /*1b30*/  IMAD.WIDE.U32 R48, R164, 0x10, R192 ;  /* 0x00000010a4307825 */ /* 0x004fe200078e00c0 */
[----:B------:R-:W-:-:S02]  /*1b40*/  ISETP.NE.U32.AND P0, PT, RZ, UR14, PT ;  /* 0x0000000eff007c0c */ /* 0x000fc4000bf05070 */
[----:B------:R-:W2:Y:S01]  /*1b50*/  LDL R188, [R1+0x164] ;  /* 0x0001640001bc7983 */ /* 0x000ea20000100800 */
[----:B------:R-:W-:-:S03]  /*1b60*/  IMAD.WIDE R52, R152, 0x4, R52 ;  /* 0x0000000498347825 */ /* 0x000fc600078e0234 */
[----:B------:R-:W4:Y:S01]  /*1b70*/  LDG.E.128 R48, desc[UR10][R48.64] ;  /* 0x0000000a30307981 */ /* 0x000f22000c1e1d00 */
[----:B------:R-:W-:-:S03]  /*1b80*/  IMAD.WIDE.U32 R88, R164, 0x10, R196 ;  /* 0x00000010a4587825 */ /* 0x000fc600078e00c4 */
[----:B------:R0:W2:Y:S04]  /*1b90*/  LDG.E R165, desc[UR10][R52.64] ;  /* 0x0000000a34a57981 */ /* 0x0000a8000c1e1900 */
[----:B------:R-:W2:Y:S04]  /*1ba0*/  LDG.E.128 R88, desc[UR10][R88.64] ;  /* 0x0000000a58587981 */ /* 0x000ea8000c1e1d00 */
[----:B------:R-:W2:Y:S01]  /*1bb0*/  LDL R189, [R1+0x178] ;  /* 0x0001780001bd7983 */ /* 0x000ea20000100800 */
[----:B0-----:R-:W-:-:S03]  /*1bc0*/  IMAD.WIDE R52, R152, 0x4, R54 ;  /* 0x0000000498347825 */ /* 0x001fc600078e0236 */
[----:B------:R-:W2:Y:S04]  /*1bd0*/  LDL R186, [R1+0x158] ;  /* 0x0001580001ba7983 */ /* 0x000ea80000100800 */
[----:B------:R-:W2:Y:S04]  /*1be0*/  LDG.E R153, desc[UR10][R52.64] ;  /* 0x0000000a34997981 */ /* 0x000ea8000c1e1900 */
[----:B------:R-:W2:Y:S04]  /*1bf0*/  LDL R207, [R1+0x114] ;  /* 0x0001140001cf7983 */ /* 0x000ea80000100800 */
[----:B------:R-:W2:Y:S01]  /*1c00*/  LDL R205, [R1+0x118] ;  /* 0x0001180001cd7983 */ /* 0x000ea20000100800 */
[----:B---3--:R-:W-:-:S02]  /*1c10*/  PRMT R166, R92, 0x7632, R166 ;  /* 0x000076325ca67816 */ /* 0x008fc400000000a6 */
[----:B------:R-:W-:-:S05]  /*1c20*/  SHF.L.U32 R92, R92, 0x10, RZ ;  /* 0x000000105c5c7819 */ /* 0x000fca00000006ff */
[----:B------:R-:W-:Y:S02]  /*1c30*/  FMUL.FTZ R167, R84, R92 ;  /* 0x0000005c54a77220 */ /* 0x000fe40000410000 */
[----:B------:R-:W3:Y:S01]  /*1c40*/  LDL R84, [R1+0x188] ;  /* 0x0001880001547983 */ /* 0x000ee20000100800 */
[----:B----4-:R-:W-:Y:S02]  /*1c50*/  SHF.L.U32 R0, R48, 0x10, RZ ;  /* 0x0000001030007819 */ /* 0x010fe400000006ff */
[----:B--2---:R-:W-:Y:S02]  /*1c60*/  FSEL R165, R165, RZ, !P2 ;  /* 0x000000ffa5a57208 */ /* 0x004fe40005000000 */
[----:B------:R-:W-:-:S03]  /*1c70*/  SHF.L.U32 R162, R50, 0x10, RZ ;  /* 0x0000001032a27819 */ /* 0x000fc600000006ff */
[----:B------:R-:W-:Y:S01]  /*1c80*/  FADD.FTZ R0, -R165, R0 ;  /* 0x00000000a5007221 */ /* 0x000fe20000010100 */
[C---:B------:R-:W-:Y:S02]  /*1c90*/  PRMT R157, R51.reuse, 0x7632, R157 ;  /* 0x00007632339d7816 */ /* 0x040fe4000000009d */
[----:B------:R-:W-:Y:S02]  /*1ca0*/  SHF.L.U32 R161, R51, 0x10, RZ ;  /* 0x0000001033a17819 */ /* 0x000fe400000006ff */
[----:B------:R-:W-:Y:S02]  /*1cb0*/  SHF.L.U32 R178, R88, 0x10, RZ ;  /* 0x0000001058b27819 */ /* 0x000fe400000006ff */
[C---:B------:R-:W-:Y:S02]  /*1cc0*/  PRMT R51, R89.reuse, 0x7632, R51 ;  /* 0x0000763259337816 */ /* 0x040fe40000000033 */
[----:B------:R-:W-:Y:S01]  /*1cd0*/  SHF.L.U32 R176, R89, 0x10, RZ ;  /* 0x0000001059b07819 */ /* 0x000fe200000006ff */
[----:B------:R-:W-:Y:S01]  /*1ce0*/  FADD.FTZ R162, -R165, R162 ;  /* 0x000000a2a5a27221 */ /* 0x000fe20000010100 */
[----:B------:R-:W-:Y:S01]  /*1cf0*/  PRMT R89, R94, 0x7632, R89 ;  /* 0x000076325e597816 */ /* 0x000fe20000000059 */
[----:B------:R-:W-:Y:S01]  /*1d00*/  FMUL.FTZ R0, R153, R0 ;  /* 0x0000000099007220 */ /* 0x000fe20000410000 */
[----:B------:R-:W-:-:S02]  /*1d10*/  PRMT R159, R48, 0x7632, R159 ;  /* 0x00007632309f7816 */ /* 0x000fc4000000009f */
[----:B------:R-:W-:Y:S02]  /*1d20*/  SHF.L.U32 R94, R94, 0x10, RZ ;  /* 0x000000105e5e7819 */ /* 0x000fe400000006ff */
[C---:B------:R-:W-:Y:S02]  /*1d30*/  PRMT R48, R49.reuse, 0x7632, R48 ;  /* 0x0000763231307816 */ /* 0x040fe40000000030 */
[----:B------:R-:W-:Y:S01]  /*1d40*/  SHF.L.U32 R163, R49, 0x10, RZ ;  /* 0x0000001031a37819 */ /* 0x000fe200000006ff */
[----:B------:R-:W-:Y:S01]  /*1d50*/  FADD.FTZ R37, R178, R37 ;  /* 0x00000025b2257221 */ /* 0x000fe20000010000 */
[----:B------:R-:W-:Y:S01]  /*1d60*/  PRMT R49, R50, 0x7632, R49 ;  /* 0x0000763232317816 */ /* 0x000fe20000000031 */
[-C--:B------:R-:W-:Y:S01]  /*1d70*/  FFMA.FTZ R2, R0, R178.reuse, R2 ;  /* 0x000000b200027223 */ /* 0x080fe20000010002 */
[----:B------:R-:W-:Y:S01]  /*1d80*/  PRMT R50, R90, 0x7632, R50 ;  /* 0x000076325a327816 */ /* 0x000fe20000000032 */
[----:B------:R-:W-:Y:S01]  /*1d90*/  FFMA.FTZ R178, R168, R178, R167 ;  /* 0x000000b2a8b27223 */ /* 0x000fe200000100a7 */
[----:B------:R-:W-:Y:S01]  /*1da0*/  PRMT R158, R95, 0x7632, R158 ;  /* 0x000076325f9e7816 */ /* 0x000fe2000000009e */
[----:B------:R-:W2:Y:S01]  /*1db0*/  LDL R168, [R1+0x1ac] ;  /* 0x0001ac0001a87983 */ /* 0x000ea20000100800 */
[----:B------:R-:W-:Y:S01]  /*1dc0*/  SHF.L.U32 R90, R90, 0x10, RZ ;  /* 0x000000105a5a7819 */ /* 0x000fe200000006ff */
[----:B------:R-:W-:Y:S01]  /*1dd0*/  FMUL.FTZ R175, R153, R162 ;  /* 0x000000a299af7220 */ /* 0x000fe20000410000 */
[----:B------:R-:W-:Y:S01]  /*1de0*/  SHF.L.U32 R95, R95, 0x10, RZ ;  /* 0x000000105f5f7819 */ /* 0x000fe200000006ff */
[----:B------:R-:W-:Y:S01]  /*1df0*/  FMUL.FTZ R174, R169, R94 ;  /* 0x0000005ea9ae7220 */ /* 0x000fe20000410000 */
[----:B------:R-:W4:Y:S01]  /*1e00*/  LDL R162, [R1+0x19c] ;  /* 0x00019c0001a27983 */ /* 0x000f220000100800 */
[----:B------:R-:W-:-:S02]  /*1e10*/  PRMT R156, R91, 0x7632, R156 ;  /* 0x000076325b9c7816 */ /* 0x000fc4000000009c */
[----:B------:R-:W-:Y:S01]  /*1e20*/  SHF.L.U32 R91, R91, 0x10, RZ ;  /* 0x000000105b5b7819 */ /* 0x000fe200000006ff */
[----:B------:R-:W-:Y:S01]  /*1e30*/  FFMA.FTZ R174, R86, R90, R174 ;  /* 0x0000005a56ae7223 */ /* 0x000fe200000100ae */
[----:B------:R-:W-:Y:S01]  /*1e40*/  FMUL.FTZ R172, R85, R95 ;  /* 0x0000005f55ac7220 */ /* 0x000fe20000410000 */
[----:B------:R-:W4:Y:S04]  /*1e50*/  LDL R86, [R1+0x1a0] ;  /* 0x0001a00001567983 */ /* 0x000f280000100800 */
[----:B------:R-:W4:Y:S01]  /*1e60*/  LDL R85, [R1+0x18c] ;  /* 0x00018c0001557983 */ /* 0x000f220000100800 */
[----:B------:R-:W-:Y:S01]  /*1e70*/  PRMT R160, R88, 0x7632, R160 ;  /* 0x0000763258a07816 */ /* 0x000fe200000000a0 */
[----:B------:R-:W-:Y:S01]  /*1e80*/  FADD.FTZ R163, -R165, R163 ;  /* 0x000000a3a5a37221 */ /* 0x000fe20000010100 */
[----:B------:R-:W-:Y:S01]  /*1e90*/  SHF.L.U32 R159, R159, 0x10, RZ ;  /* 0x000000109f9f7819 */ /* 0x000fe200000006ff */
[----:B------:R-:W-:Y:S01]  /*1ea0*/  FADD.FTZ R39, R176, R39 ;  /* 0x00000027b0277221 */ /* 0x000fe20000010000 */
[----:B------:R-:W-:Y:S01]  /*1eb0*/  SHF.L.U32 R51, R51, 0x10, RZ ;  /* 0x0000001033337819 */ /* 0x000fe200000006ff */
[----:B------:R-:W4:Y:S01]  /*1ec0*/  LDL R167, [R1+0x1b0] ;  /* 0x0001b00001a77983 */ /* 0x000f220000100800 */
[----:B---3--:R-:W-:-:S03]  /*1ed0*/  FFMA.FTZ R172, R84, R91, R172 ;  /* 0x0000005b54ac7223 */ /* 0x008fc600000100ac */
[----:B------:R-:W3:Y:S01]  /*1ee0*/  LDL R84, [R1+0x190] ;  /* 0x0001900001547983 */ /* 0x000ee20000100800 */
[C---:B------:R-:W-:Y:S02]  /*1ef0*/  PRMT R88, R93.reuse, 0x7632, R88 ;  /* 0x000076325d587816 */ /* 0x040fe40000000058 */
[----:B------:R-:W-:Y:S01]  /*1f00*/  SHF.L.U32 R93, R93, 0x10, RZ ;  /* 0x000000105d5d7819 */ /* 0x000fe200000006ff */
[----:B------:R-:W-:Y:S01]  /*1f10*/  FMUL.FTZ R177, R153, R163 ;  /* 0x000000a399b17220 */ /* 0x000fe20000410000 */
[----:B------:R-:W-:Y:S01]  /*1f20*/  FADD.FTZ R41, R90, R41 ;  /* 0x000000295a297221 */ /* 0x000fe20000010000 */
[----:B------:R-:W-:Y:S01]  /*1f30*/  FFMA.FTZ R6, R175, R90, R6 ;  /* 0x0000005aaf067223 */ /* 0x000fe20000010006 */
[----:B------:R-:W-:Y:S01]  /*1f40*/  SHF.L.U32 R90, R166, 0x10, RZ ;  /* 0x00000010a65a7819 */ /* 0x000fe200000006ff */
[----:B------:R-:W-:Y:S01]  /*1f50*/  FMUL.FTZ R163, R171, R93 ;  /* 0x0000005daba37220 */ /* 0x000fe20000410000 */
[----:B------:R-:W-:Y:S01]  /*1f60*/  FADD.FTZ R159, -R165, R159 ;  /* 0x0000009fa59f7221 */ /* 0x000fe20000010100 */
[----:B------:R-:W-:Y:S01]  /*1f70*/  SHF.L.U32 R88, R88, 0x10, RZ ;  /* 0x0000001058587819 */ /* 0x000fe200000006ff */
[-C--:B------:R-:W-:Y:S01]  /*1f80*/  FFMA.FTZ R4, R177, R176.reuse, R4 ;  /* 0x000000b0b1047223 */ /* 0x080fe20000010004 */
[----:B------:R-:W-:Y:S01]  /*1f90*/  FFMA.FTZ R176, R170, R176, R163 ;  /* 0x000000b0aab07223 */ /* 0x000fe200000100a3 */
[----:B------:R-:W-:Y:S01]  /*1fa0*/  FMUL.FTZ R171, R153, R159 ;  /* 0x0000009f99ab7220 */ /* 0x000fe20000410000 */
[----:B------:R-:W-:-:S02]  /*1fb0*/  SHF.L.U32 R159, R89, 0x10, RZ ;  /* 0x00000010599f7819 */ /* 0x000fc400000006ff */
[----:B------:R-:W-:Y:S01]  /*1fc0*/  SHF.L.U32 R50, R50, 0x10, RZ ;  /* 0x0000001032327819 */ /* 0x000fe200000006ff */
[----:B--2---:R-:W-:Y:S01]  /*1fd0*/  FMUL.FTZ R170, R168, R90 ;  /* 0x0000005aa8aa7220 */ /* 0x004fe20000410000 */
[----:B----4-:R-:W-:-:S04]  /*1fe0*/  FMUL.FTZ R168, R162, R88 ;  /* 0x00000058a2a87220 */ /* 0x010fc80000410000 */
[----:B------:R-:W-:Y:S02]  /*1ff0*/  FFMA.FTZ R168, R86, R51, R168 ;  /* 0x0000003356a87223 */ /* 0x000fe400000100a8 */
[----:B------:R-:W2:Y:S01]  /*2000*/  LDL R86, [R1+0x17c] ;  /* 0x00017c0001567983 */ /* 0x000ea20000100800 */
[----:B------:R-:W-:Y:S01]  /*2010*/  FMUL.FTZ R166, R85, R159 ;  /* 0x0000009f55a67220 */ /* 0x000fe20000410000 */
[----:B------:R-:W-:Y:S02]  /*2020*/  ISETP.NE.AND.EX P0, PT, RZ, UR15, PT, P0 ;  /* 0x0000000fff007c0c */ /* 0x000fe4000bf05300 */
[----:B------:R-:W-:Y:S01]  /*2030*/  IADD3 R155, PT, PT, R164, 0x20, RZ ;  /* 0x00000020a49b7810 */ /* 0x000fe20007ffe0ff */
[----:B------:R-:W-:Y:S01]  /*2040*/  FADD.FTZ R161, -R165, R161 ;  /* 0x000000a1a5a17221 */ /* 0x000fe20000010100 */
[----:B------:R-:W4:Y:S09]  /*2050*/  LDL R85, [R1+0x174] ;  /* 0x0001740001557983 */ /* 0x000f320000100800 */
[----:B------:R-:W0:Y:S01]  /*2060*/  @P0 LDC.64 R180, c[0x0][0x438] ;  /* 0x00010e00ffb40b82 */ /* 0x000e220000000a00 */
[----:B---3--:R-:W-:Y:S01]  /*2070*/  FFMA.FTZ R166, R84, R50, R166 ;  /* 0x0000003254a67223 */ /* 0x008fe200000100a6 */
[----:B------:R-:W-:Y:S01]  /*2080*/  FADD.FTZ R229, R94, R229 ;  /* 0x000000e55ee57221 */ /* 0x000fe20000010000 */
[----:B------:R-:W3:Y:S01]  /*2090*/  LDL R84, [R1+0x180] ;  /* 0x0001800001547983 */ /* 0x000ee20000100800 */
[----:B------:R-:W-:-:S04]  /*20a0*/  IMAD.WIDE.U32 R100, R155, 0x10, R192 ;  /* 0x000000109b647825 */ /* 0x000fc800078e00c0 */
[----:B------:R-:W-:Y:S01]  /*20b0*/  FFMA.FTZ R132, R175, R94, R132 ;  /* 0x0000005eaf847223 */ /* 0x000fe20000010084 */
[----:B------:R-:W-:Y:S01]  /*20c0*/  FADD.FTZ R227, R95, R227 ;  /* 0x000000e35fe37221 */ /* 0x000fe20000010000 */
[----:B------:R-:W-:Y:S01]  /*20d0*/  SHF.L.U32 R156, R156, 0x10, RZ ;  /* 0x000000109c9c7819 */ /* 0x000fe200000006ff */
[----:B------:R-:W-:Y:S01]  /*20e0*/  IMAD.WIDE.U32 R108, R155, 0x10, R194 ;  /* 0x000000109b6c7825 */ /* 0x000fe200078e00c2 */
[----:B------:R-:W-:Y:S01]  /*20f0*/  SHF.L.U32 R160, R160, 0x10, RZ ;  /* 0x00000010a0a07819 */ /* 0x000fe200000006ff */
[----:B------:R-:W4:Y:S02]  /*2100*/  LDG.E.128 R100, desc[UR10][R100.64] ;  /* 0x0000000a64647981 */ /* 0x000f24000c1e1d00 */
[----:B------:R-:W-:Y:S01]  /*2110*/  FMUL.FTZ R173, R153, R161 ;  /* 0x000000a199ad7220 */ /* 0x000fe20000410000 */
[----:B------:R-:W1:Y:S01]  /*2120*/  @P0 LDC.64 R182, c[0x0][0x438] ;  /* 0x00010e00ffb60b82 */ /* 0x000e620000000a00 */
[----:B------:R-:W4:Y:S01]  /*2130*/  LDG.E.128 R108, desc[UR10][R108.64] ;  /* 0x0000000a6c6c7981 */ /* 0x000f22000c1e1d00 */
[----:B------:R-:W-:-:S04]  /*2140*/  IMAD.WIDE.U32 R104, R155, 0x10, R196 ;  /* 0x000000109b687825 */ /* 0x000fc800078e00c4 */
[----:B------:R-:W-:Y:S01]  /*2150*/  FFMA.FTZ R134, R173, R95, R134 ;  /* 0x0000005fad867223 */ /* 0x000fe20000010086 */
[----:B0-----:R-:W-:Y:S01]  /*2160*/  @P0 IMAD.WIDE.U32 R94, R155, 0x10, R180 ;  /* 0x000000109b5e0825 */ /* 0x001fe200078e00b4 */
[----:B------:R-:W-:Y:S01]  /*2170*/  SHF.L.U32 R181, R158, 0x10, RZ ;  /* 0x000000109eb57819 */ /* 0x000fe200000006ff */
[----:B------:R-:W4:Y:S02]  /*2180*/  LDG.E.128 R104, desc[UR10][R104.64] ;  /* 0x0000000a68687981 */ /* 0x000f24000c1e1d00 */
[----:B------:R-:W-:Y:S01]  /*2190*/  FADD.FTZ R38, R160, R38 ;  /* 0x00000026a0267221 */ /* 0x000fe20000010000 */
[-C--:B------:R-:W-:Y:S01]  /*21a0*/  FFMA.FTZ R3, R171, R160.reuse, R3 ;  /* 0x000000a0ab037223 */ /* 0x080fe20000010003 */
[----:B------:R-:W-:Y:S01]  /*21b0*/  FFMA.FTZ R170, R167, R160, R170 ;  /* 0x000000a0a7aa7223 */ /* 0x000fe200000100aa */
[----:B------:R-:W0:Y:S01]  /*21c0*/  @P0 LDC.64 R184, c[0x0][0x438] ;  /* 0x00010e00ffb80b82 */ /* 0x000e220000000a00 */
[----:B------:R-:W-:Y:S02]  /*21d0*/  SHF.L.U32 R157, R157, 0x10, RZ ;  /* 0x000000109d9d7819 */ /* 0x000fe400000006ff */
[----:B------:R-:W-:-:S02]  /*21e0*/  SHF.L.U32 R49, R49, 0x10, RZ ;  /* 0x0000001031317819 */ /* 0x000fc400000006ff */
[----:B------:R-:W-:Y:S01]  /*21f0*/  IADD3 R154, PT, PT, R164, 0x40, RZ ;  /* 0x00000040a49a7810 */ /* 0x000fe20007ffe0ff */
[----:B------:R-:W-:Y:S01]  /*2200*/  FADD.FTZ R44, R156, R44 ;  /* 0x0000002c9c2c7221 */ /* 0x000fe20000010000 */
[C---:B------:R-:W-:Y:S01]  /*2210*/  IADD3 R163, PT, PT, R164.reuse, 0x60, RZ ;  /* 0x00000060a4a37810 */ /* 0x040fe20007ffe0ff */
[----:B------:R-:W1:Y:S01]  /*2220*/  @P0 LDC.64 R160, c[0x0][0x438] ;  /* 0x00010e00ffa00b82 */ /* 0x000e620000000a00 */
[----:B------:R-:W-:Y:S01]  /*2230*/  IADD3 R162, PT, PT, R164, 0x80, RZ ;  /* 0x00000080a4a27810 */ /* 0x000fe20007ffe0ff */
[----:B------:R-:W-:Y:S01]  /*2240*/  FADD.FTZ R228, R159, R228 ;  /* 0x000000e49fe47221 */ /* 0x000fe20000010000 */
[----:B------:R-:W-:Y:S01]  /*2250*/  FADD.FTZ R233, R92, R233 ;  /* 0x000000e95ce97221 */ /* 0x000fe20000010000 */
[----:B------:R-:W-:Y:S01]  /*2260*/  FFMA.FTZ R128, R0, R92, R128 ;  /* 0x0000005c00807223 */ /* 0x000fe20000010080 */
[----:B------:R-:W-:Y:S01]  /*2270*/  FADD.FTZ R231, R93, R231 ;  /* 0x000000e75de77221 */ /* 0x000fe20000010000 */
[----:B------:R-:W-:Y:S01]  /*2280*/  FFMA.FTZ R130, R177, R93, R130 ;  /* 0x0000005db1827223 */ /* 0x000fe20000010082 */
[----:B------:R-:W-:Y:S01]  /*2290*/  SHF.L.U32 R48, R48, 0x10, RZ ;  /* 0x0000001030307819 */ /* 0x000fe200000006ff */
[----:B------:R-:W-:Y:S01]  /*22a0*/  FADD.FTZ R230, R88, R230 ;  /* 0x000000e658e67221 */ /* 0x000fe20000010000 */
[----:B------:R-:W-:Y:S01]  /*22b0*/  FADD.FTZ R43, R91, R43 ;  /* 0x0000002b5b2b7221 */ /* 0x000fe20000010000 */
[----:B------:R-:W-:Y:S01]  /*22c0*/  FFMA.FTZ R8, R173, R91, R8 ;  /* 0x0000005bad087223 */ /* 0x000fe20000010008 */
[----:B------:R-:W-:Y:S01]  /*22d0*/  FADD.FTZ R232, R90, R232 ;  /* 0x000000e85ae87221 */ /* 0x000fe20000010000 */
[----:B------:R-:W-:Y:S01]  /*22e0*/  FFMA.FTZ R129, R171, R90, R129 ;  /* 0x0000005aab817223 */ /* 0x000fe20000010081 */
[----:B--2---:R-:W-:Y:S01]  /*22f0*/  FMUL.FTZ R179, R86, R181 ;  /* 0x000000b556b37220 */ /* 0x004fe20000410000 */
[C---:B------:R-:W-:Y:S01]  /*2300*/  FADD.FTZ R157, -R165.reuse, R157 ;  /* 0x0000009da59d7221 */ /* 0x040fe20000010100 */
[----:B------:R-:W2:Y:S01]  /*2310*/  LDL R86, [R1+0x168] ;  /* 0x0001680001567983 */ /* 0x000ea20000100800 */
[----:B------:R-:W-:Y:S01]  /*2320*/  FADD.FTZ R49, -R165, R49 ;  /* 0x00000031a5317221 */ /* 0x000fe20000010100 */
[----:B------:R-:W-:Y:S01]  /*2330*/  FADD.FTZ R226, R181, R226 ;  /* 0x000000e2b5e27221 */ /* 0x000fe20000010000 */
[----:B------:R-:W-:Y:S01]  /*2340*/  IMAD.WIDE.U32 R52, R154, 0x10, R192 ;  /* 0x000000109a347825 */ /* 0x000fe200078e00c0 */
[----:B------:R-:W2:Y:S03]  /*2350*/  @P0 LDC.64 R92, c[0x0][0x438] ;  /* 0x00010e00ff5c0b82 */ /* 0x000ea60000000a00 */
[----:B------:R-:W-:Y:S01]  /*2360*/  FADD.FTZ R40, R51, R40 ;  /* 0x0000002833287221 */ /* 0x000fe20000010000 */
[----:B------:R-:W-:Y:S01]  /*2370*/  FADD.FTZ R42, R50, R42 ;  /* 0x0000002a322a7221 */ /* 0x000fe20000010000 */
[----:B------:R-:W5:Y:S01]  /*2380*/  @P0 LDG.E.128 R60, desc[UR10][R94.64] ;  /* 0x0000000a5e3c0981 */ /* 0x000f62000c1e1d00 */
[----:B---3--:R-:W-:Y:S01]  /*2390*/  FFMA.FTZ R179, R84, R156, R179 ;  /* 0x0000009c54b37223 */ /* 0x008fe200000100b3 */
[----:B------:R-:W-:-:S02]  /*23a0*/  FMUL.FTZ R180, R153, R157 ;  /* 0x0000009d99b47220 */ /* 0x000fc40000410000 */
[----:B------:R-:W3:Y:S01]  /*23b0*/  LDL R84, [R1+0x154] ;  /* 0x0001540001547983 */ /* 0x000ee20000100800 */
[----:B------:R-:W-:Y:S01]  /*23c0*/  FMUL.FTZ R167, R153, R49 ;  /* 0x0000003199a77220 */ /* 0x000fe20000410000 */
[----:B------:R-:W-:Y:S01]  /*23d0*/  FFMA.FTZ R9, R180, R156, R9 ;  /* 0x0000009cb4097223 */ /* 0x000fe20000010009 */
[----:B-1----:R-:W-:-:S04]  /*23e0*/  @P0 IMAD.WIDE.U32 R156, R154, 0x10, R160 ;  /* 0x000000109a9c0825 */ /* 0x002fc800078e00a0 */
[----:B------:R-:W-:Y:S01]  /*23f0*/  FFMA.FTZ R133, R167, R159, R133 ;  /* 0x0000009fa7857223 */ /* 0x000fe20000010085 */
[----:B------:R-:W-:Y:S01]  /*2400*/  FFMA.FTZ R135, R180, R181, R135 ;  /* 0x000000b5b4877223 */ /* 0x000fe20000010087 */
[----:B------:R-:W3:Y:S01]  /*2410*/  LDG.E.128 R52, desc[UR10][R52.64] ;  /* 0x0000000a34347981 */ /* 0x000ee2000c1e1d00 */
[----:B------:R-:W-:Y:S01]  /*2420*/  @P0 IMAD.WIDE.U32 R158, R163, 0x10, R182 ;  /* 0x00000010a39e0825 */ /* 0x000fe200078e00b6 */
[----:B----4-:R-:W-:Y:S02]  /*2430*/  SHF.L.U32 R182, R100, 0x10, RZ ;  /* 0x0000001064b67819 */ /* 0x010fe400000006ff */
[----:B------:R1:W5:Y:S01]  /*2440*/  @P0 LDG.E.128 R64, desc[UR10][R156.64] ;  /* 0x0000000a9c400981 */ /* 0x000362000c1e1d00 */
[----:B0-----:R-:W-:Y:S01]  /*2450*/  @P0 IMAD.WIDE.U32 R160, R162, 0x10, R184 ;  /* 0x00000010a2a00825 */ /* 0x001fe200078e00b8 */
[----:B------:R-:W-:Y:S02]  /*2460*/  SHF.L.U32 R181, R101, 0x10, RZ ;  /* 0x0000001065b57819 */ /* 0x000fe400000006ff */
[----:B------:R-:W4:Y:S01]  /*2470*/  LDL R184, [R1+0x144] ;  /* 0x0001440001b87983 */ /* 0x000f220000100800 */
[----:B------:R-:W-:-:S03]  /*2480*/  FADD.FTZ R182, -R165, R182 ;  /* 0x000000b6a5b67221 */ /* 0x000fc60000010100 */
[----:B------:R0:W5:Y:S01]  /*2490*/  @P0 LDG.E.128 R68, desc[UR10][R158.64] ;  /* 0x0000000a9e440981 */ /* 0x000162000c1e1d00 */
[----:B-1----:R-:W-:Y:S01]  /*24a0*/  SHF.L.U32 R156, R108, 0x10, RZ ;  /* 0x000000106c9c7819 */ /* 0x002fe200000006ff */
[----:B------:R-:W-:Y:S01]  /*24b0*/  FADD.FTZ R181, -R165, R181 ;  /* 0x000000b5a5b57221 */ /* 0x000fe20000010100 */
[----:B------:R-:W-:Y:S01]  /*24c0*/  SHF.L.U32 R157, R109, 0x10, RZ ;  /* 0x000000106d9d7819 */ /* 0x000fe200000006ff */
[----:B------:R1:W5:Y:S01]  /*24d0*/  @P0 LDG.E.128 R72, desc[UR10][R160.64] ;  /* 0x0000000aa0480981 */ /* 0x000362000c1e1d00 */
[----:B------:R-:W-:Y:S01]  /*24e0*/  FMUL.FTZ R182, R153, R182 ;  /* 0x000000b699b67220 */ /* 0x000fe20000410000 */
[----:B------:R-:W-:Y:S02]  /*24f0*/  SHF.L.U32 R183, R111, 0x10, RZ ;  /* 0x000000106fb77819 */ /* 0x000fe400000006ff */
[----:B------:R-:W4:Y:S01]  /*2500*/  LDL R185, [R1+0x15c] ;  /* 0x00015c0001b97983 */ /* 0x000f220000100800 */
[----:B0-----:R-:W-:-:S03]  /*2510*/  FMUL.FTZ R158, R85, R156 ;  /* 0x0000009c559e7220 */ /* 0x001fc60000410000 */
[----:B------:R-:W4:Y:S01]  /*2520*/  LDL R85, [R1+0x148] ;  /* 0x0001480001557983 */ /* 0x000f220000100800 */
[----:B------:R-:W-:Y:S01]  /*2530*/  FMUL.FTZ R181, R153, R181 ;  /* 0x000000b599b57220 */ /* 0x000fe20000410000 */
[----:B-1----:R-:W-:Y:S01]  /*2540*/  SHF.L.U32 R160, R105, 0x10, RZ ;  /* 0x0000001069a07819 */ /* 0x002fe200000006ff */
[-C--:B------:R-:W-:Y:S01]  /*2550*/  FMUL.FTZ R159, R188, R157.reuse ;  /* 0x0000009dbc9f7220 */ /* 0x080fe20000410000 */
[----:B------:R-:W-:Y:S01]  /*2560*/  FADD.FTZ R225, R156, R225 ;  /* 0x000000e19ce17221 */ /* 0x000fe20000010000 */
[----:B------:R-:W-:Y:S01]  /*2570*/  FFMA.FTZ R210, R182, R156, R210 ;  /* 0x0000009cb6d27223 */ /* 0x000fe200000100d2 */
[----:B------:R-:W-:Y:S01]  /*2580*/  SHF.L.U32 R156, R110, 0x10, RZ ;  /* 0x000000106e9c7819 */ /* 0x000fe200000006ff */
[----:B------:R-:W-:Y:S01]  /*2590*/  FADD.FTZ R47, R160, R47 ;  /* 0x0000002fa02f7221 */ /* 0x000fe20000010000 */
[-C--:B------:R-:W-:Y:S01]  /*25a0*/  FFMA.FTZ R12, R181, R160.reuse, R12 ;  /* 0x000000a0b50c7223 */ /* 0x080fe2000001000c */
[----:B--2---:R-:W-:Y:S02]  /*25b0*/  FFMA.FTZ R160, R86, R160, R159 ;  /* 0x000000a056a07223 */ /* 0x004fe4000001009f */
[----:B------:R-:W2:Y:S01]  /*25c0*/  LDL R86, [R1+0x16c] ;  /* 0x00016c0001567983 */ /* 0x000ea20000100800 */
[----:B------:R-:W-:Y:S01]  /*25d0*/  FADD.FTZ R223, R157, R223 ;  /* 0x000000df9ddf7221 */ /* 0x000fe20000010000 */
[----:B------:R-:W-:Y:S01]  /*25e0*/  FFMA.FTZ R212, R181, R157, R212 ;  /* 0x0000009db5d47223 */ /* 0x000fe200000100d4 */
[----:B------:R-:W-:Y:S01]  /*25f0*/  SHF.L.U32 R161, R104, 0x10, RZ ;  /* 0x0000001068a17819 */ /* 0x000fe200000006ff */
[----:B---3--:R-:W-:-:S02]  /*2600*/  FMUL.FTZ R157, R84, R156 ;  /* 0x0000009c549d7220 */ /* 0x008fc40000410000 */
[----:B------:R-:W3:Y:S02]  /*2610*/  LDL R84, [R1+0x170] ;  /* 0x0001700001547983 */ /* 0x000ee40000100800 */
[----:B------:R-:W-:Y:S01]  /*2620*/  FADD.FTZ R45, R161, R45 ;  /* 0x0000002da12d7221 */ /* 0x000fe20000010000 */
[-C--:B------:R-:W-:Y:S01]  /*2630*/  FFMA.FTZ R10, R182, R161.reuse, R10 ;  /* 0x000000a1b60a7223 */ /* 0x080fe2000001000a */
[----:B------:R-:W-:Y:S01]  /*2640*/  FFMA.FTZ R161, R189, R161, R158 ;  /* 0x000000a1bda17223 */ /* 0x000fe2000001009e */
[----:B------:R-:W-:-:S05]  /*2650*/  SHF.L.U32 R158, R102, 0x10, RZ ;  /* 0x00000010669e7819 */ /* 0x000fca00000006ff */
[----:B------:R-:W-:Y:S01]  /*2660*/  FADD.FTZ R159, -R165, R158 ;  /* 0x0000009ea59f7221 */ /* 0x000fe20000010100 */
[----:B------:R-:W-:-:S03]  /*2670*/  SHF.L.U32 R158, R106, 0x10, RZ ;  /* 0x000000106a9e7819 */ /* 0x000fc600000006ff */
[----:B------:R-:W-:Y:S02]  /*2680*/  FMUL.FTZ R159, R153, R159 ;  /* 0x0000009f999f7220 */ /* 0x000fe40000410000 */
[----:B------:R-:W-:Y:S02]  /*2690*/  FADD.FTZ R113, R158, R113 ;  /* 0x000000719e717221 */ /* 0x000fe40000010000 */
[-C--:B------:R-:W-:Y:S01]  /*26a0*/  FFMA.FTZ R14, R159, R158.reuse, R14 ;  /* 0x0000009e9f0e7223 */ /* 0x080fe2000001000e */
[----:B------:R-:W-:Y:S01]  /*26b0*/  FFMA.FTZ R158, R186, R158, R157 ;  /* 0x0000009eba9e7223 */ /* 0x000fe2000001009d */
[----:B------:R-:W-:Y:S01]  /*26c0*/  SHF.L.U32 R157, R103, 0x10, RZ ;  /* 0x00000010679d7819 */ /* 0x000fe200000006ff */
[----:B------:R-:W-:Y:S01]  /*26d0*/  FADD.FTZ R221, R156, R221 ;  /* 0x000000dd9cdd7221 */ /* 0x000fe20000010000 */
[----:B------:R-:W-:-:S03]  /*26e0*/  FFMA.FTZ R214, R159, R156, R214 ;  /* 0x0000009c9fd67223 */ /* 0x000fc600000100d6 */
[----:B------:R-:W-:Y:S01]  /*26f0*/  FADD.FTZ R157, -R165, R157 ;  /* 0x0000009da59d7221 */ /* 0x000fe20000010100 */
[----:B------:R-:W-:Y:S01]  /*2700*/  SHF.L.U32 R156, R107, 0x10, RZ ;  /* 0x000000106b9c7819 */ /* 0x000fe200000006ff */
[----:B----4-:R-:W-:Y:S01]  /*2710*/  FMUL.FTZ R184, R184, R183 ;  /* 0x000000b7b8b87220 */ /* 0x010fe20000410000 */
[----:B------:R-:W-:Y:S01]  /*2720*/  PRMT R108, R100, 0x7632, R108 ;  /* 0x00007632646c7816 */ /* 0x000fe2000000006c */
[----:B------:R-:W-:Y:S02]  /*2730*/  FMUL.FTZ R157, R153, R157 ;  /* 0x0000009d999d7220 */ /* 0x000fe40000410000 */
[----:B------:R-:W-:Y:S01]  /*2740*/  FADD.FTZ R115, R156, R115 ;  /* 0x000000739c737221 */ /* 0x000fe20000010000 */
[C---:B------:R-:W-:Y:S01]  /*2750*/  PRMT R100, R108.reuse, 0x7632, R100 ;  /* 0x000076326c647816 */ /* 0x040fe20000000064 */
[-C--:B------:R-:W-:Y:S01]  /*2760*/  FFMA.FTZ R16, R157, R156.reuse, R16 ;  /* 0x0000009c9d107223 */ /* 0x080fe20000010010 */
[----:B------:R-:W-:Y:S01]  /*2770*/  FFMA.FTZ R156, R85, R156, R184 ;  /* 0x0000009c559c7223 */ /* 0x000fe200000100b8 */
[----:B------:R-:W-:Y:S01]  /*2780*/  SHF.L.U32 R108, R108, 0x10, RZ ;  /* 0x000000106c6c7819 */ /* 0x000fe200000006ff */
[----:B------:R-:W4:Y:S01]  /*2790*/  LDL R85, [R1+0x160] ;  /* 0x0001600001557983 */ /* 0x000f220000100800 */
[----:B------:R-:W-:Y:S01]  /*27a0*/  FADD.FTZ R219, R183, R219 ;  /* 0x000000dbb7db7221 */ /* 0x000fe20000010000 */
[----:B------:R-:W-:Y:S01]  /*27b0*/  FFMA.FTZ R216, R157, R183, R216 ;  /* 0x000000b79dd87223 */ /* 0x000fe200000100d8 */
[----:B------:R-:W-:Y:S01]  /*27c0*/  PRMT R183, R104, 0x7632, R183 ;  /* 0x0000763268b77816 */ /* 0x000fe200000000b7 */
[----:B------:R-:W-:Y:S01]  /*27d0*/  FADD.FTZ R108, -R165, R108 ;  /* 0x0000006ca56c7221 */ /* 0x000fe20000010100 */
[----:B------:R-:W-:Y:S01]  /*27e0*/  SHF.L.U32 R100, R100, 0x10, RZ ;  /* 0x0000001064647819 */ /* 0x000fe200000006ff */
[----:B------:R-:W4:Y:S01]  /*27f0*/  LDL R104, [R1+0x14c] ;  /* 0x00014c0001687983 */ /* 0x000f220000100800 */
[----:B------:R-:W-:Y:S01]  /*2800*/  SHF.L.U32 R183, R183, 0x10, RZ ;  /* 0x00000010b7b77819 */ /* 0x000fe200000006ff */
[----:B------:R-:W-:Y:S01]  /*2810*/  FMUL.FTZ R184, R153, R108 ;  /* 0x0000006c99b87220 */ /* 0x000fe20000410000 */
[----:B------:R-:W-:Y:S01]  /*2820*/  PRMT R102, R101, 0x7632, R102 ;  /* 0x0000763265667816 */ /* 0x000fe20000000066 */
[----:B--2---:R-:W-:Y:S01]  /*2830*/  FMUL.FTZ R101, R86, R100 ;  /* 0x0000006456657220 */ /* 0x004fe20000410000 */
[----:B------:R-:W-:-:S04]  /*2840*/  IMAD.WIDE.U32 R80, R154, 0x10, R194 ;  /* 0x000000109a507825 */ /* 0x000fc800078e00c2 */
[----:B------:R-:W-:Y:S01]  /*2850*/  FADD.FTZ R46, R183, R46 ;  /* 0x0000002eb72e7221 */ /* 0x000fe20000010000 */
[----:B------:R-:W-:Y:S01]  /*2860*/  FFMA.FTZ R11, R184, R183, R11 ;  /* 0x000000b7b80b7223 */ /* 0x000fe2000001000b */
[----:B------:R-:W2:Y:S01]  /*2870*/  LDL R86, [R1+0x150] ;  /* 0x0001500001567983 */ /* 0x000ea20000100800 */
[----:B------:R-:W-:Y:S01]  /*2880*/  PRMT R109, R109, 0x7632, R109 ;  /* 0x000076326d6d7816 */ /* 0x000fe2000000006d */
[----:B------:R-:W-:-:S04]  /*2890*/  IMAD.WIDE.U32 R76, R154, 0x10, R196 ;  /* 0x000000109a4c7825 */ /* 0x000fc800078e00c4 */
[----:B------:R-:W-:Y:S01]  /*28a0*/  FADD.FTZ R224, R100, R224 ;  /* 0x000000e064e07221 */ /* 0x000fe20000010000 */
[----:B------:R-:W-:Y:S01]  /*28b0*/  FFMA.FTZ R211, R184, R100, R211 ;  /* 0x00000064b8d37223 */ /* 0x000fe200000100d3 */
[----:B------:R-:W-:Y:S01]  /*28c0*/  PRMT R187, R105, 0x7632, R187 ;  /* 0x0000763269bb7816 */ /* 0x000fe200000000bb */
[----:B------:R-:W2:Y:S01]  /*28d0*/  LDG.E.128 R80, desc[UR10][R80.64] ;  /* 0x0000000a50507981 */ /* 0x000ea2000c1e1d00 */
[----:B------:R-:W-:Y:S02]  /*28e0*/  PRMT R110, R110, 0x7632, R110 ;  /* 0x000076326e6e7816 */ /* 0x000fe4000000006e */
[----:B------:R-:W-:Y:S01]  /*28f0*/  PRMT R200, R106, 0x7632, R200 ;  /* 0x000076326ac87816 */ /* 0x000fe200000000c8 */
[----:B------:R-:W2:Y:S04]  /*2900*/  LDG.E.128 R76, desc[UR10][R76.64] ;  /* 0x0000000a4c4c7981 */ /* 0x000ea8000c1e1d00 */
[----:B------:R-:W2:Y:S01]  /*2910*/  LDL R108, [R1+0x140] ;  /* 0x00014000016c7983 */ /* 0x000ea20000100800 */
[----:B---3--:R-:W-:Y:S01]  /*2920*/  FFMA.FTZ R183, R84, R183, R101 ;  /* 0x000000b754b77223 */ /* 0x008fe20000010065 */
[----:B------:R-:W-:-:S02]  /*2930*/  SHF.L.U32 R100, R109, 0x10, RZ ;  /* 0x000000106d647819 */ /* 0x000fc400000006ff */
[----:B------:R-:W3:Y:S01]  /*2940*/  LDL R84, [R1+0x13c] ;  /* 0x00013c0001547983 */ /* 0x000ee20000100800 */
[----:B------:R-:W-:Y:S02]  /*2950*/  SHF.L.U32 R101, R102, 0x10, RZ ;  /* 0x0000001066657819 */ /* 0x000fe400000006ff */
[----:B------:R-:W-:Y:S01]  /*2960*/  SHF.L.U32 R187, R187, 0x10, RZ ;  /* 0x00000010bbbb7819 */ /* 0x000fe200000006ff */
[----:B------:R-:W2:Y:S02]  /*2970*/  LDL R105, [R1+0x134] ;  /* 0x0001340001697983 */ /* 0x000ea40000100800 */
[----:B------:R-:W-:-:S04]  /*2980*/  FADD.FTZ R101, -R165, R101 ;  /* 0x00000065a5657221 */ /* 0x000fc80000010100 */
[----:B------:R-:W-:Y:S01]  /*2990*/  FMUL.FTZ R188, R153, R101 ;  /* 0x0000006599bc7220 */ /* 0x000fe20000410000 */
[----:B------:R-:W-:Y:S01]  /*29a0*/  FMUL.FTZ R101, R185, R100 ;  /* 0x00000064b9657220 */ /* 0x000fe20000410000 */
[----:B------:R-:W-:Y:S02]  /*29b0*/  FADD.FTZ R112, R187, R112 ;  /* 0x00000070bb707221 */ /* 0x000fe40000010000 */
[----:B------:R-:W-:Y:S01]  /*29c0*/  FFMA.FTZ R13, R188, R187, R13 ;  /* 0x000000bbbc0d7223 */ /* 0x000fe2000001000d */
[----:B------:R-:W-:Y:S02]  /*29d0*/  PRMT R191, R102, 0x7632, R191 ;  /* 0x0000763266bf7816 */ /* 0x000fe400000000bf */
[----:B------:R-:W-:Y:S02]  /*29e0*/  PRMT R102, R103, 0x7632, R102 ;  /* 0x0000763267667816 */ /* 0x000fe40000000066 */
[----:B------:R-:W-:-:S04]  /*29f0*/  PRMT R103, R111, 0x7632, R103 ;  /* 0x000076326f677816 */ /* 0x000fc80000000067 */
[----:B------:R-:W-:Y:S01]  /*2a00*/  SHF.L.U32 R103, R103, 0x10, RZ ;  /* 0x0000001067677819 */ /* 0x000fe200000006ff */
[----:B----4-:R-:W-:Y:S02]  /*2a10*/  FFMA.FTZ R187, R85, R187, R101 ;  /* 0x000000bb55bb7223 */ /* 0x010fe40000010065 */
[----:B------:R-:W4:Y:S01]  /*2a20*/  LDL R85, [R1+0x138] ;  /* 0x0001380001557983 */ /* 0x000f220000100800 */
[----:B------:R-:W-:Y:S02]  /*2a30*/  SHF.L.U32 R191, R191, 0x10, RZ ;  /* 0x00000010bfbf7819 */ /* 0x000fe400000006ff */
[----:B------:R-:W-:Y:S01]  /*2a40*/  SHF.L.U32 R101, R110, 0x10, RZ ;  /* 0x000000106e657819 */ /* 0x000fe200000006ff */
[----:B---3--:R-:W-:Y:S02]  /*2a50*/  FMUL.FTZ R198, R84, R103 ;  /* 0x0000006754c67220 */ /* 0x008fe40000410000 */
[----:B------:R-:W3:Y:S01]  /*2a60*/  LDL R84, [R1+0x124] ;  /* 0x0001240001547983 */ /* 0x000ee20000100800 */
[----:B------:R-:W-:Y:S01]  /*2a70*/  FADD.FTZ R191, -R165, R191 ;  /* 0x000000bfa5bf7221 */ /* 0x000fe20000010100 */
[----:B------:R-:W-:Y:S01]  /*2a80*/  SHF.L.U32 R200, R200, 0x10, RZ ;  /* 0x00000010c8c87819 */ /* 0x000fe200000006ff */
[----:B------:R-:W-:-:S02]  /*2a90*/  FMUL.FTZ R104, R104, R101 ;  /* 0x0000006568687220 */ /* 0x000fc40000410000 */
[----:B------:R-:W-:Y:S01]  /*2aa0*/  FMUL.FTZ R191, R153, R191 ;  /* 0x000000bf99bf7220 */ /* 0x000fe20000410000 */
[----:B------:R-:W-:Y:S01]  /*2ab0*/  SHF.L.U32 R102, R102, 0x10, RZ ;  /* 0x0000001066667819 */ /* 0x000fe200000006ff */
[----:B------:R-:W-:Y:S02]  /*2ac0*/  FADD.FTZ R114, R200, R114 ;  /* 0x00000072c8727221 */ /* 0x000fe40000010000 */
[-C--:B------:R-:W-:Y:S01]  /*2ad0*/  FFMA.FTZ R15, R191, R200.reuse, R15 ;  /* 0x000000c8bf0f7223 */ /* 0x080fe2000001000f */
[----:B--2---:R-:W-:Y:S01]  /*2ae0*/  FFMA.FTZ R200, R86, R200, R104 ;  /* 0x000000c856c87223 */ /* 0x004fe20000010068 */
[----:B------:R-:W-:Y:S01]  /*2af0*/  FADD.FTZ R222, R100, R222 ;  /* 0x000000de64de7221 */ /* 0x000fe20000010000 */
[----:B------:R-:W2:Y:S01]  /*2b00*/  LDL R86, [R1+0x128] ;  /* 0x0001280001567983 */ /* 0x000ea20000100800 */
[----:B------:R-:W-:Y:S01]  /*2b10*/  FFMA.FTZ R213, R188, R100, R213 ;  /* 0x00000064bcd57223 */ /* 0x000fe200000100d5 */
[----:B------:R-:W-:Y:S01]  /*2b20*/  FADD.FTZ R102, -R165, R102 ;  /* 0x00000066a5667221 */ /* 0x000fe20000010100 */
[----:B------:R-:W-:Y:S01]  /*2b30*/  SHF.L.U32 R100, R52, 0x10, RZ ;  /* 0x0000001034647819 */ /* 0x000fe200000006ff */
[----:B------:R-:W2:Y:S02]  /*2b40*/  LDL.LU R204, [R1+0x10] ;  /* 0x0000100001cc7983 */ /* 0x000ea40000300800 */
[----:B------:R-:W-:Y:S01]  /*2b50*/  FMUL.FTZ R199, R153, R102 ;  /* 0x0000006699c77220 */ /* 0x000fe20000410000 */
[----:B------:R-:W-:Y:S01]  /*2b60*/  SHF.L.U32 R102, R80, 0x10, RZ ;  /* 0x0000001050667819 */ /* 0x000fe200000006ff */
[----:B------:R-:W-:Y:S01]  /*2b70*/  FADD.FTZ R100, -R165, R100 ;  /* 0x00000064a5647221 */ /* 0x000fe20000010100 */
[----:B------:R-:W-:-:S03]  /*2b80*/  SHF.L.U32 R185, R76, 0x10, RZ ;  /* 0x000000104cb97819 */ /* 0x000fc600000006ff */
[----:B------:R-:W-:Y:S01]  /*2b90*/  FMUL.FTZ R186, R153, R100 ;  /* 0x0000006499ba7220 */ /* 0x000fe20000410000 */
[----:B------:R-:W-:Y:S01]  /*2ba0*/  FMUL.FTZ R100, R105, R102 ;  /* 0x0000006669647220 */ /* 0x000fe20000410000 */
[----:B------:R-:W-:Y:S02]  /*2bb0*/  FADD.FTZ R117, R185, R117 ;  /* 0x00000075b9757221 */ /* 0x000fe40000010000 */
[-C--:B------:R-:W-:Y:S01]  /*2bc0*/  FFMA.FTZ R18, R186, R185.reuse, R18 ;  /* 0x000000b9ba127223 */ /* 0x080fe20000010012 */
[----:B----4-:R-:W-:Y:S02]  /*2bd0*/  FFMA.FTZ R185, R85, R185, R100 ;  /* 0x000000b955b97223 */ /* 0x010fe40000010064 */
[----:B------:R-:W4:Y:S01]  /*2be0*/  LDL R85, [R1+0x104] ;  /* 0x0001040001557983 */ /* 0x000f220000100800 */
[----:B------:R-:W-:Y:S02]  /*2bf0*/  SHF.L.U32 R104, R81, 0x10, RZ ;  /* 0x0000001051687819 */ /* 0x000fe400000006ff */
[----:B------:R-:W-:Y:S01]  /*2c00*/  SHF.L.U32 R190, R53, 0x10, RZ ;  /* 0x0000001035be7819 */ /* 0x000fe200000006ff */
[----:B------:R-:W-:-:S02]  /*2c10*/  FADD.FTZ R169, -R165, R48 ;  /* 0x00000030a5a97221 */ /* 0x000fc40000010100 */
[----:B---3--:R-:W-:Y:S02]  /*2c20*/  FMUL.FTZ R105, R84, R104 ;  /* 0x0000006854697220 */ /* 0x008fe40000410000 */
[----:B------:R-:W3:Y:S01]  /*2c30*/  LDL R84, [R1+0x108] ;  /* 0x0001080001547983 */ /* 0x000ee20000100800 */
[----:B------:R-:W-:Y:S01]  /*2c40*/  FADD.FTZ R190, -R165, R190 ;  /* 0x000000bea5be7221 */ /* 0x000fe20000010100 */
[----:B------:R-:W-:Y:S01]  /*2c50*/  SHF.L.U32 R189, R77, 0x10, RZ ;  /* 0x000000104dbd7819 */ /* 0x000fe200000006ff */
[C---:B------:R-:W-:Y:S01]  /*2c60*/  FMUL.FTZ R169, R153.reuse, R169 ;  /* 0x000000a999a97220 */ /* 0x040fe20000410000 */
[----:B------:R-:W-:Y:S01]  /*2c70*/  FADD.FTZ R243, R104, R243 ;  /* 0x000000f368f37221 */ /* 0x000fe20000010000 */
[----:B------:R-:W-:Y:S01]  /*2c80*/  FMUL.FTZ R190, R153, R190 ;  /* 0x000000be99be7220 */ /* 0x000fe20000410000 */
[----:B------:R-:W-:Y:S01]  /*2c90*/  PRMT R107, R107, 0x7632, R107 ;  /* 0x000076326b6b7816 */ /* 0x000fe2000000006b */
[----:B------:R-:W-:Y:S01]  /*2ca0*/  FFMA.FTZ R131, R169, R88, R131 ;  /* 0x00000058a9837223 */ /* 0x000fe20000010083 */
[----:B------:R-:W-:Y:S01]  /*2cb0*/  FADD.FTZ R119, R189, R119 ;  /* 0x00000077bd777221 */ /* 0x000fe20000010000 */
[----:B------:R-:W-:Y:S01]  /*2cc0*/  FFMA.FTZ R20, R190, R189, R20 ;  /* 0x000000bdbe147223 */ /* 0x000fe20000010014 */
[----:B------:R-:W-:-:S04]  /*2cd0*/  @P0 IMAD.WIDE.U32 R88, R164, 0x10, R92 ;  /* 0x00000010a4580825 */ /* 0x000fc800078e005c */
[----:B--2---:R-:W-:Y:S01]  /*2ce0*/  FFMA.FTZ R189, R86, R189, R105 ;  /* 0x000000bd56bd7223 */ /* 0x004fe20000010069 */
[----:B------:R-:W-:Y:S01]  /*2cf0*/  FFMA.FTZ R240, R190, R104, R240 ;  /* 0x00000068bef07223 */ /* 0x000fe200000100f0 */
[----:B------:R-:W-:Y:S01]  /*2d00*/  FADD.FTZ R220, R101, R220 ;  /* 0x000000dc65dc7221 */ /* 0x000fe20000010000 */
[----:B------:R-:W-:Y:S01]  /*2d10*/  IMAD.WIDE.U32 R92, R163, 0x10, R194 ;  /* 0x00000010a35c7825 */ /* 0x000fe200078e00c2 */
[----:B------:R-:W-:-:S03]  /*2d20*/  SHF.L.U32 R107, R107, 0x10, RZ ;  /* 0x000000106b6b7819 */ /* 0x000fc600000006ff */
[----:B------:R-:W-:Y:S01]  /*2d30*/  FFMA.FTZ R215, R191, R101, R215 ;  /* 0x00000065bfd77223 */ /* 0x000fe200000100d7 */
[----:B------:R-:W2:Y:S01]  /*2d40*/  LDL.LU R203, [R1+0x8] ;  /* 0x0000080001cb7983 */ /* 0x000ea20000300800 */
[----:B------:R-:W-:Y:S01]  /*2d50*/  IMAD.WIDE.U32 R104, R162, 0x10, R194 ;  /* 0x00000010a2687825 */ /* 0x000fe200078e00c2 */
[----:B------:R-:W-:Y:S02]  /*2d60*/  SHF.L.U32 R195, R54, 0x10, RZ ;  /* 0x0000001036c37819 */ /* 0x000fe400000006ff */
[----:B------:R-:W2:Y:S01]  /*2d70*/  LDL R202, [R1+0x12c] ;  /* 0x00012c0001ca7983 */ /* 0x000ea20000100800 */
[----:B------:R-:W-:-:S04]  /*2d80*/  IMAD.WIDE.U32 R48, R163, 0x10, R192 ;  /* 0x00000010a3307825 */ /* 0x000fc800078e00c0 */
[----:B------:R-:W-:Y:S01]  /*2d90*/  FADD.FTZ R195, -R165, R195 ;  /* 0x000000c3a5c37221 */ /* 0x000fe20000010100 */
[----:B------:R-:W-:Y:S01]  /*2da0*/  IMAD.WIDE.U32 R90, R163, 0x10, R196 ;  /* 0x00000010a35a7825 */ /* 0x000fe200078e00c4 */
[----:B------:R-:W-:Y:S02]  /*2db0*/  PRMT R80, R52, 0x7632, R80 ;  /* 0x0000763234507816 */ /* 0x000fe40000000050 */
[----:B------:R-:W-:Y:S01]  /*2dc0*/  PRMT R53, R53, 0x7632, R53 ;  /* 0x0000763235357816 */ /* 0x000fe20000000035 */
[----:B------:R-:W-:Y:S01]  /*2dd0*/  IMAD.WIDE.U32 R100, R162, 0x10, R192 ;  /* 0x00000010a2647825 */ /* 0x000fe200078e00c0 */
[----:B------:R-:W-:-:S03]  /*2de0*/  SHF.L.U32 R192, R82, 0x10, RZ ;  /* 0x0000001052c07819 */ /* 0x000fc600000006ff */
[----:B------:R-:W-:Y:S01]  /*2df0*/  FFMA.FTZ R198, R108, R107, R198 ;  /* 0x0000006b6cc67223 */ /* 0x000fe200000100c6 */
[----:B------:R-:W-:Y:S01]  /*2e00*/  SHF.L.U32 R194, R78, 0x10, RZ ;  /* 0x000000104ec27819 */ /* 0x000fe200000006ff */
[----:B------:R-:W-:-:S04]  /*2e10*/  IMAD.WIDE.U32 R108, R162, 0x10, R196 ;  /* 0x00000010a26c7825 */ /* 0x000fc800078e00c4 */
[----:B------:R-:W-:Y:S01]  /*2e20*/  FMUL.FTZ R195, R153, R195 ;  /* 0x000000c399c37220 */ /* 0x000fe20000410000 */
[----:B------:R-:W-:Y:S01]  /*2e30*/  FMUL.FTZ R193, R207, R192 ;  /* 0x000000c0cfc17220 */ /* 0x000fe20000410000 */
[----:B------:R-:W-:Y:S01]  /*2e40*/  FADD.FTZ R204, R192, R204 ;  /* 0x000000ccc0cc7221 */ /* 0x000fe20000010000 */
[----:B------:R-:W-:Y:S01]  /*2e50*/  SHF.L.U32 R196, R83, 0x10, RZ ;  /* 0x0000001053c47819 */ /* 0x000fe200000006ff */
[----:B------:R-:W-:Y:S01]  /*2e60*/  FADD.FTZ R235, R194, R235 ;  /* 0x000000ebc2eb7221 */ /* 0x000fe20000010000 */
[-C--:B------:R-:W-:Y:S01]  /*2e70*/  FFMA.FTZ R22, R195, R194.reuse, R22 ;  /* 0x000000c2c3167223 */ /* 0x080fe20000010016 */
[----:B------:R-:W2:Y:S01]  /*2e80*/  LDL R86, [R1+0x130] ;  /* 0x0001300001567983 */ /* 0x000ea20000100800 */
[----:B------:R-:W-:Y:S01]  /*2e90*/  FFMA.FTZ R194, R205, R194, R193 ;  /* 0x000000c2cdc27223 */ /* 0x000fe200000100c1 */
[----:B------:R-:W-:Y:S01]  /*2ea0*/  SHF.L.U32 R193, R55, 0x10, RZ ;  /* 0x0000001037c17819 */ /* 0x000fe200000006ff */
[----:B----4-:R-:W-:Y:S01]  /*2eb0*/  FMUL.FTZ R197, R85, R196 ;  /* 0x000000c455c57220 */ /* 0x010fe20000410000 */
[----:B------:R0:W-:Y:S04]  /*2ec0*/  STL [R1+0x10], R204 ;  /* 0x000010cc01007387 */ /* 0x0001e80000100800 */
[----:B------:R-:W4:Y:S01]  /*2ed0*/  LDL R85, [R1+0x11c] ;  /* 0x00011c0001557983 */ /* 0x000f220000100800 */
[----:B------:R-:W-:Y:S01]  /*2ee0*/  FADD.FTZ R193, -R165, R193 ;  /* 0x000000c1a5c17221 */ /* 0x000fe20000010100 */
[----:B------:R-:W-:Y:S01]  /*2ef0*/  FFMA.FTZ R250, R195, R192, R250 ;  /* 0x000000c0c3fa7223 */ /* 0x000fe200000100fa */
[----:B------:R-:W-:-:S02]  /*2f00*/  SHF.L.U32 R192, R79, 0x10, RZ ;  /* 0x000000104fc07819 */ /* 0x000fc400000006ff */
[----:B------:R-:W-:Y:S01]  /*2f10*/  PRMT R76, R76, 0x7632, R76 ;  /* 0x000076324c4c7816 */ /* 0x000fe2000000004c */
[----:B------:R-:W-:Y:S01]  /*2f20*/  FMUL.FTZ R193, R153, R193 ;  /* 0x000000c199c17220 */ /* 0x000fe20000410000 */
[----:B------:R-:W-:Y:S01]  /*2f30*/  PRMT R52, R80, 0x7632, R52 ;  /* 0x0000763250347816 */ /* 0x000fe20000000034 */
[----:B------:R-:W-:Y:S01]  /*2f40*/  FADD.FTZ R237, R192, R237 ;  /* 0x000000edc0ed7221 */ /* 0x000fe20000010000 */
[----:B------:R-:W-:Y:S01]  /*2f50*/  SHF.L.U32 R53, R53, 0x10, RZ ;  /* 0x0000001035357819 */ /* 0x000fe200000006ff */
[----:B------:R-:W-:Y:S01]  /*2f60*/  FFMA.FTZ R24, R193, R192, R24 ;  /* 0x000000c0c1187223 */ /* 0x000fe20000010018 */
[----:B------:R-:W-:Y:S01]  /*2f70*/  PRMT R77, R77, 0x7632, R77 ;  /* 0x000076324d4d7816 */ /* 0x000fe2000000004d */
[----:B------:R-:W-:Y:S01]  /*2f80*/  FFMA.FTZ R5, R169, R51, R5 ;  /* 0x00000033a9057223 */ /* 0x000fe20000010005 */
[----:B------:R-:W-:Y:S01]  /*2f90*/  FFMA.FTZ R7, R167, R50, R7 ;  /* 0x00000032a7077223 */ /* 0x000fe20000010007 */
[----:B------:R-:W-:Y:S01]  /*2fa0*/  PRMT R201, R78, 0x7632, R201 ;  /* 0x000076324ec97816 */ /* 0x000fe200000000c9 */
[----:B------:R-:W4:Y:S04]  /*2fb0*/  LDG.E.128 R92, desc[UR10][R92.64] ;  /* 0x0000000a5c5c7981 */ /* 0x000f28000c1e1d00 */
[----:B------:R1:W5:Y:S01]  /*2fc0*/  @P0 LDG.E.128 R56, desc[UR10][R88.64] ;  /* 0x0000000a58380981 */ /* 0x000362000c1e1d00 */
[----:B------:R-:W-:Y:S01]  /*2fd0*/  PRMT R206, R79, 0x7632, R206 ;  /* 0x000076324fce7816 */ /* 0x000fe200000000ce */
[----:B------:R-:W-:Y:S01]  /*2fe0*/  FADD.FTZ R218, R103, R218 ;  /* 0x000000da67da7221 */ /* 0x000fe20000010000 */
[----:B------:R-:W-:Y:S01]  /*2ff0*/  FFMA.FTZ R217, R199, R103, R217 ;  /* 0x00000067c7d97223 */ /* 0x000fe200000100d9 */
[----:B------:R-:W-:Y:S01]  /*3000*/  FADD.FTZ R245, R102, R245 ;  /* 0x000000f566f57221 */ /* 0x000fe20000010000 */
[----:B------:R-:W-:Y:S01]  /*3010*/  FFMA.FTZ R238, R186, R102, R238 ;  /* 0x00000066baee7223 */ /* 0x000fe200000100ee */
[----:B------:R-:W-:Y:S01]  /*3020*/  FADD.FTZ R116, R107, R116 ;  /* 0x000000746b747221 */ /* 0x000fe20000010000 */
[----:B------:R-:W-:Y:S01]  /*3030*/  FFMA.FTZ R17, R199, R107, R17 ;  /* 0x0000006bc7117223 */ /* 0x000fe20000010011 */
[----:B------:R-:W4:Y:S01]  /*3040*/  LDG.E.128 R108, desc[UR10][R108.64] ;  /* 0x0000000a6c6c7981 */ /* 0x000f22000c1e1d00 */
[----:B---3--:R-:W-:Y:S01]  /*3050*/  FFMA.FTZ R192, R84, R192, R197 ;  /* 0x000000c054c07223 */ /* 0x008fe200000100c5 */
[----:B------:R-:W-:-:S02]  /*3060*/  SHF.L.U32 R80, R80, 0x10, RZ ;  /* 0x0000001050507819 */ /* 0x000fc400000006ff */
[----:B------:R-:W3:Y:S01]  /*3070*/  LDL R84, [R1+0x120] ;  /* 0x0001200001547983 */ /* 0x000ee20000100800 */
[----:B------:R-:W-:Y:S02]  /*3080*/  SHF.L.U32 R52, R52, 0x10, RZ ;  /* 0x0000001034347819 */ /* 0x000fe400000006ff */
[----:B------:R-:W-:Y:S01]  /*3090*/  FADD.FTZ R80, -R165, R80 ;  /* 0x00000050a5507221 */ /* 0x000fe20000010100 */
[----:B------:R-:W-:Y:S01]  /*30a0*/  FFMA.FTZ R252, R193, R196, R252 ;  /* 0x000000c4c1fc7223 */ /* 0x000fe200000100fc */
[----:B------:R-:W-:Y:S01]  /*30b0*/  SHF.L.U32 R76, R76, 0x10, RZ ;  /* 0x000000104c4c7819 */ /* 0x000fe200000006ff */
[----:B------:R-:W-:Y:S01]  /*30c0*/  FADD.FTZ R53, -R165, R53 ;  /* 0x00000035a5357221 */ /* 0x000fe20000010100 */
[----:B------:R-:W-:Y:S01]  /*30d0*/  FMUL.FTZ R80, R153, R80 ;  /* 0x0000005099507220 */ /* 0x000fe20000410000 */
[----:B------:R-:W-:Y:S01]  /*30e0*/  FADD.FTZ R244, R52, R244 ;  /* 0x000000f434f47221 */ /* 0x000fe20000010000 */
[----:B--2---:R-:W-:Y:S02]  /*30f0*/  FADD.FTZ R203, R196, R203 ;  /* 0x000000cbc4cb7221 */ /* 0x004fe40000010000 */
[-C--:B------:R-:W-:Y:S01]  /*3100*/  FFMA.FTZ R239, R80, R52.reuse, R239 ;  /* 0x0000003450ef7223 */ /* 0x080fe200000100ef */
[----:B------:R-:W-:Y:S01]  /*3110*/  SHF.L.U32 R77, R77, 0x10, RZ ;  /* 0x000000104d4d7819 */ /* 0x000fe200000006ff */
[----:B------:R-:W2:Y:S01]  /*3120*/  LDG.E.128 R48, desc[UR10][R48.64] ;  /* 0x0000000a30307981 */ /* 0x000ea2000c1e1d00 */
[----:B------:R-:W-:Y:S01]  /*3130*/  FMUL.FTZ R196, R202, R52 ;  /* 0x00000034cac47220 */ /* 0x000fe20000410000 */
[----:B------:R-:W-:-:S02]  /*3140*/  PRMT R52, R81, 0x7632, R52 ;  /* 0x0000763251347816 */ /* 0x000fc40000000034 */
[----:B------:R1:W-:Y:S02]  /*3150*/  STL [R1+0x8], R203 ;  /* 0x000008cb01007387 */ /* 0x0003e40000100800 */
[----:B------:R-:W-:Y:S02]  /*3160*/  SHF.L.U32 R52, R52, 0x10, RZ ;  /* 0x0000001034347819 */ /* 0x000fe400000006ff */
[----:B------:R-:W2:Y:S01]  /*3170*/  LDL R197, [R1+0x10c] ;  /* 0x00010c0001c57983 */ /* 0x000ea20000100800 */
[----:B------:R-:W-:Y:S01]  /*3180*/  FADD.FTZ R118, R76, R118 ;  /* 0x000000764c767221 */ /* 0x000fe20000010000 */
[----:B------:R-:W-:Y:S01]  /*3190*/  FFMA.FTZ R19, R80, R76, R19 ;  /* 0x0000004c50137223 */ /* 0x000fe20000010013 */
[----:B------:R-:W-:Y:S01]  /*31a0*/  FMUL.FTZ R81, R153, R53 ;  /* 0x0000003599517220 */ /* 0x000fe20000410000 */
[----:B------:R-:W-:Y:S01]  /*31b0*/  SHF.L.U32 R201, R201, 0x10, RZ ;  /* 0x00000010c9c97819 */ /* 0x000fe200000006ff */
[----:B------:R-:W2:Y:S01]  /*31c0*/  LDG.E.128 R88, desc[UR10][R90.64] ;  /* 0x0000000a5a587981 */ /* 0x000ea2000c1e1d00 */
[----:B------:R-:W-:-:S03]  /*31d0*/  SHF.L.U32 R206, R206, 0x10, RZ ;  /* 0x00000010cece7819 */ /* 0x000fc600000006ff */
[----:B------:R-:W2:Y:S01]  /*31e0*/  LDG.E.128 R100, desc[UR10][R100.64] ;  /* 0x0000000a64647981 */ /* 0x000ea2000c1e1d00 */
[----:B------:R-:W-:-:S03]  /*31f0*/  FFMA.FTZ R76, R86, R76, R196 ;  /* 0x0000004c564c7223 */ /* 0x000fc600000100c4 */
[----:B------:R-:W2:Y:S04]  /*3200*/  LDG.E.128 R104, desc[UR10][R104.64] ;  /* 0x0000000a68687981 */ /* 0x000ea8000c1e1d00 */
[----:B------:R-:W2:Y:S01]  /*3210*/  LDL R86, [R1+0x110] ;  /* 0x0001100001567983 */ /* 0x000ea20000100800 */
[----:B----4-:R-:W-:-:S03]  /*3220*/  FMUL.FTZ R53, R85, R52 ;  /* 0x0000003455357220 */ /* 0x010fc60000410000 */
[----:B------:R-:W4:Y:S01]  /*3230*/  LDL.LU R85, [R1+0xc] ;  /* 0x00000c0001557983 */ /* 0x000f220000300800 */
[----:B------:R-:W-:Y:S01]  /*3240*/  FADD.FTZ R234, R77, R234 ;  /* 0x000000ea4dea7221 */ /* 0x000fe20000010000 */
[CC--:B------:R-:W-:Y:S01]  /*3250*/  FFMA.FTZ R21, R81.reuse, R77.reuse, R21 ;  /* 0x0000004d51157223 */ /* 0x0c0fe20000010015 */
[----:B------:R-:W-:Y:S01]  /*3260*/  FADD.FTZ R242, R52, R242 ;  /* 0x000000f234f27221 */ /* 0x000fe20000010000 */
[----:B------:R-:W-:Y:S01]  /*3270*/  FFMA.FTZ R241, R81, R52, R241 ;  /* 0x0000003451f17223 */ /* 0x000fe200000100f1 */
[----:B------:R-:W4:Y:S01]  /*3280*/  LDL R205, [R1+0x100] ;  /* 0x0001000001cd7983 */ /* 0x000f220000100800 */
[----:B---3--:R-:W-:-:S03]  /*3290*/  FFMA.FTZ R77, R84, R77, R53 ;  /* 0x0000004d544d7223 */ /* 0x008fc60000010035 */
[----:B------:R-:W3:Y:S01]  /*32a0*/  LDL R84, [R1+0xfc] ;  /* 0x0000fc0001547983 */ /* 0x000ee20000100800 */
[----:B------:R-:W-:Y:S02]  /*32b0*/  PRMT R53, R54, 0x7632, R53 ;  /* 0x0000763236357816 */ /* 0x000fe40000000035 */
[----:B------:R-:W-:Y:S01]  /*32c0*/  PRMT R52, R82, 0x7632, R52 ;  /* 0x0000763252347816 */ /* 0x000fe20000000034 */
[----:B0-----:R-:W3:Y:S01]  /*32d0*/  LDL.LU R204, [R1+0x4] ;  /* 0x0000040001cc7983 */ /* 0x001ee20000300800 */
[----:B------:R-:W-:Y:S02]  /*32e0*/  SHF.L.U32 R53, R53, 0x10, RZ ;  /* 0x0000001035357819 */ /* 0x000fe400000006ff */
[----:B------:R-:W-:Y:S01]  /*32f0*/  SHF.L.U32 R52, R52, 0x10, RZ ;  /* 0x0000001034347819 */ /* 0x000fe200000006ff */
[----:B-1----:R-:W3:Y:S02]  /*3300*/  LDL.LU R203, [R1] ;  /* 0x0000000001cb7983 */ /* 0x002ee40000300800 */
[----:B------:R-:W-:Y:S01]  /*3310*/  FADD.FTZ R53, -R165, R53 ;  /* 0x00000035a5357221 */ /* 0x000fe20000010100 */
[----:B------:R-:W-:Y:S01]  /*3320*/  FADD.FTZ R236, R201, R236 ;  /* 0x000000ecc9ec7221 */ /* 0x000fe20000010000 */
[----:B------:R-:W3:Y:S02]  /*3330*/  LDL R196, [R1+0xf8] ;  /* 0x0000f80001c47983 */ /* 0x000ee40000100800 */
[----:B------:R-:W-:-:S04]  /*3340*/  FMUL.FTZ R202, R153, R53 ;  /* 0x0000003599ca7220 */ /* 0x000fc80000410000 */
[CC--:B------:R-:W-:Y:S01]  /*3350*/  FFMA.FTZ R23, R202.reuse, R201.reuse, R23 ;  /* 0x000000c9ca177223 */ /* 0x0c0fe20000010017 */
[-C--:B--2---:R-:W-:Y:S02]  /*3360*/  FMUL.FTZ R53, R197, R52.reuse ;  /* 0x00000034c5357220 */ /* 0x084fe40000410000 */
[----:B------:R-:W2:Y:S01]  /*3370*/  LDL R197, [R1+0xf4] ;  /* 0x0000f40001c57983 */ /* 0x000ea20000100800 */
[----:B------:R-:W-:Y:S01]  /*3380*/  FFMA.FTZ R251, R202, R52, R251 ;  /* 0x00000034cafb7223 */ /* 0x000fe200000100fb */
[--C-:B------:R-:W-:Y:S01]  /*3390*/  FFMA.FTZ R201, R86, R201, R53.reuse ;  /* 0x000000c956c97223 */ /* 0x100fe20000010035 */
[----:B------:R-:W-:Y:S01]  /*33a0*/  PRMT R53, R55, 0x7632, R53 ;  /* 0x0000763237357816 */ /* 0x000fe20000000035 */
[----:B------:R-:W2:Y:S01]  /*33b0*/  LDL.LU R86, [R1+0x28] ;  /* 0x0000280001567983 */ /* 0x000ea20000300800 */
[----:B----4-:R-:W-:-:S03]  /*33c0*/  FADD.FTZ R85, R52, R85 ;  /* 0x0000005534557221 */ /* 0x010fc60000010000 */
[----:B------:R-:W4:Y:S01]  /*33d0*/  LDL.LU R78, [R1+0x14] ;  /* 0x00001400014e7983 */ /* 0x000f220000300800 */
[----:B------:R-:W-:Y:S02]  /*33e0*/  SHF.L.U32 R53, R53, 0x10, RZ ;  /* 0x0000001035357819 */ /* 0x000fe400000006ff */
[----:B------:R-:W-:Y:S01]  /*33f0*/  PRMT R52, R83, 0x7632, R52 ;  /* 0x0000763253347816 */ /* 0x000fe20000000034 */
[----:B------:R0:W-:Y:S02]  /*3400*/  STL [R1+0xc], R85 ;  /* 0x00000c5501007387 */ /* 0x0001e40000100800 */
[----:B------:R-:W-:Y:S01]  /*3410*/  FADD.FTZ R53, -R165, R53 ;  /* 0x00000035a5357221 */ /* 0x000fe20000010100 */
[----:B------:R-:W-:Y:S01]  /*3420*/  SHF.L.U32 R52, R52, 0x10, RZ ;  /* 0x0000001034347819 */ /* 0x000fe200000006ff */
[----:B0-----:R-:W4:Y:S02]  /*3430*/  LDL R85, [R1+0xe4] ;  /* 0x0000e40001557983 */ /* 0x001f240000100800 */
[----:B------:R-:W-:-:S02]  /*3440*/  FMUL.FTZ R207, R153, R53 ;  /* 0x0000003599cf7220 */ /* 0x000fc40000410000 */
[-C--:B---3--:R-:W-:Y:S02]  /*3450*/  FMUL.FTZ R53, R84, R52.reuse ;  /* 0x0000003454357220 */ /* 0x088fe40000410000 */
[----:B------:R-:W3:Y:S04]  /*3460*/  LDL R84, [R1+0xe8] ;  /* 0x0000e80001547983 */ /* 0x000ee80000100800 */
[----:B------:R-:W3:Y:S01]  /*3470*/  LDL.LU R83, [R1+0x20] ;  /* 0x0000200001537983 */ /* 0x000ee20000300800 */
[----:B------:R-:W-:Y:S01]  /*3480*/  SHF.L.U32 R54, R48, 0x10, RZ ;  /* 0x0000001030367819 */ /* 0x000fe200000006ff */
[----:B------:R-:W-:Y:S01]  /*3490*/  FADD.FTZ R204, R52, R204 ;  /* 0x000000cc34cc7221 */ /* 0x000fe20000010000 */
[----:B------:R-:W-:Y:S01]  /*34a0*/  FFMA.FTZ R203, R207, R52, R203 ;  /* 0x00000034cfcb7223 */ /* 0x000fe200000100cb */
[----:B------:R-:W3:Y:S02]  /*34b0*/  LDL.LU R82, [R1+0x1c] ;  /* 0x00001c0001527983 */ /* 0x000ee40000300800 */
[----:B------:R-:W-:Y:S01]  /*34c0*/  FADD.FTZ R54, -R165, R54 ;  /* 0x00000036a5367221 */ /* 0x000fe20000010100 */
[----:B------:R-:W-:Y:S01]  /*34d0*/  SHF.L.U32 R52, R92, 0x10, RZ ;  /* 0x000000105c347819 */ /* 0x000fe200000006ff */
[----:B------:R-:W-:-:S02]  /*34e0*/  FADD.FTZ R246, R206, R246 ;  /* 0x000000f6cef67221 */ /* 0x000fc40000010000 */
[----:B------:R-:W-:Y:S01]  /*34f0*/  FMUL.FTZ R54, R153, R54 ;  /* 0x0000003699367220 */ /* 0x000fe20000410000 */
[-C--:B------:R-:W-:Y:S01]  /*3500*/  FFMA.FTZ R25, R207, R206.reuse, R25 ;  /* 0x000000cecf197223 */ /* 0x080fe20000010019 */
[----:B------:R-:W-:Y:S01]  /*3510*/  FFMA.FTZ R206, R205, R206, R53 ;  /* 0x000000cecdce7223 */ /* 0x000fe20000010035 */
[----:B------:R-:W-:Y:S01]  /*3520*/  SHF.L.U32 R55, R88, 0x10, RZ ;  /* 0x0000001058377819 */ /* 0x000fe200000006ff */
[----:B------:R-:W-:Y:S01]  /*3530*/  STL [R1+0x4], R204 ;  /* 0x000004cc01007387 */ /* 0x000fe20000100800 */
[----:B--2---:R-:W-:-:S03]  /*3540*/  FMUL.FTZ R53, R197, R52 ;  /* 0x00000034c5357220 */ /* 0x004fc60000410000 */
[----:B------:R-:W-:Y:S01]  /*3550*/  STL [R1], R203 ;  /* 0x000000cb01007387 */ /* 0x000fe20000100800 */
[----:B------:R-:W-:Y:S01]  /*3560*/  FADD.FTZ R247, R55, R247 ;  /* 0x000000f737f77221 */ /* 0x000fe20000010000 */
[-C--:B------:R-:W-:Y:S01]  /*3570*/  FFMA.FTZ R26, R54, R55.reuse, R26 ;  /* 0x00000037361a7223 */ /* 0x080fe2000001001a */
[----:B------:R-:W-:Y:S01]  /*3580*/  FFMA.FTZ R55, R196, R55, R53 ;  /* 0x00000037c4377223 */ /* 0x000fe20000010035 */
[----:B------:R-:W-:Y:S01]  /*3590*/  FADD.FTZ R86, R52, R86 ;  /* 0x0000005634567221 */ /* 0x000fe20000010000 */
[----:B----4-:R-:W-:Y:S01]  /*35a0*/  FFMA.FTZ R78, R54, R52, R78 ;  /* 0x00000034364e7223 */ /* 0x010fe2000001004e */
[----:B------:R-:W-:-:S04]  /*35b0*/  SHF.L.U32 R52, R93, 0x10, RZ ;  /* 0x000000105d347819 */ /* 0x000fc800000006ff */
[----:B------:R-:W-:Y:S04]  /*35c0*/  STL [R1+0x14], R78 ;  /* 0x0000144e01007387 */ /* 0x000fe80000100800 */
[----:B------:R0:W-:Y:S01]  /*35d0*/  STL [R1+0x28], R86 ;  /* 0x0000285601007387 */ /* 0x0001e20000100800 */
[----:B------:R-:W-:-:S03]  /*35e0*/  FMUL.FTZ R53, R85, R52 ;  /* 0x0000003455357220 */ /* 0x000fc60000410000 */
[----:B------:R-:W2:Y:S04]  /*35f0*/  LDL R85, [R1+0xd4] ;  /* 0x0000d40001557983 */ /* 0x000ea80000100800 */
[----:B0-----:R-:W4:Y:S01]  /*3600*/  LDL.LU R86, [R1+0x40] ;  /* 0x0000400001567983 */ /* 0x001f220000300800 */
[----:B------:R-:W-:-:S03]  /*3610*/  SHF.L.U32 R78, R49, 0x10, RZ ;  /* 0x00000010314e7819 */ /* 0x000fc600000006ff */
[----:B------:R-:W4:Y:S04]  /*3620*/  LDL.LU R209, [R1+0x3c] ;  /* 0x00003c0001d17983 */ /* 0x000f280000300800 */
[----:B------:R-:W4:Y:S01]  /*3630*/  LDL R205, [R1+0xd8] ;  /* 0x0000d80001cd7983 */ /* 0x000f220000100800 */
[----:B------:R-:W-:Y:S01]  /*3640*/  FADD.FTZ R78, -R165, R78 ;  /* 0x0000004ea54e7221 */ /* 0x000fe20000010100 */
[----:B------:R-:W-:-:S03]  /*3650*/  SHF.L.U32 R79, R89, 0x10, RZ ;  /* 0x00000010594f7819 */ /* 0x000fc600000006ff */
[----:B------:R-:W-:Y:S02]  /*3660*/  FMUL.FTZ R78, R153, R78 ;  /* 0x0000004e994e7220 */ /* 0x000fe40000410000 */
[----:B------:R-:W-:Y:S02]  /*3670*/  FADD.FTZ R249, R79, R249 ;  /* 0x000000f94ff97221 */ /* 0x000fe40000010000 */
[----:B------:R-:W-:Y:S01]  /*3680*/  FFMA.FTZ R28, R78, R79, R28 ;  /* 0x0000004f4e1c7223 */ /* 0x000fe2000001001c */
[----:B---3--:R-:W-:-:S05]  /*3690*/  FADD.FTZ R83, R52, R83 ;  /* 0x0000005334537221 */ /* 0x008fca0000010000 */
[----:B------:R0:W-:Y:S04]  /*36a0*/  STL [R1+0x20], R83 ;  /* 0x0000205301007387 */ /* 0x0001e80000100800 */
[----:B------:R-:W3:Y:S04]  /*36b0*/  LDL.LU R197, [R1+0x48] ;  /* 0x0000480001c57983 */ /* 0x000ee80000300800 */
[----:B------:R-:W3:Y:S01]  /*36c0*/  LDL.LU R196, [R1+0x44] ;  /* 0x0000440001c47983 */ /* 0x000ee20000300800 */
[----:B------:R-:W-:-:S03]  /*36d0*/  FFMA.FTZ R79, R84, R79, R53 ;  /* 0x0000004f544f7223 */ /* 0x000fc60000010035 */
[----:B------:R-:W3:Y:S01]  /*36e0*/  LDL R84, [R1+0xc4] ;  /* 0x0000c40001547983 */ /* 0x000ee20000100800 */
[----:B------:R-:W-:Y:S01]  /*36f0*/  FFMA.FTZ R82, R78, R52, R82 ;  /* 0x000000344e527223 */ /* 0x000fe20000010052 */
[----:B0-----:R-:W-:-:S04]  /*3700*/  SHF.L.U32 R83, R90, 0x10, RZ ;  /* 0x000000105a537819 */ /* 0x001fc800000006ff */
[----:B------:R0:W-:Y:S01]  /*3710*/  STL [R1+0x1c], R82 ;  /* 0x00001c5201007387 */ /* 0x0001e20000100800 */
[----:B------:R-:W-:-:S03]  /*3720*/  SHF.L.U32 R52, R94, 0x10, RZ ;  /* 0x000000105e347819 */ /* 0x000fc600000006ff */
[----:B------:R-:W3:Y:S04]  /*3730*/  LDL.LU R208, [R1+0x60] ;  /* 0x0000600001d07983 */ /* 0x000ee80000300800 */
[----:B------:R-:W3:Y:S01]  /*3740*/  LDL.LU R204, [R1+0x5c] ;  /* 0x00005c0001cc7983 */ /* 0x000ee20000300800 */
[----:B0-----:R-:W-:-:S03]  /*3750*/  SHF.L.U32 R82, R50, 0x10, RZ ;  /* 0x0000001032527819 */ /* 0x001fc600000006ff */
[----:B------:R-:W3:Y:S02]  /*3760*/  LDL R203, [R1+0xc8] ;  /* 0x0000c80001cb7983 */ /* 0x000ee40000100800 */
[----:B------:R-:W-:-:S04]  /*3770*/  FADD.FTZ R82, -R165, R82 ;  /* 0x00000052a5527221 */ /* 0x000fc80000010100 */
[----:B------:R-:W-:Y:S01]  /*3780*/  FMUL.FTZ R82, R153, R82 ;  /* 0x0000005299527220 */ /* 0x000fe20000410000 */
[----:B--2---:R-:W-:Y:S02]  /*3790*/  FMUL.FTZ R53, R85, R52 ;  /* 0x0000003455357220 */ /* 0x004fe40000410000 */
[----:B------:R-:W2:Y:S01]  /*37a0*/  LDL.LU R85, [R1+0x68] ;  /* 0x0000680001557983 */ /* 0x000ea20000300800 */
[----:B----4-:R-:W-:Y:S01]  /*37b0*/  FADD.FTZ R86, R83, R86 ;  /* 0x0000005653567221 */ /* 0x010fe20000010000 */
[----:B------:R-:W-:-:S04]  /*37c0*/  FFMA.FTZ R209, R82, R83, R209 ;  /* 0x0000005352d17223 */ /* 0x000fc800000100d1 */
[----:B------:R0:W-:Y:S01]  /*37d0*/  STL [R1+0x40], R86 ;  /* 0x0000405601007387 */ /* 0x0001e20000100800 */
[----:B------:R-:W-:-:S03]  /*37e0*/  FFMA.FTZ R83, R205, R83, R53 ;  /* 0x00000053cd537223 */ /* 0x000fc60000010035 */
[----:B0-----:R0:W5:Y:S04]  /*37f0*/  LDL.LU R86, [R1+0x1c4] ;  /* 0x0001c40001567983 */ /* 0x0011680000300800 */
[----:B------:R-:W4:Y:S04]  /*3800*/  LDL.LU R205, [R1+0x64] ;  /* 0x0000640001cd7983 */ /* 0x000f280000300800 */
[----:B------:R-:W-:Y:S01]  /*3810*/  STL [R1+0x3c], R209 ;  /* 0x00003cd101007387 */ /* 0x000fe20000100800 */
[----:B---3--:R-:W-:Y:S01]  /*3820*/  FADD.FTZ R197, R52, R197 ;  /* 0x000000c534c57221 */ /* 0x008fe20000010000 */
[----:B------:R-:W-:Y:S01]  /*3830*/  FFMA.FTZ R196, R82, R52, R196 ;  /* 0x0000003452c47223 */ /* 0x000fe200000100c4 */
[----:B------:R-:W-:-:S04]  /*3840*/  SHF.L.U32 R52, R95, 0x10, RZ ;  /* 0x000000105f347819 */ /* 0x000fc800000006ff */
[----:B------:R1:W-:Y:S01]  /*3850*/  STL [R1+0x44], R196 ;  /* 0x000044c401007387 */ /* 0x0003e20000100800 */
[----:B------:R-:W-:-:S03]  /*3860*/  FMUL.FTZ R53, R84, R52 ;  /* 0x0000003454357220 */ /* 0x000fc60000410000 */
[----:B------:R3:W-:Y:S04]  /*3870*/  STL [R1+0x48], R197 ;  /* 0x000048c501007387 */ /* 0x0007e80000100800 */
[----:B------:R-:W4:Y:S01]  /*3880*/  LDL R84, [R1+0xec] ;  /* 0x0000ec0001547983 */ /* 0x000f220000100800 */
[----:B-1----:R-:W-:-:S05]  /*3890*/  SHF.L.U32 R196, R51, 0x10, RZ ;  /* 0x0000001033c47819 */ /* 0x002fca00000006ff */
[----:B------:R-:W-:Y:S01]  /*38a0*/  FADD.FTZ R196, -R165, R196 ;  /* 0x000000c4a5c47221 */ /* 0x000fe20000010100 */
[----:B---3--:R-:W-:-:S03]  /*38b0*/  SHF.L.U32 R197, R91, 0x10, RZ ;  /* 0x000000105bc57819 */ /* 0x008fc600000006ff */
[----:B------:R-:W-:Y:S02]  /*38c0*/  FMUL.FTZ R196, R153, R196 ;  /* 0x000000c499c47220 */ /* 0x000fe40000410000 */
[----:B------:R-:W-:Y:S02]  /*38d0*/  FADD.FTZ R208, R197, R208 ;  /* 0x000000d0c5d07221 */ /* 0x000fe40000010000 */
[-C--:B------:R-:W-:Y:S01]  /*38e0*/  FFMA.FTZ R204, R196, R197.reuse, R204 ;  /* 0x000000c5c4cc7223 */ /* 0x080fe200000100cc */
[----:B------:R-:W-:Y:S02]  /*38f0*/  FFMA.FTZ R197, R203, R197, R53 ;  /* 0x000000c5cbc57223 */ /* 0x000fe40000010035 */
[----:B------:R-:W-:Y:S04]  /*3900*/  STL [R1+0x60], R208 ;  /* 0x000060d001007387 */ /* 0x000fe80000100800 */
[----:B------:R1:W-:Y:S04]  /*3910*/  STL [R1+0x5c], R204 ;  /* 0x00005ccc01007387 */ /* 0x0003e80000100800 */
[----:B-1----:R-:W3:Y:S01]  /*3920*/  LDL R204, [R1+0xf0] ;  /* 0x0000f00001cc7983 */ /* 0x002ee20000100800 */
[----:B--2---:R-:W-:-:S03]  /*3930*/  FADD.FTZ R85, R52, R85 ;  /* 0x0000005534557221 */ /* 0x004fc60000010000 */
[----:B------:R-:W2:Y:S04]  /*3940*/  LDL.LU R203, [R1+0x24] ;  /* 0x0000240001cb7983 */ /* 0x000ea80000300800 */
[----:B------:R1:W-:Y:S04]  /*3950*/  STL [R1+0x68], R85 ;  /* 0x0000685501007387 */ /* 0x0003e80000100800 */
[----:B-1----:R-:W2:Y:S01]  /*3960*/  LDL.LU R85, [R1+0x18] ;  /* 0x0000180001557983 */ /* 0x002ea20000300800 */
[----:B----4-:R-:W-:Y:S01]  /*3970*/  FFMA.FTZ R205, R196, R52, R205 ;  /* 0x00000034c4cd7223 */ /* 0x010fe200000100cd */
[----:B------:R-:W-:-:S02]  /*3980*/  PRMT R52, R48, 0x7632, R52 ;  /* 0x0000763230347816 */ /* 0x000fc40000000034 */
[----:B------:R-:W-:Y:S02]  /*3990*/  PRMT R48, R92, 0x7632, R48 ;  /* 0x000076325c307816 */ /* 0x000fe40000000030 */
[----:B------:R-:W-:Y:S02]  /*39a0*/  SHF.L.U32 R52, R52, 0x10, RZ ;  /* 0x0000001034347819 */ /* 0x000fe400000006ff */
[----:B------:R-:W-:-:S03]  /*39b0*/  SHF.L.U32 R48, R48, 0x10, RZ ;  /* 0x0000001030307819 */ /* 0x000fc600000006ff */
[----:B------:R-:W-:Y:S01]  /*39c0*/  FADD.FTZ R52, -R165, R52 ;  /* 0x00000034a5347221 */ /* 0x000fe20000010100 */
[----:B------:R1:W-:Y:S03]  /*39d0*/  STL [R1+0x64], R205 ;  /* 0x000064cd01007387 */ /* 0x0003e60000100800 */
[----:B------:R-:W-:Y:S01]  /*39e0*/  FMUL.FTZ R92, R153, R52 ;  /* 0x00000034995c7220 */ /* 0x000fe20000410000 */
[----:B-1----:R-:W4:Y:S01]  /*39f0*/  LDL R205, [R1+0xdc] ;  /* 0x0000dc0001cd7983 */ /* 0x002f220000100800 */
[----:B------:R-:W-:-:S03]  /*3a00*/  FMUL.FTZ R52, R84, R48 ;  /* 0x0000003054347220 */ /* 0x000fc60000410000 */
[----:B------:R-:W4:Y:S04]  /*3a10*/  LDL.LU R84, [R1+0x30] ;  /* 0x0000300001547983 */ /* 0x000f280000300800 */
[----:B------:R-:W4:Y:S01]  /*3a20*/  LDL.LU R53, [R1+0x2c] ;  /* 0x00002c0001357983 */ /* 0x000f220000300800 */
[----:B------:R-:W-:-:S04]  /*3a30*/  PRMT R88, R88, 0x7632, R88 ;  /* 0x0000763258587816 */ /* 0x000fc80000000058 */
[----:B------:R-:W-:Y:S02]  /*3a40*/  SHF.L.U32 R88, R88, 0x10, RZ ;  /* 0x0000001058587819 */ /* 0x000fe400000006ff */
[----:B------:R-:W-:-:S03]  /*3a50*/  PRMT R49, R49, 0x7632, R49 ;  /* 0x0000763231317816 */ /* 0x000fc60000000031 */
[----:B------:R-:W-:Y:S01]  /*3a60*/  FADD.FTZ R248, R88, R248 ;  /* 0x000000f858f87221 */ /* 0x000fe20000010000 */
[----:B------:R-:W-:Y:S01]  /*3a70*/  FFMA.FTZ R27, R92, R88, R27 ;  /* 0x000000585c1b7223 */ /* 0x000fe2000001001b */
[----:B------:R-:W-:-:S05]  /*3a80*/  SHF.L.U32 R49, R49, 0x10, RZ ;  /* 0x0000001031317819 */ /* 0x000fca00000006ff */
[----:B------:R-:W-:Y:S01]  /*3a90*/  FADD.FTZ R49, -R165, R49 ;  /* 0x00000031a5317221 */ /* 0x000fe20000010100 */
[----:B---3--:R-:W-:Y:S02]  /*3aa0*/  FFMA.FTZ R88, R204, R88, R52 ;  /* 0x00000058cc587223 */ /* 0x008fe40000010034 */
[----:B------:R-:W3:Y:S01]  /*3ab0*/  LDL R204, [R1+0xe0] ;  /* 0x0000e00001cc7983 */ /* 0x000ee20000100800 */
[----:B--2---:R-:W-:-:S05]  /*3ac0*/  FADD.FTZ R203, R48, R203 ;  /* 0x000000cb30cb7221 */ /* 0x004fca0000010000 */
[----:B------:R1:W-:Y:S01]  /*3ad0*/  STL [R1+0x24], R203 ;  /* 0x000024cb01007387 */ /* 0x0003e20000100800 */
[----:B------:R-:W-:-:S03]  /*3ae0*/  FFMA.FTZ R85, R92, R48, R85 ;  /* 0x000000305c557223 */ /* 0x000fc60000010055 */
[----:B-1----:R-:W2:Y:S01]  /*3af0*/  LDL.LU R203, [R1+0x38] ;  /* 0x0000380001cb7983 */ /* 0x002ea20000300800 */
[----:B------:R-:W-:Y:S02]  /*3b00*/  PRMT R48, R93, 0x7632, R48 ;  /* 0x000076325d307816 */ /* 0x000fe40000000030 */
[----:B------:R-:W-:Y:S01]  /*3b10*/  PRMT R93, R89, 0x7632, R93 ;  /* 0x00007632595d7816 */ /* 0x000fe2000000005d */
[----:B------:R1:W-:Y:S03]  /*3b20*/  STL [R1+0x18], R85 ;  /* 0x0000185501007387 */ /* 0x0003e60000100800 */
[----:B------:R-:W-:Y:S01]  /*3b30*/  SHF.L.U32 R93, R93, 0x10, RZ ;  /* 0x000000105d5d7819 */ /* 0x000fe200000006ff */
[----:B------:R-:W-:Y:S01]  /*3b40*/  FMUL.FTZ R89, R153, R49 ;  /* 0x0000003199597220 */ /* 0x000fe20000410000 */
[----:B-1----:R-:W2:Y:S03]  /*3b50*/  LDL.LU R85, [R1+0x34] ;  /* 0x0000340001557983 */ /* 0x002ea60000300800 */
[----:B----4-:R-:W-:Y:S01]  /*3b60*/  FADD.FTZ R84, R93, R84 ;  /* 0x000000545d547221 */ /* 0x010fe20000010000 */
[----:B------:R-:W-:-:S04]  /*3b70*/  FFMA.FTZ R53, R89, R93, R53 ;  /* 0x0000005d59357223 */ /* 0x000fc80000010035 */
[----:B------:R1:W-:Y:S04]  /*3b80*/  STL [R1+0x30], R84 ;  /* 0x0000305401007387 */ /* 0x0003e80000100800 */
[----:B-1----:R-:W4:Y:S04]  /*3b90*/  LDL R84, [R1+0xcc] ;  /* 0x0000cc0001547983 */ /* 0x002f280000100800 */
[----:B------:R1:W-:Y:S04]  /*3ba0*/  STL [R1+0x2c], R53 ;  /* 0x00002c3501007387 */ /* 0x0003e80000100800 */
[----:B-1----:R-:W4:Y:S04]  /*3bb0*/  LDL.LU R53, [R1+0x50] ;  /* 0x0000500001357983 */ /* 0x002f280000300800 */
[----:B------:R-:W4:Y:S01]  /*3bc0*/  LDL.LU R52, [R1+0x4c] ;  /* 0x00004c0001347983 */ /* 0x000f220000300800 */
[----:B------:R-:W-:-:S05]  /*3bd0*/  SHF.L.U32 R48, R48, 0x10, RZ ;  /* 0x0000001030307819 */ /* 0x000fca00000006ff */
[----:B------:R-:W-:-:S04]  /*3be0*/  FMUL.FTZ R49, R205, R48 ;  /* 0x00000030cd317220 */ /* 0x000fc80000410000 */
[--C-:B---3--:R-:W-:Y:S01]  /*3bf0*/  FFMA.FTZ R93, R204, R93, R49.reuse ;  /* 0x0000005dcc5d7223 */ /* 0x108fe20000010031 */
[----:B------:R-:W-:Y:S02]  /*3c00*/  PRMT R49, R50, 0x7632, R49 ;  /* 0x0000763232317816 */ /* 0x000fe40000000031 */
[----:B------:R-:W-:Y:S02]  /*3c10*/  PRMT R90, R90, 0x7632, R90 ;  /* 0x000076325a5a7816 */ /* 0x000fe4000000005a */
[----:B------:R-:W-:Y:S01]  /*3c20*/  SHF.L.U32 R49, R49, 0x10, RZ ;  /* 0x0000001031317819 */ /* 0x000fe200000006ff */
[----:B--2---:R-:W-:Y:S01]  /*3c30*/  FADD.FTZ R203, R48, R203 ;  /* 0x000000cb30cb7221 */ /* 0x004fe20000010000 */
[----:B------:R-:W-:-:S03]  /*3c40*/  SHF.L.U32 R90, R90, 0x10, RZ ;  /* 0x000000105a5a7819 */ /* 0x000fc600000006ff */
[----:B------:R-:W-:Y:S01]  /*3c50*/  FADD.FTZ R49, -R165, R49 ;  /* 0x00000031a5317221 */ /* 0x000fe20000010100 */
[----:B------:R-:W-:-:S05]  /*3c60*/  FFMA.FTZ R85, R89, R48, R85 ;  /* 0x0000003059557223 */ /* 0x000fca0000010055 */
[----:B------:R1:W-:Y:S01]  /*3c70*/  STL [R1+0x34], R85 ;  /* 0x0000345501007387 */ /* 0x0003e20000100800 */
[----:B------:R-:W-:Y:S01]  /*3c80*/  PRMT R48, R94, 0x7632, R48 ;  /* 0x000076325e307816 */ /* 0x000fe20000000030 */
[----:B------:R-:W-:Y:S02]  /*3c90*/  FMUL.FTZ R94, R153, R49 ;  /* 0x00000031995e7220 */ /* 0x000fe40000410000 */
[----:B-1----:R-:W2:Y:S04]  /*3ca0*/  LDL R85, [R1+0xd0] ;  /* 0x0000d00001557983 */ /* 0x002ea80000100800 */
[----:B------:R1:W-:Y:S04]  /*3cb0*/  STL [R1+0x38], R203 ;  /* 0x000038cb01007387 */ /* 0x0003e80000100800 */
[----:B------:R-:W3:Y:S01]  /*3cc0*/  LDL.LU R209, [R1+0x58] ;  /* 0x0000580001d17983 */ /* 0x000ee20000300800 */
[----:B------:R-:W-:-:S03]  /*3cd0*/  SHF.L.U32 R48, R48, 0x10, RZ ;  /* 0x0000001030307819 */ /* 0x000fc600000006ff */
[----:B------:R-:W3:Y:S04]  /*3ce0*/  LDL.LU R208, [R1+0x54] ;  /* 0x0000540001d07983 */ /* 0x000ee80000300800 */
[----:B------:R-:W3:Y:S04]  /*3cf0*/  LDL R205, [R1+0xbc] ;  /* 0x0000bc0001cd7983 */ /* 0x000ee80000100800 */
[----:B------:R-:W3:Y:S01]  /*3d00*/  LDL.LU R204, [R1+0x70] ;  /* 0x0000700001cc7983 */ /* 0x000ee20000300800 */
[----:B----4-:R-:W-:Y:S01]  /*3d10*/  FMUL.FTZ R49, R84, R48 ;  /* 0x0000003054317220 */ /* 0x010fe20000410000 */
[----:B------:R-:W-:Y:S01]  /*3d20*/  FADD.FTZ R53, R90, R53 ;  /* 0x000000355a357221 */ /* 0x000fe20000010000 */
[----:B------:R-:W-:-:S04]  /*3d30*/  FFMA.FTZ R52, R94, R90, R52 ;  /* 0x0000005a5e347223 */ /* 0x000fc80000010034 */
[----:B------:R4:W-:Y:S04]  /*3d40*/  STL [R1+0x50], R53 ;  /* 0x0000503501007387 */ /* 0x0009e80000100800 */
[----:B-1----:R-:W3:Y:S04]  /*3d50*/  LDL.LU R203, [R1+0x6c] ;  /* 0x00006c0001cb7983 */ /* 0x002ee80000300800 */
[----:B------:R1:W-:Y:S04]  /*3d60*/  STL [R1+0x4c], R52 ;  /* 0x00004c3401007387 */ /* 0x0003e80000100800 */
[----:B------:R-:W3:Y:S04]  /*3d70*/  LDL R84, [R1+0xc0] ;  /* 0x0000c00001547983 */ /* 0x000ee80000100800 */
[----:B----4-:R-:W4:Y:S01]  /*3d80*/  LDL.LU R53, [R1+0x78] ;  /* 0x0000780001357983 */ /* 0x010f220000300800 */
[----:B------:R-:W-:-:S03]  /*3d90*/  PRMT R91, R91, 0x7632, R91 ;  /* 0x000076325b5b7816 */ /* 0x000fc6000000005b */
[----:B-1----:R-:W4:Y:S01]  /*3da0*/  LDL.LU R52, [R1+0x74] ;  /* 0x0000740001347983 */ /* 0x002f220000300800 */
[----:B------:R-:W-:Y:S01]  /*3db0*/  SHF.L.U32 R91, R91, 0x10, RZ ;  /* 0x000000105b5b7819 */ /* 0x000fe200000006ff */
[--C-:B--2---:R-:W-:Y:S01]  /*3dc0*/  FFMA.FTZ R90, R85, R90, R49.reuse ;  /* 0x0000005a555a7223 */ /* 0x104fe20000010031 */
[----:B------:R-:W-:Y:S01]  /*3dd0*/  PRMT R49, R51, 0x7632, R49 ;  /* 0x0000763233317816 */ /* 0x000fe20000000031 */
[----:B------:R0:W5:Y:S03]  /*3de0*/  LDL.LU R85, [R1+0x1c0] ;  /* 0x0001c00001557983 */ /* 0x0001660000300800 */
[----:B------:R-:W-:Y:S01]  /*3df0*/  SHF.L.U32 R49, R49, 0x10, RZ ;  /* 0x0000001031317819 */ /* 0x000fe200000006ff */
[----:B---3--:R-:W-:-:S04]  /*3e00*/  FADD.FTZ R209, R48, R209 ;  /* 0x000000d130d17221 */ /* 0x008fc80000010000 */
[----:B------:R-:W-:Y:S01]  /*3e10*/  FADD.FTZ R49, -R165, R49 ;  /* 0x00000031a5317221 */ /* 0x000fe20000010100 */
[----:B------:R-:W-:Y:S01]  /*3e20*/  FFMA.FTZ R208, R94, R48, R208 ;  /* 0x000000305ed07223 */ /* 0x000fe200000100d0 */
[----:B------:R-:W-:Y:S02]  /*3e30*/  PRMT R48, R95, 0x7632, R48 ;  /* 0x000076325f307816 */ /* 0x000fe40000000030 */
[----:B------:R-:W-:Y:S02]  /*3e40*/  FMUL.FTZ R95, R153, R49 ;  /* 0x00000031995f7220 */ /* 0x000fe40000410000 */
[----:B------:R-:W-:Y:S01]  /*3e50*/  SHF.L.U32 R48, R48, 0x10, RZ ;  /* 0x0000001030307819 */ /* 0x000fe200000006ff */
[----:B------:R-:W-:Y:S01]  /*3e60*/  FADD.FTZ R204, R91, R204 ;  /* 0x000000cc5bcc7221 */ /* 0x000fe20000010000 */
[----:B------:R-:W-:Y:S04]  /*3e70*/  STL [R1+0x58], R209 ;  /* 0x000058d101007387 */ /* 0x000fe80000100800 */
[----:B------:R1:W-:Y:S04]  /*3e80*/  STL [R1+0x54], R208 ;  /* 0x000054d001007387 */ /* 0x0003e80000100800 */
[----:B------:R-:W-:Y:S01]  /*3e90*/  STL [R1+0x70], R204 ;  /* 0x000070cc01007387 */ /* 0x000fe20000100800 */
[----:B------:R-:W-:-:S05]  /*3ea0*/  FFMA.FTZ R203, R95, R91, R203 ;  /* 0x0000005b5fcb7223 */ /* 0x000fca00000100cb */
[----:B------:R-:W-:Y:S01]  /*3eb0*/  STL [R1+0x6c], R203 ;  /* 0x00006ccb01007387 */ /* 0x000fe20000100800 */
[----:B----4-:R-:W-:-:S05]  /*3ec0*/  FADD.FTZ R53, R48, R53 ;  /* 0x0000003530357221 */ /* 0x010fca0000010000 */
[----:B------:R2:W-:Y:S04]  /*3ed0*/  STL [R1+0x78], R53 ;  /* 0x0000783501007387 */ /* 0x0005e80000100800 */
[----:B-1----:R-:W3:Y:S01]  /*3ee0*/  LDL R208, [R1+0xb8] ;  /* 0x0000b80001d07983 */ /* 0x002ee20000100800 */
[-C--:B------:R-:W-:Y:S01]  /*3ef0*/  FMUL.FTZ R49, R205, R48.reuse ;  /* 0x00000030cd317220 */ /* 0x080fe20000410000 */
[----:B------:R-:W-:Y:S02]  /*3f00*/  FFMA.FTZ R52, R95, R48, R52 ;  /* 0x000000305f347223 */ /* 0x000fe40000010034 */
[----:B------:R-:W4:Y:S04]  /*3f10*/  LDL R209, [R1+0xa4] ;  /* 0x0000a40001d17983 */ /* 0x000f280000100800 */
[----:B--2---:R-:W2:Y:S01]  /*3f20*/  LDL R53, [R1+0xb4] ;  /* 0x0000b40001357983 */ /* 0x004ea20000100800 */
[----:B------:R-:W-:-:S03]  /*3f30*/  SHF.L.U32 R205, R100, 0x10, RZ ;  /* 0x0000001064cd7819 */ /* 0x000fc600000006ff */
[----:B------:R1:W-:Y:S02]  /*3f40*/  STL [R1+0x74], R52 ;  /* 0x0000743401007387 */ /* 0x0003e40000100800 */
[----:B------:R-:W-:Y:S01]  /*3f50*/  FADD.FTZ R205, -R165, R205 ;  /* 0x000000cda5cd7221 */ /* 0x000fe20000010100 */
[----:B------:R-:W-:-:S03]  /*3f60*/  SHF.L.U32 R204, R108, 0x10, RZ ;  /* 0x000000106ccc7819 */ /* 0x000fc600000006ff */
[----:B------:R-:W-:Y:S01]  /*3f70*/  FMUL.FTZ R205, R153, R205 ;  /* 0x000000cd99cd7220 */ /* 0x000fe20000410000 */
[----:B-1----:R-:W-:Y:S01]  /*3f80*/  SHF.L.U32 R52, R104, 0x10, RZ ;  /* 0x0000001068347819 */ /* 0x002fe200000006ff */
[----:B------:R-:W-:Y:S01]  /*3f90*/  FFMA.FTZ R91, R84, R91, R49 ;  /* 0x0000005b545b7223 */ /* 0x000fe20000010031 */
[----:B------:R-:W-:Y:S01]  /*3fa0*/  FADD.FTZ R120, R204, R120 ;  /* 0x00000078cc787221 */ /* 0x000fe20000010000 */
[----:B------:R-:W-:Y:S01]  /*3fb0*/  FFMA.FTZ R29, R205, R204, R29 ;  /* 0x000000cccd1d7223 */ /* 0x000fe2000001001d */
[----:B------:R-:W4:Y:S01]  /*3fc0*/  LDL R84, [R1+0xa8] ;  /* 0x0000a80001547983 */ /* 0x000f220000100800 */
[----:B------:R-:W-:-:S03]  /*3fd0*/  PRMT R51, R100, 0x7632, R51 ;  /* 0x0000763264337816 */ /* 0x000fc60000000033 */
[----:B------:R-:W4:Y:S01]  /*3fe0*/  LDL R100, [R1+0x98] ;  /* 0x0000980001647983 */ /* 0x000f220000100800 */
[----:B--2---:R-:W-:-:S04]  /*3ff0*/  FMUL.FTZ R53, R53, R52 ;  /* 0x0000003435357220 */ /* 0x004fc80000410000 */
[----:B---3--:R-:W-:Y:S02]  /*4000*/  FFMA.FTZ R204, R208, R204, R53 ;  /* 0x000000ccd0cc7223 */ /* 0x008fe40000010035 */
[----:B------:R-:W2:Y:S01]  /*4010*/  LDL R208, [R1+0x94] ;  /* 0x0000940001d07983 */ /* 0x000ea20000100800 */
[C---:B------:R-:W-:Y:S02]  /*4020*/  SHF.L.U32 R203, R101.reuse, 0x10, RZ ;  /* 0x0000001065cb7819 */ /* 0x040fe400000006ff */
[----:B------:R-:W-:Y:S02]  /*4030*/  PRMT R50, R101, 0x7632, R50 ;  /* 0x0000763265327816 */ /* 0x000fe40000000032 */
[C---:B------:R-:W-:Y:S02]  /*4040*/  PRMT R49, R102.reuse, 0x7632, R49 ;  /* 0x0000763266317816 */ /* 0x040fe40000000031 */
[----:B------:R-:W-:Y:S01]  /*4050*/  PRMT R48, R103, 0x7632, R48 ;  /* 0x0000763267307816 */ /* 0x000fe20000000030 */
[----:B------:R-:W-:Y:S01]  /*4060*/  FADD.FTZ R203, -R165, R203 ;  /* 0x000000cba5cb7221 */ /* 0x000fe20000010100 */
[----:B------:R-:W-:Y:S01]  /*4070*/  SHF.L.U32 R102, R102, 0x10, RZ ;  /* 0x0000001066667819 */ /* 0x000fe200000006ff */
[----:B------:R-:W-:Y:S01]  /*4080*/  FADD.FTZ R151, R52, R151 ;  /* 0x0000009734977221 */ /* 0x000fe20000010000 */
[----:B------:R-:W-:Y:S01]  /*4090*/  SHF.L.U32 R101, R103, 0x10, RZ ;  /* 0x0000001067657819 */ /* 0x000fe200000006ff */
[----:B------:R-:W-:Y:S01]  /*40a0*/  FFMA.FTZ R136, R205, R52, R136 ;  /* 0x00000034cd887223 */ /* 0x000fe20000010088 */
[----:B------:R-:W-:-:S02]  /*40b0*/  SHF.L.U32 R51, R51, 0x10, RZ ;  /* 0x0000001033337819 */ /* 0x000fc400000006ff */
[----:B------:R-:W-:Y:S02]  /*40c0*/  SHF.L.U32 R50, R50, 0x10, RZ ;  /* 0x0000001032327819 */ /* 0x000fe400000006ff */
[----:B------:R-:W-:Y:S02]  /*40d0*/  SHF.L.U32 R49, R49, 0x10, RZ ;  /* 0x0000001031317819 */ /* 0x000fe400000006ff */
[----:B------:R-:W-:Y:S01]  /*40e0*/  SHF.L.U32 R48, R48, 0x10, RZ ;  /* 0x0000001030307819 */ /* 0x000fe200000006ff */
[----:B------:R-:W-:Y:S01]  /*40f0*/  FMUL.FTZ R203, R153, R203 ;  /* 0x000000cb99cb7220 */ /* 0x000fe20000410000 */
[----:B------:R-:W-:Y:S01]  /*4100*/  SHF.L.U32 R52, R105, 0x10, RZ ;  /* 0x0000001069347819 */ /* 0x000fe200000006ff */
[C---:B------:R-:W-:Y:S01]  /*4110*/  FADD.FTZ R103, -R165.reuse, R102 ;  /* 0x00000066a5677221 */ /* 0x040fe20000010100 */
[C---:B------:R-:W-:Y:S01]  /*4120*/  FADD.FTZ R101, -R165.reuse, R101 ;  /* 0x00000065a5657221 */ /* 0x040fe20000010100 */
[C---:B------:R-:W-:Y:S01]  /*4130*/  FADD.FTZ R51, -R165.reuse, R51 ;  /* 0x00000033a5337221 */ /* 0x040fe20000010100 */
[C---:B------:R-:W-:Y:S01]  /*4140*/  FADD.FTZ R50, -R165.reuse, R50 ;  /* 0x00000032a5327221 */ /* 0x040fe20000010100 */
[C---:B------:R-:W-:Y:S01]  /*4150*/  FADD.FTZ R49, -R165.reuse, R49 ;  /* 0x00000031a5317221 */ /* 0x040fe20000010100 */
[----:B------:R-:W-:Y:S01]  /*4160*/  FADD.FTZ R48, -R165, R48 ;  /* 0x00000030a5307221 */ /* 0x000fe20000010100 */
[----:B------:R-:W-:Y:S01]  /*4170*/  SHF.L.U32 R165, R109, 0x10, RZ ;  /* 0x000000106da57819 */ /* 0x000fe200000006ff */
[-C--:B----4-:R-:W-:Y:S01]  /*4180*/  FMUL.FTZ R53, R209, R52.reuse ;  /* 0x00000034d1357220 */ /* 0x090fe20000410000 */
[----:B------:R-:W-:Y:S01]  /*4190*/  FADD.FTZ R149, R52, R149 ;  /* 0x0000009534957221 */ /* 0x000fe20000010000 */
[----:B------:R-:W-:Y:S01]  /*41a0*/  FFMA.FTZ R138, R203, R52, R138 ;  /* 0x00000034cb8a7223 */ /* 0x000fe2000001008a */
[----:B------:R-:W-:Y:S01]  /*41b0*/  SHF.L.U32 R52, R106, 0x10, RZ ;  /* 0x000000106a347819 */ /* 0x000fe200000006ff */
[----:B------:R-:W-:Y:S01]  /*41c0*/  FADD.FTZ R122, R165, R122 ;  /* 0x0000007aa57a7221 */ /* 0x000fe20000010000 */
[-C--:B------:R-:W-:Y:S01]  /*41d0*/  FFMA.FTZ R31, R203, R165.reuse, R31 ;  /* 0x000000a5cb1f7223 */ /* 0x080fe2000001001f */
[----:B------:R-:W-:Y:S01]  /*41e0*/  FFMA.FTZ R165, R84, R165, R53 ;  /* 0x000000a554a57223 */ /* 0x000fe20000010035 */
[----:B------:R-:W-:Y:S01]  /*41f0*/  SHF.L.U32 R102, R110, 0x10, RZ ;  /* 0x000000106e667819 */ /* 0x000fe200000006ff */
[----:B------:R-:W-:Y:S01]  /*4200*/  FMUL.FTZ R103, R153, R103 ;  /* 0x0000006799677220 */ /* 0x000fe20000410000 */
[----:B------:R-:W3:Y:S03]  /*4210*/  LDL R84, [R1+0x88] ;  /* 0x0000880001547983 */ /* 0x000ee60000100800 */
[----:B------:R-:W-:Y:S01]  /*4220*/  FADD.FTZ R124, R102, R124 ;  /* 0x0000007c667c7221 */ /* 0x000fe20000010000 */
[C---:B------:R-:W-:Y:S01]  /*4230*/  FFMA.FTZ R33, R103.reuse, R102, R33 ;  /* 0x0000006667217223 */ /* 0x040fe20000010021 */
[----:B------:R-:W4:Y:S01]  /*4240*/  LDL R209, [R1+0xac] ;  /* 0x0000ac0001d17983 */ /* 0x000f220000100800 */
[-C--:B--2---:R-:W-:Y:S01]  /*4250*/  FMUL.FTZ R53, R208, R52.reuse ;  /* 0x00000034d0357220 */ /* 0x084fe20000410000 */
[----:B------:R-:W-:Y:S01]  /*4260*/  FADD.FTZ R147, R52, R147 ;  /* 0x0000009334937221 */ /* 0x000fe20000010000 */
[----:B------:R-:W-:Y:S01]  /*4270*/  FFMA.FTZ R140, R103, R52, R140 ;  /* 0x00000034678c7223 */ /* 0x000fe2000001008c */
[----:B------:R-:W-:Y:S01]  /*4280*/  FMUL.FTZ R101, R153, R101 ;  /* 0x0000006599657220 */ /* 0x000fe20000410000 */
[----:B------:R-:W-:Y:S01]  /*4290*/  FFMA.FTZ R102, R100, R102, R53 ;  /* 0x0000006664667223 */ /* 0x000fe20000010035 */
[----:B------:R-:W2:Y:S04]  /*42a0*/  LDL R208, [R1+0xb0] ;  /* 0x0000b00001d07983 */ /* 0x000ea80000100800 */
[----:B------:R-:W3:Y:S01]  /*42b0*/  LDL R53, [R1+0x84] ;  /* 0x0000840001357983 */ /* 0x000ee20000100800 */
[----:B------:R-:W-:-:S02]  /*42c0*/  SHF.L.U32 R52, R107, 0x10, RZ ;  /* 0x000000106b347819 */ /* 0x000fc400000006ff */
[----:B------:R-:W-:-:S03]  /*42d0*/  SHF.L.U32 R100, R111, 0x10, RZ ;  /* 0x000000106f647819 */ /* 0x000fc600000006ff */
[----:B------:R-:W-:Y:S01]  /*42e0*/  FADD.FTZ R145, R52, R145 ;  /* 0x0000009134917221 */ /* 0x000fe20000010000 */
[C---:B------:R-:W-:Y:S01]  /*42f0*/  FFMA.FTZ R142, R101.reuse, R52, R142 ;  /* 0x00000034658e7223 */ /* 0x040fe2000001008e */
[----:B------:R-:W-:Y:S01]  /*4300*/  FADD.FTZ R126, R100, R126 ;  /* 0x0000007e647e7221 */ /* 0x000fe20000010000 */
[----:B------:R-:W-:Y:S01]  /*4310*/  FFMA.FTZ R35, R101, R100, R35 ;  /* 0x0000006465237223 */ /* 0x000fe20000010023 */
[----:B---3--:R-:W-:Y:S01]  /*4320*/  FMUL.FTZ R53, R53, R52 ;  /* 0x0000003435357220 */ /* 0x008fe20000410000 */
[----:B------:R-:W-:Y:S02]  /*4330*/  PRMT R52, R104, 0x7632, R52 ;  /* 0x0000763268347816 */ /* 0x000fe40000000034 */
[----:B------:R-:W-:Y:S01]  /*4340*/  PRMT R104, R108, 0x7632, R104 ;  /* 0x000076326c687816 */ /* 0x000fe20000000068 */
[----:B------:R-:W-:Y:S01]  /*4350*/  FMUL.FTZ R108, R153, R51 ;  /* 0x00000033996c7220 */ /* 0x000fe20000410000 */
[----:B------:R-:W-:Y:S01]  /*4360*/  SHF.L.U32 R52, R52, 0x10, RZ ;  /* 0x0000001034347819 */ /* 0x000fe200000006ff */
[----:B------:R-:W-:-:S02]  /*4370*/  FFMA.FTZ R100, R84, R100, R53 ;  /* 0x0000006454647223 */ /* 0x000fc40000010035 */
[----:B------:R0:W5:Y:S02]  /*4380*/  LDL.LU R84, [R1+0x1bc] ;  /* 0x0001bc0001547983 */ /* 0x0001640000300800 */
[-C--:B----4-:R-:W-:Y:S01]  /*4390*/  FMUL.FTZ R51, R209, R52.reuse ;  /* 0x00000034d1337220 */ /* 0x090fe20000410000 */
[----:B------:R-:W-:Y:S01]  /*43a0*/  FADD.FTZ R150, R52, R150 ;  /* 0x0000009634967221 */ /* 0x000fe20000010000 */
[----:B------:R-:W-:Y:S01]  /*43b0*/  FFMA.FTZ R137, R108, R52, R137 ;  /* 0x000000346c897223 */ /* 0x000fe20000010089 */
[----:B------:R-:W3:Y:S04]  /*43c0*/  LDL R53, [R1+0xa0] ;  /* 0x0000a00001357983 */ /* 0x000ee80000100800 */
[----:B------:R-:W4:Y:S01]  /*43d0*/  LDL R52, [R1+0x9c] ;  /* 0x00009c0001347983 */ /* 0x000f220000100800 */
[----:B------:R-:W-:-:S03]  /*43e0*/  SHF.L.U32 R104, R104, 0x10, RZ ;  /* 0x0000001068687819 */ /* 0x000fc600000006ff */
[----:B------:R-:W3:Y:S02]  /*43f0*/  LDL R209, [R1+0x8c] ;  /* 0x00008c0001d17983 */ /* 0x000ee40000100800 */
[----:B------:R-:W-:Y:S01]  /*4400*/  FADD.FTZ R121, R104, R121 ;  /* 0x0000007968797221 */ /* 0x000fe20000010000 */
[-C--:B------:R-:W-:Y:S01]  /*4410*/  FFMA.FTZ R30, R108, R104.reuse, R30 ;  /* 0x000000686c1e7223 */ /* 0x080fe2000001001e */
[--C-:B--2---:R-:W-:Y:S01]  /*4420*/  FFMA.FTZ R104, R208, R104, R51.reuse ;  /* 0x00000068d0687223 */ /* 0x104fe20000010033 */
[----:B------:R-:W-:Y:S01]  /*4430*/  PRMT R51, R105, 0x7632, R51 ;  /* 0x0000763269337816 */ /* 0x000fe20000000033 */
[----:B------:R-:W2:Y:S01]  /*4440*/  LDL R208, [R1+0x90] ;  /* 0x0000900001d07983 */ /* 0x000ea20000100800 */
[----:B------:R-:W-:Y:S02]  /*4450*/  PRMT R105, R109, 0x7632, R105 ;  /* 0x000076326d697816 */ /* 0x000fe40000000069 */
[----:B------:R-:W-:Y:S01]  /*4460*/  SHF.L.U32 R51, R51, 0x10, RZ ;  /* 0x0000001033337819 */ /* 0x000fe200000006ff */
[----:B------:R-:W-:Y:S01]  /*4470*/  FMUL.FTZ R109, R153, R50 ;  /* 0x00000032996d7220 */ /* 0x000fe20000410000 */
[----:B------:R-:W-:-:S05]  /*4480*/  SHF.L.U32 R105, R105, 0x10, RZ ;  /* 0x0000001069697819 */ /* 0x000fca00000006ff */
[----:B------:R-:W-:Y:S01]  /*4490*/  FADD.FTZ R123, R105, R123 ;  /* 0x0000007b697b7221 */ /* 0x000fe20000010000 */
[----:B------:R-:W-:Y:S01]  /*44a0*/  FFMA.FTZ R32, R109, R105, R32 ;  /* 0x000000696d207223 */ /* 0x000fe20000010020 */
[----:B----4-:R-:W-:Y:S02]  /*44b0*/  FMUL.FTZ R50, R52, R51 ;  /* 0x0000003334327220 */ /* 0x010fe40000410000 */
[----:B------:R-:W4:Y:S02]  /*44c0*/  LDL R52, [R1+0x80] ;  /* 0x0000800001347983 */ /* 0x000f240000100800 */
[--C-:B---3--:R-:W-:Y:S02]  /*44d0*/  FFMA.FTZ R105, R53, R105, R50.reuse ;  /* 0x0000006935697223 */ /* 0x108fe40000010032 */
[----:B------:R-:W3:Y:S01]  /*44e0*/  LDL R53, [R1+0x7c] ;  /* 0x00007c0001357983 */ /* 0x000ee20000100800 */
[----:B------:R-:W-:Y:S02]  /*44f0*/  PRMT R50, R106, 0x7632, R50 ;  /* 0x000076326a327816 */ /* 0x000fe40000000032 */
[----:B------:R-:W-:-:S02]  /*4500*/  PRMT R110, R110, 0x7632, R110 ;  /* 0x000076326e6e7816 */ /* 0x000fc4000000006e */
[----:B------:R-:W-:Y:S01]  /*4510*/  SHF.L.U32 R50, R50, 0x10, RZ ;  /* 0x0000001032327819 */ /* 0x000fe200000006ff */
[----:B------:R-:W-:Y:S01]  /*4520*/  FMUL.FTZ R106, R153, R49 ;  /* 0x00000031996a7220 */ /* 0x000fe20000410000 */
[----:B------:R-:W-:-:S03]  /*4530*/  SHF.L.U32 R110, R110, 0x10, RZ ;  /* 0x000000106e6e7819 */ /* 0x000fc600000006ff */
[----:B------:R-:W-:Y:S02]  /*4540*/  FMUL.FTZ R49, R209, R50 ;  /* 0x00000032d1317220 */ /* 0x000fe40000410000 */
[----:B------:R-:W-:Y:S01]  /*4550*/  FADD.FTZ R125, R110, R125 ;  /* 0x0000007d6e7d7221 */ /* 0x000fe20000010000 */
[-C--:B------:R-:W-:Y:S01]  /*4560*/  FFMA.FTZ R34, R106, R110.reuse, R34 ;  /* 0x0000006e6a227223 */ /* 0x080fe20000010022 */
[--C-:B--2---:R-:W-:Y:S01]  /*4570*/  FFMA.FTZ R110, R208, R110, R49.reuse ;  /* 0x0000006ed06e7223 */ /* 0x104fe20000010031 */
[----:B------:R-:W-:Y:S02]  /*4580*/  PRMT R49, R107, 0x7632, R49 ;  /* 0x000076326b317816 */ /* 0x000fe40000000031 */
[----:B------:R-:W-:Y:S02]  /*4590*/  PRMT R111, R111, 0x7632, R111 ;  /* 0x000076326f6f7816 */ /* 0x000fe4000000006f */
[----:B------:R-:W-:Y:S01]  /*45a0*/  SHF.L.U32 R49, R49, 0x10, RZ ;  /* 0x0000001031317819 */ /* 0x000fe200000006ff */
[----:B------:R-:W-:Y:S01]  /*45b0*/  FMUL.FTZ R107, R153, R48 ;  /* 0x00000030996b7220 */ /* 0x000fe20000410000 */
[----:B------:R-:W-:-:S03]  /*45c0*/  SHF.L.U32 R111, R111, 0x10, RZ ;  /* 0x000000106f6f7819 */ /* 0x000fc600000006ff */
[----:B------:R-:W-:Y:S01]  /*45d0*/  FADD.FTZ R144, R49, R144 ;  /* 0x0000009031907221 */ /* 0x000fe20000010000 */
[----:B------:R-:W-:Y:S01]  /*45e0*/  FFMA.FTZ R143, R107, R49, R143 ;  /* 0x000000316b8f7223 */ /* 0x000fe2000001008f */
[----:B------:R-:W-:Y:S01]  /*45f0*/  FADD.FTZ R127, R111, R127 ;  /* 0x0000007f6f7f7221 */ /* 0x000fe20000010000 */
[----:B------:R-:W-:Y:S01]  /*4600*/  FFMA.FTZ R36, R107, R111, R36 ;  /* 0x0000006f6b247223 */ /* 0x000fe20000010024 */
[----:B------:R-:W-:Y:S01]  /*4610*/  UMOV UR4, 0xffffffff ;  /* 0xffffffff00047882 */ /* 0x000fe20000000000 */
[----:B------:R-:W-:Y:S01]  /*4620*/  ISETP.NE.U32.AND P1, PT, RZ, UR14, PT ;  /* 0x0000000eff007c0c */ /* 0x000fe2000bf25070 */
[----:B------:R-:W-:Y:S01]  /*4630*/  FADD.FTZ R148, R51, R148 ;  /* 0x0000009433947221 */ /* 0x000fe20000010000 */
[----:B------:R-:W-:Y:S01]  /*4640*/  FFMA.FTZ R139, R109, R51, R139 ;  /* 0x000000336d8b7223 */ /* 0x000fe2000001008b */
[----:B------:R-:W-:Y:S01]  /*4650*/  FADD.FTZ R146, R50, R146 ;  /* 0x0000009232927221 */ /* 0x000fe20000010000 */
[----:B------:R-:W-:Y:S01]  /*4660*/  FFMA.FTZ R141, R106, R50, R141 ;  /* 0x000000326a8d7223 */ /* 0x000fe2000001008d */
[----:B------:R-:W-:Y:S01]  /*4670*/  ISETP.NE.AND.EX P1, PT, RZ, UR15, PT, P1 ;  /* 0x0000000fff007c0c */ /* 0x000fe2000bf25310 */
[----:B---3--:R-:W-:Y:S01]  /*4680*/  FMUL.FTZ R48, R53, R49 ;  /* 0x0000003135307220 */ /* 0x008fe20000410000 */
[----:B------:R-:W-:-:S03]  /*4690*/  FFMA.FTZ R49, R0, R178, RZ ;  /* 0x000000b200317223 */ /* 0x000fc600000100ff */
[----:B----4-:R-:W-:Y:S01]  /*46a0*/  FFMA.FTZ R111, R52, R111, R48 ;  /* 0x0000006f346f7223 */ /* 0x010fe20000010030 */
[----:B------:R-:W-:Y:S01]  /*46b0*/  FADD.FTZ R48, RZ, R178 ;  /* 0x000000b2ff307221 */ /* 0x000fe20000010000 */
[----:B------:R-:W-:-:S03]  /*46c0*/  FFMA.FTZ R49, R171, R170, R49 ;  /* 0x000000aaab317223 */ /* 0x000fc60000010031 */
[----:B------:R-:W-:Y:S01]  /*46d0*/  FADD.FTZ R48, R170, R48 ;  /* 0x00000030aa307221 */ /* 0x000fe20000010000 */
        /* <DEDUP_REMOVED lines=76> */
[----:B0-----:R-:W-:Y:S06]  /*4ba0*/  BRA.DIV UR4, `(.L_x_98) ;  /* 0x0000008e043c7947 */ /* 0x001fec000b800000 */
        /* <DEDUP_REMOVED lines=18> */
.L_x_151:
[----:B------:R-:W-:Y:S01]  /*4cd0*/  FADD.FTZ R208, R48, R208 ;  /* 0x000000d030d07221 */ /* 0x000fe20000010000 */
[----:B0-----:R-:W-:-:S03]  /*4ce0*/  FADD.FTZ R50, R49, R50 ;  /* 0x0000003231327221 */ /* 0x001fc60000010000 */
[----:B------:R-:W-:Y:S01]  /*4cf0*/  FMUL.FTZ R209, R208, UR16 ;  /* 0x00000010d0d17c20 */ /* 0x000fe20008410000 */
[----:B------:R-:W-:-:S04]  /*4d00*/  FMUL.FTZ R208, R50, UR16 ;  /* 0x0000001032d07c20 */ /* 0x000fc80008410000 */
[----:B------:R-:W-:Y:S01]  /*4d10*/  FSEL R209, R209, RZ, !P2 ;  /* 0x000000ffd1d17208 */ /* 0x000fe20005000000 */
[----:B------:R-:W-:Y:S06]  /*4d20*/  @P1 BRA `(.L_x_99) ;  /* 0x00000008003c1947 */ /* 0x000fec0003800000 */
        /* <DEDUP_REMOVED lines=24> */
[C---:B------:R-:W-:Y:S01]  /*4eb0*/  FMUL.FTZ R51, R153.reuse, R173 ;  /* 0x000000ad99337220 */ /* 0x040fe20000410000 */
[C---:B------:R-:W-:Y:S01]  /*4ec0*/  FMUL.FTZ R180, R153.reuse, R180 ;  /* 0x000000b499b47220 */ /* 0x040fe20000410000 */
[C---:B------:R-:W-:Y:S01]  /*4ed0*/  FMUL.FTZ R0, R153.reuse, R0 ;  /* 0x0000000099007220 */ /* 0x040fe20000410000 */
[C---:B-1----:R-:W-:Y:S01]  /*4ee0*/  FMUL.FTZ R49, R153.reuse, R177 ;  /* 0x000000b199317220 */ /* 0x042fe20000410000 */
[C---:B------:R-:W-:Y:S01]  /*4ef0*/  FMUL.FTZ R50, R153.reuse, R175 ;  /* 0x000000af99327220 */ /* 0x040fe20000410000 */
[C---:B------:R-:W-:Y:S01]  /*4f00*/  FMUL.FTZ R167, R153.reuse, R167 ;  /* 0x000000a799a77220 */ /* 0x040fe20000410000 */
[C---:B------:R-:W-:Y:S01]  /*4f10*/  FMUL.FTZ R169, R153.reuse, R169 ;  /* 0x000000a999a97220 */ /* 0x040fe20000410000 */
[----:B------:R-:W-:Y:S01]  /*4f20*/  FMUL.FTZ R48, R153, R171 ;  /* 0x000000ab99307220 */ /* 0x000fe20000410000 */
[----:B------:R-:W-:-:S02]  /*4f30*/  F2FP.BF16.F32.PACK_AB R51, R180, R51 ;  /* 0x00000033b433723e */ /* 0x000fc400000010ff */
[----:B------:R-:W-:Y:S02]  /*4f40*/  F2FP.BF16.F32.PACK_AB R50, R167, R50 ;  /* 0x00000032a732723e */ /* 0x000fe400000010ff */
[----:B------:R-:W-:Y:S02]  /*4f50*/  F2FP.BF16.F32.PACK_AB R49, R169, R49 ;  /* 0x00000031a931723e */ /* 0x000fe400000010ff */
[----:B------:R-:W-:Y:S01]  /*4f60*/  F2FP.BF16.F32.PACK_AB R48, R48, R0 ;  /* 0x000000003030723e */ /* 0x000fe200000010ff */
[----:B------:R-:W-:Y:S06]  /*4f70*/  BRA `(.L_x_102) ;  /* 0x0000001000a07947 */ /* 0x000fec0003800000 */
.L_x_101:
        /* <DEDUP_REMOVED lines=27> */
[----:B------:R-:W-:Y:S02]  /*5130*/  F2FP.BF16.F32.PACK_AB R48, R48, R0 ;  /* 0x000000003030723e */ /* 0x000fe400000010ff */
[----:B------:R-:W-:Y:S02]  /*5140*/  MOV R99, R51 ;  /* 0x0000003300637202 */ /* 0x000fe40000000f00 */
[----:B------:R-:W-:Y:S02]  /*5150*/  MOV R98, R50 ;  /* 0x0000003200627202 */ /* 0x000fe40000000f00 */
[----:B------:R-:W-:-:S02]  /*5160*/  MOV R97, R49 ;  /* 0x0000003100617202 */ /* 0x000fc40000000f00 */
[----:B------:R-:W-:Y:S01]  /*5170*/  MOV R96, R48 ;  /* 0x0000003000607202 */ /* 0x000fe20000000f00 */
[----:B------:R-:W-:Y:S06]  /*5180*/  BRA `(.L_x_102) ;  /* 0x00000010001c7947 */ /* 0x000fec0003800000 */
.L_x_100:
        /* <DEDUP_REMOVED lines=32> */
[----:B-----5:R-:W-:Y:S02]  /*5390*/  MOV R86, R50 ;  /* 0x0000003200567202 */ /* 0x020fe40000000f00 */
[----:B------:R-:W-:-:S02]  /*53a0*/  MOV R85, R49 ;  /* 0x0000003100557202 */ /* 0x000fc40000000f00 */
[----:B------:R-:W-:Y:S01]  /*53b0*/  MOV R84, R48 ;  /* 0x0000003000547202 */ /* 0x000fe20000000f00 */
[----:B------:R-:W-:Y:S06]  /*53c0*/  BRA `(.L_x_102) ;  /* 0x0000000c008c7947 */ /* 0x000fec0003800000 */
.L_x_103:
        /* <DEDUP_REMOVED lines=33> */
[----:B-----5:R-:W-:Y:S02]  /*55e0*/  MOV R86, R50 ;  /* 0x0000003200567202 */ /* 0x020fe40000000f00 */
[----:B------:R-:W-:Y:S02]  /*55f0*/  MOV R85, R49 ;  /* 0x0000003100557202 */ /* 0x000fe40000000f00 */
[----:B------:R-:W-:Y:S01]  /*5600*/  MOV R84, R48 ;  /* 0x0000003000547202 */ /* 0x000fe20000000f00 */
[----:B------:R-:W-:Y:S06]  /*5610*/  BRA `(.L_x_102) ;  /* 0x0000000800f87947 */ /* 0x000fec0003800000 */
.L_x_99:
        /* <DEDUP_REMOVED lines=8> */
[----:B-1---5:R-:W-:Y:S01]  /*56a0*/  PRMT R48, R59, 0x7632, R48 ;  /* 0x000076323b307816 */ /* 0x022fe20000000030 */
[-CC-:B------:R-:W-:Y:S01]  /*56b0*/  FFMA.FTZ R180, R180, R208.reuse, R209.reuse ;  /* 0x000000d0b4b47223 */ /* 0x180fe200000100d1 */
[-CC-:B------:R-:W-:Y:S01]  /*56c0*/  FFMA.FTZ R175, R175, R208.reuse, R209.reuse ;  /* 0x000000d0afaf7223 */ /* 0x180fe200000100d1 */
[----:B------:R-:W-:Y:S01]  /*56d0*/  FFMA.FTZ R173, R173, R208, R209 ;  /* 0x000000d0adad7223 */ /* 0x000fe200000100d1 */
[----:B------:R-:W-:Y:S01]  /*56e0*/  SHF.L.U32 R48, R48, 0x10, RZ ;  /* 0x0000001030307819 */ /* 0x000fe200000006ff */
[----:B------:R-:W-:Y:S01]  /*56f0*/  FADD.FTZ R180, R179, -R180 ;  /* 0x800000b4b3b47221 */ /* 0x000fe20000010000 */
[----:B------:R-:W-:Y:S01]  /*5700*/  SHF.L.U32 R53, R59, 0x10, RZ ;  /* 0x000000103b357819 */ /* 0x000fe200000006ff */
[----:B------:R-:W-:Y:S01]  /*5710*/  FADD.FTZ R175, R174, -R175 ;  /* 0x800000afaeaf7221 */ /* 0x000fe20000010000 */
[----:B------:R-:W-:Y:S01]  /*5720*/  SHF.L.U32 R52, R58, 0x10, RZ ;  /* 0x000000103a347819 */ /* 0x000fe200000006ff */
[----:B------:R-:W-:Y:S01]  /*5730*/  FADD.FTZ R173, R172, -R173 ;  /* 0x800000adacad7221 */ /* 0x000fe20000010000 */
[----:B------:R-:W-:Y:S01]  /*5740*/  FFMA.FTZ R51, R153, R180, R48 ;  /* 0x000000b499337223 */ /* 0x000fe20000010030 */
[----:B------:R-:W-:Y:S01]  /*5750*/  PRMT R50, R58, 0x7632, R50 ;  /* 0x000076323a327816 */ /* 0x000fe20000000032 */
[-C--:B------:R-:W-:Y:S01]  /*5760*/  FFMA.FTZ R0, R0, R208.reuse, R209 ;  /* 0x000000d000007223 */ /* 0x080fe200000100d1 */
[----:B------:R-:W-:Y:S01]  /*5770*/  PRMT R49, R57, 0x7632, R49 ;  /* 0x0000763239317816 */ /* 0x000fe20000000031 */
[-CC-:B------:R-:W-:Y:S01]  /*5780*/  FFMA.FTZ R171, R171, R208.reuse, R209.reuse ;  /* 0x000000d0abab7223 */ /* 0x180fe200000100d1 */
[----:B------:R-:W-:Y:S01]  /*5790*/  PRMT R48, R56, 0x7632, R48 ;  /* 0x0000763238307816 */ /* 0x000fe20000000030 */
[-CC-:B------:R-:W-:Y:S01]  /*57a0*/  FFMA.FTZ R177, R177, R208.reuse, R209.reuse ;  /* 0x000000d0b1b17223 */ /* 0x180fe200000100d1 */
[-CC-:B------:R-:W-:Y:S01]  /*57b0*/  FFMA.FTZ R169, R169, R208.reuse, R209.reuse ;  /* 0x000000d0a9a97223 */ /* 0x180fe200000100d1 */
[----:B------:R-:W-:Y:S01]  /*57c0*/  FFMA.FTZ R167, R167, R208, R209 ;  /* 0x000000d0a7a77223 */ /* 0x000fe200000100d1 */
[C---:B------:R-:W-:Y:S01]  /*57d0*/  FFMA.FTZ R173, R153.reuse, R173, R53 ;  /* 0x000000ad99ad7223 */ /* 0x040fe20000010035 */
[----:B------:R-:W-:Y:S01]  /*57e0*/  FFMA.FTZ R175, R153, R175, R52 ;  /* 0x000000af99af7223 */ /* 0x000fe20000010034 */
[----:B------:R-:W-:Y:S01]  /*57f0*/  SHF.L.U32 R50, R50, 0x10, RZ ;  /* 0x0000001032327819 */ /* 0x000fe200000006ff */
[----:B------:R-:W-:Y:S01]  /*5800*/  FADD.FTZ R0, R178, -R0 ;  /* 0x80000000b2007221 */ /* 0x000fe20000010000 */
        /* <DEDUP_REMOVED lines=8> */
[C---:B------:R-:W-:Y:S01]  /*5890*/  FFMA.FTZ R48, R153.reuse, R171, R48 ;  /* 0x000000ab99307223 */ /* 0x040fe20000010030 */
[C---:B------:R-:W-:Y:S01]  /*58a0*/  FFMA.FTZ R49, R153.reuse, R169, R49 ;  /* 0x000000a999317223 */ /* 0x040fe20000010031 */
[C---:B------:R-:W-:Y:S01]  /*58b0*/  FFMA.FTZ R177, R153.reuse, R177, R53 ;  /* 0x000000b199b17223 */ /* 0x040fe20000010035 */
[C---:B------:R-:W-:Y:S01]  /*58c0*/  FFMA.FTZ R50, R153.reuse, R167, R50 ;  /* 0x000000a799327223 */ /* 0x040fe20000010032 */
[----:B------:R-:W-:Y:S01]  /*58d0*/  FFMA.FTZ R0, R153, R0, R52 ;  /* 0x0000000099007223 */ /* 0x000fe20000010034 */
[----:B------:R-:W-:-:S02]  /*58e0*/  F2FP.BF16.F32.PACK_AB R51, R51, R173 ;  /* 0x000000ad3333723e */ /* 0x000fc400000010ff */
[----:B------:R-:W-:Y:S02]  /*58f0*/  F2FP.BF16.F32.PACK_AB R49, R49, R177 ;  /* 0x000000b13131723e */ /* 0x000fe400000010ff */
[----:B------:R-:W-:Y:S02]  /*5900*/  F2FP.BF16.F32.PACK_AB R50, R50, R175 ;  /* 0x000000af3232723e */ /* 0x000fe400000010ff */
[----:B------:R-:W-:Y:S01]  /*5910*/  F2FP.BF16.F32.PACK_AB R48, R48, R0 ;  /* 0x000000003030723e */ /* 0x000fe200000010ff */
[----:B------:R-:W-:Y:S06]  /*5920*/  BRA `(.L_x_102) ;  /* 0x0000000800347947 */ /* 0x000fec0003800000 */
.L_x_105:
[-CC-:B------:R-:W-:Y:S01]  /*5930*/  FFMA.FTZ R0, R0, R208.reuse, R209.reuse ;  /* 0x000000d000007223 */ /* 0x180fe200000100d1 */
[----:B-----5:R-:W-:Y:S01]  /*5940*/  SHF.L.U32 R52, R56, 0x10, RZ ;  /* 0x0000001038347819 */ /* 0x020fe200000006ff */
[-CC-:B------:R-:W-:Y:S01]  /*5950*/  FFMA.FTZ R173, R173, R208.reuse, R209.reuse ;  /* 0x000000d0adad7223 */ /* 0x180fe200000100d1 */
[----:B------:R-:W-:Y:S01]  /*5960*/  PRMT R50, R59, 0x7632, R50 ;  /* 0x000076323b327816 */ /* 0x000fe20000000032 */
[----:B------:R-:W-:Y:S01]  /*5970*/  FADD.FTZ R0, R178, -R0 ;  /* 0x80000000b2007221 */ /* 0x000fe20000010000 */
[-CC-:B------:R-:W-:Y:S01]  /*5980*/  FFMA.FTZ R180, R180, R208.reuse, R209.reuse ;  /* 0x000000d0b4b47223 */ /* 0x180fe200000100d1 */
[----:B-1----:R-:W-:Y:S01]  /*5990*/  PRMT R48, R58, 0x7632, R48 ;  /* 0x000076323a307816 */ /* 0x002fe20000000030 */
[--C-:B------:R-:W-:Y:S01]  /*59a0*/  FFMA.FTZ R175, R175, R208, R209.reuse ;  /* 0x000000d0afaf7223 */ /* 0x100fe200000100d1 */
[--C-:B------:R-:W-:Y:S01]  /*59b0*/  FFMA.FTZ R0, R153, R0, R52.reuse ;  /* 0x0000000099007223 */ /* 0x100fe20000010034 */
[-C--:B------:R-:W-:Y:S01]  /*59c0*/  FFMA.FTZ R167, R167, R208.reuse, R209 ;  /* 0x000000d0a7a77223 */ /* 0x080fe200000100d1 */
[----:B------:R-:W-:Y:S01]  /*59d0*/  PRMT R49, R57, 0x7632, R49 ;  /* 0x0000763239317816 */ /* 0x000fe20000000031 */
[-CC-:B------:R-:W-:Y:S01]  /*59e0*/  FFMA.FTZ R171, R171, R208.reuse, R209.reuse ;  /* 0x000000d0abab7223 */ /* 0x180fe200000100d1 */
[----:B------:R-:W-:Y:S01]  /*59f0*/  PRMT R52, R56, 0x7632, R52 ;  /* 0x0000763238347816 */ /* 0x000fe20000000034 */
        /* <DEDUP_REMOVED lines=32> */
.L_x_104:
[----:B------:R-:W-:-:S04]  /*5c00*/  UISETP.NE.U32.AND UP0, UPT, UR6, URZ, UPT ;  /* 0x000000ff0600728c */ /* 0x000fc8000bf05070 */
[----:B------:R-:W-:-:S09]  /*5c10*/  UISETP.NE.AND.EX UP0, UPT, UR7, URZ, UPT, UP0 ;  /* 0x000000ff0700728c */ /* 0x000fd2000bf05300 */
[----:B------:R-:W-:Y:S05]  /*5c20*/  BRA.U UP0, `(.L_x_106) ;  /* 0x0000000100b47547 */ /* 0x000fea000b800000 */
        /* <DEDUP_REMOVED lines=45> */
.L_x_106:
        /* <DEDUP_REMOVED lines=46> */
[----:B------:R-:W-:Y:S02]  /*61e0*/  MOV R85, R49 ;  /* 0x0000003100557202 */ /* 0x000fe40000000f00 */
[----:B------:R-:W-:-:S07]  /*61f0*/  MOV R84, R48 ;  /* 0x0000003000547202 */ /* 0x000fce0000000f00 */
.L_x_102:
[----:B------:R-:W-:Y:S01]  /*6200*/  ISETP.NE.U32.AND P1, PT, RZ, UR4, PT ;  /* 0x00000004ff007c0c */ /* 0x000fe2000bf25070 */
[----:B------:R-:W0:Y:S01]  /*6210*/  LDC.64 R166, c[0x0][0x468] ;  /* 0x00011a00ffa67b82 */ /* 0x000e220000000a00 */
[----:B------:R-:W-:Y:S02]  /*6220*/  ISETP.NE.U32.AND P2, PT, RZ, UR6, PT ;  /* 0x00000006ff007c0c */ /* 0x000fe4000bf45070 */
[----:B------:R-:W-:Y:S02]  /*6230*/  ISETP.NE.AND.EX P1, PT, RZ, UR5, PT, P1 ;  /* 0x00000005ff007c0c */ /* 0x000fe4000bf25310 */
[----:B------:R-:W-:-:S11]  /*6240*/  ISETP.NE.AND.EX P2, PT, RZ, UR7, PT, P2 ;  /* 0x00000007ff007c0c */ /* 0x000fd6000bf45320 */
[----:B------:R-:W1:Y:S02]  /*6250*/  @P1 LDC.64 R52, c[0x0][0x478] ;  /* 0x00011e00ff341b82 */ /* 0x000e640000000a00 */
[----:B-1----:R-:W-:-:S05]  /*6260*/  @P1 IMAD.WIDE.U32 R52, R164, 0x10, R52 ;  /* 0x00000010a4341825 */ /* 0x002fca00078e0034 */
[----:B-----5:R0:W-:Y:S02]  /*6270*/  @P1 STG.E.128 desc[UR10][R52.64], R84 ;  /* 0x0000005434001986 */ /* 0x0201e4000c101d0a */
[----:B0-----:R-:W-:-:S05]  /*6280*/  IMAD.WIDE.U32 R52, R164, 0x10, R166 ;  /* 0x00000010a4347825 */ /* 0x001fca00078e00a6 */
[----:B------:R0:W-:Y:S02]  /*6290*/  STG.E.128 desc[UR10][R52.64], R48 ;  /* 0x0000003034007986 */ /* 0x0001e4000c101d0a */
[----:B0-----:R-:W0:Y:S02]  /*62a0*/  @P2 LDC.64 R48, c[0x0][0x470] ;  /* 0x00011c00ff302b82 */ /* 0x001e240000000a00 */
[----:B0-----:R-:W-:-:S05]  /*62b0*/  @P2 IMAD.WIDE.U32 R48, R164, 0x10, R48 ;  /* 0x00000010a4302825 */ /* 0x001fca00078e0030 */
[----:B------:R0:W-:Y:S01]  /*62c0*/  @P2 STG.E.128 desc[UR10][R48.64], R96 ;  /* 0x0000006030002986 */ /* 0x0001e2000c101d0a */
[----:B------:R-:W-:Y:S05]  /*62d0*/  @!P0 BRA `(.L_x_107) ;  /* 0x0000000800dc8947 */ /* 0x000fea0003800000 */
[----:B------:R-:W-:Y:S05]  /*62e0*/  @!P1 BRA `(.L_x_108) ;  /* 0x00000004007c9947 */ /* 0x000fea0003800000 */
[----:B------:R-:W-:Y:S05]  /*62f0*/  @!P2 BRA `(.L_x_109) ;  /* 0x0000000000c4a947 */ /* 0x000fea0003800000 */
[----:B0-----:R-:W-:Y:S01]  /*6300*/  PRMT R48, R63, 0x7632, R48 ;  /* 0x000076323f307816 */ /* 0x001fe20000000030 */
[-CC-:B------:R-:W-:Y:S01]  /*6310*/  FFMA.FTZ R157, R157, R208.reuse, R209.reuse ;  /* 0x000000d09d9d7223 */ /* 0x180fe200000100d1 */
[-CC-:B------:R-:W-:Y:S01]  /*6320*/  FFMA.FTZ R199, R199, R208.reuse, R209.reuse ;  /* 0x000000d0c7c77223 */ /* 0x180fe200000100d1 */
[----:B------:R-:W-:Y:S01]  /*6330*/  SHF.L.U32 R50, R63, 0x10, RZ ;  /* 0x000000103f327819 */ /* 0x000fe200000006ff */
[-C--:B------:R-:W-:Y:S01]  /*6340*/  FFMA.FTZ R182, R182, R208.reuse, R209 ;  /* 0x000000d0b6b67223 */ /* 0x080fe200000100d1 */
[----:B------:R-:W-:Y:S01]  /*6350*/  SHF.L.U32 R48, R48, 0x10, RZ ;  /* 0x0000001030307819 */ /* 0x000fe200000006ff */
[----:B------:R-:W-:Y:S01]  /*6360*/  FADD.FTZ R156, R156, -R157 ;  /* 0x8000009d9c9c7221 */ /* 0x000fe20000010000 */
[----:B------:R-:W-:Y:S01]  /*6370*/  FADD.FTZ R198, R198, -R199 ;  /* 0x800000c7c6c67221 */ /* 0x000fe20000010000 */
[----:B------:R-:W-:Y:S01]  /*6380*/  PRMT R49, R61, 0x7632, R49 ;  /* 0x000076323d317816 */ /* 0x000fe20000000031 */
[-CC-:B------:R-:W-:Y:S01]  /*6390*/  FFMA.FTZ R184, R184, R208.reuse, R209.reuse ;  /* 0x000000d0b8b87223 */ /* 0x180fe200000100d1 */
        /* <DEDUP_REMOVED lines=37> */
[----:B------:R-:W-:Y:S01]  /*65f0*/  MOV R84, R48 ;  /* 0x0000003000547202 */ /* 0x000fe20000000f00 */
[----:B------:R-:W-:Y:S06]  /*6600*/  BRA `(.L_x_110) ;  /* 0x0000001000287947 */ /* 0x000fec0003800000 */
.L_x_109:
        /* <DEDUP_REMOVED lines=45> */
.L_x_108:
        /* <DEDUP_REMOVED lines=46> */
.L_x_111:
[----:B------:R-:W-:Y:S01]  /*6bc0*/  PRMT R0, R63, 0x7632, R0 ;  /* 0x000076323f007816 */ /* 0x000fe20000000000 */
[-CC-:B------:R-:W-:Y:S01]  /*6bd0*/  FFMA.FTZ R199, R199, R208.reuse, R209.reuse ;  /* 0x000000d0c7c77223 */ /* 0x180fe200000100d1 */
[-C--:B------:R-:W-:Y:S01]  /*6be0*/  FFMA.FTZ R157, R157, R208.reuse, R209 ;  /* 0x000000d09d9d7223 */ /* 0x080fe200000100d1 */
[----:B0-----:R-:W-:Y:S01]  /*6bf0*/  PRMT R49, R62, 0x7632, R49 ;  /* 0x000076323e317816 */ /* 0x001fe20000000031 */
[-C--:B------:R-:W-:Y:S01]  /*6c00*/  FFMA.FTZ R159, R159, R208.reuse, R209 ;  /* 0x000000d09f9f7223 */ /* 0x080fe200000100d1 */
[----:B------:R-:W-:Y:S01]  /*6c10*/  SHF.L.U32 R0, R0, 0x10, RZ ;  /* 0x0000001000007819 */ /* 0x000fe200000006ff */
[----:B------:R-:W-:Y:S01]  /*6c20*/  FADD.FTZ R199, R198, -R199 ;  /* 0x800000c7c6c77221 */ /* 0x000fe20000010000 */
[----:B------:R-:W-:Y:S01]  /*6c30*/  SHF.L.U32 R52, R63, 0x10, RZ ;  /* 0x000000103f347819 */ /* 0x000fe200000006ff */
[-C--:B------:R-:W-:Y:S01]  /*6c40*/  FFMA.FTZ R191, R191, R208.reuse, R209 ;  /* 0x000000d0bfbf7223 */ /* 0x080fe200000100d1 */
[----:B------:R-:W-:Y:S01]  /*6c50*/  FADD.FTZ R157, R156, -R157 ;  /* 0x8000009d9c9d7221 */ /* 0x000fe20000010000 */
[----:B------:R-:W-:Y:S01]  /*6c60*/  FFMA.FTZ R51, R153, R199, R0 ;  /* 0x000000c799337223 */ /* 0x000fe20000010000 */
[----:B------:R-:W-:Y:S01]  /*6c70*/  PRMT R48, R61, 0x7632, R48 ;  /* 0x000076323d307816 */ /* 0x000fe20000000030 */
[-CC-:B------:R-:W-:Y:S01]  /*6c80*/  FFMA.FTZ R181, R181, R208.reuse, R209.reuse ;  /* 0x000000d0b5b57223 */ /* 0x180fe200000100d1 */
        /* <DEDUP_REMOVED lines=9> */
[----:B------:R-:W-:Y:S01]  /*6d20*/  FFMA.FTZ R157, R153, R157, R52 ;  /* 0x0000009d999d7223 */ /* 0x000fe20000010034 */
[----:B------:R-:W-:Y:S01]  /*6d30*/  SHF.L.U32 R53, R61, 0x10, RZ ;  /* 0x000000103d357819 */ /* 0x000fe200000006ff */
[----:B------:R-:W-:Y:S01]  /*6d40*/  FADD.FTZ R181, R160, -R181 ;  /* 0x800000b5a0b57221 */ /* 0x000fe20000010000 */
        /* <DEDUP_REMOVED lines=16> */
.L_x_107:
[----:B------:R-:W-:Y:S05]  /*6e50*/  @!P1 BRA `(.L_x_112) ;  /* 0x00000004001c9947 */ /* 0x000fea0003800000 */
        /* <DEDUP_REMOVED lines=19> */
[C---:B0-----:R-:W-:Y:S01]  /*6f90*/  FMUL.FTZ R48, R153.reuse, R182 ;  /* 0x000000b699307220 */ /* 0x041fe20000410000 */
[C---:B------:R-:W-:Y:S01]  /*6fa0*/  FMUL.FTZ R49, R153.reuse, R181 ;  /* 0x000000b599317220 */ /* 0x040fe20000410000 */
        /* <DEDUP_REMOVED lines=17> */
.L_x_113:
        /* <DEDUP_REMOVED lines=33> */
.L_x_112:
        /* <DEDUP_REMOVED lines=34> */
.L_x_114:
        /* <DEDUP_REMOVED lines=27> */
[----:B------:R-:W-:-:S07]  /*76a0*/  F2FP.BF16.F32.PACK_AB R48, R184, R48 ;  /* 0x00000030b830723e */ /* 0x000fce00000010ff */
.L_x_110:
[----:B------:R-:W0:Y:S02]  /*76b0*/  @P1 LDC.64 R52, c[0x0][0x478] ;  /* 0x00011e00ff341b82 */ /* 0x000e240000000a00 */
[----:B0-----:R-:W-:-:S05]  /*76c0*/  @P1 IMAD.WIDE.U32 R52, R155, 0x10, R52 ;  /* 0x000000109b341825 */ /* 0x001fca00078e0034 */
[----:B------:R0:W-:Y:S02]  /*76d0*/  @P1 STG.E.128 desc[UR10][R52.64], R84 ;  /* 0x0000005434001986 */ /* 0x0001e4000c101d0a */
        /* <DEDUP_REMOVED lines=57> */
.L_x_117:
        /* <DEDUP_REMOVED lines=45> */
.L_x_116:
        /* <DEDUP_REMOVED lines=46> */
.L_x_119:
        /* <DEDUP_REMOVED lines=41> */
.L_x_115:
        /* <DEDUP_REMOVED lines=39> */
.L_x_121:
        /* <DEDUP_REMOVED lines=33> */
.L_x_120:
        /* <DEDUP_REMOVED lines=34> */
.L_x_122:
        /* <DEDUP_REMOVED lines=28> */
.L_x_118:
        /* <DEDUP_REMOVED lines=11> */
[-CC-:B------:R-:W-:Y:S01]  /*8bc0*/  FFMA.FTZ R54, R54, R208.reuse, R209.reuse ;  /* 0x000000d036367223 */ /* 0x180fe200000100d1 */
[----:B0-----:R-:W-:Y:S01]  /*8bd0*/  SHF.L.U32 R49, R68, 0x10, RZ ;  /* 0x0000001044317819 */ /* 0x001fe200000006ff */
[-CC-:B------:R-:W-:Y:S01]  /*8be0*/  FFMA.FTZ R0, R92, R208.reuse, R209.reuse ;  /* 0x000000d05c007223 */ /* 0x180fe200000100d1 */
[----:B------:R-:W-:Y:S01]  /*8bf0*/  FFMA.FTZ R196, R196, R208, R209 ;  /* 0x000000d0c4c47223 */ /* 0x000fe200000100d1 */
[----:B------:R-:W-:Y:S01]  /*8c00*/  FADD.FTZ R48, R55, -R54 ;  /* 0x8000003637307221 */ /* 0x000fe20000010000 */
[----:B------:R-:W-:Y:S01]  /*8c10*/  SHF.L.U32 R52, R71, 0x10, RZ ;  /* 0x0000001047347819 */ /* 0x000fe200000006ff */
[----:B------:R-:W-:Y:S01]  /*8c20*/  FADD.FTZ R0, R88, -R0 ;  /* 0x8000000058007221 */ /* 0x000fe20000010000 */
[----:B------:R-:W-:Y:S01]  /*8c30*/  FADD.FTZ R197, R197, -R196 ;  /* 0x800000c4c5c57221 */ /* 0x000fe20000010000 */
[--C-:B------:R-:W-:Y:S01]  /*8c40*/  FFMA.FTZ R48, R153, R48, R49.reuse ;  /* 0x0000003099307223 */ /* 0x100fe20000010031 */
[----:B------:R-:W-:Y:S01]  /*8c50*/  PRMT R49, R68, 0x7632, R49 ;  /* 0x0000763244317816 */ /* 0x000fe20000000031 */
[-CC-:B------:R-:W-:Y:S01]  /*8c60*/  FFMA.FTZ R78, R78, R208.reuse, R209.reuse ;  /* 0x000000d04e4e7223 */ /* 0x180fe200000100d1 */
[----:B------:R-:W-:Y:S01]  /*8c70*/  PRMT R50, R70, 0x7632, R50 ;  /* 0x0000763246327816 */ /* 0x000fe20000000032 */
[-CC-:B------:R-:W-:Y:S01]  /*8c80*/  FFMA.FTZ R89, R89, R208.reuse, R209.reuse ;  /* 0x000000d059597223 */ /* 0x180fe200000100d1 */
[----:B------:R-:W-:Y:S01]  /*8c90*/  SHF.L.U32 R49, R49, 0x10, RZ ;  /* 0x0000001031317819 */ /* 0x000fe200000006ff */
[-C--:B------:R-:W-:Y:S01]  /*8ca0*/  FFMA.FTZ R82, R82, R208.reuse, R209 ;  /* 0x000000d052527223 */ /* 0x080fe200000100d1 */
[----:B------:R-:W-:Y:S01]  /*8cb0*/  PRMT R51, R71, 0x7632, R51 ;  /* 0x0000763247337816 */ /* 0x000fe20000000033 */
[-CC-:B------:R-:W-:Y:S01]  /*8cc0*/  FFMA.FTZ R94, R94, R208.reuse, R209.reuse ;  /* 0x000000d05e5e7223 */ /* 0x180fe200000100d1 */
[----:B------:R-:W-:Y:S01]  /*8cd0*/  FFMA.FTZ R95, R95, R208, R209 ;  /* 0x000000d05f5f7223 */ /* 0x000fe200000100d1 */
[--C-:B------:R-:W-:Y:S01]  /*8ce0*/  FFMA.FTZ R0, R153, R0, R49.reuse ;  /* 0x0000000099007223 */ /* 0x100fe20000010031 */
[----:B------:R-:W-:Y:S01]  /*8cf0*/  PRMT R49, R69, 0x7632, R49 ;  /* 0x0000763245317816 */ /* 0x000fe20000000031 */
        /* <DEDUP_REMOVED lines=29> */
.L_x_125:
        /* <DEDUP_REMOVED lines=45> */
.L_x_124:
        /* <DEDUP_REMOVED lines=46> */
.L_x_127:
        /* <DEDUP_REMOVED lines=8> */
[-CC-:B------:R-:W-:Y:S01]  /*9500*/  FFMA.FTZ R94, R94, R208.reuse, R209.reuse ;  /* 0x000000d05e5e7223 */ /* 0x180fe200000100d1 */
        /* <DEDUP_REMOVED lines=32> */
.L_x_123:
        /* <DEDUP_REMOVED lines=39> */
.L_x_129:
        /* <DEDUP_REMOVED lines=33> */
.L_x_128:
        /* <DEDUP_REMOVED lines=34> */
.L_x_130:
        /* <DEDUP_REMOVED lines=28> */
.L_x_126:
        /* <DEDUP_REMOVED lines=23> */
[-C--:B------:R-:W-:Y:S01]  /*a0e0*/  FFMA.FTZ R107, R107, R208.reuse, R209 ;  /* 0x000000d06b6b7223 */ /* 0x080fe200000100d1 */
[----:B------:R-:W-:Y:S01]  /*a0f0*/  SHF.L.U32 R49, R49, 0x10, RZ ;  /* 0x0000001031317819 */ /* 0x000fe200000006ff */
[----:B------:R-:W-:Y:S01]  /*a100*/  FFMA.FTZ R203, R153, R203, R51 ;  /* 0x000000cb99cb7223 */ /* 0x000fe20000010033 */
[-CC-:B------:R-:W-:Y:S01]  /*a110*/  FFMA.FTZ R103, R103, R208.reuse, R209.reuse ;  /* 0x000000d067677223 */ /* 0x180fe200000100d1 */
[----:B------:R-:W-:Y:S01]  /*a120*/  FFMA.FTZ R106, R106, R208, R209 ;  /* 0x000000d06a6a7223 */ /* 0x000fe200000100d1 */
[----:B------:R-:W-:Y:S01]  /*a130*/  PRMT R51, R73, 0x7632, R51 ;  /* 0x0000763249337816 */ /* 0x000fe20000000033 */
        /* <DEDUP_REMOVED lines=31> */
.L_x_133:
        /* <DEDUP_REMOVED lines=45> */
.L_x_132:
        /* <DEDUP_REMOVED lines=46> */
.L_x_135:
[----:B0-----:R-:W-:Y:S01]  /*a8e0*/  PRMT R49, R75, 0x7632, R49 ;  /* 0x000076324b317816 */ /* 0x001fe20000000031 */
[-CC-:B------:R-:W-:Y:S01]  /*a8f0*/  FFMA.FTZ R103, R103, R208.reuse, R209.reuse ;  /* 0x000000d067677223 */ /* 0x180fe200000100d1 */
[----:B------:R-:W-:Y:S01]  /*a900*/  PRMT R48, R74, 0x7632, R48 ;  /* 0x000076324a307816 */ /* 0x000fe20000000030 */
[-CC-:B------:R-:W-:Y:S01]  /*a910*/  FFMA.FTZ R106, R106, R208.reuse, R209.reuse ;  /* 0x000000d06a6a7223 */ /* 0x180fe200000100d1 */
[-CC-:B------:R-:W-:Y:S01]  /*a920*/  FFMA.FTZ R101, R101, R208.reuse, R209.reuse ;  /* 0x000000d065657223 */ /* 0x180fe200000100d1 */
[-CC-:B------:R-:W-:Y:S01]  /*a930*/  FFMA.FTZ R107, R107, R208.reuse, R209.reuse ;  /* 0x000000d06b6b7223 */ /* 0x180fe200000100d1 */
[----:B------:R-:W-:Y:S01]  /*a940*/  PRMT R0, R73, 0x7632, R0 ;  /* 0x0000763249007816 */ /* 0x000fe20000000000 */
[-CC-:B------:R-:W-:Y:S01]  /*a950*/  FFMA.FTZ R205, R205, R208.reuse, R209.reuse ;  /* 0x000000d0cdcd7223 */ /* 0x180fe200000100d1 */
[----:B------:R-:W-:Y:S01]  /*a960*/  PRMT R52, R72, 0x7632, R52 ;  /* 0x0000763248347816 */ /* 0x000fe20000000034 */
        /* <DEDUP_REMOVED lines=32> */
.L_x_131:
        /* <DEDUP_REMOVED lines=18> */
[C---:B0-----:R-:W-:Y:S01]  /*ac90*/  FMUL.FTZ R48, R153.reuse, R205 ;  /* 0x000000cd99307220 */ /* 0x041fe20000410000 */
        /* <DEDUP_REMOVED lines=20> */
.L_x_137:
        /* <DEDUP_REMOVED lines=31> */
[----:B------:R-:W-:Y:S01]  /*afd0*/  MOV R84, R48 ;  /* 0x0000003000547202 */ /* 0x000fe20000000f00 */
[----:B------:R-:W-:Y:S06]  /*afe0*/  BRA `(.L_x_134) ;  /* 0x0000000000f87947 */ /* 0x000fec0003800000 */
.L_x_136:
        /* <DEDUP_REMOVED lines=34> */
.L_x_138:
        /* <DEDUP_REMOVED lines=28> */
.L_x_134:
[----:B------:R-:W0:Y:S02]  /*b3d0*/  @P1 LDC.64 R52, c[0x0][0x478] ;  /* 0x00011e00ff341b82 */ /* 0x000e240000000a00 */
[----:B0-----:R-:W-:-:S05]  /*b3e0*/  @P1 IMAD.WIDE.U32 R52, R162, 0x10, R52 ;  /* 0x00000010a2341825 */ /* 0x001fca00078e0034 */
[----:B------:R0:W-:Y:S02]  /*b3f0*/  @P1 STG.E.128 desc[UR10][R52.64], R84 ;  /* 0x0000005434001986 */ /* 0x0001e4000c101d0a */
[----:B0-----:R-:W-:-:S05]  /*b400*/  IMAD.WIDE.U32 R52, R162, 0x10, R166 ;  /* 0x00000010a2347825 */ /* 0x001fca00078e00a6 */
[----:B------:R0:W-:Y:S02]  /*b410*/  STG.E.128 desc[UR10][R52.64], R48 ;  /* 0x0000003034007986 */ /* 0x0001e4000c101d0a */
[----:B0-----:R-:W0:Y:S08]  /*b420*/  @P2 LDC.64 R48, c[0x0][0x470] ;  /* 0x00011c00ff302b82 */ /* 0x001e300000000a00 */
[----:B------:R-:W1:Y:S01]  /*b430*/  LDC.64 R50, c[0x0][0x380] ;  /* 0x0000e000ff327b82 */ /* 0x000e620000000a00 */
[----:B0-----:R-:W-:-:S05]  /*b440*/  @P2 IMAD.WIDE.U32 R48, R162, 0x10, R48 ;  /* 0x00000010a2302825 */ /* 0x001fca00078e0030 */
[----:B------:R0:W-:Y:S01]  /*b450*/  @P2 STG.E.128 desc[UR10][R48.64], R96 ;  /* 0x0000006030002986 */ /* 0x0001e2000c101d0a */
[----:B-1----:R-:W-:-:S04]  /*b460*/  LEA R152, R50, R152, 0x2 ;  /* 0x0000009832987211 */ /* 0x002fc800078e10ff */
[----:B------:R-:W-:-:S13]  /*b470*/  ISETP.GE.AND P0, PT, R152, R51, PT ;  /* 0x000000339800720c */ /* 0x000fda0003f06270 */
[----:B0-----:R-:W-:Y:S05]  /*b480*/  @!P0 BRA `(.L_x_139) ;  /* 0xffffff6400488947 */ /* 0x001fea000383ffff */
[----:B------:R-:W-:Y:S05]  /*b490*/  BSYNC B1 ;  /* 0x0000000000017941 */ /* 0x000fea0003800000 */
.L_x_97:
[----:B------:R0:W5:Y:S01]  /*b4a0*/  LDL.LU R64, [R1+0x10] ;  /* 0x0000100001407983 */ /* 0x0001620000300800 */
[----:B------:R-:W-:Y:S02]  /*b4b0*/  MOV R105, R7 ;  /* 0x0000000700697202 */ /* 0x000fe40000000f00 */
[----:B------:R-:W-:Y:S01]  /*b4c0*/  MOV R7, R17 ;  /* 0x0000001100077202 */ /* 0x000fe20000000f00 */
[----:B------:R0:W5:Y:S01]  /*b4d0*/  LDL.LU R65, [R1+0xc] ;  /* 0x00000c0001417983 */ /* 0x0001620000300800 */
[----:B------:R-:W-:Y:S02]  /*b4e0*/  MOV R17, R19 ;  /* 0x0000001300117202 */ /* 0x000fe40000000f00 */
[----:B------:R-:W-:Y:S01]  /*b4f0*/  MOV R19, R21 ;  /* 0x0000001500137202 */ /* 0x000fe20000000f00 */
[----:B------:R0:W5:Y:S01]  /*b500*/  LDL.LU R66, [R1+0x8] ;  /* 0x0000080001427983 */ /* 0x0001620000300800 */
[----:B------:R-:W-:Y:S02]  /*b510*/  MOV R81, R11 ;  /* 0x0000000b00517202 */ /* 0x000fe40000000f00 */
[----:B------:R-:W-:Y:S01]  /*b520*/  MOV R21, R23 ;  /* 0x0000001700157202 */ /* 0x000fe20000000f00 */
[----:B------:R0:W5:Y:S01]  /*b530*/  LDL.LU R63, [R1] ;  /* 0x00000000013f7983 */ /* 0x0001620000300800 */
[----:B------:R-:W-:-:S02]  /*b540*/  MOV R79, R112 ;  /* 0x00000070004f7202 */ /* 0x000fc40000000f00 */
[----:B------:R-:W-:Y:S01]  /*b550*/  MOV R11, R116 ;  /* 0x00000074000b7202 */ /* 0x000fe20000000f00 */
[----:B------:R0:W5:Y:S01]  /*b560*/  LDL.LU R67, [R1+0x4] ;  /* 0x0000040001437983 */ /* 0x0001620000300800 */
[----:B------:R-:W-:Y:S02]  /*b570*/  MOV R106, R8 ;  /* 0x00000008006a7202 */ /* 0x000fe40000000f00 */
[----:B------:R-:W-:Y:S01]  /*b580*/  MOV R23, R25 ;  /* 0x0000001900177202 */ /* 0x000fe20000000f00 */
[----:B------:R0:W5:Y:S01]  /*b590*/  LDL.LU R92, [R1+0x14] ;  /* 0x00001400015c7983 */ /* 0x0001620000300800 */
[----:B------:R-:W-:Y:S02]  /*b5a0*/  MOV R103, R44 ;  /* 0x0000002c00677202 */ /* 0x000fe40000000f00 */
[----:B------:R-:W-:Y:S01]  /*b5b0*/  MOV R25, R27 ;  /* 0x0000001b00197202 */ /* 0x000fe20000000f00 */
[----:B------:R0:W5:Y:S01]  /*b5c0*/  LDL.LU R96, [R1+0x28] ;  /* 0x0000280001607983 */ /* 0x0001620000300800 */
        /* <DEDUP_REMOVED lines=73> */
[----:B------:R-:W-:Y:S02]  /*ba60*/  MOV R84, R229 ;  /* 0x000000e500547202 */ /* 0x000fe40000000f00 */
[----:B------:R-:W-:Y:S02]  /*ba70*/  MOV R85, R228 ;  /* 0x000000e400557202 */ /* 0x000fe40000000f00 */
[----:B------:R-:W-:Y:S02]  /*ba80*/  MOV R86, R227 ;  /* 0x000000e300567202 */ /* 0x000fe40000000f00 */
[----:B------:R-:W-:Y:S02]  /*ba90*/  MOV R87, R226 ;  /* 0x000000e200577202 */ /* 0x000fe40000000f00 */
[----:B------:R-:W-:Y:S02]  /*baa0*/  MOV R72, R210 ;  /* 0x000000d200487202 */ /* 0x000fe40000000f00 */
        /* <DEDUP_REMOVED lines=42> */
[----:B0-----:R-:W-:-:S07]  /*bd50*/  MOV R127, R144 ;  /* 0x00000090007f7202 */ /* 0x001fce0000000f00 */
.L_x_96:
[----:B------:R-:W-:Y:S05]  /*bd60*/  BSYNC B0 ;  /* 0x0000000000007941 */ /* 0x000fea0003800000 */
.L_x_95:
[----:B------:R-:W0:Y:S01]  /*bd70*/  S2R R0, SR_TID.X ;  /* 0x0000000000007919 */ /* 0x000e220000002100 */
[----:B------:R-:W-:Y:S01]  /*bd80*/  MOV R3, 0x400 ;  /* 0x0000040000037802 */ /* 0x000fe20000000f00 */
[----:B------:R-:W-:Y:S05]  /*bd90*/  WARPSYNC.ALL ;  /* 0x0000000000007948 */ /* 0x000fea0003800000 */
[----:B------:R-:W1:Y:S01]  /*bda0*/  S2R R32, SR_CgaCtaId ;  /* 0x0000000000207919 */ /* 0x000e620000008800 */
[----:B------:R-:W2:Y:S01]  /*bdb0*/  S2UR UR4, SR_CTAID.X ;  /* 0x00000000000479c3 */ /* 0x000ea20000002500 */
[----:B------:R-:W3:Y:S01]  /*bdc0*/  LDCU.128 UR20, c[0x0][0x440] ;  /* 0x00008800ff1477ac */ /* 0x000ee20008000c00 */
[----:B------:R-:W4:Y:S01]  /*bdd0*/  LDCU.128 UR24, c[0x0][0x450] ;  /* 0x00008a00ff1877ac */ /* 0x000f220008000c00 */
[----:B0-----:R-:W-:-:S02]  /*bde0*/  SHF.R.U32.HI R2, RZ, 0x5, R0 ;  /* 0x00000005ff027819 */ /* 0x001fc40000011600 */
[----:B------:R-:W-:-:S05]  /*bdf0*/  LOP3.LUT R33, R0, 0x1f, RZ, 0xc0, !PT ;  /* 0x0000001f00217812 */ /* 0x000fca00078ec0ff */
[----:B------:R-:W-:Y:S01]  /*be00*/  IMAD R2, R2, 0xa0, R33 ;  /* 0x000000a002027824 */ /* 0x000fe200078e0221 */
[----:B-1----:R-:W-:-:S04]  /*be10*/  LEA R3, R32, R3, 0x18 ;  /* 0x0000000320037211 */ /* 0x002fc800078ec0ff */
        /* <DEDUP_REMOVED lines=8> */
[----:B-----5:R-:W-:Y:S04]  /*bea0*/  STS.128 [R2+0xc00], R88 ;  /* 0x000c005802007388 */ /* 0x020fe80000000c00 */
[----:B------:R-:W-:Y:S04]  /*beb0*/  STS.128 [R2+0xc10], R116 ;  /* 0x000c107402007388 */ /* 0x000fe80000000c00 */
[----:B------:R-:W-:Y:S04]  /*bec0*/  STS.128 [R2+0x1000], R120 ;  /* 0x0010007802007388 */ /* 0x000fe80000000c00 */
[----:B------:R-:W-:Y:S01]  /*bed0*/  STS.128 [R2+0x1010], R172 ;  /* 0x001010ac02007388 */ /* 0x000fe20000000c00 */
[----:B------:R-:W-:Y:S06]  /*bee0*/  BAR.SYNC.DEFER_BLOCKING 0x0 ;  /* 0x0000000000007b1d */ /* 0x000fec0000010000 */
[----:B------:R-:W0:Y:S04]  /*bef0*/  LDS R32, [R3] ;  /* 0x0000000003207984 */ /* 0x000e280000000800 */
[----:B------:R-:W1:Y:S04]  /*bf00*/  LDS R8, [R3+0x200] ;  /* 0x0002000003087984 */ /* 0x000e680000000800 */
[----:B------:R-:W3:Y:S04]  /*bf10*/  LDS R39, [R3+0x1400] ;  /* 0x0014000003277984 */ /* 0x000ee80000000800 */
[----:B------:R-:W4:Y:S04]  /*bf20*/  LDS R45, [R3+0x1600] ;  /* 0x00160000032d7984 */ /* 0x000f280000000800 */
[----:B------:R-:W2:Y:S04]  /*bf30*/  LDS R9, [R3+0x400] ;  /* 0x0004000003097984 */ /* 0x000ea80000000800 */
[----:B------:R-:W2:Y:S04]  /*bf40*/  LDS R38, [R3+0x1800] ;  /* 0x0018000003267984 */ /* 0x000ea80000000800 */
[----:B------:R-:W2:Y:S04]  /*bf50*/  LDS R10, [R3+0x600] ;  /* 0x00060000030a7984 */ /* 0x000ea80000000800 */
[----:B------:R-:W2:Y:S04]  /*bf60*/  LDS R47, [R3+0x1a00] ;  /* 0x001a0000032f7984 */ /* 0x000ea80000000800 */
[----:B------:R-:W2:Y:S04]  /*bf70*/  LDS R11, [R3+0x800] ;  /* 0x00080000030b7984 */ /* 0x000ea80000000800 */
[----:B------:R-:W2:Y:S04]  /*bf80*/  LDS R44, [R3+0x1c00] ;  /* 0x001c0000032c7984 */ /* 0x000ea80000000800 */
[----:B------:R-:W2:Y:S01]  /*bf90*/  LDS R33, [R3+0xa00] ;  /* 0x000a000003217984 */ /* 0x000ea20000000800 */
[----:B0-----:R-:W-:-:S03]  /*bfa0*/  FADD.FTZ R32, RZ, R32 ;  /* 0x00000020ff207221 */ /* 0x001fc60000010000 */
[----:B------:R-:W0:Y:S01]  /*bfb0*/  LDS R46, [R3+0x1e00] ;  /* 0x001e0000032e7984 */ /* 0x000e220000000800 */
[----:B-1----:R-:W-:-:S03]  /*bfc0*/  FADD.FTZ R8, RZ, R8 ;  /* 0x00000008ff087221 */ /* 0x002fc60000010000 */
[----:B------:R-:W1:Y:S01]  /*bfd0*/  LDS R34, [R3+0xc00] ;  /* 0x000c000003227984 */ /* 0x000e620000000800 */
[----:B---3--:R-:W-:-:S03]  /*bfe0*/  FADD.FTZ R32, R32, R39 ;  /* 0x0000002720207221 */ /* 0x008fc60000010000 */
[----:B------:R-:W3:Y:S01]  /*bff0*/  LDS R57, [R3+0x2000] ;  /* 0x0020000003397984 */ /* 0x000ee20000000800 */
[----:B----4-:R-:W-:-:S03]  /*c000*/  FADD.FTZ R8, R8, R45 ;  /* 0x0000002d08087221 */ /* 0x010fc60000010000 */
[----:B------:R-:W4:Y:S01]  /*c010*/  LDS R35, [R3+0xe00] ;  /* 0x000e000003237984 */ /* 0x000f220000000800 */
[----:B--2---:R-:W-:-:S03]  /*c020*/  FADD.FTZ R9, RZ, R9 ;  /* 0x00000009ff097221 */ /* 0x004fc60000010000 */
[----:B------:R-:W2:Y:S01]  /*c030*/  LDS R56, [R3+0x2200] ;  /* 0x0022000003387984 */ /* 0x000ea20000000800 */
[----:B------:R-:W-:-:S03]  /*c040*/  FADD.FTZ R9, R9, R38 ;  /* 0x0000002609097221 */ /* 0x000fc60000010000 */
[----:B------:R-:W2:Y:S01]  /*c050*/  LDS R36, [R3+0x1000] ;  /* 0x0010000003247984 */ /* 0x000ea20000000800 */
[----:B------:R-:W-:-:S03]  /*c060*/  FADD.FTZ R10, RZ, R10 ;  /* 0x0000000aff0a7221 */ /* 0x000fc60000010000 */
[----:B------:R-:W2:Y:S01]  /*c070*/  LDS R59, [R3+0x2400] ;  /* 0x00240000033b7984 */ /* 0x000ea20000000800 */
[----:B------:R-:W-:-:S03]  /*c080*/  FADD.FTZ R10, R10, R47 ;  /* 0x0000002f0a0a7221 */ /* 0x000fc60000010000 */
[----:B------:R-:W2:Y:S01]  /*c090*/  LDS R37, [R3+0x1200] ;  /* 0x0012000003257984 */ /* 0x000ea20000000800 */
[----:B------:R-:W-:-:S03]  /*c0a0*/  FADD.FTZ R11, RZ, R11 ;  /* 0x0000000bff0b7221 */ /* 0x000fc60000010000 */
[----:B------:R-:W2:Y:S01]  /*c0b0*/  LDS R58, [R3+0x2600] ;  /* 0x00260000033a7984 */ /* 0x000ea20000000800 */
[----:B------:R-:W-:-:S03]  /*c0c0*/  FADD.FTZ R11, R11, R44 ;  /* 0x0000002c0b0b7221 */ /* 0x000fc60000010000 */
[----:B------:R-:W-:Y:S01]  /*c0d0*/  LDS R77, [R3+0x2800] ;  /* 0x00280000034d7984 */ /* 0x000fe20000000800 */
[----:B------:R-:W-:-:S03]  /*c0e0*/  FADD.FTZ R33, RZ, R33 ;  /* 0x00000021ff217221 */ /* 0x000fc60000010000 */
[----:B------:R-:W2:Y:S01]  /*c0f0*/  LDS R79, [R3+0x2a00] ;  /* 0x002a0000034f7984 */ /* 0x000ea20000000800 */
[----:B0-----:R-:W-:-:S03]  /*c100*/  FADD.FTZ R33, R33, R46 ;  /* 0x0000002e21217221 */ /* 0x001fc60000010000 */
[----:B------:R-:W0:Y:S01]  /*c110*/  LDS R76, [R3+0x2c00] ;  /* 0x002c0000034c7984 */ /* 0x000e220000000800 */
[----:B-1----:R-:W-:-:S03]  /*c120*/  FADD.FTZ R34, RZ, R34 ;  /* 0x00000022ff227221 */ /* 0x002fc60000010000 */
[----:B------:R-:W1:Y:S01]  /*c130*/  LDS R89, [R3+0x2e00] ;  /* 0x002e000003597984 */ /* 0x000e620000000800 */
[----:B---3--:R-:W-:-:S03]  /*c140*/  FADD.FTZ R34, R34, R57 ;  /* 0x0000003922227221 */ /* 0x008fc60000010000 */
[----:B------:R-:W3:Y:S01]  /*c150*/  LDS R78, [R3+0x3000] ;  /* 0x00300000034e7984 */ /* 0x000ee20000000800 */
[----:B----4-:R-:W-:-:S03]  /*c160*/  FADD.FTZ R35, RZ, R35 ;  /* 0x00000023ff237221 */ /* 0x010fc60000010000 */
[----:B------:R-:W4:Y:S01]  /*c170*/  LDS R88, [R3+0x3200] ;  /* 0x0032000003587984 */ /* 0x000f220000000800 */
[----:B--2---:R-:W-:-:S03]  /*c180*/  FADD.FTZ R35, R35, R56 ;  /* 0x0000003823237221 */ /* 0x004fc60000010000 */
        /* <DEDUP_REMOVED lines=8> */
[----:B------:R-:W2:Y:S04]  /*c210*/  LDS R103, [R3+0x3c00] ;  /* 0x003c000003677984 */ /* 0x000ea80000000800 */
        /* <DEDUP_REMOVED lines=8> */
[----:B------:R-:W2:Y:S01]  /*c2a0*/  LDS R122, [R3+0x4e00] ;  /* 0x004e0000037a7984 */ /* 0x000ea20000000800 */
[----:B------:R-:W-:Y:S06]  /*c2b0*/  BAR.SYNC.DEFER_BLOCKING 0x0 ;  /* 0x0000000000007b1d */ /* 0x000fec0000010000 */
[----:B------:R-:W-:Y:S04]  /*c2c0*/  STS.128 [R2], R168 ;  /* 0x000000a802007388 */ /* 0x000fe80000000c00 */
[----:B------:R-:W-:Y:S04]  /*c2d0*/  STS.128 [R2+0x10], R104 ;  /* 0x0000106802007388 */ /* 0x000fe80000000c00 */
[----:B------:R-:W-:Y:S04]  /*c2e0*/  STS.128 [R2+0x400], R80 ;  /* 0x0004005002007388 */ /* 0x000fe80000000c00 */
[----:B------:R0:W-:Y:S04]  /*c2f0*/  STS.128 [R2+0x410], R4 ;  /* 0x0004100402007388 */ /* 0x0001e80000000c00 */
[----:B------:R2:W-:Y:S04]  /*c300*/  STS.128 [R2+0x800], R16 ;  /* 0x0008001002007388 */ /* 0x0005e80000000c00 */
[----:B------:R-:W-:Y:S04]  /*c310*/  STS.128 [R2+0x810], R20 ;  /* 0x0008101402007388 */ /* 0x000fe80000000c00 */
[----:B------:R-:W-:Y:S04]  /*c320*/  STS.128 [R2+0xc00], R24 ;  /* 0x000c001802007388 */ /* 0x000fe80000000c00 */
[----:B------:R-:W-:Y:S01]  /*c330*/  STS.128 [R2+0xc10], R112 ;  /* 0x000c107002007388 */ /* 0x000fe20000000c00 */
[----:B0-----:R-:W-:Y:S01]  /*c340*/  FADD.FTZ R5, R8, R79 ;  /* 0x0000004f08057221 */ /* 0x001fe20000010000 */
[----:B------:R-:W-:Y:S01]  /*c350*/  FADD.FTZ R6, R9, R76 ;  /* 0x0000004c09067221 */ /* 0x000fe20000010000 */
[----:B-1----:R-:W-:Y:S01]  /*c360*/  FADD.FTZ R7, R10, R89 ;  /* 0x000000590a077221 */ /* 0x002fe20000010000 */
[----:B------:R-:W-:Y:S01]  /*c370*/  STS.128 [R2+0x1000], R28 ;  /* 0x0010001c02007388 */ /* 0x000fe20000000c00 */
[----:B---3--:R-:W-:Y:S01]  /*c380*/  FADD.FTZ R8, R11, R78 ;  /* 0x0000004e0b087221 */ /* 0x008fe20000010000 */
[----:B------:R-:W-:Y:S01]  /*c390*/  FADD.FTZ R4, R32, R77 ;  /* 0x0000004d20047221 */ /* 0x000fe20000010000 */
[----:B----4-:R-:W-:Y:S01]  /*c3a0*/  FADD.FTZ R9, R33, R88 ;  /* 0x0000005821097221 */ /* 0x010fe20000010000 */
[----:B------:R-:W-:Y:S01]  /*c3b0*/  STS.128 [R2+0x1010], R148 ;  /* 0x0010109402007388 */ /* 0x000fe20000000c00 */
[----:B--2---:R-:W-:Y:S01]  /*c3c0*/  FADD.FTZ R10, R34, R91 ;  /* 0x0000005b220a7221 */ /* 0x004fe20000010000 */
[----:B------:R-:W-:Y:S01]  /*c3d0*/  FADD.FTZ R11, R35, R90 ;  /* 0x0000005a230b7221 */ /* 0x000fe20000010000 */
[----:B------:R-:W-:Y:S01]  /*c3e0*/  FADD.FTZ R16, R36, R101 ;  /* 0x0000006524107221 */ /* 0x000fe20000010000 */
[----:B------:R-:W-:Y:S01]  /*c3f0*/  BAR.SYNC.DEFER_BLOCKING 0x0 ;  /* 0x0000000000007b1d */ /* 0x000fe20000010000 */
        /* <DEDUP_REMOVED lines=11> */
[----:B------:R-:W0:Y:S04]  /*c4b0*/  LDS R18, [R3] ;  /* 0x0000000003127984 */ /* 0x000e280000000800 */
[----:B------:R-:W1:Y:S04]  /*c4c0*/  LDS R19, [R3+0x200] ;  /* 0x0002000003137984 */ /* 0x000e680000000800 */
[----:B------:R-:W2:Y:S04]  /*c4d0*/  LDS R20, [R3+0x400] ;  /* 0x0004000003147984 */ /* 0x000ea80000000800 */
[----:B------:R-:W3:Y:S04]  /*c4e0*/  LDS R21, [R3+0x600] ;  /* 0x0006000003157984 */ /* 0x000ee80000000800 */
[----:B------:R-:W4:Y:S04]  /*c4f0*/  LDS R23, [R3+0x1400] ;  /* 0x0014000003177984 */ /* 0x000f280000000800 */
[----:B------:R-:W4:Y:S04]  /*c500*/  LDS R22, [R3+0x1600] ;  /* 0x0016000003167984 */ /* 0x000f280000000800 */
[----:B------:R-:W4:Y:S04]  /*c510*/  LDS R27, [R3+0x1800] ;  /* 0x00180000031b7984 */ /* 0x000f280000000800 */
[----:B------:R-:W4:Y:S04]  /*c520*/  LDS R26, [R3+0x1a00] ;  /* 0x001a0000031a7984 */ /* 0x000f280000000800 */
[----:B------:R-:W-:Y:S04]  /*c530*/  LDS R29, [R3+0x1c00] ;  /* 0x001c0000031d7984 */ /* 0x000fe80000000800 */
[----:B------:R-:W-:Y:S01]  /*c540*/  LDS R28, [R3+0x1e00] ;  /* 0x001e0000031c7984 */ /* 0x000fe20000000800 */
[----:B0-----:R-:W-:-:S03]  /*c550*/  FADD.FTZ R18, RZ, R18 ;  /* 0x00000012ff127221 */ /* 0x001fc60000010000 */
[----:B------:R-:W-:Y:S01]  /*c560*/  LDS R31, [R3+0x2000] ;  /* 0x00200000031f7984 */ /* 0x000fe20000000800 */
[----:B-1----:R-:W-:-:S03]  /*c570*/  FADD.FTZ R19, RZ, R19 ;  /* 0x00000013ff137221 */ /* 0x002fc60000010000 */
[----:B------:R-:W-:Y:S01]  /*c580*/  LDS R30, [R3+0x2200] ;  /* 0x00220000031e7984 */ /* 0x000fe20000000800 */
[----:B--2---:R-:W-:-:S03]  /*c590*/  FADD.FTZ R20, RZ, R20 ;  /* 0x00000014ff147221 */ /* 0x004fc60000010000 */
[----:B------:R-:W-:Y:S01]  /*c5a0*/  LDS R33, [R3+0x2400] ;  /* 0x0024000003217984 */ /* 0x000fe20000000800 */
[----:B---3--:R-:W-:-:S03]  /*c5b0*/  FADD.FTZ R21, RZ, R21 ;  /* 0x00000015ff157221 */ /* 0x008fc60000010000 */
[----:B------:R-:W-:Y:S01]  /*c5c0*/  LDS R32, [R3+0x2600] ;  /* 0x0026000003207984 */ /* 0x000fe20000000800 */
[----:B----4-:R-:W-:-:S03]  /*c5d0*/  FADD.FTZ R24, R18, R23 ;  /* 0x0000001712187221 */ /* 0x010fc60000010000 */
[----:B------:R-:W0:Y:S01]  /*c5e0*/  LDS R35, [R3+0x2800] ;  /* 0x0028000003237984 */ /* 0x000e220000000800 */
[----:B------:R-:W-:-:S03]  /*c5f0*/  FADD.FTZ R25, R19, R22 ;  /* 0x0000001613197221 */ /* 0x000fc60000010000 */
[----:B------:R-:W1:Y:S01]  /*c600*/  LDS R18, [R3+0x800] ;  /* 0x0008000003127984 */ /* 0x000e620000000800 */
[----:B------:R-:W-:-:S03]  /*c610*/  FADD.FTZ R27, R20, R27 ;  /* 0x0000001b141b7221 */ /* 0x000fc60000010000 */
[----:B------:R-:W2:Y:S01]  /*c620*/  LDS R19, [R3+0xa00] ;  /* 0x000a000003137984 */ /* 0x000ea20000000800 */
[----:B------:R-:W-:-:S03]  /*c630*/  FADD.FTZ R26, R21, R26 ;  /* 0x0000001a151a7221 */ /* 0x000fc60000010000 */
[----:B------:R-:W3:Y:S04]  /*c640*/  LDS R20, [R3+0xc00] ;  /* 0x000c000003147984 */ /* 0x000ee80000000800 */
[----:B------:R-:W4:Y:S04]  /*c650*/  LDS R21, [R3+0xe00] ;  /* 0x000e000003157984 */ /* 0x000f280000000800 */
[----:B------:R-:W4:Y:S04]  /*c660*/  LDS R22, [R3+0x1000] ;  /* 0x0010000003167984 */ /* 0x000f280000000800 */
[----:B------:R-:W4:Y:S04]  /*c670*/  LDS R23, [R3+0x1200] ;  /* 0x0012000003177984 */ /* 0x000f280000000800 */
[----:B------:R-:W4:Y:S04]  /*c680*/  LDS R34, [R3+0x2a00] ;  /* 0x002a000003227984 */ /* 0x000f280000000800 */
[----:B------:R-:W4:Y:S04]  /*c690*/  LDS R36, [R3+0x2c00] ;  /* 0x002c000003247984 */ /* 0x000f280000000800 */
[----:B------:R-:W4:Y:S04]  /*c6a0*/  LDS R37, [R3+0x2e00] ;  /* 0x002e000003257984 */ /* 0x000f280000000800 */
[----:B------:R-:W4:Y:S01]  /*c6b0*/  LDS R39, [R3+0x3000] ;  /* 0x0030000003277984 */ /* 0x000f220000000800 */
[----:B0-----:R-:W-:-:S03]  /*c6c0*/  FADD.FTZ R24, R24, R35 ;  /* 0x0000002318187221 */ /* 0x001fc60000010000 */
[----:B------:R-:W0:Y:S01]  /*c6d0*/  LDS R38, [R3+0x3200] ;  /* 0x0032000003267984 */ /* 0x000e220000000800 */
[----:B-1----:R-:W-:-:S03]  /*c6e0*/  FADD.FTZ R18, RZ, R18 ;  /* 0x00000012ff127221 */ /* 0x002fc60000010000 */
[----:B------:R-:W1:Y:S01]  /*c6f0*/  LDS R45, [R3+0x3400] ;  /* 0x00340000032d7984 */ /* 0x000e620000000800 */
[----:B--2---:R-:W-:Y:S01]  /*c700*/  FADD.FTZ R19, RZ, R19 ;  /* 0x00000013ff137221 */ /* 0x004fe20000010000 */
[----:B------:R-:W-:Y:S02]  /*c710*/  FADD.FTZ R18, R18, R29 ;  /* 0x0000001d12127221 */ /* 0x000fe40000010000 */
[----:B------:R-:W2:Y:S01]  /*c720*/  LDS R44, [R3+0x3600] ;  /* 0x00360000032c7984 */ /* 0x000ea20000000800 */
[----:B------:R-:W-:Y:S01]  /*c730*/  FADD.FTZ R19, R19, R28 ;  /* 0x0000001c13137221 */ /* 0x000fe20000010000 */
[----:B---3--:R-:W-:Y:S02]  /*c740*/  FADD.FTZ R20, RZ, R20 ;  /* 0x00000014ff147221 */ /* 0x008fe40000010000 */
[----:B------:R-:W3:Y:S01]  /*c750*/  LDS R47, [R3+0x3800] ;  /* 0x00380000032f7984 */ /* 0x000ee20000000800 */
[----:B----4-:R-:W-:Y:S01]  /*c760*/  FADD.FTZ R21, RZ, R21 ;  /* 0x00000015ff157221 */ /* 0x010fe20000010000 */
[----:B------:R-:W-:-:S02]  /*c770*/  FADD.FTZ R20, R20, R31 ;  /* 0x0000001f14147221 */ /* 0x000fc40000010000 */
[----:B------:R-:W4:Y:S01]  /*c780*/  LDS R46, [R3+0x3a00] ;  /* 0x003a0000032e7984 */ /* 0x000f220000000800 */
[----:B------:R-:W-:Y:S01]  /*c790*/  FADD.FTZ R22, RZ, R22 ;  /* 0x00000016ff167221 */ /* 0x000fe20000010000 */
[----:B------:R-:W-:Y:S02]  /*c7a0*/  FADD.FTZ R21, R21, R30 ;  /* 0x0000001e15157221 */ /* 0x000fe40000010000 */
[----:B------:R-:W4:Y:S01]  /*c7b0*/  LDS R57, [R3+0x3c00] ;  /* 0x003c000003397984 */ /* 0x000f220000000800 */
[----:B------:R-:W-:Y:S01]  /*c7c0*/  FADD.FTZ R22, R22, R33 ;  /* 0x0000002116167221 */ /* 0x000fe20000010000 */
[----:B------:R-:W-:Y:S02]  /*c7d0*/  FADD.FTZ R23, RZ, R23 ;  /* 0x00000017ff177221 */ /* 0x000fe40000010000 */
[----:B------:R-:W4:Y:S01]  /*c7e0*/  LDS R56, [R3+0x3e00] ;  /* 0x003e000003387984 */ /* 0x000f220000000800 */
[----:B------:R-:W-:Y:S01]  /*c7f0*/  FADD.FTZ R25, R25, R34 ;  /* 0x0000002219197221 */ /* 0x000fe20000010000 */
[----:B------:R-:W-:-:S02]  /*c800*/  FADD.FTZ R23, R23, R32 ;  /* 0x0000002017177221 */ /* 0x000fc40000010000 */
[----:B------:R-:W4:Y:S01]  /*c810*/  LDS R58, [R3+0x4000] ;  /* 0x00400000033a7984 */ /* 0x000f220000000800 */
[----:B------:R-:W-:-:S03]  /*c820*/  FADD.FTZ R27, R27, R36 ;  /* 0x000000241b1b7221 */ /* 0x000fc60000010000 */
[----:B------:R-:W4:Y:S01]  /*c830*/  LDS R59, [R3+0x4200] ;  /* 0x00420000033b7984 */ /* 0x000f220000000800 */
[----:B------:R-:W-:-:S03]  /*c840*/  FADD.FTZ R26, R26, R37 ;  /* 0x000000251a1a7221 */ /* 0x000fc60000010000 */
[----:B------:R-:W4:Y:S01]  /*c850*/  LDS R77, [R3+0x4400] ;  /* 0x00440000034d7984 */ /* 0x000f220000000800 */
[----:B------:R-:W-:-:S03]  /*c860*/  FADD.FTZ R18, R18, R39 ;  /* 0x0000002712127221 */ /* 0x000fc60000010000 */
[----:B------:R-:W4:Y:S01]  /*c870*/  LDS R76, [R3+0x4600] ;  /* 0x00460000034c7984 */ /* 0x000f220000000800 */
[----:B0-----:R-:W-:-:S03]  /*c880*/  FADD.FTZ R19, R19, R38 ;  /* 0x0000002613137221 */ /* 0x001fc60000010000 */
[----:B------:R-:W0:Y:S01]  /*c890*/  LDS R79, [R3+0x4800] ;  /* 0x00480000034f7984 */ /* 0x000e220000000800 */
[----:B-1----:R-:W-:-:S03]  /*c8a0*/  FADD.FTZ R20, R20, R45 ;  /* 0x0000002d14147221 */ /* 0x002fc60000010000 */
[----:B------:R-:W1:Y:S01]  /*c8b0*/  LDS R78, [R3+0x4a00] ;  /* 0x004a0000034e7984 */ /* 0x000e620000000800 */
[----:B--2---:R-:W-:-:S03]  /*c8c0*/  FADD.FTZ R21, R21, R44 ;  /* 0x0000002c15157221 */ /* 0x004fc60000010000 */
[----:B------:R-:W2:Y:S01]  /*c8d0*/  LDS R81, [R3+0x4c00] ;  /* 0x004c000003517984 */ /* 0x000ea20000000800 */
[----:B---3--:R-:W-:-:S03]  /*c8e0*/  FADD.FTZ R22, R22, R47 ;  /* 0x0000002f16167221 */ /* 0x008fc60000010000 */
[----:B------:R-:W3:Y:S01]  /*c8f0*/  LDS R80, [R3+0x4e00] ;  /* 0x004e000003507984 */ /* 0x000ee20000000800 */
[----:B----4-:R-:W-:Y:S01]  /*c900*/  FADD.FTZ R23, R23, R46 ;  /* 0x0000002e17177221 */ /* 0x010fe20000010000 */
[----:B------:R-:W-:Y:S01]  /*c910*/  BAR.SYNC.DEFER_BLOCKING 0x0 ;  /* 0x0000000000007b1d */ /* 0x000fe20000010000 */
[----:B------:R-:W-:Y:S01]  /*c920*/  FADD.FTZ R57, R24, R57 ;  /* 0x0000003918397221 */ /* 0x000fe20000010000 */
[----:B------:R-:W-:Y:S01]  /*c930*/  FADD.FTZ R25, R25, R56 ;  /* 0x0000003819197221 */ /* 0x000fe20000010000 */
[----:B------:R-:W-:Y:S01]  /*c940*/  FADD.FTZ R27, R27, R58 ;  /* 0x0000003a1b1b7221 */ /* 0x000fe20000010000 */
[----:B------:R-:W-:Y:S01]  /*c950*/  FADD.FTZ R59, R26, R59 ;  /* 0x0000003b1a3b7221 */ /* 0x000fe20000010000 */
[----:B------:R-:W-:Y:S01]  /*c960*/  FADD.FTZ R77, R18, R77 ;  /* 0x0000004d124d7221 */ /* 0x000fe20000010000 */
[----:B------:R-:W-:Y:S01]  /*c970*/  FADD.FTZ R29, R19, R76 ;  /* 0x0000004c131d7221 */ /* 0x000fe20000010000 */
[----:B------:R-:W-:Y:S01]  /*c980*/  STS.128 [R2], R108 ;  /* 0x0000006c02007388 */ /* 0x000fe20000000c00 */
[----:B0-----:R-:W-:-:S03]  /*c990*/  FADD.FTZ R79, R20, R79 ;  /* 0x0000004f144f7221 */ /* 0x001fc60000010000 */
[----:B------:R-:W-:Y:S01]  /*c9a0*/  STS.128 [R2+0x10], R84 ;  /* 0x0000105402007388 */ /* 0x000fe20000000c00 */
[----:B-1----:R-:W-:-:S03]  /*c9b0*/  FADD.FTZ R31, R21, R78 ;  /* 0x0000004e151f7221 */ /* 0x002fc60000010000 */
[----:B------:R-:W-:Y:S01]  /*c9c0*/  STS.128 [R2+0x400], R68 ;  /* 0x0004004402007388 */ /* 0x000fe20000000c00 */
[----:B--2---:R-:W-:-:S03]  /*c9d0*/  FADD.FTZ R81, R22, R81 ;  /* 0x0000005116517221 */ /* 0x004fc60000010000 */
[----:B------:R-:W-:Y:S01]  /*c9e0*/  STS.128 [R2+0x410], R40 ;  /* 0x0004102802007388 */ /* 0x000fe20000000c00 */
[----:B---3--:R-:W-:-:S03]  /*c9f0*/  FADD.FTZ R23, R23, R80 ;  /* 0x0000005017177221 */ /* 0x008fc60000010000 */
[----:B------:R-:W-:Y:S04]  /*ca00*/  STS.128 [R2+0x800], R52 ;  /* 0x0008003402007388 */ /* 0x000fe80000000c00 */
[----:B------:R-:W-:Y:S04]  /*ca10*/  STS.128 [R2+0x810], R64 ;  /* 0x0008104002007388 */ /* 0x000fe80000000c00 */
[----:B------:R-:W-:Y:S04]  /*ca20*/  STS.128 [R2+0xc00], R96 ;  /* 0x000c006002007388 */ /* 0x000fe80000000c00 */
[----:B------:R-:W-:Y:S04]  /*ca30*/  STS.128 [R2+0xc10], R156 ;  /* 0x000c109c02007388 */ /* 0x000fe80000000c00 */
[----:B------:R-:W-:Y:S04]  /*ca40*/  STS.128 [R2+0x1000], R160 ;  /* 0x001000a002007388 */ /* 0x000fe80000000c00 */
[----:B------:R-:W-:Y:S01]  /*ca50*/  STS.128 [R2+0x1010], R124 ;  /* 0x0010107c02007388 */ /* 0x000fe20000000c00 */
[----:B------:R-:W-:Y:S06]  /*ca60*/  BAR.SYNC.DEFER_BLOCKING 0x0 ;  /* 0x0000000000007b1d */ /* 0x000fec0000010000 */
[----:B------:R-:W0:Y:S04]  /*ca70*/  LDS R40, [R3+0x200] ;  /* 0x0002000003287984 */ /* 0x000e280000000800 */
[----:B------:R-:W1:Y:S04]  /*ca80*/  LDS R28, [R3+0x400] ;  /* 0x00040000031c7984 */ /* 0x000e680000000800 */
[----:B------:R-:W2:Y:S04]  /*ca90*/  LDS R42, [R3+0x800] ;  /* 0x00080000032a7984 */ /* 0x000ea80000000800 */
[----:B------:R-:W3:Y:S04]  /*caa0*/  LDS R55, [R3+0x1600] ;  /* 0x0016000003377984 */ /* 0x000ee80000000800 */
[----:B------:R-:W4:Y:S04]  /*cab0*/  LDS R65, [R3+0x1800] ;  /* 0x0018000003417984 */ /* 0x000f280000000800 */
[----:B------:R-:W4:Y:S04]  /*cac0*/  LDS R67, [R3+0x1c00] ;  /* 0x001c000003437984 */ /* 0x000f280000000800 */
[----:B------:R-:W4:Y:S04]  /*cad0*/  LDS R19, [R3+0xe00] ;  /* 0x000e000003137984 */ /* 0x000f280000000800 */
[----:B------:R-:W4:Y:S04]  /*cae0*/  LDS R22, [R3+0x2200] ;  /* 0x0022000003167984 */ /* 0x000f280000000800 */
[----:B------:R-:W4:Y:S04]  /*caf0*/  LDS R68, [R3] ;  /* 0x0000000003447984 */ /* 0x000f280000000800 */
[----:B------:R-:W4:Y:S01]  /*cb00*/  LDS R53, [R3+0x1400] ;  /* 0x0014000003357984 */ /* 0x000f220000000800 */
[----:B0-----:R-:W-:-:S03]  /*cb10*/  FADD.FTZ R40, RZ, R40 ;  /* 0x00000028ff287221 */ /* 0x001fc60000010000 */
[----:B------:R-:W0:Y:S01]  /*cb20*/  LDS R41, [R3+0x600] ;  /* 0x0006000003297984 */ /* 0x000e220000000800 */
[----:B-1----:R-:W-:-:S03]  /*cb30*/  FADD.FTZ R28, RZ, R28 ;  /* 0x0000001cff1c7221 */ /* 0x002fc60000010000 */
[----:B------:R-:W1:Y:S01]  /*cb40*/  LDS R43, [R3+0xa00] ;  /* 0x000a0000032b7984 */ /* 0x000e620000000800 */
[----:B--2---:R-:W-:-:S03]  /*cb50*/  FADD.FTZ R42, RZ, R42 ;  /* 0x0000002aff2a7221 */ /* 0x004fc60000010000 */
[----:B------:R-:W2:Y:S01]  /*cb60*/  LDS R52, [R3+0x1a00] ;  /* 0x001a000003347984 */ /* 0x000ea20000000800 */
[----:B---3--:R-:W-:-:S03]  /*cb70*/  FADD.FTZ R40, R40, R55 ;  /* 0x0000003728287221 */ /* 0x008fc60000010000 */
[----:B------:R-:W3:Y:S01]  /*cb80*/  LDS R54, [R3+0x1e00] ;  /* 0x001e000003367984 */ /* 0x000ee20000000800 */
[----:B----4-:R-:W-:-:S03]  /*cb90*/  FADD.FTZ R28, R28, R65 ;  /* 0x000000411c1c7221 */ /* 0x010fc60000010000 */
[----:B------:R-:W4:Y:S01]  /*cba0*/  LDS R18, [R3+0xc00] ;  /* 0x000c000003127984 */ /* 0x000f220000000800 */
[----:B------:R-:W-:-:S03]  /*cbb0*/  FADD.FTZ R42, R42, R67 ;  /* 0x000000432a2a7221 */ /* 0x000fc60000010000 */
[----:B------:R-:W4:Y:S01]  /*cbc0*/  LDS R33, [R3+0x2000] ;  /* 0x0020000003217984 */ /* 0x000f220000000800 */
[----:B------:R-:W-:-:S03]  /*cbd0*/  FADD.FTZ R19, RZ, R19 ;  /* 0x00000013ff137221 */ /* 0x000fc60000010000 */
[----:B------:R-:W4:Y:S01]  /*cbe0*/  LDS R20, [R3+0x1000] ;  /* 0x0010000003147984 */ /* 0x000f220000000800 */
[----:B------:R-:W-:-:S03]  /*cbf0*/  FADD.FTZ R19, R19, R22 ;  /* 0x0000001613137221 */ /* 0x000fc60000010000 */
[----:B------:R-:W4:Y:S01]  /*cc00*/  LDS R35, [R3+0x2400] ;  /* 0x0024000003237984 */ /* 0x000f220000000800 */
[----:B------:R-:W4:Y:S01]  /*cc10*/  LDC R22, c[0x0][0x388] ;  /* 0x0000e200ff167b82 */ /* 0x000f220000000800 */
[----:B------:R-:W-:Y:S02]  /*cc20*/  FADD.FTZ R68, RZ, R68 ;  /* 0x00000044ff447221 */ /* 0x000fe40000010000 */
[----:B------:R-:W4:Y:S02]  /*cc30*/  LDS R21, [R3+0x1200] ;  /* 0x0012000003157984 */ /* 0x000f240000000800 */
[----:B------:R-:W-:Y:S02]  /*cc40*/  FADD.FTZ R53, R68, R53 ;  /* 0x0000003544357221 */ /* 0x000fe40000010000 */
[----:B------:R-:W4:Y:S04]  /*cc50*/  LDS R24, [R3+0x2600] ;  /* 0x0026000003187984 */ /* 0x000f280000000800 */
[----:B------:R-:W4:Y:S01]  /*cc60*/  LDS R26, [R3+0x2800] ;  /* 0x00280000031a7984 */ /* 0x000f220000000800 */
[----:B0-----:R-:W-:-:S03]  /*cc70*/  FADD.FTZ R41, RZ, R41 ;  /* 0x00000029ff297221 */ /* 0x001fc60000010000 */
[----:B------:R-:W0:Y:S01]  /*cc80*/  LDS R37, [R3+0x2a00] ;  /* 0x002a000003257984 */ /* 0x000e220000000800 */
[----:B-1----:R-:W-:-:S03]  /*cc90*/  FADD.FTZ R43, RZ, R43 ;  /* 0x0000002bff2b7221 */ /* 0x002fc60000010000 */
[----:B------:R-:W1:Y:S01]  /*cca0*/  LDS R39, [R3+0x2c00] ;  /* 0x002c000003277984 */ /* 0x000e620000000800 */
[----:B--2---:R-:W-:-:S03]  /*ccb0*/  FADD.FTZ R41, R41, R52 ;  /* 0x0000003429297221 */ /* 0x004fc60000010000 */
[----:B------:R-:W2:Y:S01]  /*ccc0*/  LDS R30, [R3+0x2e00] ;  /* 0x002e0000031e7984 */ /* 0x000ea20000000800 */
[----:B---3--:R-:W-:-:S03]  /*ccd0*/  FADD.FTZ R43, R43, R54 ;  /* 0x000000362b2b7221 */ /* 0x008fc60000010000 */
[----:B------:R-:W3:Y:S01]  /*cce0*/  LDS R45, [R3+0x3000] ;  /* 0x00300000032d7984 */ /* 0x000ee20000000800 */
[----:B----4-:R-:W-:-:S03]  /*ccf0*/  FADD.FTZ R18, RZ, R18 ;  /* 0x00000012ff127221 */ /* 0x010fc60000010000 */
[----:B------:R-:W4:Y:S01]  /*cd00*/  LDS R32, [R3+0x3200] ;  /* 0x0032000003207984 */ /* 0x000f220000000800 */
[----:B------:R-:W-:-:S03]  /*cd10*/  FADD.FTZ R18, R18, R33 ;  /* 0x0000002112127221 */ /* 0x000fc60000010000 */
[----:B------:R-:W4:Y:S01]  /*cd20*/  LDS R47, [R3+0x3400] ;  /* 0x00340000032f7984 */ /* 0x000f220000000800 */
[----:B------:R-:W-:-:S03]  /*cd30*/  FADD.FTZ R20, RZ, R20 ;  /* 0x00000014ff147221 */ /* 0x000fc60000010000 */
[----:B------:R-:W4:Y:S01]  /*cd40*/  LDS R34, [R3+0x3600] ;  /* 0x0036000003227984 */ /* 0x000f220000000800 */
[----:B------:R-:W-:-:S03]  /*cd50*/  FADD.FTZ R20, R20, R35 ;  /* 0x0000002314147221 */ /* 0x000fc60000010000 */
[----:B------:R-:W4:Y:S01]  /*cd60*/  LDS R55, [R3+0x3800] ;  /* 0x0038000003377984 */ /* 0x000f220000000800 */
[----:B------:R-:W-:-:S03]  /*cd70*/  FADD.FTZ R21, RZ, R21 ;  /* 0x00000015ff157221 */ /* 0x000fc60000010000 */
        /* <DEDUP_REMOVED lines=13> */
[----:B----4-:R-:W-:-:S03]  /*ce50*/  FADD.FTZ R32, R43, R32 ;  /* 0x000000202b207221 */ /* 0x010fc60000010000 */
[----:B------:R-:W4:Y:S01]  /*ce60*/  LDS R85, [R3+0x4800] ;  /* 0x0048000003557984 */ /* 0x000f220000000800 */
[----:B------:R-:W-:-:S03]  /*ce70*/  FADD.FTZ R18, R18, R47 ;  /* 0x0000002f12127221 */ /* 0x000fc60000010000 */
[----:B------:R-:W4:Y:S01]  /*ce80*/  LDS R44, [R3+0x4a00] ;  /* 0x004a0000032c7984 */ /* 0x000f220000000800 */
[----:B------:R-:W-:-:S03]  /*ce90*/  FADD.FTZ R19, R19, R34 ;  /* 0x0000002213137221 */ /* 0x000fc60000010000 */
[----:B------:R-:W4:Y:S01]  /*cea0*/  LDS R87, [R3+0x4c00] ;  /* 0x004c000003577984 */ /* 0x000f220000000800 */
[----:B------:R-:W-:-:S03]  /*ceb0*/  FADD.FTZ R20, R20, R55 ;  /* 0x0000003714147221 */ /* 0x000fc60000010000 */
[----:B------:R-:W4:Y:S01]  /*cec0*/  LDS R46, [R3+0x4e00] ;  /* 0x004e0000032e7984 */ /* 0x000f220000000800 */
[----:B------:R-:W-:Y:S01]  /*ced0*/  FADD.FTZ R21, R21, R36 ;  /* 0x0000002415157221 */ /* 0x000fe20000010000 */
[----:B------:R-:W-:Y:S01]  /*cee0*/  BAR.SYNC.DEFER_BLOCKING 0x0 ;  /* 0x0000000000007b1d */ /* 0x000fe20000010000 */
[----:B------:R-:W-:Y:S01]  /*cef0*/  FADD.FTZ R65, R26, R65 ;  /* 0x000000411a417221 */ /* 0x000fe20000010000 */
[----:B------:R-:W-:Y:S01]  /*cf00*/  FADD.FTZ R37, R37, R38 ;  /* 0x0000002625257221 */ /* 0x000fe20000010000 */
[----:B0-----:R-:W-:Y:S01]  /*cf10*/  FADD.FTZ R67, R28, R67 ;  /* 0x000000431c437221 */ /* 0x001fe20000010000 */
[----:B-1----:R-:W-:Y:S01]  /*cf20*/  FADD.FTZ R69, R30, R69 ;  /* 0x000000451e457221 */ /* 0x002fe20000010000 */
[----:B--2---:R-:W-:Y:S01]  /*cf30*/  FADD.FTZ R71, R42, R71 ;  /* 0x000000472a477221 */ /* 0x004fe20000010000 */
[----:B---3--:R-:W-:Y:S01]  /*cf40*/  FADD.FTZ R83, R32, R83 ;  /* 0x0000005320537221 */ /* 0x008fe20000010000 */
[----:B------:R-:W-:Y:S01]  /*cf50*/  STS.128 [R2], R128 ;  /* 0x0000008002007388 */ /* 0x000fe20000000c00 */
[----:B----4-:R-:W-:-:S03]  /*cf60*/  FADD.FTZ R85, R18, R85 ;  /* 0x0000005512557221 */ /* 0x010fc60000010000 */
[----:B------:R-:W-:Y:S01]  /*cf70*/  STS.128 [R2+0x10], R132 ;  /* 0x0000108402007388 */ /* 0x000fe20000000c00 */
[----:B------:R-:W-:Y:S01]  /*cf80*/  FADD.FTZ R33, R19, R44 ;  /* 0x0000002c13217221 */ /* 0x000fe20000010000 */
[----:B------:R-:W-:Y:S02]  /*cf90*/  IMAD R19, R22, UR4, RZ ;  /* 0x0000000416137c24 */ /* 0x000fe4000f8e02ff */
[----:B------:R-:W-:Y:S01]  /*cfa0*/  STS.128 [R2+0x400], R72 ;  /* 0x0004004802007388 */ /* 0x000fe20000000c00 */
[----:B------:R-:W-:Y:S02]  /*cfb0*/  FADD.FTZ R87, R20, R87 ;  /* 0x0000005714577221 */ /* 0x000fe40000010000 */
[----:B------:R-:W-:Y:S01]  /*cfc0*/  IADD3 R0, P0, PT, R19, R0, RZ ;  /* 0x0000000013007210 */ /* 0x000fe20007f1e0ff */
[----:B------:R-:W-:Y:S01]  /*cfd0*/  STS.128 [R2+0x410], R12 ;  /* 0x0004100c02007388 */ /* 0x000fe20000000c00 */
[----:B------:R-:W-:Y:S02]  /*cfe0*/  FADD.FTZ R35, R21, R46 ;  /* 0x0000002e15237221 */ /* 0x000fe40000010000 */
[----:B------:R-:W-:Y:S01]  /*cff0*/  IADD3.X R21, PT, PT, RZ, RZ, RZ, P0, !PT ;  /* 0x000000ffff157210 */ /* 0x000fe200007fe4ff */
[----:B------:R-:W-:Y:S01]  /*d000*/  STS.128 [R2+0x800], R48 ;  /* 0x0008003002007388 */ /* 0x000fe20000000c00 */
[----:B------:R-:W-:-:S02]  /*d010*/  SHF.L.U32 R20, R0, 0x2, RZ ;  /* 0x0000000200147819 */ /* 0x000fc400000006ff */
[----:B------:R-:W-:Y:S01]  /*d020*/  SHF.L.U64.HI R21, R0, 0x2, R21 ;  /* 0x0000000200157819 */ /* 0x000fe20000010215 */
[----:B------:R-:W-:Y:S01]  /*d030*/  STS.128 [R2+0x810], R60 ;  /* 0x0008103c02007388 */ /* 0x000fe20000000c00 */
[----:B------:R-:W-:-:S03]  /*d040*/  IADD3 R18, P2, PT, R20, UR26, RZ ;  /* 0x0000001a14127c10 */ /* 0x000fc6000ff5e0ff */
[----:B------:R-:W-:Y:S01]  /*d050*/  STS.128 [R2+0xc00], R92 ;  /* 0x000c005c02007388 */ /* 0x000fe20000000c00 */
[----:B------:R-:W-:-:S03]  /*d060*/  IADD3.X R19, PT, PT, R21, UR27, RZ, P2, !PT ;  /* 0x0000001b15137c10 */ /* 0x000fc600097fe4ff */
[----:B------:R-:W-:Y:S04]  /*d070*/  STS.128 [R2+0xc10], R152 ;  /* 0x000c109802007388 */ /* 0x000fe80000000c00 */
[----:B------:R-:W-:Y:S04]  /*d080*/  STS.128 [R2+0x1000], R136 ;  /* 0x0010008802007388 */ /* 0x000fe80000000c00 */
[----:B------:R-:W-:Y:S01]  /*d090*/  STS.128 [R2+0x1010], R140 ;  /* 0x0010108c02007388 */ /* 0x000fe20000000c00 */
[----:B------:R-:W-:Y:S06]  /*d0a0*/  BAR.SYNC.DEFER_BLOCKING 0x0 ;  /* 0x0000000000007b1d */ /* 0x000fec0000010000 */
        /* <DEDUP_REMOVED lines=23> */
[----:B------:R-:W-:Y:S01]  /*d220*/  FADD.FTZ R49, R12, R49 ;  /* 0x000000310c317221 */ /* 0x000fe20000010000 */
[----:B------:R-:W-:Y:S02]  /*d230*/  IADD3 R12, P0, PT, R20, UR22, RZ ;  /* 0x00000016140c7c10 */ /* 0x000fe4000ff1e0ff */
[----:B------:R-:W4:Y:S01]  /*d240*/  LDS R43, [R3+0x1c00] ;  /* 0x001c0000032b7984 */ /* 0x000f220000000800 */
[----:B------:R-:W-:Y:S01]  /*d250*/  FADD.FTZ R53, R14, R51 ;  /* 0x000000330e357221 */ /* 0x000fe20000010000 */
[C---:B------:R-:W-:Y:S01]  /*d260*/  IADD3 R14, P1, PT, R20.reuse, UR20, RZ ;  /* 0x00000014140e7c10 */ /* 0x040fe2000ff3e0ff */
[----:B------:R-:W-:Y:S01]  /*d270*/  FADD.FTZ R2, RZ, R2 ;  /* 0x00000002ff027221 */ /* 0x000fe20000010000 */
[----:B------:R-:W-:Y:S01]  /*d280*/  IADD3 R20, P3, PT, R20, UR24, RZ ;  /* 0x0000001814147c10 */ /* 0x000fe2000ff7e0ff */
[----:B------:R-:W4:Y:S01]  /*d290*/  LDS R24, [R3+0xa00] ;  /* 0x000a000003187984 */ /* 0x000f220000000800 */
[C---:B------:R-:W-:Y:S01]  /*d2a0*/  IADD3.X R13, PT, PT, R21.reuse, UR23, RZ, P0, !PT ;  /* 0x00000017150d7c10 */ /* 0x040fe200087fe4ff */
[----:B------:R-:W-:Y:S01]  /*d2b0*/  FADD.FTZ R2, R2, R39 ;  /* 0x0000002702027221 */ /* 0x000fe20000010000 */
[C---:B------:R-:W-:Y:S01]  /*d2c0*/  IADD3.X R15, PT, PT, R21.reuse, UR21, RZ, P1, !PT ;  /* 0x00000015150f7c10 */ /* 0x040fe20008ffe4ff */
[----:B------:R-:W4:Y:S01]  /*d2d0*/  LDS R47, [R3+0x3000] ;  /* 0x00300000032f7984 */ /* 0x000f220000000800 */
[----:B------:R-:W-:Y:S01]  /*d2e0*/  IADD3.X R21, PT, PT, R21, UR25, RZ, P3, !PT ;  /* 0x0000001915157c10 */ /* 0x000fe20009ffe4ff */
[----:B------:R-:W-:-:S02]  /*d2f0*/  FADD.FTZ R45, R2, R45 ;  /* 0x0000002d022d7221 */ /* 0x000fc40000010000 */
[----:B------:R-:W-:Y:S01]  /*d300*/  STG.E desc[UR10][R12.64], R57 ;  /* 0x000000390c007986 */ /* 0x000fe2000c10190a */
[----:B0-----:R-:W-:-:S03]  /*d310*/  FADD.FTZ R0, RZ, R0 ;  /* 0x00000000ff007221 */ /* 0x001fc60000010000 */
[----:B------:R-:W-:Y:S01]  /*d320*/  STG.E desc[UR10][R14.64], R4 ;  /* 0x000000040e007986 */ /* 0x000fe2000c10190a */
[----:B-1----:R-:W-:-:S03]  /*d330*/  FADD.FTZ R55, R45, R28 ;  /* 0x0000001c2d377221 */ /* 0x002fc60000010000 */
[----:B------:R-:W0:Y:S01]  /*d340*/  LDS R39, [R3+0x1e00] ;  /* 0x001e000003277984 */ /* 0x000e220000000800 */
[----:B--2---:R-:W-:-:S03]  /*d350*/  FADD.FTZ R41, R0, R41 ;  /* 0x0000002900297221 */ /* 0x004fc60000010000 */
[----:B------:R-:W1:Y:S01]  /*d360*/  LDS R2, [R3+0xc00] ;  /* 0x000c000003027984 */ /* 0x000e620000000800 */
[----:B---3--:R-:W-:-:S03]  /*d370*/  FADD.FTZ R26, R41, R26 ;  /* 0x0000001a291a7221 */ /* 0x008fc60000010000 */
[----:B------:R-:W-:Y:S01]  /*d380*/  STG.E desc[UR10][R18.64], R49 ;  /* 0x0000003112007986 */ /* 0x000fe2000c10190a */
[----:B----4-:R-:W-:-:S03]  /*d390*/  FADD.FTZ R22, RZ, R22 ;  /* 0x00000016ff167221 */ /* 0x010fc60000010000 */
[----:B------:R-:W-:Y:S01]  /*d3a0*/  STG.E desc[UR10][R20.64], R65 ;  /* 0x0000004114007986 */ /* 0x000fe2000c10190a */
[----:B------:R-:W-:-:S03]  /*d3b0*/  FADD.FTZ R61, R26, R61 ;  /* 0x0000003d1a3d7221 */ /* 0x000fc60000010000 */
[----:B------:R-:W-:Y:S01]  /*d3c0*/  STG.E desc[UR10][R12.64+0x200], R25 ;  /* 0x000200190c007986 */ /* 0x000fe2000c10190a */
[----:B------:R-:W-:-:S03]  /*d3d0*/  FADD.FTZ R22, R22, R43 ;  /* 0x0000002b16167221 */ /* 0x000fc60000010000 */
[----:B------:R-:W2:Y:S04]  /*d3e0*/  LDS R57, [R3+0x4400] ;  /* 0x0044000003397984 */ /* 0x000ea80000000800 */
[----:B------:R-:W3:Y:S01]  /*d3f0*/  LDS R49, [R3+0x3200] ;  /* 0x0032000003317984 */ /* 0x000ee20000000800 */
[----:B------:R-:W-:-:S03]  /*d400*/  FADD.FTZ R24, RZ, R24 ;  /* 0x00000018ff187221 */ /* 0x000fc60000010000 */
[----:B------:R-:W4:Y:S01]  /*d410*/  LDS R25, [R3+0x2000] ;  /* 0x0020000003197984 */ /* 0x000f220000000800 */
[----:B------:R-:W-:-:S03]  /*d420*/  FADD.FTZ R22, R22, R47 ;  /* 0x0000002f16167221 */ /* 0x000fc60000010000 */
[----:B------:R-:W4:Y:S04]  /*d430*/  LDS R4, [R3+0xe00] ;  /* 0x000e000003047984 */ /* 0x000f280000000800 */
[----:B------:R-:W-:Y:S04]  /*d440*/  STG.E desc[UR10][R14.64+0x200], R5 ;  /* 0x000200050e007986 */ /* 0x000fe8000c10190a */
[----:B------:R-:W4:Y:S01]  /*d450*/  LDS R63, [R3+0x4600] ;  /* 0x00460000033f7984 */ /* 0x000f220000000800 */
[----:B0-----:R-:W-:-:S03]  /*d460*/  FADD.FTZ R24, R24, R39 ;  /* 0x0000002718187221 */ /* 0x001fc60000010000 */
[----:B------:R-:W0:Y:S01]  /*d470*/  LDS R51, [R3+0x3400] ;  /* 0x0034000003337984 */ /* 0x000e220000000800 */
[----:B-1----:R-:W-:-:S03]  /*d480*/  FADD.FTZ R2, RZ, R2 ;  /* 0x00000002ff027221 */ /* 0x002fc60000010000 */
[----:B------:R-:W1:Y:S04]  /*d490*/  LDS R45, [R3+0x2200] ;  /* 0x00220000032d7984 */ /* 0x000e680000000800 */
[----:B------:R-:W1:Y:S04]  /*d4a0*/  LDS R0, [R3+0x1000] ;  /* 0x0010000003007984 */ /* 0x000e680000000800 */
[----:B------:R-:W-:Y:S04]  /*d4b0*/  STG.E desc[UR10][R18.64+0x200], R53 ;  /* 0x0002003512007986 */ /* 0x000fe8000c10190a */
[----:B------:R-:W-:Y:S01]  /*d4c0*/  STG.E desc[UR10][R20.64+0x200], R37 ;  /* 0x0002002514007986 */ /* 0x000fe2000c10190a */
[----:B--2---:R-:W-:-:S03]  /*d4d0*/  FADD.FTZ R57, R22, R57 ;  /* 0x0000003916397221 */ /* 0x004fc60000010000 */
[----:B------:R-:W-:Y:S01]  /*d4e0*/  STG.E desc[UR10][R12.64+0x400], R27 ;  /* 0x0004001b0c007986 */ /* 0x000fe2000c10190a */
[----:B---3--:R-:W-:-:S03]  /*d4f0*/  FADD.FTZ R24, R24, R49 ;  /* 0x0000003118187221 */ /* 0x008fc60000010000 */
[----:B------:R-:W2:Y:S01]  /*d500*/  LDS R53, [R3+0x4800] ;  /* 0x0048000003357984 */ /* 0x000ea20000000800 */
[----:B----4-:R-:W-:-:S03]  /*d510*/  FADD.FTZ R2, R2, R25 ;  /* 0x0000001902027221 */ /* 0x010fc60000010000 */
[----:B------:R-:W3:Y:S01]  /*d520*/  LDS R37, [R3+0x3600] ;  /* 0x0036000003257984 */ /* 0x000ee20000000800 */
[----:B------:R-:W-:-:S03]  /*d530*/  FADD.FTZ R4, RZ, R4 ;  /* 0x00000004ff047221 */ /* 0x000fc60000010000 */
[----:B------:R-:W4:Y:S04]  /*d540*/  LDS R27, [R3+0x2400] ;  /* 0x00240000031b7984 */ /* 0x000f280000000800 */
[----:B------:R-:W4:Y:S01]  /*d550*/  LDS R5, [R3+0x1200] ;  /* 0x0012000003057984 */ /* 0x000f220000000800 */
[----:B------:R-:W-:-:S03]  /*d560*/  FADD.FTZ R63, R24, R63 ;  /* 0x0000003f183f7221 */ /* 0x000fc60000010000 */
[----:B------:R-:W-:Y:S01]  /*d570*/  STG.E desc[UR10][R14.64+0x400], R6 ;  /* 0x000400060e007986 */ /* 0x000fe2000c10190a */
[----:B0-----:R-:W-:-:S03]  /*d580*/  FADD.FTZ R2, R2, R51 ;  /* 0x0000003302027221 */ /* 0x001fc60000010000 */
[----:B------:R-:W-:Y:S01]  /*d590*/  STG.E desc[UR10][R18.64+0x400], R55 ;  /* 0x0004003712007986 */ /* 0x000fe2000c10190a */
[----:B-1----:R-:W-:-:S03]  /*d5a0*/  FADD.FTZ R4, R4, R45 ;  /* 0x0000002d04047221 */ /* 0x002fc60000010000 */
[----:B------:R-:W0:Y:S01]  /*d5b0*/  LDS R55, [R3+0x4a00] ;  /* 0x004a000003377984 */ /* 0x000e220000000800 */
[----:B------:R-:W-:-:S03]  /*d5c0*/  FADD.FTZ R0, RZ, R0 ;  /* 0x00000000ff007221 */ /* 0x000fc60000010000 */
[----:B------:R-:W1:Y:S04]  /*d5d0*/  LDS R41, [R3+0x3800] ;  /* 0x0038000003297984 */ /* 0x000e680000000800 */
[----:B------:R-:W1:Y:S04]  /*d5e0*/  LDS R6, [R3+0x2600] ;  /* 0x0026000003067984 */ /* 0x000e680000000800 */
[----:B------:R-:W1:Y:S04]  /*d5f0*/  LDS R43, [R3+0x4c00] ;  /* 0x004c0000032b7984 */ /* 0x000e680000000800 */
[----:B------:R-:W1:Y:S01]  /*d600*/  LDS R26, [R3+0x3a00] ;  /* 0x003a0000031a7984 */ /* 0x000e620000000800 */
[----:B--2---:R-:W-:-:S03]  /*d610*/  FADD.FTZ R53, R2, R53 ;  /* 0x0000003502357221 */ /* 0x004fc60000010000 */
[----:B------:R-:W2:Y:S01]  /*d620*/  LDS R28, [R3+0x4e00] ;  /* 0x004e0000031c7984 */ /* 0x000ea20000000800 */
[----:B---3--:R-:W-:-:S03]  /*d630*/  FADD.FTZ R4, R4, R37 ;  /* 0x0000002504047221 */ /* 0x008fc60000010000 */
[----:B------:R-:W-:Y:S01]  /*d640*/  STG.E desc[UR10][R20.64+0x400], R67 ;  /* 0x0004004314007986 */ /* 0x000fe2000c10190a */
[----:B----4-:R-:W-:-:S03]  /*d650*/  FADD.FTZ R0, R0, R27 ;  /* 0x0000001b00007221 */ /* 0x010fc60000010000 */
[----:B------:R-:W-:Y:S01]  /*d660*/  STG.E desc[UR10][R12.64+0x600], R59 ;  /* 0x0006003b0c007986 */ /* 0x000fe2000c10190a */
[----:B------:R-:W-:-:S03]  /*d670*/  FADD.FTZ R5, RZ, R5 ;  /* 0x00000005ff057221 */ /* 0x000fc60000010000 */
[----:B------:R-:W-:Y:S04]  /*d680*/  STG.E desc[UR10][R14.64+0x600], R7 ;  /* 0x000600070e007986 */ /* 0x000fe8000c10190a */
[----:B------:R-:W-:Y:S04]  /*d690*/  STG.E desc[UR10][R18.64+0x600], R61 ;  /* 0x0006003d12007986 */ /* 0x000fe8000c10190a */
[----:B------:R-:W-:Y:S01]  /*d6a0*/  STG.E desc[UR10][R20.64+0x600], R69 ;  /* 0x0006004514007986 */ /* 0x000fe2000c10190a */
[----:B0-----:R-:W-:-:S03]  /*d6b0*/  FADD.FTZ R55, R4, R55 ;  /* 0x0000003704377221 */ /* 0x001fc60000010000 */
[----:B------:R-:W-:Y:S01]  /*d6c0*/  STG.E desc[UR10][R12.64+0x800], R77 ;  /* 0x0008004d0c007986 */ /* 0x000fe2000c10190a */
[----:B-1----:R-:W-:-:S03]  /*d6d0*/  FADD.FTZ R0, R0, R41 ;  /* 0x0000002900007221 */ /* 0x002fc60000010000 */
[----:B------:R-:W-:Y:S01]  /*d6e0*/  STG.E desc[UR10][R14.64+0x800], R8 ;  /* 0x000800080e007986 */ /* 0x000fe2000c10190a */
[----:B------:R-:W-:-:S03]  /*d6f0*/  FADD.FTZ R5, R5, R6 ;  /* 0x0000000605057221 */ /* 0x000fc60000010000 */
[----:B------:R-:W-:Y:S01]  /*d700*/  STG.E desc[UR10][R18.64+0x800], R57 ;  /* 0x0008003912007986 */ /* 0x000fe2000c10190a */
[----:B------:R-:W-:-:S03]  /*d710*/  FADD.FTZ R43, R0, R43 ;  /* 0x0000002b002b7221 */ /* 0x000fc60000010000 */
[----:B------:R-:W-:Y:S01]  /*d720*/  STG.E desc[UR10][R20.64+0x800], R71 ;  /* 0x0008004714007986 */ /* 0x000fe2000c10190a */
[----:B------:R-:W-:-:S03]  /*d730*/  FADD.FTZ R5, R5, R26 ;  /* 0x0000001a05057221 */ /* 0x000fc60000010000 */
[----:B------:R-:W-:Y:S01]  /*d740*/  STG.E desc[UR10][R12.64+0xa00], R29 ;  /* 0x000a001d0c007986 */ /* 0x000fe2000c10190a */
[----:B--2---:R-:W-:-:S03]  /*d750*/  FADD.FTZ R5, R5, R28 ;  /* 0x0000001c05057221 */ /* 0x004fc60000010000 */
[----:B------:R-:W-:Y:S04]  /*d760*/  STG.E desc[UR10][R14.64+0xa00], R9 ;  /* 0x000a00090e007986 */ /* 0x000fe8000c10190a */
        /* <DEDUP_REMOVED lines=17> */
[----:B------:R-:W-:Y:S01]  /*d880*/  STG.E desc[UR10][R20.64+0x1200], R35 ;  /* 0x0012002314007986 */ /* 0x000fe2000c10190a */
[----:B------:R-:W-:Y:S05]  /*d890*/  EXIT ;  /* 0x000000000000794d */ /* 0x000fea0003800000 */
.L_x_98:
        /* <DEDUP_REMOVED lines=8> */
.L_x_141:
[----:B------:R-:W-:Y:S05]  /*d920*/  BSYNC B2 ;  /* 0x0000000000027941 */ /* 0x000fea0003800000 */
.L_x_140:
[----:B------:R-:W-:Y:S01]  /*d930*/  MOV R50, R49 ;  /* 0x0000003100327202 */ /* 0x000fe20000000f00 */
[----:B------:R-:W-:Y:S01]  /*d940*/  HFMA2 R51, -RZ, RZ, 0, 5.9604644775390625e-08 ;  /* 0x00000001ff337431 */ /* 0x000fe200000001ff */
[----:B------:R-:W-:Y:S01]  /*d950*/  MOV R52, 0x1f ;  /* 0x0000001f00347802 */ /* 0x000fe20000000f00 */
[----:B------:R-:W-:Y:S01]  /*d960*/  FADD.FTZ R48, R48, R209 ;  /* 0x000000d130307221 */ /* 0x000fe20000010000 */
[----:B------:R-:W-:-:S07]  /*d970*/  MOV R53, 0xffffffff ;  /* 0xffffffff00357802 */ /* 0x000fce0000000f00 */
[----:B------:R-:W-:Y:S05]  /*d980*/  WARPSYNC.COLLECTIVE R53, `(.L_x_142) ;  /* 0x0000000035087348 */ /* 0x000fea0003c00000 */
[----:B------:R0:W1:Y:S02]  /*d990*/  SHFL.BFLY P3, R209, R50, R51, R52 ;  /* 0x0c00003332d17389 */ /* 0x0000640000060034 */
[----:B01----:R-:W-:Y:S05]  /*d9a0*/  ENDCOLLECTIVE ;  /* 0x000000000000791b */ /* 0x003fea0003800000 */
.L_x_142:
[----:B------:R-:W-:Y:S01]  /*d9b0*/  MOV R50, R48 ;  /* 0x0000003000327202 */ /* 0x000fe20000000f00 */
[----:B------:R-:W-:Y:S02]  /*d9c0*/  HFMA2 R51, -RZ, RZ, 0, 1.1920928955078125e-07 ;  /* 0x00000002ff337431 */ /* 0x000fe400000001ff */
[----:B------:R-:W-:-:S07]  /*d9d0*/  FADD.FTZ R49, R49, R209 ;  /* 0x000000d131317221 */ /* 0x000fce0000010000 */
[----:B------:R-:W-:Y:S05]  /*d9e0*/  WARPSYNC.COLLECTIVE R53, `(.L_x_143) ;  /* 0x0000000035087348 */ /* 0x000fea0003c00000 */
[----:B------:R0:W1:Y:S02]  /*d9f0*/  SHFL.BFLY P3, R209, R50, R51, R52 ;  /* 0x0c00003332d17389 */ /* 0x0000640000060034 */
[----:B01----:R-:W-:Y:S05]  /*da00*/  ENDCOLLECTIVE ;  /* 0x000000000000791b */ /* 0x003fea0003800000 */
.L_x_143:
[----:B------:R-:W-:Y:S01]  /*da10*/  MOV R50, R49 ;  /* 0x0000003100327202 */ /* 0x000fe20000000f00 */
[----:B------:R-:W-:-:S07]  /*da20*/  FADD.FTZ R48, R48, R209 ;  /* 0x000000d130307221 */ /* 0x000fce0000010000 */
[----:B------:R-:W-:Y:S05]  /*da30*/  WARPSYNC.COLLECTIVE R53, `(.L_x_144) ;  /* 0x0000000035087348 */ /* 0x000fea0003c00000 */
[----:B------:R0:W1:Y:S02]  /*da40*/  SHFL.BFLY P3, R209, R50, R51, R52 ;  /* 0x0c00003332d17389 */ /* 0x0000640000060034 */
[----:B01----:R-:W-:Y:S05]  /*da50*/  ENDCOLLECTIVE ;  /* 0x000000000000791b */ /* 0x003fea0003800000 */
.L_x_144:
[----:B------:R-:W-:Y:S01]  /*da60*/  MOV R50, R48 ;  /* 0x0000003000327202 */ /* 0x000fe20000000f00 */
[----:B------:R-:W-:Y:S02]  /*da70*/  HFMA2 R51, -RZ, RZ, 0, 2.384185791015625e-07 ;  /* 0x00000004ff337431 */ /* 0x000fe400000001ff */
[----:B------:R-:W-:-:S07]  /*da80*/  FADD.FTZ R49, R49, R209 ;  /* 0x000000d131317221 */ /* 0x000fce0000010000 */
[----:B------:R-:W-:Y:S05]  /*da90*/  WARPSYNC.COLLECTIVE R53, `(.L_x_145) ;  /* 0x0000000035087348 */ /* 0x000fea0003c00000 */
[----:B------:R0:W1:Y:S02]  /*daa0*/  SHFL.BFLY P3, R209, R50, R51, R52 ;  /* 0x0c00003332d17389 */ /* 0x0000640000060034 */
[----:B01----:R-:W-:Y:S05]  /*dab0*/  ENDCOLLECTIVE ;  /* 0x000000000000791b */ /* 0x003fea0003800000 */
.L_x_145:
[----:B------:R-:W-:Y:S01]  /*dac0*/  MOV R50, R49 ;  /* 0x0000003100327202 */ /* 0x000fe20000000f00 */
[----:B------:R-:W-:-:S07]  /*dad0*/  FADD.FTZ R48, R48, R209 ;  /* 0x000000d130307221 */ /* 0x000fce0000010000 */
[----:B------:R-:W-:Y:S05]  /*dae0*/  WARPSYNC.COLLECTIVE R53, `(.L_x_146) ;  /* 0x0000000035087348 */ /* 0x000fea0003c00000 */
[----:B------:R0:W1:Y:S02]  /*daf0*/  SHFL.BFLY P3, R209, R50, R51, R52 ;  /* 0x0c00003332d17389 */ /* 0x0000640000060034 */
[----:B01----:R-:W-:Y:S05]  /*db00*/  ENDCOLLECTIVE ;  /* 0x000000000000791b */ /* 0x003fea0003800000 */
.L_x_146:
[----:B------:R-:W-:Y:S01]  /*db10*/  MOV R50, R48 ;  /* 0x0000003000327202 */ /* 0x000fe20000000f00 */
[----:B------:R-:W-:Y:S02]  /*db20*/  HFMA2 R51, -RZ, RZ, 0, 4.76837158203125e-07 ;  /* 0x00000008ff337431 */ /* 0x000fe400000001ff */
[----:B------:R-:W-:-:S07]  /*db30*/  FADD.FTZ R49, R49, R209 ;  /* 0x000000d131317221 */ /* 0x000fce0000010000 */
[----:B------:R-:W-:Y:S05]  /*db40*/  WARPSYNC.COLLECTIVE R53, `(.L_x_147) ;  /* 0x0000000035087348 */ /* 0x000fea0003c00000 */
[----:B------:R0:W1:Y:S02]  /*db50*/  SHFL.BFLY P3, R209, R50, R51, R52 ;  /* 0x0c00003332d17389 */ /* 0x0000640000060034 */
[----:B01----:R-:W-:Y:S05]  /*db60*/  ENDCOLLECTIVE ;  /* 0x000000000000791b */ /* 0x003fea0003800000 */
.L_x_147:
[----:B------:R-:W-:Y:S01]  /*db70*/  MOV R50, R49 ;  /* 0x0000003100327202 */ /* 0x000fe20000000f00 */
[----:B------:R-:W-:-:S07]  /*db80*/  FADD.FTZ R48, R48, R209 ;  /* 0x000000d130307221 */ /* 0x000fce0000010000 */
[----:B------:R-:W-:Y:S05]  /*db90*/  WARPSYNC.COLLECTIVE R53, `(.L_x_148) ;  /* 0x0000000035087348 */ /* 0x000fea0003c00000 */
[----:B------:R0:W1:Y:S02]  /*dba0*/  SHFL.BFLY P3, R209, R50, R51, R52 ;  /* 0x0c00003332d17389 */ /* 0x0000640000060034 */
[----:B01----:R-:W-:Y:S05]  /*dbb0*/  ENDCOLLECTIVE ;  /* 0x000000000000791b */ /* 0x003fea0003800000 */
.L_x_148:
[----:B------:R-:W-:Y:S01]  /*dbc0*/  MOV R50, R48 ;  /* 0x0000003000327202 */ /* 0x000fe20000000f00 */
[----:B------:R-:W-:Y:S02]  /*dbd0*/  HFMA2 R51, -RZ, RZ, 0, 9.5367431640625e-07 ;  /* 0x00000010ff337431 */ /* 0x000fe400000001ff */
[----:B------:R-:W-:-:S07]  /*dbe0*/  FADD.FTZ R49, R49, R209 ;  /* 0x000000d131317221 */ /* 0x000fce0000010000 */
[----:B------:R-:W-:Y:S05]  /*dbf0*/  WARPSYNC.COLLECTIVE R53, `(.L_x_149) ;  /* 0x0000000035087348 */ /* 0x000fea0003c00000 */
[----:B------:R0:W1:Y:S02]  /*dc00*/  SHFL.BFLY P3, R209, R50, R51, R52 ;  /* 0x0c00003332d17389 */ /* 0x0000640000060034 */
[----:B01----:R-:W-:Y:S05]  /*dc10*/  ENDCOLLECTIVE ;  /* 0x000000000000791b */ /* 0x003fea0003800000 */
.L_x_149:
[----:B------:R-:W-:Y:S02]  /*dc20*/  MOV R50, R49 ;  /* 0x0000003100327202 */ /* 0x000fe40000000f00 */
[----:B------:R-:W-:-:S07]  /*dc30*/  MOV R208, R209 ;  /* 0x000000d100d07202 */ /* 0x000fce0000000f00 */
[----:B------:R-:W-:Y:S05]  /*dc40*/  WARPSYNC.COLLECTIVE R53, `(.L_x_150) ;  /* 0x0000000035087348 */ /* 0x000fea0003c00000 */
[----:B------:R0:W1:Y:S02]  /*dc50*/  SHFL.BFLY P3, R209, R50, R51, R52 ;  /* 0x0c00003332d17389 */ /* 0x0000640000060034 */
[----:B01----:R-:W-:Y:S05]  /*dc60*/  ENDCOLLECTIVE ;  /* 0x000000000000791b */ /* 0x003fea0003800000 */
.L_x_150:
[----:B------:R-:W-:Y:S01]  /*dc70*/  MOV R50, R209 ;  /* 0x000000d100327202 */ /* 0x000fe20000000f00 */
[----:B------:R-:W-:Y:S06]  /*dc80*/  BRA `(.L_x_151) ;  /* 0xffffff7000107947 */ /* 0x000fec000383ffff */
.L_x_152:
        /* <DEDUP_REMOVED lines=15> */
.L_x_7067:


//--------------------- .text._ZN10layer_norm31ln_parallel_residual_bwd_kernelINS_13Kernel_traitsI13__nv_bfloat16S2_S2_S2_fjLj1280ELj1ELj4ELj1ELj16ENS_18Kernel_traits_baseILj1280ES2_S2_S2_S2_fjLj128EEEEELb0ELb1ELb0EEEvNS_9BwdParamsE --------------------------
	.section	.text._ZN10layer_norm31ln_parallel_residual_bwd_kernelINS_13Kernel_traitsI13__nv_bfloat16S2_S2_S2_fjLj1280ELj1ELj4ELj1ELj16ENS_18Kernel_traits_baseILj1280ES2_S2_S2_S2_fjLj128EEEEELb0ELb1ELb0EEEvNS_9BwdParamsE,"ax",@progbits
	.align	128
        .global         _ZN10layer_norm31ln_parallel_residual_bwd_kernelINS_13Kernel_traitsI13__nv_bfloat16S2_S2_S2_fjLj1280ELj1ELj4ELj1ELj16ENS_18Kernel_traits_baseILj1280ES2_S2_S2_S2_fjLj128EEEEELb0ELb1ELb0EEEvNS_9BwdParamsE
        .type           _ZN10layer_norm31ln_parallel_residual_bwd_kernelINS_13Kernel_traitsI13__nv_bfloat16S2_S2_S2_fjLj1280ELj1ELj4ELj1ELj16ENS_18Kernel_traits_baseILj1280ES2_S2_S2_S2_fjLj128EEEEELb0ELb1ELb0EEEvNS_9BwdParamsE,@function
        .size           _ZN10layer_norm31ln_parallel_residual_bwd_kernelINS_13Kernel_traitsI13__nv_bfloat16S2_S2_S2_fjLj1280ELj1ELj4ELj1ELj16ENS_18Kernel_traits_baseILj1280ES2_S2_S2_S2_fjLj128EEEEELb0ELb1ELb0EEEvNS_9BwdParamsE,(.L_x_7068 - _ZN10layer_norm31ln_parallel_residual_bwd_kernelINS_13Kernel_traitsI13__nv_bfloat16S2_S2_S2_fjLj1280ELj1ELj4ELj1ELj16ENS_18Kernel_traits_baseILj1280ES2_S2_S2_S2_fjLj128EEEEELb0ELb1ELb0EEEvNS_9BwdParamsE)
        .other          _ZN10layer_norm31ln_parallel_residual_bwd_kernelINS_13Kernel_traitsI13__nv_bfloat16S2_S2_S2_fjLj1280ELj1ELj4ELj1ELj16ENS_18Kernel_traits_baseILj1280ES2_S2_S2_S2_fjLj128EEEEELb0ELb1ELb0EEEvNS_9BwdParamsE,@"STO_CUDA_ENTRY STV_DEFAULT"
_ZN10layer_norm31ln_parallel_residual_bwd_kernelINS_13Kernel_traitsI13__nv_bfloat16S2_S2_S2_fjLj1280ELj1ELj4ELj1ELj16ENS_18Kernel_traits_baseILj1280ES2_S2_S2_S2_fjLj128EEEEELb0ELb1ELb0EEEvNS_9BwdParamsE:
.text._ZN10layer_norm31ln_parallel_residual_bwd_kernelINS_13Kernel_traitsI13__nv_bfloat16S2_S2_S2_fjLj1280ELj1ELj4ELj1ELj16ENS_18Kernel_traits_baseILj1280ES2_S2_S2_S2_fjLj128EEEEELb0ELb1ELb0EEEvNS_9BwdParamsE:
[----:B------:R-:W-:Y:S01]  /*0000*/  LDC R1, c[0x0][0x37c] ;  /* 0x0000df00ff017b82 */ /* 0x000fe20000000800 */
[----:B------:R-:W0:Y:S01]  /*0010*/  S2R R178, SR_TID.X ;  /* 0x0000000000b27919 */ /* 0x000e220000002100 */
[----:B------:R-:W1:Y:S01]  /*0020*/  LDCU UR4, c[0x0][0x388] ;  /* 0x00007100ff0477ac */ /* 0x000e620008000800 */
[----:B------:R-:W2:Y:S01]  /*0030*/  LDCU.64 UR10, c[0x0][0x358] ;  /* 0x00006b00ff0a77ac */ /* 0x000ea20008000a00 */
[----:B------:R-:W3:Y:S01]  /*0040*/  LDCU UR5, c[0x0][0x384] ;  /* 0x00007080ff0577ac */ /* 0x000ee20008000800 */
[----:B------:R-:W4:Y:S01]  /*0050*/  LDCU UR20, c[0x0][0x388] ;  /* 0x00007100ff1477ac */ /* 0x000f220008000800 */
[----:B------:R-:W0:Y:S01]  /*0060*/  LDCU.U8 UR13, c[0x0][0x410] ;  /* 0x00008200ff0d77ac */ /* 0x000e220008000000 */
[----:B-1----:R-:W-:Y:S01]  /*0070*/  MOV R29, UR4 ;  /* 0x00000004001d7c02 */ /* 0x002fe20008000f00 */
[----:B------:R-:W1:Y:S03]  /*0080*/  LDCU UR12, c[0x0][0x400] ;  /* 0x00008000ff0c77ac */ /* 0x000e660008000800 */
[----:B------:R-:W-:Y:S01]  /*0090*/  SHF.R.S32.HI R0, RZ, 0x1f, R29 ;  /* 0x0000001fff007819 */ /* 0x000fe2000001141d */
[----:B------:R-:W1:Y:S03]  /*00a0*/  LDCU.64 UR6, c[0x0][0x470] ;  /* 0x00008e00ff0677ac */ /* 0x000e660008000a00 */
[----:B------:R-:W-:Y:S01]  /*00b0*/  LEA.HI R0, R0, R29, RZ, 0x3 ;  /* 0x0000001d00007211 */ /* 0x000fe200078f18ff */
[----:B------:R-:W1:Y:S01]  /*00c0*/  LDCU.64 UR8, c[0x0][0x478] ;  /* 0x00008f00ff0877ac */ /* 0x000e620008000a00 */
[C---:B0-----:R-:W-:Y:S01]  /*00d0*/  LOP3.LUT R3, R178.reuse, 0x1f, RZ, 0xc, !PT ;  /* 0x0000001fb2037812 */ /* 0x041fe200078e0cff */
[----:B------:R-:W0:Y:S01]  /*00e0*/  LDCU.64 UR14, c[0x0][0x438] ;  /* 0x00008700ff0e77ac */ /* 0x000e220008000a00 */
[----:B------:R-:W-:-:S02]  /*00f0*/  LOP3.LUT R181, R178, 0x1f, RZ, 0xc0, !PT ;  /* 0x0000001fb2b57812 */ /* 0x000fc400078ec0ff */
[----:B------:R-:W-:Y:S02]  /*0100*/  LEA.HI.SX32 R180, R0, R3, 0x1d ;  /* 0x0000000300b47211 */ /* 0x000fe400078feaff */
[----:B------:R-:W-:Y:S02]  /*0110*/  MOV R15, R181 ;  /* 0x000000b5000f7202 */ /* 0x000fe40000000f00 */
[C---:B------:R-:W-:Y:S02]  /*0120*/  ISETP.GE.U32.AND P0, PT, R180.reuse, 0x20, PT ;  /* 0x00000020b400780c */ /* 0x040fe40003f06070 */
[C---:B------:R-:W-:Y:S02]  /*0130*/  ISETP.GE.U32.AND P1, PT, R180.reuse, 0x40, PT ;  /* 0x00000040b400780c */ /* 0x040fe40003f26070 */
[C---:B------:R-:W-:Y:S02]  /*0140*/  ISETP.GE.U32.AND P2, PT, R180.reuse, 0x60, PT ;  /* 0x00000060b400780c */ /* 0x040fe40003f46070 */
[----:B------:R-:W-:-:S02]  /*0150*/  ISETP.GE.U32.AND P3, PT, R180, 0x80, PT ;  /* 0x00000080b400780c */ /* 0x000fc40003f66070 */
[----:B------:R-:W-:-:S05]  /*0160*/  ISETP.GE.U32.AND P4, PT, R180, 0xa0, PT ;  /* 0x000000a0b400780c */ /* 0x000fca0003f86070 */
[----:B------:R-:W2:Y:S08]  /*0170*/  @P0 LDC.64 R2, c[0x0][0x3d0] ;  /* 0x0000f400ff020b82 */ /* 0x000eb00000000a00 */
[----:B------:R-:W3:Y:S08]  /*0180*/  @P1 LDC.64 R4, c[0x0][0x3d0] ;  /* 0x0000f400ff041b82 */ /* 0x000ef00000000a00 */
[----:B------:R-:W4:Y:S08]  /*0190*/  @P2 LDC.64 R8, c[0x0][0x3d0] ;  /* 0x0000f400ff082b82 */ /* 0x000f300000000a00 */
[----:B------:R-:W1:Y:S01]  /*01a0*/  @P3 LDC.64 R10, c[0x0][0x3d0] ;  /* 0x0000f400ff0a3b82 */ /* 0x000e620000000a00 */
[C---:B--2---:R-:W-:Y:S01]  /*01b0*/  @P0 IMAD.WIDE.U32 R2, R15.reuse, 0x10, R2 ;  /* 0x000000100f020825 */ /* 0x044fe200078e0002 */
[----:B------:R-:W-:-:S06]  /*01c0*/  @P0 LOP3.LUT R15, R15, 0x20, RZ, 0xfc, !PT ;  /* 0x000000200f0f0812 */ /* 0x000fcc00078efcff */
[----:B------:R-:W2:Y:S01]  /*01d0*/  S2UR UR4, SR_CTAID.X ;  /* 0x00000000000479c3 */ /* 0x000ea20000002500 */
[C---:B---3--:R-:W-:Y:S01]  /*01e0*/  @P1 IMAD.WIDE.U32 R6, R15.reuse, 0x10, R4 ;  /* 0x000000100f061825 */ /* 0x048fe200078e0004 */
[----:B------:R-:W-:Y:S01]  /*01f0*/  @P1 IADD3 R15, PT, PT, R15, 0x20, RZ ;  /* 0x000000200f0f1810 */ /* 0x000fe20007ffe0ff */
[----:B------:R3:W5:Y:S04]  /*0200*/  @P0 LDG.E.128 R48, desc[UR10][R2.64] ;  /* 0x0000000a02300981 */ /* 0x000768000c1e1d00 */
[----:B------:R3:W5:Y:S01]  /*0210*/  @P1 LDG.E.128 R52, desc[UR10][R6.64] ;  /* 0x0000000a06341981 */ /* 0x000762000c1e1d00 */
[----:B------:R-:W0:Y:S01]  /*0220*/  @P4 LDC.64 R12, c[0x0][0x3d0] ;  /* 0x0000f400ff0c4b82 */ /* 0x000e220000000a00 */
[C---:B----4-:R-:W-:Y:S01]  /*0230*/  @P2 IMAD.WIDE.U32 R8, R15.reuse, 0x10, R8 ;  /* 0x000000100f082825 */ /* 0x050fe200078e0008 */
[----:B------:R-:W-:-:S04]  /*0240*/  @P2 IADD3 R15, PT, PT, R15, 0x20, RZ ;  /* 0x000000200f0f2810 */ /* 0x000fc80007ffe0ff */
[----:B------:R3:W5:Y:S01]  /*0250*/  @P2 LDG.E.128 R56, desc[UR10][R8.64] ;  /* 0x0000000a08382981 */ /* 0x000762000c1e1d00 */
[C---:B-1----:R-:W-:Y:S01]  /*0260*/  @P3 IMAD.WIDE.U32 R10, R15.reuse, 0x10, R10 ;  /* 0x000000100f0a3825 */ /* 0x042fe200078e000a */
[----:B------:R-:W-:-:S04]  /*0270*/  @P3 IADD3 R15, PT, PT, R15, 0x20, RZ ;  /* 0x000000200f0f3810 */ /* 0x000fc80007ffe0ff */
[----:B------:R3:W5:Y:S01]  /*0280*/  @P3 LDG.E.128 R60, desc[UR10][R10.64] ;  /* 0x0000000a0a3c3981 */ /* 0x000762000c1e1d00 */
[----:B0-----:R-:W-:-:S05]  /*0290*/  @P4 IMAD.WIDE.U32 R4, R15, 0x10, R12 ;  /* 0x000000100f044825 */ /* 0x001fca00078e000c */
[----:B------:R3:W5:Y:S01]  /*02a0*/  @P4 LDG.E.128 R64, desc[UR10][R4.64] ;  /* 0x0000000a04404981 */ /* 0x000762000c1e1d00 */
[----:B--2---:R-:W-:Y:S01]  /*02b0*/  USHF.L.U32 UR4, UR4, 0x2, URZ ;  /* 0x0000000204047899 */ /* 0x004fe200080006ff */
[----:B------:R-:W-:-:S05]  /*02c0*/  SHF.R.U32.HI R178, RZ, 0x5, R178 ;  /* 0x00000005ffb27819 */ /* 0x000fca00000116b2 */
[----:B------:R-:W-:-:S04]  /*02d0*/  LOP3.LUT R178, R178, UR4, RZ, 0xfc, !PT ;  /* 0x00000004b2b27c12 */ /* 0x000fc8000f8efcff */
[----:B------:R-:W-:Y:S01]  /*02e0*/  ISETP.GE.AND P0, PT, R178, UR5, PT ;  /* 0x00000005b2007c0c */ /* 0x000fe2000bf06270 */
[----:B------:R-:W-:Y:S01]  /*02f0*/  BSSY B1, `(.L_x_153) ;  /* 0x0000b6a000017945 */ /* 0x000fe20003800000 */
        /* <DEDUP_REMOVED lines=40> */
[----:B---3--:R-:W-:Y:S06]  /*0580*/  @P0 BRA `(.L_x_154) ;  /* 0x000000b400000947 */ /* 0x008fec0003800000 */
[----:B------:R-:W0:Y:S01]  /*0590*/  LDCU.64 UR4, c[0x0][0x438] ;  /* 0x00008700ff0477ac */ /* 0x000e220008000a00 */
[----:B-----5:R-:W-:Y:S02]  /*05a0*/  PRMT R28, R48, 0x7632, R28 ;  /* 0x00007632301c7816 */ /* 0x020fe4000000001c */
[----:B------:R-:W-:Y:S02]  /*05b0*/  CS2R R68, SRZ ;  /* 0x0000000000447805 */ /* 0x000fe4000001ff00 */
[----:B------:R-:W-:Y:S02]  /*05c0*/  PRMT R27, R55, 0x7632, R27 ;  /* 0x00007632371b7816 */ /* 0x000fe4000000001b */
[----:B------:R-:W-:Y:S02]  /*05d0*/  CS2R R70, SRZ ;  /* 0x0000000000467805 */ /* 0x000fe4000001ff00 */
[----:B------:R-:W-:Y:S02]  /*05e0*/  PRMT R26, R54, 0x7632, R26 ;  /* 0x00007632361a7816 */ /* 0x000fe4000000001a */
[----:B------:R-:W-:-:S02]  /*05f0*/  CS2R R72, SRZ ;  /* 0x0000000000487805 */ /* 0x000fc4000001ff00 */
[----:B------:R-:W-:Y:S02]  /*0600*/  PRMT R25, R53, 0x7632, R25 ;  /* 0x0000763235197816 */ /* 0x000fe40000000019 */
        /* <DEDUP_REMOVED lines=9> */
[----:B------:R-:W-:Y:S01]  /*06a0*/  PRMT R20, R56, 0x7632, R20 ;  /* 0x0000763238147816 */ /* 0x000fe20000000014 */
[----:B0-----:R-:W-:Y:S01]  /*06b0*/  UISETP.NE.U32.AND UP0, UPT, UR4, URZ, UPT ;  /* 0x000000ff0400728c */ /* 0x001fe2000bf05070 */
[----:B------:R-:W-:Y:S01]  /*06c0*/  PRMT R19, R63, 0x7632, R19 ;  /* 0x000076323f137816 */ /* 0x000fe20000000013 */
[----:B------:R-:W0:Y:S01]  /*06d0*/  LDCU.U8 UR4, c[0x0][0x410] ;  /* 0x00008200ff0477ac */ /* 0x000e220008000000 */
[----:B------:R-:W-:-:S02]  /*06e0*/  PRMT R18, R62, 0x7632, R18 ;  /* 0x000076323e127816 */ /* 0x000fc40000000012 */
[----:B------:R-:W-:Y:S02]  /*06f0*/  CS2R R80, SRZ ;  /* 0x0000000000507805 */ /* 0x000fe4000001ff00 */
[----:B------:R-:W-:Y:S01]  /*0700*/  PRMT R17, R61, 0x7632, R17 ;  /* 0x000076323d117816 */ /* 0x000fe20000000011 */
[----:B------:R-:W-:Y:S01]  /*0710*/  UISETP.NE.AND.EX UP0, UPT, UR5, URZ, UPT, UP0 ;  /* 0x000000ff0500728c */ /* 0x000fe2000bf05300 */
        /* <DEDUP_REMOVED lines=10> */
[----:B------:R-:W-:Y:S02]  /*07c0*/  CS2R R92, SRZ ;  /* 0x00000000005c7805 */ /* 0x000fe4000001ff00 */
[----:B------:R-:W-:Y:S02]  /*07d0*/  CS2R R94, SRZ ;  /* 0x00000000005e7805 */ /* 0x000fe4000001ff00 */
[----:B------:R-:W-:Y:S01]  /*07e0*/  CS2R R96, SRZ ;  /* 0x0000000000607805 */ /* 0x000fe2000001ff00 */
[----:B0-----:R-:W-:Y:S01]  /*07f0*/  UISETP.NE.AND UP1, UPT, UR4, URZ, UPT ;  /* 0x000000ff0400728c */ /* 0x001fe2000bf25270 */
[----:B------:R-:W-:Y:S02]  /*0800*/  CS2R R98, SRZ ;  /* 0x0000000000627805 */ /* 0x000fe4000001ff00 */
[----:B------:R-:W-:Y:S02]  /*0810*/  CS2R R100, SRZ ;  /* 0x0000000000647805 */ /* 0x000fe4000001ff00 */
[----:B------:R-:W-:-:S02]  /*0820*/  CS2R R102, SRZ ;  /* 0x0000000000667805 */ /* 0x000fc4000001ff00 */
[----:B------:R-:W-:Y:S02]  /*0830*/  CS2R R104, SRZ ;  /* 0x0000000000687805 */ /* 0x000fe4000001ff00 */
[----:B------:R-:W-:Y:S02]  /*0840*/  CS2R R106, SRZ ;  /* 0x00000000006a7805 */ /* 0x000fe4000001ff00 */
[----:B------:R-:W-:Y:S02]  /*0850*/  PLOP3.LUT P1, PT, PT, PT, UP1, 0x80, 0x8 ;  /* 0x000000000008781c */ /* 0x000fe40003f2f018 */
        /* <DEDUP_REMOVED lines=15> */
[----:B------:R-:W-:Y:S02]  /*0950*/  PLOP3.LUT P0, PT, PT, PT, UP0, 0x80, 0x8 ;  /* 0x000000000008781c */ /* 0x000fe40003f0f008 */
[----:B------:R-:W-:Y:S02]  /*0960*/  CS2R R134, SRZ ;  /* 0x0000000000867805 */ /* 0x000fe4000001ff00 */
[----:B------:R-:W-:Y:S02]  /*0970*/  P2R R164, PR, RZ, 0x2 ;  /* 0x00000002ffa47803 */ /* 0x000fe40000000000 */
[----:B------:R-:W-:Y:S02]  /*0980*/  CS2R R136, SRZ ;  /* 0x0000000000887805 */ /* 0x000fe4000001ff00 */
[----:B------:R-:W-:-:S07]  /*0990*/  CS2R R138, SRZ ;  /* 0x00000000008a7805 */ /* 0x000fce000001ff00 */
.L_x_225:
[----:B------:R-:W0:Y:S01]  /*09a0*/  LDC.64 R162, c[0x0][0x3c0] ;  /* 0x0000f000ffa27b82 */ /* 0x000e220000000a00 */
[----:B------:R-:W-:-:S07]  /*09b0*/  ISETP.NE.AND P1, PT, R164, RZ, PT ;  /* 0x000000ffa400720c */ /* 0x000fce0003f25270 */
[----:B------:R-:W1:Y:S01]  /*09c0*/  LDC.64 R160, c[0x0][0x3c8] ;  /* 0x0000f200ffa07b82 */ /* 0x000e620000000a00 */
[----:B0-----:R-:W-:-:S06]  /*09d0*/  IMAD.WIDE R162, R178, 0x4, R162 ;  /* 0x00000004b2a27825 */ /* 0x001fcc00078e02a2 */
[----:B------:R-:W2:Y:S01]  /*09e0*/  LDG.E R162, desc[UR10][R162.64] ;  /* 0x0000000aa2a27981 */ /* 0x000ea2000c1e1900 */
[----:B-1----:R-:W-:-:S05]  /*09f0*/  IMAD.WIDE R160, R178, 0x4, R160 ;  /* 0x00000004b2a07825 */ /* 0x002fca00078e02a0 */
[----:B-----5:R0:W5:Y:S01]  /*0a00*/  LDG.E R189, desc[UR10][R160.64] ;  /* 0x0000000aa0bd7981 */ /* 0x020162000c1e1900 */
[----:B------:R-:W-:Y:S01]  /*0a10*/  MOV R29, UR20 ;  /* 0x00000014001d7c02 */ /* 0x000fe20008000f00 */
[----:B------:R-:W-:Y:S01]  /*0a20*/  BSSY.RECONVERGENT B0, `(.L_x_155) ;  /* 0x00003f8000007945 */ /* 0x000fe20003800200 */
[----:B------:R-:W-:Y:S02]  /*0a30*/  PRMT R246, R51, 0x7632, R246 ;  /* 0x0000763233f67816 */ /* 0x000fe400000000f6 */
[----:B------:R-:W-:Y:S01]  /*0a40*/  PRMT R245, R50, 0x7632, R245 ;  /* 0x0000763232f57816 */ /* 0x000fe200000000f5 */
[----:B------:R-:W-:Y:S01]  /*0a50*/  IMAD R164, R178, R29, RZ ;  /* 0x0000001db2a47224 */ /* 0x000fe200078e02ff */
[----:B------:R-:W-:-:S04]  /*0a60*/  PRMT R244, R49, 0x7632, R244 ;  /* 0x0000763231f47816 */ /* 0x000fc800000000f4 */
[----:B------:R-:W-:-:S04]  /*0a70*/  SHF.R.S32.HI R165, RZ, 0x1f, R164 ;  /* 0x0000001fffa57819 */ /* 0x000fc800000114a4 */
[----:B------:R-:W-:-:S04]  /*0a80*/  LEA.HI R164, R165, R164, RZ, 0x3 ;  /* 0x000000a4a5a47211 */ /* 0x000fc800078f18ff */
[----:B------:R-:W-:Y:S02]  /*0a90*/  LEA.HI.SX32 R176, R164, R181, 0x1d ;  /* 0x000000b5a4b07211 */ /* 0x000fe400078feaff */
[----:B--2---:R-:W-:Y:S01]  /*0aa0*/  FSEL R240, R162, RZ, !P1 ;  /* 0x000000ffa2f07208 */ /* 0x004fe20004800000 */
[----:B0-----:R-:W-:Y:S06]  /*0ab0*/  @P0 BRA `(.L_x_156) ;  /* 0x0000001c00c00947 */ /* 0x001fec0003800000 */
[C---:B------:R-:W-:Y:S01]  /*0ac0*/  ISETP.GE.U32.AND P1, PT, R180.reuse, 0x20, PT ;  /* 0x00000020b400780c */ /* 0x040fe20003f26070 */
[----:B------:R-:W-:Y:S01]  /*0ad0*/  BSSY.RECONVERGENT B2, `(.L_x_157) ;  /* 0x0000068000027945 */ /* 0x000fe20003800200 */
[----:B------:R-:W-:Y:S01]  /*0ae0*/  HFMA2 R241, -RZ, RZ, 0, 0 ;  /* 0x00000000fff17431 */ /* 0x000fe200000001ff */
[C---:B------:R-:W-:Y:S02]  /*0af0*/  ISETP.GE.U32.AND P2, PT, R180.reuse, 0x40, PT ;  /* 0x00000040b400780c */ /* 0x040fe40003f46070 */
[C---:B------:R-:W-:Y:S02]  /*0b00*/  ISETP.GE.U32.AND P3, PT, R180.reuse, 0x60, PT ;  /* 0x00000060b400780c */ /* 0x040fe40003f66070 */
[C---:B------:R-:W-:Y:S02]  /*0b10*/  ISETP.GE.U32.AND P4, PT, R180.reuse, 0x80, PT ;  /* 0x00000080b400780c */ /* 0x040fe40003f86070 */
[----:B------:R-:W-:Y:S02]  /*0b20*/  ISETP.GE.U32.AND P5, PT, R180, 0xa0, PT ;  /* 0x000000a0b400780c */ /* 0x000fe40003fa6070 */
[----:B------:R-:W-:-:S02]  /*0b30*/  MOV R242, RZ ;  /* 0x000000ff00f27202 */ /* 0x000fc40000000f00 */
[----:B------:R-:W-:Y:S01]  /*0b40*/  MOV R243, R176 ;  /* 0x000000b000f37202 */ /* 0x000fe20000000f00 */
[----:B------:R-:W-:Y:S08]  /*0b50*/  @!P1 BRA `(.L_x_158) ;  /* 0x00000004007c9947 */ /* 0x000ff00003800000 */
[----:B------:R-:W0:Y:S08]  /*0b60*/  LDC.64 R160, c[0x0][0x3a8] ;  /* 0x0000ea00ffa07b82 */ /* 0x000e300000000a00 */
[----:B------:R-:W1:Y:S01]  /*0b70*/  LDC.64 R164, c[0x0][0x428] ;  /* 0x00010a00ffa47b82 */ /* 0x000e620000000a00 */
[----:B0-----:R-:W-:-:S06]  /*0b80*/  IMAD.WIDE.U32 R160, R176, 0x10, R160 ;  /* 0x00000010b0a07825 */ /* 0x001fcc00078e00a0 */
[----:B------:R-:W2:Y:S01]  /*0b90*/  LDG.E.128 R160, desc[UR10][R160.64] ;  /* 0x0000000aa0a07981 */ /* 0x000ea2000c1e1d00 */
[----:B-1----:R-:W-:-:S06]  /*0ba0*/  IMAD.WIDE.U32 R164, R176, 0x10, R164 ;  /* 0x00000010b0a47825 */ /* 0x002fcc00078e00a4 */
[----:B------:R-:W3:Y:S01]  /*0bb0*/  LDG.E.128 R164, desc[UR10][R164.64] ;  /* 0x0000000aa4a47981 */ /* 0x000ee2000c1e1d00 */
[----:B------:R-:W-:Y:S02]  /*0bc0*/  SHF.L.U32 R188, R49, 0x10, RZ ;  /* 0x0000001031bc7819 */ /* 0x000fe400000006ff */
[----:B------:R-:W-:Y:S02]  /*0bd0*/  SHF.L.U32 R174, R48, 0x10, RZ ;  /* 0x0000001030ae7819 */ /* 0x000fe400000006ff */
[----:B------:R-:W-:Y:S02]  /*0be0*/  SHF.L.U32 R223, R246, 0x10, RZ ;  /* 0x00000010f6df7819 */ /* 0x000fe400000006ff */
[----:B------:R-:W-:Y:S02]  /*0bf0*/  SHF.L.U32 R225, R28, 0x10, RZ ;  /* 0x000000101ce17819 */ /* 0x000fe400000006ff */
[----:B------:R-:W-:Y:S02]  /*0c00*/  SHF.L.U32 R245, R245, 0x10, RZ ;  /* 0x00000010f5f57819 */ /* 0x000fe400000006ff */
[----:B------:R-:W-:-:S02]  /*0c10*/  SHF.L.U32 R237, R51, 0x10, RZ ;  /* 0x0000001033ed7819 */ /* 0x000fc400000006ff */
[----:B------:R-:W-:Y:S02]  /*0c20*/  IADD3 R243, PT, PT, R176, 0x20, RZ ;  /* 0x00000020b0f37810 */ /* 0x000fe40007ffe0ff */
[----:B--2---:R-:W-:Y:S02]  /*0c30*/  SHF.L.U32 R175, R160, 0x10, RZ ;  /* 0x00000010a0af7819 */ /* 0x004fe400000006ff */
[C---:B------:R-:W-:Y:S02]  /*0c40*/  SHF.L.U32 R177, R161.reuse, 0x10, RZ ;  /* 0x00000010a1b17819 */ /* 0x040fe400000006ff */
[----:B------:R-:W-:Y:S01]  /*0c50*/  SHF.L.U32 R207, R162, 0x10, RZ ;  /* 0x00000010a2cf7819 */ /* 0x000fe200000006ff */
[C---:B------:R-:W-:Y:S01]  /*0c60*/  FADD.FTZ R172, -R240.reuse, R175 ;  /* 0x000000aff0ac7221 */ /* 0x040fe20000010100 */
[----:B------:R-:W-:Y:S02]  /*0c70*/  PRMT R161, R161, 0x7632, R161 ;  /* 0x00007632a1a17816 */ /* 0x000fe400000000a1 */
[----:B---3--:R-:W-:Y:S01]  /*0c80*/  SHF.L.U32 R205, R165, 0x10, RZ ;  /* 0x00000010a5cd7819 */ /* 0x008fe200000006ff */
[C---:B-----5:R-:W-:Y:S01]  /*0c90*/  FMUL.FTZ R179, R189.reuse, R172 ;  /* 0x000000acbdb37220 */ /* 0x060fe20000410000 */
[----:B------:R-:W-:Y:S01]  /*0ca0*/  FADD.FTZ R172, -R240, R177 ;  /* 0x000000b1f0ac7221 */ /* 0x000fe20000010100 */
[----:B------:R-:W-:Y:S01]  /*0cb0*/  SHF.L.U32 R175, R164, 0x10, RZ ;  /* 0x00000010a4af7819 */ /* 0x000fe200000006ff */
[----:B------:R-:W-:Y:S01]  /*0cc0*/  FADD.FTZ R206, -R240, R207 ;  /* 0x000000cff0ce7221 */ /* 0x000fe20000010100 */
[----:B------:R-:W-:Y:S01]  /*0cd0*/  FADD.FTZ R106, R106, R205 ;  /* 0x000000cd6a6a7221 */ /* 0x000fe20000010000 */
[----:B------:R-:W-:Y:S01]  /*0ce0*/  FMUL.FTZ R177, R189, R172 ;  /* 0x000000acbdb17220 */ /* 0x000fe20000410000 */
[-C--:B------:R-:W-:Y:S01]  /*0cf0*/  FMUL.FTZ R172, R188, R205.reuse ;  /* 0x000000cdbcac7220 */ /* 0x080fe20000410000 */
[----:B------:R-:W-:Y:S01]  /*0d00*/  SHF.L.U32 R161, R161, 0x10, RZ ;  /* 0x00000010a1a17819 */ /* 0x000fe200000006ff */
[----:B------:R-:W-:Y:S01]  /*0d10*/  FADD.FTZ R104, R104, R175 ;  /* 0x000000af68687221 */ /* 0x000fe20000010000 */
[----:B------:R-:W-:Y:S01]  /*0d20*/  FFMA.FTZ R70, R177, R205, R70 ;  /* 0x000000cdb1467223 */ /* 0x000fe20000010046 */
[-C--:B------:R-:W-:Y:S01]  /*0d30*/  FFMA.FTZ R68, R179, R175.reuse, R68 ;  /* 0x000000afb3447223 */ /* 0x080fe20000010044 */
[----:B------:R-:W-:Y:S01]  /*0d40*/  FMUL.FTZ R174, R174, R175 ;  /* 0x000000afaeae7220 */ /* 0x000fe20000410000 */
[----:B------:R-:W-:Y:S01]  /*0d50*/  SHF.L.U32 R205, R166, 0x10, RZ ;  /* 0x00000010a6cd7819 */ /* 0x000fe200000006ff */
[----:B------:R-:W-:Y:S01]  /*0d60*/  FMUL.FTZ R175, R189, R206 ;  /* 0x000000cebdaf7220 */ /* 0x000fe20000410000 */
[----:B------:R-:W-:Y:S01]  /*0d70*/  SHF.L.U32 R188, R50, 0x10, RZ ;  /* 0x0000001032bc7819 */ /* 0x000fe200000006ff */
[----:B------:R-:W-:Y:S01]  /*0d80*/  FADD.FTZ R208, -R240, R161 ;  /* 0x000000a1f0d07221 */ /* 0x000fe20000010100 */
[----:B------:R-:W-:Y:S01]  /*0d90*/  PRMT R162, R162, 0x7632, R162 ;  /* 0x00007632a2a27816 */ /* 0x000fe200000000a2 */
[----:B------:R-:W-:Y:S01]  /*0da0*/  FADD.FTZ R108, R108, R205 ;  /* 0x000000cd6c6c7221 */ /* 0x000fe20000010000 */
[----:B------:R-:W-:Y:S01]  /*0db0*/  PRMT R165, R165, 0x7632, R165 ;  /* 0x00007632a5a57816 */ /* 0x000fe200000000a5 */
[-C--:B------:R-:W-:Y:S01]  /*0dc0*/  FFMA.FTZ R72, R175, R205.reuse, R72 ;  /* 0x000000cdaf487223 */ /* 0x080fe20000010048 */
[----:B------:R-:W-:Y:S01]  /*0dd0*/  FMUL.FTZ R188, R188, R205 ;  /* 0x000000cdbcbc7220 */ /* 0x000fe20000410000 */
[----:B------:R-:W-:Y:S01]  /*0de0*/  SHF.L.U32 R205, R162, 0x10, RZ ;  /* 0x00000010a2cd7819 */ /* 0x000fe200000006ff */
[----:B------:R-:W-:Y:S01]  /*0df0*/  FMUL.FTZ R208, R189, R208 ;  /* 0x000000d0bdd07220 */ /* 0x000fe20000410000 */
[----:B------:R-:W-:-:S02]  /*0e00*/  SHF.L.U32 R207, R244, 0x10, RZ ;  /* 0x00000010f4cf7819 */ /* 0x000fc400000006ff */
[----:B------:R-:W-:Y:S01]  /*0e10*/  SHF.L.U32 R162, R165, 0x10, RZ ;  /* 0x00000010a5a27819 */ /* 0x000fe200000006ff */
[----:B------:R-:W-:Y:S01]  /*0e20*/  FADD.FTZ R206, -R240, R205 ;  /* 0x000000cdf0ce7221 */ /* 0x000fe20000010100 */
[----:B------:R-:W-:Y:S02]  /*0e30*/  PRMT R160, R160, 0x7632, R160 ;  /* 0x00007632a0a07816 */ /* 0x000fe400000000a0 */
[----:B------:R-:W-:Y:S01]  /*0e40*/  PRMT R164, R164, 0x7632, R164 ;  /* 0x00007632a4a47816 */ /* 0x000fe200000000a4 */
[-C--:B------:R-:W-:Y:S01]  /*0e50*/  FMUL.FTZ R207, R207, R162.reuse ;  /* 0x000000a2cfcf7220 */ /* 0x080fe20000410000 */
[--C-:B------:R-:W-:Y:S01]  /*0e60*/  FADD.FTZ R107, R107, R162.reuse ;  /* 0x000000a26b6b7221 */ /* 0x100fe20000010000 */
[----:B------:R-:W-:Y:S01]  /*0e70*/  FFMA.FTZ R71, R208, R162, R71 ;  /* 0x000000a2d0477223 */ /* 0x000fe20000010047 */
[----:B------:R-:W-:Y:S01]  /*0e80*/  PRMT R162, R163, 0x7632, R162 ;  /* 0x00007632a3a27816 */ /* 0x000fe200000000a2 */
[----:B------:R-:W-:Y:S01]  /*0e90*/  FMUL.FTZ R206, R189, R206 ;  /* 0x000000cebdce7220 */ /* 0x000fe20000410000 */
[----:B------:R-:W-:-:S02]  /*0ea0*/  SHF.L.U32 R161, R160, 0x10, RZ ;  /* 0x00000010a0a17819 */ /* 0x000fc400000006ff */
[----:B------:R-:W-:Y:S02]  /*0eb0*/  SHF.L.U32 R165, R162, 0x10, RZ ;  /* 0x00000010a2a57819 */ /* 0x000fe400000006ff */
[----:B------:R-:W-:Y:S01]  /*0ec0*/  PRMT R160, R167, 0x7632, R160 ;  /* 0x00007632a7a07816 */ /* 0x000fe200000000a0 */
[----:B------:R-:W-:Y:S01]  /*0ed0*/  FADD.FTZ R228, -R240, R161 ;  /* 0x000000a1f0e47221 */ /* 0x000fe20000010100 */
[----:B------:R-:W-:Y:S01]  /*0ee0*/  SHF.L.U32 R164, R164, 0x10, RZ ;  /* 0x00000010a4a47819 */ /* 0x000fe200000006ff */
[----:B------:R-:W-:Y:S01]  /*0ef0*/  FADD.FTZ R226, -R240, R165 ;  /* 0x000000a5f0e27221 */ /* 0x000fe20000010100 */
[----:B------:R-:W-:Y:S01]  /*0f00*/  SHF.L.U32 R160, R160, 0x10, RZ ;  /* 0x00000010a0a07819 */ /* 0x000fe200000006ff */
[----:B------:R-:W-:Y:S01]  /*0f10*/  FMUL.FTZ R228, R189, R228 ;  /* 0x000000e4bde47220 */ /* 0x000fe20000410000 */
[----:B------:R-:W-:Y:S01]  /*0f20*/  FFMA.FTZ R161, R179, R174, RZ ;  /* 0x000000aeb3a17223 */ /* 0x000fe200000100ff */
[----:B------:R-:W-:Y:S01]  /*0f30*/  FMUL.FTZ R226, R189, R226 ;  /* 0x000000e2bde27220 */ /* 0x000fe20000410000 */
[----:B------:R-:W-:Y:S01]  /*0f40*/  FMUL.FTZ R225, R225, R164 ;  /* 0x000000a4e1e17220 */ /* 0x000fe20000410000 */
[-C--:B------:R-:W-:Y:S01]  /*0f50*/  FMUL.FTZ R223, R223, R160.reuse ;  /* 0x000000a0dfdf7220 */ /* 0x080fe20000410000 */
[----:B------:R-:W-:Y:S01]  /*0f60*/  FADD.FTZ R111, R111, R160 ;  /* 0x000000a06f6f7221 */ /* 0x000fe20000010000 */
[----:B------:R-:W-:Y:S01]  /*0f70*/  FFMA.FTZ R75, R226, R160, R75 ;  /* 0x000000a0e24b7223 */ /* 0x000fe2000001004b */
[----:B------:R-:W-:Y:S01]  /*0f80*/  FADD.FTZ R160, RZ, R174 ;  /* 0x000000aeffa07221 */ /* 0x000fe20000010000 */
[----:B------:R-:W-:Y:S01]  /*0f90*/  SHF.L.U32 R165, R163, 0x10, RZ ;  /* 0x00000010a3a57819 */ /* 0x000fe200000006ff */
[----:B------:R-:W-:Y:S01]  /*0fa0*/  FADD.FTZ R105, R105, R164 ;  /* 0x000000a469697221 */ /* 0x000fe20000010000 */
[----:B------:R-:W-:Y:S01]  /*0fb0*/  PRMT R166, R166, 0x7632, R166 ;  /* 0x00007632a6a67816 */ /* 0x000fe200000000a6 */
[----:B------:R-:W-:Y:S01]  /*0fc0*/  FADD.FTZ R163, R160, R225 ;  /* 0x000000e1a0a37221 */ /* 0x000fe20000010000 */
[C---:B------:R-:W-:Y:S01]  /*0fd0*/  FFMA.FTZ R160, R228.reuse, R225, R161 ;  /* 0x000000e1e4a07223 */ /* 0x040fe200000100a1 */
[----:B------:R-:W-:Y:S01]  /*0fe0*/  FFMA.FTZ R69, R228, R164, R69 ;  /* 0x000000a4e4457223 */ /* 0x000fe20000010045 */
[----:B------:R-:W-:Y:S01]  /*0ff0*/  SHF.L.U32 R166, R166, 0x10, RZ ;  /* 0x00000010a6a67819 */ /* 0x000fe200000006ff */
[----:B------:R-:W-:Y:S01]  /*1000*/  FADD.FTZ R162, R163, R172 ;  /* 0x000000aca3a27221 */ /* 0x000fe20000010000 */
[----:B------:R-:W-:Y:S01]  /*1010*/  FFMA.FTZ R161, R177, R172, R160 ;  /* 0x000000acb1a17223 */ /* 0x000fe200000100a0 */
[----:B------:R-:W-:Y:S01]  /*1020*/  SHF.L.U32 R167, R167, 0x10, RZ ;  /* 0x00000010a7a77819 */ /* 0x000fe200000006ff */
[----:B------:R-:W-:Y:S01]  /*1030*/  FADD.FTZ R164, -R240, R165 ;  /* 0x000000a5f0a47221 */ /* 0x000fe20000010100 */
[----:B------:R-:W-:Y:S01]  /*1040*/  FADD.FTZ R163, R162, R207 ;  /* 0x000000cfa2a37221 */ /* 0x000fe20000010000 */
[----:B------:R-:W-:Y:S01]  /*1050*/  FFMA.FTZ R160, R208, R207, R161 ;  /* 0x000000cfd0a07223 */ /* 0x000fe200000100a1 */
[----:B------:R-:W-:Y:S01]  /*1060*/  FMUL.FTZ R205, R245, R166 ;  /* 0x000000a6f5cd7220 */ /* 0x000fe20000410000 */
[----:B------:R-:W-:Y:S01]  /*1070*/  FMUL.FTZ R239, R189, R164 ;  /* 0x000000a4bdef7220 */ /* 0x000fe20000410000 */
[----:B------:R-:W-:Y:S01]  /*1080*/  FADD.FTZ R162, R163, R188 ;  /* 0x000000bca3a27221 */ /* 0x000fe20000010000 */
[----:B------:R-:W-:Y:S01]  /*1090*/  FFMA.FTZ R161, R175, R188, R160 ;  /* 0x000000bcafa17223 */ /* 0x000fe200000100a0 */
[----:B------:R-:W-:Y:S01]  /*10a0*/  FMUL.FTZ R237, R237, R167 ;  /* 0x000000a7eded7220 */ /* 0x000fe20000410000 */
[----:B------:R-:W-:Y:S01]  /*10b0*/  FADD.FTZ R109, R109, R166 ;  /* 0x000000a66d6d7221 */ /* 0x000fe20000010000 */
[----:B------:R-:W-:Y:S01]  /*10c0*/  FADD.FTZ R162, R162, R205 ;  /* 0x000000cda2a27221 */ /* 0x000fe20000010000 */
[C---:B------:R-:W-:Y:S01]  /*10d0*/  FFMA.FTZ R160, R206.reuse, R205, R161 ;  /* 0x000000cdcea07223 */ /* 0x040fe200000100a1 */
[----:B------:R-:W-:Y:S01]  /*10e0*/  FFMA.FTZ R73, R206, R166, R73 ;  /* 0x000000a6ce497223 */ /* 0x000fe20000010049 */
[----:B------:R-:W-:Y:S01]  /*10f0*/  FADD.FTZ R110, R110, R167 ;  /* 0x000000a76e6e7221 */ /* 0x000fe20000010000 */
[----:B------:R-:W-:Y:S01]  /*1100*/  FADD.FTZ R162, R162, R237 ;  /* 0x000000eda2a27221 */ /* 0x000fe20000010000 */
[C---:B------:R-:W-:Y:S01]  /*1110*/  FFMA.FTZ R161, R239.reuse, R237, R160 ;  /* 0x000000edefa17223 */ /* 0x040fe200000100a0 */
[----:B------:R-:W-:-:S02]  /*1120*/  FFMA.FTZ R74, R239, R167, R74 ;  /* 0x000000a7ef4a7223 */ /* 0x000fc4000001004a */
[----:B------:R-:W-:Y:S01]  /*1130*/  FADD.FTZ R241, R162, R223 ;  /* 0x000000dfa2f17221 */ /* 0x000fe20000010000 */
[----:B------:R-:W-:-:S07]  /*1140*/  FFMA.FTZ R242, R226, R223, R161 ;  /* 0x000000dfe2f27223 */ /* 0x000fce00000100a1 */
.L_x_158:
[----:B------:R-:W-:Y:S05]  /*1150*/  BSYNC.RECONVERGENT B2 ;  /* 0x0000000000027941 */ /* 0x000fea0003800200 */
.L_x_157:
[----:B------:R-:W-:Y:S04]  /*1160*/  BSSY.RECONVERGENT B2, `(.L_x_159) ;  /* 0x0000061000027945 */ /* 0x000fe80003800200 */
[----:B------:R-:W-:Y:S05]  /*1170*/  @!P2 BRA `(.L_x_160) ;  /* 0x00000004007ca947 */ /* 0x000fea0003800000 */
        /* <DEDUP_REMOVED lines=10> */
[----:B------:R-:W-:Y:S02]  /*1220*/  IADD3 R243, PT, PT, R243, 0x20, RZ ;  /* 0x00000020f3f37810 */ /* 0x000fe40007ffe0ff */
[----:B--2---:R-:W-:-:S02]  /*1230*/  SHF.L.U32 R169, R160, 0x10, RZ ;  /* 0x00000010a0a97819 */ /* 0x004fc400000006ff */
[C---:B------:R-:W-:Y:S02]  /*1240*/  SHF.L.U32 R171, R161.reuse, 0x10, RZ ;  /* 0x00000010a1ab7819 */ /* 0x040fe400000006ff */
[----:B------:R-:W-:Y:S01]  /*1250*/  SHF.L.U32 R193, R162, 0x10, RZ ;  /* 0x00000010a2c17819 */ /* 0x000fe200000006ff */
[----:B------:R-:W-:Y:S01]  /*1260*/  FADD.FTZ R30, -R240, R169 ;  /* 0x000000a9f01e7221 */ /* 0x000fe20000010100 */
[----:B------:R-:W-:Y:S02]  /*1270*/  PRMT R161, R161, 0x7632, R161 ;  /* 0x00007632a1a17816 */ /* 0x000fe400000000a1 */
[----:B------:R-:W-:Y:S01]  /*1280*/  PRMT R160, R160, 0x7632, R160 ;  /* 0x00007632a0a07816 */ /* 0x000fe200000000a0 */
[----:B-----5:R-:W-:Y:S01]  /*1290*/  FMUL.FTZ R173, R189, R30 ;  /* 0x0000001ebdad7220 */ /* 0x020fe20000410000 */
[C---:B------:R-:W-:Y:S01]  /*12a0*/  FADD.FTZ R30, -R240.reuse, R171 ;  /* 0x000000abf01e7221 */ /* 0x040fe20000010100 */
[----:B------:R-:W-:Y:S02]  /*12b0*/  SHF.L.U32 R161, R161, 0x10, RZ ;  /* 0x00000010a1a17819 */ /* 0x000fe400000006ff */
[----:B---3--:R-:W-:Y:S01]  /*12c0*/  SHF.L.U32 R187, R165, 0x10, RZ ;  /* 0x00000010a5bb7819 */ /* 0x008fe200000006ff */
[----:B------:R-:W-:Y:S01]  /*12d0*/  FMUL.FTZ R171, R189, R30 ;  /* 0x0000001ebdab7220 */ /* 0x000fe20000410000 */
[C---:B------:R-:W-:Y:S01]  /*12e0*/  FADD.FTZ R30, -R240.reuse, R193 ;  /* 0x000000c1f01e7221 */ /* 0x040fe20000010100 */
[----:B------:R-:W-:Y:S01]  /*12f0*/  SHF.L.U32 R193, R163, 0x10, RZ ;  /* 0x00000010a3c17819 */ /* 0x000fe200000006ff */
[----:B------:R-:W-:Y:S01]  /*1300*/  FADD.FTZ R224, -R240, R161 ;  /* 0x000000a1f0e07221 */ /* 0x000fe20000010100 */
[----:B------:R-:W-:Y:S01]  /*1310*/  SHF.L.U32 R169, R164, 0x10, RZ ;  /* 0x00000010a4a97819 */ /* 0x000fe200000006ff */
[----:B------:R-:W-:Y:S01]  /*1320*/  FMUL.FTZ R168, R168, R187 ;  /* 0x000000bba8a87220 */ /* 0x000fe20000410000 */
[----:B------:R-:W-:Y:S01]  /*1330*/  PRMT R165, R165, 0x7632, R165 ;  /* 0x00007632a5a57816 */ /* 0x000fe200000000a5 */
[----:B------:R-:W-:Y:S01]  /*1340*/  FADD.FTZ R186, -R240, R193 ;  /* 0x000000c1f0ba7221 */ /* 0x000fe20000010100 */
[----:B------:R-:W-:Y:S01]  /*1350*/  SHF.L.U32 R193, R160, 0x10, RZ ;  /* 0x00000010a0c17819 */ /* 0x000fe200000006ff */
[----:B------:R-:W-:Y:S01]  /*1360*/  FMUL.FTZ R224, R189, R224 ;  /* 0x000000e0bde07220 */ /* 0x000fe20000410000 */
[----:B------:R-:W-:Y:S01]  /*1370*/  PRMT R164, R164, 0x7632, R164 ;  /* 0x00007632a4a47816 */ /* 0x000fe200000000a4 */
[-C--:B------:R-:W-:Y:S01]  /*1380*/  FMUL.FTZ R170, R170, R169.reuse ;  /* 0x000000a9aaaa7220 */ /* 0x080fe20000410000 */
[----:B------:R-:W-:Y:S01]  /*1390*/  PRMT R162, R162, 0x7632, R162 ;  /* 0x00007632a2a27816 */ /* 0x000fe200000000a2 */
[----:B------:R-:W-:Y:S01]  /*13a0*/  FADD.FTZ R196, -R240, R193 ;  /* 0x000000c1f0c47221 */ /* 0x000fe20000010100 */
[----:B------:R-:W-:Y:S01]  /*13b0*/  SHF.L.U32 R160, R165, 0x10, RZ ;  /* 0x00000010a5a07819 */ /* 0x000fe200000006ff */
[----:B------:R-:W-:Y:S01]  /*13c0*/  FADD.FTZ R44, R44, R169 ;  /* 0x000000a92c2c7221 */ /* 0x000fe20000010000 */
[----:B------:R-:W-:Y:S01]  /*13d0*/  SHF.L.U32 R164, R164, 0x10, RZ ;  /* 0x00000010a4a47819 */ /* 0x000fe200000006ff */
[----:B------:R-:W-:Y:S01]  /*13e0*/  FFMA.FTZ R40, R173, R169, R40 ;  /* 0x000000a9ad287223 */ /* 0x000fe20000010028 */
[----:B------:R-:W-:Y:S01]  /*13f0*/  SHF.L.U32 R193, R24, 0x10, RZ ;  /* 0x0000001018c17819 */ /* 0x000fe200000006ff */
[----:B------:R-:W-:Y:S01]  /*1400*/  FADD.FTZ R46, R46, R187 ;  /* 0x000000bb2e2e7221 */ /* 0x000fe20000010000 */
[----:B------:R-:W-:Y:S01]  /*1410*/  SHF.L.U32 R161, R162, 0x10, RZ ;  /* 0x00000010a2a17819 */ /* 0x000fe200000006ff */
[----:B------:R-:W-:Y:S01]  /*1420*/  FFMA.FTZ R42, R171, R187, R42 ;  /* 0x000000bbab2a7223 */ /* 0x000fe2000001002a */
[----:B------:R-:W-:Y:S01]  /*1430*/  FMUL.FTZ R169, R189, R30 ;  /* 0x0000001ebda97220 */ /* 0x000fe20000410000 */
[----:B------:R-:W-:Y:S01]  /*1440*/  SHF.L.U32 R187, R166, 0x10, RZ ;  /* 0x00000010a6bb7819 */ /* 0x000fe200000006ff */
[----:B------:R-:W-:Y:S01]  /*1450*/  FADD.FTZ R47, R47, R160 ;  /* 0x000000a02f2f7221 */ /* 0x000fe20000010000 */
[----:B------:R-:W-:Y:S01]  /*1460*/  SHF.L.U32 R30, R54, 0x10, RZ ;  /* 0x00000010361e7819 */ /* 0x000fe200000006ff */
[-C--:B------:R-:W-:Y:S01]  /*1470*/  FFMA.FTZ R43, R224, R160.reuse, R43 ;  /* 0x000000a0e02b7223 */ /* 0x080fe2000001002b */
[----:B------:R-:W-:Y:S01]  /*1480*/  FMUL.FTZ R221, R221, R160 ;  /* 0x000000a0dddd7220 */ /* 0x000fe20000410000 */
[----:B------:R-:W-:Y:S01]  /*1490*/  FMUL.FTZ R193, R193, R164 ;  /* 0x000000a4c1c17220 */ /* 0x000fe20000410000 */
[----:B------:R-:W-:Y:S01]  /*14a0*/  FADD.FTZ R222, -R240, R161 ;  /* 0x000000a1f0de7221 */ /* 0x000fe20000010100 */
[----:B------:R-:W-:Y:S01]  /*14b0*/  FADD.FTZ R160, R241, R170 ;  /* 0x000000aaf1a07221 */ /* 0x000fe20000010000 */
[----:B------:R-:W-:Y:S01]  /*14c0*/  FMUL.FTZ R196, R189, R196 ;  /* 0x000000c4bdc47220 */ /* 0x000fe20000410000 */
[----:B------:R-:W-:Y:S01]  /*14d0*/  FFMA.FTZ R161, R173, R170, R242 ;  /* 0x000000aaada17223 */ /* 0x000fe200000100f2 */
[----:B------:R-:W-:Y:S01]  /*14e0*/  PRMT R162, R163, 0x7632, R162 ;  /* 0x00007632a3a27816 */ /* 0x000fe200000000a2 */
[----:B------:R-:W-:Y:S01]  /*14f0*/  FADD.FTZ R36, R36, R187 ;  /* 0x000000bb24247221 */ /* 0x000fe20000010000 */
[-C--:B------:R-:W-:Y:S01]  /*1500*/  FFMA.FTZ R32, R169, R187.reuse, R32 ;  /* 0x000000bba9207223 */ /* 0x080fe20000010020 */
[----:B------:R-:W-:Y:S01]  /*1510*/  FMUL.FTZ R30, R30, R187 ;  /* 0x000000bb1e1e7220 */ /* 0x000fe20000410000 */
[----:B------:R-:W-:Y:S01]  /*1520*/  FADD.FTZ R163, R160, R193 ;  /* 0x000000c1a0a37221 */ /* 0x000fe20000010000 */
[----:B------:R-:W-:Y:S01]  /*1530*/  FMUL.FTZ R187, R189, R186 ;  /* 0x000000babdbb7220 */ /* 0x000fe20000410000 */
[----:B------:R-:W-:Y:S01]  /*1540*/  FFMA.FTZ R160, R196, R193, R161 ;  /* 0x000000c1c4a07223 */ /* 0x000fe200000100a1 */
[----:B------:R-:W-:Y:S01]  /*1550*/  SHF.L.U32 R219, R167, 0x10, RZ ;  /* 0x00000010a7db7819 */ /* 0x000fe200000006ff */
[----:B------:R-:W-:Y:S01]  /*1560*/  FMUL.FTZ R222, R189, R222 ;  /* 0x000000debdde7220 */ /* 0x000fe20000410000 */
[----:B------:R-:W-:Y:S01]  /*1570*/  SHF.L.U32 R186, R55, 0x10, RZ ;  /* 0x0000001037ba7819 */ /* 0x000fe200000006ff */
[----:B------:R-:W-:Y:S01]  /*1580*/  FFMA.FTZ R161, R171, R168, R160 ;  /* 0x000000a8aba17223 */ /* 0x000fe200000100a0 */
[----:B------:R-:W-:Y:S01]  /*1590*/  PRMT R166, R166, 0x7632, R166 ;  /* 0x00007632a6a67816 */ /* 0x000fe200000000a6 */
[----:B------:R-:W-:Y:S01]  /*15a0*/  FADD.FTZ R38, R38, R219 ;  /* 0x000000db26267221 */ /* 0x000fe20000010000 */
[----:B------:R-:W-:Y:S01]  /*15b0*/  SHF.L.U32 R165, R162, 0x10, RZ ;  /* 0x00000010a2a57819 */ /* 0x000fe200000006ff */
[----:B------:R-:W-:Y:S01]  /*15c0*/  FADD.FTZ R162, R163, R168 ;  /* 0x000000a8a3a27221 */ /* 0x000fe20000010000 */
[-C--:B------:R-:W-:Y:S01]  /*15d0*/  FFMA.FTZ R34, R187, R219.reuse, R34 ;  /* 0x000000dbbb227223 */ /* 0x080fe20000010022 */
[----:B------:R-:W-:Y:S01]  /*15e0*/  FMUL.FTZ R186, R186, R219 ;  /* 0x000000dbbaba7220 */ /* 0x000fe20000410000 */
[----:B------:R-:W-:Y:S01]  /*15f0*/  SHF.L.U32 R166, R166, 0x10, RZ ;  /* 0x00000010a6a67819 */ /* 0x000fe200000006ff */
[----:B------:R-:W-:Y:S01]  /*1600*/  FADD.FTZ R163, R162, R221 ;  /* 0x000000dda2a37221 */ /* 0x000fe20000010000 */
[----:B------:R-:W-:Y:S01]  /*1610*/  SHF.L.U32 R219, R26, 0x10, RZ ;  /* 0x000000101adb7819 */ /* 0x000fe200000006ff */
[----:B------:R-:W-:Y:S01]  /*1620*/  FFMA.FTZ R160, R224, R221, R161 ;  /* 0x000000dde0a07223 */ /* 0x000fe200000100a1 */
[----:B------:R-:W-:Y:S01]  /*1630*/  PRMT R167, R167, 0x7632, R167 ;  /* 0x00007632a7a77816 */ /* 0x000fe200000000a7 */
[----:B------:R-:W-:Y:S01]  /*1640*/  FADD.FTZ R162, R163, R30 ;  /* 0x0000001ea3a27221 */ /* 0x000fe20000010000 */
[----:B------:R-:W-:Y:S01]  /*1650*/  FADD.FTZ R45, R45, R164 ;  /* 0x000000a42d2d7221 */ /* 0x000fe20000010000 */
[----:B------:R-:W-:Y:S01]  /*1660*/  FMUL.FTZ R219, R219, R166 ;  /* 0x000000a6dbdb7220 */ /* 0x000fe20000410000 */
[----:B------:R-:W-:Y:S01]  /*1670*/  FFMA.FTZ R161, R169, R30, R160 ;  /* 0x0000001ea9a17223 */ /* 0x000fe200000100a0 */
[----:B------:R-:W-:Y:S01]  /*1680*/  FFMA.FTZ R41, R196, R164, R41 ;  /* 0x000000a4c4297223 */ /* 0x000fe20000010029 */
[----:B------:R-:W-:Y:S01]  /*1690*/  SHF.L.U32 R164, R167, 0x10, RZ ;  /* 0x00000010a7a47819 */ /* 0x000fe200000006ff */
[----:B------:R-:W-:Y:S01]  /*16a0*/  FADD.FTZ R238, -R240, R165 ;  /* 0x000000a5f0ee7221 */ /* 0x000fe20000010100 */
[----:B------:R-:W-:Y:S01]  /*16b0*/  FADD.FTZ R163, R162, R219 ;  /* 0x000000dba2a37221 */ /* 0x000fe20000010000 */
[C---:B------:R-:W-:Y:S01]  /*16c0*/  FFMA.FTZ R160, R222.reuse, R219, R161 ;  /* 0x000000dbdea07223 */ /* 0x040fe200000100a1 */
[----:B------:R-:W-:Y:S01]  /*16d0*/  FADD.FTZ R37, R37, R166 ;  /* 0x000000a625257221 */ /* 0x000fe20000010000 */
[----:B------:R-:W-:Y:S01]  /*16e0*/  FMUL.FTZ R238, R189, R238 ;  /* 0x000000eebdee7220 */ /* 0x000fe20000410000 */
[----:B------:R-:W-:Y:S01]  /*16f0*/  FMUL.FTZ R235, R235, R164 ;  /* 0x000000a4ebeb7220 */ /* 0x000fe20000410000 */
[----:B------:R-:W-:Y:S01]  /*1700*/  FADD.FTZ R162, R163, R186 ;  /* 0x000000baa3a27221 */ /* 0x000fe20000010000 */
[----:B------:R-:W-:Y:S01]  /*1710*/  FFMA.FTZ R161, R187, R186, R160 ;  /* 0x000000babba17223 */ /* 0x000fe200000100a0 */
[----:B------:R-:W-:Y:S01]  /*1720*/  FFMA.FTZ R33, R222, R166, R33 ;  /* 0x000000a6de217223 */ /* 0x000fe20000010021 */
[----:B------:R-:W-:Y:S01]  /*1730*/  FADD.FTZ R39, R39, R164 ;  /* 0x000000a427277221 */ /* 0x000fe20000010000 */
[----:B------:R-:W-:Y:S01]  /*1740*/  FFMA.FTZ R35, R238, R164, R35 ;  /* 0x000000a4ee237223 */ /* 0x000fe20000010023 */
[----:B------:R-:W-:Y:S01]  /*1750*/  FADD.FTZ R241, R162, R235 ;  /* 0x000000eba2f17221 */ /* 0x000fe20000010000 */
[----:B------:R-:W-:-:S07]  /*1760*/  FFMA.FTZ R242, R238, R235, R161 ;  /* 0x000000ebeef27223 */ /* 0x000fce00000100a1 */
.L_x_160:
[----:B------:R-:W-:Y:S05]  /*1770*/  BSYNC.RECONVERGENT B2 ;  /* 0x0000000000027941 */ /* 0x000fea0003800200 */
.L_x_159:
        /* <DEDUP_REMOVED lines=34> */
[----:B------:R-:W-:Y:S01]  /*19a0*/  FMUL.FTZ R10, R9, R10 ;  /* 0x0000000a090a7220 */ /* 0x000fe20000410000 */
        /* <DEDUP_REMOVED lines=14> */
[----:B------:R-:W-:Y:S01]  /*1a90*/  FFMA.FTZ R83, R220, R160, R83 ;  /* 0x000000a0dc537223 */ /* 0x000fe20000010053 */
        /* <DEDUP_REMOVED lines=8> */
[----:B------:R-:W-:Y:S01]  /*1b20*/  FFMA.FTZ R84, R9, R185, R84 ;  /* 0x000000b909547223 */ /* 0x000fe20000010054 */
        /* <DEDUP_REMOVED lines=12> */
[----:B------:R-:W-:Y:S01]  /*1bf0*/  FFMA.FTZ R86, R185, R215, R86 ;  /* 0x000000d7b9567223 */ /* 0x000fe20000010056 */
        /* <DEDUP_REMOVED lines=14> */
[----:B------:R-:W-:Y:S01]  /*1ce0*/  FFMA.FTZ R160, R218, R215, R161 ;  /* 0x000000d7daa07223 */ /* 0x000fe200000100a1 */
        /* <DEDUP_REMOVED lines=10> */
.L_x_162:
[----:B------:R-:W-:Y:S05]  /*1d90*/  BSYNC.RECONVERGENT B2 ;  /* 0x0000000000027941 */ /* 0x000fea0003800200 */
.L_x_161:
        /* <DEDUP_REMOVED lines=20> */
[----:B------:R-:W-:Y:S01]  /*1ee0*/  FADD.FTZ R0, -R240, R5 ;  /* 0x00000005f0007221 */ /* 0x000fe20000010100 */
[----:B------:R-:W-:Y:S02]  /*1ef0*/  SHF.L.U32 R161, R161, 0x10, RZ ;  /* 0x00000010a1a17819 */ /* 0x000fe400000006ff */
[----:B---3--:R-:W-:Y:S01]  /*1f00*/  SHF.L.U32 R3, R164, 0x10, RZ ;  /* 0x00000010a4037819 */ /* 0x008fe200000006ff */
[----:B------:R-:W-:Y:S01]  /*1f10*/  FMUL.FTZ R5, R189, R0 ;  /* 0x00000000bd057220 */ /* 0x000fe20000410000 */
[C---:B------:R-:W-:Y:S01]  /*1f20*/  FADD.FTZ R0, -R240.reuse, R213 ;  /* 0x000000d5f0007221 */ /* 0x040fe20000010100 */
[----:B------:R-:W-:Y:S01]  /*1f30*/  SHF.L.U32 R213, R163, 0x10, RZ ;  /* 0x00000010a3d57819 */ /* 0x000fe200000006ff */
[----:B------:R-:W-:Y:S01]  /*1f40*/  FADD.FTZ R216, -R240, R161 ;  /* 0x000000a1f0d87221 */ /* 0x000fe20000010100 */
[----:B------:R-:W-:Y:S01]  /*1f50*/  PRMT R162, R162, 0x7632, R162 ;  /* 0x00007632a2a27816 */ /* 0x000fe200000000a2 */
[----:B------:R-:W-:Y:S01]  /*1f60*/  FMUL.FTZ R4, R3, R4 ;  /* 0x0000000403047220 */ /* 0x000fe20000410000 */
[----:B------:R-:W-:Y:S01]  /*1f70*/  PRMT R164, R164, 0x7632, R164 ;  /* 0x00007632a4a47816 */ /* 0x000fe200000000a4 */
[----:B------:R-:W-:Y:S01]  /*1f80*/  FADD.FTZ R182, -R240, R213 ;  /* 0x000000d5f0b67221 */ /* 0x000fe20000010100 */
[----:B------:R-:W-:Y:S01]  /*1f90*/  SHF.L.U32 R213, R160, 0x10, RZ ;  /* 0x00000010a0d57819 */ /* 0x000fe200000006ff */
[----:B------:R-:W-:Y:S01]  /*1fa0*/  FMUL.FTZ R216, R189, R216 ;  /* 0x000000d8bdd87220 */ /* 0x000fe20000410000 */
[----:B------:R-:W-:Y:S01]  /*1fb0*/  SHF.L.U32 R183, R165, 0x10, RZ ;  /* 0x00000010a5b77819 */ /* 0x000fe200000006ff */
[----:B------:R-:W-:Y:S01]  /*1fc0*/  FADD.FTZ R241, R241, R4 ;  /* 0x00000004f1f17221 */ /* 0x000fe20000010000 */
[----:B------:R-:W-:Y:S01]  /*1fd0*/  PRMT R165, R165, 0x7632, R165 ;  /* 0x00007632a5a57816 */ /* 0x000fe200000000a5 */
[----:B------:R-:W-:Y:S01]  /*1fe0*/  FADD.FTZ R192, -R240, R213 ;  /* 0x000000d5f0c07221 */ /* 0x000fe20000010100 */
[----:B------:R-:W-:Y:S01]  /*1ff0*/  SHF.L.U32 R161, R162, 0x10, RZ ;  /* 0x00000010a2a17819 */ /* 0x000fe200000006ff */
[----:B------:R-:W-:Y:S01]  /*2000*/  FADD.FTZ R124, R124, R3 ;  /* 0x000000037c7c7221 */ /* 0x000fe20000010000 */
[----:B------:R-:W-:Y:S01]  /*2010*/  SHF.L.U32 R164, R164, 0x10, RZ ;  /* 0x00000010a4a47819 */ /* 0x000fe200000006ff */
[----:B------:R-:W-:Y:S01]  /*2020*/  FMUL.FTZ R192, R189, R192 ;  /* 0x000000c0bdc07220 */ /* 0x000fe20000410000 */
[----:B------:R-:W-:Y:S01]  /*2030*/  SHF.L.U32 R160, R165, 0x10, RZ ;  /* 0x00000010a5a07819 */ /* 0x000fe200000006ff */
[----:B------:R-:W-:Y:S01]  /*2040*/  FADD.FTZ R214, -R240, R161 ;  /* 0x000000a1f0d67221 */ /* 0x000fe20000010100 */
[----:B------:R-:W-:Y:S01]  /*2050*/  SHF.L.U32 R213, R17, 0x10, RZ ;  /* 0x0000001011d57819 */ /* 0x000fe200000006ff */
[----:B------:R-:W-:Y:S01]  /*2060*/  FMUL.FTZ R190, R164, R190 ;  /* 0x000000bea4be7220 */ /* 0x000fe20000410000 */
[----:B------:R-:W-:Y:S01]  /*2070*/  FFMA.FTZ R161, R7, R4, R242 ;  /* 0x0000000407a17223 */ /* 0x000fe200000100f2 */
[----:B------:R-:W-:Y:S01]  /*2080*/  PRMT R163, R163, 0x7632, R163 ;  /* 0x00007632a3a37816 */ /* 0x000fe200000000a3 */
[----:B------:R-:W-:Y:S01]  /*2090*/  FADD.FTZ R127, R127, R160 ;  /* 0x000000a07f7f7221 */ /* 0x000fe20000010000 */
[----:B------:R-:W-:Y:S01]  /*20a0*/  FFMA.FTZ R91, R216, R160, R91 ;  /* 0x000000a0d85b7223 */ /* 0x000fe2000001005b */
[----:B------:R-:W-:Y:S01]  /*20b0*/  FMUL.FTZ R213, R160, R213 ;  /* 0x000000d5a0d57220 */ /* 0x000fe20000410000 */
[----:B------:R-:W-:Y:S01]  /*20c0*/  FFMA.FTZ R88, R7, R3, R88 ;  /* 0x0000000307587223 */ /* 0x000fe20000010058 */
[----:B------:R-:W-:Y:S01]  /*20d0*/  FMUL.FTZ R2, R183, R2 ;  /* 0x00000002b7027220 */ /* 0x000fe20000410000 */
[----:B------:R-:W-:Y:S01]  /*20e0*/  FADD.FTZ R241, R241, R190 ;  /* 0x000000bef1f17221 */ /* 0x000fe20000010000 */
[----:B------:R-:W-:Y:S01]  /*20f0*/  FFMA.FTZ R160, R192, R190, R161 ;  /* 0x000000bec0a07223 */ /* 0x000fe200000100a1 */
[----:B------:R-:W-:Y:S01]  /*2100*/  FADD.FTZ R126, R126, R183 ;  /* 0x000000b77e7e7221 */ /* 0x000fe20000010000 */
[----:B------:R-:W-:Y:S01]  /*2110*/  FFMA.FTZ R90, R5, R183, R90 ;  /* 0x000000b7055a7223 */ /* 0x000fe2000001005a */
[----:B------:R-:W-:Y:S01]  /*2120*/  FMUL.FTZ R3, R189, R0 ;  /* 0x00000000bd037220 */ /* 0x000fe20000410000 */
[----:B------:R-:W-:Y:S01]  /*2130*/  SHF.L.U32 R183, R166, 0x10, RZ ;  /* 0x00000010a6b77819 */ /* 0x000fe200000006ff */
[----:B------:R-:W-:Y:S01]  /*2140*/  FADD.FTZ R162, R241, R2 ;  /* 0x00000002f1a27221 */ /* 0x000fe20000010000 */
[----:B------:R-:W-:Y:S01]  /*2150*/  SHF.L.U32 R0, R62, 0x10, RZ ;  /* 0x000000103e007819 */ /* 0x000fe200000006ff */
[----:B------:R-:W-:Y:S01]  /*2160*/  FFMA.FTZ R161, R5, R2, R160 ;  /* 0x0000000205a17223 */ /* 0x000fe200000100a0 */
[----:B------:R-:W-:Y:S01]  /*2170*/  SHF.L.U32 R163, R163, 0x10, RZ ;  /* 0x00000010a3a37819 */ /* 0x000fe200000006ff */
[----:B------:R-:W-:Y:S01]  /*2180*/  FADD.FTZ R128, R128, R183 ;  /* 0x000000b780807221 */ /* 0x000fe20000010000 */
[----:B------:R-:W-:Y:S01]  /*2190*/  PRMT R166, R166, 0x7632, R166 ;  /* 0x00007632a6a67816 */ /* 0x000fe200000000a6 */
[----:B------:R-:W-:Y:S01]  /*21a0*/  FFMA.FTZ R92, R3, R183, R92 ;  /* 0x000000b7035c7223 */ /* 0x000fe2000001005c */
[----:B------:R-:W-:Y:S01]  /*21b0*/  FMUL.FTZ R0, R183, R0 ;  /* 0x00000000b7007220 */ /* 0x000fe20000410000 */
[----:B------:R-:W-:Y:S01]  /*21c0*/  FADD.FTZ R234, -R240, R163 ;  /* 0x000000a3f0ea7221 */ /* 0x000fe20000010100 */
[----:B------:R-:W-:Y:S01]  /*21d0*/  SHF.L.U32 R166, R166, 0x10, RZ ;  /* 0x00000010a6a67819 */ /* 0x000fe200000006ff */
[----:B------:R-:W-:Y:S01]  /*21e0*/  FMUL.FTZ R183, R189, R182 ;  /* 0x000000b6bdb77220 */ /* 0x000fe20000410000 */
[----:B------:R-:W-:Y:S01]  /*21f0*/  FADD.FTZ R163, R162, R213 ;  /* 0x000000d5a2a37221 */ /* 0x000fe20000010000 */
[----:B------:R-:W-:Y:S01]  /*2200*/  FFMA.FTZ R160, R216, R213, R161 ;  /* 0x000000d5d8a07223 */ /* 0x000fe200000100a1 */
[----:B------:R-:W-:Y:S01]  /*2210*/  SHF.L.U32 R231, R167, 0x10, RZ ;  /* 0x00000010a7e77819 */ /* 0x000fe200000006ff */
[----:B------:R-:W-:Y:S01]  /*2220*/  FMUL.FTZ R214, R189, R214 ;  /* 0x000000d6bdd67220 */ /* 0x000fe20000410000 */
[----:B------:R-:W-:Y:S01]  /*2230*/  SHF.L.U32 R182, R63, 0x10, RZ ;  /* 0x000000103fb67819 */ /* 0x000fe200000006ff */
[----:B------:R-:W-:Y:S01]  /*2240*/  FMUL.FTZ R212, R166, R212 ;  /* 0x000000d4a6d47220 */ /* 0x000fe20000410000 */
[----:B------:R-:W-:Y:S01]  /*2250*/  PRMT R167, R167, 0x7632, R167 ;  /* 0x00007632a7a77816 */ /* 0x000fe200000000a7 */
[----:B------:R-:W-:Y:S01]  /*2260*/  FADD.FTZ R163, R163, R0 ;  /* 0x00000000a3a37221 */ /* 0x000fe20000010000 */
[----:B------:R-:W-:Y:S01]  /*2270*/  FFMA.FTZ R161, R3, R0, R160 ;  /* 0x0000000003a17223 */ /* 0x000fe200000100a0 */
[----:B------:R-:W-:Y:S01]  /*2280*/  FADD.FTZ R130, R130, R231 ;  /* 0x000000e782827221 */ /* 0x000fe20000010000 */
[----:B------:R-:W-:Y:S01]  /*2290*/  FFMA.FTZ R94, R183, R231, R94 ;  /* 0x000000e7b75e7223 */ /* 0x000fe2000001005e */
[----:B------:R-:W-:Y:S01]  /*22a0*/  FMUL.FTZ R182, R231, R182 ;  /* 0x000000b6e7b67220 */ /* 0x000fe20000410000 */
[----:B------:R-:W-:Y:S01]  /*22b0*/  FADD.FTZ R125, R125, R164 ;  /* 0x000000a47d7d7221 */ /* 0x000fe20000010000 */
[----:B------:R-:W-:Y:S01]  /*22c0*/  FFMA.FTZ R89, R192, R164, R89 ;  /* 0x000000a4c0597223 */ /* 0x000fe20000010059 */
[----:B------:R-:W-:Y:S01]  /*22d0*/  SHF.L.U32 R164, R167, 0x10, RZ ;  /* 0x00000010a7a47819 */ /* 0x000fe200000006ff */
[----:B------:R-:W-:Y:S01]  /*22e0*/  FADD.FTZ R163, R163, R212 ;  /* 0x000000d4a3a37221 */ /* 0x000fe20000010000 */
[----:B------:R-:W-:Y:S01]  /*22f0*/  SHF.L.U32 R231, R19, 0x10, RZ ;  /* 0x0000001013e77819 */ /* 0x000fe200000006ff */
[----:B------:R-:W-:Y:S01]  /*2300*/  FFMA.FTZ R160, R214, R212, R161 ;  /* 0x000000d4d6a07223 */ /* 0x000fe200000100a1 */
[----:B------:R-:W-:Y:S01]  /*2310*/  FMUL.FTZ R234, R189, R234 ;  /* 0x000000eabdea7220 */ /* 0x000fe20000410000 */
[----:B------:R-:W-:Y:S01]  /*2320*/  FADD.FTZ R162, R163, R182 ;  /* 0x000000b6a3a27221 */ /* 0x000fe20000010000 */
[----:B------:R-:W-:Y:S01]  /*2330*/  FADD.FTZ R129, R129, R166 ;  /* 0x000000a681817221 */ /* 0x000fe20000010000 */
[----:B------:R-:W-:Y:S01]  /*2340*/  FMUL.FTZ R231, R164, R231 ;  /* 0x000000e7a4e77220 */ /* 0x000fe20000410000 */
[----:B------:R-:W-:Y:S01]  /*2350*/  FFMA.FTZ R161, R183, R182, R160 ;  /* 0x000000b6b7a17223 */ /* 0x000fe200000100a0 */
[----:B------:R-:W-:Y:S01]  /*2360*/  FFMA.FTZ R93, R214, R166, R93 ;  /* 0x000000a6d65d7223 */ /* 0x000fe2000001005d */
[----:B------:R-:W-:Y:S01]  /*2370*/  FADD.FTZ R131, R131, R164 ;  /* 0x000000a483837221 */ /* 0x000fe20000010000 */
[----:B------:R-:W-:Y:S01]  /*2380*/  FFMA.FTZ R95, R234, R164, R95 ;  /* 0x000000a4ea5f7223 */ /* 0x000fe2000001005f */
[----:B------:R-:W-:Y:S01]  /*2390*/  FADD.FTZ R241, R162, R231 ;  /* 0x000000e7a2f17221 */ /* 0x000fe20000010000 */
[----:B------:R-:W-:-:S07]  /*23a0*/  FFMA.FTZ R242, R234, R231, R161 ;  /* 0x000000e7eaf27223 */ /* 0x000fce00000100a1 */
.L_x_164:
[----:B------:R-:W-:Y:S05]  /*23b0*/  BSYNC.RECONVERGENT B2 ;  /* 0x0000000000027941 */ /* 0x000fea0003800200 */
.L_x_163:
        /* <DEDUP_REMOVED lines=11> */
[----:B--2---:R-:W-:Y:S02]  /*2470*/  SHF.L.U32 R197, R160, 0x10, RZ ;  /* 0x00000010a0c57819 */ /* 0x004fe400000006ff */
[----:B------:R-:W-:-:S02]  /*2480*/  SHF.L.U32 R203, R162, 0x10, RZ ;  /* 0x00000010a2cb7819 */ /* 0x000fc400000006ff */
[----:B------:R-:W-:Y:S02]  /*2490*/  PRMT R204, R163, 0x7632, R204 ;  /* 0x00007632a3cc7816 */ /* 0x000fe400000000cc */
[----:B------:R-:W-:Y:S01]  /*24a0*/  PRMT R195, R160, 0x7632, R195 ;  /* 0x00007632a0c37816 */ /* 0x000fe200000000c3 */
[----:B------:R-:W-:Y:S01]  /*24b0*/  FADD.FTZ R160, -R240, R197 ;  /* 0x000000c5f0a07221 */ /* 0x000fe20000010100 */
[----:B------:R-:W-:Y:S01]  /*24c0*/  PRMT R201, R162, 0x7632, R201 ;  /* 0x00007632a2c97816 */ /* 0x000fe200000000c9 */
[----:B------:R-:W-:Y:S01]  /*24d0*/  FADD.FTZ R202, -R240, R203 ;  /* 0x000000cbf0ca7221 */ /* 0x000fe20000010100 */
[----:B------:R-:W-:Y:S01]  /*24e0*/  SHF.L.U32 R199, R161, 0x10, RZ ;  /* 0x00000010a1c77819 */ /* 0x000fe200000006ff */
[----:B-----5:R-:W-:Y:S01]  /*24f0*/  FMUL.FTZ R203, R189, R160 ;  /* 0x000000a0bdcb7220 */ /* 0x020fe20000410000 */
[----:B------:R-:W-:Y:S02]  /*2500*/  PRMT R198, R161, 0x7632, R198 ;  /* 0x00007632a1c67816 */ /* 0x000fe400000000c6 */
[----:B------:R-:W-:Y:S01]  /*2510*/  SHF.L.U32 R197, R204, 0x10, RZ ;  /* 0x00000010ccc57819 */ /* 0x000fe200000006ff */
[----:B------:R-:W-:Y:S01]  /*2520*/  FADD.FTZ R162, -R240, R199 ;  /* 0x000000c7f0a27221 */ /* 0x000fe20000010100 */
[----:B---3--:R-:W-:Y:S01]  /*2530*/  SHF.L.U32 R161, R164, 0x10, RZ ;  /* 0x00000010a4a17819 */ /* 0x008fe200000006ff */
[----:B------:R-:W-:Y:S01]  /*2540*/  FMUL.FTZ R199, R189, R202 ;  /* 0x000000cabdc77220 */ /* 0x000fe20000410000 */
[----:B------:R-:W-:Y:S01]  /*2550*/  SHF.L.U32 R201, R201, 0x10, RZ ;  /* 0x00000010c9c97819 */ /* 0x000fe200000006ff */
[----:B------:R-:W-:Y:S01]  /*2560*/  FADD.FTZ R230, -R240, R197 ;  /* 0x000000c5f0e67221 */ /* 0x000fe20000010100 */
[----:B------:R-:W-:Y:S01]  /*2570*/  SHF.L.U32 R209, R163, 0x10, RZ ;  /* 0x00000010a3d17819 */ /* 0x000fe200000006ff */
[-C--:B------:R-:W-:Y:S01]  /*2580*/  FMUL.FTZ R200, R200, R161.reuse ;  /* 0x000000a1c8c87220 */ /* 0x080fe20000410000 */
[----:B------:R-:W-:Y:S01]  /*2590*/  SHF.L.U32 R163, R198, 0x10, RZ ;  /* 0x00000010c6a37819 */ /* 0x000fe200000006ff */
[----:B------:R-:W-:Y:S01]  /*25a0*/  FADD.FTZ R132, R132, R161 ;  /* 0x000000a184847221 */ /* 0x000fe20000010000 */
[----:B------:R-:W-:Y:S01]  /*25b0*/  FFMA.FTZ R96, R203, R161, R96 ;  /* 0x000000a1cb607223 */ /* 0x000fe20000010060 */
[----:B------:R-:W-:Y:S01]  /*25c0*/  SHF.L.U32 R197, R66, 0x10, RZ ;  /* 0x0000001042c57819 */ /* 0x000fe200000006ff */
[----:B------:R-:W-:Y:S01]  /*25d0*/  FADD.FTZ R232, -R240, R201 ;  /* 0x000000c9f0e87221 */ /* 0x000fe20000010100 */
[----:B------:R-:W-:Y:S01]  /*25e0*/  SHF.L.U32 R160, R166, 0x10, RZ ;  /* 0x00000010a6a07819 */ /* 0x000fe200000006ff */
[----:B------:R-:W-:Y:S01]  /*25f0*/  FMUL.FTZ R201, R189, R162 ;  /* 0x000000a2bdc97220 */ /* 0x000fe20000410000 */
[----:B------:R-:W-:Y:S01]  /*2600*/  SHF.L.U32 R161, R165, 0x10, RZ ;  /* 0x00000010a5a17819 */ /* 0x000fe200000006ff */
[C---:B------:R-:W-:Y:S01]  /*2610*/  FADD.FTZ R210, -R240.reuse, R163 ;  /* 0x000000a3f0d27221 */ /* 0x040fe20000010100 */
[----:B------:R-:W-:Y:S01]  /*2620*/  SHF.L.U32 R198, R65, 0x10, RZ ;  /* 0x0000001041c67819 */ /* 0x000fe200000006ff */
[----:B------:R-:W-:Y:S01]  /*2630*/  FADD.FTZ R244, -R240, R209 ;  /* 0x000000d1f0f47221 */ /* 0x000fe20000010100 */
[----:B------:R-:W-:Y:S01]  /*2640*/  SHF.L.U32 R195, R195, 0x10, RZ ;  /* 0x00000010c3c37819 */ /* 0x000fe200000006ff */
[-C--:B------:R-:W-:Y:S01]  /*2650*/  FMUL.FTZ R197, R197, R160.reuse ;  /* 0x000000a0c5c57220 */ /* 0x080fe20000410000 */
[----:B------:R-:W-:Y:S01]  /*2660*/  PRMT R165, R165, 0x7632, R165 ;  /* 0x00007632a5a57816 */ /* 0x000fe200000000a5 */
[----:B------:R-:W-:Y:S01]  /*2670*/  FADD.FTZ R136, R136, R160 ;  /* 0x000000a088887221 */ /* 0x000fe20000010000 */
[----:B------:R-:W-:Y:S01]  /*2680*/  PRMT R164, R164, 0x7632, R164 ;  /* 0x00007632a4a47816 */ /* 0x000fe200000000a4 */
[----:B------:R-:W-:Y:S01]  /*2690*/  FFMA.FTZ R100, R199, R160, R100 ;  /* 0x000000a0c7647223 */ /* 0x000fe20000010064 */
[----:B------:R-:W-:Y:S01]  /*26a0*/  FADD.FTZ R134, R134, R161 ;  /* 0x000000a186867221 */ /* 0x000fe20000010000 */
[-C--:B------:R-:W-:Y:S01]  /*26b0*/  FFMA.FTZ R98, R201, R161.reuse, R98 ;  /* 0x000000a1c9627223 */ /* 0x080fe20000010062 */
[----:B------:R-:W-:Y:S01]  /*26c0*/  FMUL.FTZ R198, R198, R161 ;  /* 0x000000a1c6c67220 */ /* 0x000fe20000410000 */
[----:B------:R-:W-:Y:S01]  /*26d0*/  SHF.L.U32 R160, R165, 0x10, RZ ;  /* 0x00000010a5a07819 */ /* 0x000fe200000006ff */
[----:B------:R-:W-:Y:S01]  /*26e0*/  FADD.FTZ R204, -R240, R195 ;  /* 0x000000c3f0cc7221 */ /* 0x000fe20000010100 */
[----:B------:R-:W-:Y:S01]  /*26f0*/  SHF.L.U32 R209, R13, 0x10, RZ ;  /* 0x000000100dd17819 */ /* 0x000fe200000006ff */
[----:B------:R-:W-:Y:S01]  /*2700*/  FMUL.FTZ R210, R189, R210 ;  /* 0x000000d2bdd27220 */ /* 0x000fe20000410000 */
[----:B------:R-:W-:Y:S01]  /*2710*/  SHF.L.U32 R161, R167, 0x10, RZ ;  /* 0x00000010a7a17819 */ /* 0x000fe200000006ff */
[----:B------:R-:W-:Y:S01]  /*2720*/  FMUL.FTZ R195, R189, R244 ;  /* 0x000000f4bdc37220 */ /* 0x000fe20000410000 */
[----:B------:R-:W-:Y:S01]  /*2730*/  SHF.L.U32 R202, R67, 0x10, RZ ;  /* 0x0000001043ca7819 */ /* 0x000fe200000006ff */
[----:B------:R-:W-:Y:S01]  /*2740*/  FADD.FTZ R135, R135, R160 ;  /* 0x000000a087877221 */ /* 0x000fe20000010000 */
[----:B------:R-:W-:Y:S01]  /*2750*/  SHF.L.U32 R164, R164, 0x10, RZ ;  /* 0x00000010a4a47819 */ /* 0x000fe200000006ff */
[-C--:B------:R-:W-:Y:S01]  /*2760*/  FFMA.FTZ R99, R210, R160.reuse, R99 ;  /* 0x000000a0d2637223 */ /* 0x080fe20000010063 */
[----:B------:R-:W-:Y:S01]  /*2770*/  FMUL.FTZ R209, R209, R160 ;  /* 0x000000a0d1d17220 */ /* 0x000fe20000410000 */
[----:B------:R-:W-:Y:S01]  /*2780*/  FADD.FTZ R138, R138, R161 ;  /* 0x000000a18a8a7221 */ /* 0x000fe20000010000 */
[-C--:B------:R-:W-:Y:S01]  /*2790*/  FFMA.FTZ R102, R195, R161.reuse, R102 ;  /* 0x000000a1c3667223 */ /* 0x080fe20000010066 */
[----:B------:R-:W-:Y:S01]  /*27a0*/  FMUL.FTZ R202, R202, R161 ;  /* 0x000000a1caca7220 */ /* 0x000fe20000410000 */
[----:B------:R-:W-:Y:S01]  /*27b0*/  FMUL.FTZ R211, R211, R164 ;  /* 0x000000a4d3d37220 */ /* 0x000fe20000410000 */
[----:B------:R-:W-:Y:S01]  /*27c0*/  FADD.FTZ R160, R241, R200 ;  /* 0x000000c8f1a07221 */ /* 0x000fe20000010000 */
[----:B------:R-:W-:Y:S01]  /*27d0*/  FMUL.FTZ R204, R189, R204 ;  /* 0x000000ccbdcc7220 */ /* 0x000fe20000410000 */
[----:B------:R-:W-:Y:S01]  /*27e0*/  FFMA.FTZ R161, R203, R200, R242 ;  /* 0x000000c8cba17223 */ /* 0x000fe200000100f2 */
[----:B------:R-:W-:Y:S01]  /*27f0*/  PRMT R166, R166, 0x7632, R166 ;  /* 0x00007632a6a67816 */ /* 0x000fe200000000a6 */
[----:B------:R-:W-:Y:S01]  /*2800*/  FADD.FTZ R163, R160, R211 ;  /* 0x000000d3a0a37221 */ /* 0x000fe20000010000 */
[----:B------:R-:W-:Y:S01]  /*2810*/  PRMT R167, R167, 0x7632, R167 ;  /* 0x00007632a7a77816 */ /* 0x000fe200000000a7 */
[----:B------:R-:W-:Y:S01]  /*2820*/  FFMA.FTZ R160, R204, R211, R161 ;  /* 0x000000d3cca07223 */ /* 0x000fe200000100a1 */
[----:B------:R-:W-:Y:S01]  /*2830*/  SHF.L.U32 R166, R166, 0x10, RZ ;  /* 0x00000010a6a67819 */ /* 0x000fe200000006ff */
[----:B------:R-:W-:Y:S01]  /*2840*/  FADD.FTZ R162, R163, R198 ;  /* 0x000000c6a3a27221 */ /* 0x000fe20000010000 */
[----:B------:R-:W-:Y:S01]  /*2850*/  FMUL.FTZ R232, R189, R232 ;  /* 0x000000e8bde87220 */ /* 0x000fe20000410000 */
[----:B------:R-:W-:Y:S01]  /*2860*/  FFMA.FTZ R161, R201, R198, R160 ;  /* 0x000000c6c9a17223 */ /* 0x000fe200000100a0 */
[----:B------:R-:W-:Y:S01]  /*2870*/  FADD.FTZ R133, R133, R164 ;  /* 0x000000a485857221 */ /* 0x000fe20000010000 */
[----:B------:R-:W-:Y:S01]  /*2880*/  FADD.FTZ R162, R162, R209 ;  /* 0x000000d1a2a27221 */ /* 0x000fe20000010000 */
[----:B------:R-:W-:Y:S01]  /*2890*/  FMUL.FTZ R229, R229, R166 ;  /* 0x000000a6e5e57220 */ /* 0x000fe20000410000 */
[----:B------:R-:W-:Y:S01]  /*28a0*/  FFMA.FTZ R160, R210, R209, R161 ;  /* 0x000000d1d2a07223 */ /* 0x000fe200000100a1 */
[----:B------:R-:W-:Y:S01]  /*28b0*/  FFMA.FTZ R97, R204, R164, R97 ;  /* 0x000000a4cc617223 */ /* 0x000fe20000010061 */
[----:B------:R-:W-:Y:S01]  /*28c0*/  FADD.FTZ R162, R162, R197 ;  /* 0x000000c5a2a27221 */ /* 0x000fe20000010000 */
[----:B------:R-:W-:Y:S01]  /*28d0*/  SHF.L.U32 R164, R167, 0x10, RZ ;  /* 0x00000010a7a47819 */ /* 0x000fe200000006ff */
[----:B------:R-:W-:Y:S01]  /*28e0*/  FFMA.FTZ R161, R199, R197, R160 ;  /* 0x000000c5c7a17223 */ /* 0x000fe200000100a0 */
[----:B------:R-:W-:Y:S01]  /*28f0*/  FMUL.FTZ R230, R189, R230 ;  /* 0x000000e6bde67220 */ /* 0x000fe20000410000 */
[----:B------:R-:W-:Y:S01]  /*2900*/  FADD.FTZ R163, R162, R229 ;  /* 0x000000e5a2a37221 */ /* 0x000fe20000010000 */
[----:B------:R-:W-:Y:S01]  /*2910*/  FADD.FTZ R137, R137, R166 ;  /* 0x000000a689897221 */ /* 0x000fe20000010000 */
[C---:B------:R-:W-:Y:S01]  /*2920*/  FFMA.FTZ R160, R232.reuse, R229, R161 ;  /* 0x000000e5e8a07223 */ /* 0x040fe200000100a1 */
[----:B------:R-:W-:Y:S01]  /*2930*/  FMUL.FTZ R227, R227, R164 ;  /* 0x000000a4e3e37220 */ /* 0x000fe20000410000 */
[----:B------:R-:W-:Y:S01]  /*2940*/  FADD.FTZ R162, R163, R202 ;  /* 0x000000caa3a27221 */ /* 0x000fe20000010000 */
[----:B------:R-:W-:Y:S01]  /*2950*/  FFMA.FTZ R101, R232, R166, R101 ;  /* 0x000000a6e8657223 */ /* 0x000fe20000010065 */
[----:B------:R-:W-:Y:S01]  /*2960*/  FFMA.FTZ R160, R195, R202, R160 ;  /* 0x000000cac3a07223 */ /* 0x000fe200000100a0 */
[----:B------:R-:W-:Y:S01]  /*2970*/  FADD.FTZ R139, R139, R164 ;  /* 0x000000a48b8b7221 */ /* 0x000fe20000010000 */
[----:B------:R-:W-:Y:S01]  /*2980*/  FFMA.FTZ R103, R230, R164, R103 ;  /* 0x000000a4e6677223 */ /* 0x000fe20000010067 */
[----:B------:R-:W-:Y:S01]  /*2990*/  FADD.FTZ R241, R162, R227 ;  /* 0x000000e3a2f17221 */ /* 0x000fe20000010000 */
[----:B------:R-:W-:Y:S01]  /*29a0*/  FFMA.FTZ R242, R230, R227, R160 ;  /* 0x000000e3e6f27223 */ /* 0x000fe200000100a0 */
[----:B------:R-:W-:Y:S06]  /*29b0*/  BRA `(.L_x_165) ;  /* 0x0000001c00f87947 */ /* 0x000fec0003800000 */
.L_x_156:
        /* <DEDUP_REMOVED lines=11> */
[----:B------:R-:W1:Y:S08]  /*2a70*/  LDC.64 R164, c[0x0][0x428] ;  /* 0x00010a00ffa47b82 */ /* 0x000e700000000a00 */
[----:B------:R-:W2:Y:S01]  /*2a80*/  LDC.64 R144, c[0x0][0x438] ;  /* 0x00010e00ff907b82 */ /* 0x000ea20000000a00 */
[----:B0-----:R-:W-:-:S06]  /*2a90*/  IMAD.WIDE.U32 R160, R176, 0x10, R160 ;  /* 0x00000010b0a07825 */ /* 0x001fcc00078e00a0 */
[----:B------:R-:W3:Y:S01]  /*2aa0*/  LDG.E.128 R160, desc[UR10][R160.64] ;  /* 0x0000000aa0a07981 */ /* 0x000ee2000c1e1d00 */
[----:B-1----:R-:W-:-:S06]  /*2ab0*/  IMAD.WIDE.U32 R164, R176, 0x10, R164 ;  /* 0x00000010b0a47825 */ /* 0x002fcc00078e00a4 */
[----:B------:R-:W4:Y:S01]  /*2ac0*/  LDG.E.128 R164, desc[UR10][R164.64] ;  /* 0x0000000aa4a47981 */ /* 0x000f22000c1e1d00 */
[----:B--2---:R-:W-:-:S06]  /*2ad0*/  IMAD.WIDE.U32 R144, R176, 0x10, R144 ;  /* 0x00000010b0907825 */ /* 0x004fcc00078e0090 */
[----:B------:R-:W5:Y:S01]  /*2ae0*/  LDG.E.128 R144, desc[UR10][R144.64] ;  /* 0x0000000a90907981 */ /* 0x000f62000c1e1d00 */
[----:B------:R-:W-:Y:S02]  /*2af0*/  SHF.L.U32 R188, R49, 0x10, RZ ;  /* 0x0000001031bc7819 */ /* 0x000fe400000006ff */
[----:B------:R-:W-:Y:S02]  /*2b00*/  SHF.L.U32 R174, R48, 0x10, RZ ;  /* 0x0000001030ae7819 */ /* 0x000fe400000006ff */
[----:B------:R-:W-:Y:S02]  /*2b10*/  SHF.L.U32 R223, R246, 0x10, RZ ;  /* 0x00000010f6df7819 */ /* 0x000fe400000006ff */
[----:B------:R-:W-:Y:S02]  /*2b20*/  SHF.L.U32 R225, R28, 0x10, RZ ;  /* 0x000000101ce17819 */ /* 0x000fe400000006ff */
[----:B------:R-:W-:Y:S02]  /*2b30*/  SHF.L.U32 R245, R245, 0x10, RZ ;  /* 0x00000010f5f57819 */ /* 0x000fe400000006ff */
[----:B------:R-:W-:-:S02]  /*2b40*/  SHF.L.U32 R237, R51, 0x10, RZ ;  /* 0x0000001033ed7819 */ /* 0x000fc400000006ff */
[----:B------:R-:W-:Y:S02]  /*2b50*/  IADD3 R243, PT, PT, R176, 0x20, RZ ;  /* 0x00000020b0f37810 */ /* 0x000fe40007ffe0ff */
[----:B---3--:R-:W-:Y:S02]  /*2b60*/  SHF.L.U32 R175, R160, 0x10, RZ ;  /* 0x00000010a0af7819 */ /* 0x008fe400000006ff */
[C---:B------:R-:W-:Y:S02]  /*2b70*/  SHF.L.U32 R177, R161.reuse, 0x10, RZ ;  /* 0x00000010a1b17819 */ /* 0x040fe400000006ff */
[----:B------:R-:W-:Y:S01]  /*2b80*/  SHF.L.U32 R207, R162, 0x10, RZ ;  /* 0x00000010a2cf7819 */ /* 0x000fe200000006ff */
[C---:B------:R-:W-:Y:S01]  /*2b90*/  FADD.FTZ R172, -R240.reuse, R175 ;  /* 0x000000aff0ac7221 */ /* 0x040fe20000010100 */
[----:B------:R-:W-:Y:S02]  /*2ba0*/  PRMT R161, R161, 0x7632, R161 ;  /* 0x00007632a1a17816 */ /* 0x000fe400000000a1 */
[----:B----4-:R-:W-:Y:S01]  /*2bb0*/  SHF.L.U32 R205, R165, 0x10, RZ ;  /* 0x00000010a5cd7819 */ /* 0x010fe200000006ff */
        /* <DEDUP_REMOVED lines=76> */
.L_x_167:
[----:B------:R-:W-:Y:S05]  /*3080*/  BSYNC.RECONVERGENT B2 ;  /* 0x0000000000027941 */ /* 0x000fea0003800200 */
.L_x_166:
[----:B------:R-:W-:Y:S04]  /*3090*/  BSSY.RECONVERGENT B2, `(.L_x_168) ;  /* 0x0000064000027945 */ /* 0x000fe80003800200 */
[----:B------:R-:W-:Y:S05]  /*30a0*/  @!P2 BRA `(.L_x_169) ;  /* 0x000000040088a947 */ /* 0x000fea0003800000 */
[----:B------:R-:W0:Y:S08]  /*30b0*/  LDC.64 R150, c[0x0][0x3a8] ;  /* 0x0000ea00ff967b82 */ /* 0x000e300000000a00 */
[----:B------:R-:W1:Y:S01]  /*30c0*/  LDC.64 R148, c[0x0][0x428] ;  /* 0x00010a00ff947b82 */ /* 0x000e620000000a00 */
[----:B0-----:R-:W-:-:S06]  /*30d0*/  IMAD.WIDE.U32 R160, R243, 0x10, R150 ;  /* 0x00000010f3a07825 */ /* 0x001fcc00078e0096 */
[----:B------:R-:W2:Y:S01]  /*30e0*/  LDG.E.128 R160, desc[UR10][R160.64] ;  /* 0x0000000aa0a07981 */ /* 0x000ea2000c1e1d00 */
[C---:B-1----:R-:W-:Y:S02]  /*30f0*/  IMAD.WIDE.U32 R164, R243.reuse, 0x10, R148 ;  /* 0x00000010f3a47825 */ /* 0x042fe400078e0094 */
[----:B------:R-:W0:Y:S04]  /*3100*/  LDC.64 R148, c[0x0][0x438] ;  /* 0x00010e00ff947b82 */ /* 0x000e280000000a00 */
[----:B------:R-:W3:Y:S01]  /*3110*/  LDG.E.128 R164, desc[UR10][R164.64] ;  /* 0x0000000aa4a47981 */ /* 0x000ee2000c1e1d00 */
[----:B0-----:R-:W-:-:S06]  /*3120*/  IMAD.WIDE.U32 R148, R243, 0x10, R148 ;  /* 0x00000010f3947825 */ /* 0x001fcc00078e0094 */
[----:B------:R-:W5:Y:S01]  /*3130*/  LDG.E.128 R148, desc[UR10][R148.64] ;  /* 0x0000000a94947981 */ /* 0x000f62000c1e1d00 */
        /* <DEDUP_REMOVED lines=89> */
.L_x_169:
[----:B------:R-:W-:Y:S05]  /*36d0*/  BSYNC.RECONVERGENT B2 ;  /* 0x0000000000027941 */ /* 0x000fea0003800200 */
.L_x_168:
[----:B------:R-:W-:Y:S04]  /*36e0*/  BSSY.RECONVERGENT B2, `(.L_x_170) ;  /* 0x0000064000027945 */ /* 0x000fe80003800200 */
[----:B------:R-:W-:Y:S05]  /*36f0*/  @!P3 BRA `(.L_x_171) ;  /* 0x000000040088b947 */ /* 0x000fea0003800000 */
        /* <DEDUP_REMOVED lines=13> */
[----:B------:R-:W-:Y:S02]  /*37d0*/  IADD3 R243, PT, PT, R243, 0x20, RZ ;  /* 0x00000020f3f37810 */ /* 0x000fe40007ffe0ff */
[----:B---3--:R-:W-:-:S02]  /*37e0*/  SHF.L.U32 R9, R160, 0x10, RZ ;  /* 0x00000010a0097819 */ /* 0x008fc400000006ff */
        /* <DEDUP_REMOVED lines=8> */
[----:B----4-:R-:W-:Y:S01]  /*3870*/  SHF.L.U32 R185, R165, 0x10, RZ ;  /* 0x00000010a5b97819 */ /* 0x010fe200000006ff */
        /* <DEDUP_REMOVED lines=74> */
.L_x_171:
[----:B------:R-:W-:Y:S05]  /*3d20*/  BSYNC.RECONVERGENT B2 ;  /* 0x0000000000027941 */ /* 0x000fea0003800200 */
.L_x_170:
        /* <DEDUP_REMOVED lines=25> */
[----:B----4-:R-:W-:Y:S01]  /*3ec0*/  SHF.L.U32 R3, R164, 0x10, RZ ;  /* 0x00000010a4037819 */ /* 0x010fe200000006ff */
[----:B------:R-:W-:Y:S01]  /*3ed0*/  FMUL.FTZ R5, R189, R0 ;  /* 0x00000000bd057220 */ /* 0x000fe20000410000 */
[C---:B------:R-:W-:Y:S01]  /*3ee0*/  FADD.FTZ R0, -R240.reuse, R213 ;  /* 0x000000d5f0007221 */ /* 0x040fe20000010100 */
[----:B------:R-:W-:Y:S01]  /*3ef0*/  SHF.L.U32 R213, R163, 0x10, RZ ;  /* 0x00000010a3d57819 */ /* 0x000fe200000006ff */
[----:B------:R-:W-:Y:S01]  /*3f00*/  FADD.FTZ R216, -R240, R161 ;  /* 0x000000a1f0d87221 */ /* 0x000fe20000010100 */
[----:B------:R-:W-:Y:S01]  /*3f10*/  PRMT R162, R162, 0x7632, R162 ;  /* 0x00007632a2a27816 */ /* 0x000fe200000000a2 */
[-C--:B------:R-:W-:Y:S01]  /*3f20*/  FMUL.FTZ R4, R4, R3.reuse ;  /* 0x0000000304047220 */ /* 0x080fe20000410000 */
        /* <DEDUP_REMOVED lines=19> */
[-C--:B------:R-:W-:Y:S01]  /*4060*/  FFMA.FTZ R91, R216, R160.reuse, R91 ;  /* 0x000000a0d85b7223 */ /* 0x080fe2000001005b */
[----:B------:R-:W-:Y:S01]  /*4070*/  FMUL.FTZ R213, R213, R160 ;  /* 0x000000a0d5d57220 */ /* 0x000fe20000410000 */
[----:B------:R-:W-:Y:S01]  /*4080*/  FFMA.FTZ R88, R7, R3, R88 ;  /* 0x0000000307587223 */ /* 0x000fe20000010058 */
[-C--:B------:R-:W-:Y:S01]  /*4090*/  FMUL.FTZ R2, R2, R183.reuse ;  /* 0x000000b702027220 */ /* 0x080fe20000410000 */
        /* <DEDUP_REMOVED lines=12> */
[-C--:B------:R-:W-:Y:S01]  /*4160*/  FFMA.FTZ R92, R3, R183.reuse, R92 ;  /* 0x000000b7035c7223 */ /* 0x080fe2000001005c */
        /* <DEDUP_REMOVED lines=14> */
[-C--:B------:R-:W-:Y:S01]  /*4250*/  FFMA.FTZ R94, R183, R231.reuse, R94 ;  /* 0x000000e7b75e7223 */ /* 0x080fe2000001005e */
[----:B------:R-:W-:Y:S01]  /*4260*/  FMUL.FTZ R182, R182, R231 ;  /* 0x000000e7b6b67220 */ /* 0x000fe20000410000 */
[----:B------:R-:W-:Y:S01]  /*4270*/  FADD.FTZ R125, R125, R164 ;  /* 0x000000a47d7d7221 */ /* 0x000fe20000010000 */
[----:B------:R-:W-:Y:S01]  /*4280*/  FFMA.FTZ R89, R192, R164, R89 ;  /* 0x000000a4c0597223 */ /* 0x000fe20000010059 */
[----:B------:R-:W-:Y:S01]  /*4290*/  SHF.L.U32 R164, R167, 0x10, RZ ;  /* 0x00000010a7a47819 */ /* 0x000fe200000006ff */
[----:B------:R-:W-:Y:S01]  /*42a0*/  FADD.FTZ R163, R163, R212 ;  /* 0x000000d4a3a37221 */ /* 0x000fe20000010000 */
[----:B------:R-:W-:Y:S01]  /*42b0*/  SHF.L.U32 R231, R19, 0x10, RZ ;  /* 0x0000001013e77819 */ /* 0x000fe200000006ff */
[C---:B------:R-:W-:Y:S01]  /*42c0*/  FFMA.FTZ R160, R214.reuse, R212, R161 ;  /* 0x000000d4d6a07223 */ /* 0x040fe200000100a1 */
        /* <DEDUP_REMOVED lines=10> */
.L_x_173:
[----:B------:R-:W-:Y:S05]  /*4370*/  BSYNC.RECONVERGENT B2 ;  /* 0x0000000000027941 */ /* 0x000fea0003800200 */
.L_x_172:
        /* <DEDUP_REMOVED lines=14> */
[----:B------:R-:W-:Y:S02]  /*4460*/  SHF.L.U32 R227, R15, 0x10, RZ ;  /* 0x000000100fe37819 */ /* 0x000fe400000006ff */
[----:B--2---:R-:W-:-:S02]  /*4470*/  SHF.L.U32 R197, R160, 0x10, RZ ;  /* 0x00000010a0c57819 */ /* 0x004fc400000006ff */
[----:B------:R-:W-:Y:S02]  /*4480*/  SHF.L.U32 R203, R163, 0x10, RZ ;  /* 0x00000010a3cb7819 */ /* 0x000fe400000006ff */
[----:B------:R-:W-:Y:S01]  /*4490*/  PRMT R195, R160, 0x7632, R195 ;  /* 0x00007632a0c37816 */ /* 0x000fe200000000c3 */
[C---:B------:R-:W-:Y:S01]  /*44a0*/  FADD.FTZ R160, -R240.reuse, R197 ;  /* 0x000000c5f0a07221 */ /* 0x040fe20000010100 */
[C---:B------:R-:W-:Y:S01]  /*44b0*/  PRMT R198, R161.reuse, 0x7632, R198 ;  /* 0x00007632a1c67816 */ /* 0x040fe200000000c6 */
[----:B------:R-:W-:Y:S01]  /*44c0*/  FADD.FTZ R244, -R240, R203 ;  /* 0x000000cbf0f47221 */ /* 0x000fe20000010100 */
[----:B------:R-:W-:Y:S01]  /*44d0*/  SHF.L.U32 R199, R161, 0x10, RZ ;  /* 0x00000010a1c77819 */ /* 0x000fe200000006ff */
[----:B-----5:R-:W-:Y:S01]  /*44e0*/  FMUL.FTZ R203, R189, R160 ;  /* 0x000000a0bdcb7220 */ /* 0x020fe20000410000 */
[----:B------:R-:W-:Y:S02]  /*44f0*/  PRMT R200, R162, 0x7632, R200 ;  /* 0x00007632a2c87816 */ /* 0x000fe400000000c8 */
[----:B------:R-:W-:-:S02]  /*4500*/  PRMT R202, R163, 0x7632, R202 ;  /* 0x00007632a3ca7816 */ /* 0x000fc400000000ca */
[----:B---3--:R-:W-:Y:S02]  /*4510*/  SHF.L.U32 R161, R164, 0x10, RZ ;  /* 0x00000010a4a17819 */ /* 0x008fe400000006ff */
[----:B------:R-:W-:Y:S01]  /*4520*/  SHF.L.U32 R201, R162, 0x10, RZ ;  /* 0x00000010a2c97819 */ /* 0x000fe200000006ff */
[----:B------:R-:W-:Y:S01]  /*4530*/  FADD.FTZ R162, -R240, R199 ;  /* 0x000000c7f0a27221 */ /* 0x000fe20000010100 */
[----:B------:R-:W-:Y:S01]  /*4540*/  SHF.L.U32 R163, R198, 0x10, RZ ;  /* 0x00000010c6a37819 */ /* 0x000fe200000006ff */
[----:B------:R-:W-:Y:S01]  /*4550*/  FADD.FTZ R132, R132, R161 ;  /* 0x000000a184847221 */ /* 0x000fe20000010000 */
[----:B------:R-:W-:Y:S01]  /*4560*/  SHF.L.U32 R197, R200, 0x10, RZ ;  /* 0x00000010c8c57819 */ /* 0x000fe200000006ff */
[-C--:B------:R-:W-:Y:S01]  /*4570*/  FMUL.FTZ R200, R246, R161.reuse ;  /* 0x000000a1f6c87220 */ /* 0x080fe20000410000 */
[----:B------:R-:W-:Y:S01]  /*4580*/  SHF.L.U32 R199, R202, 0x10, RZ ;  /* 0x00000010cac77819 */ /* 0x000fe200000006ff */
[----:B------:R-:W-:Y:S01]  /*4590*/  FFMA.FTZ R96, R203, R161, R96 ;  /* 0x000000a1cb607223 */ /* 0x000fe20000010060 */
[C---:B------:R-:W-:Y:S01]  /*45a0*/  FADD.FTZ R198, -R240.reuse, R201 ;  /* 0x000000c9f0c67221 */ /* 0x040fe20000010100 */
[C---:B------:R-:W-:Y:S01]  /*45b0*/  FADD.FTZ R210, -R240.reuse, R163 ;  /* 0x000000a3f0d27221 */ /* 0x040fe20000010100 */
[----:B------:R-:W-:Y:S01]  /*45c0*/  SHF.L.U32 R161, R165, 0x10, RZ ;  /* 0x00000010a5a17819 */ /* 0x000fe200000006ff */
[----:B------:R-:W-:Y:S01]  /*45d0*/  FMUL.FTZ R201, R189, R162 ;  /* 0x000000a2bdc97220 */ /* 0x000fe20000410000 */
[----:B------:R-:W-:Y:S01]  /*45e0*/  SHF.L.U32 R160, R65, 0x10, RZ ;  /* 0x0000001041a07819 */ /* 0x000fe200000006ff */
[----:B------:R-:W-:Y:S01]  /*45f0*/  FADD.FTZ R230, -R240, R199 ;  /* 0x000000c7f0e67221 */ /* 0x000fe20000010100 */
[----:B------:R-:W-:Y:S01]  /*4600*/  SHF.L.U32 R202, R66, 0x10, RZ ;  /* 0x0000001042ca7819 */ /* 0x000fe200000006ff */
[----:B------:R-:W-:Y:S01]  /*4610*/  FMUL.FTZ R199, R189, R198 ;  /* 0x000000c6bdc77220 */ /* 0x000fe20000410000 */
        /* <DEDUP_REMOVED lines=26> */
[----:B------:R-:W-:Y:S01]  /*47c0*/  FADD.FTZ R136, R136, R163 ;  /* 0x000000a388887221 */ /* 0x000fe20000010000 */
[----:B------:R-:W-:Y:S01]  /*47d0*/  FFMA.FTZ R100, R199, R163, R100 ;  /* 0x000000a3c7647223 */ /* 0x000fe20000010064 */
[----:B------:R-:W-:Y:S01]  /*47e0*/  FADD.FTZ R163, R160, R211 ;  /* 0x000000d3a0a37221 */ /* 0x000fe20000010000 */
[----:B------:R-:W-:Y:S01]  /*47f0*/  FFMA.FTZ R160, R204, R211, R161 ;  /* 0x000000d3cca07223 */ /* 0x000fe200000100a1 */
[----:B------:R-:W-:Y:S01]  /*4800*/  PRMT R166, R166, 0x7632, R166 ;  /* 0x00007632a6a67816 */ /* 0x000fe200000000a6 */
[----:B------:R-:W-:Y:S01]  /*4810*/  FMUL.FTZ R232, R189, R232 ;  /* 0x000000e8bde87220 */ /* 0x000fe20000410000 */
[----:B------:R-:W-:Y:S01]  /*4820*/  FADD.FTZ R162, R163, R198 ;  /* 0x000000c6a3a27221 */ /* 0x000fe20000010000 */
[----:B------:R-:W-:Y:S01]  /*4830*/  FFMA.FTZ R161, R201, R198, R160 ;  /* 0x000000c6c9a17223 */ /* 0x000fe200000100a0 */
[----:B------:R-:W-:Y:S01]  /*4840*/  SHF.L.U32 R166, R166, 0x10, RZ ;  /* 0x00000010a6a67819 */ /* 0x000fe200000006ff */
[----:B------:R-:W-:Y:S01]  /*4850*/  FADD.FTZ R133, R133, R164 ;  /* 0x000000a485857221 */ /* 0x000fe20000010000 */
[----:B------:R-:W-:Y:S01]  /*4860*/  FADD.FTZ R162, R162, R209 ;  /* 0x000000d1a2a27221 */ /* 0x000fe20000010000 */
[----:B------:R-:W-:Y:S01]  /*4870*/  FFMA.FTZ R160, R210, R209, R161 ;  /* 0x000000d1d2a07223 */ /* 0x000fe200000100a1 */
[----:B------:R-:W-:Y:S01]  /*4880*/  PRMT R167, R167, 0x7632, R167 ;  /* 0x00007632a7a77816 */ /* 0x000fe200000000a7 */
[----:B------:R-:W-:Y:S01]  /*4890*/  FMUL.FTZ R229, R229, R166 ;  /* 0x000000a6e5e57220 */ /* 0x000fe20000410000 */
[----:B------:R-:W-:Y:S01]  /*48a0*/  FADD.FTZ R162, R162, R197 ;  /* 0x000000c5a2a27221 */ /* 0x000fe20000010000 */
[----:B------:R-:W-:Y:S01]  /*48b0*/  FFMA.FTZ R161, R199, R197, R160 ;  /* 0x000000c5c7a17223 */ /* 0x000fe200000100a0 */
[----:B------:R-:W-:Y:S01]  /*48c0*/  FFMA.FTZ R97, R204, R164, R97 ;  /* 0x000000a4cc617223 */ /* 0x000fe20000010061 */
[----:B------:R-:W-:Y:S01]  /*48d0*/  SHF.L.U32 R164, R167, 0x10, RZ ;  /* 0x00000010a7a47819 */ /* 0x000fe200000006ff */
[----:B------:R-:W-:Y:S01]  /*48e0*/  FADD.FTZ R163, R162, R229 ;  /* 0x000000e5a2a37221 */ /* 0x000fe20000010000 */
[C---:B------:R-:W-:Y:S01]  /*48f0*/  FFMA.FTZ R160, R232.reuse, R229, R161 ;  /* 0x000000e5e8a07223 */ /* 0x040fe200000100a1 */
[----:B------:R-:W-:Y:S01]  /*4900*/  FMUL.FTZ R230, R189, R230 ;  /* 0x000000e6bde67220 */ /* 0x000fe20000410000 */
[----:B------:R-:W-:Y:S01]  /*4910*/  FADD.FTZ R137, R137, R166 ;  /* 0x000000a689897221 */ /* 0x000fe20000010000 */
        /* <DEDUP_REMOVED lines=8> */
.L_x_165:
[----:B------:R-:W-:Y:S05]  /*49a0*/  BSYNC.RECONVERGENT B0 ;  /* 0x0000000000007941 */ /* 0x000fea0003800200 */
.L_x_155:
[----:B------:R-:W-:Y:S01]  /*49b0*/  UISETP.NE.AND UP0, UPT, UR13, URZ, UPT ;  /* 0x000000ff0d00728c */ /* 0x000fe2000bf05270 */
[----:B------:R-:W-:-:S05]  /*49c0*/  UMOV UR4, 0xffffffff ;  /* 0xffffffff00047882 */ /* 0x000fca0000000000 */
[----:B------:R-:W-:-:S04]  /*49d0*/  PLOP3.LUT P6, PT, PT, PT, UP0, 0x80, 0x8 ;  /* 0x000000000008781c */ /* 0x000fc80003fcf008 */
[----:B------:R-:W-:Y:S01]  /*49e0*/  P2R R164, PR, RZ, 0x40 ;  /* 0x00000040ffa47803 */ /* 0x000fe20000000000 */
[----:B------:R-:W-:Y:S08]  /*49f0*/  BRA.DIV UR4, `(.L_x_174) ;  /* 0x0000008204d07947 */ /* 0x000ff0000b800000 */
[----:B------:R-:W0:Y:S04]  /*4a00*/  SHFL.BFLY PT, R160, R241, 0x1, 0x1f ;  /* 0x0c201f00f1a07f89 */ /* 0x000e2800000e0000 */
[----:B------:R-:W1:Y:S01]  /*4a10*/  SHFL.BFLY PT, R161, R242, 0x1, 0x1f ;  /* 0x0c201f00f2a17f89 */ /* 0x000e6200000e0000 */
[----:B0-----:R-:W-:Y:S01]  /*4a20*/  FADD.FTZ R160, R160, R241 ;  /* 0x000000f1a0a07221 */ /* 0x001fe20000010000 */
[----:B-1----:R-:W-:-:S04]  /*4a30*/  FADD.FTZ R161, R161, R242 ;  /* 0x000000f2a1a17221 */ /* 0x002fc80000010000 */
        /* <DEDUP_REMOVED lines=12> */
[----:B------:R0:W1:Y:S04]  /*4b00*/  SHFL.BFLY PT, R160, R167, 0x10, 0x1f ;  /* 0x0e001f00a7a07f89 */ /* 0x00006800000e0000 */
[----:B------:R0:W2:Y:S02]  /*4b10*/  SHFL.BFLY PT, R161, R240, 0x10, 0x1f ;  /* 0x0e001f00f0a17f89 */ /* 0x0000a400000e0000 */
.L_x_237:
[----:B-1----:R-:W-:Y:S01]  /*4b20*/  FADD.FTZ R160, R167, R160 ;  /* 0x000000a0a7a07221 */ /* 0x002fe20000010000 */
[----:B------:R-:W-:Y:S01]  /*4b30*/  ISETP.NE.AND P6, PT, R164, RZ, PT ;  /* 0x000000ffa400720c */ /* 0x000fe20003fc5270 */
[----:B--2---:R-:W-:Y:S01]  /*4b40*/  FADD.FTZ R161, R240, R161 ;  /* 0x000000a1f0a17221 */ /* 0x004fe20000010000 */
[----:B------:R-:W-:Y:S01]  /*4b50*/  BSSY.RECONVERGENT B0, `(.L_x_175) ;  /* 0x0000164000007945 */ /* 0x000fe20003800200 */
[----:B------:R-:W-:Y:S02]  /*4b60*/  FMUL.FTZ R160, R160, UR12 ;  /* 0x0000000ca0a07c20 */ /* 0x000fe40008410000 */
[----:B------:R-:W-:-:S03]  /*4b70*/  FMUL.FTZ R166, R161, UR12 ;  /* 0x0000000ca1a67c20 */ /* 0x000fc60008410000 */
[----:B------:R-:W-:Y:S01]  /*4b80*/  FSEL R165, R160, RZ, !P6 ;  /* 0x000000ffa0a57208 */ /* 0x000fe20007000000 */
[----:B------:R-:W-:Y:S06]  /*4b90*/  @!P1 BRA `(.L_x_176) ;  /* 0x00000014007c9947 */ /* 0x000fec0003800000 */
[----:B------:R-:W-:-:S04]  /*4ba0*/  UISETP.NE.U32.AND UP0, UPT, UR14, URZ, UPT ;  /* 0x000000ff0e00728c */ /* 0x000fc8000bf05070 */
[----:B------:R-:W-:-:S06]  /*4bb0*/  UISETP.NE.AND.EX UP0, UPT, UR15, URZ, UPT, UP0 ;  /* 0x000000ff0f00728c */ /* 0x000fcc000bf05300 */
[----:B------:R-:W-:-:S13]  /*4bc0*/  PLOP3.LUT P0, PT, PT, PT, UP0, 0x80, 0x8 ;  /* 0x000000000008781c */ /* 0x000fda0003f0f008 */
[----:B------:R-:W-:Y:S05]  /*4bd0*/  @P0 BRA `(.L_x_177) ;  /* 0x00000008003c0947 */ /* 0x000fea0003800000 */
        /* <DEDUP_REMOVED lines=11> */
[-C--:B------:R-:W-:Y:S01]  /*4c90*/  FFMA.FTZ R244, R206, R166.reuse, R165 ;  /* 0x000000a6cef47223 */ /* 0x080fe200000100a5 */
[----:B------:R-:W-:Y:S01]  /*4ca0*/  FADD.FTZ R160, R174, -R161 ;  /* 0x800000a1aea07221 */ /* 0x000fe20000010000 */
[----:B------:R-:W-:Y:S01]  /*4cb0*/  FADD.FTZ R162, R225, -R162 ;  /* 0x800000a2e1a27221 */ /* 0x000fe20000010000 */
[-CC-:B0-----:R-:W-:Y:S01]  /*4cc0*/  FFMA.FTZ R240, R208, R166.reuse, R165.reuse ;  /* 0x000000a6d0f07223 */ /* 0x181fe200000100a5 */
[--C-:B------:R-:W-:Y:S01]  /*4cd0*/  FFMA.FTZ R246, R239, R166, R165.reuse ;  /* 0x000000a6eff67223 */ /* 0x100fe200000100a5 */
[C---:B-----5:R-:W-:Y:S01]  /*4ce0*/  FMUL.FTZ R160, R189.reuse, R160 ;  /* 0x000000a0bda07220 */ /* 0x060fe20000410000 */
[----:B------:R-:W-:Y:S01]  /*4cf0*/  FMUL.FTZ R161, R189, R162 ;  /* 0x000000a2bda17220 */ /* 0x000fe20000410000 */
[----:B------:R-:W-:Y:S01]  /*4d00*/  FFMA.FTZ R248, R226, R166, R165 ;  /* 0x000000a6e2f87223 */ /* 0x000fe200000100a5 */
[----:B------:R-:W-:Y:S01]  /*4d10*/  FADD.FTZ R242, R188, -R163 ;  /* 0x800000a3bcf27221 */ /* 0x000fe20000010000 */
[----:B------:R-:W-:Y:S01]  /*4d20*/  FADD.FTZ R244, R205, -R244 ;  /* 0x800000f4cdf47221 */ /* 0x000fe20000010000 */
[----:B------:R-:W-:Y:S01]  /*4d30*/  FADD.FTZ R240, R207, -R240 ;  /* 0x800000f0cff07221 */ /* 0x000fe20000010000 */
[----:B------:R-:W-:Y:S01]  /*4d40*/  F2FP.BF16.F32.PACK_AB R160, R161, R160 ;  /* 0x000000a0a1a0723e */ /* 0x000fe200000010ff */
[----:B------:R-:W-:Y:S01]  /*4d50*/  FFMA.FTZ R161, R177, R166, R165 ;  /* 0x000000a6b1a17223 */ /* 0x000fe200000100a5 */
[----:B------:R-:W-:Y:S01]  /*4d60*/  FADD.FTZ R246, R237, -R246 ;  /* 0x800000f6edf67221 */ /* 0x000fe20000010000 */
[----:B------:R-:W-:Y:S01]  /*4d70*/  FADD.FTZ R248, R223, -R248 ;  /* 0x800000f8dff87221 */ /* 0x000fe20000010000 */
[C---:B------:R-:W-:Y:S01]  /*4d80*/  FMUL.FTZ R163, R189.reuse, R244 ;  /* 0x000000f4bda37220 */ /* 0x040fe20000410000 */
[----:B------:R-:W-:Y:S01]  /*4d90*/  FADD.FTZ R162, R172, -R161 ;  /* 0x800000a1aca27221 */ /* 0x000fe20000010000 */
[C---:B------:R-:W-:Y:S01]  /*4da0*/  FMUL.FTZ R240, R189.reuse, R240 ;  /* 0x000000f0bdf07220 */ /* 0x040fe20000410000 */
[C---:B------:R-:W-:Y:S01]  /*4db0*/  FMUL.FTZ R246, R189.reuse, R246 ;  /* 0x000000f6bdf67220 */ /* 0x040fe20000410000 */
[C---:B------:R-:W-:Y:S01]  /*4dc0*/  FMUL.FTZ R167, R189.reuse, R248 ;  /* 0x000000f8bda77220 */ /* 0x040fe20000410000 */
[C---:B------:R-:W-:Y:S01]  /*4dd0*/  FMUL.FTZ R161, R189.reuse, R162 ;  /* 0x000000a2bda17220 */ /* 0x040fe20000410000 */
[----:B------:R-:W-:-:S04]  /*4de0*/  FMUL.FTZ R162, R189, R242 ;  /* 0x000000f2bda27220 */ /* 0x000fc80000410000 */
[----:B------:R-:W-:Y:S02]  /*4df0*/  F2FP.BF16.F32.PACK_AB R161, R240, R161 ;  /* 0x000000a1f0a1723e */ /* 0x000fe400000010ff */
[----:B------:R-:W-:Y:S02]  /*4e00*/  F2FP.BF16.F32.PACK_AB R162, R163, R162 ;  /* 0x000000a2a3a2723e */ /* 0x000fe400000010ff */
[----:B------:R-:W-:Y:S01]  /*4e10*/  F2FP.BF16.F32.PACK_AB R163, R167, R246 ;  /* 0x000000f6a7a3723e */ /* 0x000fe200000010ff */
[----:B------:R-:W-:Y:S06]  /*4e20*/  BRA `(.L_x_180) ;  /* 0x0000001000a07947 */ /* 0x000fec0003800000 */
.L_x_179:
[-CC-:B------:R-:W-:Y:S01]  /*4e30*/  FFMA.FTZ R76, R239, R166.reuse, R165.reuse ;  /* 0x000000a6ef4c7223 */ /* 0x180fe200000100a5 */
[-CC-:B------:R-:W-:Y:S01]  /*4e40*/  FFMA.FTZ R78, R226, R166.reuse, R165.reuse ;  /* 0x000000a6e24e7223 */ /* 0x180fe200000100a5 */
[-CC-:B------:R-:W-:Y:S01]  /*4e50*/  FFMA.FTZ R77, R179, R166.reuse, R165.reuse ;  /* 0x000000a6b34d7223 */ /* 0x180fe200000100a5 */
[-CC-:B------:R-:W-:Y:S01]  /*4e60*/  FFMA.FTZ R79, R177, R166.reuse, R165.reuse ;  /* 0x000000a6b14f7223 */ /* 0x180fe200000100a5 */
[----:B------:R-:W-:Y:S01]  /*4e70*/  FADD.FTZ R76, R237, -R76 ;  /* 0x8000004ced4c7221 */ /* 0x000fe20000010000 */
[----:B------:R-:W-:Y:S01]  /*4e80*/  FADD.FTZ R78, R223, -R78 ;  /* 0x8000004edf4e7221 */ /* 0x000fe20000010000 */
[-CC-:B------:R-:W-:Y:S01]  /*4e90*/  FFMA.FTZ R162, R208, R166.reuse, R165.reuse ;  /* 0x000000a6d0a27223 */ /* 0x180fe200000100a5 */
        /* <DEDUP_REMOVED lines=8> */
[----:B------:R-:W-:Y:S01]  /*4f20*/  FADD.FTZ R76, R174, -R77 ;  /* 0x8000004dae4c7221 */ /* 0x000fe20000010000 */
[----:B------:R-:W-:Y:S01]  /*4f30*/  FFMA.FTZ R77, R175, R166, R165 ;  /* 0x000000a6af4d7223 */ /* 0x000fe200000100a5 */
[----:B------:R-:W-:Y:S01]  /*4f40*/  FADD.FTZ R78, R225, -R78 ;  /* 0x8000004ee14e7221 */ /* 0x000fe20000010000 */
[C---:B------:R-:W-:Y:S01]  /*4f50*/  FMUL.FTZ R160, R189.reuse, R160 ;  /* 0x000000a0bda07220 */ /* 0x040fe20000410000 */
[C---:B------:R-:W-:Y:S01]  /*4f60*/  FMUL.FTZ R161, R189.reuse, R162 ;  /* 0x000000a2bda17220 */ /* 0x040fe20000410000 */
[----:B0-----:R-:W-:Y:S01]  /*4f70*/  FADD.FTZ R240, R188, -R77 ;  /* 0x8000004dbcf07221 */ /* 0x001fe20000010000 */
[C---:B------:R-:W-:Y:S01]  /*4f80*/  FMUL.FTZ R76, R189.reuse, R76 ;  /* 0x0000004cbd4c7220 */ /* 0x040fe20000410000 */
[C---:B------:R-:W-:Y:S01]  /*4f90*/  FMUL.FTZ R79, R189.reuse, R242 ;  /* 0x000000f2bd4f7220 */ /* 0x040fe20000410000 */
[C---:B------:R-:W-:Y:S01]  /*4fa0*/  FMUL.FTZ R77, R189.reuse, R78 ;  /* 0x0000004ebd4d7220 */ /* 0x040fe20000410000 */
[----:B------:R-:W-:Y:S01]  /*4fb0*/  FMUL.FTZ R240, R189, R240 ;  /* 0x000000f0bdf07220 */ /* 0x000fe20000410000 */
[----:B------:R-:W-:-:S03]  /*4fc0*/  F2FP.BF16.F32.PACK_AB R161, R161, R160 ;  /* 0x000000a0a1a1723e */ /* 0x000fc600000010ff */
[----:B------:R-:W-:Y:S02]  /*4fd0*/  F2FP.BF16.F32.PACK_AB R160, R77, R76 ;  /* 0x0000004c4da0723e */ /* 0x000fe400000010ff */
[----:B------:R-:W-:Y:S02]  /*4fe0*/  F2FP.BF16.F32.PACK_AB R162, R79, R240 ;  /* 0x000000f04fa2723e */ /* 0x000fe400000010ff */
[----:B------:R-:W-:Y:S02]  /*4ff0*/  MOV R79, R163 ;  /* 0x000000a3004f7202 */ /* 0x000fe40000000f00 */
[----:B------:R-:W-:Y:S02]  /*5000*/  MOV R78, R162 ;  /* 0x000000a2004e7202 */ /* 0x000fe40000000f00 */
[----:B------:R-:W-:Y:S02]  /*5010*/  MOV R77, R161 ;  /* 0x000000a1004d7202 */ /* 0x000fe40000000f00 */
[----:B------:R-:W-:Y:S01]  /*5020*/  MOV R76, R160 ;  /* 0x000000a0004c7202 */ /* 0x000fe20000000f00 */
[----:B------:R-:W-:Y:S06]  /*5030*/  BRA `(.L_x_180) ;  /* 0x00000010001c7947 */ /* 0x000fec0003800000 */
.L_x_178:
[----:B------:R-:W-:-:S04]  /*5040*/  UISETP.NE.U32.AND UP0, UPT, UR6, URZ, UPT ;  /* 0x000000ff0600728c */ /* 0x000fc8000bf05070 */
[----:B------:R-:W-:-:S09]  /*5050*/  UISETP.NE.AND.EX UP0, UPT, UR7, URZ, UPT, UP0 ;  /* 0x000000ff0700728c */ /* 0x000fd2000bf05300 */
[----:B------:R-:W-:Y:S05]  /*5060*/  BRA.U UP0, `(.L_x_181) ;  /* 0x0000000100847547 */ /* 0x000fea000b800000 */
        /* <DEDUP_REMOVED lines=33> */
.L_x_181:
[-CC-:B------:R-:W-:Y:S01]  /*5280*/  FFMA.FTZ R141, R175, R166.reuse, R165.reuse ;  /* 0x000000a6af8d7223 */ /* 0x180fe200000100a5 */
[-CC-:B------:R-:W-:Y:S01]  /*5290*/  FFMA.FTZ R162, R206, R166.reuse, R165.reuse ;  /* 0x000000a6cea27223 */ /* 0x180fe200000100a5 */
[-CC-:B------:R-:W-:Y:S01]  /*52a0*/  FFMA.FTZ R77, R179, R166.reuse, R165.reuse ;  /* 0x000000a6b34d7223 */ /* 0x180fe200000100a5 */
[-CC-:B------:R-:W-:Y:S01]  /*52b0*/  FFMA.FTZ R78, R228, R166.reuse, R165.reuse ;  /* 0x000000a6e44e7223 */ /* 0x180fe200000100a5 */
[-CC-:B------:R-:W-:Y:S01]  /*52c0*/  FFMA.FTZ R79, R177, R166.reuse, R165.reuse ;  /* 0x000000a6b14f7223 */ /* 0x180fe200000100a5 */
[-CC-:B------:R-:W-:Y:S01]  /*52d0*/  FFMA.FTZ R142, R208, R166.reuse, R165.reuse ;  /* 0x000000a6d08e7223 */ /* 0x180fe200000100a5 */
[-CC-:B0-----:R-:W-:Y:S01]  /*52e0*/  FFMA.FTZ R240, R239, R166.reuse, R165.reuse ;  /* 0x000000a6eff07223 */ /* 0x181fe200000100a5 */
        /* <DEDUP_REMOVED lines=30> */
.L_x_177:
        /* <DEDUP_REMOVED lines=8> */
[-C--:B------:R-:W-:Y:S01]  /*5550*/  FFMA.FTZ R160, R226, R166.reuse, R165 ;  /* 0x000000a6e2a07223 */ /* 0x080fe200000100a5 */
[----:B------:R-:W-:Y:S01]  /*5560*/  PRMT R161, R147, 0x7632, R161 ;  /* 0x0000763293a17816 */ /* 0x000fe200000000a1 */
[-CC-:B0-----:R-:W-:Y:S01]  /*5570*/  FFMA.FTZ R240, R206, R166.reuse, R165.reuse ;  /* 0x000000a6cef07223 */ /* 0x181fe200000100a5 */
[-CC-:B------:R-:W-:Y:S01]  /*5580*/  FFMA.FTZ R242, R228, R166.reuse, R165.reuse ;  /* 0x000000a6e4f27223 */ /* 0x180fe200000100a5 */
[--C-:B------:R-:W-:Y:S01]  /*5590*/  FADD.FTZ R163, R223, -R160.reuse ;  /* 0x800000a0dfa37221 */ /* 0x100fe20000010000 */
[----:B------:R-:W-:Y:S01]  /*55a0*/  PRMT R160, R146, 0x7632, R160 ;  /* 0x0000763292a07816 */ /* 0x000fe200000000a0 */
[-C--:B------:R-:W-:Y:S01]  /*55b0*/  FFMA.FTZ R243, R177, R166.reuse, R165 ;  /* 0x000000a6b1f37223 */ /* 0x080fe200000100a5 */
[----:B------:R-:W-:Y:S01]  /*55c0*/  SHF.L.U32 R162, R161, 0x10, RZ ;  /* 0x00000010a1a27819 */ /* 0x000fe200000006ff */
[----:B------:R-:W-:Y:S01]  /*55d0*/  FADD.FTZ R161, R205, -R240 ;  /* 0x800000f0cda17221 */ /* 0x000fe20000010000 */
[----:B------:R-:W-:Y:S01]  /*55e0*/  SHF.L.U32 R160, R160, 0x10, RZ ;  /* 0x00000010a0a07819 */ /* 0x000fe200000006ff */
[----:B------:R-:W-:Y:S01]  /*55f0*/  FADD.FTZ R167, R225, -R242 ;  /* 0x800000f2e1a77221 */ /* 0x000fe20000010000 */
[----:B------:R-:W-:Y:S01]  /*5600*/  SHF.L.U32 R242, R147, 0x10, RZ ;  /* 0x0000001093f27819 */ /* 0x000fe200000006ff */
[C---:B-----5:R-:W-:Y:S01]  /*5610*/  FFMA.FTZ R163, R189.reuse, R163, R162 ;  /* 0x000000a3bda37223 */ /* 0x060fe200000100a2 */
[----:B------:R-:W-:Y:S01]  /*5620*/  FADD.FTZ R243, R172, -R243 ;  /* 0x800000f3acf37221 */ /* 0x000fe20000010000 */
[----:B------:R-:W-:Y:S01]  /*5630*/  FFMA.FTZ R162, R189, R161, R160 ;  /* 0x000000a1bda27223 */ /* 0x000fe200000100a0 */
[----:B------:R-:W-:Y:S01]  /*5640*/  FFMA.FTZ R160, R208, R166, R165 ;  /* 0x000000a6d0a07223 */ /* 0x000fe200000100a5 */
[----:B------:R-:W-:-:S03]  /*5650*/  PRMT R161, R145, 0x7632, R161 ;  /* 0x0000763291a17816 */ /* 0x000fc600000000a1 */
[--C-:B------:R-:W-:Y:S01]  /*5660*/  FADD.FTZ R241, R207, -R160.reuse ;  /* 0x800000a0cff17221 */ /* 0x100fe20000010000 */
[----:B------:R-:W-:Y:S02]  /*5670*/  PRMT R160, R144, 0x7632, R160 ;  /* 0x0000763290a07816 */ /* 0x000fe400000000a0 */
[----:B------:R-:W-:Y:S02]  /*5680*/  SHF.L.U32 R240, R161, 0x10, RZ ;  /* 0x00000010a1f07819 */ /* 0x000fe400000006ff */
[----:B------:R-:W-:-:S03]  /*5690*/  SHF.L.U32 R160, R160, 0x10, RZ ;  /* 0x00000010a0a07819 */ /* 0x000fc600000006ff */
[----:B------:R-:W-:Y:S01]  /*56a0*/  FFMA.FTZ R161, R189, R241, R240 ;  /* 0x000000f1bda17223 */ /* 0x000fe200000100f0 */
[-CC-:B------:R-:W-:Y:S01]  /*56b0*/  FFMA.FTZ R240, R239, R166.reuse, R165.reuse ;  /* 0x000000a6eff07223 */ /* 0x180fe200000100a5 */
[----:B------:R-:W-:Y:S01]  /*56c0*/  FFMA.FTZ R160, R189, R167, R160 ;  /* 0x000000a7bda07223 */ /* 0x000fe200000100a0 */
[----:B------:R-:W-:Y:S02]  /*56d0*/  FFMA.FTZ R167, R175, R166, R165 ;  /* 0x000000a6afa77223 */ /* 0x000fe400000100a5 */
[----:B------:R-:W-:Y:S01]  /*56e0*/  FADD.FTZ R244, R237, -R240 ;  /* 0x800000f0edf47221 */ /* 0x000fe20000010000 */
[----:B------:R-:W-:Y:S01]  /*56f0*/  SHF.L.U32 R240, R146, 0x10, RZ ;  /* 0x0000001092f07819 */ /* 0x000fe200000006ff */
[----:B------:R-:W-:Y:S02]  /*5700*/  FADD.FTZ R167, R188, -R167 ;  /* 0x800000a7bca77221 */ /* 0x000fe40000010000 */
[----:B------:R-:W-:Y:S01]  /*5710*/  FFMA.FTZ R244, R189, R244, R242 ;  /* 0x000000f4bdf47223 */ /* 0x000fe200000100f2 */
[----:B------:R-:W-:Y:S01]  /*5720*/  SHF.L.U32 R242, R145, 0x10, RZ ;  /* 0x0000001091f27819 */ /* 0x000fe200000006ff */
[----:B------:R-:W-:Y:S01]  /*5730*/  FFMA.FTZ R241, R189, R167, R240 ;  /* 0x000000a7bdf17223 */ /* 0x000fe200000100f0 */
[----:B------:R-:W-:Y:S01]  /*5740*/  FFMA.FTZ R167, R179, R166, R165 ;  /* 0x000000a6b3a77223 */ /* 0x000fe200000100a5 */
[----:B------:R-:W-:-:S02]  /*5750*/  SHF.L.U32 R240, R144, 0x10, RZ ;  /* 0x0000001090f07819 */ /* 0x000fc400000006ff */
[----:B------:R-:W-:Y:S01]  /*5760*/  FFMA.FTZ R242, R189, R243, R242 ;  /* 0x000000f3bdf27223 */ /* 0x000fe200000100f2 */
[----:B------:R-:W-:Y:S01]  /*5770*/  FADD.FTZ R167, R174, -R167 ;  /* 0x800000a7aea77221 */ /* 0x000fe20000010000 */
[----:B------:R-:W-:Y:S02]  /*5780*/  F2FP.BF16.F32.PACK_AB R163, R163, R244 ;  /* 0x000000f4a3a3723e */ /* 0x000fe400000010ff */
[----:B------:R-:W-:Y:S01]  /*5790*/  F2FP.BF16.F32.PACK_AB R162, R162, R241 ;  /* 0x000000f1a2a2723e */ /* 0x000fe200000010ff */
[----:B------:R-:W-:Y:S01]  /*57a0*/  FFMA.FTZ R167, R189, R167, R240 ;  /* 0x000000a7bda77223 */ /* 0x000fe200000100f0 */
[----:B------:R-:W-:-:S04]  /*57b0*/  F2FP.BF16.F32.PACK_AB R161, R161, R242 ;  /* 0x000000f2a1a1723e */ /* 0x000fc800000010ff */
[----:B------:R-:W-:Y:S01]  /*57c0*/  F2FP.BF16.F32.PACK_AB R160, R160, R167 ;  /* 0x000000a7a0a0723e */ /* 0x000fe200000010ff */
[----:B------:R-:W-:Y:S06]  /*57d0*/  BRA `(.L_x_180) ;  /* 0x0000000800347947 */ /* 0x000fec0003800000 */
.L_x_183:
[----:B------:R-:W-:Y:S01]  /*57e0*/  PRMT R77, R145, 0x7632, R77 ;  /* 0x00007632914d7816 */ /* 0x000fe2000000004d */
[-CC-:B------:R-:W-:Y:S01]  /*57f0*/  FFMA.FTZ R160, R208, R166.reuse, R165.reuse ;  /* 0x000000a6d0a07223 */ /* 0x180fe200000100a5 */
[----:B------:R-:W-:Y:S01]  /*5800*/  PRMT R76, R144, 0x7632, R76 ;  /* 0x00007632904c7816 */ /* 0x000fe2000000004c */
[-CC-:B------:R-:W-:Y:S01]  /*5810*/  FFMA.FTZ R78, R228, R166.reuse, R165.reuse ;  /* 0x000000a6e44e7223 */ /* 0x180fe200000100a5 */
[----:B------:R-:W-:Y:S01]  /*5820*/  SHF.L.U32 R77, R77, 0x10, RZ ;  /* 0x000000104d4d7819 */ /* 0x000fe200000006ff */
[----:B------:R-:W-:Y:S01]  /*5830*/  FADD.FTZ R162, R207, -R160 ;  /* 0x800000a0cfa27221 */ /* 0x000fe20000010000 */
[----:B------:R-:W-:Y:S01]  /*5840*/  SHF.L.U32 R76, R76, 0x10, RZ ;  /* 0x000000104c4c7819 */ /* 0x000fe200000006ff */
[----:B------:R-:W-:Y:S01]  /*5850*/  FADD.FTZ R78, R225, -R78 ;  /* 0x8000004ee14e7221 */ /* 0x000fe20000010000 */
[----:B------:R-:W-:Y:S01]  /*5860*/  FFMA.FTZ R79, R177, R166, R165 ;  /* 0x000000a6b14f7223 */ /* 0x000fe200000100a5 */
[--C-:B-----5:R-:W-:Y:S01]  /*5870*/  FFMA.FTZ R161, R189, R162, R77.reuse ;  /* 0x000000a2bda17223 */ /* 0x120fe2000001004d */
[----:B------:R-:W-:Y:S01]  /*5880*/  PRMT R77, R147, 0x7632, R77 ;  /* 0x00007632934d7816 */ /* 0x000fe2000000004d */
[--C-:B------:R-:W-:Y:S01]  /*5890*/  FFMA.FTZ R160, R189, R78, R76.reuse ;  /* 0x0000004ebda07223 */ /* 0x100fe2000001004c */
[-CC-:B------:R-:W-:Y:S01]  /*58a0*/  FFMA.FTZ R162, R226, R166.reuse, R165.reuse ;  /* 0x000000a6e2a27223 */ /* 0x180fe200000100a5 */
[----:B------:R-:W-:Y:S01]  /*58b0*/  PRMT R76, R146, 0x7632, R76 ;  /* 0x00007632924c7816 */ /* 0x000fe2000000004c */
[----:B------:R-:W-:Y:S01]  /*58c0*/  FFMA.FTZ R78, R206, R166, R165 ;  /* 0x000000a6ce4e7223 */ /* 0x000fe200000100a5 */
[----:B------:R-:W-:Y:S01]  /*58d0*/  SHF.L.U32 R77, R77, 0x10, RZ ;  /* 0x000000104d4d7819 */ /* 0x000fe200000006ff */
[----:B0-----:R-:W-:Y:S01]  /*58e0*/  FADD.FTZ R240, R223, -R162 ;  /* 0x800000a2dff07221 */ /* 0x001fe20000010000 */
[----:B------:R-:W-:Y:S01]  /*58f0*/  SHF.L.U32 R76, R76, 0x10, RZ ;  /* 0x000000104c4c7819 */ /* 0x000fe200000006ff */
[----:B------:R-:W-:-:S02]  /*5900*/  FADD.FTZ R78, R205, -R78 ;  /* 0x8000004ecd4e7221 */ /* 0x000fc40000010000 */
[----:B------:R-:W-:Y:S01]  /*5910*/  FFMA.FTZ R242, R189, R240, R77 ;  /* 0x000000f0bdf27223 */ /* 0x000fe2000001004d */
[--C-:B------:R-:W-:Y:S01]  /*5920*/  FFMA.FTZ R77, R175, R166, R165.reuse ;  /* 0x000000a6af4d7223 */ /* 0x100fe200000100a5 */
[----:B------:R-:W-:Y:S01]  /*5930*/  FFMA.FTZ R162, R189, R78, R76 ;  /* 0x0000004ebda27223 */ /* 0x000fe2000001004c */
[----:B------:R-:W-:Y:S02]  /*5940*/  FFMA.FTZ R78, R239, R166, R165 ;  /* 0x000000a6ef4e7223 */ /* 0x000fe400000100a5 */
[----:B------:R-:W-:Y:S01]  /*5950*/  FADD.FTZ R76, R188, -R77 ;  /* 0x8000004dbc4c7221 */ /* 0x000fe20000010000 */
[----:B------:R-:W-:Y:S01]  /*5960*/  SHF.L.U32 R77, R147, 0x10, RZ ;  /* 0x00000010934d7819 */ /* 0x000fe200000006ff */
[----:B------:R-:W-:Y:S01]  /*5970*/  FADD.FTZ R240, R237, -R78 ;  /* 0x8000004eedf07221 */ /* 0x000fe20000010000 */
[----:B------:R-:W-:-:S03]  /*5980*/  SHF.L.U32 R78, R146, 0x10, RZ ;  /* 0x00000010924e7819 */ /* 0x000fc600000006ff */
[----:B------:R-:W-:Y:S01]  /*5990*/  FFMA.FTZ R163, R189, R240, R77 ;  /* 0x000000f0bda37223 */ /* 0x000fe2000001004d */
[----:B------:R-:W-:Y:S01]  /*59a0*/  FFMA.FTZ R77, R179, R166, R165 ;  /* 0x000000a6b34d7223 */ /* 0x000fe200000100a5 */
[----:B------:R-:W-:Y:S01]  /*59b0*/  FFMA.FTZ R167, R189, R76, R78 ;  /* 0x0000004cbda77223 */ /* 0x000fe2000001004e */
[----:B------:R-:W-:Y:S01]  /*59c0*/  SHF.L.U32 R240, R145, 0x10, RZ ;  /* 0x0000001091f07819 */ /* 0x000fe200000006ff */
[----:B------:R-:W-:Y:S01]  /*59d0*/  FADD.FTZ R78, R172, -R79 ;  /* 0x8000004fac4e7221 */ /* 0x000fe20000010000 */
[----:B------:R-:W-:Y:S01]  /*59e0*/  FADD.FTZ R76, R174, -R77 ;  /* 0x8000004dae4c7221 */ /* 0x000fe20000010000 */
[----:B------:R-:W-:Y:S02]  /*59f0*/  SHF.L.U32 R77, R144, 0x10, RZ ;  /* 0x00000010904d7819 */ /* 0x000fe400000006ff */
[C---:B------:R-:W-:Y:S01]  /*5a00*/  FFMA.FTZ R78, R189.reuse, R78, R240 ;  /* 0x0000004ebd4e7223 */ /* 0x040fe200000100f0 */
[----:B------:R-:W-:Y:S02]  /*5a10*/  F2FP.BF16.F32.PACK_AB R163, R242, R163 ;  /* 0x000000a3f2a3723e */ /* 0x000fe400000010ff */
[----:B------:R-:W-:Y:S01]  /*5a20*/  FFMA.FTZ R77, R189, R76, R77 ;  /* 0x0000004cbd4d7223 */ /* 0x000fe2000001004d */
[----:B------:R-:W-:-:S02]  /*5a30*/  F2FP.BF16.F32.PACK_AB R162, R162, R167 ;  /* 0x000000a7a2a2723e */ /* 0x000fc400000010ff */
[----:B------:R-:W-:Y:S02]  /*5a40*/  F2FP.BF16.F32.PACK_AB R161, R161, R78 ;  /* 0x0000004ea1a1723e */ /* 0x000fe400000010ff */
[----:B------:R-:W-:Y:S02]  /*5a50*/  F2FP.BF16.F32.PACK_AB R160, R160, R77 ;  /* 0x0000004da0a0723e */ /* 0x000fe400000010ff */
[----:B------:R-:W-:Y:S02]  /*5a60*/  MOV R79, R163 ;  /* 0x000000a3004f7202 */ /* 0x000fe40000000f00 */
[----:B------:R-:W-:Y:S02]  /*5a70*/  MOV R78, R162 ;  /* 0x000000a2004e7202 */ /* 0x000fe40000000f00 */
[----:B------:R-:W-:Y:S02]  /*5a80*/  MOV R77, R161 ;  /* 0x000000a1004d7202 */ /* 0x000fe40000000f00 */
[----:B------:R-:W-:Y:S01]  /*5a90*/  MOV R76, R160 ;  /* 0x000000a0004c7202 */ /* 0x000fe20000000f00 */
[----:B------:R-:W-:Y:S06]  /*5aa0*/  BRA `(.L_x_180) ;  /* 0x0000000400807947 */ /* 0x000fec0003800000 */
.L_x_182:
[----:B------:R-:W-:-:S04]  /*5ab0*/  UISETP.NE.U32.AND UP0, UPT, UR6, URZ, UPT ;  /* 0x000000ff0600728c */ /* 0x000fc8000bf05070 */
[----:B------:R-:W-:-:S09]  /*5ac0*/  UISETP.NE.AND.EX UP0, UPT, UR7, URZ, UPT, UP0 ;  /* 0x000000ff0700728c */ /* 0x000fd2000bf05300 */
[----:B------:R-:W-:Y:S05]  /*5ad0*/  BRA.U UP0, `(.L_x_184) ;  /* 0x0000000100b47547 */ /* 0x000fea000b800000 */
        /* <DEDUP_REMOVED lines=45> */
.L_x_184:
[----:B------:R-:W-:Y:S01]  /*5db0*/  PRMT R76, R144, 0x7632, R76 ;  /* 0x00007632904c7816 */ /* 0x000fe2000000004c */
[-C--:B------:R-:W-:Y:S01]  /*5dc0*/  FFMA.FTZ R78, R228, R166.reuse, R165 ;  /* 0x000000a6e44e7223 */ /* 0x080fe200000100a5 */
[----:B------:R-:W-:Y:S01]  /*5dd0*/  PRMT R77, R145, 0x7632, R77 ;  /* 0x00007632914d7816 */ /* 0x000fe2000000004d */
[-CC-:B------:R-:W-:Y:S01]  /*5de0*/  FFMA.FTZ R140, R208, R166.reuse, R165.reuse ;  /* 0x000000a6d08c7223 */ /* 0x180fe200000100a5 */
[----:B------:R-:W-:Y:S01]  /*5df0*/  SHF.L.U32 R76, R76, 0x10, RZ ;  /* 0x000000104c4c7819 */ /* 0x000fe200000006ff */
[----:B------:R-:W-:Y:S01]  /*5e00*/  FADD.FTZ R78, R225, -R78 ;  /* 0x8000004ee14e7221 */ /* 0x000fe20000010000 */
[----:B------:R-:W-:Y:S01]  /*5e10*/  SHF.L.U32 R77, R77, 0x10, RZ ;  /* 0x000000104d4d7819 */ /* 0x000fe200000006ff */
[----:B------:R-:W-:Y:S01]  /*5e20*/  FADD.FTZ R140, R207, -R140 ;  /* 0x8000008ccf8c7221 */ /* 0x000fe20000010000 */
[----:B------:R-:W-:Y:S01]  /*5e30*/  FFMA.FTZ R79, R175, R166, R165 ;  /* 0x000000a6af4f7223 */ /* 0x000fe200000100a5 */
[C---:B-----5:R-:W-:Y:S01]  /*5e40*/  FFMA.FTZ R160, R189.reuse, R78, R76 ;  /* 0x0000004ebda07223 */ /* 0x060fe2000001004c */
[C---:B------:R-:W-:Y:S01]  /*5e50*/  SHF.L.U32 R78, R146.reuse, 0x10, RZ ;  /* 0x00000010924e7819 */ /* 0x040fe200000006ff */
[--C-:B------:R-:W-:Y:S01]  /*5e60*/  FFMA.FTZ R161, R189, R140, R77.reuse ;  /* 0x0000008cbda17223 */ /* 0x100fe2000001004d */
[----:B------:R-:W-:Y:S01]  /*5e70*/  PRMT R77, R146, 0x7632, R77 ;  /* 0x00007632924d7816 */ /* 0x000fe2000000004d */
[----:B------:R-:W-:Y:S01]  /*5e80*/  FADD.FTZ R76, R188, -R79 ;  /* 0x8000004fbc4c7221 */ /* 0x000fe20000010000 */
[-C--:B------:R-:W-:Y:S01]  /*5e90*/  FFMA.FTZ R140, R206, R166.reuse, R165 ;  /* 0x000000a6ce8c7223 */ /* 0x080fe200000100a5 */
[----:B------:R-:W-:Y:S01]  /*5ea0*/  PRMT R141, R147, 0x7632, R141 ;  /* 0x00007632938d7816 */ /* 0x000fe2000000008d */
[--C-:B------:R-:W-:Y:S01]  /*5eb0*/  FFMA.FTZ R142, R226, R166, R165.reuse ;  /* 0x000000a6e28e7223 */ /* 0x100fe200000100a5 */
[----:B------:R-:W-:Y:S01]  /*5ec0*/  SHF.L.U32 R77, R77, 0x10, RZ ;  /* 0x000000104d4d7819 */ /* 0x000fe200000006ff */
[----:B------:R-:W-:Y:S01]  /*5ed0*/  FFMA.FTZ R162, R189, R76, R78 ;  /* 0x0000004cbda27223 */ /* 0x000fe2000001004e */
[----:B------:R-:W-:Y:S01]  /*5ee0*/  FADD.FTZ R140, R205, -R140 ;  /* 0x8000008ccd8c7221 */ /* 0x000fe20000010000 */
[----:B------:R-:W-:Y:S01]  /*5ef0*/  FFMA.FTZ R76, R239, R166, R165 ;  /* 0x000000a6ef4c7223 */ /* 0x000fe200000100a5 */
[----:B------:R-:W-:Y:S01]  /*5f00*/  SHF.L.U32 R79, R141, 0x10, RZ ;  /* 0x000000108d4f7819 */ /* 0x000fe200000006ff */
[----:B------:R-:W-:Y:S01]  /*5f10*/  FADD.FTZ R142, R223, -R142 ;  /* 0x8000008edf8e7221 */ /* 0x000fe20000010000 */
[----:B------:R-:W-:Y:S01]  /*5f20*/  SHF.L.U32 R78, R147, 0x10, RZ ;  /* 0x00000010934e7819 */ /* 0x000fe200000006ff */
[----:B------:R-:W-:Y:S01]  /*5f30*/  FFMA.FTZ R141, R189, R140, R77 ;  /* 0x0000008cbd8d7223 */ /* 0x000fe2000001004d */
[----:B------:R-:W-:Y:S01]  /*5f40*/  FADD.FTZ R76, R237, -R76 ;  /* 0x8000004ced4c7221 */ /* 0x000fe20000010000 */
[----:B------:R-:W-:Y:S01]  /*5f50*/  FFMA.FTZ R77, R179, R166, R165 ;  /* 0x000000a6b34d7223 */ /* 0x000fe200000100a5 */
[----:B------:R-:W-:Y:S01]  /*5f60*/  FFMA.FTZ R142, R189, R142, R79 ;  /* 0x0000008ebd8e7223 */ /* 0x000fe2000001004f */
[----:B------:R-:W-:Y:S01]  /*5f70*/  FFMA.FTZ R79, R177, R166, R165 ;  /* 0x000000a6b14f7223 */ /* 0x000fe200000100a5 */
[----:B------:R-:W-:Y:S01]  /*5f80*/  FFMA.FTZ R163, R189, R76, R78 ;  /* 0x0000004cbda37223 */ /* 0x000fe2000001004e */
[----:B------:R-:W-:Y:S01]  /*5f90*/  FADD.FTZ R76, R174, -R77 ;  /* 0x8000004dae4c7221 */ /* 0x000fe20000010000 */
[----:B------:R-:W-:Y:S01]  /*5fa0*/  SHF.L.U32 R140, R145, 0x10, RZ ;  /* 0x00000010918c7819 */ /* 0x000fe200000006ff */
[----:B------:R-:W-:Y:S01]  /*5fb0*/  FADD.FTZ R78, R172, -R79 ;  /* 0x8000004fac4e7221 */ /* 0x000fe20000010000 */
[----:B------:R-:W-:-:S02]  /*5fc0*/  SHF.L.U32 R77, R144, 0x10, RZ ;  /* 0x00000010904d7819 */ /* 0x000fc400000006ff */
[----:B------:R-:W-:Y:S01]  /*5fd0*/  F2FP.BF16.F32.PACK_AB R163, R142, R163 ;  /* 0x000000a38ea3723e */ /* 0x000fe200000010ff */
[----:B------:R-:W-:Y:S01]  /*5fe0*/  FFMA.FTZ R78, R189, R78, R140 ;  /* 0x0000004ebd4e7223 */ /* 0x000fe2000001008c */
[----:B------:R-:W-:Y:S01]  /*5ff0*/  F2FP.BF16.F32.PACK_AB R162, R141, R162 ;  /* 0x000000a28da2723e */ /* 0x000fe200000010ff */
[----:B------:R-:W-:Y:S01]  /*6000*/  FFMA.FTZ R77, R189, R76, R77 ;  /* 0x0000004cbd4d7223 */ /* 0x000fe2000001004d */
        /* <DEDUP_REMOVED lines=8> */
[----:B------:R-:W-:Y:S02]  /*6090*/  MOV R141, R161 ;  /* 0x000000a1008d7202 */ /* 0x000fe40000000f00 */
[----:B------:R-:W-:-:S07]  /*60a0*/  MOV R140, R160 ;  /* 0x000000a0008c7202 */ /* 0x000fce0000000f00 */
.L_x_180:
[----:B------:R-:W-:Y:S01]  /*60b0*/  ISETP.NE.U32.AND P1, PT, RZ, UR4, PT ;  /* 0x00000004ff007c0c */ /* 0x000fe2000bf25070 */
[----:B------:R-:W1:Y:S03]  /*60c0*/  LDC.64 R242, c[0x0][0x468] ;  /* 0x00011a00fff27b82 */ /* 0x000e660000000a00 */
[----:B------:R-:W-:-:S13]  /*60d0*/  ISETP.NE.AND.EX P1, PT, RZ, UR5, PT, P1 ;  /* 0x00000005ff007c0c */ /* 0x000fda000bf25310 */
[----:B0-----:R-:W0:Y:S01]  /*60e0*/  @P1 LDC.64 R240, c[0x0][0x478] ;  /* 0x00011e00fff01b82 */ /* 0x001e220000000a00 */
[----:B-1----:R-:W-:-:S04]  /*60f0*/  IMAD.WIDE.U32 R242, R176, 0x10, R242 ;  /* 0x00000010b0f27825 */ /* 0x002fc800078e00f2 */
[----:B0-----:R-:W-:-:S05]  /*6100*/  @P1 IMAD.WIDE.U32 R244, R176, 0x10, R240 ;  /* 0x00000010b0f41825 */ /* 0x001fca00078e00f0 */
[----:B------:R1:W-:Y:S01]  /*6110*/  @P1 STG.E.128 desc[UR10][R244.64], R140 ;  /* 0x0000008cf4001986 */ /* 0x0003e2000c101d0a */
[----:B------:R-:W-:-:S03]  /*6120*/  ISETP.NE.U32.AND P1, PT, RZ, UR6, PT ;  /* 0x00000006ff007c0c */ /* 0x000fc6000bf25070 */
[----:B------:R1:W-:Y:S01]  /*6130*/  STG.E.128 desc[UR10][R242.64], R160 ;  /* 0x000000a0f2007986 */ /* 0x0003e2000c101d0a */
[----:B------:R-:W-:-:S13]  /*6140*/  ISETP.NE.AND.EX P1, PT, RZ, UR7, PT, P1 ;  /* 0x00000007ff007c0c */ /* 0x000fda000bf25310 */
[----:B------:R-:W0:Y:S02]  /*6150*/  @P1 LDC.64 R240, c[0x0][0x470] ;  /* 0x00011c00fff01b82 */ /* 0x000e240000000a00 */
[C---:B0-----:R-:W-:Y:S01]  /*6160*/  @P1 IMAD.WIDE.U32 R240, R176.reuse, 0x10, R240 ;  /* 0x00000010b0f01825 */ /* 0x041fe200078e00f0 */
[----:B------:R-:W-:-:S04]  /*6170*/  IADD3 R176, PT, PT, R176, 0x20, RZ ;  /* 0x00000020b0b07810 */ /* 0x000fc80007ffe0ff */
[----:B------:R1:W-:Y:S03]  /*6180*/  @P1 STG.E.128 desc[UR10][R240.64], R76 ;  /* 0x0000004cf0001986 */ /* 0x0003e6000c101d0a */
.L_x_176:
[----:B------:R-:W-:Y:S05]  /*6190*/  BSYNC.RECONVERGENT B0 ;  /* 0x0000000000007941 */ /* 0x000fea0003800200 */
.L_x_175:
        /* <DEDUP_REMOVED lines=13> */
[----:B-1----:R-:W-:Y:S01]  /*6270*/  PRMT R77, R149, 0x7632, R77 ;  /* 0x00007632954d7816 */ /* 0x002fe2000000004d */
        /* <DEDUP_REMOVED lines=8> */
[C-C-:B-----5:R-:W-:Y:S01]  /*6300*/  FFMA.FTZ R161, R189.reuse, R140, R77.reuse ;  /* 0x0000008cbda17223 */ /* 0x160fe2000001004d */
[----:B------:R-:W-:Y:S01]  /*6310*/  PRMT R77, R150, 0x7632, R77 ;  /* 0x00007632964d7816 */ /* 0x000fe2000000004d */
[----:B------:R-:W-:Y:S01]  /*6320*/  FFMA.FTZ R160, R189, R78, R76 ;  /* 0x0000004ebda07223 */ /* 0x000fe2000001004c */
[-C--:B------:R-:W-:Y:S01]  /*6330*/  FFMA.FTZ R140, R222, R166.reuse, R165 ;  /* 0x000000a6de8c7223 */ /* 0x080fe200000100a5 */
[----:B------:R-:W-:Y:S01]  /*6340*/  SHF.L.U32 R78, R150, 0x10, RZ ;  /* 0x00000010964e7819 */ /* 0x000fe200000006ff */
[----:B------:R-:W-:Y:S01]  /*6350*/  FADD.FTZ R76, R30, -R79 ;  /* 0x8000004f1e4c7221 */ /* 0x000fe20000010000 */
[----:B------:R-:W-:Y:S01]  /*6360*/  PRMT R141, R151, 0x7632, R141 ;  /* 0x00007632978d7816 */ /* 0x000fe2000000008d */
[----:B------:R-:W-:Y:S01]  /*6370*/  FADD.FTZ R140, R219, -R140 ;  /* 0x8000008cdb8c7221 */ /* 0x000fe20000010000 */
[----:B------:R-:W-:Y:S01]  /*6380*/  SHF.L.U32 R77, R77, 0x10, RZ ;  /* 0x000000104d4d7819 */ /* 0x000fe200000006ff */
[--C-:B------:R-:W-:Y:S01]  /*6390*/  FFMA.FTZ R79, R187, R166, R165.reuse ;  /* 0x000000a6bb4f7223 */ /* 0x100fe200000100a5 */
[----:B------:R-:W-:Y:S01]  /*63a0*/  FFMA.FTZ R162, R189, R76, R78 ;  /* 0x0000004cbda27223 */ /* 0x000fe2000001004e */
[----:B------:R-:W-:Y:S01]  /*63b0*/  SHF.L.U32 R143, R141, 0x10, RZ ;  /* 0x000000108d8f7819 */ /* 0x000fe200000006ff */
[----:B------:R-:W-:Y:S01]  /*63c0*/  FFMA.FTZ R142, R238, R166, R165 ;  /* 0x000000a6ee8e7223 */ /* 0x000fe200000100a5 */
[----:B------:R-:W-:Y:S01]  /*63d0*/  SHF.L.U32 R78, R151, 0x10, RZ ;  /* 0x00000010974e7819 */ /* 0x000fe200000006ff */
[----:B------:R-:W-:Y:S01]  /*63e0*/  FFMA.FTZ R141, R189, R140, R77 ;  /* 0x0000008cbd8d7223 */ /* 0x000fe2000001004d */
[----:B------:R-:W-:Y:S01]  /*63f0*/  FADD.FTZ R76, R186, -R79 ;  /* 0x8000004fba4c7221 */ /* 0x000fe20000010000 */
[-CC-:B------:R-:W-:Y:S01]  /*6400*/  FFMA.FTZ R77, R173, R166.reuse, R165.reuse ;  /* 0x000000a6ad4d7223 */ /* 0x180fe200000100a5 */
[----:B------:R-:W-:Y:S01]  /*6410*/  FFMA.FTZ R79, R171, R166, R165 ;  /* 0x000000a6ab4f7223 */ /* 0x000fe200000100a5 */
[----:B------:R-:W-:Y:S01]  /*6420*/  SHF.L.U32 R140, R149, 0x10, RZ ;  /* 0x00000010958c7819 */ /* 0x000fe200000006ff */
[----:B------:R-:W-:Y:S01]  /*6430*/  FFMA.FTZ R163, R189, R76, R78 ;  /* 0x0000004cbda37223 */ /* 0x000fe2000001004e */
[----:B------:R-:W-:Y:S01]  /*6440*/  FADD.FTZ R76, R170, -R77 ;  /* 0x8000004daa4c7221 */ /* 0x000fe20000010000 */
[----:B------:R-:W-:Y:S01]  /*6450*/  SHF.L.U32 R77, R148, 0x10, RZ ;  /* 0x00000010944d7819 */ /* 0x000fe200000006ff */
[----:B------:R-:W-:Y:S01]  /*6460*/  FADD.FTZ R142, R235, -R142 ;  /* 0x8000008eeb8e7221 */ /* 0x000fe20000010000 */
[----:B------:R-:W-:Y:S01]  /*6470*/  FADD.FTZ R78, R168, -R79 ;  /* 0x8000004fa84e7221 */ /* 0x000fe20000010000 */
[----:B------:R-:W-:-:S02]  /*6480*/  F2FP.BF16.F32.PACK_AB R162, R141, R162 ;  /* 0x000000a28da2723e */ /* 0x000fc400000010ff */
[C---:B------:R-:W-:Y:S01]  /*6490*/  FFMA.FTZ R142, R189.reuse, R142, R143 ;  /* 0x0000008ebd8e7223 */ /* 0x040fe2000001008f */
[C---:B------:R-:W-:Y:S01]  /*64a0*/  FFMA.FTZ R78, R189.reuse, R78, R140 ;  /* 0x0000004ebd4e7223 */ /* 0x040fe2000001008c */
[----:B------:R-:W-:-:S03]  /*64b0*/  FFMA.FTZ R77, R189, R76, R77 ;  /* 0x0000004cbd4d7223 */ /* 0x000fc6000001004d */
        /* <DEDUP_REMOVED lines=12> */
.L_x_189:
        /* <DEDUP_REMOVED lines=12> */
[--C-:B------:R-:W-:Y:S01]  /*6640*/  FFMA.FTZ R160, R189, R142, R140.reuse ;  /* 0x0000008ebda07223 */ /* 0x100fe2000001008c */
[----:B------:R-:W-:Y:S01]  /*6650*/  PRMT R140, R150, 0x7632, R140 ;  /* 0x00007632968c7816 */ /* 0x000fe2000000008c */
[----:B------:R-:W-:Y:S01]  /*6660*/  FFMA.FTZ R142, R222, R166, R165 ;  /* 0x000000a6de8e7223 */ /* 0x000fe200000100a5 */
[----:B------:R-:W-:Y:S01]  /*6670*/  SHF.L.U32 R141, R141, 0x10, RZ ;  /* 0x000000108d8d7819 */ /* 0x000fe200000006ff */
[----:B0-----:R-:W-:Y:S01]  /*6680*/  FADD.FTZ R240, R235, -R162 ;  /* 0x800000a2ebf07221 */ /* 0x001fe20000010000 */
[----:B------:R-:W-:Y:S01]  /*6690*/  SHF.L.U32 R140, R140, 0x10, RZ ;  /* 0x000000108c8c7819 */ /* 0x000fe200000006ff */
[----:B------:R-:W-:-:S02]  /*66a0*/  FADD.FTZ R142, R219, -R142 ;  /* 0x8000008edb8e7221 */ /* 0x000fc40000010000 */
[----:B------:R-:W-:Y:S01]  /*66b0*/  FFMA.FTZ R242, R189, R240, R141 ;  /* 0x000000f0bdf27223 */ /* 0x000fe2000001008d */
[----:B------:R-:W-:Y:S01]  /*66c0*/  FFMA.FTZ R141, R169, R166, R165 ;  /* 0x000000a6a98d7223 */ /* 0x000fe200000100a5 */
[----:B------:R-:W-:Y:S01]  /*66d0*/  FFMA.FTZ R162, R189, R142, R140 ;  /* 0x0000008ebda27223 */ /* 0x000fe2000001008c */
[----:B------:R-:W-:Y:S01]  /*66e0*/  FADD.FTZ R240, R186, -R143 ;  /* 0x8000008fbaf07221 */ /* 0x000fe20000010000 */
[----:B------:R-:W-:Y:S01]  /*66f0*/  SHF.L.U32 R142, R150, 0x10, RZ ;  /* 0x00000010968e7819 */ /* 0x000fe200000006ff */
[----:B------:R-:W-:Y:S01]  /*6700*/  FADD.FTZ R140, R30, -R141 ;  /* 0x8000008d1e8c7221 */ /* 0x000fe20000010000 */
[----:B------:R-:W-:Y:S01]  /*6710*/  SHF.L.U32 R141, R151, 0x10, RZ ;  /* 0x00000010978d7819 */ /* 0x000fe200000006ff */
[----:B------:R-:W-:Y:S02]  /*6720*/  FFMA.FTZ R143, R171, R166, R165 ;  /* 0x000000a6ab8f7223 */ /* 0x000fe400000100a5 */
[C---:B------:R-:W-:Y:S02]  /*6730*/  FFMA.FTZ R167, R189.reuse, R140, R142 ;  /* 0x0000008cbda77223 */ /* 0x040fe4000001008e */
[----:B------:R-:W-:Y:S01]  /*6740*/  FFMA.FTZ R163, R189, R240, R141 ;  /* 0x000000f0bda37223 */ /* 0x000fe2000001008d */
[----:B------:R-:W-:Y:S01]  /*6750*/  FFMA.FTZ R141, R173, R166, R165 ;  /* 0x000000a6ad8d7223 */ /* 0x000fe200000100a5 */
[----:B------:R-:W-:Y:S01]  /*6760*/  SHF.L.U32 R240, R149, 0x10, RZ ;  /* 0x0000001095f07819 */ /* 0x000fe200000006ff */
[----:B------:R-:W-:Y:S01]  /*6770*/  FADD.FTZ R142, R168, -R143 ;  /* 0x8000008fa88e7221 */ /* 0x000fe20000010000 */
[----:B------:R-:W-:Y:S01]  /*6780*/  F2FP.BF16.F32.PACK_AB R162, R162, R167 ;  /* 0x000000a7a2a2723e */ /* 0x000fe200000010ff */
[----:B------:R-:W-:Y:S01]  /*6790*/  FADD.FTZ R140, R170, -R141 ;  /* 0x8000008daa8c7221 */ /* 0x000fe20000010000 */
[----:B------:R-:W-:Y:S01]  /*67a0*/  SHF.L.U32 R141, R148, 0x10, RZ ;  /* 0x00000010948d7819 */ /* 0x000fe200000006ff */
[----:B------:R-:W-:Y:S01]  /*67b0*/  FFMA.FTZ R142, R189, R142, R240 ;  /* 0x0000008ebd8e7223 */ /* 0x000fe200000100f0 */
[----:B------:R-:W-:-:S03]  /*67c0*/  F2FP.BF16.F32.PACK_AB R163, R242, R163 ;  /* 0x000000a3f2a3723e */ /* 0x000fc600000010ff */
[----:B------:R-:W-:Y:S01]  /*67d0*/  FFMA.FTZ R141, R189, R140, R141 ;  /* 0x0000008cbd8d7223 */ /* 0x000fe2000001008d */
[----:B------:R-:W-:Y:S02]  /*67e0*/  F2FP.BF16.F32.PACK_AB R161, R161, R142 ;  /* 0x0000008ea1a1723e */ /* 0x000fe400000010ff */
[----:B------:R-:W-:Y:S02]  /*67f0*/  MOV R143, R163 ;  /* 0x000000a3008f7202 */ /* 0x000fe40000000f00 */
[----:B------:R-:W-:Y:S02]  /*6800*/  F2FP.BF16.F32.PACK_AB R160, R160, R141 ;  /* 0x0000008da0a0723e */ /* 0x000fe400000010ff */
[----:B------:R-:W-:Y:S02]  /*6810*/  MOV R142, R162 ;  /* 0x000000a2008e7202 */ /* 0x000fe40000000f00 */
[----:B------:R-:W-:Y:S02]  /*6820*/  MOV R141, R161 ;  /* 0x000000a1008d7202 */ /* 0x000fe40000000f00 */
[----:B------:R-:W-:Y:S01]  /*6830*/  MOV R140, R160 ;  /* 0x000000a0008c7202 */ /* 0x000fe20000000f00 */
[----:B------:R-:W-:Y:S06]  /*6840*/  BRA `(.L_x_190) ;  /* 0x0000000c00a47947 */ /* 0x000fec0003800000 */
.L_x_188:
[----:B-1----:R-:W1:Y:S02]  /*6850*/  LDC.64 R160, c[0x0][0x470] ;  /* 0x00011c00ffa07b82 */ /* 0x002e640000000a00 */
[----:B-1----:R-:W-:-:S04]  /*6860*/  ISETP.NE.U32.AND P2, PT, R160, RZ, PT ;  /* 0x000000ffa000720c */ /* 0x002fc80003f45070 */
[----:B------:R-:W-:-:S13]  /*6870*/  ISETP.NE.AND.EX P2, PT, R161, RZ, PT, P2 ;  /* 0x000000ffa100720c */ /* 0x000fda0003f45320 */
[----:B------:R-:W-:Y:S05]  /*6880*/  @!P2 BRA `(.L_x_191) ;  /* 0x0000000000b4a947 */ /* 0x000fea0003800000 */
        /* <DEDUP_REMOVED lines=45> */
.L_x_191:
[-C--:B------:R-:W-:Y:S01]  /*6b60*/  FFMA.FTZ R160, R238, R166.reuse, R165 ;  /* 0x000000a6eea07223 */ /* 0x080fe200000100a5 */
[----:B------:R-:W-:Y:S01]  /*6b70*/  PRMT R161, R151, 0x7632, R161 ;  /* 0x0000763297a17816 */ /* 0x000fe200000000a1 */
[-CC-:B------:R-:W-:Y:S01]  /*6b80*/  FFMA.FTZ R162, R222, R166.reuse, R165.reuse ;  /* 0x000000a6dea27223 */ /* 0x180fe200000100a5 */
[-CC-:B------:R-:W-:Y:S01]  /*6b90*/  FFMA.FTZ R241, R187, R166.reuse, R165.reuse ;  /* 0x000000a6bbf17223 */ /* 0x180fe200000100a5 */
[--C-:B0-----:R-:W-:Y:S01]  /*6ba0*/  FADD.FTZ R240, R235, -R160.reuse ;  /* 0x800000a0ebf07221 */ /* 0x101fe20000010000 */
[----:B------:R-:W-:Y:S01]  /*6bb0*/  PRMT R160, R150, 0x7632, R160 ;  /* 0x0000763296a07816 */ /* 0x000fe200000000a0 */
[----:B------:R-:W-:Y:S01]  /*6bc0*/  FADD.FTZ R162, R219, -R162 ;  /* 0x800000a2dba27221 */ /* 0x000fe20000010000 */
[----:B------:R-:W-:Y:S02]  /*6bd0*/  SHF.L.U32 R242, R161, 0x10, RZ ;  /* 0x00000010a1f27819 */ /* 0x000fe400000006ff */
[----:B------:R-:W-:Y:S01]  /*6be0*/  SHF.L.U32 R161, R160, 0x10, RZ ;  /* 0x00000010a0a17819 */ /* 0x000fe200000006ff */
[----:B------:R-:W-:-:S02]  /*6bf0*/  FFMA.FTZ R160, R224, R166, R165 ;  /* 0x000000a6e0a07223 */ /* 0x000fc400000100a5 */
[----:B-----5:R-:W-:Y:S01]  /*6c00*/  FFMA.FTZ R163, R189, R240, R242 ;  /* 0x000000f0bda37223 */ /* 0x020fe200000100f2 */
[----:B------:R-:W-:Y:S01]  /*6c10*/  FFMA.FTZ R240, R196, R166, R165 ;  /* 0x000000a6c4f07223 */ /* 0x000fe200000100a5 */
[--C-:B------:R-:W-:Y:S01]  /*6c20*/  FADD.FTZ R242, R221, -R160.reuse ;  /* 0x800000a0ddf27221 */ /* 0x100fe20000010000 */
[----:B------:R-:W-:Y:S01]  /*6c30*/  PRMT R160, R148, 0x7632, R160 ;  /* 0x0000763294a07816 */ /* 0x000fe200000000a0 */
[--C-:B------:R-:W-:Y:S01]  /*6c40*/  FFMA.FTZ R162, R189, R162, R161.reuse ;  /* 0x000000a2bda27223 */ /* 0x100fe200000100a1 */
[----:B------:R-:W-:Y:S02]  /*6c50*/  PRMT R161, R149, 0x7632, R161 ;  /* 0x0000763295a17816 */ /* 0x000fe400000000a1 */
        /* <DEDUP_REMOVED lines=9> */
[----:B------:R-:W-:Y:S01]  /*6cf0*/  SHF.L.U32 R167, R150, 0x10, RZ ;  /* 0x0000001096a77819 */ /* 0x000fe200000006ff */
[----:B------:R-:W-:Y:S01]  /*6d00*/  FFMA.FTZ R241, R171, R166, R165 ;  /* 0x000000a6abf17223 */ /* 0x000fe200000100a5 */
[----:B------:R-:W-:Y:S01]  /*6d10*/  FFMA.FTZ R246, R189, R242, R244 ;  /* 0x000000f2bdf67223 */ /* 0x000fe200000100f4 */
[----:B------:R-:W-:Y:S02]  /*6d20*/  SHF.L.U32 R244, R149, 0x10, RZ ;  /* 0x0000001095f47819 */ /* 0x000fe400000006ff */
[----:B------:R-:W-:Y:S01]  /*6d30*/  FFMA.FTZ R243, R189, R240, R167 ;  /* 0x000000f0bdf37223 */ /* 0x000fe200000100a7 */
[----:B------:R-:W-:Y:S01]  /*6d40*/  FFMA.FTZ R167, R173, R166, R165 ;  /* 0x000000a6ada77223 */ /* 0x000fe200000100a5 */
[----:B------:R-:W-:Y:S01]  /*6d50*/  FADD.FTZ R242, R168, -R241 ;  /* 0x800000f1a8f27221 */ /* 0x000fe20000010000 */
[----:B------:R-:W-:-:S02]  /*6d60*/  F2FP.BF16.F32.PACK_AB R163, R163, R246 ;  /* 0x000000f6a3a3723e */ /* 0x000fc400000010ff */
[----:B------:R-:W-:Y:S01]  /*6d70*/  FADD.FTZ R240, R170, -R167 ;  /* 0x800000a7aaf07221 */ /* 0x000fe20000010000 */
[----:B------:R-:W-:Y:S01]  /*6d80*/  SHF.L.U32 R167, R148, 0x10, RZ ;  /* 0x0000001094a77819 */ /* 0x000fe200000006ff */
[----:B------:R-:W-:Y:S01]  /*6d90*/  FFMA.FTZ R242, R189, R242, R244 ;  /* 0x000000f2bdf27223 */ /* 0x000fe200000100f4 */
[----:B------:R-:W-:-:S03]  /*6da0*/  F2FP.BF16.F32.PACK_AB R162, R162, R243 ;  /* 0x000000f3a2a2723e */ /* 0x000fc600000010ff */
[----:B------:R-:W-:Y:S01]  /*6db0*/  FFMA.FTZ R167, R189, R240, R167 ;  /* 0x000000f0bda77223 */ /* 0x000fe200000100a7 */
[----:B------:R-:W-:-:S04]  /*6dc0*/  F2FP.BF16.F32.PACK_AB R161, R161, R242 ;  /* 0x000000f2a1a1723e */ /* 0x000fc800000010ff */
[----:B------:R-:W-:Y:S01]  /*6dd0*/  F2FP.BF16.F32.PACK_AB R160, R160, R167 ;  /* 0x000000a7a0a0723e */ /* 0x000fe200000010ff */
[----:B------:R-:W-:Y:S06]  /*6de0*/  BRA `(.L_x_190) ;  /* 0x00000008003c7947 */ /* 0x000fec0003800000 */
.L_x_187:
[----:B-1----:R-:W1:Y:S02]  /*6df0*/  LDC.64 R160, c[0x0][0x478] ;  /* 0x00011e00ffa07b82 */ /* 0x002e640000000a00 */
[----:B-1----:R-:W-:-:S04]  /*6e00*/  ISETP.NE.U32.AND P1, PT, R160, RZ, PT ;  /* 0x000000ffa000720c */ /* 0x002fc80003f25070 */
[----:B------:R-:W-:-:S13]  /*6e10*/  ISETP.NE.AND.EX P1, PT, R161, RZ, PT, P1 ;  /* 0x000000ffa100720c */ /* 0x000fda0003f25310 */
[----:B------:R-:W-:Y:S05]  /*6e20*/  @!P1 BRA `(.L_x_192) ;  /* 0x0000000400289947 */ /* 0x000fea0003800000 */
[----:B------:R-:W1:Y:S02]  /*6e30*/  LDC.64 R140, c[0x0][0x470] ;  /* 0x00011c00ff8c7b82 */ /* 0x000e640000000a00 */
[----:B-1----:R-:W-:-:S04]  /*6e40*/  ISETP.NE.U32.AND P2, PT, R140, RZ, PT ;  /* 0x000000ff8c00720c */ /* 0x002fc80003f45070 */
        /* <DEDUP_REMOVED lines=39> */
.L_x_193:
[-CC-:B------:R-:W-:Y:S01]  /*70c0*/  FFMA.FTZ R141, R187, R166.reuse, R165.reuse ;  /* 0x000000a6bb8d7223 */ /* 0x180fe200000100a5 */
[-CC-:B------:R-:W-:Y:S01]  /*70d0*/  FFMA.FTZ R142, R238, R166.reuse, R165.reuse ;  /* 0x000000a6ee8e7223 */ /* 0x180fe200000100a5 */
[-CC-:B------:R-:W-:Y:S01]  /*70e0*/  FFMA.FTZ R143, R171, R166.reuse, R165.reuse ;  /* 0x000000a6ab8f7223 */ /* 0x180fe200000100a5 */
[-C--:B------:R-:W-:Y:S01]  /*70f0*/  FFMA.FTZ R162, R224, R166.reuse, R165 ;  /* 0x000000a6e0a27223 */ /* 0x080fe200000100a5 */
        /* <DEDUP_REMOVED lines=29> */
.L_x_192:
[----:B------:R-:W1:Y:S02]  /*72d0*/  LDC.64 R160, c[0x0][0x470] ;  /* 0x00011c00ffa07b82 */ /* 0x000e640000000a00 */
[----:B-1----:R-:W-:-:S04]  /*72e0*/  ISETP.NE.U32.AND P2, PT, R160, RZ, PT ;  /* 0x000000ffa000720c */ /* 0x002fc80003f45070 */
        /* <DEDUP_REMOVED lines=35> */
.L_x_194:
[-CC-:B------:R-:W-:Y:S01]  /*7520*/  FFMA.FTZ R161, R173, R166.reuse, R165.reuse ;  /* 0x000000a6ada17223 */ /* 0x180fe200000100a5 */
[-CC-:B------:R-:W-:Y:S01]  /*7530*/  FFMA.FTZ R162, R196, R166.reuse, R165.reuse ;  /* 0x000000a6c4a27223 */ /* 0x180fe200000100a5 */
[-CC-:B------:R-:W-:Y:S01]  /*7540*/  FFMA.FTZ R163, R169, R166.reuse, R165.reuse ;  /* 0x000000a6a9a37223 */ /* 0x180fe200000100a5 */
[-C--:B------:R-:W-:Y:S01]  /*7550*/  FFMA.FTZ R244, R222, R166.reuse, R165 ;  /* 0x000000a6def47223 */ /* 0x080fe200000100a5 */
[----:B------:R-:W-:Y:S01]  /*7560*/  FADD.FTZ R160, R170, -R161 ;  /* 0x800000a1aaa07221 */ /* 0x000fe20000010000 */
[----:B------:R-:W-:Y:S01]  /*7570*/  FADD.FTZ R162, R193, -R162 ;  /* 0x800000a2c1a27221 */ /* 0x000fe20000010000 */
[-CC-:B0-----:R-:W-:Y:S01]  /*7580*/  FFMA.FTZ R240, R224, R166.reuse, R165.reuse ;  /* 0x000000a6e0f07223 */ /* 0x181fe200000100a5 */
        /* <DEDUP_REMOVED lines=8> */
[----:B------:R-:W-:Y:S01]  /*7610*/  FFMA.FTZ R161, R171, R166, R165 ;  /* 0x000000a6aba17223 */ /* 0x000fe200000100a5 */
[C---:B------:R-:W-:Y:S01]  /*7620*/  FMUL.FTZ R163, R189.reuse, R244 ;  /* 0x000000f4bda37220 */ /* 0x040fe20000410000 */
[C---:B------:R-:W-:Y:S01]  /*7630*/  FMUL.FTZ R240, R189.reuse, R240 ;  /* 0x000000f0bdf07220 */ /* 0x040fe20000410000 */
[----:B------:R-:W-:Y:S01]  /*7640*/  FMUL.FTZ R167, R189, R248 ;  /* 0x000000f8bda77220 */ /* 0x000fe20000410000 */
[----:B------:R-:W-:Y:S01]  /*7650*/  FADD.FTZ R162, R168, -R161 ;  /* 0x800000a1a8a27221 */ /* 0x000fe20000010000 */
[----:B------:R-:W-:-:S04]  /*7660*/  FFMA.FTZ R161, R187, R166, R165 ;  /* 0x000000a6bba17223 */ /* 0x000fc800000100a5 */
[----:B------:R-:W-:Y:S01]  /*7670*/  FADD.FTZ R246, R186, -R161 ;  /* 0x800000a1baf67221 */ /* 0x000fe20000010000 */
[C---:B------:R-:W-:Y:S01]  /*7680*/  FMUL.FTZ R161, R189.reuse, R162 ;  /* 0x000000a2bda17220 */ /* 0x040fe20000410000 */
[C---:B------:R-:W-:Y:S02]  /*7690*/  FMUL.FTZ R162, R189.reuse, R242 ;  /* 0x000000f2bda27220 */ /* 0x040fe40000410000 */
[----:B------:R-:W-:Y:S02]  /*76a0*/  FMUL.FTZ R246, R189, R246 ;  /* 0x000000f6bdf67220 */ /* 0x000fe40000410000 */
[----:B------:R-:W-:Y:S02]  /*76b0*/  F2FP.BF16.F32.PACK_AB R161, R240, R161 ;  /* 0x000000a1f0a1723e */ /* 0x000fe400000010ff */
[----:B------:R-:W-:Y:S02]  /*76c0*/  F2FP.BF16.F32.PACK_AB R162, R163, R162 ;  /* 0x000000a2a3a2723e */ /* 0x000fe400000010ff */
[----:B------:R-:W-:-:S07]  /*76d0*/  F2FP.BF16.F32.PACK_AB R163, R167, R246 ;  /* 0x000000f6a7a3723e */ /* 0x000fce00000010ff */
.L_x_190:
[----:B------:R-:W1:Y:S08]  /*76e0*/  @P1 LDC.64 R244, c[0x0][0x478] ;  /* 0x00011e00fff41b82 */ /* 0x000e700000000a00 */
[----:B------:R-:W2:Y:S08]  /*76f0*/  LDC.64 R242, c[0x0][0x468] ;  /* 0x00011a00fff27b82 */ /* 0x000eb00000000a00 */
[----:B0-----:R-:W0:Y:S01]  /*7700*/  @P2 LDC.64 R240, c[0x0][0x470] ;  /* 0x00011c00fff02b82 */ /* 0x001e220000000a00 */
[----:B-1----:R-:W-:-:S05]  /*7710*/  @P1 IMAD.WIDE.U32 R244, R176, 0x10, R244 ;  /* 0x00000010b0f41825 */ /* 0x002fca00078e00f4 */
[----:B------:R3:W-:Y:S01]  /*7720*/  @P1 STG.E.128 desc[UR10][R244.64], R140 ;  /* 0x0000008cf4001986 */ /* 0x0007e2000c101d0a */
[----:B--2---:R-:W-:-:S05]  /*7730*/  IMAD.WIDE.U32 R242, R176, 0x10, R242 ;  /* 0x00000010b0f27825 */ /* 0x004fca00078e00f2 */
[----:B------:R3:W-:Y:S01]  /*7740*/  STG.E.128 desc[UR10][R242.64], R160 ;  /* 0x000000a0f2007986 */ /* 0x0007e2000c101d0a */
[C---:B0-----:R-:W-:Y:S01]  /*7750*/  @P2 IMAD.WIDE.U32 R240, R176.reuse, 0x10, R240 ;  /* 0x00000010b0f02825 */ /* 0x041fe200078e00f0 */
[----:B------:R-:W-:-:S04]  /*7760*/  IADD3 R176, PT, PT, R176, 0x20, RZ ;  /* 0x00000020b0b07810 */ /* 0x000fc80007ffe0ff */
[----:B------:R3:W-:Y:S03]  /*7770*/  @P2 STG.E.128 desc[UR10][R240.64], R76 ;  /* 0x0000004cf0002986 */ /* 0x0007e6000c101d0a */
.L_x_186:
[----:B------:R-:W-:Y:S05]  /*7780*/  BSYNC.RECONVERGENT B0 ;  /* 0x0000000000007941 */ /* 0x000fea0003800200 */
.L_x_185:
        /* <DEDUP_REMOVED lines=13> */
[----:B-1-3--:R-:W-:Y:S01]  /*7860*/  PRMT R77, R153, 0x7632, R77 ;  /* 0x00007632994d7816 */ /* 0x00afe2000000004d */
        /* <DEDUP_REMOVED lines=48> */
.L_x_199:
        /* <DEDUP_REMOVED lines=45> */
.L_x_198:
[----:B-1-3--:R-:W1:Y:S02]  /*7e40*/  LDC.64 R160, c[0x0][0x470] ;  /* 0x00011c00ffa07b82 */ /* 0x00ae640000000a00 */
        /* <DEDUP_REMOVED lines=48> */
.L_x_201:
        /* <DEDUP_REMOVED lines=41> */
.L_x_197:
[----:B-1-3--:R-:W1:Y:S02]  /*83e0*/  LDC.64 R160, c[0x0][0x478] ;  /* 0x00011e00ffa07b82 */ /* 0x00ae640000000a00 */
        /* <DEDUP_REMOVED lines=44> */
.L_x_203:
        /* <DEDUP_REMOVED lines=33> */
.L_x_202:
        /* <DEDUP_REMOVED lines=37> */
.L_x_204:
        /* <DEDUP_REMOVED lines=28> */
.L_x_200:
        /* <DEDUP_REMOVED lines=10> */
.L_x_196:
[----:B------:R-:W-:Y:S05]  /*8d70*/  BSYNC.RECONVERGENT B0 ;  /* 0x0000000000007941 */ /* 0x000fea0003800200 */
.L_x_195:
        /* <DEDUP_REMOVED lines=13> */
[----:B-1-34-:R-:W-:Y:S01]  /*8e50*/  PRMT R76, R156, 0x7632, R76 ;  /* 0x000076329c4c7816 */ /* 0x01afe2000000004c */
[-CC-:B------:R-:W-:Y:S01]  /*8e60*/  FFMA.FTZ R77, R192, R166.reuse, R165.reuse ;  /* 0x000000a6c04d7223 */ /* 0x180fe200000100a5 */
[----:B------:R-:W-:Y:S01]  /*8e70*/  PRMT R78, R157, 0x7632, R78 ;  /* 0x000076329d4e7816 */ /* 0x000fe2000000004e */
[-C--:B------:R-:W-:Y:S01]  /*8e80*/  FFMA.FTZ R140, R216, R166.reuse, R165 ;  /* 0x000000a6d88c7223 */ /* 0x080fe200000100a5 */
[----:B------:R-:W-:Y:S01]  /*8e90*/  SHF.L.U32 R76, R76, 0x10, RZ ;  /* 0x000000104c4c7819 */ /* 0x000fe200000006ff */
[----:B------:R-:W-:Y:S01]  /*8ea0*/  FADD.FTZ R160, R190, -R77 ;  /* 0x8000004dbea07221 */ /* 0x000fe20000010000 */
[----:B------:R-:W-:Y:S01]  /*8eb0*/  SHF.L.U32 R161, R78, 0x10, RZ ;  /* 0x000000104ea17819 */ /* 0x000fe200000006ff */
[-CC-:B------:R-:W-:Y:S01]  /*8ec0*/  FFMA.FTZ R77, R3, R166.reuse, R165.reuse ;  /* 0x000000a6034d7223 */ /* 0x180fe200000100a5 */
[----:B------:R-:W-:Y:S01]  /*8ed0*/  PRMT R78, R158, 0x7632, R78 ;  /* 0x000076329e4e7816 */ /* 0x000fe2000000004e */
[----:B------:R-:W-:Y:S01]  /*8ee0*/  FADD.FTZ R140, R213, -R140 ;  /* 0x8000008cd58c7221 */ /* 0x000fe20000010000 */
[----:B------:R-:W-:Y:S01]  /*8ef0*/  FFMA.FTZ R79, R214, R166, R165 ;  /* 0x000000a6d64f7223 */ /* 0x000fe200000100a5 */
[----:B------:R-:W-:Y:S01]  /*8f00*/  PRMT R141, R159, 0x7632, R141 ;  /* 0x000076329f8d7816 */ /* 0x000fe2000000008d */
[C---:B-----5:R-:W-:Y:S01]  /*8f10*/  FFMA.FTZ R160, R189.reuse, R160, R76 ;  /* 0x000000a0bda07223 */ /* 0x060fe2000001004c */
[----:B------:R-:W-:Y:S01]  /*8f20*/  FFMA.FTZ R162, R234, R166, R165 ;  /* 0x000000a6eaa27223 */ /* 0x000fe200000100a5 */
[----:B------:R-:W-:Y:S01]  /*8f30*/  FADD.FTZ R76, R0, -R77 ;  /* 0x8000004d004c7221 */ /* 0x000fe20000010000 */
[----:B------:R-:W-:Y:S01]  /*8f40*/  SHF.L.U32 R77, R78, 0x10, RZ ;  /* 0x000000104e4d7819 */ /* 0x000fe200000006ff */
[----:B------:R-:W-:Y:S01]  /*8f50*/  FFMA.FTZ R161, R189, R140, R161 ;  /* 0x0000008cbda17223 */ /* 0x000fe200000100a1 */
[----:B------:R-:W-:Y:S01]  /*8f60*/  FADD.FTZ R142, R212, -R79 ;  /* 0x8000004fd48e7221 */ /* 0x000fe20000010000 */
[----:B------:R-:W-:Y:S01]  /*8f70*/  SHF.L.U32 R143, R141, 0x10, RZ ;  /* 0x000000108d8f7819 */ /* 0x000fe200000006ff */
[----:B------:R-:W-:Y:S01]  /*8f80*/  FADD.FTZ R78, R231, -R162 ;  /* 0x800000a2e74e7221 */ /* 0x000fe20000010000 */
[----:B------:R-:W-:Y:S01]  /*8f90*/  SHF.L.U32 R140, R158, 0x10, RZ ;  /* 0x000000109e8c7819 */ /* 0x000fe200000006ff */
[----:B------:R-:W-:Y:S01]  /*8fa0*/  FFMA.FTZ R79, R183, R166, R165 ;  /* 0x000000a6b74f7223 */ /* 0x000fe200000100a5 */
[C---:B------:R-:W-:Y:S01]  /*8fb0*/  FFMA.FTZ R141, R189.reuse, R142, R77 ;  /* 0x0000008ebd8d7223 */ /* 0x040fe2000001004d */
        /* <DEDUP_REMOVED lines=11> */
[----:B------:R-:W-:-:S02]  /*9070*/  F2FP.BF16.F32.PACK_AB R162, R141, R162 ;  /* 0x000000a28da2723e */ /* 0x000fc400000010ff */
[----:B------:R-:W-:Y:S01]  /*9080*/  F2FP.BF16.F32.PACK_AB R163, R142, R163 ;  /* 0x000000a38ea3723e */ /* 0x000fe200000010ff */
        /* <DEDUP_REMOVED lines=8> */
[-C--:B------:R-:W-:Y:S02]  /*9110*/  MOV R76, R160.reuse ;  /* 0x000000a0004c7202 */ /* 0x080fe40000000f00 */
[----:B------:R-:W-:Y:S02]  /*9120*/  MOV R143, R163 ;  /* 0x000000a3008f7202 */ /* 0x000fe40000000f00 */
[----:B------:R-:W-:Y:S02]  /*9130*/  MOV R141, R161 ;  /* 0x000000a1008d7202 */ /* 0x000fe40000000f00 */
[----:B------:R-:W-:Y:S01]  /*9140*/  MOV R140, R160 ;  /* 0x000000a0008c7202 */ /* 0x000fe20000000f00 */
[----:B------:R-:W-:Y:S06]  /*9150*/  BRA `(.L_x_210) ;  /* 0x0000001000587947 */ /* 0x000fec0003800000 */
.L_x_209:
[----:B-1-34-:R-:W-:Y:S01]  /*9160*/  PRMT R142, R157, 0x7632, R142 ;  /* 0x000076329d8e7816 */ /* 0x01afe2000000008e */
[-CC-:B------:R-:W-:Y:S01]  /*9170*/  FFMA.FTZ R141, R192, R166.reuse, R165.reuse ;  /* 0x000000a6c08d7223 */ /* 0x180fe200000100a5 */
[-CC-:B------:R-:W-:Y:S01]  /*9180*/  FFMA.FTZ R162, R216, R166.reuse, R165.reuse ;  /* 0x000000a6d8a27223 */ /* 0x180fe200000100a5 */
[----:B------:R-:W-:Y:S01]  /*9190*/  PRMT R140, R156, 0x7632, R140 ;  /* 0x000076329c8c7816 */ /* 0x000fe2000000008c */
[-C--:B------:R-:W-:Y:S01]  /*91a0*/  FFMA.FTZ R143, R183, R166.reuse, R165 ;  /* 0x000000a6b78f7223 */ /* 0x080fe200000100a5 */
[----:B------:R-:W-:Y:S01]  /*91b0*/  SHF.L.U32 R161, R142, 0x10, RZ ;  /* 0x000000108ea17819 */ /* 0x000fe200000006ff */
[----:B------:R-:W-:Y:S01]  /*91c0*/  FADD.FTZ R160, R190, -R141 ;  /* 0x8000008dbea07221 */ /* 0x000fe20000010000 */
[----:B------:R-:W-:Y:S01]  /*91d0*/  FADD.FTZ R162, R213, -R162 ;  /* 0x800000a2d5a27221 */ /* 0x000fe20000010000 */
[-CC-:B------:R-:W-:Y:S01]  /*91e0*/  FFMA.FTZ R141, R214, R166.reuse, R165.reuse ;  /* 0x000000a6d68d7223 */ /* 0x180fe200000100a5 */
[----:B------:R-:W-:Y:S01]  /*91f0*/  SHF.L.U32 R140, R140, 0x10, RZ ;  /* 0x000000108c8c7819 */ /* 0x000fe200000006ff */
[----:B------:R-:W-:Y:S01]  /*9200*/  FFMA.FTZ R142, R234, R166, R165 ;  /* 0x000000a6ea8e7223 */ /* 0x000fe200000100a5 */
[----:B-----5:R-:W-:Y:S01]  /*9210*/  FFMA.FTZ R161, R189, R162, R161 ;  /* 0x000000a2bda17223 */ /* 0x020fe200000100a1 */
[--C-:B------:R-:W-:Y:S01]  /*9220*/  FADD.FTZ R162, R212, -R141.reuse ;  /* 0x8000008dd4a27221 */ /* 0x100fe20000010000 */
[----:B------:R-:W-:Y:S01]  /*9230*/  PRMT R141, R159, 0x7632, R141 ;  /* 0x000076329f8d7816 */ /* 0x000fe2000000008d */
[--C-:B------:R-:W-:Y:S01]  /*9240*/  FFMA.FTZ R160, R189, R160, R140.reuse ;  /* 0x000000a0bda07223 */ /* 0x100fe2000001008c */
[----:B------:R-:W-:Y:S01]  /*9250*/  PRMT R140, R158, 0x7632, R140 ;  /* 0x000076329e8c7816 */ /* 0x000fe2000000008c */
[----:B------:R-:W-:Y:S01]  /*9260*/  FADD.FTZ R142, R231, -R142 ;  /* 0x8000008ee78e7221 */ /* 0x000fe20000010000 */
[----:B------:R-:W-:Y:S01]  /*9270*/  SHF.L.U32 R141, R141, 0x10, RZ ;  /* 0x000000108d8d7819 */ /* 0x000fe200000006ff */
[----:B0-----:R-:W-:Y:S01]  /*9280*/  FADD.FTZ R240, R182, -R143 ;  /* 0x8000008fb6f07221 */ /* 0x001fe20000010000 */
[----:B------:R-:W-:Y:S01]  /*9290*/  SHF.L.U32 R140, R140, 0x10, RZ ;  /* 0x000000108c8c7819 */ /* 0x000fe200000006ff */
[----:B------:R-:W-:-:S02]  /*92a0*/  FFMA.FTZ R143, R5, R166, R165 ;  /* 0x000000a6058f7223 */ /* 0x000fc400000100a5 */
[----:B------:R-:W-:Y:S01]  /*92b0*/  FFMA.FTZ R242, R189, R142, R141 ;  /* 0x0000008ebdf27223 */ /* 0x000fe2000001008d */
[----:B------:R-:W-:Y:S01]  /*92c0*/  FFMA.FTZ R141, R3, R166, R165 ;  /* 0x000000a6038d7223 */ /* 0x000fe200000100a5 */
[----:B------:R-:W-:Y:S01]  /*92d0*/  FFMA.FTZ R162, R189, R162, R140 ;  /* 0x000000a2bda27223 */ /* 0x000fe2000001008c */
[----:B------:R-:W-:Y:S02]  /*92e0*/  SHF.L.U32 R142, R158, 0x10, RZ ;  /* 0x000000109e8e7819 */ /* 0x000fe400000006ff */
[----:B------:R-:W-:Y:S01]  /*92f0*/  FADD.FTZ R140, R0, -R141 ;  /* 0x8000008d008c7221 */ /* 0x000fe20000010000 */
[----:B------:R-:W-:-:S03]  /*9300*/  SHF.L.U32 R141, R159, 0x10, RZ ;  /* 0x000000109f8d7819 */ /* 0x000fc600000006ff */
[C---:B------:R-:W-:Y:S01]  /*9310*/  FFMA.FTZ R167, R189.reuse, R140, R142 ;  /* 0x0000008cbda77223 */ /* 0x040fe2000001008e */
[----:B------:R-:W-:Y:S01]  /*9320*/  FADD.FTZ R142, R2, -R143 ;  /* 0x8000008f028e7221 */ /* 0x000fe20000010000 */
[----:B------:R-:W-:Y:S01]  /*9330*/  FFMA.FTZ R163, R189, R240, R141 ;  /* 0x000000f0bda37223 */ /* 0x000fe2000001008d */
[----:B------:R-:W-:Y:S01]  /*9340*/  FFMA.FTZ R141, R7, R166, R165 ;  /* 0x000000a6078d7223 */ /* 0x000fe200000100a5 */
[----:B------:R-:W-:Y:S02]  /*9350*/  SHF.L.U32 R240, R157, 0x10, RZ ;  /* 0x000000109df07819 */ /* 0x000fe400000006ff */
        /* <DEDUP_REMOVED lines=13> */
.L_x_208:
[----:B-1-34-:R-:W1:Y:S02]  /*9430*/  LDC.64 R160, c[0x0][0x470] ;  /* 0x00011c00ffa07b82 */ /* 0x01ae640000000a00 */
[----:B-1----:R-:W-:-:S04]  /*9440*/  ISETP.NE.U32.AND P2, PT, R160, RZ, PT ;  /* 0x000000ffa000720c */ /* 0x002fc80003f45070 */
[----:B------:R-:W-:-:S13]  /*9450*/  ISETP.NE.AND.EX P2, PT, R161, RZ, PT, P2 ;  /* 0x000000ffa100720c */ /* 0x000fda0003f45320 */
[----:B------:R-:W-:Y:S05]  /*9460*/  @!P2 BRA `(.L_x_211) ;  /* 0x0000000000b4a947 */ /* 0x000fea0003800000 */
[----:B------:R-:W-:Y:S01]  /*9470*/  PRMT R78, R157, 0x7632, R78 ;  /* 0x000076329d4e7816 */ /* 0x000fe2000000004e */
        /* <DEDUP_REMOVED lines=44> */
.L_x_211:
[-CC-:B------:R-:W-:Y:S01]  /*9740*/  FFMA.FTZ R160, R234, R166.reuse, R165.reuse ;  /* 0x000000a6eaa07223 */ /* 0x180fe200000100a5 */
[----:B------:R-:W-:Y:S01]  /*9750*/  PRMT R162, R159, 0x7632, R162 ;  /* 0x000076329fa27816 */ /* 0x000fe200000000a2 */
[-CC-:B------:R-:W-:Y:S01]  /*9760*/  FFMA.FTZ R161, R214, R166.reuse, R165.reuse ;  /* 0x000000a6d6a17223 */ /* 0x180fe200000100a5 */
[-C--:B------:R-:W-:Y:S01]  /*9770*/  FFMA.FTZ R241, R183, R166.reuse, R165 ;  /* 0x000000a6b7f17223 */ /* 0x080fe200000100a5 */
[--C-:B0-----:R-:W-:Y:S01]  /*9780*/  FADD.FTZ R240, R231, -R160.reuse ;  /* 0x800000a0e7f07221 */ /* 0x101fe20000010000 */
[----:B------:R-:W-:Y:S02]  /*9790*/  PRMT R160, R158, 0x7632, R160 ;  /* 0x000076329ea07816 */ /* 0x000fe400000000a0 */
[----:B------:R-:W-:Y:S01]  /*97a0*/  SHF.L.U32 R242, R162, 0x10, RZ ;  /* 0x00000010a2f27819 */ /* 0x000fe200000006ff */
[----:B------:R-:W-:Y:S01]  /*97b0*/  FADD.FTZ R162, R212, -R161 ;  /* 0x800000a1d4a27221 */ /* 0x000fe20000010000 */
[----:B------:R-:W-:Y:S01]  /*97c0*/  SHF.L.U32 R167, R160, 0x10, RZ ;  /* 0x00000010a0a77819 */ /* 0x000fe200000006ff */
[-CC-:B------:R-:W-:Y:S01]  /*97d0*/  FFMA.FTZ R160, R216, R166.reuse, R165.reuse ;  /* 0x000000a6d8a07223 */ /* 0x180fe200000100a5 */
[----:B------:R-:W-:Y:S01]  /*97e0*/  FFMA.FTZ R161, R192, R166, R165 ;  /* 0x000000a6c0a17223 */ /* 0x000fe200000100a5 */
[----:B-----5:R-:W-:Y:S01]  /*97f0*/  FFMA.FTZ R163, R189, R240, R242 ;  /* 0x000000f0bda37223 */ /* 0x020fe200000100f2 */
[----:B------:R-:W-:Y:S01]  /*9800*/  SHF.L.U32 R244, R159, 0x10, RZ ;  /* 0x000000109ff47819 */ /* 0x000fe200000006ff */
[--C-:B------:R-:W-:Y:S01]  /*9810*/  FFMA.FTZ R162, R189, R162, R167.reuse ;  /* 0x000000a2bda27223 */ /* 0x100fe200000100a7 */
[----:B------:R-:W-:Y:S01]  /*9820*/  FADD.FTZ R240, R213, -R160 ;  /* 0x800000a0d5f07221 */ /* 0x000fe20000010000 */
[----:B------:R-:W-:-:S02]  /*9830*/  PRMT R167, R157, 0x7632, R167 ;  /* 0x000076329da77816 */ /* 0x000fc400000000a7 */
[----:B------:R-:W-:Y:S02]  /*9840*/  PRMT R160, R156, 0x7632, R160 ;  /* 0x000076329ca07816 */ /* 0x000fe400000000a0 */
[----:B------:R-:W-:Y:S02]  /*9850*/  SHF.L.U32 R242, R167, 0x10, RZ ;  /* 0x00000010a7f27819 */ /* 0x000fe400000006ff */
[----:B------:R-:W-:Y:S01]  /*9860*/  SHF.L.U32 R167, R160, 0x10, RZ ;  /* 0x00000010a0a77819 */ /* 0x000fe200000006ff */
[----:B------:R-:W-:Y:S02]  /*9870*/  FADD.FTZ R160, R190, -R161 ;  /* 0x800000a1bea07221 */ /* 0x000fe40000010000 */
[C---:B------:R-:W-:Y:S01]  /*9880*/  FFMA.FTZ R161, R189.reuse, R240, R242 ;  /* 0x000000f0bda17223 */ /* 0x040fe200000100f2 */
[----:B------:R-:W-:Y:S01]  /*9890*/  FADD.FTZ R242, R182, -R241 ;  /* 0x800000f1b6f27221 */ /* 0x000fe20000010000 */
[----:B------:R-:W-:Y:S01]  /*98a0*/  FFMA.FTZ R160, R189, R160, R167 ;  /* 0x000000a0bda07223 */ /* 0x000fe200000100a7 */
[-CC-:B------:R-:W-:Y:S01]  /*98b0*/  FFMA.FTZ R167, R3, R166.reuse, R165.reuse ;  /* 0x000000a603a77223 */ /* 0x180fe200000100a5 */
[----:B------:R-:W-:Y:S01]  /*98c0*/  FFMA.FTZ R241, R5, R166, R165 ;  /* 0x000000a605f17223 */ /* 0x000fe200000100a5 */
[----:B------:R-:W-:Y:S01]  /*98d0*/  FFMA.FTZ R246, R189, R242, R244 ;  /* 0x000000f2bdf67223 */ /* 0x000fe200000100f4 */
[----:B------:R-:W-:Y:S01]  /*98e0*/  SHF.L.U32 R244, R157, 0x10, RZ ;  /* 0x000000109df47819 */ /* 0x000fe200000006ff */
[----:B------:R-:W-:Y:S01]  /*98f0*/  FADD.FTZ R240, R0, -R167 ;  /* 0x800000a700f07221 */ /* 0x000fe20000010000 */
[----:B------:R-:W-:Y:S01]  /*9900*/  SHF.L.U32 R167, R158, 0x10, RZ ;  /* 0x000000109ea77819 */ /* 0x000fe200000006ff */
[----:B------:R-:W-:Y:S01]  /*9910*/  FADD.FTZ R242, R2, -R241 ;  /* 0x800000f102f27221 */ /* 0x000fe20000010000 */
[----:B------:R-:W-:-:S03]  /*9920*/  F2FP.BF16.F32.PACK_AB R163, R163, R246 ;  /* 0x000000f6a3a3723e */ /* 0x000fc600000010ff */
[----:B------:R-:W-:Y:S01]  /*9930*/  FFMA.FTZ R243, R189, R240, R167 ;  /* 0x000000f0bdf37223 */ /* 0x000fe200000100a7 */
[----:B------:R-:W-:Y:S01]  /*9940*/  FFMA.FTZ R167, R7, R166, R165 ;  /* 0x000000a607a77223 */ /* 0x000fe200000100a5 */
[----:B------:R-:W-:-:S03]  /*9950*/  FFMA.FTZ R242, R189, R242, R244 ;  /* 0x000000f2bdf27223 */ /* 0x000fc600000100f4 */
[----:B------:R-:W-:Y:S01]  /*9960*/  FADD.FTZ R240, R4, -R167 ;  /* 0x800000a704f07221 */ /* 0x000fe20000010000 */
[----:B------:R-:W-:Y:S02]  /*9970*/  SHF.L.U32 R167, R156, 0x10, RZ ;  /* 0x000000109ca77819 */ /* 0x000fe400000006ff */
[----:B------:R-:W-:Y:S02]  /*9980*/  F2FP.BF16.F32.PACK_AB R162, R162, R243 ;  /* 0x000000f3a2a2723e */ /* 0x000fe400000010ff */
[----:B------:R-:W-:Y:S01]  /*9990*/  F2FP.BF16.F32.PACK_AB R161, R161, R242 ;  /* 0x000000f2a1a1723e */ /* 0x000fe200000010ff */
[----:B------:R-:W-:-:S05]  /*99a0*/  FFMA.FTZ R167, R189, R240, R167 ;  /* 0x000000f0bda77223 */ /* 0x000fca00000100a7 */
[----:B------:R-:W-:Y:S01]  /*99b0*/  F2FP.BF16.F32.PACK_AB R160, R160, R167 ;  /* 0x000000a7a0a0723e */ /* 0x000fe200000010ff */
[----:B------:R-:W-:Y:S06]  /*99c0*/  BRA `(.L_x_210) ;  /* 0x00000008003c7947 */ /* 0x000fec0003800000 */
.L_x_207:
[----:B-1-34-:R-:W1:Y:S02]  /*99d0*/  LDC.64 R160, c[0x0][0x478] ;  /* 0x00011e00ffa07b82 */ /* 0x01ae640000000a00 */
        /* <DEDUP_REMOVED lines=21> */
[----:B0-----:R-:W-:Y:S01]  /*9b30*/  FADD.FTZ R240, R212, -R161 ;  /* 0x800000a1d4f07221 */ /* 0x001fe20000010000 */
        /* <DEDUP_REMOVED lines=22> */
.L_x_213:
        /* <DEDUP_REMOVED lines=11> */
[----:B------:R-:W-:Y:S01]  /*9d50*/  FFMA.FTZ R143, R214, R166, R165 ;  /* 0x000000a6d68f7223 */ /* 0x000fe200000100a5 */
        /* <DEDUP_REMOVED lines=21> */
.L_x_212:
        /* <DEDUP_REMOVED lines=37> */
.L_x_214:
[-CC-:B------:R-:W-:Y:S01]  /*a100*/  FFMA.FTZ R161, R7, R166.reuse, R165.reuse ;  /* 0x000000a607a17223 */ /* 0x180fe200000100a5 */
[-CC-:B------:R-:W-:Y:S01]  /*a110*/  FFMA.FTZ R163, R192, R166.reuse, R165.reuse ;  /* 0x000000a6c0a37223 */ /* 0x180fe200000100a5 */
[-CC-:B0-----:R-:W-:Y:S01]  /*a120*/  FFMA.FTZ R240, R216, R166.reuse, R165.reuse ;  /* 0x000000a6d8f07223 */ /* 0x181fe200000100a5 */
[-C--:B------:R-:W-:Y:S01]  /*a130*/  FFMA.FTZ R248, R234, R166.reuse, R165 ;  /* 0x000000a6eaf87223 */ /* 0x080fe200000100a5 */
[----:B------:R-:W-:Y:S01]  /*a140*/  FADD.FTZ R160, R4, -R161 ;  /* 0x800000a104a07221 */ /* 0x000fe20000010000 */
[----:B------:R-:W-:Y:S01]  /*a150*/  FADD.FTZ R162, R190, -R163 ;  /* 0x800000a3bea27221 */ /* 0x000fe20000010000 */
[----:B------:R-:W-:Y:S01]  /*a160*/  FFMA.FTZ R163, R3, R166, R165 ;  /* 0x000000a603a37223 */ /* 0x000fe200000100a5 */
[----:B------:R-:W-:Y:S01]  /*a170*/  FADD.FTZ R240, R213, -R240 ;  /* 0x800000f0d5f07221 */ /* 0x000fe20000010000 */
[C---:B-----5:R-:W-:Y:S01]  /*a180*/  FMUL.FTZ R160, R189.reuse, R160 ;  /* 0x000000a0bda07220 */ /* 0x060fe20000410000 */
[----:B------:R-:W-:Y:S01]  /*a190*/  FMUL.FTZ R161, R189, R162 ;  /* 0x000000a2bda17220 */ /* 0x000fe20000410000 */
[----:B------:R-:W-:Y:S01]  /*a1a0*/  FADD.FTZ R242, R0, -R163 ;  /* 0x800000a300f27221 */ /* 0x000fe20000010000 */
[--C-:B------:R-:W-:Y:S01]  /*a1b0*/  FFMA.FTZ R163, R183, R166, R165.reuse ;  /* 0x000000a6b7a37223 */ /* 0x100fe200000100a5 */
[----:B------:R-:W-:Y:S01]  /*a1c0*/  FADD.FTZ R248, R231, -R248 ;  /* 0x800000f8e7f87221 */ /* 0x000fe20000010000 */
[----:B------:R-:W-:Y:S01]  /*a1d0*/  FMUL.FTZ R240, R189, R240 ;  /* 0x000000f0bdf07220 */ /* 0x000fe20000410000 */
[----:B------:R-:W-:Y:S01]  /*a1e0*/  F2FP.BF16.F32.PACK_AB R160, R161, R160 ;  /* 0x000000a0a1a0723e */ /* 0x000fe200000010ff */
[----:B------:R-:W-:Y:S01]  /*a1f0*/  FFMA.FTZ R161, R5, R166, R165 ;  /* 0x000000a605a17223 */ /* 0x000fe200000100a5 */
[----:B------:R-:W-:Y:S01]  /*a200*/  FADD.FTZ R246, R182, -R163 ;  /* 0x800000a3b6f67221 */ /* 0x000fe20000010000 */
[----:B------:R-:W-:-:S02]  /*a210*/  FMUL.FTZ R167, R189, R248 ;  /* 0x000000f8bda77220 */ /* 0x000fc40000410000 */
[----:B------:R-:W-:Y:S01]  /*a220*/  FADD.FTZ R162, R2, -R161 ;  /* 0x800000a102a27221 */ /* 0x000fe20000010000 */
[----:B------:R-:W-:Y:S01]  /*a230*/  FFMA.FTZ R161, R214, R166, R165 ;  /* 0x000000a6d6a17223 */ /* 0x000fe200000100a5 */
[----:B------:R-:W-:-:S03]  /*a240*/  FMUL.FTZ R246, R189, R246 ;  /* 0x000000f6bdf67220 */ /* 0x000fc60000410000 */
[----:B------:R-:W-:Y:S01]  /*a250*/  FADD.FTZ R244, R212, -R161 ;  /* 0x800000a1d4f47221 */ /* 0x000fe20000010000 */
[C---:B------:R-:W-:Y:S01]  /*a260*/  FMUL.FTZ R161, R189.reuse, R162 ;  /* 0x000000a2bda17220 */ /* 0x040fe20000410000 */
[C---:B------:R-:W-:Y:S02]  /*a270*/  FMUL.FTZ R162, R189.reuse, R242 ;  /* 0x000000f2bda27220 */ /* 0x040fe40000410000 */
[----:B------:R-:W-:Y:S02]  /*a280*/  FMUL.FTZ R163, R189, R244 ;  /* 0x000000f4bda37220 */ /* 0x000fe40000410000 */
[----:B------:R-:W-:-:S03]  /*a290*/  F2FP.BF16.F32.PACK_AB R161, R240, R161 ;  /* 0x000000a1f0a1723e */ /* 0x000fc600000010ff */
[----:B------:R-:W-:Y:S02]  /*a2a0*/  F2FP.BF16.F32.PACK_AB R162, R163, R162 ;  /* 0x000000a2a3a2723e */ /* 0x000fe400000010ff */
[----:B------:R-:W-:-:S07]  /*a2b0*/  F2FP.BF16.F32.PACK_AB R163, R167, R246 ;  /* 0x000000f6a7a3723e */ /* 0x000fce00000010ff */
.L_x_210:
        /* <DEDUP_REMOVED lines=10> */
.L_x_206:
[----:B------:R-:W-:Y:S05]  /*a360*/  BSYNC.RECONVERGENT B0 ;  /* 0x0000000000007941 */ /* 0x000fea0003800200 */
.L_x_205:
        /* <DEDUP_REMOVED lines=13> */
[-CC-:B-1-34-:R-:W-:Y:S01]  /*a440*/  FFMA.FTZ R77, R203, R166.reuse, R165.reuse ;  /* 0x000000a6cb4d7223 */ /* 0x19afe200000100a5 */
[----:B------:R-:W-:Y:S01]  /*a450*/  SHF.L.U32 R142, R112, 0x10, RZ ;  /* 0x00000010708e7819 */ /* 0x000fe200000006ff */
[-CC-:B------:R-:W-:Y:S01]  /*a460*/  FFMA.FTZ R162, R232, R166.reuse, R165.reuse ;  /* 0x000000a6e8a27223 */ /* 0x180fe200000100a5 */
[-C--:B------:R-:W-:Y:S01]  /*a470*/  FFMA.FTZ R79, R201, R166.reuse, R165 ;  /* 0x000000a6c94f7223 */ /* 0x080fe200000100a5 */
[--C-:B------:R-:W-:Y:S01]  /*a480*/  FADD.FTZ R160, R200, -R77.reuse ;  /* 0x8000004dc8a07221 */ /* 0x100fe20000010000 */
[----:B------:R-:W-:Y:S01]  /*a490*/  PRMT R77, R114, 0x7632, R77 ;  /* 0x00007632724d7816 */ /* 0x000fe2000000004d */
[-CC-:B------:R-:W-:Y:S01]  /*a4a0*/  FFMA.FTZ R76, R204, R166.reuse, R165.reuse ;  /* 0x000000a6cc4c7223 */ /* 0x180fe200000100a5 */
[-CC-:B------:R-:W-:Y:S01]  /*a4b0*/  FFMA.FTZ R78, R210, R166.reuse, R165.reuse ;  /* 0x000000a6d24e7223 */ /* 0x180fe200000100a5 */
[-CC-:B------:R-:W-:Y:S01]  /*a4c0*/  FFMA.FTZ R140, R199, R166.reuse, R165.reuse ;  /* 0x000000a6c78c7223 */ /* 0x180fe200000100a5 */
[-C--:B0-----:R-:W-:Y:S01]  /*a4d0*/  FFMA.FTZ R240, R230, R166.reuse, R165 ;  /* 0x000000a6e6f07223 */ /* 0x081fe200000100a5 */
[----:B------:R-:W-:Y:S01]  /*a4e0*/  PRMT R141, R115, 0x7632, R141 ;  /* 0x00007632738d7816 */ /* 0x000fe2000000008d */
[----:B------:R-:W-:Y:S01]  /*a4f0*/  FFMA.FTZ R165, R195, R166, R165 ;  /* 0x000000a6c3a57223 */ /* 0x000fe200000100a5 */
[----:B-----5:R-:W-:Y:S01]  /*a500*/  FFMA.FTZ R160, R189, R160, R142 ;  /* 0x000000a0bda07223 */ /* 0x020fe2000001008e */
[----:B------:R-:W-:Y:S01]  /*a510*/  FADD.FTZ R166, R229, -R162 ;  /* 0x800000a2e5a67221 */ /* 0x000fe20000010000 */
[----:B------:R-:W-:Y:S01]  /*a520*/  SHF.L.U32 R77, R77, 0x10, RZ ;  /* 0x000000104d4d7819 */ /* 0x000fe200000006ff */
[----:B------:R-:W-:Y:S01]  /*a530*/  FADD.FTZ R142, R198, -R79 ;  /* 0x8000004fc68e7221 */ /* 0x000fe20000010000 */
[----:B------:R-:W-:Y:S01]  /*a540*/  SHF.L.U32 R162, R113, 0x10, RZ ;  /* 0x0000001071a27819 */ /* 0x000fe200000006ff */
[----:B------:R-:W-:Y:S01]  /*a550*/  FADD.FTZ R240, R227, -R240 ;  /* 0x800000f0e3f07221 */ /* 0x000fe20000010000 */
[----:B------:R-:W-:Y:S01]  /*a560*/  SHF.L.U32 R79, R141, 0x10, RZ ;  /* 0x000000108d4f7819 */ /* 0x000fe200000006ff */
[----:B------:R-:W-:Y:S01]  /*a570*/  FFMA.FTZ R141, R189, R166, R77 ;  /* 0x000000a6bd8d7223 */ /* 0x000fe2000001004d */
[----:B------:R-:W-:Y:S01]  /*a580*/  SHF.L.U32 R166, R115, 0x10, RZ ;  /* 0x0000001073a67819 */ /* 0x000fe200000006ff */
[C---:B------:R-:W-:Y:S01]  /*a590*/  FFMA.FTZ R142, R189.reuse, R142, R162 ;  /* 0x0000008ebd8e7223 */ /* 0x040fe200000100a2 */
[----:B------:R-:W-:Y:S01]  /*a5a0*/  FADD.FTZ R162, R202, -R165 ;  /* 0x800000a5caa27221 */ /* 0x000fe20000010000 */
[----:B------:R-:W-:Y:S01]  /*a5b0*/  FFMA.FTZ R240, R189, R240, R79 ;  /* 0x000000f0bdf07223 */ /* 0x000fe2000001004f */
[----:B------:R-:W-:Y:S01]  /*a5c0*/  PRMT R77, R112, 0x7632, R77 ;  /* 0x00007632704d7816 */ /* 0x000fe2000000004d */
[----:B------:R-:W-:Y:S01]  /*a5d0*/  FADD.FTZ R140, R197, -R140 ;  /* 0x8000008cc58c7221 */ /* 0x000fe20000010000 */
[----:B------:R-:W-:Y:S01]  /*a5e0*/  PRMT R79, R113, 0x7632, R79 ;  /* 0x00007632714f7816 */ /* 0x000fe2000000004f */
[----:B------:R-:W-:Y:S01]  /*a5f0*/  FFMA.FTZ R163, R189, R162, R166 ;  /* 0x000000a2bda37223 */ /* 0x000fe200000100a6 */
[----:B------:R-:W-:Y:S01]  /*a600*/  SHF.L.U32 R77, R77, 0x10, RZ ;  /* 0x000000104d4d7819 */ /* 0x000fe200000006ff */
[----:B------:R-:W-:Y:S01]  /*a610*/  FADD.FTZ R78, R209, -R78 ;  /* 0x8000004ed14e7221 */ /* 0x000fe20000010000 */
[----:B------:R-:W-:Y:S01]  /*a620*/  SHF.L.U32 R79, R79, 0x10, RZ ;  /* 0x000000104f4f7819 */ /* 0x000fe200000006ff */
[----:B------:R-:W-:Y:S01]  /*a630*/  FADD.FTZ R76, R211, -R76 ;  /* 0x8000004cd34c7221 */ /* 0x000fe20000010000 */
[----:B------:R-:W-:-:S02]  /*a640*/  SHF.L.U32 R162, R114, 0x10, RZ ;  /* 0x0000001072a27819 */ /* 0x000fc400000006ff */
[----:B------:R-:W-:Y:S01]  /*a650*/  F2FP.BF16.F32.PACK_AB R163, R240, R163 ;  /* 0x000000a3f0a3723e */ /* 0x000fe200000010ff */
[C---:B------:R-:W-:Y:S01]  /*a660*/  FFMA.FTZ R79, R189.reuse, R78, R79 ;  /* 0x0000004ebd4f7223 */ /* 0x040fe2000001004f */
[C---:B------:R-:W-:Y:S01]  /*a670*/  FFMA.FTZ R77, R189.reuse, R76, R77 ;  /* 0x0000004cbd4d7223 */ /* 0x040fe2000001004d */
[----:B------:R-:W-:Y:S01]  /*a680*/  FFMA.FTZ R162, R189, R140, R162 ;  /* 0x0000008cbda27223 */ /* 0x000fe200000100a2 */
[----:B------:R-:W-:Y:S02]  /*a690*/  MOV R143, R163 ;  /* 0x000000a3008f7202 */ /* 0x000fe40000000f00 */
[----:B------:R-:W-:Y:S02]  /*a6a0*/  F2FP.BF16.F32.PACK_AB R161, R79, R142 ;  /* 0x0000008e4fa1723e */ /* 0x000fe400000010ff */
[----:B------:R-:W-:Y:S02]  /*a6b0*/  F2FP.BF16.F32.PACK_AB R162, R141, R162 ;  /* 0x000000a28da2723e */ /* 0x000fe400000010ff */
[----:B------:R-:W-:-:S02]  /*a6c0*/  F2FP.BF16.F32.PACK_AB R160, R77, R160 ;  /* 0x000000a04da0723e */ /* 0x000fc400000010ff */
[----:B------:R-:W-:Y:S02]  /*a6d0*/  MOV R79, R163 ;  /* 0x000000a3004f7202 */ /* 0x000fe40000000f00 */
[----:B------:R-:W-:Y:S02]  /*a6e0*/  MOV R78, R162 ;  /* 0x000000a2004e7202 */ /* 0x000fe40000000f00 */
[-C--:B------:R-:W-:Y:S02]  /*a6f0*/  MOV R77, R161.reuse ;  /* 0x000000a1004d7202 */ /* 0x080fe40000000f00 */
[----:B------:R-:W-:Y:S02]  /*a700*/  MOV R76, R160 ;  /* 0x000000a0004c7202 */ /* 0x000fe40000000f00 */
[----:B------:R-:W-:Y:S02]  /*a710*/  MOV R142, R162 ;  /* 0x000000a2008e7202 */ /* 0x000fe40000000f00 */
[----:B------:R-:W-:-:S02]  /*a720*/  MOV R141, R161 ;  /* 0x000000a1008d7202 */ /* 0x000fc40000000f00 */
[----:B------:R-:W-:Y:S01]  /*a730*/  MOV R140, R160 ;  /* 0x000000a0008c7202 */ /* 0x000fe20000000f00 */
[----:B------:R-:W-:Y:S06]  /*a740*/  BRA `(.L_x_220) ;  /* 0x0000001000587947 */ /* 0x000fec0003800000 */
.L_x_219:
[----:B-1-34-:R-:W-:Y:S01]  /*a750*/  PRMT R141, R113, 0x7632, R141 ;  /* 0x00007632718d7816 */ /* 0x01afe2000000008d */
[-CC-:B------:R-:W-:Y:S01]  /*a760*/  FFMA.FTZ R142, R210, R166.reuse, R165.reuse ;  /* 0x000000a6d28e7223 */ /* 0x180fe200000100a5 */
[-CC-:B0-----:R-:W-:Y:S01]  /*a770*/  FFMA.FTZ R240, R232, R166.reuse, R165.reuse ;  /* 0x000000a6e8f07223 */ /* 0x181fe200000100a5 */
[-C--:B------:R-:W-:Y:S01]  /*a780*/  FFMA.FTZ R143, R203, R166.reuse, R165 ;  /* 0x000000a6cb8f7223 */ /* 0x080fe200000100a5 */
[----:B------:R-:W-:Y:S01]  /*a790*/  SHF.L.U32 R162, R141, 0x10, RZ ;  /* 0x000000108da27819 */ /* 0x000fe200000006ff */
[----:B------:R-:W-:Y:S01]  /*a7a0*/  FADD.FTZ R160, R209, -R142 ;  /* 0x8000008ed1a07221 */ /* 0x000fe20000010000 */
[----:B------:R-:W-:Y:S01]  /*a7b0*/  PRMT R163, R115, 0x7632, R163 ;  /* 0x0000763273a37816 */ /* 0x000fe200000000a3 */
[-CC-:B------:R-:W-:Y:S01]  /*a7c0*/  FFMA.FTZ R140, R204, R166.reuse, R165.reuse ;  /* 0x000000a6cc8c7223 */ /* 0x180fe200000100a5 */
[--C-:B------:R-:W-:Y:S01]  /*a7d0*/  FFMA.FTZ R141, R201, R166, R165.reuse ;  /* 0x000000a6c98d7223 */ /* 0x100fe200000100a5 */
[----:B-----5:R-:W-:Y:S01]  /*a7e0*/  FFMA.FTZ R161, R189, R160, R162 ;  /* 0x000000a0bda17223 */ /* 0x020fe200000100a2 */
[----:B------:R-:W-:Y:S01]  /*a7f0*/  PRMT R160, R114, 0x7632, R160 ;  /* 0x0000763272a07816 */ /* 0x000fe200000000a0 */
[----:B------:R-:W-:Y:S01]  /*a800*/  FADD.FTZ R162, R229, -R240 ;  /* 0x800000f0e5a27221 */ /* 0x000fe20000010000 */
[-CC-:B------:R-:W-:Y:S01]  /*a810*/  FFMA.FTZ R142, R199, R166.reuse, R165.reuse ;  /* 0x000000a6c78e7223 */ /* 0x180fe200000100a5 */
[-CC-:B------:R-:W-:Y:S01]  /*a820*/  FFMA.FTZ R242, R230, R166.reuse, R165.reuse ;  /* 0x000000a6e6f27223 */ /* 0x180fe200000100a5 */
[----:B------:R-:W-:Y:S01]  /*a830*/  SHF.L.U32 R160, R160, 0x10, RZ ;  /* 0x00000010a0a07819 */ /* 0x000fe200000006ff */
[----:B------:R-:W-:Y:S01]  /*a840*/  FFMA.FTZ R165, R195, R166, R165 ;  /* 0x000000a6c3a57223 */ /* 0x000fe200000100a5 */
[----:B------:R-:W-:Y:S01]  /*a850*/  SHF.L.U32 R163, R163, 0x10, RZ ;  /* 0x00000010a3a37819 */ /* 0x000fe200000006ff */
[----:B------:R-:W-:Y:S01]  /*a860*/  FADD.FTZ R242, R227, -R242 ;  /* 0x800000f2e3f27221 */ /* 0x000fe20000010000 */
[----:B------:R-:W-:Y:S01]  /*a870*/  SHF.L.U32 R166, R112, 0x10, RZ ;  /* 0x0000001070a67819 */ /* 0x000fe200000006ff */
[----:B------:R-:W-:Y:S01]  /*a880*/  FFMA.FTZ R162, R189, R162, R160 ;  /* 0x000000a2bda27223 */ /* 0x000fe200000100a0 */
[----:B------:R-:W-:Y:S01]  /*a890*/  FADD.FTZ R160, R200, -R143 ;  /* 0x8000008fc8a07221 */ /* 0x000fe20000010000 */
[----:B------:R-:W-:Y:S01]  /*a8a0*/  SHF.L.U32 R143, R115, 0x10, RZ ;  /* 0x00000010738f7819 */ /* 0x000fe200000006ff */
[----:B------:R-:W-:Y:S01]  /*a8b0*/  FADD.FTZ R240, R202, -R165 ;  /* 0x800000a5caf07221 */ /* 0x000fe20000010000 */
[C---:B------:R-:W-:Y:S01]  /*a8c0*/  FFMA.FTZ R242, R189.reuse, R242, R163 ;  /* 0x000000f2bdf27223 */ /* 0x040fe200000100a3 */
[C---:B------:R-:W-:Y:S01]  /*a8d0*/  FFMA.FTZ R160, R189.reuse, R160, R166 ;  /* 0x000000a0bda07223 */ /* 0x040fe200000100a6 */
[----:B------:R-:W-:Y:S01]  /*a8e0*/  FADD.FTZ R166, R198, -R141 ;  /* 0x8000008dc6a67221 */ /* 0x000fe20000010000 */
[--C-:B------:R-:W-:Y:S01]  /*a8f0*/  FFMA.FTZ R163, R189, R240, R143.reuse ;  /* 0x000000f0bda37223 */ /* 0x100fe2000001008f */
[----:B------:R-:W-:Y:S01]  /*a900*/  PRMT R143, R112, 0x7632, R143 ;  /* 0x00007632708f7816 */ /* 0x000fe2000000008f */
[----:B------:R-:W-:Y:S01]  /*a910*/  FADD.FTZ R142, R197, -R142 ;  /* 0x8000008ec58e7221 */ /* 0x000fe20000010000 */
[----:B------:R-:W-:Y:S01]  /*a920*/  SHF.L.U32 R240, R114, 0x10, RZ ;  /* 0x0000001072f07819 */ /* 0x000fe200000006ff */
[----:B------:R-:W-:Y:S01]  /*a930*/  FADD.FTZ R140, R211, -R140 ;  /* 0x8000008cd38c7221 */ /* 0x000fe20000010000 */
[----:B------:R-:W-:-:S02]  /*a940*/  SHF.L.U32 R143, R143, 0x10, RZ ;  /* 0x000000108f8f7819 */ /* 0x000fc400000006ff */
[----:B------:R-:W-:Y:S01]  /*a950*/  SHF.L.U32 R141, R113, 0x10, RZ ;  /* 0x00000010718d7819 */ /* 0x000fe200000006ff */
[C---:B------:R-:W-:Y:S01]  /*a960*/  FFMA.FTZ R165, R189.reuse, R142, R240 ;  /* 0x0000008ebda57223 */ /* 0x040fe200000100f0 */
[----:B------:R-:W-:Y:S01]  /*a970*/  F2FP.BF16.F32.PACK_AB R163, R242, R163 ;  /* 0x000000a3f2a3723e */ /* 0x000fe200000010ff */
[C---:B------:R-:W-:Y:S02]  /*a980*/  FFMA.FTZ R143, R189.reuse, R140, R143 ;  /* 0x0000008cbd8f7223 */ /* 0x040fe4000001008f */
[----:B------:R-:W-:Y:S01]  /*a990*/  FFMA.FTZ R166, R189, R166, R141 ;  /* 0x000000a6bda67223 */ /* 0x000fe2000001008d */
[----:B------:R-:W-:Y:S02]  /*a9a0*/  F2FP.BF16.F32.PACK_AB R162, R162, R165 ;  /* 0x000000a5a2a2723e */ /* 0x000fe400000010ff */
[----:B------:R-:W-:Y:S02]  /*a9b0*/  F2FP.BF16.F32.PACK_AB R160, R143, R160 ;  /* 0x000000a08fa0723e */ /* 0x000fe400000010ff */
[----:B------:R-:W-:-:S02]  /*a9c0*/  F2FP.BF16.F32.PACK_AB R161, R161, R166 ;  /* 0x000000a6a1a1723e */ /* 0x000fc400000010ff */
[----:B------:R-:W-:Y:S02]  /*a9d0*/  MOV R143, R163 ;  /* 0x000000a3008f7202 */ /* 0x000fe40000000f00 */
[----:B------:R-:W-:Y:S02]  /*a9e0*/  MOV R142, R162 ;  /* 0x000000a2008e7202 */ /* 0x000fe40000000f00 */
[----:B------:R-:W-:Y:S02]  /*a9f0*/  MOV R141, R161 ;  /* 0x000000a1008d7202 */ /* 0x000fe40000000f00 */
[----:B------:R-:W-:Y:S01]  /*aa00*/  MOV R140, R160 ;  /* 0x000000a0008c7202 */ /* 0x000fe20000000f00 */
[----:B------:R-:W-:Y:S06]  /*aa10*/  BRA `(.L_x_220) ;  /* 0x0000000c00a47947 */ /* 0x000fec0003800000 */
.L_x_218:
[----:B-1-34-:R-:W1:Y:S02]  /*aa20*/  LDC.64 R160, c[0x0][0x470] ;  /* 0x00011c00ffa07b82 */ /* 0x01ae640000000a00 */
[----:B-1----:R-:W-:-:S04]  /*aa30*/  ISETP.NE.U32.AND P2, PT, R160, RZ, PT ;  /* 0x000000ffa000720c */ /* 0x002fc80003f45070 */
[----:B------:R-:W-:-:S13]  /*aa40*/  ISETP.NE.AND.EX P2, PT, R161, RZ, PT, P2 ;  /* 0x000000ffa100720c */ /* 0x000fda0003f45320 */
[----:B------:R-:W-:Y:S05]  /*aa50*/  @!P2 BRA `(.L_x_221) ;  /* 0x0000000000b4a947 */ /* 0x000fea0003800000 */
[----:B------:R-:W-:Y:S01]  /*aa60*/  PRMT R77, R113, 0x7632, R77 ;  /* 0x00007632714d7816 */ /* 0x000fe2000000004d */
        /* <DEDUP_REMOVED lines=44> */
.L_x_221:
[-CC-:B------:R-:W-:Y:S01]  /*ad30*/  FFMA.FTZ R162, R230, R166.reuse, R165.reuse ;  /* 0x000000a6e6a27223 */ /* 0x180fe200000100a5 */
[----:B------:R-:W-:Y:S01]  /*ad40*/  PRMT R160, R115, 0x7632, R160 ;  /* 0x0000763273a07816 */ /* 0x000fe200000000a0 */
[-CC-:B------:R-:W-:Y:S01]  /*ad50*/  FFMA.FTZ R243, R195, R166.reuse, R165.reuse ;  /* 0x000000a6c3f37223 */ /* 0x180fe200000100a5 */
[-CC-:B0-----:R-:W-:Y:S01]  /*ad60*/  FFMA.FTZ R240, R232, R166.reuse, R165.reuse ;  /* 0x000000a6e8f07223 */ /* 0x181fe200000100a5 */
[----:B------:R-:W-:Y:S01]  /*ad70*/  FADD.FTZ R242, R227, -R162 ;  /* 0x800000a2e3f27221 */ /* 0x000fe20000010000 */
[----:B------:R-:W-:Y:S01]  /*ad80*/  SHF.L.U32 R244, R160, 0x10, RZ ;  /* 0x00000010a0f47819 */ /* 0x000fe200000006ff */
[-CC-:B------:R-:W-:Y:S01]  /*ad90*/  FFMA.FTZ R160, R199, R166.reuse, R165.reuse ;  /* 0x000000a6c7a07223 */ /* 0x180fe200000100a5 */
[-CC-:B------:R-:W-:Y:S01]  /*ada0*/  FFMA.FTZ R241, R201, R166.reuse, R165.reuse ;  /* 0x000000a6c9f17223 */ /* 0x180fe200000100a5 */
[-CC-:B------:R-:W-:Y:S01]  /*adb0*/  FFMA.FTZ R162, R210, R166.reuse, R165.reuse ;  /* 0x000000a6d2a27223 */ /* 0x180fe200000100a5 */
[-CC-:B------:R-:W-:Y:S01]  /*adc0*/  FFMA.FTZ R167, R203, R166.reuse, R165.reuse ;  /* 0x000000a6cba77223 */ /* 0x180fe200000100a5 */
[----:B------:R-:W-:Y:S01]  /*add0*/  FFMA.FTZ R166, R204, R166, R165 ;  /* 0x000000a6cca67223 */ /* 0x000fe200000100a5 */
[----:B------:R-:W-:Y:S01]  /*ade0*/  PRMT R161, R113, 0x7632, R161 ;  /* 0x0000763271a17816 */ /* 0x000fe200000000a1 */
[----:B-----5:R-:W-:Y:S01]  /*adf0*/  FFMA.FTZ R163, R189, R242, R244 ;  /* 0x000000f2bda37223 */ /* 0x020fe200000100f4 */
[C---:B------:R-:W-:Y:S01]  /*ae00*/  PRMT R165, R114.reuse, 0x7632, R165 ;  /* 0x0000763272a57816 */ /* 0x040fe200000000a5 */
[----:B------:R-:W-:Y:S01]  /*ae10*/  FADD.FTZ R242, R229, -R240 ;  /* 0x800000f0e5f27221 */ /* 0x000fe20000010000 */
[----:B------:R-:W-:Y:S01]  /*ae20*/  SHF.L.U32 R161, R161, 0x10, RZ ;  /* 0x00000010a1a17819 */ /* 0x000fe200000006ff */
[----:B------:R-:W-:Y:S01]  /*ae30*/  FADD.FTZ R240, R209, -R162 ;  /* 0x800000a2d1f07221 */ /* 0x000fe20000010000 */
[----:B------:R-:W-:Y:S01]  /*ae40*/  SHF.L.U32 R244, R165, 0x10, RZ ;  /* 0x00000010a5f47819 */ /* 0x000fe200000006ff */
[----:B------:R-:W-:Y:S01]  /*ae50*/  FADD.FTZ R160, R197, -R160 ;  /* 0x800000a0c5a07221 */ /* 0x000fe20000010000 */
[----:B------:R-:W-:Y:S01]  /*ae60*/  SHF.L.U32 R165, R114, 0x10, RZ ;  /* 0x0000001072a57819 */ /* 0x000fe200000006ff */
[C---:B------:R-:W-:Y:S01]  /*ae70*/  FFMA.FTZ R161, R189.reuse, R240, R161 ;  /* 0x000000f0bda17223 */ /* 0x040fe200000100a1 */
[----:B------:R-:W-:Y:S01]  /*ae80*/  FADD.FTZ R240, R202, -R243 ;  /* 0x800000f3caf07221 */ /* 0x000fe20000010000 */
[----:B------:R-:W-:Y:S01]  /*ae90*/  FFMA.FTZ R162, R189, R242, R244 ;  /* 0x000000f2bda27223 */ /* 0x000fe200000100f4 */
[----:B------:R-:W-:Y:S01]  /*aea0*/  SHF.L.U32 R242, R115, 0x10, RZ ;  /* 0x0000001073f27819 */ /* 0x000fe200000006ff */
[--C-:B------:R-:W-:Y:S01]  /*aeb0*/  FFMA.FTZ R243, R189, R160, R165.reuse ;  /* 0x000000a0bdf37223 */ /* 0x100fe200000100a5 */
[----:B------:R-:W-:Y:S01]  /*aec0*/  PRMT R165, R112, 0x7632, R165 ;  /* 0x0000763270a57816 */ /* 0x000fe200000000a5 */
[----:B------:R-:W-:Y:S01]  /*aed0*/  FADD.FTZ R160, R200, -R167 ;  /* 0x800000a7c8a07221 */ /* 0x000fe20000010000 */
[----:B------:R-:W-:Y:S01]  /*aee0*/  FADD.FTZ R166, R211, -R166 ;  /* 0x800000a6d3a67221 */ /* 0x000fe20000010000 */
[----:B------:R-:W-:Y:S01]  /*aef0*/  FFMA.FTZ R244, R189, R240, R242 ;  /* 0x000000f0bdf47223 */ /* 0x000fe200000100f2 */
[----:B------:R-:W-:Y:S01]  /*af00*/  SHF.L.U32 R167, R165, 0x10, RZ ;  /* 0x00000010a5a77819 */ /* 0x000fe200000006ff */
[----:B------:R-:W-:Y:S01]  /*af10*/  FADD.FTZ R240, R198, -R241 ;  /* 0x800000f1c6f07221 */ /* 0x000fe20000010000 */
[----:B------:R-:W-:-:S02]  /*af20*/  SHF.L.U32 R242, R113, 0x10, RZ ;  /* 0x0000001071f27819 */ /* 0x000fc400000006ff */
[----:B------:R-:W-:Y:S01]  /*af30*/  SHF.L.U32 R165, R112, 0x10, RZ ;  /* 0x0000001070a57819 */ /* 0x000fe200000006ff */
[----:B------:R-:W-:Y:S01]  /*af40*/  FFMA.FTZ R167, R189, R166, R167 ;  /* 0x000000a6bda77223 */ /* 0x000fe200000100a7 */
[----:B------:R-:W-:Y:S01]  /*af50*/  F2FP.BF16.F32.PACK_AB R163, R163, R244 ;  /* 0x000000f4a3a3723e */ /* 0x000fe200000010ff */
[C---:B------:R-:W-:Y:S01]  /*af60*/  FFMA.FTZ R240, R189.reuse, R240, R242 ;  /* 0x000000f0bdf07223 */ /* 0x040fe200000100f2 */
[----:B------:R-:W-:Y:S01]  /*af70*/  F2FP.BF16.F32.PACK_AB R162, R162, R243 ;  /* 0x000000f3a2a2723e */ /* 0x000fe200000010ff */
[----:B------:R-:W-:-:S03]  /*af80*/  FFMA.FTZ R160, R189, R160, R165 ;  /* 0x000000a0bda07223 */ /* 0x000fc600000100a5 */
[----:B------:R-:W-:Y:S02]  /*af90*/  F2FP.BF16.F32.PACK_AB R161, R161, R240 ;  /* 0x000000f0a1a1723e */ /* 0x000fe400000010ff */
[----:B------:R-:W-:Y:S01]  /*afa0*/  F2FP.BF16.F32.PACK_AB R160, R167, R160 ;  /* 0x000000a0a7a0723e */ /* 0x000fe200000010ff */
[----:B------:R-:W-:Y:S06]  /*afb0*/  BRA `(.L_x_220) ;  /* 0x00000008003c7947 */ /* 0x000fec0003800000 */
.L_x_217:
        /* <DEDUP_REMOVED lines=45> */
.L_x_223:
[-CC-:B------:R-:W-:Y:S01]  /*b290*/  FFMA.FTZ R140, R230, R166.reuse, R165.reuse ;  /* 0x000000a6e68c7223 */ /* 0x180fe200000100a5 */
[-CC-:B------:R-:W-:Y:S01]  /*b2a0*/  FFMA.FTZ R141, R203, R166.reuse, R165.reuse ;  /* 0x000000a6cb8d7223 */ /* 0x180fe200000100a5 */
[-CC-:B------:R-:W-:Y:S01]  /*b2b0*/  FFMA.FTZ R142, R204, R166.reuse, R165.reuse ;  /* 0x000000a6cc8e7223 */ /* 0x180fe200000100a5 */
[-CC-:B------:R-:W-:Y:S01]  /*b2c0*/  FFMA.FTZ R143, R201, R166.reuse, R165.reuse ;  /* 0x000000a6c98f7223 */ /* 0x180fe200000100a5 */
[-CC-:B------:R-:W-:Y:S01]  /*b2d0*/  FFMA.FTZ R162, R210, R166.reuse, R165.reuse ;  /* 0x000000a6d2a27223 */ /* 0x180fe200000100a5 */
[-CC-:B0-----:R-:W-:Y:S01]  /*b2e0*/  FFMA.FTZ R240, R199, R166.reuse, R165.reuse ;  /* 0x000000a6c7f07223 */ /* 0x181fe200000100a5 */
        /* <DEDUP_REMOVED lines=27> */
.L_x_222:
        /* <DEDUP_REMOVED lines=37> */
.L_x_224:
[-CC-:B------:R-:W-:Y:S01]  /*b6f0*/  FFMA.FTZ R160, R230, R166.reuse, R165.reuse ;  /* 0x000000a6e6a07223 */ /* 0x180fe200000100a5 */
[-CC-:B------:R-:W-:Y:S01]  /*b700*/  FFMA.FTZ R161, R203, R166.reuse, R165.reuse ;  /* 0x000000a6cba17223 */ /* 0x180fe200000100a5 */
[-CC-:B------:R-:W-:Y:S01]  /*b710*/  FFMA.FTZ R162, R204, R166.reuse, R165.reuse ;  /* 0x000000a6cca27223 */ /* 0x180fe200000100a5 */
[-CC-:B------:R-:W-:Y:S01]  /*b720*/  FFMA.FTZ R163, R201, R166.reuse, R165.reuse ;  /* 0x000000a6c9a37223 */ /* 0x180fe200000100a5 */
[-CC-:B0-----:R-:W-:Y:S01]  /*b730*/  FFMA.FTZ R240, R210, R166.reuse, R165.reuse ;  /* 0x000000a6d2f07223 */ /* 0x181fe200000100a5 */
        /* <DEDUP_REMOVED lines=23> */
.L_x_220:
[----:B------:R-:W0:Y:S08]  /*b8b0*/  @P1 LDC.64 R242, c[0x0][0x478] ;  /* 0x00011e00fff21b82 */ /* 0x000e300000000a00 */
[----:B------:R-:W1:Y:S08]  /*b8c0*/  LDC.64 R240, c[0x0][0x468] ;  /* 0x00011a00fff07b82 */ /* 0x000e700000000a00 */
[----:B------:R-:W2:Y:S01]  /*b8d0*/  @P2 LDC.64 R166, c[0x0][0x470] ;  /* 0x00011c00ffa62b82 */ /* 0x000ea20000000a00 */
[----:B0-----:R-:W-:-:S05]  /*b8e0*/  @P1 IMAD.WIDE.U32 R242, R176, 0x10, R242 ;  /* 0x00000010b0f21825 */ /* 0x001fca00078e00f2 */
[----:B------:R0:W-:Y:S01]  /*b8f0*/  @P1 STG.E.128 desc[UR10][R242.64], R140 ;  /* 0x0000008cf2001986 */ /* 0x0001e2000c101d0a */
[----:B-1----:R-:W-:-:S05]  /*b900*/  IMAD.WIDE.U32 R240, R176, 0x10, R240 ;  /* 0x00000010b0f07825 */ /* 0x002fca00078e00f0 */
[----:B------:R0:W-:Y:S01]  /*b910*/  STG.E.128 desc[UR10][R240.64], R160 ;  /* 0x000000a0f0007986 */ /* 0x0001e2000c101d0a */
[----:B--2---:R-:W-:-:S05]  /*b920*/  @P2 IMAD.WIDE.U32 R166, R176, 0x10, R166 ;  /* 0x00000010b0a62825 */ /* 0x004fca00078e00a6 */
[----:B------:R0:W-:Y:S02]  /*b930*/  @P2 STG.E.128 desc[UR10][R166.64], R76 ;  /* 0x0000004ca6002986 */ /* 0x0001e4000c101d0a */
.L_x_216:
[----:B------:R-:W-:Y:S05]  /*b940*/  BSYNC.RECONVERGENT B0 ;  /* 0x0000000000007941 */ /* 0x000fea0003800200 */
.L_x_215:
[----:B01-34-:R-:W0:Y:S02]  /*b950*/  LDC.64 R160, c[0x0][0x380] ;  /* 0x0000e000ffa07b82 */ /* 0x01be240000000a00 */
[----:B0-----:R-:W-:-:S04]  /*b960*/  LEA R178, R160, R178, 0x2 ;  /* 0x000000b2a0b27211 */ /* 0x001fc800078e10ff */
[----:B------:R-:W-:-:S13]  /*b970*/  ISETP.GE.AND P1, PT, R178, R161, PT ;  /* 0x000000a1b200720c */ /* 0x000fda0003f26270 */
[----:B------:R-:W-:Y:S05]  /*b980*/  @!P1 BRA `(.L_x_225) ;  /* 0xffffff5000049947 */ /* 0x000fea000383ffff */
.L_x_154:
[----:B------:R-:W-:Y:S05]  /*b990*/  BSYNC B1 ;  /* 0x0000000000017941 */ /* 0x000fea0003800000 */
.L_x_153:
[----:B-----5:R-:W0:Y:S01]  /*b9a0*/  S2R R54, SR_TID.X ;  /* 0x0000000000367919 */ /* 0x020e220000002100 */
[----:B------:R-:W-:Y:S01]  /*b9b0*/  MOV R2, 0x400 ;  /* 0x0000040000027802 */ /* 0x000fe20000000f00 */
[----:B------:R-:W-:Y:S05]  /*b9c0*/  WARPSYNC.ALL ;  /* 0x0000000000007948 */ /* 0x000fea0003800000 */
[----:B------:R-:W1:Y:S01]  /*b9d0*/  S2R R3, SR_CgaCtaId ;  /* 0x0000000000037919 */ /* 0x000e620000008800 */
[----:B------:R-:W2:Y:S01]  /*b9e0*/  S2UR UR4, SR_CTAID.X ;  /* 0x00000000000479c3 */ /* 0x000ea20000002500 */
[----:B------:R-:W3:Y:S01]  /*b9f0*/  LDCU.128 UR16, c[0x0][0x440] ;  /* 0x00008800ff1077ac */ /* 0x000ee20008000c00 */
        /* <DEDUP_REMOVED lines=20> */
[----:B------:R-:W3:Y:S04]  /*bb40*/  LDS R14, [R6+0x1600] ;  /* 0x00160000060e7984 */ /* 0x000ee80000000800 */
        /* <DEDUP_REMOVED lines=9> */
[----:B-1----:R-:W-:-:S03]  /*bbe0*/  FADD.FTZ R2, R2, R5 ;  /* 0x0000000502027221 */ /* 0x002fc60000010000 */
[----:B------:R-:W1:Y:S01]  /*bbf0*/  LDS R10, [R6+0xc00] ;  /* 0x000c0000060a7984 */ /* 0x000e620000000800 */
[----:B----4-:R-:W-:-:S03]  /*bc00*/  FADD.FTZ R3, RZ, R3 ;  /* 0x00000003ff037221 */ /* 0x010fc60000010000 */
[----:B------:R-:W4:Y:S01]  /*bc10*/  LDS R19, [R6+0x2000] ;  /* 0x0020000006137984 */ /* 0x000f220000000800 */
[----:B---3--:R-:W-:-:S03]  /*bc20*/  FADD.FTZ R3, R3, R14 ;  /* 0x0000000e03037221 */ /* 0x008fc60000010000 */
[----:B------:R-:W3:Y:S01]  /*bc30*/  LDS R11, [R6+0xe00] ;  /* 0x000e0000060b7984 */ /* 0x000ee20000000800 */
        /* <DEDUP_REMOVED lines=14> */
[----:B0-----:R-:W-:-:S03]  /*bd20*/  FADD.FTZ R9, R9, R18 ;  /* 0x0000001209097221 */ /* 0x001fc60000010000 */
[----:B------:R-:W0:Y:S01]  /*bd30*/  LDS R25, [R6+0x2c00] ;  /* 0x002c000006197984 */ /* 0x000e220000000800 */
[----:B-1----:R-:W-:-:S03]  /*bd40*/  FADD.FTZ R10, RZ, R10 ;  /* 0x0000000aff0a7221 */ /* 0x002fc60000010000 */
[----:B------:R-:W1:Y:S01]  /*bd50*/  LDS R26, [R6+0x2e00] ;  /* 0x002e0000061a7984 */ /* 0x000e620000000800 */
[----:B----4-:R-:W-:-:S03]  /*bd60*/  FADD.FTZ R10, R10, R19 ;  /* 0x000000130a0a7221 */ /* 0x010fc60000010000 */
[----:B------:R-:W4:Y:S01]  /*bd70*/  LDS R27, [R6+0x3000] ;  /* 0x00300000061b7984 */ /* 0x000f220000000800 */
[----:B---3--:R-:W-:-:S03]  /*bd80*/  FADD.FTZ R11, RZ, R11 ;  /* 0x0000000bff0b7221 */ /* 0x008fc60000010000 */
[----:B------:R-:W3:Y:S01]  /*bd90*/  LDS R28, [R6+0x3200] ;  /* 0x00320000061c7984 */ /* 0x000ee20000000800 */
        /* <DEDUP_REMOVED lines=10> */
[----:B------:R-:W-:-:S03]  /*be40*/  FADD.FTZ R2, R2, R23 ;  /* 0x0000001702027221 */ /* 0x000fc60000010000 */
[----:B------:R-:W2:Y:S01]  /*be50*/  LDS R38, [R6+0x3e00] ;  /* 0x003e000006267984 */ /* 0x000ea20000000800 */
[----:B------:R-:W-:-:S03]  /*be60*/  FADD.FTZ R3, R3, R24 ;  /* 0x0000001803037221 */ /* 0x000fc60000010000 */
[----:B------:R-:W2:Y:S01]  /*be70*/  LDS R45, [R6+0x4000] ;  /* 0x00400000062d7984 */ /* 0x000ea20000000800 */
[----:B0-----:R-:W-:-:S03]  /*be80*/  FADD.FTZ R4, R4, R25 ;  /* 0x0000001904047221 */ /* 0x001fc60000010000 */
[----:B------:R-:W0:Y:S01]  /*be90*/  LDS R44, [R6+0x4200] ;  /* 0x00420000062c7984 */ /* 0x000e220000000800 */
[----:B-1----:R-:W-:-:S03]  /*bea0*/  FADD.FTZ R7, R7, R26 ;  /* 0x0000001a07077221 */ /* 0x002fc60000010000 */
[----:B------:R-:W1:Y:S01]  /*beb0*/  LDS R47, [R6+0x4400] ;  /* 0x00440000062f7984 */ /* 0x000e620000000800 */
[----:B----4-:R-:W-:-:S03]  /*bec0*/  FADD.FTZ R8, R8, R27 ;  /* 0x0000001b08087221 */ /* 0x010fc60000010000 */
[----:B------:R-:W4:Y:S01]  /*bed0*/  LDS R46, [R6+0x4600] ;  /* 0x00460000062e7984 */ /* 0x000f220000000800 */
[----:B---3--:R-:W-:-:S03]  /*bee0*/  FADD.FTZ R9, R9, R28 ;  /* 0x0000001c09097221 */ /* 0x008fc60000010000 */
[----:B------:R-:W3:Y:S01]  /*bef0*/  LDS R49, [R6+0x4800] ;  /* 0x0048000006317984 */ /* 0x000ee20000000800 */
[----:B--2---:R-:W-:-:S03]  /*bf00*/  FADD.FTZ R10, R10, R31 ;  /* 0x0000001f0a0a7221 */ /* 0x004fc60000010000 */
[----:B------:R-:W2:Y:S01]  /*bf10*/  LDS R48, [R6+0x4a00] ;  /* 0x004a000006307984 */ /* 0x000ea20000000800 */
[----:B------:R-:W-:-:S03]  /*bf20*/  FADD.FTZ R11, R11, R30 ;  /* 0x0000001e0b0b7221 */ /* 0x000fc60000010000 */
[----:B------:R-:W2:Y:S01]  /*bf30*/  LDS R51, [R6+0x4c00] ;  /* 0x004c000006337984 */ /* 0x000ea20000000800 */
[----:B------:R-:W-:-:S03]  /*bf40*/  FADD.FTZ R12, R12, R37 ;  /* 0x000000250c0c7221 */ /* 0x000fc60000010000 */
[----:B------:R-:W2:Y:S01]  /*bf50*/  LDS R50, [R6+0x4e00] ;  /* 0x004e000006327984 */ /* 0x000ea20000000800 */
[----:B------:R-:W-:Y:S01]  /*bf60*/  FADD.FTZ R13, R13, R36 ;  /* 0x000000240d0d7221 */ /* 0x000fe20000010000 */
[----:B------:R-:W-:Y:S01]  /*bf70*/  BAR.SYNC.DEFER_BLOCKING 0x0 ;  /* 0x0000000000007b1d */ /* 0x000fe20000010000 */
[----:B------:R-:W-:Y:S01]  /*bf80*/  FADD.FTZ R39, R2, R39 ;  /* 0x0000002702277221 */ /* 0x000fe20000010000 */
[----:B------:R-:W-:Y:S01]  /*bf90*/  FADD.FTZ R15, R3, R38 ;  /* 0x00000026030f7221 */ /* 0x000fe20000010000 */
[----:B------:R-:W-:Y:S01]  /*bfa0*/  FADD.FTZ R45, R4, R45 ;  /* 0x0000002d042d7221 */ /* 0x000fe20000010000 */
[----:B0-----:R-:W-:Y:S01]  /*bfb0*/  FADD.FTZ R7, R7, R44 ;  /* 0x0000002c07077221 */ /* 0x001fe20000010000 */
[----:B-1----:R-:W-:Y:S01]  /*bfc0*/  FADD.FTZ R47, R8, R47 ;  /* 0x0000002f082f7221 */ /* 0x002fe20000010000 */
[----:B----4-:R-:W-:Y:S01]  /*bfd0*/  FADD.FTZ R9, R9, R46 ;  /* 0x0000002e09097221 */ /* 0x010fe20000010000 */
[----:B------:R-:W-:Y:S01]  /*bfe0*/  STS.128 [R0], R68 ;  /* 0x0000004400007388 */ /* 0x000fe20000000c00 */
[----:B---3--:R-:W-:-:S03]  /*bff0*/  FADD.FTZ R49, R10, R49 ;  /* 0x000000310a317221 */ /* 0x008fc60000010000 */
[----:B------:R-:W-:Y:S01]  /*c000*/  STS.128 [R0+0x10], R72 ;  /* 0x0000104800007388 */ /* 0x000fe20000000c00 */
[----:B--2---:R-:W-:-:S03]  /*c010*/  FADD.FTZ R11, R11, R48 ;  /* 0x000000300b0b7221 */ /* 0x004fc60000010000 */
[----:B------:R0:W-:Y:S01]  /*c020*/  STS.128 [R0+0x400], R40 ;  /* 0x0004002800007388 */ /* 0x0001e20000000c00 */
[----:B------:R-:W-:-:S03]  /*c030*/  FADD.FTZ R51, R12, R51 ;  /* 0x000000330c337221 */ /* 0x000fc60000010000 */
[----:B------:R1:W-:Y:S01]  /*c040*/  STS.128 [R0+0x410], R32 ;  /* 0x0004102000007388 */ /* 0x0003e20000000c00 */
[----:B------:R-:W-:-:S03]  /*c050*/  FADD.FTZ R13, R13, R50 ;  /* 0x000000320d0d7221 */ /* 0x000fc60000010000 */
[----:B------:R-:W-:Y:S04]  /*c060*/  STS.128 [R0+0x800], R80 ;  /* 0x0008005000007388 */ /* 0x000fe80000000c00 */
[----:B------:R-:W-:Y:S04]  /*c070*/  STS.128 [R0+0x810], R84 ;  /* 0x0008105400007388 */ /* 0x000fe80000000c00 */
[----:B------:R-:W-:Y:S01]  /*c080*/  STS.128 [R0+0xc00], R88 ;  /* 0x000c005800007388 */ /* 0x000fe20000000c00 */
[----:B0-----:R-:W-:-:S03]  /*c090*/  LOP3.LUT R40, R54, 0x7f, RZ, 0x3c, !PT ;  /* 0x0000007f36287812 */ /* 0x001fc600078e3cff */
[----:B------:R-:W-:Y:S01]  /*c0a0*/  STS.128 [R0+0xc10], R92 ;  /* 0x000c105c00007388 */ /* 0x000fe20000000c00 */
[----:B-1----:R-:W-:Y:S01]  /*c0b0*/  IMAD R35, R29, UR4, RZ ;  /* 0x000000041d237c24 */ /* 0x002fe2000f8e02ff */
[----:B------:R-:W-:Y:S02]  /*c0c0*/  IADD3 R40, PT, PT, R40, R29, RZ ;  /* 0x0000001d28287210 */ /* 0x000fe40007ffe0ff */
[----:B------:R-:W-:Y:S02]  /*c0d0*/  STS.128 [R0+0x1000], R96 ;  /* 0x0010006000007388 */ /* 0x000fe40000000c00 */
[----:B------:R-:W-:Y:S02]  /*c0e0*/  IADD3 R42, P0, PT, R35, R54, RZ ;  /* 0x00000036232a7210 */ /* 0x000fe40007f1e0ff */
[----:B------:R-:W-:Y:S01]  /*c0f0*/  STS.128 [R0+0x1010], R100 ;  /* 0x0010106400007388 */ /* 0x000fe20000000c00 */
[----:B------:R-:W-:Y:S01]  /*c100*/  BAR.SYNC.DEFER_BLOCKING 0x0 ;  /* 0x0000000000007b1d */ /* 0x000fe20000010000 */
[----:B------:R-:W-:-:S02]  /*c110*/  IADD3.X R59, PT, PT, RZ, RZ, RZ, P0, !PT ;  /* 0x000000ffff3b7210 */ /* 0x000fc400007fe4ff */
[----:B------:R-:W-:Y:S02]  /*c120*/  ISETP.GE.U32.AND P5, PT, R40, 0x180, PT ;  /* 0x000001802800780c */ /* 0x000fe40003fa6070 */
[C---:B------:R-:W-:Y:S02]  /*c130*/  SHF.L.U64.HI R59, R42.reuse, 0x2, R59 ;  /* 0x000000022a3b7819 */ /* 0x040fe4000001023b */
[----:B------:R-:W-:Y:S02]  /*c140*/  SHF.L.U32 R42, R42, 0x2, RZ ;  /* 0x000000022a2a7819 */ /* 0x000fe400000006ff */
[----:B------:R-:W-:Y:S02]  /*c150*/  ISETP.GE.U32.AND P4, PT, R40, 0x280, PT ;  /* 0x000002802800780c */ /* 0x000fe40003f86070 */
[C---:B------:R-:W-:Y:S02]  /*c160*/  IADD3 R54, P0, PT, R42.reuse, UR18, RZ ;  /* 0x000000122a367c10 */ /* 0x040fe4000ff1e0ff */
[----:B------:R-:W-:-:S02]  /*c170*/  IADD3 R42, P1, PT, R42, UR16, RZ ;  /* 0x000000102a2a7c10 */ /* 0x000fc4000ff3e0ff */
[C---:B------:R-:W-:Y:S02]  /*c180*/  IADD3.X R61, PT, PT, R59.reuse, UR19, RZ, P0, !PT ;  /* 0x000000133b3d7c10 */ /* 0x040fe400087fe4ff */
[C---:B------:R-:W-:Y:S02]  /*c190*/  ISETP.GE.U32.AND P0, PT, R40.reuse, 0x80, PT ;  /* 0x000000802800780c */ /* 0x040fe40003f06070 */
[----:B------:R-:W-:Y:S02]  /*c1a0*/  IADD3.X R59, PT, PT, R59, UR17, RZ, P1, !PT ;  /* 0x000000113b3b7c10 */ /* 0x000fe40008ffe4ff */
[----:B------:R-:W-:Y:S01]  /*c1b0*/  ISETP.GE.U32.AND P1, PT, R40, 0x100, PT ;  /* 0x000001002800780c */ /* 0x000fe20003f26070 */
[----:B------:R-:W0:Y:S04]  /*c1c0*/  LDS R52, [R6] ;  /* 0x0000000006347984 */ /* 0x000e280000000800 */
[----:B------:R-:W1:Y:S04]  /*c1d0*/  LDS R53, [R6+0x1400] ;  /* 0x0014000006357984 */ /* 0x000e680000000800 */
[----:B------:R-:W-:Y:S01]  /*c1e0*/  @P0 MOV R2, R54 ;  /* 0x0000003600020202 */ /* 0x000fe20000000f00 */
[----:B------:R-:W2:Y:S01]  /*c1f0*/  LDS R41, [R6+0x2800] ;  /* 0x0028000006297984 */ /* 0x000ea20000000800 */
[----:B------:R-:W-:-:S02]  /*c200*/  @P0 MOV R3, R61 ;  /* 0x0000003d00030202 */ /* 0x000fc40000000f00 */
[----:B------:R-:W-:Y:S01]  /*c210*/  @P0 IADD3 R54, P2, PT, R54, 0x200, RZ ;  /* 0x0000020036360810 */ /* 0x000fe20007f5e0ff */
[----:B------:R-:W3:Y:S03]  /*c220*/  LDS R34, [R6+0x3c00] ;  /* 0x003c000006227984 */ /* 0x000ee60000000800 */
[----:B------:R-:W-:Y:S01]  /*c230*/  @P0 IADD3.X R61, PT, PT, RZ, R61, RZ, P2, !PT ;  /* 0x0000003dff3d0210 */ /* 0x000fe200017fe4ff */
        /* <DEDUP_REMOVED lines=9> */
[----:B-1----:R-:W-:-:S03]  /*c2d0*/  FADD.FTZ R52, R52, R53 ;  /* 0x0000003534347221 */ /* 0x002fc60000010000 */
[----:B------:R-:W-:Y:S01]  /*c2e0*/  LDS R23, [R6+0x1a00] ;  /* 0x001a000006177984 */ /* 0x000fe20000000800 */
[----:B--2---:R-:W-:-:S03]  /*c2f0*/  FADD.FTZ R41, R52, R41 ;  /* 0x0000002934297221 */ /* 0x004fc60000010000 */
[----:B------:R-:W1:Y:S01]  /*c300*/  LDS R14, [R6+0x800] ;  /* 0x00080000060e7984 */ /* 0x000e620000000800 */
[----:B---3--:R-:W-:Y:S01]  /*c310*/  FADD.FTZ R41, R41, R34 ;  /* 0x0000002229297221 */ /* 0x008fe20000010000 */
[----:B----4-:R-:W-:Y:S02]  /*c320*/  FADD.FTZ R32, RZ, R32 ;  /* 0x00000020ff207221 */ /* 0x010fe40000010000 */
[----:B------:R-:W2:Y:S01]  /*c330*/  LDS R25, [R6+0x1c00] ;  /* 0x001c000006197984 */ /* 0x000ea20000000800 */
[----:B------:R-:W-:-:S03]  /*c340*/  FADD.FTZ R0, RZ, R0 ;  /* 0x00000000ff007221 */ /* 0x000fc60000010000 */
[----:B------:R3:W-:Y:S01]  /*c350*/  @P0 STG.E desc[UR10][R2.64], R41 ;  /* 0x0000002902000986 */ /* 0x0007e2000c10190a */
[----:B------:R-:W-:-:S03]  /*c360*/  FADD.FTZ R32, R32, R33 ;  /* 0x0000002120207221 */ /* 0x000fc60000010000 */
[----:B------:R-:W-:Y:S01]  /*c370*/  LDS R18, [R6+0x1e00] ;  /* 0x001e000006127984 */ /* 0x000fe20000000800 */
[----:B------:R-:W-:-:S03]  /*c380*/  FADD.FTZ R0, R0, R35 ;  /* 0x0000002300007221 */ /* 0x000fc60000010000 */
[----:B------:R-:W4:Y:S01]  /*c390*/  LDS R33, [R6+0x3000] ;  /* 0x0030000006217984 */ /* 0x000f220000000800 */
[----:B------:R-:W-:Y:S01]  /*c3a0*/  FADD.FTZ R32, R32, R43 ;  /* 0x0000002b20207221 */ /* 0x000fe20000010000 */
[----:B---3--:R-:W-:Y:S02]  /*c3b0*/  @P0 MOV R2, R42 ;  /* 0x0000002a00020202 */ /* 0x008fe40000000f00 */
[----:B------:R-:W-:Y:S01]  /*c3c0*/  LDS R35, [R6+0x4200] ;  /* 0x0042000006237984 */ /* 0x000fe20000000800 */
[-C--:B------:R-:W-:Y:S01]  /*c3d0*/  @P0 MOV R3, R59.reuse ;  /* 0x0000003b00030202 */ /* 0x080fe20000000f00 */
[----:B------:R-:W-:Y:S01]  /*c3e0*/  FADD.FTZ R0, R0, R55 ;  /* 0x0000003700007221 */ /* 0x000fe20000010000 */
[----:B------:R-:W-:Y:S01]  /*c3f0*/  @P0 IADD3 R42, P3, PT, R42, 0x200, RZ ;  /* 0x000002002a2a0810 */ /* 0x000fe20007f7e0ff */
[----:B------:R-:W-:Y:S01]  /*c400*/  LDS R20, [R6+0x3200] ;  /* 0x0032000006147984 */ /* 0x000fe20000000800 */
[----:B------:R-:W-:Y:S02]  /*c410*/  FADD.FTZ R57, R32, R57 ;  /* 0x0000003920397221 */ /* 0x000fe40000010000 */
[----:B------:R-:W-:Y:S01]  /*c420*/  @P0 IADD3.X R59, PT, PT, RZ, R59, RZ, P3, !PT ;  /* 0x0000003bff3b0210 */ /* 0x000fe20001ffe4ff */
[----:B------:R3:W-:Y:S01]  /*c430*/  @P0 STG.E desc[UR10][R2.64], R39 ;  /* 0x0000002702000986 */ /* 0x0007e2000c10190a */
[----:B------:R-:W-:Y:S01]  /*c440*/  @P1 MOV R4, R42 ;  /* 0x0000002a00041202 */ /* 0x000fe20000000f00 */
[----:B0-----:R-:W-:Y:S01]  /*c450*/  FADD.FTZ R29, R0, R29 ;  /* 0x0000001d001d7221 */ /* 0x001fe20000010000 */
[----:B------:R-:W-:Y:S01]  /*c460*/  @P1 MOV R5, R59 ;  /* 0x0000003b00051202 */ /* 0x000fe20000000f00 */
[----:B------:R-:W0:Y:S01]  /*c470*/  LDS R0, [R6+0x600] ;  /* 0x0006000006007984 */ /* 0x000e220000000800 */
[----:B------:R-:W-:-:S02]  /*c480*/  @P1 IADD3 R42, P2, PT, R42, 0x200, RZ ;  /* 0x000002002a2a1810 */ /* 0x000fc40007f5e0ff */
[C---:B------:R-:W-:Y:S01]  /*c490*/  ISETP.GE.U32.AND P3, PT, R40.reuse, 0x300, PT ;  /* 0x000003002800780c */ /* 0x040fe20003f66070 */
[----:B------:R-:W0:Y:S01]  /*c4a0*/  LDS R39, [R6+0x4400] ;  /* 0x0044000006277984 */ /* 0x000e220000000800 */
[----:B------:R-:W-:Y:S01]  /*c4b0*/  @P1 IADD3.X R59, PT, PT, RZ, R59, RZ, P2, !PT ;  /* 0x0000003bff3b1210 */ /* 0x000fe200017fe4ff */
[----:B-1----:R-:W-:Y:S01]  /*c4c0*/  FADD.FTZ R14, RZ, R14 ;  /* 0x0000000eff0e7221 */ /* 0x002fe20000010000 */
[----:B------:R-:W-:Y:S01]  /*c4d0*/  ISETP.GE.U32.AND P2, PT, R40, 0x380, PT ;  /* 0x000003802800780c */ /* 0x000fe20003f46070 */
[----:B------:R-:W-:Y:S01]  /*c4e0*/  LDS R22, [R6+0x4600] ;  /* 0x0046000006167984 */ /* 0x000fe20000000800 */
[----:B---3--:R-:W-:Y:S02]  /*c4f0*/  @P1 MOV R2, R54 ;  /* 0x0000003600021202 */ /* 0x008fe40000000f00 */
[----:B------:R-:W-:Y:S01]  /*c500*/  @P1 IADD3 R54, P0, PT, R54, 0x200, RZ ;  /* 0x0000020036361810 */ /* 0x000fe20007f1e0ff */
[----:B------:R-:W1:Y:S01]  /*c510*/  LDS R16, [R6+0xc00] ;  /* 0x000c000006107984 */ /* 0x000e620000000800 */
[-C--:B------:R-:W-:Y:S01]  /*c520*/  @P1 MOV R3, R61.reuse ;  /* 0x0000003d00031202 */ /* 0x080fe20000000f00 */
[----:B--2---:R-:W-:Y:S01]  /*c530*/  FADD.FTZ R14, R14, R25 ;  /* 0x000000190e0e7221 */ /* 0x004fe20000010000 */
[----:B------:R-:W-:Y:S01]  /*c540*/  @P1 IADD3.X R61, PT, PT, RZ, R61, RZ, P0, !PT ;  /* 0x0000003dff3d1210 */ /* 0x000fe200007fe4ff */
[----:B------:R-:W2:Y:S01]  /*c550*/  LDS R17, [R6+0x2000] ;  /* 0x0020000006117984 */ /* 0x000ea20000000800 */
[----:B------:R-:W-:-:S03]  /*c560*/  ISETP.GE.U32.AND P0, PT, R40, 0x200, PT ;  /* 0x000002002800780c */ /* 0x000fc60003f06070 */
[----:B------:R3:W-:Y:S01]  /*c570*/  @P1 STG.E desc[UR10][R2.64], R57 ;  /* 0x0000003902001986 */ /* 0x0007e2000c10190a */
[----:B----4-:R-:W-:-:S03]  /*c580*/  FADD.FTZ R14, R14, R33 ;  /* 0x000000210e0e7221 */ /* 0x010fc60000010000 */
[----:B------:R-:W-:Y:S04]  /*c590*/  @P1 STG.E desc[UR10][R4.64], R15 ;  /* 0x0000000f04001986 */ /* 0x000fe8000c10190a */
[----:B------:R-:W4:Y:S01]  /*c5a0*/  LDS R15, [R6+0xa00] ;  /* 0x000a0000060f7984 */ /* 0x000f220000000800 */
[----:B---3--:R-:W-:-:S03]  /*c5b0*/  @P5 MOV R2, R54 ;  /* 0x0000003600025202 */ /* 0x008fc60000000f00 */
[----:B------:R-:W-:Y:S01]  /*c5c0*/  LDS R19, [R6+0x2200] ;  /* 0x0022000006137984 */ /* 0x000fe20000000800 */
[----:B------:R-:W-:Y:S02]  /*c5d0*/  @P5 MOV R3, R61 ;  /* 0x0000003d00035202 */ /* 0x000fe40000000f00 */
[----:B------:R-:W-:Y:S01]  /*c5e0*/  @P5 IADD3 R54, P1, PT, R54, 0x200, RZ ;  /* 0x0000020036365810 */ /* 0x000fe20007f3e0ff */
[----:B------:R-:W3:Y:S01]  /*c5f0*/  LDS R8, [R6+0x1000] ;  /* 0x0010000006087984 */ /* 0x000ee20000000800 */
[----:B0-----:R-:W-:-:S03]  /*c600*/  FADD.FTZ R0, RZ, R0 ;  /* 0x00000000ff007221 */ /* 0x001fc60000010000 */
[----:B------:R0:W-:Y:S01]  /*c610*/  @P5 STG.E desc[UR10][R2.64], R29 ;  /* 0x0000001d02005986 */ /* 0x0001e2000c10190a */
[----:B------:R-:W-:Y:S01]  /*c620*/  @P5 IADD3.X R61, PT, PT, RZ, R61, RZ, P1, !PT ;  /* 0x0000003dff3d5210 */ /* 0x000fe20000ffe4ff */
[----:B------:R-:W-:Y:S02]  /*c630*/  FADD.FTZ R0, R0, R23 ;  /* 0x0000001700007221 */ /* 0x000fe40000010000 */
[----:B------:R-:W3:Y:S01]  /*c640*/  LDS R29, [R6+0x2e00] ;  /* 0x002e0000061d7984 */ /* 0x000ee20000000800 */
[----:B------:R-:W-:Y:S01]  /*c650*/  FADD.FTZ R39, R14, R39 ;  /* 0x000000270e277221 */ /* 0x000fe20000010000 */
[----:B------:R-:W-:Y:S02]  /*c660*/  ISETP.GE.U32.AND P1, PT, R40, 0x400, PT ;  /* 0x000004002800780c */ /* 0x000fe40003f26070 */
[----:B------:R-:W3:Y:S01]  /*c670*/  LDS R23, [R6+0x3400] ;  /* 0x0034000006177984 */ /* 0x000ee20000000800 */
[----:B-1----:R-:W-:Y:S01]  /*c680*/  FADD.FTZ R16, RZ, R16 ;  /* 0x00000010ff107221 */ /* 0x002fe20000010000 */
[----:B0-----:R-:W-:-:S02]  /*c690*/  @P5 MOV R2, R42 ;  /* 0x0000002a00025202 */ /* 0x001fc40000000f00 */
[----:B------:R-:W-:Y:S01]  /*c6a0*/  LDS R25, [R6+0x3600] ;  /* 0x0036000006197984 */ /* 0x000fe20000000800 */
[-C--:B------:R-:W-:Y:S01]  /*c6b0*/  @P5 MOV R3, R59.reuse ;  /* 0x0000003b00035202 */ /* 0x080fe20000000f00 */
[----:B--2---:R-:W-:Y:S01]  /*c6c0*/  FADD.FTZ R16, R16, R17 ;  /* 0x0000001110107221 */ /* 0x004fe20000010000 */
[----:B------:R-:W-:Y:S01]  /*c6d0*/  @P5 IADD3 R42, P6, PT, R42, 0x200, RZ ;  /* 0x000002002a2a5810 */ /* 0x000fe20007fde0ff */
[----:B------:R-:W0:Y:S03]  /*c6e0*/  LDS R21, [R6+0x2400] ;  /* 0x0024000006157984 */ /* 0x000e260000000800 */
[----:B------:R-:W-:Y:S01]  /*c6f0*/  @P5 IADD3.X R59, PT, PT, RZ, R59, RZ, P6, !PT ;  /* 0x0000003bff3b5210 */ /* 0x000fe200037fe4ff */
[----:B------:R1:W-:Y:S01]  /*c700*/  @P5 STG.E desc[UR10][R2.64], R45 ;  /* 0x0000002d02005986 */ /* 0x0003e2000c10190a */
[----:B------:R-:W-:Y:S02]  /*c710*/  @P0 MOV R4, R42 ;  /* 0x0000002a00040202 */ /* 0x000fe40000000f00 */
[----:B------:R-:W-:Y:S01]  /*c720*/  @P0 MOV R5, R59 ;  /* 0x0000003b00050202 */ /* 0x000fe20000000f00 */
[----:B------:R-:W-:Y:S01]  /*c730*/  LDS R31, [R6+0x4a00] ;  /* 0x004a0000061f7984 */ /* 0x000fe20000000800 */
[----:B------:R-:W-:Y:S01]  /*c740*/  ISETP.GE.U32.AND P5, PT, R40, 0x480, PT ;  /* 0x000004802800780c */ /* 0x000fe20003fa6070 */
[----:B----4-:R-:W-:-:S02]  /*c750*/  FADD.FTZ R15, RZ, R15 ;  /* 0x0000000fff0f7221 */ /* 0x010fc40000010000 */
[----:B------:R-:W2:Y:S02]  /*c760*/  LDS R27, [R6+0x3800] ;  /* 0x00380000061b7984 */ /* 0x000ea40000000800 */
[----:B------:R-:W-:Y:S01]  /*c770*/  FADD.FTZ R15, R15, R18 ;  /* 0x000000120f0f7221 */ /* 0x000fe20000010000 */
[----:B-1----:R-:W-:Y:S01]  /*c780*/  @P0 MOV R2, R54 ;  /* 0x0000003600020202 */ /* 0x002fe20000000f00 */
[----:B------:R-:W1:Y:S01]  /*c790*/  LDS R33, [R6+0x4c00] ;  /* 0x004c000006217984 */ /* 0x000e620000000800 */
[----:B------:R-:W-:Y:S01]  /*c7a0*/  @P0 IADD3 R54, P6, PT, R54, 0x200, RZ ;  /* 0x0000020036360810 */ /* 0x000fe20007fde0ff */
[----:B------:R-:W-:Y:S01]  /*c7b0*/  FADD.FTZ R15, R15, R20 ;  /* 0x000000140f0f7221 */ /* 0x000fe20000010000 */
[-C--:B------:R-:W-:Y:S01]  /*c7c0*/  @P0 MOV R3, R61.reuse ;  /* 0x0000003d00030202 */ /* 0x080fe20000000f00 */
[----:B------:R-:W-:Y:S01]  /*c7d0*/  LDS R10, [R6+0x2600] ;  /* 0x00260000060a7984 */ /* 0x000fe20000000800 */
[----:B------:R-:W-:Y:S01]  /*c7e0*/  @P0 IADD3.X R61, PT, PT, RZ, R61, RZ, P6, !PT ;  /* 0x0000003dff3d0210 */ /* 0x000fe200037fe4ff */
[----:B---3--:R-:W-:Y:S01]  /*c7f0*/  FADD.FTZ R8, RZ, R8 ;  /* 0x00000008ff087221 */ /* 0x008fe20000010000 */
[----:B------:R-:W-:Y:S01]  /*c800*/  @P0 IADD3 R42, P6, PT, R42, 0x200, RZ ;  /* 0x000002002a2a0810 */ /* 0x000fe20007fde0ff */
[----:B------:R-:W-:Y:S01]  /*c810*/  LDS R17, [R6+0x4e00] ;  /* 0x004e000006117984 */ /* 0x000fe20000000800 */
[----:B------:R-:W-:-:S02]  /*c820*/  FADD.FTZ R0, R0, R29 ;  /* 0x0000001d00007221 */ /* 0x000fc40000010000 */
[----:B------:R-:W-:Y:S01]  /*c830*/  @P0 IADD3.X R59, PT, PT, RZ, R59, RZ, P6, !PT ;  /* 0x0000003bff3b0210 */ /* 0x000fe200037fe4ff */
[----:B------:R-:W3:Y:S01]  /*c840*/  LDS R29, [R6+0x4800] ;  /* 0x00480000061d7984 */ /* 0x000ee20000000800 */
[----:B------:R-:W-:Y:S01]  /*c850*/  ISETP.GE.U32.AND P6, PT, R40, 0x500, PT ;  /* 0x000005002800780c */ /* 0x000fe20003fc6070 */
[----:B------:R-:W-:Y:S01]  /*c860*/  FADD.FTZ R35, R0, R35 ;  /* 0x0000002300237221 */ /* 0x000fe20000010000 */
[----:B------:R-:W-:Y:S01]  /*c870*/  FADD.FTZ R16, R16, R23 ;  /* 0x0000001710107221 */ /* 0x000fe20000010000 */
[----:B------:R-:W4:Y:S04]  /*c880*/  LDS R0, [R6+0xe00] ;  /* 0x000e000006007984 */ /* 0x000f280000000800 */
[----:B------:R2:W-:Y:S01]  /*c890*/  @P0 STG.E desc[UR10][R2.64], R35 ;  /* 0x0000002302000986 */ /* 0x0005e2000c10190a */
[----:B0-----:R-:W-:-:S03]  /*c8a0*/  FADD.FTZ R8, R8, R21 ;  /* 0x0000001508087221 */ /* 0x001fc60000010000 */
[----:B------:R0:W-:Y:S04]  /*c8b0*/  @P0 STG.E desc[UR10][R4.64], R7 ;  /* 0x0000000704000986 */ /* 0x0001e8000c10190a */
[----:B------:R-:W4:Y:S01]  /*c8c0*/  LDS R7, [R6+0x1200] ;  /* 0x0012000006077984 */ /* 0x000f220000000800 */
[----:B--2---:R-:W-:Y:S02]  /*c8d0*/  @P4 MOV R2, R54 ;  /* 0x0000003600024202 */ /* 0x004fe40000000f00 */
[----:B------:R-:W-:Y:S01]  /*c8e0*/  @P4 MOV R3, R61 ;  /* 0x0000003d00034202 */ /* 0x000fe20000000f00 */
[----:B------:R-:W-:Y:S01]  /*c8f0*/  FADD.FTZ R8, R8, R27 ;  /* 0x0000001b08087221 */ /* 0x000fe20000010000 */
[----:B------:R-:W-:Y:S01]  /*c900*/  @P4 IADD3 R54, P0, PT, R54, 0x200, RZ ;  /* 0x0000020036364810 */ /* 0x000fe20007f1e0ff */
[----:B0-----:R-:W-:-:S02]  /*c910*/  FADD.FTZ R5, R15, R22 ;  /* 0x000000160f057221 */ /* 0x001fc40000010000 */
[----:B------:R0:W-:Y:S01]  /*c920*/  @P4 STG.E desc[UR10][R2.64], R39 ;  /* 0x0000002702004986 */ /* 0x0001e2000c10190a */
[----:B------:R-:W-:Y:S01]  /*c930*/  @P4 IADD3.X R61, PT, PT, RZ, R61, RZ, P0, !PT ;  /* 0x0000003dff3d4210 */ /* 0x000fe200007fe4ff */
[----:B-1----:R-:W-:Y:S02]  /*c940*/  FADD.FTZ R33, R8, R33 ;  /* 0x0000002108217221 */ /* 0x002fe40000010000 */
[----:B------:R-:W1:Y:S01]  /*c950*/  LDS R15, [R6+0x3a00] ;  /* 0x003a0000060f7984 */ /* 0x000e620000000800 */
[----:B0-----:R-:W-:Y:S01]  /*c960*/  @P4 MOV R2, R42 ;  /* 0x0000002a00024202 */ /* 0x001fe20000000f00 */
[----:B---3--:R-:W-:Y:S01]  /*c970*/  FADD.FTZ R29, R16, R29 ;  /* 0x0000001d101d7221 */ /* 0x008fe20000010000 */
[----:B------:R-:W-:Y:S02]  /*c980*/  @P4 MOV R3, R59 ;  /* 0x0000003b00034202 */ /* 0x000fe40000000f00 */
[----:B------:R-:W-:Y:S01]  /*c990*/  @P4 IADD3 R42, P0, PT, R42, 0x200, RZ ;  /* 0x000002002a2a4810 */ /* 0x000fe20007f1e0ff */
[----:B----4-:R-:W-:-:S02]  /*c9a0*/  FADD.FTZ R0, RZ, R0 ;  /* 0x00000000ff007221 */ /* 0x010fc40000010000 */
[----:B------:R0:W-:Y:S01]  /*c9b0*/  @P4 STG.E desc[UR10][R2.64], R47 ;  /* 0x0000002f02004986 */ /* 0x0001e2000c10190a */
[----:B------:R-:W-:Y:S01]  /*c9c0*/  @P4 IADD3.X R59, PT, PT, RZ, R59, RZ, P0, !PT ;  /* 0x0000003bff3b4210 */ /* 0x000fe200007fe4ff */
[----:B------:R-:W-:-:S04]  /*c9d0*/  FADD.FTZ R0, R0, R19 ;  /* 0x0000001300007221 */ /* 0x000fc80000010000 */
[----:B------:R-:W-:-:S04]  /*c9e0*/  FADD.FTZ R0, R0, R25 ;  /* 0x0000001900007221 */ /* 0x000fc80000010000 */
[----:B------:R-:W-:Y:S01]  /*c9f0*/  FADD.FTZ R31, R0, R31 ;  /* 0x0000001f001f7221 */ /* 0x000fe20000010000 */
[----:B------:R-:W-:Y:S01]  /*ca00*/  FADD.FTZ R7, RZ, R7 ;  /* 0x00000007ff077221 */ /* 0x000fe20000010000 */
[----:B0-----:R-:W-:Y:S02]  /*ca10*/  @P3 MOV R2, R54 ;  /* 0x0000003600023202 */ /* 0x001fe40000000f00 */
[----:B------:R-:W-:Y:S01]  /*ca20*/  @P3 MOV R3, R61 ;  /* 0x0000003d00033202 */ /* 0x000fe20000000f00 */
[----:B------:R-:W-:Y:S01]  /*ca30*/  FADD.FTZ R10, R7, R10 ;  /* 0x0000000a070a7221 */ /* 0x000fe20000010000 */
[----:B------:R-:W-:-:S03]  /*ca40*/  @P3 IADD3 R54, P0, PT, R54, 0x200, RZ ;  /* 0x0000020036363810 */ /* 0x000fc60007f1e0ff */
[----:B------:R0:W-:Y:S01]  /*ca50*/  @P3 STG.E desc[UR10][R2.64], R5 ;  /* 0x0000000502003986 */ /* 0x0001e2000c10190a */
[----:B------:R-:W-:Y:S01]  /*ca60*/  @P3 IADD3.X R61, PT, PT, RZ, R61, RZ, P0, !PT ;  /* 0x0000003dff3d3210 */ /* 0x000fe200007fe4ff */
[----:B-1----:R-:W-:-:S04]  /*ca70*/  FADD.FTZ R10, R10, R15 ;  /* 0x0000000f0a0a7221 */ /* 0x002fc80000010000 */
[----:B------:R-:W-:Y:S01]  /*ca80*/  FADD.FTZ R17, R10, R17 ;  /* 0x000000110a117221 */ /* 0x000fe20000010000 */
[----:B0-----:R-:W-:Y:S02]  /*ca90*/  @P3 MOV R2, R42 ;  /* 0x0000002a00023202 */ /* 0x001fe40000000f00 */
[----:B------:R-:W-:Y:S02]  /*caa0*/  @P3 MOV R3, R59 ;  /* 0x0000003b00033202 */ /* 0x000fe40000000f00 */
[----:B------:R-:W-:-:S03]  /*cab0*/  @P3 IADD3 R42, P4, PT, R42, 0x200, RZ ;  /* 0x000002002a2a3810 */ /* 0x000fc60007f9e0ff */
[----:B------:R0:W-:Y:S01]  /*cac0*/  @P3 STG.E desc[UR10][R2.64], R9 ;  /* 0x0000000902003986 */ /* 0x0001e2000c10190a */
[----:B------:R-:W-:Y:S02]  /*cad0*/  @P3 IADD3.X R59, PT, PT, RZ, R59, RZ, P4, !PT ;  /* 0x0000003bff3b3210 */ /* 0x000fe400027fe4ff */
        /* <DEDUP_REMOVED lines=10> */
[----:B------:R-:W-:Y:S02]  /*cb80*/  @P1 MOV R4, R42 ;  /* 0x0000002a00041202 */ /* 0x000fe40000000f00 */
[----:B------:R-:W-:Y:S02]  /*cb90*/  @P1 IADD3 R42, P2, PT, R42, 0x200, RZ ;  /* 0x000002002a2a1810 */ /* 0x000fe40007f5e0ff */
[-C--:B------:R-:W-:Y:S02]  /*cba0*/  @P1 MOV R5, R59.reuse ;  /* 0x0000003b00051202 */ /* 0x080fe40000000f00 */
[----:B------:R-:W-:Y:S02]  /*cbb0*/  @P1 IADD3.X R59, PT, PT, RZ, R59, RZ, P2, !PT ;  /* 0x0000003bff3b1210 */ /* 0x000fe400017fe4ff */
[----:B------:R-:W-:-:S02]  /*cbc0*/  @P5 MOV R6, R42 ;  /* 0x0000002a00065202 */ /* 0x000fc40000000f00 */
[----:B0-----:R-:W-:Y:S02]  /*cbd0*/  @P1 MOV R2, R54 ;  /* 0x0000003600021202 */ /* 0x001fe40000000f00 */
[----:B------:R-:W-:Y:S02]  /*cbe0*/  @P1 IADD3 R54, P0, PT, R54, 0x200, RZ ;  /* 0x0000020036361810 */ /* 0x000fe40007f1e0ff */
[-C--:B------:R-:W-:Y:S02]  /*cbf0*/  @P1 MOV R3, R61.reuse ;  /* 0x0000003d00031202 */ /* 0x080fe40000000f00 */
[----:B------:R-:W-:Y:S02]  /*cc00*/  @P1 IADD3.X R61, PT, PT, RZ, R61, RZ, P0, !PT ;  /* 0x0000003dff3d1210 */ /* 0x000fe400007fe4ff */
[----:B------:R-:W-:Y:S01]  /*cc10*/  @P5 MOV R7, R59 ;  /* 0x0000003b00075202 */ /* 0x000fe20000000f00 */
[----:B------:R0:W-:Y:S01]  /*cc20*/  @P1 STG.E desc[UR10][R2.64], R31 ;  /* 0x0000001f02001986 */ /* 0x0001e2000c10190a */
[----:B------:R-:W-:-:S03]  /*cc30*/  @P5 IADD3 R42, P2, PT, R42, 0x200, RZ ;  /* 0x000002002a2a5810 */ /* 0x000fc60007f5e0ff */
[----:B------:R1:W-:Y:S01]  /*cc40*/  @P1 STG.E desc[UR10][R4.64], R11 ;  /* 0x0000000b04001986 */ /* 0x0003e2000c10190a */
[----:B------:R-:W-:Y:S02]  /*cc50*/  @P5 IADD3.X R59, PT, PT, RZ, R59, RZ, P2, !PT ;  /* 0x0000003bff3b5210 */ /* 0x000fe400017fe4ff */
[----:B0-----:R-:W-:Y:S02]  /*cc60*/  @P5 MOV R2, R54 ;  /* 0x0000003600025202 */ /* 0x001fe40000000f00 */
[-C--:B------:R-:W-:Y:S02]  /*cc70*/  @P5 MOV R3, R61.reuse ;  /* 0x0000003d00035202 */ /* 0x080fe40000000f00 */
[----:B------:R-:W-:Y:S02]  /*cc80*/  @P5 IADD3 R54, P0, PT, R54, 0x200, RZ ;  /* 0x0000020036365810 */ /* 0x000fe40007f1e0ff */
[----:B-1----:R-:W-:Y:S01]  /*cc90*/  MOV R4, R42 ;  /* 0x0000002a00047202 */ /* 0x002fe20000000f00 */
[----:B------:R0:W-:Y:S01]  /*cca0*/  @P5 STG.E desc[UR10][R2.64], R33 ;  /* 0x0000002102005986 */ /* 0x0001e2000c10190a */
[----:B------:R-:W-:-:S02]  /*ccb0*/  @P5 IADD3.X R61, PT, PT, RZ, R61, RZ, P0, !PT ;  /* 0x0000003dff3d5210 */ /* 0x000fc400007fe4ff */
[----:B------:R-:W-:Y:S01]  /*ccc0*/  MOV R5, R59 ;  /* 0x0000003b00057202 */ /* 0x000fe20000000f00 */
[----:B------:R1:W-:Y:S01]  /*ccd0*/  @P5 STG.E desc[UR10][R6.64], R51 ;  /* 0x0000003306005986 */ /* 0x0003e2000c10190a */
[----:B0-----:R-:W-:Y:S02]  /*cce0*/  MOV R2, R54 ;  /* 0x0000003600027202 */ /* 0x001fe40000000f00 */
[----:B------:R-:W-:Y:S01]  /*ccf0*/  MOV R3, R61 ;  /* 0x0000003d00037202 */ /* 0x000fe20000000f00 */
[----:B------:R-:W-:Y:S06]  /*cd00*/  @!P6 EXIT ;  /* 0x000000000000e94d */ /* 0x000fec0003800000 */
[----:B------:R-:W-:Y:S04]  /*cd10*/  STG.E desc[UR10][R2.64], R17 ;  /* 0x0000001102007986 */ /* 0x000fe8000c10190a */
[----:B------:R-:W-:Y:S01]  /*cd20*/  STG.E desc[UR10][R4.64], R13 ;  /* 0x0000000d04007986 */ /* 0x000fe2000c10190a */
[----:B------:R-:W-:Y:S05]  /*cd30*/  EXIT ;  /* 0x000000000000794d */ /* 0x000fea0003800000 */
.L_x_174:
        /* <DEDUP_REMOVED lines=8> */
.L_x_227:
[----:B------:R-:W-:Y:S05]  /*cdc0*/  BSYNC B0 ;  /* 0x0000000000007941 */ /* 0x000fea0003800000 */
.L_x_226:
[----:B------:R-:W-:Y:S01]  /*cdd0*/  MOV R246, R242 ;  /* 0x000000f200f67202 */ /* 0x000fe20000000f00 */
[----:B------:R-:W-:Y:S01]  /*cde0*/  HFMA2 R245, -RZ, RZ, 0, 5.9604644775390625e-08 ;  /* 0x00000001fff57431 */ /* 0x000fe200000001ff */
[----:B------:R-:W-:Y:S02]  /*cdf0*/  MOV R248, 0x1f ;  /* 0x0000001f00f87802 */ /* 0x000fe40000000f00 */
[----:B------:R-:W-:Y:S02]  /*ce00*/  MOV R243, 0xffffffff ;  /* 0xffffffff00f37802 */ /* 0x000fe40000000f00 */
[----:B------:R-:W-:-:S07]  /*ce10*/  MOV R160, R244 ;  /* 0x000000f400a07202 */ /* 0x000fce0000000f00 */
[----:B------:R-:W-:Y:S05]  /*ce20*/  WARPSYNC.COLLECTIVE R243, `(.L_x_228) ;  /* 0x00000000f3087348 */ /* 0x000fea0003c00000 */
[----:B------:R0:W1:Y:S02]  /*ce30*/  SHFL.BFLY P6, R244, R246, R245, R248 ;  /* 0x0c0000f5f6f47389 */ /* 0x00006400000c00f8 */
[----:B01----:R-:W-:Y:S05]  /*ce40*/  ENDCOLLECTIVE ;  /* 0x000000000000791b */ /* 0x003fea0003800000 */
.L_x_228:
[----:B------:R-:W-:-:S05]  /*ce50*/  FADD.FTZ R160, R160, R241 ;  /* 0x000000f1a0a07221 */ /* 0x000fca0000010000 */
[----:B------:R-:W-:Y:S01]  /*ce60*/  MOV R246, R160 ;  /* 0x000000a000f67202 */ /* 0x000fe20000000f00 */
[----:B------:R-:W-:Y:S01]  /*ce70*/  HFMA2 R245, -RZ, RZ, 0, 1.1920928955078125e-07 ;  /* 0x00000002fff57431 */ /* 0x000fe200000001ff */
[----:B------:R-:W-:-:S07]  /*ce80*/  MOV R161, R244 ;  /* 0x000000f400a17202 */ /* 0x000fce0000000f00 */
[----:B------:R-:W-:Y:S05]  /*ce90*/  WARPSYNC.COLLECTIVE R243, `(.L_x_229) ;  /* 0x00000000f3087348 */ /* 0x000fea0003c00000 */
[----:B------:R0:W1:Y:S02]  /*cea0*/  SHFL.BFLY P6, R244, R246, R245, R248 ;  /* 0x0c0000f5f6f47389 */ /* 0x00006400000c00f8 */
[----:B01----:R-:W-:Y:S05]  /*ceb0*/  ENDCOLLECTIVE ;  /* 0x000000000000791b */ /* 0x003fea0003800000 */
.L_x_229:
[----:B------:R-:W-:-:S05]  /*cec0*/  FADD.FTZ R161, R161, R242 ;  /* 0x000000f2a1a17221 */ /* 0x000fca0000010000 */
[----:B------:R-:W-:Y:S02]  /*ced0*/  MOV R246, R161 ;  /* 0x000000a100f67202 */ /* 0x000fe40000000f00 */
[----:B------:R-:W-:-:S07]  /*cee0*/  MOV R163, R244 ;  /* 0x000000f400a37202 */ /* 0x000fce0000000f00 */
[----:B------:R-:W-:Y:S05]  /*cef0*/  WARPSYNC.COLLECTIVE R243, `(.L_x_230) ;  /* 0x00000000f3087348 */ /* 0x000fea0003c00000 */
[----:B------:R0:W1:Y:S02]  /*cf00*/  SHFL.BFLY P6, R244, R246, R245, R248 ;  /* 0x0c0000f5f6f47389 */ /* 0x00006400000c00f8 */
[----:B01----:R-:W-:Y:S05]  /*cf10*/  ENDCOLLECTIVE ;  /* 0x000000000000791b */ /* 0x003fea0003800000 */
.L_x_230:
[----:B------:R-:W-:-:S05]  /*cf20*/  FADD.FTZ R163, R160, R163 ;  /* 0x000000a3a0a37221 */ /* 0x000fca0000010000 */
[----:B------:R-:W-:Y:S01]  /*cf30*/  MOV R246, R163 ;  /* 0x000000a300f67202 */ /* 0x000fe20000000f00 */
[----:B------:R-:W-:Y:S01]  /*cf40*/  HFMA2 R245, -RZ, RZ, 0, 2.384185791015625e-07 ;  /* 0x00000004fff57431 */ /* 0x000fe200000001ff */
[----:B------:R-:W-:-:S07]  /*cf50*/  MOV R162, R244 ;  /* 0x000000f400a27202 */ /* 0x000fce0000000f00 */
[----:B------:R-:W-:Y:S05]  /*cf60*/  WARPSYNC.COLLECTIVE R243, `(.L_x_231) ;  /* 0x00000000f3087348 */ /* 0x000fea0003c00000 */
[----:B------:R0:W1:Y:S02]  /*cf70*/  SHFL.BFLY P6, R244, R246, R245, R248 ;  /* 0x0c0000f5f6f47389 */ /* 0x00006400000c00f8 */
[----:B01----:R-:W-:Y:S05]  /*cf80*/  ENDCOLLECTIVE ;  /* 0x000000000000791b */ /* 0x003fea0003800000 */
.L_x_231:
[----:B------:R-:W-:-:S05]  /*cf90*/  FADD.FTZ R162, R161, R162 ;  /* 0x000000a2a1a27221 */ /* 0x000fca0000010000 */
[----:B------:R-:W-:Y:S02]  /*cfa0*/  MOV R246, R162 ;  /* 0x000000a200f67202 */ /* 0x000fe40000000f00 */
[----:B------:R-:W-:-:S07]  /*cfb0*/  MOV R166, R244 ;  /* 0x000000f400a67202 */ /* 0x000fce0000000f00 */
[----:B------:R-:W-:Y:S05]  /*cfc0*/  WARPSYNC.COLLECTIVE R243, `(.L_x_232) ;  /* 0x00000000f3087348 */ /* 0x000fea0003c00000 */
[----:B------:R0:W1:Y:S02]  /*cfd0*/  SHFL.BFLY P6, R244, R246, R245, R248 ;  /* 0x0c0000f5f6f47389 */ /* 0x00006400000c00f8 */
[----:B01----:R-:W-:Y:S05]  /*cfe0*/  ENDCOLLECTIVE ;  /* 0x000000000000791b */ /* 0x003fea0003800000 */
.L_x_232:
[----:B------:R-:W-:-:S05]  /*cff0*/  FADD.FTZ R166, R163, R166 ;  /* 0x000000a6a3a67221 */ /* 0x000fca0000010000 */
[----:B------:R-:W-:Y:S01]  /*d000*/  MOV R246, R166 ;  /* 0x000000a600f67202 */ /* 0x000fe20000000f00 */
[----:B------:R-:W-:Y:S01]  /*d010*/  HFMA2 R245, -RZ, RZ, 0, 4.76837158203125e-07 ;  /* 0x00000008fff57431 */ /* 0x000fe200000001ff */
[----:B------:R-:W-:-:S07]  /*d020*/  MOV R165, R244 ;  /* 0x000000f400a57202 */ /* 0x000fce0000000f00 */
[----:B------:R-:W-:Y:S05]  /*d030*/  WARPSYNC.COLLECTIVE R243, `(.L_x_233) ;  /* 0x00000000f3087348 */ /* 0x000fea0003c00000 */
[----:B------:R0:W1:Y:S02]  /*d040*/  SHFL.BFLY P6, R244, R246, R245, R248 ;  /* 0x0c0000f5f6f47389 */ /* 0x00006400000c00f8 */
[----:B01----:R-:W-:Y:S05]  /*d050*/  ENDCOLLECTIVE ;  /* 0x000000000000791b */ /* 0x003fea0003800000 */
.L_x_233:
[----:B------:R-:W-:-:S05]  /*d060*/  FADD.FTZ R165, R162, R165 ;  /* 0x000000a5a2a57221 */ /* 0x000fca0000010000 */
[----:B------:R-:W-:Y:S02]  /*d070*/  MOV R246, R165 ;  /* 0x000000a500f67202 */ /* 0x000fe40000000f00 */
[----:B------:R-:W-:-:S07]  /*d080*/  MOV R167, R244 ;  /* 0x000000f400a77202 */ /* 0x000fce0000000f00 */
[----:B------:R-:W-:Y:S05]  /*d090*/  WARPSYNC.COLLECTIVE R243, `(.L_x_234) ;  /* 0x00000000f3087348 */ /* 0x000fea0003c00000 */
[----:B------:R0:W1:Y:S02]  /*d0a0*/  SHFL.BFLY P6, R244, R246, R245, R248 ;  /* 0x0c0000f5f6f47389 */ /* 0x00006400000c00f8 */
[----:B01----:R-:W-:Y:S05]  /*d0b0*/  ENDCOLLECTIVE ;  /* 0x000000000000791b */ /* 0x003fea0003800000 */
.L_x_234:
[----:B------:R-:W-:-:S05]  /*d0c0*/  FADD.FTZ R167, R166, R167 ;  /* 0x000000a7a6a77221 */ /* 0x000fca0000010000 */
[----:B------:R-:W-:Y:S01]  /*d0d0*/  MOV R246, R167 ;  /* 0x000000a700f67202 */ /* 0x000fe20000000f00 */
[----:B------:R-:W-:Y:S01]  /*d0e0*/  HFMA2 R245, -RZ, RZ, 0, 9.5367431640625e-07 ;  /* 0x00000010fff57431 */ /* 0x000fe200000001ff */
[----:B------:R-:W-:-:S07]  /*d0f0*/  MOV R240, R244 ;  /* 0x000000f400f07202 */ /* 0x000fce0000000f00 */
[----:B------:R-:W-:Y:S05]  /*d100*/  WARPSYNC.COLLECTIVE R243, `(.L_x_235) ;  /* 0x00000000f3087348 */ /* 0x000fea0003c00000 */
[----:B------:R0:W1:Y:S02]  /*d110*/  SHFL.BFLY P6, R244, R246, R245, R248 ;  /* 0x0c0000f5f6f47389 */ /* 0x00006400000c00f8 */
[----:B01----:R-:W-:Y:S05]  /*d120*/  ENDCOLLECTIVE ;  /* 0x000000000000791b */ /* 0x003fea0003800000 */
.L_x_235:
[----:B------:R-:W-:-:S05]  /*d130*/  FADD.FTZ R240, R165, R240 ;  /* 0x000000f0a5f07221 */ /* 0x000fca0000010000 */
[----:B------:R-:W-:Y:S02]  /*d140*/  MOV R246, R240 ;  /* 0x000000f000f67202 */ /* 0x000fe40000000f00 */
[----:B------:R-:W-:-:S07]  /*d150*/  MOV R160, R244 ;  /* 0x000000f400a07202 */ /* 0x000fce0000000f00 */
[----:B------:R-:W-:Y:S05]  /*d160*/  WARPSYNC.COLLECTIVE R243, `(.L_x_236) ;  /* 0x00000000f3087348 */ /* 0x000fea0003c00000 */
[----:B------:R0:W1:Y:S02]  /*d170*/  SHFL.BFLY P6, R244, R246, R245, R248 ;  /* 0x0c0000f5f6f47389 */ /* 0x00006400000c00f8 */
[----:B01----:R-:W-:Y:S05]  /*d180*/  ENDCOLLECTIVE ;  /* 0x000000000000791b */ /* 0x003fea0003800000 */
.L_x_236:
[----:B------:R-:W-:Y:S01]  /*d190*/  MOV R161, R244 ;  /* 0x000000f400a17202 */ /* 0x000fe20000000f00 */
[----:B------:R-:W-:Y:S06]  /*d1a0*/  BRA `(.L_x_237) ;  /* 0xffffff78005c7947 */ /* 0x000fec000383ffff */
.L_x_238:
        /* <DEDUP_REMOVED lines=13> */
.L_x_7068:


//--------------------- .text._ZN10layer_norm31ln_parallel_residual_bwd_kernelINS_13Kernel_traitsI13__nv_bfloat16S2_S2_S2_fjLj1280ELj1ELj4ELj1ELj16ENS_18Kernel_traits_baseILj1280ES2_S2_S2_S2_fjLj128EEEEELb0ELb1ELb1EEEvNS_9BwdParamsE --------------------------
	.section	.text._ZN10layer_norm31ln_parallel_residual_bwd_kernelINS_13Kernel_traitsI13__nv_bfloat16S2_S2_S2_fjLj1280ELj1ELj4ELj1ELj16ENS_18Kernel_traits_baseILj1280ES2_S2_S2_S2_fjLj128EEEEELb0ELb1ELb1EEEvNS_9BwdParamsE,"ax",@progbits
	.align	128
        .global         _ZN10layer_norm31ln_parallel_residual_bwd_kernelINS_13Kernel_traitsI13__nv_bfloat16S2_S2_S2_fjLj1280ELj1ELj4ELj1ELj16ENS_18Kernel_traits_baseILj1280ES2_S2_S2_S2_fjLj128EEEEELb0ELb1ELb1EEEvNS_9BwdParamsE
        .type           _ZN10layer_norm31ln_parallel_residual_bwd_kernelINS_13Kernel_traitsI13__nv_bfloat16S2_S2_S2_fjLj1280ELj1ELj4ELj1ELj16ENS_18Kernel_traits_baseILj1280ES2_S2_S2_S2_fjLj128EEEEELb0ELb1ELb1EEEvNS_9BwdParamsE,@function
        .size           _ZN10layer_norm31ln_parallel_residual_bwd_kernelINS_13Kernel_traitsI13__nv_bfloat16S2_S2_S2_fjLj1280ELj1ELj4ELj1ELj16ENS_18Kernel_traits_baseILj1280ES2_S2_S2_S2_fjLj128EEEEELb0ELb1ELb1EEEvNS_9BwdParamsE,(.L_x_7069 - _ZN10layer_norm31ln_parallel_residual_bwd_kernelINS_13Kernel_traitsI13__nv_bfloat16S2_S2_S2_fjLj1280ELj1ELj4ELj1ELj16ENS_18Kernel_traits_baseILj1280ES2_S2_S2_S2_fjLj128EEEEELb0ELb1ELb1EEEvNS_9BwdParamsE)
        .other          _ZN10layer_norm31ln_parallel_residual_bwd_kernelINS_13Kernel_traitsI13__nv_bfloat16S2_S2_S2_fjLj1280ELj1ELj4ELj1ELj16ENS_18Kernel_traits_baseILj1280ES2_S2_S2_S2_fjLj128EEEEELb0ELb1ELb1EEEvNS_9BwdParamsE,@"STO_CUDA_ENTRY STV_DEFAULT"
_ZN10layer_norm31ln_parallel_residual_bwd_kernelINS_13Kernel_traitsI13__nv_bfloat16S2_S2_S2_fjLj1280ELj1ELj4ELj1ELj16ENS_18Kernel_traits_baseILj1280ES2_S2_S2_S2_fjLj128EEEEELb0ELb1ELb1EEEvNS_9BwdParamsE:
.text._ZN10layer_norm31ln_parallel_residual_bwd_kernelINS_13Kernel_traitsI13__nv_bfloat16S2_S2_S2_fjLj1280ELj1ELj4ELj1ELj16ENS_18Kernel_traits_baseILj1280ES2_S2_S2_S2_fjLj128EEEEELb0ELb1ELb1EEEvNS_9BwdParamsE:
        /* <DEDUP_REMOVED lines=33> */
[----:B-1----:R-:W-:Y:S02]  /*0210*/  SHF.R.U32.HI R0, RZ, 0x5, R4 ;  /* 0x00000005ff007819 */ /* 0x002fe40000011604 */
[----:B------:R-:W-:Y:S02]  /*0220*/  CS2R R76, SRZ ;  /* 0x00000000004c7805 */ /* 0x000fe4000001ff00 */
[----:B------:R-:W-:Y:S02]  /*0230*/  CS2R R78, SRZ ;  /* 0x00000000004e7805 */ /* 0x000fe4000001ff00 */
[----:B------:R-:W-:-:S02]  /*0240*/  CS2R R80, SRZ ;  /* 0x0000000000507805 */ /* 0x000fc4000001ff00 */
[----:B------:R-:W-:Y:S02]  /*0250*/  LOP3.LUT R0, R0, UR4, RZ, 0xfc, !PT ;  /* 0x0000000400007c12 */ /* 0x000fe4000f8efcff */
[----:B------:R-:W-:Y:S02]  /*0260*/  CS2R R82, SRZ ;  /* 0x0000000000527805 */ /* 0x000fe4000001ff00 */
[----:B------:R-:W-:Y:S02]  /*0270*/  CS2R R84, SRZ ;  /* 0x0000000000547805 */ /* 0x000fe4000001ff00 */
[----:B------:R-:W-:Y:S02]  /*0280*/  CS2R R86, SRZ ;  /* 0x0000000000567805 */ /* 0x000fe4000001ff00 */
[----:B---3--:R-:W-:Y:S02]  /*0290*/  ISETP.GE.AND P0, PT, R0, UR5, PT ;  /* 0x0000000500007c0c */ /* 0x008fe4000bf06270 */
        /* <DEDUP_REMOVED lines=14> */
[----:B0-2-4-:R-:W-:Y:S06]  /*0380*/  @P0 BRA `(.L_x_240) ;  /* 0x000000b400ec0947 */ /* 0x015fec0003800000 */
[----:B------:R-:W0:Y:S01]  /*0390*/  LDC.64 R2, c[0x0][0x3d0] ;  /* 0x0000f400ff027b82 */ /* 0x000e220000000a00 */
[----:B------:R-:W-:-:S05]  /*03a0*/  LOP3.LUT R5, R4, 0x1f, RZ, 0xc0, !PT ;  /* 0x0000001f04057812 */ /* 0x000fca00078ec0ff */
[----:B0-----:R-:W-:-:S05]  /*03b0*/  IMAD.WIDE.U32 R2, R5, 0x10, R2 ;  /* 0x0000001005027825 */ /* 0x001fca00078e0002 */
[----:B------:R-:W2:Y:S04]  /*03c0*/  LDG.E.128 R44, desc[UR10][R2.64+0x800] ;  /* 0x0008000a022c7981 */ /* 0x000ea8000c1e1d00 */
[----:B------:R-:W3:Y:S04]  /*03d0*/  LDG.E.128 R48, desc[UR10][R2.64+0x600] ;  /* 0x0006000a02307981 */ /* 0x000ee8000c1e1d00 */
[----:B------:R-:W4:Y:S04]  /*03e0*/  LDG.E.128 R52, desc[UR10][R2.64+0x400] ;  /* 0x0004000a02347981 */ /* 0x000f28000c1e1d00 */
        /* <DEDUP_REMOVED lines=46> */
[----:B------:R0:W-:Y:S01]  /*06d0*/  STL [R1+0x2c], RZ ;  /* 0x00002cff01007387 */ /* 0x0001e20000100800 */
[----:B------:R-:W-:Y:S01]  /*06e0*/  HFMA2 R5, -RZ, RZ, 0, 0 ;  /* 0x00000000ff057431 */ /* 0x000fe200000001ff */
[----:B------:R-:W-:Y:S01]  /*06f0*/  BSSY B1, `(.L_x_241) ;  /* 0x0000af7000017945 */ /* 0x000fe20003800000 */
[----:B------:R-:W-:Y:S01]  /*0700*/  MOV R38, R0 ;  /* 0x0000000000267202 */ /* 0x000fe20000000f00 */
[----:B------:R-:W5:Y:S01]  /*0710*/  LDG.E.128 R56, desc[UR10][R2.64+0x200] ;  /* 0x0002000a02387981 */ /* 0x000f62000c1e1d00 */
[----:B------:R-:W-:-:S02]  /*0720*/  CS2R R36, SRZ ;  /* 0x0000000000247805 */ /* 0x000fc4000001ff00 */
[----:B------:R-:W-:Y:S02]  /*0730*/  CS2R R34, SRZ ;  /* 0x0000000000227805 */ /* 0x000fe4000001ff00 */
[----:B------:R-:W-:Y:S01]  /*0740*/  CS2R R32, SRZ ;  /* 0x0000000000207805 */ /* 0x000fe2000001ff00 */
[----:B------:R1:W5:Y:S01]  /*0750*/  LDG.E.128 R60, desc[UR10][R2.64] ;  /* 0x0000000a023c7981 */ /* 0x000362000c1e1d00 */
        /* <DEDUP_REMOVED lines=13> */
[----:B--2---:R-:W-:Y:S02]  /*0830*/  PRMT R43, R44, 0x7632, R43 ;  /* 0x000076322c2b7816 */ /* 0x004fe4000000002b */
[----:B------:R-:W-:Y:S02]  /*0840*/  PRMT R42, R45, 0x7632, R42 ;  /* 0x000076322d2a7816 */ /* 0x000fe4000000002a */
[----:B------:R-:W-:-:S02]  /*0850*/  PRMT R41, R46, 0x7632, R41 ;  /* 0x000076322e297816 */ /* 0x000fc40000000029 */
[----:B------:R-:W-:Y:S02]  /*0860*/  PRMT R40, R47, 0x7632, R40 ;  /* 0x000076322f287816 */ /* 0x000fe40000000028 */
[----:B---3--:R-:W-:Y:S02]  /*0870*/  PRMT R39, R48, 0x7632, R39 ;  /* 0x0000763230277816 */ /* 0x008fe40000000027 */
[----:B------:R-:W-:Y:S02]  /*0880*/  PRMT R4, R49, 0x7632, R4 ;  /* 0x0000763231047816 */ /* 0x000fe40000000004 */
[----:B-1----:R-:W-:Y:S02]  /*0890*/  PRMT R3, R50, 0x7632, R3 ;  /* 0x0000763232037816 */ /* 0x002fe40000000003 */
[----:B------:R-:W-:Y:S02]  /*08a0*/  PRMT R2, R51, 0x7632, R2 ;  /* 0x0000763233027816 */ /* 0x000fe40000000002 */
[----:B0---4-:R-:W-:-:S07]  /*08b0*/  PRMT R0, R55, 0x7632, R0 ;  /* 0x0000763237007816 */ /* 0x011fce0000000000 */
.L_x_285:
[----:B------:R-:W0:Y:S08]  /*08c0*/  LDC.64 R2, c[0x0][0x3c0] ;  /* 0x0000f000ff027b82 */ /* 0x000e300000000a00 */
[----:B------:R-:W1:Y:S08]  /*08d0*/  LDC.64 R42, c[0x0][0x3c8] ;  /* 0x0000f200ff2a7b82 */ /* 0x000e700000000a00 */
[----:B------:R-:W2:Y:S01]  /*08e0*/  LDC.64 R132, c[0x0][0x438] ;  /* 0x00010e00ff847b82 */ /* 0x000ea20000000a00 */
[----:B0-----:R-:W-:-:S06]  /*08f0*/  IMAD.WIDE R2, R38, 0x4, R2 ;  /* 0x0000000426027825 */ /* 0x001fcc00078e0202 */
[----:B------:R-:W3:Y:S01]  /*0900*/  LDG.E R2, desc[UR10][R2.64] ;  /* 0x0000000a02027981 */ /* 0x000ee2000c1e1900 */
[----:B-1----:R-:W-:-:S05]  /*0910*/  IMAD.WIDE R42, R38, 0x4, R42 ;  /* 0x00000004262a7825 */ /* 0x002fca00078e022a */
[----:B-----5:R0:W5:Y:S01]  /*0920*/  LDG.E R4, desc[UR10][R42.64] ;  /* 0x0000000a2a047981 */ /* 0x020162000c1e1900 */
[----:B------:R-:W-:Y:S01]  /*0930*/  IMAD R0, R38, UR13, RZ ;  /* 0x0000000d26007c24 */ /* 0x000fe2000f8e02ff */
[----:B------:R-:W-:Y:S01]  /*0940*/  ISETP.NE.AND P1, PT, RZ, UR12, PT ;  /* 0x0000000cff007c0c */ /* 0x000fe2000bf25270 */
[----:B------:R-:W1:Y:S01]  /*0950*/  S2R R40, SR_TID.X ;  /* 0x0000000000287919 */ /* 0x000e620000002100 */
[----:B--2---:R-:W-:Y:S02]  /*0960*/  ISETP.NE.U32.AND P0, PT, R132, RZ, PT ;  /* 0x000000ff8400720c */ /* 0x004fe40003f05070 */
[----:B------:R-:W-:Y:S02]  /*0970*/  SHF.R.S32.HI R39, RZ, 0x1f, R0 ;  /* 0x0000001fff277819 */ /* 0x000fe40000011400 */
[----:B------:R-:W-:Y:S02]  /*0980*/  ISETP.NE.AND.EX P0, PT, R133, RZ, PT, P0 ;  /* 0x000000ff8500720c */ /* 0x000fe40003f05300 */
[----:B------:R-:W-:-:S02]  /*0990*/  LEA.HI R39, R39, R0, RZ, 0x3 ;  /* 0x0000000027277211 */ /* 0x000fc400078f18ff */
[----:B-1----:R-:W-:-:S04]  /*09a0*/  LOP3.LUT R40, R40, 0x1f, RZ, 0xc0, !PT ;  /* 0x0000001f28287812 */ /* 0x002fc800078ec0ff */
[----:B------:R-:W-:Y:S02]  /*09b0*/  LEA.HI.SX32 R41, R39, R40, 0x1d ;  /* 0x0000002827297211 */ /* 0x000fe400078feaff */
[----:B---3--:R-:W-:-:S03]  /*09c0*/  FSEL R175, R2, RZ, !P1 ;  /* 0x000000ff02af7208 */ /* 0x008fc60004800000 */
[----:B0-----:R-:W-:Y:S05]  /*09d0*/  @P0 BRA `(.L_x_242) ;  /* 0x0000001800fc0947 */ /* 0x001fea0003800000 */
[----:B------:R-:W0:Y:S01]  /*09e0*/  LDC.64 R112, c[0x0][0x3a8] ;  /* 0x0000ea00ff707b82 */ /* 0x000e220000000a00 */
[----:B------:R-:W-:-:S07]  /*09f0*/  IADD3 R3, PT, PT, R41, 0x80, RZ ;  /* 0x0000008029037810 */ /* 0x000fce0007ffe0ff */
[----:B------:R-:W1:Y:S01]  /*0a00*/  LDC.64 R120, c[0x0][0x428] ;  /* 0x00010a00ff787b82 */ /* 0x000e620000000a00 */
[C---:B------:R-:W-:Y:S02]  /*0a10*/  IADD3 R40, PT, PT, R41.reuse, 0x20, RZ ;  /* 0x0000002029287810 */ /* 0x040fe40007ffe0ff */
[C---:B------:R-:W-:Y:S02]  /*0a20*/  IADD3 R39, PT, PT, R41.reuse, 0x40, RZ ;  /* 0x0000004029277810 */ /* 0x040fe40007ffe0ff */
[----:B------:R-:W-:Y:S01]  /*0a30*/  IADD3 R2, PT, PT, R41, 0x60, RZ ;  /* 0x0000006029027810 */ /* 0x000fe20007ffe0ff */
[----:B0-----:R-:W-:-:S04]  /*0a40*/  IMAD.WIDE.U32 R124, R3, 0x10, R112 ;  /* 0x00000010037c7825 */ /* 0x001fc800078e0070 */
[C---:B------:R-:W-:Y:S02]  /*0a50*/  IMAD.WIDE.U32 R128, R41.reuse, 0x10, R112 ;  /* 0x0000001029807825 */ /* 0x040fe400078e0070 */
[----:B------:R-:W2:Y:S02]  /*0a60*/  LDG.E.128 R124, desc[UR10][R124.64] ;  /* 0x0000000a7c7c7981 */ /* 0x000ea4000c1e1d00 */
[----:B-1----:R-:W-:Y:S02]  /*0a70*/  IMAD.WIDE.U32 R92, R41, 0x10, R120 ;  /* 0x00000010295c7825 */ /* 0x002fe400078e0078 */
[----:B------:R-:W3:Y:S02]  /*0a80*/  LDG.E.128 R128, desc[UR10][R128.64] ;  /* 0x0000000a80807981 */ /* 0x000ee4000c1e1d00 */
[--C-:B------:R-:W-:Y:S02]  /*0a90*/  IMAD.WIDE.U32 R96, R40, 0x10, R112.reuse ;  /* 0x0000001028607825 */ /* 0x100fe400078e0070 */
[----:B------:R-:W4:Y:S02]  /*0aa0*/  LDG.E.128 R92, desc[UR10][R92.64] ;  /* 0x0000000a5c5c7981 */ /* 0x000f24000c1e1d00 */
[----:B------:R-:W-:-:S02]  /*0ab0*/  IMAD.WIDE.U32 R104, R39, 0x10, R112 ;  /* 0x0000001027687825 */ /* 0x000fc400078e0070 */
[----:B------:R-:W4:Y:S02]  /*0ac0*/  LDG.E.128 R96, desc[UR10][R96.64] ;  /* 0x0000000a60607981 */ /* 0x000f24000c1e1d00 */
[----:B------:R-:W-:Y:S02]  /*0ad0*/  IMAD.WIDE.U32 R112, R2, 0x10, R112 ;  /* 0x0000001002707825 */ /* 0x000fe400078e0070 */
[----:B------:R-:W4:Y:S02]  /*0ae0*/  LDG.E.128 R104, desc[UR10][R104.64] ;  /* 0x0000000a68687981 */ /* 0x000f24000c1e1d00 */
[--C-:B------:R-:W-:Y:S02]  /*0af0*/  IMAD.WIDE.U32 R100, R40, 0x10, R120.reuse ;  /* 0x0000001028647825 */ /* 0x100fe400078e0078 */
[----:B------:R-:W4:Y:S04]  /*0b00*/  LDG.E.128 R112, desc[UR10][R112.64] ;  /* 0x0000000a70707981 */ /* 0x000f28000c1e1d00 */
[----:B------:R-:W4:Y:S01]  /*0b10*/  LDG.E.128 R100, desc[UR10][R100.64] ;  /* 0x0000000a64647981 */ /* 0x000f22000c1e1d00 */
[----:B------:R-:W-:-:S04]  /*0b20*/  IMAD.WIDE.U32 R108, R39, 0x10, R120 ;  /* 0x00000010276c7825 */ /* 0x000fc800078e0078 */
[--C-:B------:R-:W-:Y:S02]  /*0b30*/  IMAD.WIDE.U32 R116, R2, 0x10, R120.reuse ;  /* 0x0000001002747825 */ /* 0x100fe400078e0078 */
[----:B------:R-:W4:Y:S02]  /*0b40*/  LDG.E.128 R108, desc[UR10][R108.64] ;  /* 0x0000000a6c6c7981 */ /* 0x000f24000c1e1d00 */
[----:B------:R-:W-:Y:S02]  /*0b50*/  IMAD.WIDE.U32 R120, R3, 0x10, R120 ;  /* 0x0000001003787825 */ /* 0x000fe400078e0078 */
[----:B------:R-:W4:Y:S04]  /*0b60*/  LDG.E.128 R116, desc[UR10][R116.64] ;  /* 0x0000000a74747981 */ /* 0x000f28000c1e1d00 */
[----:B------:R-:W4:Y:S01]  /*0b70*/  LDG.E.128 R120, desc[UR10][R120.64] ;  /* 0x0000000a78787981 */ /* 0x000f22000c1e1d00 */
[----:B------:R-:W-:-:S02]  /*0b80*/  PRMT R205, R60, 0x7632, R205 ;  /* 0x000076323ccd7816 */ /* 0x000fc400000000cd */
[----:B------:R-:W-:Y:S02]  /*0b90*/  SHF.L.U32 R227, R60, 0x10, RZ ;  /* 0x000000103ce37819 */ /* 0x000fe400000006ff */
[----:B------:R-:W-:Y:S02]  /*0ba0*/  SHF.L.U32 R205, R205, 0x10, RZ ;  /* 0x00000010cdcd7819 */ /* 0x000fe400000006ff */
[C---:B------:R-:W-:Y:S02]  /*0bb0*/  SHF.L.U32 R226, R61.reuse, 0x10, RZ ;  /* 0x000000103de27819 */ /* 0x040fe400000006ff */
[----:B------:R-:W-:-:S04]  /*0bc0*/  PRMT R202, R61, 0x7632, R202 ;  /* 0x000076323dca7816 */ /* 0x000fc800000000ca */
        /* <DEDUP_REMOVED lines=13> */
[----:B------:R-:W-:Y:S02]  /*0ca0*/  PRMT R186, R50, 0x7632, R186 ;  /* 0x0000763232ba7816 */ /* 0x000fe400000000ba */
[----:B------:R-:W-:Y:S02]  /*0cb0*/  PRMT R185, R51, 0x7632, R185 ;  /* 0x0000763233b97816 */ /* 0x000fe400000000b9 */
        /* <DEDUP_REMOVED lines=8> */
[----:B------:R-:W-:Y:S02]  /*0d40*/  PRMT R187, R49, 0x7632, R187 ;  /* 0x0000763231bb7816 */ /* 0x000fe400000000bb */
[----:B------:R-:W-:Y:S02]  /*0d50*/  PRMT R184, R44, 0x7632, R184 ;  /* 0x000076322cb87816 */ /* 0x000fe400000000b8 */
[----:B------:R-:W-:-:S02]  /*0d60*/  PRMT R182, R46, 0x7632, R182 ;  /* 0x000076322eb67816 */ /* 0x000fc400000000b6 */
[----:B------:R-:W-:Y:S02]  /*0d70*/  PRMT R183, R45, 0x7632, R183 ;  /* 0x000076322db77816 */ /* 0x000fe400000000b7 */
[----:B------:R-:W-:Y:S02]  /*0d80*/  PRMT R181, R47, 0x7632, R181 ;  /* 0x000076322fb57816 */ /* 0x000fe400000000b5 */
[C---:B--2---:R-:W-:Y:S02]  /*0d90*/  SHF.L.U32 R158, R126.reuse, 0x10, RZ ;  /* 0x000000107e9e7819 */ /* 0x044fe400000006ff */
[C---:B------:R-:W-:Y:S02]  /*0da0*/  PRMT R152, R127.reuse, 0x7632, R152 ;  /* 0x000076327f987816 */ /* 0x040fe40000000098 */
[----:B------:R-:W-:Y:S02]  /*0db0*/  SHF.L.U32 R168, R127, 0x10, RZ ;  /* 0x000000107fa87819 */ /* 0x000fe400000006ff */
[----:B------:R-:W-:-:S02]  /*0dc0*/  PRMT R0, R126, 0x7632, R0 ;  /* 0x000076327e007816 */ /* 0x000fc40000000000 */
[C---:B---3--:R-:W-:Y:S02]  /*0dd0*/  PRMT R127, R128.reuse, 0x7632, R127 ;  /* 0x00007632807f7816 */ /* 0x048fe4000000007f */
[----:B------:R-:W-:Y:S02]  /*0de0*/  SHF.L.U32 R136, R128, 0x10, RZ ;  /* 0x0000001080887819 */ /* 0x000fe400000006ff */
[C---:B------:R-:W-:Y:S02]  /*0df0*/  PRMT R126, R129.reuse, 0x7632, R126 ;  /* 0x00007632817e7816 */ /* 0x040fe4000000007e */
[----:B------:R-:W-:Y:S02]  /*0e00*/  SHF.L.U32 R134, R129, 0x10, RZ ;  /* 0x0000001081867819 */ /* 0x000fe400000006ff */
[C---:B----4-:R-:W-:Y:S02]  /*0e10*/  PRMT R228, R93.reuse, 0x7632, R228 ;  /* 0x000076325de47816 */ /* 0x050fe400000000e4 */
[----:B------:R-:W-:-:S02]  /*0e20*/  SHF.L.U32 R43, R93, 0x10, RZ ;  /* 0x000000105d2b7819 */ /* 0x000fc400000006ff */
[----:B------:R-:W-:Y:S02]  /*0e30*/  PRMT R93, R97, 0x7632, R93 ;  /* 0x00007632615d7816 */ /* 0x000fe4000000005d */
[C---:B------:R-:W-:Y:S02]  /*0e40*/  PRMT R129, R105.reuse, 0x7632, R129 ;  /* 0x0000763269817816 */ /* 0x040fe40000000081 */
[----:B------:R-:W-:Y:S01]  /*0e50*/  SHF.L.U32 R146, R105, 0x10, RZ ;  /* 0x0000001069927819 */ /* 0x000fe200000006ff */
[----:B------:R-:W-:Y:S01]  /*0e60*/  FADD.FTZ R105, -R175, R158 ;  /* 0x0000009eaf697221 */ /* 0x000fe20000010100 */
[C---:B------:R-:W-:Y:S02]  /*0e70*/  PRMT R137, R106.reuse, 0x7632, R137 ;  /* 0x000076326a897816 */ /* 0x040fe40000000089 */
[----:B------:R-:W-:Y:S02]  /*0e80*/  SHF.L.U32 R140, R106, 0x10, RZ ;  /* 0x000000106a8c7819 */ /* 0x000fe400000006ff */
[----:B------:R-:W-:-:S02]  /*0e90*/  PRMT R106, R107, 0x7632, R106 ;  /* 0x000076326b6a7816 */ /* 0x000fc4000000006a */
[C---:B------:R-:W-:Y:S02]  /*0ea0*/  PRMT R229, R92.reuse, 0x7632, R229 ;  /* 0x000076325ce57816 */ /* 0x040fe400000000e5 */
[----:B------:R-:W-:Y:S02]  /*0eb0*/  SHF.L.U32 R42, R92, 0x10, RZ ;  /* 0x000000105c2a7819 */ /* 0x000fe400000006ff */
[----:B------:R-:W-:Y:S01]  /*0ec0*/  SHF.L.U32 R158, R0, 0x10, RZ ;  /* 0x00000010009e7819 */ /* 0x000fe200000006ff */
[----:B------:R-:W-:Y:S01]  /*0ed0*/  FADD.FTZ R0, -R175, R136 ;  /* 0x00000088af007221 */ /* 0x000fe20000010100 */
[----:B------:R-:W-:Y:S02]  /*0ee0*/  SHF.L.U32 R204, R127, 0x10, RZ ;  /* 0x000000107fcc7819 */ /* 0x000fe400000006ff */
[----:B------:R-:W-:Y:S02]  /*0ef0*/  SHF.L.U32 R128, R131, 0x10, RZ ;  /* 0x0000001083807819 */ /* 0x000fe400000006ff */
[----:B------:R-:W-:-:S02]  /*0f00*/  SHF.L.U32 R154, R115, 0x10, RZ ;  /* 0x00000010739a7819 */ /* 0x000fc400000006ff */
[----:B------:R-:W-:Y:S02]  /*0f10*/  SHF.L.U32 R150, R113, 0x10, RZ ;  /* 0x0000001071967819 */ /* 0x000fe400000006ff */
[----:B------:R-:W-:Y:S02]  /*0f20*/  SHF.L.U32 R136, R93, 0x10, RZ ;  /* 0x000000105d887819 */ /* 0x000fe400000006ff */
[----:B------:R-:W-:Y:S02]  /*0f30*/  SHF.L.U32 R144, R107, 0x10, RZ ;  /* 0x000000106b907819 */ /* 0x000fe400000006ff */
[----:B------:R-:W-:Y:S01]  /*0f40*/  SHF.L.U32 R106, R106, 0x10, RZ ;  /* 0x000000106a6a7819 */ /* 0x000fe200000006ff */
[----:B------:R-:W-:Y:S01]  /*0f50*/  FADD.FTZ R204, -R175, R204 ;  /* 0x000000ccafcc7221 */ /* 0x000fe20000010100 */
[----:B------:R-:W-:Y:S01]  /*0f60*/  PRMT R107, R113, 0x7632, R107 ;  /* 0x00007632716b7816 */ /* 0x000fe2000000006b */
[----:B------:R-:W-:Y:S01]  /*0f70*/  FMUL.FTZ R227, R227, R42 ;  /* 0x0000002ae3e37220 */ /* 0x000fe20000410000 */
[----:B------:R-:W-:Y:S01]  /*0f80*/  SHF.L.U32 R229, R229, 0x10, RZ ;  /* 0x00000010e5e57819 */ /* 0x000fe200000006ff */
[----:B-----5:R-:W-:Y:S01]  /*0f90*/  FMUL.FTZ R0, R4, R0 ;  /* 0x0000000004007220 */ /* 0x020fe20000410000 */
[----:B------:R-:W-:Y:S01]  /*0fa0*/  SHF.L.U32 R200, R126, 0x10, RZ ;  /* 0x000000107ec87819 */ /* 0x000fe200000006ff */
[C---:B------:R-:W-:Y:S01]  /*0fb0*/  FADD.FTZ R203, -R175.reuse, R128 ;  /* 0x00000080afcb7221 */ /* 0x040fe20000010100 */
[C---:B------:R-:W-:Y:S01]  /*0fc0*/  FADD.FTZ R126, -R175.reuse, R154 ;  /* 0x0000009aaf7e7221 */ /* 0x040fe20000010100 */
[C---:B------:R-:W-:Y:S01]  /*0fd0*/  FADD.FTZ R128, -R175.reuse, R150 ;  /* 0x00000096af807221 */ /* 0x040fe20000010100 */
[----:B------:R-:W-:Y:S01]  /*0fe0*/  FADD.FTZ R154, -R175, R136 ;  /* 0x00000088af9a7221 */ /* 0x000fe20000010100 */
[----:B------:R-:W-:Y:S01]  /*0ff0*/  SHF.L.U32 R150, R107, 0x10, RZ ;  /* 0x000000106b967819 */ /* 0x000fe200000006ff */
[C---:B------:R-:W-:Y:S01]  /*1000*/  FADD.FTZ R136, -R175.reuse, R106 ;  /* 0x0000006aaf887221 */ /* 0x040fe20000010100 */
[----:B------:R-:W-:Y:S01]  /*1010*/  FADD.FTZ R207, -R175, R134 ;  /* 0x00000086afcf7221 */ /* 0x000fe20000010100 */
[----:B------:R-:W-:Y:S01]  /*1020*/  FMUL.FTZ R205, R205, R229 ;  /* 0x000000e5cdcd7220 */ /* 0x000fe20000410000 */
[----:B------:R-:W-:Y:S01]  /*1030*/  FADD.FTZ R106, RZ, R227 ;  /* 0x000000e3ff6a7221 */ /* 0x000fe20000010000 */
[----:B------:R-:W-:Y:S01]  /*1040*/  FMUL.FTZ R204, R4, R204 ;  /* 0x000000cc04cc7220 */ /* 0x000fe20000410000 */
[----:B------:R-:W-:Y:S01]  /*1050*/  FFMA.FTZ R107, R0, R227, RZ ;  /* 0x000000e3006b7223 */ /* 0x000fe200000100ff */
[----:B------:R-:W-:-:S02]  /*1060*/  PRMT R148, R124, 0x7632, R148 ;  /* 0x000076327c947816 */ /* 0x000fc40000000094 */
[----:B------:R-:W-:Y:S01]  /*1070*/  SHF.L.U32 R166, R124, 0x10, RZ ;  /* 0x000000107ca67819 */ /* 0x000fe200000006ff */
[C---:B------:R-:W-:Y:S01]  /*1080*/  FADD.FTZ R200, -R175.reuse, R200 ;  /* 0x000000c8afc87221 */ /* 0x040fe20000010100 */
[----:B------:R-:W-:Y:S01]  /*1090*/  PRMT R124, R130, 0x7632, R124 ;  /* 0x00007632827c7816 */ /* 0x000fe2000000007c */
[----:B------:R-:W-:Y:S01]  /*10a0*/  FMUL.FTZ R226, R226, R43 ;  /* 0x0000002be2e27220 */ /* 0x000fe20000410000 */
[----:B------:R-:W-:Y:S01]  /*10b0*/  SHF.L.U32 R206, R130, 0x10, RZ ;  /* 0x0000001082ce7819 */ /* 0x000fe200000006ff */
[----:B------:R-:W-:Y:S01]  /*10c0*/  FMUL.FTZ R207, R4, R207 ;  /* 0x000000cf04cf7220 */ /* 0x000fe20000410000 */
[----:B------:R-:W-:Y:S01]  /*10d0*/  SHF.L.U32 R228, R228, 0x10, RZ ;  /* 0x00000010e4e47819 */ /* 0x000fe200000006ff */
[----:B------:R-:W-:Y:S01]  /*10e0*/  FADD.FTZ R106, R106, R205 ;  /* 0x000000cd6a6a7221 */ /* 0x000fe20000010000 */
[----:B------:R-:W-:Y:S01]  /*10f0*/  FFMA.FTZ R107, R204, R205, R107 ;  /* 0x000000cdcc6b7223 */ /* 0x000fe2000001006b */
[C---:B------:R-:W-:Y:S01]  /*1100*/  PRMT R225, R94.reuse, 0x7632, R225 ;  /* 0x000076325ee17816 */ /* 0x040fe200000000e1 */
[----:B------:R-:W-:Y:S01]  /*1110*/  FADD.FTZ R206, -R175, R206 ;  /* 0x000000ceafce7221 */ /* 0x000fe20000010100 */
[----:B------:R-:W-:Y:S01]  /*1120*/  SHF.L.U32 R94, R94, 0x10, RZ ;  /* 0x000000105e5e7819 */ /* 0x000fe200000006ff */
[----:B------:R-:W-:Y:S01]  /*1130*/  FMUL.FTZ R202, R202, R228 ;  /* 0x000000e4caca7220 */ /* 0x000fe20000410000 */
[----:B------:R-:W-:Y:S01]  /*1140*/  SHF.L.U32 R124, R124, 0x10, RZ ;  /* 0x000000107c7c7819 */ /* 0x000fe200000006ff */
[----:B------:R-:W-:Y:S01]  /*1150*/  FMUL.FTZ R200, R4, R200 ;  /* 0x000000c804c87220 */ /* 0x000fe20000410000 */
[----:B------:R-:W-:Y:S01]  /*1160*/  FADD.FTZ R106, R106, R226 ;  /* 0x000000e26a6a7221 */ /* 0x000fe20000010000 */
[----:B------:R-:W-:Y:S01]  /*1170*/  FFMA.FTZ R107, R207, R226, R107 ;  /* 0x000000e2cf6b7223 */ /* 0x000fe2000001006b */
[----:B------:R-:W-:-:S02]  /*1180*/  PRMT R135, R125, 0x7632, R135 ;  /* 0x000076327d877816 */ /* 0x000fc40000000087 */
[----:B------:R-:W-:Y:S01]  /*1190*/  SHF.L.U32 R164, R125, 0x10, RZ ;  /* 0x000000107da47819 */ /* 0x000fe200000006ff */
[----:B------:R-:W-:Y:S01]  /*11a0*/  FADD.FTZ R198, -R175, R124 ;  /* 0x0000007cafc67221 */ /* 0x000fe20000010100 */
[----:B------:R-:W-:Y:S01]  /*11b0*/  PRMT R125, R131, 0x7632, R125 ;  /* 0x00007632837d7816 */ /* 0x000fe2000000007d */
[----:B------:R-:W-:Y:S01]  /*11c0*/  FMUL.FTZ R224, R224, R94 ;  /* 0x0000005ee0e07220 */ /* 0x000fe20000410000 */
[----:B------:R-:W-:Y:S01]  /*11d0*/  SHF.L.U32 R225, R225, 0x10, RZ ;  /* 0x00000010e1e17819 */ /* 0x000fe200000006ff */
[----:B------:R-:W-:Y:S01]  /*11e0*/  FMUL.FTZ R206, R4, R206 ;  /* 0x000000ce04ce7220 */ /* 0x000fe20000410000 */
[----:B------:R-:W-:Y:S01]  /*11f0*/  FADD.FTZ R106, R106, R202 ;  /* 0x000000ca6a6a7221 */ /* 0x000fe20000010000 */
[----:B------:R-:W-:Y:S01]  /*1200*/  FFMA.FTZ R107, R200, R202, R107 ;  /* 0x000000cac86b7223 */ /* 0x000fe2000001006b */
[----:B------:R-:W-:Y:S01]  /*1210*/  PRMT R223, R95, 0x7632, R223 ;  /* 0x000076325fdf7816 */ /* 0x000fe200000000df */
[----:B------:R-:W-:Y:S01]  /*1220*/  FMUL.FTZ R201, R201, R225 ;  /* 0x000000e1c9c97220 */ /* 0x000fe20000410000 */
[----:B------:R-:W-:Y:S01]  /*1230*/  SHF.L.U32 R95, R95, 0x10, RZ ;  /* 0x000000105f5f7819 */ /* 0x000fe200000006ff */
[----:B------:R-:W-:Y:S01]  /*1240*/  FMUL.FTZ R198, R4, R198 ;  /* 0x000000c604c67220 */ /* 0x000fe20000410000 */
[----:B------:R-:W-:Y:S01]  /*1250*/  SHF.L.U32 R134, R125, 0x10, RZ ;  /* 0x000000107d867819 */ /* 0x000fe200000006ff */
[----:B------:R-:W-:Y:S01]  /*1260*/  FADD.FTZ R106, R106, R224 ;  /* 0x000000e06a6a7221 */ /* 0x000fe20000010000 */
[----:B------:R-:W-:Y:S01]  /*1270*/  FFMA.FTZ R107, R206, R224, R107 ;  /* 0x000000e0ce6b7223 */ /* 0x000fe2000001006b */
[----:B------:R-:W-:Y:S01]  /*1280*/  PRMT R92, R96, 0x7632, R92 ;  /* 0x00007632605c7816 */ /* 0x000fe2000000005c */
[----:B------:R-:W-:Y:S01]  /*1290*/  FMUL.FTZ R222, R222, R95 ;  /* 0x0000005fdede7220 */ /* 0x000fe20000410000 */
[----:B------:R-:W-:Y:S01]  /*12a0*/  SHF.L.U32 R138, R96, 0x10, RZ ;  /* 0x00000010608a7819 */ /* 0x000fe200000006ff */
[----:B------:R-:W-:Y:S01]  /*12b0*/  FADD.FTZ R197, -R175, R134 ;  /* 0x00000086afc57221 */ /* 0x000fe20000010100 */
[----:B------:R-:W-:Y:S01]  /*12c0*/  SHF.L.U32 R223, R223, 0x10, RZ ;  /* 0x00000010dfdf7819 */ /* 0x000fe200000006ff */
[----:B------:R-:W-:Y:S01]  /*12d0*/  FMUL.FTZ R203, R4, R203 ;  /* 0x000000cb04cb7220 */ /* 0x000fe20000410000 */
        /* <DEDUP_REMOVED lines=10> */
[----:B------:R-:W-:Y:S01]  /*1380*/  SHF.L.U32 R162, R97, 0x10, RZ ;  /* 0x0000001061a27819 */ /* 0x000fe200000006ff */
[----:B------:R-:W-:Y:S01]  /*1390*/  FADD.FTZ R155, -R175, R92 ;  /* 0x0000005caf9b7221 */ /* 0x000fe20000010100 */
[----:B------:R-:W-:Y:S01]  /*13a0*/  SHF.L.U32 R221, R221, 0x10, RZ ;  /* 0x00000010dddd7819 */ /* 0x000fe200000006ff */
[----:B------:R-:W-:Y:S01]  /*13b0*/  FMUL.FTZ R167, R167, R100 ;  /* 0x00000064a7a77220 */ /* 0x000fe20000410000 */
[----:B------:R-:W-:Y:S01]  /*13c0*/  FMUL.FTZ R163, R4, R163 ;  /* 0x000000a304a37220 */ /* 0x000fe20000410000 */
[----:B------:R-:W-:Y:S01]  /*13d0*/  FADD.FTZ R106, R106, R199 ;  /* 0x000000c76a6a7221 */ /* 0x000fe20000010000 */
[----:B------:R-:W-:Y:S01]  /*13e0*/  FFMA.FTZ R107, R197, R199, R107 ;  /* 0x000000c7c56b7223 */ /* 0x000fe2000001006b */
[----:B------:R-:W-:Y:S01]  /*13f0*/  PRMT R97, R99, 0x7632, R97 ;  /* 0x0000763263617816 */ /* 0x000fe20000000061 */
[----:B------:R-:W-:Y:S01]  /*1400*/  FADD.FTZ R179, -R175, R158 ;  /* 0x0000009eafb37221 */ /* 0x000fe20000010100 */
[----:B------:R-:W-:Y:S01]  /*1410*/  SHF.L.U32 R160, R99, 0x10, RZ ;  /* 0x0000001063a07819 */ /* 0x000fe200000006ff */
[----:B------:R-:W-:Y:S01]  /*1420*/  FADD.FTZ R99, -R175, R166 ;  /* 0x000000a6af637221 */ /* 0x000fe20000010100 */
[----:B------:R-:W-:Y:S01]  /*1430*/  PRMT R220, R101, 0x7632, R220 ;  /* 0x0000763265dc7816 */ /* 0x000fe200000000dc */
[----:B------:R-:W-:Y:S01]  /*1440*/  FADD.FTZ R162, -R175, R162 ;  /* 0x000000a2afa27221 */ /* 0x000fe20000010100 */
[----:B------:R-:W-:Y:S01]  /*1450*/  SHF.L.U32 R101, R101, 0x10, RZ ;  /* 0x0000001065657819 */ /* 0x000fe200000006ff */
[----:B------:R-:W-:Y:S01]  /*1460*/  FMUL.FTZ R159, R159, R221 ;  /* 0x000000dd9f9f7220 */ /* 0x000fe20000410000 */
[C---:B------:R-:W-:Y:S01]  /*1470*/  SHF.L.U32 R166, R57.reuse, 0x10, RZ ;  /* 0x0000001039a67819 */ /* 0x040fe200000006ff */
[----:B------:R-:W-:Y:S01]  /*1480*/  FMUL.FTZ R155, R4, R155 ;  /* 0x0000009b049b7220 */ /* 0x000fe20000410000 */
[----:B------:R-:W-:Y:S01]  /*1490*/  PRMT R158, R57, 0x7632, R158 ;  /* 0x00007632399e7816 */ /* 0x000fe2000000009e */
        /* <DEDUP_REMOVED lines=8> */
[----:B------:R-:W-:Y:S01]  /*1520*/  SHF.L.U32 R220, R220, 0x10, RZ ;  /* 0x00000010dcdc7819 */ /* 0x000fe200000006ff */
[----:B------:R-:W-:Y:S01]  /*1530*/  FFMA.FTZ R107, R155, R159, R107 ;  /* 0x0000009f9b6b7223 */ /* 0x000fe2000001006b */
[C---:B------:R-:W-:Y:S01]  /*1540*/  PRMT R219, R102.reuse, 0x7632, R219 ;  /* 0x0000763266db7816 */ /* 0x040fe200000000db */
[C---:B------:R-:W-:Y:S01]  /*1550*/  FADD.FTZ R161, -R175.reuse, R130 ;  /* 0x00000082afa17221 */ /* 0x040fe20000010100 */
[----:B------:R-:W-:Y:S01]  /*1560*/  SHF.L.U32 R102, R102, 0x10, RZ ;  /* 0x0000001066667819 */ /* 0x000fe200000006ff */
[----:B------:R-:W-:Y:S01]  /*1570*/  FMUL.FTZ R158, R158, R220 ;  /* 0x000000dc9e9e7220 */ /* 0x000fe20000410000 */
[----:B------:R-:W-:Y:S01]  /*1580*/  SHF.L.U32 R142, R104, 0x10, RZ ;  /* 0x00000010688e7819 */ /* 0x000fe200000006ff */
[----:B------:R-:W-:Y:S01]  /*1590*/  FMUL.FTZ R154, R4, R154 ;  /* 0x0000009a049a7220 */ /* 0x000fe20000410000 */
[----:B------:R-:W-:Y:S01]  /*15a0*/  SHF.L.U32 R96, R96, 0x10, RZ ;  /* 0x0000001060607819 */ /* 0x000fe200000006ff */
[----:B------:R-:W-:Y:S01]  /*15b0*/  FADD.FTZ R106, R106, R166 ;  /* 0x000000a66a6a7221 */ /* 0x000fe20000010000 */
[----:B------:R-:W-:Y:S01]  /*15c0*/  FFMA.FTZ R107, R162, R166, R107 ;  /* 0x000000a6a26b7223 */ /* 0x000fe2000001006b */
[----:B------:R-:W-:Y:S01]  /*15d0*/  SHF.L.U32 R156, R112, 0x10, RZ ;  /* 0x00000010709c7819 */ /* 0x000fe200000006ff */
[----:B------:R-:W-:Y:S01]  /*15e0*/  FADD.FTZ R147, -R175, R142 ;  /* 0x0000008eaf937221 */ /* 0x000fe20000010100 */
[----:B------:R-:W-:Y:S01]  /*15f0*/  SHF.L.U32 R219, R219, 0x10, RZ ;  /* 0x00000010dbdb7819 */ /* 0x000fe200000006ff */
[----:B------:R-:W-:Y:S01]  /*1600*/  FADD.FTZ R153, -R175, R96 ;  /* 0x00000060af997221 */ /* 0x000fe20000010100 */
[----:B------:R-:W-:Y:S01]  /*1610*/  PRMT R113, R114, 0x7632, R113 ;  /* 0x0000763272717816 */ /* 0x000fe20000000071 */
[----:B------:R-:W-:Y:S01]  /*1620*/  FMUL.FTZ R165, R165, R102 ;  /* 0x00000066a5a57220 */ /* 0x000fe20000410000 */
[----:B------:R-:W-:Y:S01]  /*1630*/  FMUL.FTZ R161, R4, R161 ;  /* 0x000000a104a17220 */ /* 0x000fe20000410000 */
[----:B------:R-:W-:Y:S01]  /*1640*/  FADD.FTZ R106, R106, R158 ;  /* 0x0000009e6a6a7221 */ /* 0x000fe20000010000 */
[----:B------:R-:W-:Y:S01]  /*1650*/  FFMA.FTZ R107, R154, R158, R107 ;  /* 0x0000009e9a6b7223 */ /* 0x000fe2000001006b */
[----:B------:R-:W-:Y:S01]  /*1660*/  PRMT R131, R104, 0x7632, R131 ;  /* 0x0000763268837816 */ /* 0x000fe20000000083 */
[----:B------:R-:W-:Y:S01]  /*1670*/  FADD.FTZ R104, -R175, R164 ;  /* 0x000000a4af687221 */ /* 0x000fe20000010100 */
[----:B------:R-:W-:-:S02]  /*1680*/  SHF.L.U32 R114, R114, 0x10, RZ ;  /* 0x0000001072727819 */ /* 0x000fc400000006ff */
[----:B------:R-:W-:Y:S01]  /*1690*/  SHF.L.U32 R142, R129, 0x10, RZ ;  /* 0x00000010818e7819 */ /* 0x000fe200000006ff */
[----:B------:R-:W-:Y:S01]  /*16a0*/  FADD.FTZ R129, -R175, R156 ;  /* 0x0000009caf817221 */ /* 0x000fe20000010100 */
[----:B------:R-:W-:Y:S02]  /*16b0*/  PRMT R218, R103, 0x7632, R218 ;  /* 0x0000763267da7816 */ /* 0x000fe400000000da */
[----:B------:R-:W-:Y:S01]  /*16c0*/  SHF.L.U32 R152, R152, 0x10, RZ ;  /* 0x0000001098987819 */ /* 0x000fe200000006ff */
[----:B------:R-:W-:Y:S01]  /*16d0*/  FADD.FTZ R160, -R175, R160 ;  /* 0x000000a0afa07221 */ /* 0x000fe20000010100 */
[----:B------:R-:W-:Y:S01]  /*16e0*/  SHF.L.U32 R103, R103, 0x10, RZ ;  /* 0x0000001067677819 */ /* 0x000fe200000006ff */
[----:B------:R-:W-:Y:S01]  /*16f0*/  FMUL.FTZ R157, R157, R219 ;  /* 0x000000db9d9d7220 */ /* 0x000fe20000410000 */
[----:B------:R-:W-:Y:S01]  /*1700*/  SHF.L.U32 R130, R97, 0x10, RZ ;  /* 0x0000001061827819 */ /* 0x000fe200000006ff */
[----:B------:R-:W-:Y:S01]  /*1710*/  FMUL.FTZ R153, R4, R153 ;  /* 0x0000009904997220 */ /* 0x000fe20000410000 */
[C---:B------:R-:W-:Y:S01]  /*1720*/  SHF.L.U32 R164, R59.reuse, 0x10, RZ ;  /* 0x000000103ba47819 */ /* 0x040fe200000006ff */
[----:B------:R-:W-:Y:S01]  /*1730*/  FADD.FTZ R106, R106, R165 ;  /* 0x000000a56a6a7221 */ /* 0x000fe20000010000 */
[----:B------:R-:W-:Y:S01]  /*1740*/  PRMT R156, R59, 0x7632, R156 ;  /* 0x000076323b9c7816 */ /* 0x000fe2000000009c */
[----:B------:R-:W-:Y:S01]  /*1750*/  FFMA.FTZ R107, R161, R165, R107 ;  /* 0x000000a5a16b7223 */ /* 0x000fe2000001006b */
[C---:B------:R-:W-:Y:S01]  /*1760*/  FADD.FTZ R127, -R175.reuse, R114 ;  /* 0x00000072af7f7221 */ /* 0x040fe20000010100 */
[C---:B------:R-:W-:Y:S01]  /*1770*/  PRMT R230, R122.reuse, 0x7632, R230 ;  /* 0x000076327ae67816 */ /* 0x040fe200000000e6 */
[----:B------:R-:W-:Y:S01]  /*1780*/  FADD.FTZ R114, -R175, R152 ;  /* 0x00000098af727221 */ /* 0x000fe20000010100 */
[----:B------:R-:W-:-:S02]  /*1790*/  SHF.L.U32 R174, R122, 0x10, RZ ;  /* 0x000000107aae7819 */ /* 0x000fc400000006ff */
[C---:B------:R-:W-:Y:S02]  /*17a0*/  PRMT R232, R123.reuse, 0x7632, R232 ;  /* 0x000076327be87816 */ /* 0x040fe400000000e8 */
        /* <DEDUP_REMOVED lines=9> */
[----:B------:R-:W-:Y:S01]  /*1840*/  FFMA.FTZ R185, R153, R157, R107 ;  /* 0x0000009d99b97223 */ /* 0x000fe2000001006b */
[----:B------:R-:W-:Y:S01]  /*1850*/  PRMT R217, R108, 0x7632, R217 ;  /* 0x000076326cd97816 */ /* 0x000fe200000000d9 */
[----:B------:R-:W-:Y:S01]  /*1860*/  FMUL.FTZ R152, R4, R152 ;  /* 0x0000009804987220 */ /* 0x000fe20000410000 */
[----:B------:R-:W-:Y:S01]  /*1870*/  SHF.L.U32 R108, R108, 0x10, RZ ;  /* 0x000000106c6c7819 */ /* 0x000fe200000006ff */
[----:B------:R-:W-:Y:S01]  /*1880*/  FMUL.FTZ R156, R156, R218 ;  /* 0x000000da9c9c7220 */ /* 0x000fe20000410000 */
[----:B------:R-:W-:Y:S01]  /*1890*/  PRMT R139, R112, 0x7632, R139 ;  /* 0x00007632708b7816 */ /* 0x000fe2000000008b */
[----:B------:R-:W-:Y:S01]  /*18a0*/  FADD.FTZ R186, R186, R164 ;  /* 0x000000a4baba7221 */ /* 0x000fe20000010000 */
[----:B------:R-:W-:Y:S01]  /*18b0*/  SHF.L.U32 R138, R131, 0x10, RZ ;  /* 0x00000010838a7819 */ /* 0x000fe200000006ff */
[----:B------:R-:W-:Y:S01]  /*18c0*/  FFMA.FTZ R185, R160, R164, R185 ;  /* 0x000000a4a0b97223 */ /* 0x000fe200000100b9 */
[----:B------:R-:W-:Y:S01]  /*18d0*/  SHF.L.U32 R178, R139, 0x10, RZ ;  /* 0x000000108bb27819 */ /* 0x000fe200000006ff */
[----:B------:R-:W-:Y:S01]  /*18e0*/  FMUL.FTZ R151, R151, R108 ;  /* 0x0000006c97977220 */ /* 0x000fe20000410000 */
[----:B------:R-:W-:Y:S01]  /*18f0*/  SHF.L.U32 R217, R217, 0x10, RZ ;  /* 0x00000010d9d97819 */ /* 0x000fe200000006ff */
[----:B------:R-:W-:Y:S01]  /*1900*/  FADD.FTZ R139, -R175, R138 ;  /* 0x0000008aaf8b7221 */ /* 0x000fe20000010100 */
[----:B------:R-:W-:Y:S01]  /*1910*/  FMUL.FTZ R147, R4, R147 ;  /* 0x0000009304937220 */ /* 0x000fe20000410000 */
[----:B------:R-:W-:Y:S01]  /*1920*/  FADD.FTZ R186, R186, R156 ;  /* 0x0000009cbaba7221 */ /* 0x000fe20000010000 */
[----:B------:R-:W-:Y:S01]  /*1930*/  FFMA.FTZ R185, R152, R156, R185 ;  /* 0x0000009c98b97223 */ /* 0x000fe200000100b9 */
[----:B------:R-:W-:Y:S01]  /*1940*/  PRMT R216, R109, 0x7632, R216 ;  /* 0x000076326dd87816 */ /* 0x000fe200000000d8 */
[C---:B------:R-:W-:Y:S01]  /*1950*/  FADD.FTZ R138, -R175.reuse, R142 ;  /* 0x0000008eaf8a7221 */ /* 0x040fe20000010100 */
[----:B------:R-:W-:Y:S01]  /*1960*/  FADD.FTZ R177, -R175, R150 ;  /* 0x00000096afb17221 */ /* 0x000fe20000010100 */
[----:B------:R-:W-:Y:S01]  /*1970*/  SHF.L.U32 R109, R109, 0x10, RZ ;  /* 0x000000106d6d7819 */ /* 0x000fe200000006ff */
[----:B------:R-:W-:Y:S01]  /*1980*/  FADD.FTZ R146, -R175, R146 ;  /* 0x00000092af927221 */ /* 0x000fe20000010100 */
[----:B------:R-:W-:Y:S01]  /*1990*/  SHF.L.U32 R150, R53, 0x10, RZ ;  /* 0x0000001035967819 */ /* 0x000fe200000006ff */
[----:B------:R-:W-:Y:S01]  /*19a0*/  FMUL.FTZ R143, R143, R217 ;  /* 0x000000d98f8f7220 */ /* 0x000fe20000410000 */
[----:B------:R-:W-:Y:S01]  /*19b0*/  PRMT R142, R53, 0x7632, R142 ;  /* 0x00007632358e7816 */ /* 0x000fe2000000008e */
[----:B------:R-:W-:Y:S01]  /*19c0*/  FMUL.FTZ R139, R4, R139 ;  /* 0x0000008b048b7220 */ /* 0x000fe20000410000 */
[----:B------:R-:W-:Y:S01]  /*19d0*/  FADD.FTZ R186, R186, R151 ;  /* 0x00000097baba7221 */ /* 0x000fe20000010000 */
[----:B------:R-:W-:Y:S01]  /*19e0*/  FFMA.FTZ R185, R147, R151, R185 ;  /* 0x0000009793b97223 */ /* 0x000fe200000100b9 */
[----:B------:R-:W-:Y:S01]  /*19f0*/  SHF.L.U32 R142, R142, 0x10, RZ ;  /* 0x000000108e8e7819 */ /* 0x000fe200000006ff */
[----:B------:R-:W-:Y:S01]  /*1a00*/  FMUL.FTZ R150, R150, R109 ;  /* 0x0000006d96967220 */ /* 0x000fe20000410000 */
        /* <DEDUP_REMOVED lines=21> */
[----:B------:R-:W-:Y:S01]  /*1b60*/  PRMT R214, R111, 0x7632, R214 ;  /* 0x000076326fd67816 */ /* 0x000fe200000000d6 */
        /* <DEDUP_REMOVED lines=13> */
[----:B------:R-:W-:Y:S01]  /*1c40*/  FADD.FTZ R98, -R175, R168 ;  /* 0x000000a8af627221 */ /* 0x000fe20000010100 */
[----:B------:R-:W-:Y:S01]  /*1c50*/  SHF.L.U32 R180, R135, 0x10, RZ ;  /* 0x0000001087b47819 */ /* 0x000fe200000006ff */
[----:B------:R-:W-:Y:S01]  /*1c60*/  FMUL.FTZ R140, R140, R214 ;  /* 0x000000d68c8c7220 */ /* 0x000fe20000410000 */
[----:B------:R-:W-:Y:S01]  /*1c70*/  PRMT R213, R116, 0x7632, R213 ;  /* 0x0000763274d57816 */ /* 0x000fe200000000d5 */
[----:B------:R-:W-:Y:S01]  /*1c80*/  FMUL.FTZ R136, R4, R136 ;  /* 0x0000008804887220 */ /* 0x000fe20000410000 */
[----:B------:R-:W-:Y:S01]  /*1c90*/  SHF.L.U32 R168, R116, 0x10, RZ ;  /* 0x0000001074a87819 */ /* 0x000fe200000006ff */
[----:B------:R-:W-:Y:S01]  /*1ca0*/  FADD.FTZ R186, R186, R148 ;  /* 0x00000094baba7221 */ /* 0x000fe20000010000 */
[----:B------:R-:W-:Y:S01]  /*1cb0*/  SHF.L.U32 R135, R48, 0x10, RZ ;  /* 0x0000001030877819 */ /* 0x000fe200000006ff */
        /* <DEDUP_REMOVED lines=9> */
[----:B------:R-:W-:Y:S01]  /*1d50*/  FMUL.FTZ R125, R125, R213 ;  /* 0x000000d57d7d7220 */ /* 0x000fe20000410000 */
[----:B------:R-:W-:Y:S01]  /*1d60*/  SHF.L.U32 R169, R117, 0x10, RZ ;  /* 0x0000001075a97819 */ /* 0x000fe200000006ff */
[----:B------:R-:W-:Y:S01]  /*1d70*/  FADD.FTZ R186, R186, R135 ;  /* 0x00000087baba7221 */ /* 0x000fe20000010000 */
[----:B------:R-:W-:Y:S01]  /*1d80*/  PRMT R208, R121, 0x7632, R208 ;  /* 0x0000763279d07816 */ /* 0x000fe200000000d0 */
[----:B------:R-:W-:Y:S01]  /*1d90*/  FFMA.FTZ R185, R129, R135, R185 ;  /* 0x0000008781b97223 */ /* 0x000fe200000100b9 */
[----:B------:R-:W-:Y:S01]  /*1da0*/  SHF.L.U32 R173, R121, 0x10, RZ ;  /* 0x0000001079ad7819 */ /* 0x000fe200000006ff */
[C---:B------:R-:W-:Y:S01]  /*1db0*/  FMUL.FTZ R121, R4.reuse, R178 ;  /* 0x000000b204797220 */ /* 0x040fe20000410000 */
[----:B------:R-:W-:Y:S01]  /*1dc0*/  SHF.L.U32 R134, R49, 0x10, RZ ;  /* 0x0000001031867819 */ /* 0x000fe200000006ff */
[----:B------:R-:W-:Y:S01]  /*1dd0*/  FMUL.FTZ R128, R4, R128 ;  /* 0x0000008004807220 */ /* 0x000fe20000410000 */
[----:B------:R-:W-:Y:S01]  /*1de0*/  SHF.L.U32 R124, R187, 0x10, RZ ;  /* 0x00000010bb7c7819 */ /* 0x000fe200000006ff */
[----:B------:R-:W-:Y:S01]  /*1df0*/  FADD.FTZ R186, R186, R125 ;  /* 0x0000007dbaba7221 */ /* 0x000fe20000010000 */
[----:B------:R-:W-:Y:S01]  /*1e00*/  SHF.L.U32 R212, R212, 0x10, RZ ;  /* 0x00000010d4d47819 */ /* 0x000fe200000006ff */
[----:B------:R-:W-:Y:S01]  /*1e10*/  FMUL.FTZ R134, R134, R169 ;  /* 0x000000a986867220 */ /* 0x000fe20000410000 */
[----:B------:R-:W-:Y:S01]  /*1e20*/  FFMA.FTZ R185, R121, R125, R185 ;  /* 0x0000007d79b97223 */ /* 0x000fe200000100b9 */
[----:B------:R-:W-:-:S02]  /*1e30*/  SHF.L.U32 R176, R113, 0x10, RZ ;  /* 0x0000001071b07819 */ /* 0x000fc400000006ff */
[----:B------:R-:W-:Y:S01]  /*1e40*/  PRMT R211, R118, 0x7632, R211 ;  /* 0x0000763276d37816 */ /* 0x000fe200000000d3 */
[----:B------:R-:W-:Y:S01]  /*1e50*/  FMUL.FTZ R124, R124, R212 ;  /* 0x000000d47c7c7220 */ /* 0x000fe20000410000 */
[----:B------:R-:W-:Y:S01]  /*1e60*/  SHF.L.U32 R170, R118, 0x10, RZ ;  /* 0x0000001076aa7819 */ /* 0x000fe200000006ff */
[----:B------:R-:W-:Y:S01]  /*1e70*/  FADD.FTZ R186, R186, R134 ;  /* 0x00000086baba7221 */ /* 0x000fe20000010000 */
[----:B------:R-:W-:Y:S01]  /*1e80*/  PRMT R209, R120, 0x7632, R209 ;  /* 0x0000763278d17816 */ /* 0x000fe200000000d1 */
[----:B------:R-:W-:Y:S01]  /*1e90*/  FFMA.FTZ R185, R128, R134, R185 ;  /* 0x0000008680b97223 */ /* 0x000fe200000100b9 */
[----:B------:R-:W-:Y:S01]  /*1ea0*/  SHF.L.U32 R172, R120, 0x10, RZ ;  /* 0x0000001078ac7819 */ /* 0x000fe200000006ff */
[----:B------:R-:W-:Y:S01]  /*1eb0*/  FMUL.FTZ R120, R4, R177 ;  /* 0x000000b104787220 */ /* 0x000fe20000410000 */
[----:B------:R-:W-:Y:S01]  /*1ec0*/  SHF.L.U32 R131, R50, 0x10, RZ ;  /* 0x0000001032837819 */ /* 0x000fe200000006ff */
[----:B------:R-:W-:Y:S01]  /*1ed0*/  FADD.FTZ R176, -R175, R176 ;  /* 0x000000b0afb07221 */ /* 0x000fe20000010100 */
[----:B------:R-:W-:Y:S01]  /*1ee0*/  SHF.L.U32 R211, R211, 0x10, RZ ;  /* 0x00000010d3d37819 */ /* 0x000fe200000006ff */
[----:B------:R-:W-:Y:S01]  /*1ef0*/  FMUL.FTZ R127, R4, R127 ;  /* 0x0000007f047f7220 */ /* 0x000fe20000410000 */
[----:B------:R-:W-:Y:S01]  /*1f00*/  FADD.FTZ R186, R186, R124 ;  /* 0x0000007cbaba7221 */ /* 0x000fe20000010000 */
[----:B------:R-:W-:Y:S01]  /*1f10*/  FMUL.FTZ R131, R131, R170 ;  /* 0x000000aa83837220 */ /* 0x000fe20000410000 */
[----:B------:R-:W-:Y:S01]  /*1f20*/  FFMA.FTZ R185, R120, R124, R185 ;  /* 0x0000007c78b97223 */ /* 0x000fe200000100b9 */
[----:B------:R-:W-:Y:S01]  /*1f30*/  SHF.L.U32 R112, R112, 0x10, RZ ;  /* 0x0000001070707819 */ /* 0x000fe200000006ff */
[----:B------:R-:W-:Y:S01]  /*1f40*/  FMUL.FTZ R123, R123, R211 ;  /* 0x000000d37b7b7220 */ /* 0x000fe20000410000 */
[C---:B------:R-:W-:Y:S01]  /*1f50*/  PRMT R210, R119.reuse, 0x7632, R210 ;  /* 0x0000763277d27816 */ /* 0x040fe200000000d2 */
[----:B------:R-:W-:Y:S01]  /*1f60*/  FADD.FTZ R186, R186, R131 ;  /* 0x00000083baba7221 */ /* 0x000fe20000010000 */
[----:B------:R-:W-:Y:S01]  /*1f70*/  SHF.L.U32 R171, R119, 0x10, RZ ;  /* 0x0000001077ab7819 */ /* 0x000fe200000006ff */
[----:B------:R-:W-:Y:S01]  /*1f80*/  FMUL.FTZ R119, R4, R176 ;  /* 0x000000b004777220 */ /* 0x000fe20000410000 */
[----:B------:R-:W-:Y:S01]  /*1f90*/  SHF.L.U32 R130, R51, 0x10, RZ ;  /* 0x0000001033827819 */ /* 0x000fe200000006ff */
[----:B------:R-:W-:Y:S01]  /*1fa0*/  FFMA.FTZ R185, R127, R131, R185 ;  /* 0x000000837fb97223 */ /* 0x000fe200000100b9 */
[C---:B------:R-:W-:Y:S01]  /*1fb0*/  FADD.FTZ R180, -R175.reuse, R180 ;  /* 0x000000b4afb47221 */ /* 0x040fe20000010100 */
[----:B------:R-:W-:Y:S01]  /*1fc0*/  SHF.L.U32 R210, R210, 0x10, RZ ;  /* 0x00000010d2d27819 */ /* 0x000fe200000006ff */
[----:B------:R-:W-:Y:S01]  /*1fd0*/  FADD.FTZ R175, -R175, R112 ;  /* 0x00000070afaf7221 */ /* 0x000fe20000010100 */
[----:B------:R-:W-:Y:S01]  /*1fe0*/  FMUL.FTZ R130, R130, R171 ;  /* 0x000000ab82827220 */ /* 0x000fe20000410000 */
[----:B------:R-:W-:Y:S01]  /*1ff0*/  FMUL.FTZ R126, R4, R126 ;  /* 0x0000007e047e7220 */ /* 0x000fe20000410000 */
[----:B------:R-:W-:Y:S01]  /*2000*/  FADD.FTZ R186, R186, R123 ;  /* 0x0000007bbaba7221 */ /* 0x000fe20000010000 */
[----:B------:R-:W-:Y:S01]  /*2010*/  FFMA.FTZ R185, R119, R123, R185 ;  /* 0x0000007b77b97223 */ /* 0x000fe200000100b9 */
[----:B------:R-:W-:Y:S01]  /*2020*/  SHF.L.U32 R92, R44, 0x10, RZ ;  /* 0x000000102c5c7819 */ /* 0x000fe200000006ff */
[----:B------:R-:W-:Y:S01]  /*2030*/  FMUL.FTZ R122, R122, R210 ;  /* 0x000000d27a7a7220 */ /* 0x000fe20000410000 */
        /* <DEDUP_REMOVED lines=14> */
[----:B------:R-:W-:-:S02]  /*2120*/  SHF.L.U32 R116, R182, 0x10, RZ ;  /* 0x00000010b6747819 */ /* 0x000fc400000006ff */
        /* <DEDUP_REMOVED lines=8> */
[----:B------:R-:W-:Y:S01]  /*21b0*/  FMUL.FTZ R112, R116, R230 ;  /* 0x000000e674707220 */ /* 0x000fe20000410000 */
[----:B------:R-:W-:Y:S01]  /*21c0*/  FMUL.FTZ R107, R113, R208 ;  /* 0x000000d0716b7220 */ /* 0x000fe20000410000 */
[----:B------:R-:W-:Y:S01]  /*21d0*/  FMUL.FTZ R116, R4, R180 ;  /* 0x000000b404747220 */ /* 0x000fe20000410000 */
[----:B------:R-:W-:Y:S01]  /*21e0*/  FADD.FTZ R186, R186, R93 ;  /* 0x0000005dbaba7221 */ /* 0x000fe20000010000 */
[----:B------:R-:W-:Y:S01]  /*21f0*/  FFMA.FTZ R185, R104, R93, R185 ;  /* 0x0000005d68b97223 */ /* 0x000fe200000100b9 */
[----:B------:R-:W-:-:S02]  /*2200*/  SHF.L.U32 R117, R181, 0x10, RZ ;  /* 0x00000010b5757819 */ /* 0x000fc400000006ff */
[----:B------:R-:W-:Y:S01]  /*2210*/  SHF.L.U32 R232, R232, 0x10, RZ ;  /* 0x00000010e8e87819 */ /* 0x000fe200000006ff */
        /* <DEDUP_REMOVED lines=9> */
[----:B------:R-:W-:Y:S01]  /*22b0*/  FMUL.FTZ R97, R97, R231 ;  /* 0x000000e761617220 */ /* 0x000fe20000410000 */
[----:B------:R-:W-:Y:S01]  /*22c0*/  FMUL.FTZ R98, R4, R98 ;  /* 0x0000006204627220 */ /* 0x000fe20000410000 */
[----:B------:R-:W-:Y:S01]  /*22d0*/  FADD.FTZ R186, R186, R112 ;  /* 0x00000070baba7221 */ /* 0x000fe20000010000 */
[----:B------:R-:W-:Y:S01]  /*22e0*/  FFMA.FTZ R185, R117, R112, R185 ;  /* 0x0000007075b97223 */ /* 0x000fe200000100b9 */
[----:B------:R-:W-:-:S02]  /*22f0*/  FMUL.FTZ R114, R4, R114 ;  /* 0x0000007204727220 */ /* 0x000fc40000410000 */
[----:B------:R-:W-:Y:S01]  /*2300*/  FADD.FTZ R186, R186, R97 ;  /* 0x00000061baba7221 */ /* 0x000fe20000010000 */
[----:B------:R-:W-:Y:S01]  /*2310*/  FFMA.FTZ R185, R98, R97, R185 ;  /* 0x0000006162b97223 */ /* 0x000fe200000100b9 */
[----:B------:R-:W-:Y:S01]  /*2320*/  FMUL.FTZ R252, R0, R42 ;  /* 0x0000002a00fc7220 */ /* 0x000fe20000410000 */
        /* <DEDUP_REMOVED lines=41> */
[----:B------:R-:W-:Y:S06]  /*25c0*/  BRA `(.L_x_243) ;  /* 0x0000001c00247947 */ /* 0x000fec0003800000 */
.L_x_242:
[----:B------:R-:W0:Y:S08]  /*25d0*/  LDC.64 R42, c[0x0][0x428] ;  /* 0x00010a00ff2a7b82 */ /* 0x000e300000000a00 */
[----:B------:R-:W1:Y:S01]  /*25e0*/  LDC.64 R68, c[0x0][0x3a8] ;  /* 0x0000ea00ff447b82 */ /* 0x000e620000000a00 */
[C---:B------:R-:W-:Y:S02]  /*25f0*/  IADD3 R40, PT, PT, R41.reuse, 0x20, RZ ;  /* 0x0000002029287810 */ /* 0x040fe40007ffe0ff */
[C---:B------:R-:W-:Y:S01]  /*2600*/  IADD3 R3, PT, PT, R41.reuse, 0x80, RZ ;  /* 0x0000008029037810 */ /* 0x040fe20007ffe0ff */
[----:B0-----:R-:W-:-:S06]  /*2610*/  IMAD.WIDE.U32 R92, R41, 0x10, R42 ;  /* 0x00000010295c7825 */ /* 0x001fcc00078e002a */
[----:B------:R-:W2:Y:S01]  /*2620*/  LDG.E.128 R92, desc[UR10][R92.64] ;  /* 0x0000000a5c5c7981 */ /* 0x000ea2000c1e1d00 */
[--C-:B-1----:R-:W-:Y:S01]  /*2630*/  IMAD.WIDE.U32 R80, R40, 0x10, R68.reuse ;  /* 0x0000001028507825 */ /* 0x102fe200078e0044 */
[C---:B------:R-:W-:Y:S02]  /*2640*/  IADD3 R39, PT, PT, R41.reuse, 0x40, RZ ;  /* 0x0000004029277810 */ /* 0x040fe40007ffe0ff */
[----:B------:R-:W-:Y:S01]  /*2650*/  IADD3 R2, PT, PT, R41, 0x60, RZ ;  /* 0x0000006029027810 */ /* 0x000fe20007ffe0ff */
[--C-:B------:R-:W-:Y:S02]  /*2660*/  IMAD.WIDE.U32 R84, R3, 0x10, R68.reuse ;  /* 0x0000001003547825 */ /* 0x100fe400078e0044 */
[----:B------:R-:W3:Y:S02]  /*2670*/  LDG.E.128 R80, desc[UR10][R80.64] ;  /* 0x0000000a50507981 */ /* 0x000ee4000c1e1d00 */
[--C-:B------:R-:W-:Y:S02]  /*2680*/  IMAD.WIDE.U32 R88, R41, 0x10, R68.reuse ;  /* 0x0000001029587825 */ /* 0x100fe400078e0044 */
[----:B------:R-:W4:Y:S02]  /*2690*/  LDG.E.128 R84, desc[UR10][R84.64] ;  /* 0x0000000a54547981 */ /* 0x000f24000c1e1d00 */
[----:B------:R-:W-:-:S02]  /*26a0*/  IMAD.WIDE.U32 R76, R39, 0x10, R68 ;  /* 0x00000010274c7825 */ /* 0x000fc400078e0044 */
[----:B------:R-:W4:Y:S02]  /*26b0*/  LDG.E.128 R88, desc[UR10][R88.64] ;  /* 0x0000000a58587981 */ /* 0x000f24000c1e1d00 */
[----:B------:R-:W-:Y:S02]  /*26c0*/  IMAD.WIDE.U32 R68, R2, 0x10, R68 ;  /* 0x0000001002447825 */ /* 0x000fe400078e0044 */
[----:B------:R-:W4:Y:S04]  /*26d0*/  LDG.E.128 R76, desc[UR10][R76.64] ;  /* 0x0000000a4c4c7981 */ /* 0x000f28000c1e1d00 */
[----:B------:R-:W4:Y:S01]  /*26e0*/  LDG.E.128 R68, desc[UR10][R68.64] ;  /* 0x0000000a44447981 */ /* 0x000f22000c1e1d00 */
[----:B------:R-:W-:-:S06]  /*26f0*/  IMAD.WIDE.U32 R104, R3, 0x10, R42 ;  /* 0x0000001003687825 */ /* 0x000fcc00078e002a */
[----:B------:R-:W4:Y:S01]  /*2700*/  LDG.E.128 R104, desc[UR10][R104.64] ;  /* 0x0000000a68687981 */ /* 0x000f22000c1e1d00 */
[----:B------:R-:W-:-:S06]  /*2710*/  IMAD.WIDE.U32 R100, R40, 0x10, R42 ;  /* 0x0000001028647825 */ /* 0x000fcc00078e002a */
[----:B------:R-:W4:Y:S01]  /*2720*/  LDG.E.128 R100, desc[UR10][R100.64] ;  /* 0x0000000a64647981 */ /* 0x000f22000c1e1d00 */
[----:B------:R-:W-:-:S06]  /*2730*/  IMAD.WIDE.U32 R108, R39, 0x10, R42 ;  /* 0x00000010276c7825 */ /* 0x000fcc00078e002a */
[----:B------:R-:W4:Y:S01]  /*2740*/  LDG.E.128 R108, desc[UR10][R108.64] ;  /* 0x0000000a6c6c7981 */ /* 0x000f22000c1e1d00 */
[----:B------:R-:W-:-:S06]  /*2750*/  IMAD.WIDE.U32 R96, R2, 0x10, R42 ;  /* 0x0000001002607825 */ /* 0x000fcc00078e002a */
[----:B------:R-:W4:Y:S01]  /*2760*/  LDG.E.128 R96, desc[UR10][R96.64] ;  /* 0x0000000a60607981 */ /* 0x000f22000c1e1d00 */
[C---:B------:R-:W-:Y:S02]  /*2770*/  PRMT R205, R60.reuse, 0x7632, R205 ;  /* 0x000076323ccd7816 */ /* 0x040fe400000000cd */
        /* <DEDUP_REMOVED lines=14> */
[C---:B--2---:R-:W-:Y:S02]  /*2860*/  PRMT R229, R92.reuse, 0x7632, R229 ;  /* 0x000076325ce57816 */ /* 0x044fe400000000e5 */
[----:B------:R-:W-:Y:S02]  /*2870*/  SHF.L.U32 R42, R92, 0x10, RZ ;  /* 0x000000105c2a7819 */ /* 0x000fe400000006ff */
[C---:B------:R-:W-:Y:S02]  /*2880*/  PRMT R228, R93.reuse, 0x7632, R228 ;  /* 0x000076325de47816 */ /* 0x040fe400000000e4 */
[----:B------:R-:W-:Y:S02]  /*2890*/  SHF.L.U32 R43, R93, 0x10, RZ ;  /* 0x000000105d2b7819 */ /* 0x000fe400000006ff */
[----:B---3--:R-:W-:-:S02]  /*28a0*/  PRMT R92, R82, 0x7632, R92 ;  /* 0x00007632525c7816 */ /* 0x008fc4000000005c */
[----:B------:R-:W-:Y:S02]  /*28b0*/  SHF.L.U32 R136, R82, 0x10, RZ ;  /* 0x0000001052887819 */ /* 0x000fe400000006ff */
[C---:B------:R-:W-:Y:S02]  /*28c0*/  PRMT R93, R83.reuse, 0x7632, R93 ;  /* 0x00007632535d7816 */ /* 0x040fe4000000005d */
[----:B------:R-:W-:Y:S02]  /*28d0*/  SHF.L.U32 R160, R83, 0x10, RZ ;  /* 0x0000001053a07819 */ /* 0x000fe400000006ff */
[----:B------:R-:W0:Y:S01]  /*28e0*/  LDC.64 R82, c[0x0][0x438] ;  /* 0x00010e00ff527b82 */ /* 0x000e220000000a00 */
[C---:B----4-:R-:W-:Y:S02]  /*28f0*/  PRMT R112, R84.reuse, 0x7632, R112 ;  /* 0x0000763254707816 */ /* 0x050fe40000000070 */
[----:B------:R-:W-:Y:S02]  /*2900*/  SHF.L.U32 R122, R84, 0x10, RZ ;  /* 0x00000010547a7819 */ /* 0x000fe400000006ff */
[----:B------:R-:W-:-:S02]  /*2910*/  PRMT R114, R85, 0x7632, R114 ;  /* 0x0000763255727816 */ /* 0x000fc40000000072 */
[----:B------:R-:W-:Y:S02]  /*2920*/  SHF.L.U32 R124, R85, 0x10, RZ ;  /* 0x00000010557c7819 */ /* 0x000fe400000006ff */
[C---:B------:R-:W-:Y:S02]  /*2930*/  PRMT R116, R88.reuse, 0x7632, R116 ;  /* 0x0000763258747816 */ /* 0x040fe40000000074 */
[----:B------:R-:W-:Y:S02]  /*2940*/  SHF.L.U32 R134, R88, 0x10, RZ ;  /* 0x0000001058867819 */ /* 0x000fe400000006ff */
[C---:B------:R-:W-:Y:S02]  /*2950*/  PRMT R117, R89.reuse, 0x7632, R117 ;  /* 0x0000763259757816 */ /* 0x040fe40000000075 */
[----:B------:R-:W-:Y:S02]  /*2960*/  SHF.L.U32 R128, R89, 0x10, RZ ;  /* 0x0000001059807819 */ /* 0x000fe400000006ff */
[----:B------:R-:W-:-:S02]  /*2970*/  PRMT R121, R80, 0x7632, R121 ;  /* 0x0000763250797816 */ /* 0x000fc40000000079 */
[----:B------:R-:W-:Y:S02]  /*2980*/  SHF.L.U32 R138, R80, 0x10, RZ ;  /* 0x00000010508a7819 */ /* 0x000fe400000006ff */
[C---:B------:R-:W-:Y:S02]  /*2990*/  PRMT R125, R81.reuse, 0x7632, R125 ;  /* 0x00007632517d7816 */ /* 0x040fe4000000007d */
[----:B------:R-:W-:Y:S01]  /*29a0*/  SHF.L.U32 R162, R81, 0x10, RZ ;  /* 0x0000001051a27819 */ /* 0x000fe200000006ff */
[----:B0-----:R-:W-:Y:S01]  /*29b0*/  IMAD.WIDE.U32 R80, R40, 0x10, R82 ;  /* 0x0000001028507825 */ /* 0x001fe200078e0052 */
[C---:B------:R-:W-:Y:S02]  /*29c0*/  PRMT R131, R76.reuse, 0x7632, R131 ;  /* 0x000076324c837816 */ /* 0x040fe40000000083 */
[----:B------:R-:W-:Y:S01]  /*29d0*/  SHF.L.U32 R140, R76, 0x10, RZ ;  /* 0x000000104c8c7819 */ /* 0x000fe200000006ff */
[----:B------:R-:W-:Y:S01]  /*29e0*/  IMAD.WIDE.U32 R84, R39, 0x10, R82 ;  /* 0x0000001027547825 */ /* 0x000fe200078e0052 */
[----:B------:R-:W-:-:S02]  /*29f0*/  PRMT R127, R77, 0x7632, R127 ;  /* 0x000076324d7f7816 */ /* 0x000fc4000000007f */
[----:B------:R-:W-:Y:S01]  /*2a00*/  SHF.L.U32 R146, R77, 0x10, RZ ;  /* 0x000000104d927819 */ /* 0x000fe200000006ff */
[----:B------:R-:W-:Y:S01]  /*2a10*/  IMAD.WIDE.U32 R76, R41, 0x10, R82 ;  /* 0x00000010294c7825 */ /* 0x000fe200078e0052 */
[C---:B------:R-:W-:Y:S02]  /*2a20*/  PRMT R141, R68.reuse, 0x7632, R141 ;  /* 0x00007632448d7816 */ /* 0x040fe4000000008d */
[----:B------:R-:W-:Y:S01]  /*2a30*/  SHF.L.U32 R148, R68, 0x10, RZ ;  /* 0x0000001044947819 */ /* 0x000fe200000006ff */
[----:B------:R-:W-:Y:S01]  /*2a40*/  IMAD.WIDE.U32 R88, R2, 0x10, R82 ;  /* 0x0000001002587825 */ /* 0x000fe200078e0052 */
[C---:B------:R-:W-:Y:S02]  /*2a50*/  PRMT R137, R69.reuse, 0x7632, R137 ;  /* 0x0000763245897816 */ /* 0x040fe40000000089 */
[----:B------:R-:W-:Y:S01]  /*2a60*/  SHF.L.U32 R150, R69, 0x10, RZ ;  /* 0x0000001045967819 */ /* 0x000fe200000006ff */
[----:B------:R-:W-:Y:S01]  /*2a70*/  IMAD.WIDE.U32 R68, R3, 0x10, R82 ;  /* 0x0000001003447825 */ /* 0x000fe200078e0052 */
[C---:B------:R-:W-:Y:S01]  /*2a80*/  PRMT R0, R87.reuse, 0x7632, R0 ;  /* 0x0000763257007816 */ /* 0x040fe20000000000 */
[----:B------:R-:W5:Y:S01]  /*2a90*/  LDG.E.128 R80, desc[UR10][R80.64] ;  /* 0x0000000a50507981 */ /* 0x000f62000c1e1d00 */
[----:B------:R-:W-:-:S02]  /*2aa0*/  SHF.L.U32 R120, R87, 0x10, RZ ;  /* 0x0000001057787819 */ /* 0x000fc400000006ff */
[C---:B------:R-:W-:Y:S02]  /*2ab0*/  PRMT R115, R86.reuse, 0x7632, R115 ;  /* 0x0000763256737816 */ /* 0x040fe40000000073 */
[----:B------:R-:W-:Y:S02]  /*2ac0*/  SHF.L.U32 R126, R86, 0x10, RZ ;  /* 0x00000010567e7819 */ /* 0x000fe400000006ff */
[C---:B------:R-:W-:Y:S01]  /*2ad0*/  PRMT R118, R90.reuse, 0x7632, R118 ;  /* 0x000076325a767816 */ /* 0x040fe20000000076 */
[----:B------:R-:W5:Y:S01]  /*2ae0*/  LDG.E.128 R84, desc[UR10][R84.64] ;  /* 0x0000000a54547981 */ /* 0x000f62000c1e1d00 */
[----:B------:R-:W-:Y:S02]  /*2af0*/  SHF.L.U32 R206, R90, 0x10, RZ ;  /* 0x000000105ace7819 */ /* 0x000fe400000006ff */
[C---:B------:R-:W-:Y:S02]  /*2b00*/  PRMT R119, R91.reuse, 0x7632, R119 ;  /* 0x000076325b777816 */ /* 0x040fe40000000077 */
[----:B------:R-:W-:-:S02]  /*2b10*/  SHF.L.U32 R130, R91, 0x10, RZ ;  /* 0x000000105b827819 */ /* 0x000fc400000006ff */
[C---:B------:R-:W-:Y:S01]  /*2b20*/  PRMT R129, R78.reuse, 0x7632, R129 ;  /* 0x000076324e817816 */ /* 0x040fe20000000081 */
[----:B------:R-:W5:Y:S01]  /*2b30*/  LDG.E.128 R88, desc[UR10][R88.64] ;  /* 0x0000000a58587981 */ /* 0x000f62000c1e1d00 */
[----:B------:R-:W-:Y:S02]  /*2b40*/  SHF.L.U32 R142, R78, 0x10, RZ ;  /* 0x000000104e8e7819 */ /* 0x000fe400000006ff */
[C---:B------:R-:W-:Y:S02]  /*2b50*/  PRMT R135, R79.reuse, 0x7632, R135 ;  /* 0x000076324f877816 */ /* 0x040fe40000000087 */
[----:B------:R-:W-:Y:S02]  /*2b60*/  SHF.L.U32 R144, R79, 0x10, RZ ;  /* 0x000000104f907819 */ /* 0x000fe400000006ff */
[C---:B------:R-:W-:Y:S01]  /*2b70*/  PRMT R143, R70.reuse, 0x7632, R143 ;  /* 0x00007632468f7816 */ /* 0x040fe2000000008f */
[----:B------:R-:W5:Y:S01]  /*2b80*/  LDG.E.128 R76, desc[UR10][R76.64] ;  /* 0x0000000a4c4c7981 */ /* 0x000f62000c1e1d00 */
[----:B------:R-:W-:-:S02]  /*2b90*/  SHF.L.U32 R152, R70, 0x10, RZ ;  /* 0x0000001046987819 */ /* 0x000fc400000006ff */
[C---:B------:R-:W-:Y:S02]  /*2ba0*/  PRMT R139, R71.reuse, 0x7632, R139 ;  /* 0x00007632478b7816 */ /* 0x040fe4000000008b */
[----:B------:R-:W-:Y:S02]  /*2bb0*/  SHF.L.U32 R154, R71, 0x10, RZ ;  /* 0x00000010479a7819 */ /* 0x000fe400000006ff */
[----:B------:R-:W5:Y:S01]  /*2bc0*/  LDG.E.128 R68, desc[UR10][R68.64] ;  /* 0x0000000a44447981 */ /* 0x000f62000c1e1d00 */
[C---:B------:R-:W-:Y:S01]  /*2bd0*/  FADD.FTZ R123, -R175.reuse, R120 ;  /* 0x00000078af7b7221 */ /* 0x040fe20000010100 */
[----:B------:R-:W-:Y:S01]  /*2be0*/  SHF.L.U32 R120, R0, 0x10, RZ ;  /* 0x0000001000787819 */ /* 0x000fe200000006ff */
[----:B------:R-:W-:Y:S01]  /*2bf0*/  FADD.FTZ R0, -R175, R134 ;  /* 0x00000086af007221 */ /* 0x000fe20000010100 */
[----:B------:R-:W-:Y:S01]  /*2c00*/  SHF.L.U32 R204, R116, 0x10, RZ ;  /* 0x0000001074cc7819 */ /* 0x000fe200000006ff */
[----:B------:R-:W-:Y:S01]  /*2c10*/  FMUL.FTZ R227, R227, R42 ;  /* 0x0000002ae3e37220 */ /* 0x000fe20000410000 */
[----:B------:R-:W-:Y:S01]  /*2c20*/  SHF.L.U32 R229, R229, 0x10, RZ ;  /* 0x00000010e5e57819 */ /* 0x000fe200000006ff */
[----:B-----5:R-:W-:-:S02]  /*2c30*/  FMUL.FTZ R0, R4, R0 ;  /* 0x0000000004007220 */ /* 0x020fc40000410000 */
[----:B------:R-:W-:Y:S01]  /*2c40*/  FADD.FTZ R204, -R175, R204 ;  /* 0x000000ccafcc7221 */ /* 0x000fe20000010100 */
[----:B------:R-:W-:Y:S01]  /*2c50*/  SHF.L.U32 R200, R117, 0x10, RZ ;  /* 0x0000001075c87819 */ /* 0x000fe200000006ff */
[----:B------:R-:W-:Y:S01]  /*2c60*/  FADD.FTZ R207, -R175, R128 ;  /* 0x00000080afcf7221 */ /* 0x000fe20000010100 */
[C---:B------:R-:W-:Y:S01]  /*2c70*/  PRMT R230, R106.reuse, 0x7632, R230 ;  /* 0x000076326ae67816 */ /* 0x040fe200000000e6 */
[----:B------:R-:W-:Y:S01]  /*2c80*/  FMUL.FTZ R205, R205, R229 ;  /* 0x000000e5cdcd7220 */ /* 0x000fe20000410000 */
[----:B------:R-:W-:Y:S01]  /*2c90*/  SHF.L.U32 R174, R106, 0x10, RZ ;  /* 0x000000106aae7819 */ /* 0x000fe200000006ff */
[----:B------:R-:W-:Y:S01]  /*2ca0*/  FADD.FTZ R106, RZ, R227 ;  /* 0x000000e3ff6a7221 */ /* 0x000fe20000010000 */
[C---:B------:R-:W-:Y:S01]  /*2cb0*/  PRMT R232, R107.reuse, 0x7632, R232 ;  /* 0x000076326be87816 */ /* 0x040fe200000000e8 */
[----:B------:R-:W-:Y:S01]  /*2cc0*/  FMUL.FTZ R204, R4, R204 ;  /* 0x000000cc04cc7220 */ /* 0x000fe20000410000 */
[----:B------:R-:W-:Y:S01]  /*2cd0*/  SHF.L.U32 R231, R107, 0x10, RZ ;  /* 0x000000106be77819 */ /* 0x000fe200000006ff */
[----:B------:R-:W-:Y:S01]  /*2ce0*/  FFMA.FTZ R107, R0, R227, RZ ;  /* 0x000000e3006b7223 */ /* 0x000fe200000100ff */
[----:B------:R-:W-:Y:S01]  /*2cf0*/  SHF.L.U32 R228, R228, 0x10, RZ ;  /* 0x00000010e4e47819 */ /* 0x000fe200000006ff */
[C---:B------:R-:W-:Y:S01]  /*2d00*/  FADD.FTZ R200, -R175.reuse, R200 ;  /* 0x000000c8afc87221 */ /* 0x040fe20000010100 */
[----:B------:R-:W-:Y:S01]  /*2d10*/  FMUL.FTZ R226, R226, R43 ;  /* 0x0000002be2e27220 */ /* 0x000fe20000410000 */
        /* <DEDUP_REMOVED lines=13> */
[----:B------:R-:W-:Y:S01]  /*2df0*/  FMUL.FTZ R224, R224, R94 ;  /* 0x0000005ee0e07220 */ /* 0x000fe20000410000 */
[----:B------:R-:W-:Y:S01]  /*2e00*/  FMUL.FTZ R206, R4, R206 ;  /* 0x000000ce04ce7220 */ /* 0x000fe20000410000 */
[----:B------:R-:W-:Y:S01]  /*2e10*/  FADD.FTZ R106, R106, R202 ;  /* 0x000000ca6a6a7221 */ /* 0x000fe20000010000 */
[----:B------:R-:W-:Y:S01]  /*2e20*/  FFMA.FTZ R107, R200, R202, R107 ;  /* 0x000000cac86b7223 */ /* 0x000fe2000001006b */
        /* <DEDUP_REMOVED lines=9> */
[C---:B------:R-:W-:Y:S01]  /*2ec0*/  FADD.FTZ R197, -R175.reuse, R130 ;  /* 0x00000082afc57221 */ /* 0x040fe20000010100 */
[----:B------:R-:W-:Y:S01]  /*2ed0*/  FMUL.FTZ R222, R222, R95 ;  /* 0x0000005fdede7220 */ /* 0x000fe20000410000 */
[----:B------:R-:W-:Y:S01]  /*2ee0*/  FMUL.FTZ R203, R4, R203 ;  /* 0x000000cb04cb7220 */ /* 0x000fe20000410000 */
[----:B------:R-:W-:Y:S01]  /*2ef0*/  FADD.FTZ R106, R106, R201 ;  /* 0x000000c96a6a7221 */ /* 0x000fe20000010000 */
[----:B------:R-:W-:Y:S01]  /*2f00*/  FFMA.FTZ R107, R198, R201, R107 ;  /* 0x000000c9c66b7223 */ /* 0x000fe2000001006b */
[C---:B------:R-:W-:Y:S01]  /*2f10*/  PRMT R221, R100.reuse, 0x7632, R221 ;  /* 0x0000763264dd7816 */ /* 0x040fe200000000dd */
[C---:B------:R-:W-:Y:S01]  /*2f20*/  FADD.FTZ R161, -R175.reuse, R136 ;  /* 0x00000088afa17221 */ /* 0x040fe20000010100 */
[----:B------:R-:W-:Y:S01]  /*2f30*/  SHF.L.U32 R100, R100, 0x10, RZ ;  /* 0x0000001064647819 */ /* 0x000fe200000006ff */
[----:B------:R-:W-:Y:S01]  /*2f40*/  FADD.FTZ R163, -R175, R138 ;  /* 0x0000008aafa37221 */ /* 0x000fe20000010100 */
[----:B------:R-:W-:Y:S01]  /*2f50*/  SHF.L.U32 R134, R121, 0x10, RZ ;  /* 0x0000001079867819 */ /* 0x000fe200000006ff */
[----:B------:R-:W-:Y:S01]  /*2f60*/  FMUL.FTZ R199, R199, R223 ;  /* 0x000000dfc7c77220 */ /* 0x000fe20000410000 */
[----:B------:R-:W-:Y:S01]  /*2f70*/  SHF.L.U32 R136, R93, 0x10, RZ ;  /* 0x000000105d887819 */ /* 0x000fe200000006ff */
[----:B------:R-:W-:Y:S01]  /*2f80*/  FMUL.FTZ R197, R4, R197 ;  /* 0x000000c504c57220 */ /* 0x000fe20000410000 */
[----:B------:R-:W-:Y:S01]  /*2f90*/  FADD.FTZ R106, R106, R222 ;  /* 0x000000de6a6a7221 */ /* 0x000fe20000010000 */
[----:B------:R-:W-:Y:S01]  /*2fa0*/  FFMA.FTZ R107, R203, R222, R107 ;  /* 0x000000decb6b7223 */ /* 0x000fe2000001006b */
[----:B------:R-:W-:-:S02]  /*2fb0*/  SHF.L.U32 R158, R115, 0x10, RZ ;  /* 0x00000010739e7819 */ /* 0x000fc400000006ff */
[----:B------:R-:W-:Y:S01]  /*2fc0*/  SHF.L.U32 R166, R135, 0x10, RZ ;  /* 0x0000001087a67819 */ /* 0x000fe200000006ff */
[----:B------:R-:W-:Y:S01]  /*2fd0*/  FADD.FTZ R155, -R175, R134 ;  /* 0x00000086af9b7221 */ /* 0x000fe20000010100 */
[----:B------:R-:W-:Y:S01]  /*2fe0*/  SHF.L.U32 R164, R127, 0x10, RZ ;  /* 0x000000107fa47819 */ /* 0x000fe200000006ff */
[----:B------:R-:W-:Y:S01]  /*2ff0*/  FADD.FTZ R127, -R175, R152 ;  /* 0x00000098af7f7221 */ /* 0x000fe20000010100 */
[----:B------:R-:W-:Y:S01]  /*3000*/  SHF.L.U32 R221, R221, 0x10, RZ ;  /* 0x00000010dddd7819 */ /* 0x000fe200000006ff */
[----:B------:R-:W-:Y:S01]  /*3010*/  FMUL.FTZ R167, R167, R100 ;  /* 0x00000064a7a77220 */ /* 0x000fe20000410000 */
[----:B------:R-:W-:Y:S01]  /*3020*/  FMUL.FTZ R163, R4, R163 ;  /* 0x000000a304a37220 */ /* 0x000fe20000410000 */
[----:B------:R-:W-:Y:S01]  /*3030*/  FADD.FTZ R106, R106, R199 ;  /* 0x000000c76a6a7221 */ /* 0x000fe20000010000 */
[----:B------:R-:W-:Y:S01]  /*3040*/  FFMA.FTZ R107, R197, R199, R107 ;  /* 0x000000c7c56b7223 */ /* 0x000fe2000001006b */
[----:B------:R-:W-:Y:S01]  /*3050*/  FADD.FTZ R152, -R175, R136 ;  /* 0x00000088af987221 */ /* 0x000fe20000010100 */
[----:B------:R-:W-:Y:S01]  /*3060*/  PRMT R220, R101, 0x7632, R220 ;  /* 0x0000763265dc7816 */ /* 0x000fe200000000dc */
[C---:B------:R-:W-:Y:S01]  /*3070*/  FADD.FTZ R117, -R175.reuse, R158 ;  /* 0x0000009eaf757221 */ /* 0x040fe20000010100 */
[----:B------:R-:W-:Y:S01]  /*3080*/  FADD.FTZ R136, -R175, R166 ;  /* 0x000000a6af887221 */ /* 0x000fe20000010100 */
[----:B------:R-:W-:Y:S01]  /*3090*/  SHF.L.U32 R101, R101, 0x10, RZ ;  /* 0x0000001065657819 */ /* 0x000fe200000006ff */
        /* <DEDUP_REMOVED lines=8> */
[----:B------:R-:W-:Y:S01]  /*3120*/  SHF.L.U32 R156, R112, 0x10, RZ ;  /* 0x00000010709c7819 */ /* 0x000fe200000006ff */
[C---:B------:R-:W-:Y:S01]  /*3130*/  FADD.FTZ R112, -R175.reuse, R126 ;  /* 0x0000007eaf707221 */ /* 0x040fe20000010100 */
[C---:B------:R-:W-:Y:S01]  /*3140*/  FADD.FTZ R126, -R175.reuse, R154 ;  /* 0x0000009aaf7e7221 */ /* 0x040fe20000010100 */
        /* <DEDUP_REMOVED lines=43> */
[C---:B------:R-:W-:Y:S01]  /*3400*/  FADD.FTZ R145, -R175.reuse, R142 ;  /* 0x0000008eaf917221 */ /* 0x040fe20000010100 */
[----:B------:R-:W-:Y:S01]  /*3410*/  SHF.L.U32 R108, R108, 0x10, RZ ;  /* 0x000000106c6c7819 */ /* 0x000fe200000006ff */
[----:B------:R-:W-:Y:S01]  /*3420*/  FADD.FTZ R128, -R175, R150 ;  /* 0x00000096af807221 */ /* 0x000fe20000010100 */
[----:B------:R-:W-:Y:S01]  /*3430*/  SHF.L.U32 R140, R131, 0x10, RZ ;  /* 0x00000010838c7819 */ /* 0x000fe200000006ff */
[----:B------:R-:W-:Y:S01]  /*3440*/  FMUL.FTZ R156, R156, R218 ;  /* 0x000000da9c9c7220 */ /* 0x000fe20000410000 */
[----:B------:R-:W-:Y:S01]  /*3450*/  SHF.L.U32 R151, R52, 0x10, RZ ;  /* 0x0000001034977819 */ /* 0x000fe200000006ff */
[----:B------:R-:W-:Y:S01]  /*3460*/  FMUL.FTZ R152, R4, R152 ;  /* 0x0000009804987220 */ /* 0x000fe20000410000 */
[----:B------:R-:W-:Y:S01]  /*3470*/  PRMT R143, R52, 0x7632, R143 ;  /* 0x00007632348f7816 */ /* 0x000fe2000000008f */
        /* <DEDUP_REMOVED lines=33> */
[----:B------:R-:W-:-:S02]  /*3690*/  PRMT R215, R110, 0x7632, R215 ;  /* 0x000076326ed77816 */ /* 0x000fc400000000d7 */
[----:B------:R-:W-:Y:S01]  /*36a0*/  SHF.L.U32 R148, R141, 0x10, RZ ;  /* 0x000000108d947819 */ /* 0x000fe200000006ff */
[----:B------:R-:W-:Y:S01]  /*36b0*/  FMUL.FTZ R142, R142, R216 ;  /* 0x000000d88e8e7220 */ /* 0x000fe20000410000 */
[----:B------:R-:W-:Y:S01]  /*36c0*/  SHF.L.U32 R110, R110, 0x10, RZ ;  /* 0x000000106e6e7819 */ /* 0x000fe200000006ff */
        /* <DEDUP_REMOVED lines=46> */
[C---:B------:R-:W-:Y:S01]  /*39b0*/  PRMT R182, R49.reuse, 0x7632, R182 ;  /* 0x0000763231b67816 */ /* 0x040fe200000000b6 */
[----:B------:R-:W-:Y:S01]  /*39c0*/  FADD.FTZ R186, R186, R135 ;  /* 0x00000087baba7221 */ /* 0x000fe20000010000 */
[----:B------:R-:W-:Y:S01]  /*39d0*/  SHF.L.U32 R134, R49, 0x10, RZ ;  /* 0x0000001031867819 */ /* 0x000fe200000006ff */
[----:B------:R-:W-:Y:S01]  /*39e0*/  FFMA.FTZ R185, R129, R135, R185 ;  /* 0x0000008781b97223 */ /* 0x000fe200000100b9 */
[----:B------:R-:W-:Y:S01]  /*39f0*/  FADD.FTZ R116, -R175, R124 ;  /* 0x0000007caf747221 */ /* 0x000fe20000010100 */
[----:B------:R-:W-:Y:S01]  /*3a00*/  SHF.L.U32 R124, R182, 0x10, RZ ;  /* 0x00000010b67c7819 */ /* 0x000fe200000006ff */
[----:B------:R-:W-:Y:S01]  /*3a10*/  FMUL.FTZ R128, R4, R128 ;  /* 0x0000008004807220 */ /* 0x000fe20000410000 */
[----:B------:R-:W-:Y:S01]  /*3a20*/  SHF.L.U32 R212, R212, 0x10, RZ ;  /* 0x00000010d4d47819 */ /* 0x000fe200000006ff */
[----:B------:R-:W-:Y:S01]  /*3a30*/  FMUL.FTZ R134, R134, R169 ;  /* 0x000000a986867220 */ /* 0x000fe20000410000 */
[----:B------:R-:W-:Y:S01]  /*3a40*/  FADD.FTZ R186, R186, R125 ;  /* 0x0000007dbaba7221 */ /* 0x000fe20000010000 */
[----:B------:R-:W-:Y:S01]  /*3a50*/  FFMA.FTZ R185, R121, R125, R185 ;  /* 0x0000007d79b97223 */ /* 0x000fe200000100b9 */
[C---:B------:R-:W-:Y:S01]  /*3a60*/  FADD.FTZ R118, -R175.reuse, R170 ;  /* 0x000000aaaf767221 */ /* 0x040fe20000010100 */
        /* <DEDUP_REMOVED lines=15> */
[C---:B------:R-:W-:Y:S01]  /*3b60*/  PRMT R210, R99.reuse, 0x7632, R210 ;  /* 0x0000763263d27816 */ /* 0x040fe200000000d2 */
[C---:B------:R-:W-:Y:S01]  /*3b70*/  FMUL.FTZ R98, R4.reuse, R123 ;  /* 0x0000007b04627220 */ /* 0x040fe20000410000 */
[----:B------:R-:W-:Y:S01]  /*3b80*/  SHF.L.U32 R171, R99, 0x10, RZ ;  /* 0x0000001063ab7819 */ /* 0x000fe200000006ff */
[----:B------:R-:W-:Y:S01]  /*3b90*/  FMUL.FTZ R123, R175, R211 ;  /* 0x000000d3af7b7220 */ /* 0x000fe20000410000 */
[C---:B------:R-:W-:Y:S01]  /*3ba0*/  PRMT R176, R51.reuse, 0x7632, R176 ;  /* 0x0000763233b07816 */ /* 0x040fe200000000b0 */
[----:B------:R-:W-:Y:S01]  /*3bb0*/  FMUL.FTZ R119, R4, R119 ;  /* 0x0000007704777220 */ /* 0x000fe20000410000 */
[----:B------:R-:W-:Y:S01]  /*3bc0*/  SHF.L.U32 R130, R51, 0x10, RZ ;  /* 0x0000001033827819 */ /* 0x000fe200000006ff */
        /* <DEDUP_REMOVED lines=12> */
[----:B------:R-:W-:Y:S01]  /*3c90*/  PRMT R177, R44, 0x7632, R177 ;  /* 0x000076322cb17816 */ /* 0x000fe200000000b1 */
[----:B------:R-:W-:Y:S01]  /*3ca0*/  FMUL.FTZ R118, R4, R118 ;  /* 0x0000007604767220 */ /* 0x000fe20000410000 */
[----:B------:R-:W-:Y:S01]  /*3cb0*/  SHF.L.U32 R92, R44, 0x10, RZ ;  /* 0x000000102c5c7819 */ /* 0x000fe200000006ff */
[----:B------:R-:W-:Y:S01]  /*3cc0*/  FADD.FTZ R186, R186, R130 ;  /* 0x00000082baba7221 */ /* 0x000fe20000010000 */
[----:B------:R-:W-:Y:S01]  /*3cd0*/  FFMA.FTZ R185, R126, R130, R185 ;  /* 0x000000827eb97223 */ /* 0x000fe200000100b9 */
[----:B------:R-:W-:-:S02]  /*3ce0*/  SHF.L.U32 R177, R177, 0x10, RZ ;  /* 0x00000010b1b17819 */ /* 0x000fc400000006ff */
        /* <DEDUP_REMOVED lines=39> */
[----:B------:R-:W-:Y:S01]  /*3f60*/  FADD.FTZ R186, R186, R112 ;  /* 0x00000070baba7221 */ /* 0x000fe20000010000 */
[----:B------:R-:W-:Y:S01]  /*3f70*/  FFMA.FTZ R185, R117, R112, R185 ;  /* 0x0000007075b97223 */ /* 0x000fe200000100b9 */
[----:B------:R-:W-:-:S02]  /*3f80*/  FMUL.FTZ R114, R4, R114 ;  /* 0x0000007204727220 */ /* 0x000fc40000410000 */
        /* <DEDUP_REMOVED lines=44> */
[----:B------:R-:W-:-:S07]  /*4250*/  FMUL.FTZ R175, R114, R232 ;  /* 0x000000e872af7220 */ /* 0x000fce0000410000 */
.L_x_243:
[----:B------:R-:W-:Y:S01]  /*4260*/  FADD.FTZ R5, R252, R5 ;  /* 0x00000005fc057221 */ /* 0x000fe20000010000 */
[----:B------:R-:W-:Y:S01]  /*4270*/  FADD.FTZ R6, R251, R6 ;  /* 0x00000006fb067221 */ /* 0x000fe20000010000 */
[----:B------:R-:W2:Y:S01]  /*4280*/  LDL.LU R252, [R1+0x74] ;  /* 0x0000740001fc7983 */ /* 0x000ea20000300800 */
[----:B------:R-:W-:Y:S01]  /*4290*/  FADD.FTZ R7, R250, R7 ;  /* 0x00000007fa077221 */ /* 0x000fe20000010000 */
[----:B------:R-:W-:Y:S02]  /*42a0*/  FADD.FTZ R8, R249, R8 ;  /* 0x00000008f9087221 */ /* 0x000fe40000010000 */
[----:B------:R-:W3:Y:S01]  /*42b0*/  LDL.LU R251, [R1+0x70] ;  /* 0x0000700001fb7983 */ /* 0x000ee20000300800 */
[----:B------:R-:W-:Y:S01]  /*42c0*/  FADD.FTZ R9, R248, R9 ;  /* 0x00000009f8097221 */ /* 0x000fe20000010000 */
[----:B------:R-:W-:Y:S02]  /*42d0*/  FADD.FTZ R10, R247, R10 ;  /* 0x0000000af70a7221 */ /* 0x000fe40000010000 */
[----:B------:R-:W4:Y:S01]  /*42e0*/  LDL.LU R250, [R1+0x6c] ;  /* 0x00006c0001fa7983 */ /* 0x000f220000300800 */
[----:B------:R-:W-:-:S03]  /*42f0*/  FADD.FTZ R11, R246, R11 ;  /* 0x0000000bf60b7221 */ /* 0x000fc60000010000 */
[----:B------:R-:W5:Y:S01]  /*4300*/  LDL.LU R249, [R1+0x68] ;  /* 0x0000680001f97983 */ /* 0x000f620000300800 */
[----:B------:R-:W-:-:S03]  /*4310*/  FADD.FTZ R12, R245, R12 ;  /* 0x0000000cf50c7221 */ /* 0x000fc60000010000 */
[----:B------:R-:W2:Y:S01]  /*4320*/  LDL.LU R248, [R1+0x64] ;  /* 0x0000640001f87983 */ /* 0x000ea20000300800 */
[----:B------:R-:W-:-:S03]  /*4330*/  FADD.FTZ R13, R244, R13 ;  /* 0x0000000df40d7221 */ /* 0x000fc60000010000 */
[----:B------:R-:W3:Y:S01]  /*4340*/  LDL.LU R247, [R1+0x60] ;  /* 0x0000600001f77983 */ /* 0x000ee20000300800 */
        /* <DEDUP_REMOVED lines=19> */
[----:B------:R-:W3:Y:S04]  /*4480*/  LDL.LU R237, [R1+0x38] ;  /* 0x0000380001ed7983 */ /* 0x000ee80000300800 */
[----:B------:R-:W3:Y:S04]  /*4490*/  LDL.LU R236, [R1+0x34] ;  /* 0x0000340001ec7983 */ /* 0x000ee80000300800 */
[----:B------:R-:W3:Y:S04]  /*44a0*/  LDL.LU R235, [R1+0x30] ;  /* 0x0000300001eb7983 */ /* 0x000ee80000300800 */
[----:B------:R-:W3:Y:S01]  /*44b0*/  LDL.LU R234, [R1+0x2c] ;  /* 0x00002c0001ea7983 */ /* 0x000ee20000300800 */
[----:B------:R-:W-:Y:S01]  /*44c0*/  FADD.FTZ R30, R173, R30 ;  /* 0x0000001ead1e7221 */ /* 0x000fe20000010000 */
[----:B------:R-:W-:Y:S01]  /*44d0*/  FADD.FTZ R32, R172, R32 ;  /* 0x00000020ac207221 */ /* 0x000fe20000010000 */
[----:B------:R-:W-:Y:S01]  /*44e0*/  FADD.FTZ R24, R233, R24 ;  /* 0x00000018e9187221 */ /* 0x000fe20000010000 */
        /* <DEDUP_REMOVED lines=8> */
[----:B----4-:R-:W-:-:S02]  /*4570*/  FADD.FTZ R218, R218, R250 ;  /* 0x000000fadada7221 */ /* 0x010fc40000010000 */
[----:B------:R-:W4:Y:S01]  /*4580*/  LDL.LU R250, [R1+0x80] ;  /* 0x0000800001fa7983 */ /* 0x000f220000300800 */
[----:B-----5:R-:W-:-:S03]  /*4590*/  FADD.FTZ R108, R108, R249 ;  /* 0x000000f96c6c7221 */ /* 0x020fc60000010000 */
[----:B------:R-:W5:Y:S01]  /*45a0*/  LDL.LU R249, [R1+0x84] ;  /* 0x0000840001f97983 */ /* 0x000f620000300800 */
[----:B--2---:R-:W-:-:S03]  /*45b0*/  FADD.FTZ R217, R217, R248 ;  /* 0x000000f8d9d97221 */ /* 0x004fc60000010000 */
[----:B------:R-:W2:Y:S01]  /*45c0*/  LDL.LU R248, [R1+0x88] ;  /* 0x0000880001f87983 */ /* 0x000ea20000300800 */
[----:B---3--:R-:W-:-:S03]  /*45d0*/  FADD.FTZ R109, R109, R247 ;  /* 0x000000f76d6d7221 */ /* 0x008fc60000010000 */
        /* <DEDUP_REMOVED lines=24> */
[----:B------:R-:W3:Y:S01]  /*4760*/  LDL.LU R235, [R1] ;  /* 0x0000000001eb7983 */ /* 0x000ee20000300800 */
[----:B------:R-:W-:-:S03]  /*4770*/  FADD.FTZ R210, R210, R234 ;  /* 0x000000ead2d27221 */ /* 0x000fc60000010000 */
[----:B------:R-:W3:Y:S04]  /*4780*/  LDL.LU R234, [R1+0x4] ;  /* 0x0000040001ea7983 */ /* 0x000ee80000300800 */
[----:B------:R-:W3:Y:S04]  /*4790*/  LDL.LU R233, [R1+0x8] ;  /* 0x0000080001e97983 */ /* 0x000ee80000300800 */
[----:B------:R-:W3:Y:S04]  /*47a0*/  LDL.LU R232, [R1+0xc] ;  /* 0x00000c0001e87983 */ /* 0x000ee80000300800 */
[----:B------:R-:W3:Y:S01]  /*47b0*/  LDL.LU R231, [R1+0x10] ;  /* 0x0000100001e77983 */ /* 0x000ee20000300800 */
[----:B------:R-:W-:-:S03]  /*47c0*/  FADD.FTZ R102, R102, R173 ;  /* 0x000000ad66667221 */ /* 0x000fc60000010000 */
[----:B------:R-:W3:Y:S01]  /*47d0*/  LDL.LU R230, [R1+0x14] ;  /* 0x0000140001e67983 */ /* 0x000ee20000300800 */
[----:B------:R-:W-:-:S03]  /*47e0*/  FADD.FTZ R220, R220, R172 ;  /* 0x000000acdcdc7221 */ /* 0x000fc60000010000 */
[----:B------:R-:W3:Y:S04]  /*47f0*/  LDL.LU R209, [R1+0x18] ;  /* 0x0000180001d17983 */ /* 0x000ee80000300800 */
[----:B------:R-:W3:Y:S04]  /*4800*/  LDL.LU R208, [R1+0x1c] ;  /* 0x00001c0001d07983 */ /* 0x000ee80000300800 */
[----:B------:R-:W3:Y:S04]  /*4810*/  LDL.LU R174, [R1+0x20] ;  /* 0x0000200001ae7983 */ /* 0x000ee80000300800 */
[----:B------:R-:W3:Y:S04]  /*4820*/  LDL.LU R173, [R1+0x24] ;  /* 0x0000240001ad7983 */ /* 0x000ee80000300800 */
[----:B------:R-:W3:Y:S01]  /*4830*/  LDL.LU R172, [R1+0x28] ;  /* 0x0000280001ac7983 */ /* 0x000ee20000300800 */
[----:B------:R-:W-:Y:S01]  /*4840*/  UMOV UR4, 0xffffffff ;  /* 0xffffffff00047882 */ /* 0x000fe20000000000 */
[----:B------:R-:W-:Y:S01]  /*4850*/  FADD.FTZ R103, R103, R251 ;  /* 0x000000fb67677221 */ /* 0x000fe20000010000 */
[----:B------:R-:W-:Y:S01]  /*4860*/  FADD.FTZ R219, R219, R252 ;  /* 0x000000fcdbdb7221 */ /* 0x000fe20000010000 */
[----:B------:R-:W-:Y:S01]  /*4870*/  FADD.FTZ R33, R177, R33 ;  /* 0x00000021b1217221 */ /* 0x000fe20000010000 */
[----:B------:R-:W-:Y:S01]  /*4880*/  FADD.FTZ R34, R189, R34 ;  /* 0x00000022bd227221 */ /* 0x000fe20000010000 */
[----:B------:R-:W-:Y:S01]  /*4890*/  FADD.FTZ R35, R178, R35 ;  /* 0x00000023b2237221 */ /* 0x000fe20000010000 */
[----:B------:R-:W-:Y:S01]  /*48a0*/  FADD.FTZ R36, R190, R36 ;  /* 0x00000024be247221 */ /* 0x000fe20000010000 */
[----:B------:R-:W-:Y:S01]  /*48b0*/  FADD.FTZ R37, R179, R37 ;  /* 0x00000025b3257221 */ /* 0x000fe20000010000 */
[----:B----4-:R-:W-:Y:S01]  /*48c0*/  FADD.FTZ R101, R101, R250 ;  /* 0x000000fa65657221 */ /* 0x010fe20000010000 */
[----:B-----5:R-:W-:Y:S01]  /*48d0*/  FADD.FTZ R221, R221, R249 ;  /* 0x000000f9dddd7221 */ /* 0x020fe20000010000 */
[----:B--2---:R-:W-:Y:S01]  /*48e0*/  FADD.FTZ R100, R100, R248 ;  /* 0x000000f864647221 */ /* 0x004fe20000010000 */
[----:B---3--:R-:W-:Y:S01]  /*48f0*/  FADD.FTZ R223, R223, R247 ;  /* 0x000000f7dfdf7221 */ /* 0x008fe20000010000 */
        /* <DEDUP_REMOVED lines=22> */
[----:B------:R-:W-:Y:S06]  /*4a60*/  BRA.DIV UR4, `(.L_x_244) ;  /* 0x0000007e04c07947 */ /* 0x000fec000b800000 */
[----:B------:R-:W0:Y:S04]  /*4a70*/  SHFL.BFLY PT, R174, R186, 0x1, 0x1f ;  /* 0x0c201f00baae7f89 */ /* 0x000e2800000e0000 */
[----:B------:R-:W1:Y:S04]  /*4a80*/  SHFL.BFLY PT, R172, R185, 0x1, 0x1f ;  /* 0x0c201f00b9ac7f89 */ /* 0x000e6800000e0000 */
[----:B------:R-:W-:Y:S04]  /*4a90*/  STL [R1+0x2c], R210 ;  /* 0x00002cd201007387 */ /* 0x000fe80000100800 */
[----:B------:R-:W-:Y:S04]  /*4aa0*/  STL [R1+0x30], R171 ;  /* 0x000030ab01007387 */ /* 0x000fe80000100800 */
[----:B------:R-:W-:Y:S04]  /*4ab0*/  STL [R1+0x34], R211 ;  /* 0x000034d301007387 */ /* 0x000fe80000100800 */
[----:B------:R-:W-:Y:S01]  /*4ac0*/  STL [R1+0x38], R170 ;  /* 0x000038aa01007387 */ /* 0x000fe20000100800 */
[----:B0-----:R-:W-:-:S03]  /*4ad0*/  FADD.FTZ R173, R174, R186 ;  /* 0x000000baaead7221 */ /* 0x001fc60000010000 */
[----:B------:R-:W-:Y:S01]  /*4ae0*/  STL [R1+0x3c], R212 ;  /* 0x00003cd401007387 */ /* 0x000fe20000100800 */
[----:B-1----:R-:W-:-:S03]  /*4af0*/  FADD.FTZ R189, R172, R185 ;  /* 0x000000b9acbd7221 */ /* 0x002fc60000010000 */
[----:B------:R-:W-:Y:S04]  /*4b00*/  STL [R1+0x40], R169 ;  /* 0x000040a901007387 */ /* 0x000fe80000100800 */
        /* <DEDUP_REMOVED lines=21> */
[----:B------:R2:W-:Y:S04]  /*4c60*/  STL [R1+0x70], R103 ;  /* 0x0000706701007387 */ /* 0x0005e80000100800 */
[----:B------:R2:W-:Y:S04]  /*4c70*/  STL [R1+0x74], R219 ;  /* 0x000074db01007387 */ /* 0x0005e80000100800 */
[----:B------:R2:W-:Y:S04]  /*4c80*/  STL [R1+0x78], R102 ;  /* 0x0000786601007387 */ /* 0x0005e80000100800 */
[----:B------:R2:W-:Y:S04]  /*4c90*/  STL [R1+0x7c], R220 ;  /* 0x00007cdc01007387 */ /* 0x0005e80000100800 */
[----:B------:R2:W-:Y:S01]  /*4ca0*/  STL [R1+0x80], R101 ;  /* 0x0000806501007387 */ /* 0x0005e20000100800 */
[----:B0-----:R-:W-:-:S03]  /*4cb0*/  FADD.FTZ R172, R209, R172 ;  /* 0x000000acd1ac7221 */ /* 0x001fc60000010000 */
[----:B------:R2:W-:Y:S01]  /*4cc0*/  STL [R1+0x84], R221 ;  /* 0x000084dd01007387 */ /* 0x0005e20000100800 */
[----:B-1----:R-:W-:-:S03]  /*4cd0*/  FADD.FTZ R173, R231, R186 ;  /* 0x000000bae7ad7221 */ /* 0x002fc60000010000 */
[----:B------:R2:W-:Y:S04]  /*4ce0*/  STL [R1+0x88], R100 ;  /* 0x0000886401007387 */ /* 0x0005e80000100800 */
        /* <DEDUP_REMOVED lines=12> */
[----:B------:R2:W-:Y:S04]  /*4db0*/  STL [R1], R191 ;  /* 0x000000bf01007387 */ /* 0x0005e80000100800 */
        /* <DEDUP_REMOVED lines=9> */
[----:B------:R2:W0:Y:S04]  /*4e50*/  SHFL.BFLY PT, R43, R172, 0x10, 0x1f ;  /* 0x0e001f00ac2b7f89 */ /* 0x00042800000e0000 */
[----:B------:R2:W1:Y:S04]  /*4e60*/  SHFL.BFLY PT, R42, R173, 0x10, 0x1f ;  /* 0x0e001f00ad2a7f89 */ /* 0x00046800000e0000 */
[----:B------:R2:W-:Y:S02]  /*4e70*/  STL [R1+0x28], R196 ;  /* 0x000028c401007387 */ /* 0x0005e40000100800 */
.L_x_297:
[----:B0-2---:R-:W-:Y:S01]  /*4e80*/  FADD.FTZ R43, R172, R43 ;  /* 0x0000002bac2b7221 */ /* 0x005fe20000010000 */
[----:B-1----:R-:W-:-:S03]  /*4e90*/  FADD.FTZ R42, R173, R42 ;  /* 0x0000002aad2a7221 */ /* 0x002fc60000010000 */
        /* <DEDUP_REMOVED lines=12> */
[C-C-:B------:R-:W-:Y:S01]  /*4f60*/  FFMA.FTZ R0, R111.reuse, R0, R110.reuse ;  /* 0x000000006f007223 */ /* 0x140fe2000001006e */
[C-C-:B------:R-:W-:Y:S01]  /*4f70*/  FFMA.FTZ R204, R111.reuse, R204, R110.reuse ;  /* 0x000000cc6fcc7223 */ /* 0x140fe2000001006e */
[C-C-:B------:R-:W-:Y:S01]  /*4f80*/  FFMA.FTZ R207, R111.reuse, R207, R110.reuse ;  /* 0x000000cf6fcf7223 */ /* 0x140fe2000001006e */
[C-C-:B------:R-:W-:Y:S01]  /*4f90*/  FFMA.FTZ R43, R111.reuse, R200, R110.reuse ;  /* 0x000000c86f2b7223 */ /* 0x140fe2000001006e */
[----:B------:R-:W-:Y:S01]  /*4fa0*/  FADD.FTZ R227, -R0, R227 ;  /* 0x000000e300e37221 */ /* 0x000fe20000010100 */
[C-C-:B------:R-:W-:Y:S01]  /*4fb0*/  FFMA.FTZ R95, R111.reuse, R206, R110.reuse ;  /* 0x000000ce6f5f7223 */ /* 0x140fe2000001006e */
[C-C-:B------:R-:W-:Y:S01]  /*4fc0*/  FFMA.FTZ R198, R111.reuse, R198, R110.reuse ;  /* 0x000000c66fc67223 */ /* 0x140fe2000001006e */
[C-C-:B------:R-:W-:Y:S01]  /*4fd0*/  FFMA.FTZ R203, R111.reuse, R203, R110.reuse ;  /* 0x000000cb6fcb7223 */ /* 0x140fe2000001006e */
[----:B------:R-:W-:Y:S01]  /*4fe0*/  FFMA.FTZ R0, R111, R197, R110 ;  /* 0x000000c56f007223 */ /* 0x000fe2000001006e */
[----:B------:R-:W-:Y:S01]  /*4ff0*/  FADD.FTZ R205, -R204, R205 ;  /* 0x000000cdcccd7221 */ /* 0x000fe20000010100 */
[----:B------:R-:W-:Y:S01]  /*5000*/  FADD.FTZ R207, -R207, R226 ;  /* 0x000000e2cfcf7221 */ /* 0x000fe20000010100 */
[----:B------:R-:W-:Y:S01]  /*5010*/  FADD.FTZ R43, -R43, R202 ;  /* 0x000000ca2b2b7221 */ /* 0x000fe20000010100 */
[----:B------:R-:W-:Y:S01]  /*5020*/  FADD.FTZ R95, -R95, R224 ;  /* 0x000000e05f5f7221 */ /* 0x000fe20000010100 */
[----:B------:R-:W-:Y:S01]  /*5030*/  FADD.FTZ R201, -R198, R201 ;  /* 0x000000c9c6c97221 */ /* 0x000fe20000010100 */
[----:B------:R-:W-:Y:S01]  /*5040*/  FADD.FTZ R203, -R203, R222 ;  /* 0x000000decbcb7221 */ /* 0x000fe20000010100 */
[----:B------:R-:W-:Y:S01]  /*5050*/  FADD.FTZ R199, -R0, R199 ;  /* 0x000000c700c77221 */ /* 0x000fe20000010100 */
[C---:B------:R-:W-:Y:S01]  /*5060*/  FMUL.FTZ R100, R4.reuse, R227 ;  /* 0x000000e304647220 */ /* 0x040fe20000410000 */
        /* <DEDUP_REMOVED lines=10> */
[----:B------:R-:W-:Y:S01]  /*5110*/  F2FP.BF16.F32.PACK_AB R100, R205, R100 ;  /* 0x00000064cd64723e */ /* 0x000fe200000010ff */
[----:B------:R-:W-:Y:S06]  /*5120*/  BRA `(.L_x_248) ;  /* 0x0000001000a07947 */ /* 0x000fec0003800000 */
.L_x_247:
        /* <DEDUP_REMOVED lines=33> */
.L_x_246:
        /* <DEDUP_REMOVED lines=36> */
.L_x_249:
        /* <DEDUP_REMOVED lines=37> */
.L_x_245:
        /* <DEDUP_REMOVED lines=11> */
[----:B------:R-:W-:Y:S01]  /*5880*/  FFMA.FTZ R42, R111, R197, R110 ;  /* 0x000000c56f2a7223 */ /* 0x000fe2000001006e */
[----:B------:R-:W-:Y:S01]  /*5890*/  FADD.FTZ R227, -R0, R227 ;  /* 0x000000e300e37221 */ /* 0x000fe20000010100 */
[----:B------:R-:W-:Y:S01]  /*58a0*/  PRMT R0, R79, 0x7632, R0 ;  /* 0x000076324f007816 */ /* 0x000fe20000000000 */
[----:B------:R-:W-:Y:S01]  /*58b0*/  FFMA.FTZ R95, R111, R206, R110 ;  /* 0x000000ce6f5f7223 */ /* 0x000fe2000001006e */
[----:B------:R-:W-:Y:S01]  /*58c0*/  FADD.FTZ R94, -R43, R202 ;  /* 0x000000ca2b5e7221 */ /* 0x000fe20000010100 */
[----:B------:R-:W-:Y:S01]  /*58d0*/  SHF.L.U32 R43, R79, 0x10, RZ ;  /* 0x000000104f2b7819 */ /* 0x000fe200000006ff */
[----:B------:R-:W-:Y:S01]  /*58e0*/  FADD.FTZ R103, -R203, R222 ;  /* 0x000000decb677221 */ /* 0x000fe20000010100 */
[----:B------:R-:W-:Y:S01]  /*58f0*/  SHF.L.U32 R101, R0, 0x10, RZ ;  /* 0x0000001000657819 */ /* 0x000fe200000006ff */
[----:B------:R-:W-:Y:S01]  /*5900*/  FADD.FTZ R42, -R42, R199 ;  /* 0x000000c72a2a7221 */ /* 0x000fe20000010100 */
[----:B------:R-:W-:Y:S01]  /*5910*/  FADD.FTZ R102, -R95, R224 ;  /* 0x000000e05f667221 */ /* 0x000fe20000010100 */
[----:B------:R-:W-:Y:S01]  /*5920*/  SHF.L.U32 R95, R78, 0x10, RZ ;  /* 0x000000104e5f7819 */ /* 0x000fe200000006ff */
[C---:B------:R-:W-:Y:S01]  /*5930*/  FFMA.FTZ R103, R4.reuse, R103, R43 ;  /* 0x0000006704677223 */ /* 0x040fe2000001002b */
[----:B------:R-:W-:Y:S01]  /*5940*/  FFMA.FTZ R100, R4, R42, R101 ;  /* 0x0000002a04647223 */ /* 0x000fe20000010065 */
[----:B------:R-:W-:Y:S01]  /*5950*/  PRMT R43, R78, 0x7632, R43 ;  /* 0x000076324e2b7816 */ /* 0x000fe2000000002b */
[----:B------:R-:W-:Y:S01]  /*5960*/  FFMA.FTZ R198, R111, R198, R110 ;  /* 0x000000c66fc67223 */ /* 0x000fe2000001006e */
[----:B------:R-:W-:Y:S01]  /*5970*/  PRMT R42, R77, 0x7632, R42 ;  /* 0x000076324d2a7816 */ /* 0x000fe2000000002a */
[C---:B------:R-:W-:Y:S01]  /*5980*/  FFMA.FTZ R204, R111.reuse, R204, R110 ;  /* 0x000000cc6fcc7223 */ /* 0x040fe2000001006e */
[----:B------:R-:W-:Y:S01]  /*5990*/  PRMT R0, R76, 0x7632, R0 ;  /* 0x000076324c007816 */ /* 0x000fe20000000000 */
[----:B------:R-:W-:Y:S01]  /*59a0*/  FFMA.FTZ R207, R111, R207, R110 ;  /* 0x000000cf6fcf7223 */ /* 0x000fe2000001006e */
[----:B------:R-:W-:Y:S01]  /*59b0*/  FFMA.FTZ R102, R4, R102, R95 ;  /* 0x0000006604667223 */ /* 0x000fe2000001005f */
[----:B------:R-:W-:Y:S01]  /*59c0*/  SHF.L.U32 R101, R43, 0x10, RZ ;  /* 0x000000102b657819 */ /* 0x000fe200000006ff */
[----:B------:R-:W-:Y:S01]  /*59d0*/  FADD.FTZ R198, -R198, R201 ;  /* 0x000000c9c6c67221 */ /* 0x000fe20000010100 */
[----:B------:R-:W-:Y:S01]  /*59e0*/  SHF.L.U32 R95, R42, 0x10, RZ ;  /* 0x000000102a5f7819 */ /* 0x000fe200000006ff */
[----:B------:R-:W-:Y:S01]  /*59f0*/  FADD.FTZ R205, -R204, R205 ;  /* 0x000000cdcccd7221 */ /* 0x000fe20000010100 */
[----:B------:R-:W-:Y:S01]  /*5a00*/  SHF.L.U32 R43, R77, 0x10, RZ ;  /* 0x000000104d2b7819 */ /* 0x000fe200000006ff */
[----:B------:R-:W-:Y:S01]  /*5a10*/  FADD.FTZ R226, -R207, R226 ;  /* 0x000000e2cfe27221 */ /* 0x000fe20000010100 */
[----:B------:R-:W-:Y:S01]  /*5a20*/  SHF.L.U32 R42, R76, 0x10, RZ ;  /* 0x000000104c2a7819 */ /* 0x000fe200000006ff */
[----:B------:R-:W-:Y:S01]  /*5a30*/  FFMA.FTZ R101, R4, R198, R101 ;  /* 0x000000c604657223 */ /* 0x000fe20000010065 */
[----:B------:R-:W-:Y:S01]  /*5a40*/  SHF.L.U32 R0, R0, 0x10, RZ ;  /* 0x0000001000007819 */ /* 0x000fe200000006ff */
[C---:B------:R-:W-:Y:S01]  /*5a50*/  FFMA.FTZ R43, R4.reuse, R226, R43 ;  /* 0x000000e2042b7223 */ /* 0x040fe2000001002b */
[C---:B------:R-:W-:Y:S01]  /*5a60*/  FFMA.FTZ R94, R4.reuse, R94, R95 ;  /* 0x0000005e045e7223 */ /* 0x040fe2000001005f */
[----:B------:R-:W-:Y:S01]  /*5a70*/  FFMA.FTZ R42, R4, R227, R42 ;  /* 0x000000e3042a7223 */ /* 0x000fe2000001002a */
[----:B------:R-:W-:Y:S01]  /*5a80*/  F2FP.BF16.F32.PACK_AB R103, R100, R103 ;  /* 0x000000676467723e */ /* 0x000fe200000010ff */
[----:B------:R-:W-:Y:S01]  /*5a90*/  FFMA.FTZ R205, R4, R205, R0 ;  /* 0x000000cd04cd7223 */ /* 0x000fe20000010000 */
[----:B------:R-:W-:-:S02]  /*5aa0*/  F2FP.BF16.F32.PACK_AB R102, R101, R102 ;  /* 0x000000666566723e */ /* 0x000fc400000010ff */
[----:B------:R-:W-:Y:S02]  /*5ab0*/  F2FP.BF16.F32.PACK_AB R101, R94, R43 ;  /* 0x0000002b5e65723e */ /* 0x000fe400000010ff */
[----:B------:R-:W-:Y:S01]  /*5ac0*/  F2FP.BF16.F32.PACK_AB R100, R205, R42 ;  /* 0x0000002acd64723e */ /* 0x000fe200000010ff */
[----:B------:R-:W-:Y:S06]  /*5ad0*/  BRA `(.L_x_248) ;  /* 0x0000000800347947 */ /* 0x000fec0003800000 */
.L_x_251:
[C-C-:B------:R-:W-:Y:S01]  /*5ae0*/  FFMA.FTZ R0, R111.reuse, R0, R110.reuse ;  /* 0x000000006f007223 */ /* 0x140fe2000001006e */
[C-C-:B------:R-:W-:Y:S01]  /*5af0*/  FFMA.FTZ R207, R111.reuse, R207, R110.reuse ;  /* 0x000000cf6fcf7223 */ /* 0x140fe2000001006e */
[----:B------:R-:W-:Y:S01]  /*5b00*/  FFMA.FTZ R75, R111, R206, R110 ;  /* 0x000000ce6f4b7223 */ /* 0x000fe2000001006e */
[----:B------:R-:W-:Y:S01]  /*5b10*/  SHF.L.U32 R42, R78, 0x10, RZ ;  /* 0x000000104e2a7819 */ /* 0x000fe200000006ff */
[----:B------:R-:W-:Y:S01]  /*5b20*/  FADD.FTZ R227, -R0, R227 ;  /* 0x000000e300e37221 */ /* 0x000fe20000010100 */
[----:B------:R-:W-:Y:S01]  /*5b30*/  SHF.L.U32 R0, R77, 0x10, RZ ;  /* 0x000000104d007819 */ /* 0x000fe200000006ff */
[----:B------:R-:W-:Y:S01]  /*5b40*/  FADD.FTZ R207, -R207, R226 ;  /* 0x000000e2cfcf7221 */ /* 0x000fe20000010100 */
[----:B------:R-:W-:Y:S01]  /*5b50*/  FADD.FTZ R75, -R75, R224 ;  /* 0x000000e04b4b7221 */ /* 0x000fe20000010100 */
[C-C-:B------:R-:W-:Y:S01]  /*5b60*/  FFMA.FTZ R72, R111.reuse, R197, R110.reuse ;  /* 0x000000c56f487223 */ /* 0x140fe2000001006e */
[C---:B------:R-:W-:Y:S01]  /*5b70*/  FFMA.FTZ R43, R111.reuse, R200, R110 ;  /* 0x000000c86f2b7223 */ /* 0x040fe2000001006e */
[C---:B------:R-:W-:Y:S01]  /*5b80*/  FFMA.FTZ R101, R4.reuse, R207, R0 ;  /* 0x000000cf04657223 */ /* 0x040fe20000010000 */
[----:B------:R-:W-:Y:S01]  /*5b90*/  FFMA.FTZ R75, R4, R75, R42 ;  /* 0x0000004b044b7223 */ /* 0x000fe2000001002a */
[----:B------:R-:W-:Y:S01]  /*5ba0*/  FADD.FTZ R199, -R72, R199 ;  /* 0x000000c748c77221 */ /* 0x000fe20000010100 */
[----:B------:R-:W-:Y:S01]  /*5bb0*/  PRMT R0, R76, 0x7632, R0 ;  /* 0x000076324c007816 */ /* 0x000fe20000000000 */
[----:B------:R-:W-:Y:S01]  /*5bc0*/  FFMA.FTZ R204, R111, R204, R110 ;  /* 0x000000cc6fcc7223 */ /* 0x000fe2000001006e */
[----:B------:R-:W-:Y:S01]  /*5bd0*/  PRMT R74, R79, 0x7632, R74 ;  /* 0x000076324f4a7816 */ /* 0x000fe2000000004a */
[C---:B------:R-:W-:Y:S01]  /*5be0*/  FFMA.FTZ R198, R111.reuse, R198, R110 ;  /* 0x000000c66fc67223 */ /* 0x040fe2000001006e */
[----:B------:R-:W-:Y:S01]  /*5bf0*/  PRMT R72, R78, 0x7632, R72 ;  /* 0x000076324e487816 */ /* 0x000fe20000000048 */
[----:B------:R-:W-:Y:S01]  /*5c00*/  FFMA.FTZ R203, R111, R203, R110 ;  /* 0x000000cb6fcb7223 */ /* 0x000fe2000001006e */
[----:B------:R-:W-:Y:S01]  /*5c10*/  PRMT R42, R77, 0x7632, R42 ;  /* 0x000076324d2a7816 */ /* 0x000fe2000000002a */
[----:B------:R-:W-:Y:S01]  /*5c20*/  FADD.FTZ R73, -R43, R202 ;  /* 0x000000ca2b497221 */ /* 0x000fe20000010100 */
        /* <DEDUP_REMOVED lines=9> */
[----:B------:R-:W-:Y:S01]  /*5cc0*/  FFMA.FTZ R95, R4, R203, R95 ;  /* 0x000000cb045f7223 */ /* 0x000fe2000001005f */
[----:B------:R-:W-:Y:S01]  /*5cd0*/  SHF.L.U32 R0, R0, 0x10, RZ ;  /* 0x0000001000007819 */ /* 0x000fe200000006ff */
[C---:B------:R-:W-:Y:S01]  /*5ce0*/  FFMA.FTZ R74, R4.reuse, R199, R74 ;  /* 0x000000c7044a7223 */ /* 0x040fe2000001004a */
[C---:B------:R-:W-:Y:S01]  /*5cf0*/  FFMA.FTZ R72, R4.reuse, R201, R72 ;  /* 0x000000c904487223 */ /* 0x040fe20000010048 */
[----:B------:R-:W-:-:S02]  /*5d00*/  FFMA.FTZ R42, R4, R73, R42 ;  /* 0x00000049042a7223 */ /* 0x000fc4000001002a */
[----:B------:R-:W-:Y:S01]  /*5d10*/  FFMA.FTZ R0, R4, R205, R0 ;  /* 0x000000cd04007223 */ /* 0x000fe20000010000 */
        /* <DEDUP_REMOVED lines=9> */
.L_x_250:
[----:B------:R-:W-:-:S04]  /*5db0*/  UISETP.NE.U32.AND UP0, UPT, UR6, URZ, UPT ;  /* 0x000000ff0600728c */ /* 0x000fc8000bf05070 */
[----:B------:R-:W-:-:S09]  /*5dc0*/  UISETP.NE.AND.EX UP0, UPT, UR7, URZ, UPT, UP0 ;  /* 0x000000ff0700728c */ /* 0x000fd2000bf05300 */
[----:B------:R-:W-:Y:S05]  /*5dd0*/  BRA.U UP0, `(.L_x_252) ;  /* 0x0000000100b47547 */ /* 0x000fea000b800000 */
        /* <DEDUP_REMOVED lines=45> */
.L_x_252:
        /* <DEDUP_REMOVED lines=47> */
[----:B------:R-:W-:-:S07]  /*63a0*/  MOV R64, R100 ;  /* 0x0000006400407202 */ /* 0x000fce0000000f00 */
.L_x_248:
[----:B------:R-:W-:Y:S01]  /*63b0*/  ISETP.NE.U32.AND P0, PT, RZ, UR4, PT ;  /* 0x00000004ff007c0c */ /* 0x000fe2000bf05070 */
[----:B------:R-:W0:Y:S01]  /*63c0*/  LDC.64 R168, c[0x0][0x468] ;  /* 0x00011a00ffa87b82 */ /* 0x000e220000000a00 */
[----:B------:R-:W-:Y:S02]  /*63d0*/  ISETP.NE.U32.AND P1, PT, RZ, UR6, PT ;  /* 0x00000006ff007c0c */ /* 0x000fe4000bf25070 */
[----:B------:R-:W-:Y:S02]  /*63e0*/  ISETP.NE.AND.EX P0, PT, RZ, UR5, PT, P0 ;  /* 0x00000005ff007c0c */ /* 0x000fe4000bf05300 */
[----:B------:R-:W-:Y:S02]  /*63f0*/  ISETP.NE.AND.EX P1, PT, RZ, UR7, PT, P1 ;  /* 0x00000007ff007c0c */ /* 0x000fe4000bf25310 */
[----:B------:R-:W-:-:S04]  /*6400*/  ISETP.NE.U32.AND P2, PT, R132, RZ, PT ;  /* 0x000000ff8400720c */ /* 0x000fc80003f45070 */
[----:B------:R-:W-:-:S05]  /*6410*/  ISETP.NE.AND.EX P2, PT, R133, RZ, PT, P2 ;  /* 0x000000ff8500720c */ /* 0x000fca0003f45320 */
[----:B------:R-:W1:Y:S08]  /*6420*/  @P0 LDC.64 R94, c[0x0][0x478] ;  /* 0x00011e00ff5e0b82 */ /* 0x000e700000000a00 */
[----:B------:R-:W2:Y:S01]  /*6430*/  @P1 LDC.64 R42, c[0x0][0x470] ;  /* 0x00011c00ff2a1b82 */ /* 0x000ea20000000a00 */
[----:B0-----:R-:W-:-:S04]  /*6440*/  IMAD.WIDE.U32 R108, R41, 0x10, R168 ;  /* 0x00000010296c7825 */ /* 0x001fc800078e00a8 */
[----:B-1----:R-:W-:-:S05]  /*6450*/  @P0 IMAD.WIDE.U32 R94, R41, 0x10, R94 ;  /* 0x00000010295e0825 */ /* 0x002fca00078e005e */
[----:B------:R0:W-:Y:S01]  /*6460*/  @P0 STG.E.128 desc[UR10][R94.64], R64 ;  /* 0x000000405e000986 */ /* 0x0001e2000c101d0a */
[----:B--2---:R-:W-:-:S03]  /*6470*/  @P1 IMAD.WIDE.U32 R42, R41, 0x10, R42 ;  /* 0x00000010292a1825 */ /* 0x004fc600078e002a */
[----:B------:R0:W-:Y:S04]  /*6480*/  STG.E.128 desc[UR10][R108.64], R100 ;  /* 0x000000646c007986 */ /* 0x0001e8000c101d0a */
[----:B------:R0:W-:Y:S01]  /*6490*/  @P1 STG.E.128 desc[UR10][R42.64], R72 ;  /* 0x000000482a001986 */ /* 0x0001e2000c101d0a */
[----:B------:R-:W-:Y:S05]  /*64a0*/  @!P2 BRA `(.L_x_253) ;  /* 0x0000000800dca947 */ /* 0x000fea0003800000 */
[----:B------:R-:W-:Y:S05]  /*64b0*/  @!P0 BRA `(.L_x_254) ;  /* 0x00000004007c8947 */ /* 0x000fea0003800000 */
[----:B------:R-:W-:Y:S05]  /*64c0*/  @!P1 BRA `(.L_x_255) ;  /* 0x0000000000c49947 */ /* 0x000fea0003800000 */
[C-C-:B------:R-:W-:Y:S01]  /*64d0*/  FFMA.FTZ R0, R111.reuse, R163, R110.reuse ;  /* 0x000000a36f007223 */ /* 0x140fe2000001006e */
[C-C-:B0-----:R-:W-:Y:S01]  /*64e0*/  FFMA.FTZ R42, R111.reuse, R155, R110.reuse ;  /* 0x0000009b6f2a7223 */ /* 0x141fe2000001006e */
[C-C-:B------:R-:W-:Y:S01]  /*64f0*/  FFMA.FTZ R41, R111.reuse, R162, R110.reuse ;  /* 0x000000a26f297223 */ /* 0x140fe2000001006e */
[C-C-:B------:R-:W-:Y:S01]  /*6500*/  FFMA.FTZ R73, R111.reuse, R152, R110.reuse ;  /* 0x000000986f497223 */ /* 0x140fe2000001006e */
[----:B------:R-:W-:Y:S01]  /*6510*/  FADD.FTZ R167, -R0, R167 ;  /* 0x000000a700a77221 */ /* 0x000fe20000010100 */
[----:B------:R-:W-:Y:S01]  /*6520*/  FADD.FTZ R159, -R42, R159 ;  /* 0x0000009f2a9f7221 */ /* 0x000fe20000010100 */
[C-C-:B------:R-:W-:Y:S01]  /*6530*/  FFMA.FTZ R0, R111.reuse, R161, R110.reuse ;  /* 0x000000a16f007223 */ /* 0x140fe2000001006e */
[----:B------:R-:W-:Y:S01]  /*6540*/  FFMA.FTZ R42, R111, R153, R110 ;  /* 0x000000996f2a7223 */ /* 0x000fe2000001006e */
[----:B------:R-:W-:Y:S01]  /*6550*/  FADD.FTZ R43, -R41, R166 ;  /* 0x000000a6292b7221 */ /* 0x000fe20000010100 */
[----:B------:R-:W-:Y:S01]  /*6560*/  PRMT R66, R83, 0x7632, R66 ;  /* 0x0000763253427816 */ /* 0x000fe20000000042 */
[----:B------:R-:W-:Y:S01]  /*6570*/  FADD.FTZ R165, -R0, R165 ;  /* 0x000000a500a57221 */ /* 0x000fe20000010100 */
[----:B------:R-:W-:Y:S01]  /*6580*/  FADD.FTZ R157, -R42, R157 ;  /* 0x0000009d2a9d7221 */ /* 0x000fe20000010100 */
[----:B------:R-:W-:Y:S01]  /*6590*/  SHF.L.U32 R0, R81, 0x10, RZ ;  /* 0x0000001051007819 */ /* 0x000fe200000006ff */
[C-C-:B------:R-:W-:Y:S01]  /*65a0*/  FFMA.FTZ R65, R111.reuse, R154, R110.reuse ;  /* 0x0000009a6f417223 */ /* 0x140fe2000001006e */
[C---:B------:R-:W-:Y:S01]  /*65b0*/  SHF.L.U32 R42, R82.reuse, 0x10, RZ ;  /* 0x00000010522a7819 */ /* 0x040fe200000006ff */
[----:B------:R-:W-:Y:S01]  /*65c0*/  FFMA.FTZ R67, R111, R160, R110 ;  /* 0x000000a06f437223 */ /* 0x000fe2000001006e */
[----:B------:R-:W-:Y:S01]  /*65d0*/  PRMT R64, R82, 0x7632, R64 ;  /* 0x0000763252407816 */ /* 0x000fe20000000040 */
[--C-:B------:R-:W-:Y:S01]  /*65e0*/  FFMA.FTZ R43, R4, R43, R0.reuse ;  /* 0x0000002b042b7223 */ /* 0x100fe20000010000 */
[----:B------:R-:W-:Y:S01]  /*65f0*/  PRMT R0, R80, 0x7632, R0 ;  /* 0x0000763250007816 */ /* 0x000fe20000000000 */
[--C-:B------:R-:W-:Y:S01]  /*6600*/  FFMA.FTZ R102, R4, R165, R42.reuse ;  /* 0x000000a504667223 */ /* 0x100fe2000001002a */
[----:B------:R-:W-:Y:S01]  /*6610*/  PRMT R42, R81, 0x7632, R42 ;  /* 0x00007632512a7816 */ /* 0x000fe2000000002a */
        /* <DEDUP_REMOVED lines=10> */
[----:B------:R-:W-:Y:S01]  /*66c0*/  FFMA.FTZ R66, R4, R75, R66 ;  /* 0x0000004b04427223 */ /* 0x000fe20000010042 */
[----:B------:R-:W-:Y:S01]  /*66d0*/  SHF.L.U32 R0, R0, 0x10, RZ ;  /* 0x0000001000007819 */ /* 0x000fe200000006ff */
[----:B------:R-:W-:-:S02]  /*66e0*/  FFMA.FTZ R157, R4, R157, R64 ;  /* 0x0000009d049d7223 */ /* 0x000fc40000010040 */
[----:B------:R-:W-:Y:S01]  /*66f0*/  FFMA.FTZ R42, R4, R65, R42 ;  /* 0x00000041042a7223 */ /* 0x000fe2000001002a */
[----:B------:R-:W-:Y:S01]  /*6700*/  F2FP.BF16.F32.PACK_AB R103, R66, R67 ;  /* 0x000000434267723e */ /* 0x000fe200000010ff */
[----:B------:R-:W-:Y:S01]  /*6710*/  FFMA.FTZ R0, R4, R159, R0 ;  /* 0x0000009f04007223 */ /* 0x000fe20000010000 */
        /* <DEDUP_REMOVED lines=12> */
.L_x_255:
        /* <DEDUP_REMOVED lines=45> */
.L_x_254:
        /* <DEDUP_REMOVED lines=46> */
.L_x_257:
[C-C-:B------:R-:W-:Y:S01]  /*6d90*/  FFMA.FTZ R0, R111.reuse, R163, R110.reuse ;  /* 0x000000a36f007223 */ /* 0x140fe2000001006e */
[C-C-:B0-----:R-:W-:Y:S01]  /*6da0*/  FFMA.FTZ R42, R111.reuse, R155, R110.reuse ;  /* 0x0000009b6f2a7223 */ /* 0x141fe2000001006e */
[C-C-:B------:R-:W-:Y:S01]  /*6db0*/  FFMA.FTZ R103, R111.reuse, R152, R110.reuse ;  /* 0x000000986f677223 */ /* 0x140fe2000001006e */
[C-C-:B------:R-:W-:Y:S01]  /*6dc0*/  FFMA.FTZ R95, R111.reuse, R160, R110.reuse ;  /* 0x000000a06f5f7223 */ /* 0x140fe2000001006e */
[----:B------:R-:W-:Y:S01]  /*6dd0*/  FADD.FTZ R167, -R0, R167 ;  /* 0x000000a700a77221 */ /* 0x000fe20000010100 */
[----:B------:R-:W-:Y:S01]  /*6de0*/  FFMA.FTZ R0, R111, R161, R110 ;  /* 0x000000a16f007223 */ /* 0x000fe2000001006e */
[----:B------:R-:W-:Y:S01]  /*6df0*/  FADD.FTZ R159, -R42, R159 ;  /* 0x0000009f2a9f7221 */ /* 0x000fe20000010100 */
[----:B------:R-:W-:Y:S01]  /*6e00*/  FADD.FTZ R103, -R103, R156 ;  /* 0x0000009c67677221 */ /* 0x000fe20000010100 */
[----:B------:R-:W-:Y:S01]  /*6e10*/  FFMA.FTZ R42, R111, R153, R110 ;  /* 0x000000996f2a7223 */ /* 0x000fe2000001006e */
[----:B------:R-:W-:Y:S01]  /*6e20*/  FADD.FTZ R165, -R0, R165 ;  /* 0x000000a500a57221 */ /* 0x000fe20000010100 */
[----:B------:R-:W-:Y:S01]  /*6e30*/  PRMT R0, R83, 0x7632, R0 ;  /* 0x0000763253007816 */ /* 0x000fe20000000000 */
[----:B------:R-:W-:Y:S01]  /*6e40*/  FADD.FTZ R95, -R95, R164 ;  /* 0x000000a45f5f7221 */ /* 0x000fe20000010100 */
[----:B------:R-:W-:Y:S01]  /*6e50*/  SHF.L.U32 R101, R83, 0x10, RZ ;  /* 0x0000001053657819 */ /* 0x000fe200000006ff */
[----:B------:R-:W-:Y:S01]  /*6e60*/  FADD.FTZ R157, -R42, R157 ;  /* 0x0000009d2a9d7221 */ /* 0x000fe20000010100 */
[----:B------:R-:W-:Y:S01]  /*6e70*/  SHF.L.U32 R94, R0, 0x10, RZ ;  /* 0x00000010005e7819 */ /* 0x000fe200000006ff */
[C-C-:B------:R-:W-:Y:S01]  /*6e80*/  FFMA.FTZ R41, R111.reuse, R162, R110.reuse ;  /* 0x000000a26f297223 */ /* 0x140fe2000001006e */
[----:B------:R-:W-:Y:S01]  /*6e90*/  SHF.L.U32 R0, R82, 0x10, RZ ;  /* 0x0000001052007819 */ /* 0x000fe200000006ff */
[----:B------:R-:W-:Y:S01]  /*6ea0*/  FFMA.FTZ R43, R111, R154, R110 ;  /* 0x0000009a6f2b7223 */ /* 0x000fe2000001006e */
[----:B------:R-:W-:Y:S01]  /*6eb0*/  PRMT R42, R81, 0x7632, R42 ;  /* 0x00007632512a7816 */ /* 0x000fe2000000002a */
[--C-:B------:R-:W-:Y:S01]  /*6ec0*/  FFMA.FTZ R108, R4, R103, R94.reuse ;  /* 0x00000067046c7223 */ /* 0x100fe2000001005e */
[----:B------:R-:W-:Y:S01]  /*6ed0*/  PRMT R94, R82, 0x7632, R94 ;  /* 0x00007632525e7816 */ /* 0x000fe2000000005e */
[--C-:B------:R-:W-:Y:S01]  /*6ee0*/  FFMA.FTZ R102, R4, R165, R0.reuse ;  /* 0x000000a504667223 */ /* 0x100fe20000010000 */
[----:B------:R-:W-:Y:S01]  /*6ef0*/  PRMT R0, R80, 0x7632, R0 ;  /* 0x0000763250007816 */ /* 0x000fe20000000000 */
[----:B------:R-:W-:Y:S01]  /*6f00*/  FFMA.FTZ R101, R4, R95, R101 ;  /* 0x0000005f04657223 */ /* 0x000fe20000010065 */
        /* <DEDUP_REMOVED lines=10> */
[----:B------:R-:W-:Y:S01]  /*6fb0*/  F2FP.BF16.F32.PACK_AB R103, R108, R101 ;  /* 0x000000656c67723e */ /* 0x000fe200000010ff */
[C---:B------:R-:W-:Y:S01]  /*6fc0*/  FFMA.FTZ R42, R4.reuse, R167, R42 ;  /* 0x000000a7042a7223 */ /* 0x040fe2000001002a */
[----:B------:R-:W-:Y:S01]  /*6fd0*/  F2FP.BF16.F32.PACK_AB R102, R95, R102 ;  /* 0x000000665f66723e */ /* 0x000fe200000010ff */
[----:B------:R-:W-:Y:S01]  /*6fe0*/  FFMA.FTZ R159, R4, R159, R0 ;  /* 0x0000009f049f7223 */ /* 0x000fe20000010000 */
[----:B------:R-:W-:-:S04]  /*6ff0*/  F2FP.BF16.F32.PACK_AB R101, R100, R41 ;  /* 0x000000296465723e */ /* 0x000fc800000010ff */
[----:B------:R-:W-:Y:S01]  /*7000*/  F2FP.BF16.F32.PACK_AB R100, R159, R42 ;  /* 0x0000002a9f64723e */ /* 0x000fe200000010ff */
[----:B------:R-:W-:Y:S06]  /*7010*/  BRA `(.L_x_256) ;  /* 0x0000000800187947 */ /* 0x000fec0003800000 */
.L_x_253:
        /* <DEDUP_REMOVED lines=39> */
.L_x_259:
        /* <DEDUP_REMOVED lines=33> */
.L_x_258:
        /* <DEDUP_REMOVED lines=34> */
.L_x_260:
        /* <DEDUP_REMOVED lines=27> */
[----:B------:R-:W-:-:S07]  /*7870*/  F2FP.BF16.F32.PACK_AB R100, R159, R100 ;  /* 0x000000649f64723e */ /* 0x000fce00000010ff */
.L_x_256:
[----:B------:R-:W0:Y:S01]  /*7880*/  @P0 LDC.64 R94, c[0x0][0x478] ;  /* 0x00011e00ff5e0b82 */ /* 0x000e220000000a00 */
[----:B------:R-:W-:-:S07]  /*7890*/  IMAD.WIDE.U32 R108, R40, 0x10, R168 ;  /* 0x00000010286c7825 */ /* 0x000fce00078e00a8 */
[----:B------:R-:W1:Y:S01]  /*78a0*/  @P1 LDC.64 R42, c[0x0][0x470] ;  /* 0x00011c00ff2a1b82 */ /* 0x000e620000000a00 */
[----:B0-----:R-:W-:-:S05]  /*78b0*/  @P0 IMAD.WIDE.U32 R94, R40, 0x10, R94 ;  /* 0x00000010285e0825 */ /* 0x001fca00078e005e */
[----:B------:R0:W-:Y:S01]  /*78c0*/  @P0 STG.E.128 desc[UR10][R94.64], R64 ;  /* 0x000000405e000986 */ /* 0x0001e2000c101d0a */
[----:B-1----:R-:W-:-:S03]  /*78d0*/  @P1 IMAD.WIDE.U32 R42, R40, 0x10, R42 ;  /* 0x00000010282a1825 */ /* 0x002fc600078e002a */
[----:B------:R0:W-:Y:S04]  /*78e0*/  STG.E.128 desc[UR10][R108.64], R100 ;  /* 0x000000646c007986 */ /* 0x0001e8000c101d0a */
[----:B------:R0:W-:Y:S01]  /*78f0*/  @P1 STG.E.128 desc[UR10][R42.64], R72 ;  /* 0x000000482a001986 */ /* 0x0001e2000c101d0a */
[----:B------:R-:W-:Y:S05]  /*7900*/  @!P2 BRA `(.L_x_261) ;  /* 0x0000000800dca947 */ /* 0x000fea0003800000 */
[----:B------:R-:W-:Y:S05]  /*7910*/  @!P0 BRA `(.L_x_262) ;  /* 0x00000004007c8947 */ /* 0x000fea0003800000 */
[----:B------:R-:W-:Y:S05]  /*7920*/  @!P1 BRA `(.L_x_263) ;  /* 0x0000000000c49947 */ /* 0x000fea0003800000 */
[C-C-:B------:R-:W-:Y:S01]  /*7930*/  FFMA.FTZ R0, R111.reuse, R147, R110.reuse ;  /* 0x000000936f007223 */ /* 0x140fe2000001006e */
[C-C-:B------:R-:W-:Y:S01]  /*7940*/  FFMA.FTZ R40, R111.reuse, R139, R110.reuse ;  /* 0x0000008b6f287223 */ /* 0x140fe2000001006e */
[C-C-:B------:R-:W-:Y:S01]  /*7950*/  FFMA.FTZ R41, R111.reuse, R146, R110.reuse ;  /* 0x000000926f297223 */ /* 0x140fe2000001006e */
[----:B0-----:R-:W-:Y:S01]  /*7960*/  SHF.L.U32 R42, R86, 0x10, RZ ;  /* 0x00000010562a7819 */ /* 0x001fe200000006ff */
[----:B------:R-:W-:Y:S01]  /*7970*/  FADD.FTZ R151, -R0, R151 ;  /* 0x0000009700977221 */ /* 0x000fe20000010100 */
[----:B------:R-:W-:Y:S01]  /*7980*/  FFMA.FTZ R0, R111, R145, R110 ;  /* 0x000000916f007223 */ /* 0x000fe2000001006e */
[----:B------:R-:W-:Y:S01]  /*7990*/  FADD.FTZ R143, -R40, R143 ;  /* 0x0000008f288f7221 */ /* 0x000fe20000010100 */
[----:B------:R-:W-:Y:S01]  /*79a0*/  FADD.FTZ R43, -R41, R150 ;  /* 0x00000096292b7221 */ /* 0x000fe20000010100 */
[C-C-:B------:R-:W-:Y:S01]  /*79b0*/  FFMA.FTZ R40, R111.reuse, R137, R110.reuse ;  /* 0x000000896f287223 */ /* 0x140fe2000001006e */
[----:B------:R-:W-:Y:S01]  /*79c0*/  FADD.FTZ R149, -R0, R149 ;  /* 0x0000009500957221 */ /* 0x000fe20000010100 */
[----:B------:R-:W-:Y:S01]  /*79d0*/  SHF.L.U32 R41, R84, 0x10, RZ ;  /* 0x0000001054297819 */ /* 0x000fe200000006ff */
[----:B------:R-:W-:Y:S01]  /*79e0*/  FFMA.FTZ R73, R111, R136, R110 ;  /* 0x000000886f497223 */ /* 0x000fe2000001006e */
[----:B------:R-:W-:Y:S01]  /*79f0*/  SHF.L.U32 R0, R85, 0x10, RZ ;  /* 0x0000001055007819 */ /* 0x000fe200000006ff */
[----:B------:R-:W-:Y:S01]  /*7a00*/  FADD.FTZ R141, -R40, R141 ;  /* 0x0000008d288d7221 */ /* 0x000fe20000010100 */
[C-C-:B------:R-:W-:Y:S01]  /*7a10*/  FFMA.FTZ R149, R4.reuse, R149, R42.reuse ;  /* 0x0000009504957223 */ /* 0x140fe2000001002a */
[----:B------:R-:W-:Y:S01]  /*7a20*/  FFMA.FTZ R40, R4, R151, R41 ;  /* 0x0000009704287223 */ /* 0x000fe20000010029 */
[----:B------:R-:W-:Y:S01]  /*7a30*/  PRMT R42, R86, 0x7632, R42 ;  /* 0x00007632562a7816 */ /* 0x000fe2000000002a */
[--C-:B------:R-:W-:Y:S01]  /*7a40*/  FFMA.FTZ R64, R4, R43, R0.reuse ;  /* 0x0000002b04407223 */ /* 0x100fe20000010000 */
[----:B------:R-:W-:Y:S01]  /*7a50*/  PRMT R0, R84, 0x7632, R0 ;  /* 0x0000763254007816 */ /* 0x000fe20000000000 */
[--C-:B------:R-:W-:Y:S01]  /*7a60*/  FFMA.FTZ R65, R111, R138, R110.reuse ;  /* 0x0000008a6f417223 */ /* 0x100fe2000001006e */
        /* <DEDUP_REMOVED lines=9> */
[C---:B------:R-:W-:Y:S01]  /*7b00*/  FFMA.FTZ R66, R4.reuse, R141, R66 ;  /* 0x0000008d04427223 */ /* 0x040fe20000010042 */
        /* <DEDUP_REMOVED lines=19> */
.L_x_263:
        /* <DEDUP_REMOVED lines=45> */
.L_x_262:
        /* <DEDUP_REMOVED lines=46> */
.L_x_265:
[C-C-:B------:R-:W-:Y:S01]  /*81f0*/  FFMA.FTZ R0, R111.reuse, R147, R110.reuse ;  /* 0x000000936f007223 */ /* 0x140fe2000001006e */
[C-C-:B------:R-:W-:Y:S01]  /*8200*/  FFMA.FTZ R40, R111.reuse, R139, R110.reuse ;  /* 0x0000008b6f287223 */ /* 0x140fe2000001006e */
[C-C-:B0-----:R-:W-:Y:S01]  /*8210*/  FFMA.FTZ R103, R111.reuse, R136, R110.reuse ;  /* 0x000000886f677223 */ /* 0x141fe2000001006e */
[C-C-:B------:R-:W-:Y:S01]  /*8220*/  FFMA.FTZ R95, R111.reuse, R144, R110.reuse ;  /* 0x000000906f5f7223 */ /* 0x140fe2000001006e */
[----:B------:R-:W-:Y:S01]  /*8230*/  FADD.FTZ R151, -R0, R151 ;  /* 0x0000009700977221 */ /* 0x000fe20000010100 */
[C-C-:B------:R-:W-:Y:S01]  /*8240*/  FFMA.FTZ R0, R111.reuse, R145, R110.reuse ;  /* 0x000000916f007223 */ /* 0x140fe2000001006e */
[----:B------:R-:W-:Y:S01]  /*8250*/  FADD.FTZ R143, -R40, R143 ;  /* 0x0000008f288f7221 */ /* 0x000fe20000010100 */
[----:B------:R-:W-:Y:S01]  /*8260*/  FFMA.FTZ R40, R111, R137, R110 ;  /* 0x000000896f287223 */ /* 0x000fe2000001006e */
[----:B------:R-:W-:Y:S01]  /*8270*/  FADD.FTZ R103, -R103, R140 ;  /* 0x0000008c67677221 */ /* 0x000fe20000010100 */
        /* <DEDUP_REMOVED lines=26> */
[----:B------:R-:W-:Y:S01]  /*8420*/  FFMA.FTZ R40, R4, R151, R40 ;  /* 0x0000009704287223 */ /* 0x000fe20000010028 */
[----:B------:R-:W-:Y:S01]  /*8430*/  F2FP.BF16.F32.PACK_AB R42, R100, R149 ;  /* 0x00000095642a723e */ /* 0x000fe200000010ff */
[----:B------:R-:W-:Y:S01]  /*8440*/  FFMA.FTZ R143, R4, R143, R0 ;  /* 0x0000008f048f7223 */ /* 0x000fe20000010000 */
[----:B------:R-:W-:-:S04]  /*8450*/  F2FP.BF16.F32.PACK_AB R41, R94, R41 ;  /* 0x000000295e29723e */ /* 0x000fc800000010ff */
[----:B------:R-:W-:Y:S01]  /*8460*/  F2FP.BF16.F32.PACK_AB R40, R143, R40 ;  /* 0x000000288f28723e */ /* 0x000fe200000010ff */
[----:B------:R-:W-:Y:S06]  /*8470*/  BRA `(.L_x_264) ;  /* 0x0000000800187947 */ /* 0x000fec0003800000 */
.L_x_261:
[----:B------:R-:W-:Y:S05]  /*8480*/  @!P0 BRA `(.L_x_266) ;  /* 0x00000004001c8947 */ /* 0x000fea0003800000 */
[----:B------:R-:W-:Y:S05]  /*8490*/  @!P1 BRA `(.L_x_267) ;  /* 0x0000000000949947 */ /* 0x000fea0003800000 */
[C-C-:B------:R-:W-:Y:S01]  /*84a0*/  FFMA.FTZ R0, R111.reuse, R147, R110.reuse ;  /* 0x000000936f007223 */ /* 0x140fe2000001006e */
[C-C-:B------:R-:W-:Y:S01]  /*84b0*/  FFMA.FTZ R40, R111.reuse, R139, R110.reuse ;  /* 0x0000008b6f287223 */ /* 0x140fe2000001006e */
[C-C-:B0-----:R-:W-:Y:S01]  /*84c0*/  FFMA.FTZ R43, R111.reuse, R138, R110.reuse ;  /* 0x0000008a6f2b7223 */ /* 0x141fe2000001006e */
[----:B------:R-:W-:Y:S01]  /*84d0*/  FFMA.FTZ R41, R111, R146, R110 ;  /* 0x000000926f297223 */ /* 0x000fe2000001006e */
[----:B------:R-:W-:Y:S01]  /*84e0*/  FADD.FTZ R151, -R0, R151 ;  /* 0x0000009700977221 */ /* 0x000fe20000010100 */
        /* <DEDUP_REMOVED lines=32> */
.L_x_267:
[C-C-:B------:R-:W-:Y:S01]  /*86f0*/  FFMA.FTZ R0, R111.reuse, R147, R110.reuse ;  /* 0x000000936f007223 */ /* 0x140fe2000001006e */
[C-C-:B------:R-:W-:Y:S01]  /*8700*/  FFMA.FTZ R40, R111.reuse, R139, R110.reuse ;  /* 0x0000008b6f287223 */ /* 0x140fe2000001006e */
[C-C-:B------:R-:W-:Y:S01]  /*8710*/  FFMA.FTZ R41, R111.reuse, R146, R110.reuse ;  /* 0x000000926f297223 */ /* 0x140fe2000001006e */
[C-C-:B0-----:R-:W-:Y:S01]  /*8720*/  FFMA.FTZ R43, R111.reuse, R138, R110.reuse ;  /* 0x0000008a6f2b7223 */ /* 0x141fe2000001006e */
        /* <DEDUP_REMOVED lines=29> */
.L_x_266:
[----:B------:R-:W-:Y:S05]  /*8900*/  @!P1 BRA `(.L_x_268) ;  /* 0x0000000000849947 */ /* 0x000fea0003800000 */
        /* <DEDUP_REMOVED lines=33> */
.L_x_268:
        /* <DEDUP_REMOVED lines=28> */
.L_x_264:
        /* <DEDUP_REMOVED lines=11> */
[C-C-:B0-----:R-:W-:Y:S01]  /*8d90*/  FFMA.FTZ R40, R111.reuse, R121, R110.reuse ;  /* 0x000000796f287223 */ /* 0x141fe2000001006e */
[C-C-:B------:R-:W-:Y:S01]  /*8da0*/  FFMA.FTZ R0, R111.reuse, R129, R110.reuse ;  /* 0x000000816f007223 */ /* 0x140fe2000001006e */
[C-C-:B------:R-:W-:Y:S01]  /*8db0*/  FFMA.FTZ R39, R111.reuse, R128, R110.reuse ;  /* 0x000000806f277223 */ /* 0x140fe2000001006e */
[C-C-:B------:R-:W-:Y:S01]  /*8dc0*/  FFMA.FTZ R67, R111.reuse, R118, R110.reuse ;  /* 0x000000766f437223 */ /* 0x140fe2000001006e */
[----:B------:R-:W-:Y:S01]  /*8dd0*/  FADD.FTZ R125, -R40, R125 ;  /* 0x0000007d287d7221 */ /* 0x000fe20000010100 */
[----:B------:R-:W-:Y:S01]  /*8de0*/  FADD.FTZ R135, -R0, R135 ;  /* 0x0000008700877221 */ /* 0x000fe20000010100 */
[C-C-:B------:R-:W-:Y:S01]  /*8df0*/  FFMA.FTZ R40, R111.reuse, R119, R110.reuse ;  /* 0x000000776f287223 */ /* 0x140fe2000001006e */
[----:B------:R-:W-:Y:S01]  /*8e00*/  FFMA.FTZ R0, R111, R127, R110 ;  /* 0x0000007f6f007223 */ /* 0x000fe2000001006e */
[----:B------:R-:W-:Y:S01]  /*8e10*/  FADD.FTZ R41, -R39, R134 ;  /* 0x0000008627297221 */ /* 0x000fe20000010100 */
[C-C-:B------:R-:W-:Y:S01]  /*8e20*/  FFMA.FTZ R43, R111.reuse, R120, R110.reuse ;  /* 0x000000786f2b7223 */ /* 0x140fe2000001006e */
[----:B------:R-:W-:Y:S01]  /*8e30*/  FADD.FTZ R123, -R40, R123 ;  /* 0x0000007b287b7221 */ /* 0x000fe20000010100 */
[----:B------:R-:W-:Y:S01]  /*8e40*/  FADD.FTZ R131, -R0, R131 ;  /* 0x0000008300837221 */ /* 0x000fe20000010100 */
[----:B------:R-:W-:Y:S01]  /*8e50*/  SHF.L.U32 R40, R90, 0x10, RZ ;  /* 0x000000105a287819 */ /* 0x000fe200000006ff */
[----:B------:R-:W-:Y:S01]  /*8e60*/  FFMA.FTZ R65, R111, R126, R110 ;  /* 0x0000007e6f417223 */ /* 0x000fe2000001006e */
[----:B------:R-:W-:Y:S01]  /*8e70*/  SHF.L.U32 R0, R89, 0x10, RZ ;  /* 0x0000001059007819 */ /* 0x000fe200000006ff */
[----:B------:R-:W-:Y:S01]  /*8e80*/  FADD.FTZ R73, -R67, R122 ;  /* 0x0000007a43497221 */ /* 0x000fe20000010100 */
[----:B------:R-:W-:Y:S01]  /*8e90*/  PRMT R64, R91, 0x7632, R64 ;  /* 0x000076325b407816 */ /* 0x000fe20000000040 */
[C-C-:B------:R-:W-:Y:S01]  /*8ea0*/  FFMA.FTZ R131, R4.reuse, R131, R40.reuse ;  /* 0x0000008304837223 */ /* 0x140fe20000010028 */
[----:B------:R-:W-:Y:S01]  /*8eb0*/  PRMT R40, R89, 0x7632, R40 ;  /* 0x0000763259287816 */ /* 0x000fe20000000028 */
[--C-:B------:R-:W-:Y:S01]  /*8ec0*/  FFMA.FTZ R41, R4, R41, R0.reuse ;  /* 0x0000002904297223 */ /* 0x100fe20000010000 */
[----:B------:R-:W-:Y:S01]  /*8ed0*/  PRMT R0, R88, 0x7632, R0 ;  /* 0x0000763258007816 */ /* 0x000fe20000000000 */
[----:B------:R-:W-:Y:S01]  /*8ee0*/  FADD.FTZ R43, -R43, R124 ;  /* 0x0000007c2b2b7221 */ /* 0x000fe20000010100 */
[----:B------:R-:W-:Y:S01]  /*8ef0*/  PRMT R42, R90, 0x7632, R42 ;  /* 0x000076325a2a7816 */ /* 0x000fe2000000002a */
[----:B------:R-:W-:Y:S01]  /*8f00*/  FADD.FTZ R65, -R65, R130 ;  /* 0x0000008241417221 */ /* 0x000fe20000010100 */
[----:B------:R-:W-:-:S02]  /*8f10*/  SHF.L.U32 R40, R40, 0x10, RZ ;  /* 0x0000001028287819 */ /* 0x000fc400000006ff */
[----:B------:R-:W-:Y:S02]  /*8f20*/  SHF.L.U32 R39, R88, 0x10, RZ ;  /* 0x0000001058277819 */ /* 0x000fe400000006ff */
[----:B------:R-:W-:Y:S01]  /*8f30*/  SHF.L.U32 R67, R91, 0x10, RZ ;  /* 0x000000105b437819 */ /* 0x000fe200000006ff */
[----:B------:R-:W-:Y:S01]  /*8f40*/  FFMA.FTZ R40, R4, R43, R40 ;  /* 0x0000002b04287223 */ /* 0x000fe20000010028 */
[----:B------:R-:W-:Y:S01]  /*8f50*/  SHF.L.U32 R64, R64, 0x10, RZ ;  /* 0x0000001040407819 */ /* 0x000fe200000006ff */
[----:B------:R-:W-:Y:S01]  /*8f60*/  FFMA.FTZ R39, R4, R135, R39 ;  /* 0x0000008704277223 */ /* 0x000fe20000010027 */
[----:B------:R-:W-:Y:S01]  /*8f70*/  SHF.L.U32 R42, R42, 0x10, RZ ;  /* 0x000000102a2a7819 */ /* 0x000fe200000006ff */
[----:B------:R-:W-:Y:S01]  /*8f80*/  FFMA.FTZ R65, R4, R65, R67 ;  /* 0x0000004104417223 */ /* 0x000fe20000010043 */
[----:B------:R-:W-:Y:S01]  /*8f90*/  SHF.L.U32 R0, R0, 0x10, RZ ;  /* 0x0000001000007819 */ /* 0x000fe200000006ff */
[----:B------:R-:W-:Y:S01]  /*8fa0*/  FFMA.FTZ R64, R4, R73, R64 ;  /* 0x0000004904407223 */ /* 0x000fe20000010040 */
[----:B------:R-:W-:Y:S01]  /*8fb0*/  F2FP.BF16.F32.PACK_AB R41, R40, R41 ;  /* 0x000000292829723e */ /* 0x000fe200000010ff */
[----:B------:R-:W-:-:S02]  /*8fc0*/  FFMA.FTZ R42, R4, R123, R42 ;  /* 0x0000007b042a7223 */ /* 0x000fc4000001002a */
[----:B------:R-:W-:Y:S01]  /*8fd0*/  FFMA.FTZ R0, R4, R125, R0 ;  /* 0x0000007d04007223 */ /* 0x000fe20000010000 */
        /* <DEDUP_REMOVED lines=12> */
.L_x_271:
        /* <DEDUP_REMOVED lines=45> */
.L_x_270:
        /* <DEDUP_REMOVED lines=46> */
.L_x_273:
[C-C-:B------:R-:W-:Y:S01]  /*9650*/  FFMA.FTZ R0, R111.reuse, R129, R110.reuse ;  /* 0x000000816f007223 */ /* 0x140fe2000001006e */
[C-C-:B0-----:R-:W-:Y:S01]  /*9660*/  FFMA.FTZ R40, R111.reuse, R121, R110.reuse ;  /* 0x000000796f287223 */ /* 0x141fe2000001006e */
[C-C-:B------:R-:W-:Y:S01]  /*9670*/  FFMA.FTZ R101, R111.reuse, R118, R110.reuse ;  /* 0x000000766f657223 */ /* 0x140fe2000001006e */
        /* <DEDUP_REMOVED lines=38> */
.L_x_269:
[----:B------:R-:W-:Y:S05]  /*98e0*/  @!P0 BRA `(.L_x_274) ;  /* 0x00000004001c8947 */ /* 0x000fea0003800000 */
[----:B------:R-:W-:Y:S05]  /*98f0*/  @!P1 BRA `(.L_x_275) ;  /* 0x0000000000949947 */ /* 0x000fea0003800000 */
[C-C-:B------:R-:W-:Y:S01]  /*9900*/  FFMA.FTZ R0, R111.reuse, R129, R110.reuse ;  /* 0x000000816f007223 */ /* 0x140fe2000001006e */
[C-C-:B0-----:R-:W-:Y:S01]  /*9910*/  FFMA.FTZ R40, R111.reuse, R121, R110.reuse ;  /* 0x000000796f287223 */ /* 0x141fe2000001006e */
[C-C-:B------:R-:W-:Y:S01]  /*9920*/  FFMA.FTZ R43, R111.reuse, R120, R110.reuse ;  /* 0x000000786f2b7223 */ /* 0x140fe2000001006e */
        /* <DEDUP_REMOVED lines=34> */
.L_x_275:
        /* <DEDUP_REMOVED lines=33> */
.L_x_274:
        /* <DEDUP_REMOVED lines=34> */
.L_x_276:
        /* <DEDUP_REMOVED lines=28> */
.L_x_272:
        /* <DEDUP_REMOVED lines=12> */
[--C-:B------:R-:W-:Y:S01]  /*a200*/  FFMA.FTZ R105, R111, R105, R110.reuse ;  /* 0x000000696f697223 */ /* 0x100fe2000001006e */
[----:B------:R-:W-:Y:S01]  /*a210*/  SHF.L.U32 R0, R69, 0x10, RZ ;  /* 0x0000001045007819 */ /* 0x000fe200000006ff */
[----:B------:R-:W-:Y:S01]  /*a220*/  FFMA.FTZ R99, R111, R99, R110 ;  /* 0x000000636f637223 */ /* 0x000fe2000001006e */
[----:B------:R-:W-:Y:S01]  /*a230*/  SHF.L.U32 R2, R70, 0x10, RZ ;  /* 0x0000001046027819 */ /* 0x000fe200000006ff */
[----:B------:R-:W-:Y:S01]  /*a240*/  FADD.FTZ R93, -R104, R93 ;  /* 0x0000005d685d7221 */ /* 0x000fe20000010100 */
[----:B------:R-:W-:Y:S01]  /*a250*/  FADD.FTZ R105, -R105, R96 ;  /* 0x0000006069697221 */ /* 0x000fe20000010100 */
[C-C-:B------:R-:W-:Y:S01]  /*a260*/  FFMA.FTZ R115, R111.reuse, R115, R110.reuse ;  /* 0x000000736f737223 */ /* 0x140fe2000001006e */
[C-C-:B------:R-:W-:Y:S01]  /*a270*/  FFMA.FTZ R116, R111.reuse, R116, R110.reuse ;  /* 0x000000746f747223 */ /* 0x140fe2000001006e */
[C-C-:B------:R-:W-:Y:S01]  /*a280*/  FFMA.FTZ R117, R111.reuse, R117, R110.reuse ;  /* 0x000000756f757223 */ /* 0x140fe2000001006e */
[----:B------:R-:W-:Y:S01]  /*a290*/  FFMA.FTZ R98, R111, R98, R110 ;  /* 0x000000626f627223 */ /* 0x000fe2000001006e */
[C---:B0-----:R-:W-:Y:S01]  /*a2a0*/  FFMA.FTZ R41, R4.reuse, R93, R0 ;  /* 0x0000005d04297223 */ /* 0x041fe20000010000 */
[----:B------:R-:W-:Y:S01]  /*a2b0*/  FFMA.FTZ R42, R4, R105, R2 ;  /* 0x00000069042a7223 */ /* 0x000fe20000010002 */
[----:B------:R-:W-:Y:S01]  /*a2c0*/  PRMT R43, R71, 0x7632, R43 ;  /* 0x00007632472b7816 */ /* 0x000fe2000000002b */
[----:B------:R-:W-:Y:S01]  /*a2d0*/  FFMA.FTZ R110, R111, R114, R110 ;  /* 0x000000726f6e7223 */ /* 0x000fe2000001006e */
[----:B------:R-:W-:Y:S01]  /*a2e0*/  PRMT R0, R68, 0x7632, R0 ;  /* 0x0000763244007816 */ /* 0x000fe20000000000 */
[----:B------:R-:W-:Y:S01]  /*a2f0*/  FADD.FTZ R99, -R99, R92 ;  /* 0x0000005c63637221 */ /* 0x000fe20000010100 */
[----:B------:R-:W-:Y:S01]  /*a300*/  PRMT R40, R70, 0x7632, R40 ;  /* 0x0000763246287816 */ /* 0x000fe20000000028 */
[----:B------:R-:W-:Y:S01]  /*a310*/  FADD.FTZ R113, -R110, R113 ;  /* 0x000000716e717221 */ /* 0x000fe20000010100 */
        /* <DEDUP_REMOVED lines=30> */
.L_x_279:
        /* <DEDUP_REMOVED lines=45> */
.L_x_278:
        /* <DEDUP_REMOVED lines=46> */
.L_x_281:
[----:B------:R-:W-:Y:S01]  /*aab0*/  PRMT R0, R71, 0x7632, R0 ;  /* 0x0000763247007816 */ /* 0x000fe20000000000 */
[C-C-:B------:R-:W-:Y:S01]  /*aac0*/  FFMA.FTZ R99, R111.reuse, R99, R110.reuse ;  /* 0x000000636f637223 */ /* 0x140fe2000001006e */
[C-C-:B------:R-:W-:Y:S01]  /*aad0*/  FFMA.FTZ R115, R111.reuse, R115, R110.reuse ;  /* 0x000000736f737223 */ /* 0x140fe2000001006e */
[C-C-:B------:R-:W-:Y:S01]  /*aae0*/  FFMA.FTZ R104, R111.reuse, R104, R110.reuse ;  /* 0x000000686f687223 */ /* 0x140fe2000001006e */
[C-C-:B------:R-:W-:Y:S01]  /*aaf0*/  FFMA.FTZ R116, R111.reuse, R116, R110.reuse ;  /* 0x000000746f747223 */ /* 0x140fe2000001006e */
[C-C-:B------:R-:W-:Y:S01]  /*ab00*/  FFMA.FTZ R105, R111.reuse, R105, R110.reuse ;  /* 0x000000696f697223 */ /* 0x140fe2000001006e */
[C-C-:B------:R-:W-:Y:S01]  /*ab10*/  FFMA.FTZ R117, R111.reuse, R117, R110.reuse ;  /* 0x000000756f757223 */ /* 0x140fe2000001006e */
[C-C-:B------:R-:W-:Y:S01]  /*ab20*/  FFMA.FTZ R98, R111.reuse, R98, R110.reuse ;  /* 0x000000626f627223 */ /* 0x140fe2000001006e */
[----:B------:R-:W-:Y:S01]  /*ab30*/  FFMA.FTZ R110, R111, R114, R110 ;  /* 0x000000726f6e7223 */ /* 0x000fe2000001006e */
[----:B------:R-:W-:Y:S01]  /*ab40*/  SHF.L.U32 R39, R0, 0x10, RZ ;  /* 0x0000001000277819 */ /* 0x000fe200000006ff */
[----:B------:R-:W-:Y:S01]  /*ab50*/  FADD.FTZ R105, -R105, R96 ;  /* 0x0000006069697221 */ /* 0x000fe20000010100 */
[----:B------:R-:W-:Y:S01]  /*ab60*/  SHF.L.U32 R2, R71, 0x10, RZ ;  /* 0x0000001047027819 */ /* 0x000fe200000006ff */
[----:B------:R-:W-:Y:S01]  /*ab70*/  FADD.FTZ R97, -R98, R97 ;  /* 0x0000006162617221 */ /* 0x000fe20000010100 */
[----:B------:R-:W-:Y:S01]  /*ab80*/  SHF.L.U32 R0, R70, 0x10, RZ ;  /* 0x0000001046007819 */ /* 0x000fe200000006ff */
[----:B------:R-:W-:Y:S01]  /*ab90*/  FADD.FTZ R113, -R110, R113 ;  /* 0x000000716e717221 */ /* 0x000fe20000010100 */
[C---:B0-----:R-:W-:Y:S01]  /*aba0*/  SHF.L.U32 R40, R69.reuse, 0x10, RZ ;  /* 0x0000001045287819 */ /* 0x041fe200000006ff */
[C-C-:B------:R-:W-:Y:S01]  /*abb0*/  FFMA.FTZ R43, R4.reuse, R97, R2.reuse ;  /* 0x00000061042b7223 */ /* 0x140fe20000010002 */
[----:B------:R-:W-:Y:S01]  /*abc0*/  PRMT R2, R69, 0x7632, R2 ;  /* 0x0000763245027816 */ /* 0x000fe20000000002 */
[C-C-:B------:R-:W-:Y:S01]  /*abd0*/  FFMA.FTZ R94, R4.reuse, R113, R39.reuse ;  /* 0x00000071045e7223 */ /* 0x140fe20000010027 */
[--C-:B------:R-:W-:Y:S01]  /*abe0*/  FFMA.FTZ R105, R4, R105, R0.reuse ;  /* 0x0000006904697223 */ /* 0x100fe20000010000 */
        /* <DEDUP_REMOVED lines=21> */
.L_x_277:
[----:B------:R-:W-:Y:S05]  /*ad40*/  @!P0 BRA `(.L_x_282) ;  /* 0x00000004001c8947 */ /* 0x000fea0003800000 */
[----:B------:R-:W-:Y:S05]  /*ad50*/  @!P1 BRA `(.L_x_283) ;  /* 0x0000000000949947 */ /* 0x000fea0003800000 */
        /* <DEDUP_REMOVED lines=8> */
[----:B------:R-:W-:Y:S01]  /*ade0*/  FADD.FTZ R99, -R99, R92 ;  /* 0x0000005c63637221 */ /* 0x000fe20000010100 */
[----:B------:R-:W-:Y:S01]  /*adf0*/  FADD.FTZ R39, -R115, R106 ;  /* 0x0000006a73277221 */ /* 0x000fe20000010100 */
[----:B0-----:R-:W-:Y:S01]  /*ae00*/  FADD.FTZ R41, -R104, R93 ;  /* 0x0000005d68297221 */ /* 0x001fe20000010100 */
        /* <DEDUP_REMOVED lines=26> */
.L_x_283:
        /* <DEDUP_REMOVED lines=15> */
[----:B------:R-:W-:Y:S01]  /*b0a0*/  FADD.FTZ R113, -R110, R113 ;  /* 0x000000716e717221 */ /* 0x000fe20000010100 */
        /* <DEDUP_REMOVED lines=17> */
.L_x_282:
        /* <DEDUP_REMOVED lines=34> */
.L_x_284:
        /* <DEDUP_REMOVED lines=28> */
.L_x_280:
[----:B------:R-:W0:Y:S01]  /*b5a0*/  @P0 LDC.64 R92, c[0x0][0x478] ;  /* 0x00011e00ff5c0b82 */ /* 0x000e220000000a00 */
[----:B------:R-:W-:-:S07]  /*b5b0*/  IMAD.WIDE.U32 R168, R3, 0x10, R168 ;  /* 0x0000001003a87825 */ /* 0x000fce00078e00a8 */
[----:B------:R-:W1:Y:S08]  /*b5c0*/  @P1 LDC.64 R94, c[0x0][0x470] ;  /* 0x00011c00ff5e1b82 */ /* 0x000e700000000a00 */
[----:B------:R-:W2:Y:S01]  /*b5d0*/  LDC.64 R96, c[0x0][0x380] ;  /* 0x0000e000ff607b82 */ /* 0x000ea20000000a00 */
[----:B0-----:R-:W-:-:S05]  /*b5e0*/  @P0 IMAD.WIDE.U32 R92, R3, 0x10, R92 ;  /* 0x00000010035c0825 */ /* 0x001fca00078e005c */
[----:B------:R0:W-:Y:S01]  /*b5f0*/  @P0 STG.E.128 desc[UR10][R92.64], R64 ;  /* 0x000000405c000986 */ /* 0x0001e2000c101d0a */
[----:B-1----:R-:W-:-:S03]  /*b600*/  @P1 IMAD.WIDE.U32 R2, R3, 0x10, R94 ;  /* 0x0000001003021825 */ /* 0x002fc600078e005e */
[----:B------:R0:W-:Y:S04]  /*b610*/  STG.E.128 desc[UR10][R168.64], R40 ;  /* 0x00000028a8007986 */ /* 0x0001e8000c101d0a */
[----:B------:R0:W-:Y:S01]  /*b620*/  @P1 STG.E.128 desc[UR10][R2.64], R72 ;  /* 0x0000004802001986 */ /* 0x0001e2000c101d0a */
[----:B--2---:R-:W-:-:S04]  /*b630*/  LEA R38, R96, R38, 0x2 ;  /* 0x0000002660267211 */ /* 0x004fc800078e10ff */
[----:B------:R-:W-:-:S13]  /*b640*/  ISETP.GE.AND P0, PT, R38, R97, PT ;  /* 0x000000612600720c */ /* 0x000fda0003f06270 */
[----:B0-----:R-:W-:Y:S05]  /*b650*/  @!P0 BRA `(.L_x_285) ;  /* 0xffffff5000988947 */ /* 0x001fea000383ffff */
[----:B------:R-:W-:Y:S05]  /*b660*/  BSYNC B1 ;  /* 0x0000000000017941 */ /* 0x000fea0003800000 */
.L_x_241:
[----:B------:R0:W5:Y:S04]  /*b670*/  LDL.LU R48, [R1+0x28] ;  /* 0x0000280001307983 */ /* 0x0001680000300800 */
        /* <DEDUP_REMOVED lines=9> */
[----:B------:R0:W5:Y:S01]  /*b710*/  LDL.LU R46, [R1] ;  /* 0x00000000012e7983 */ /* 0x0001620000300800 */
[----:B------:R-:W-:-:S02]  /*b720*/  MOV R47, R37 ;  /* 0x00000025002f7202 */ /* 0x000fc40000000f00 */
[----:B------:R-:W-:Y:S01]  /*b730*/  MOV R37, R35 ;  /* 0x0000002300257202 */ /* 0x000fe20000000f00 */
[----:B------:R0:W5:Y:S01]  /*b740*/  LDL.LU R52, [R1+0xa0] ;  /* 0x0000a00001347983 */ /* 0x0001620000300800 */
[----:B------:R-:W-:Y:S02]  /*b750*/  MOV R38, R34 ;  /* 0x0000002200267202 */ /* 0x000fe40000000f00 */
[----:B------:R-:W-:Y:S01]  /*b760*/  MOV R39, R33 ;  /* 0x0000002100277202 */ /* 0x000fe20000000f00 */
        /* <DEDUP_REMOVED lines=60> */
[----:B0-----:R-:W-:-:S07]  /*bb30*/  MOV R8, R5 ;  /* 0x0000000500087202 */ /* 0x001fce0000000f00 */
.L_x_240:
[----:B------:R-:W-:Y:S05]  /*bb40*/  BSYNC B0 ;  /* 0x0000000000007941 */ /* 0x000fea0003800000 */
.L_x_239:
[----:B------:R-:W0:Y:S01]  /*bb50*/  S2R R88, SR_TID.X ;  /* 0x0000000000587919 */ /* 0x000e220000002100 */
        /* <DEDUP_REMOVED lines=11> */
[----:B-----5:R-:W-:Y:S04]  /*bc10*/  STS.128 [R0], R56 ;  /* 0x0000003800007388 */ /* 0x020fe80000000c00 */
        /* <DEDUP_REMOVED lines=23> */
[----:B-1----:R-:W-:Y:S01]  /*bd90*/  FADD.FTZ R3, RZ, R3 ;  /* 0x00000003ff037221 */ /* 0x002fe20000010000 */
[----:B----4-:R-:W-:Y:S02]  /*bda0*/  FADD.FTZ R4, RZ, R4 ;  /* 0x00000004ff047221 */ /* 0x010fe40000010000 */
[----:B------:R-:W-:Y:S01]  /*bdb0*/  LDS R33, [R6+0x2400] ;  /* 0x0024000006217984 */ /* 0x000fe20000000800 */
[----:B---3--:R-:W-:-:S03]  /*bdc0*/  FADD.FTZ R5, RZ, R5 ;  /* 0x00000005ff057221 */ /* 0x008fc60000010000 */
[----:B------:R-:W-:Y:S01]  /*bdd0*/  LDS R34, [R6+0x2600] ;  /* 0x0026000006227984 */ /* 0x000fe20000000800 */
[----:B--2---:R-:W-:-:S03]  /*bde0*/  FADD.FTZ R7, RZ, R7 ;  /* 0x00000007ff077221 */ /* 0x004fc60000010000 */
[----:B------:R-:W1:Y:S01]  /*bdf0*/  LDS R58, [R6+0x2800] ;  /* 0x00280000063a7984 */ /* 0x000e620000000800 */
[----:B------:R-:W-:-:S03]  /*be00*/  FADD.FTZ R28, RZ, R28 ;  /* 0x0000001cff1c7221 */ /* 0x000fc60000010000 */
[----:B------:R-:W2:Y:S01]  /*be10*/  LDS R35, [R6+0x2a00] ;  /* 0x002a000006237984 */ /* 0x000ea20000000800 */
[----:B------:R-:W-:-:S03]  /*be20*/  FADD.FTZ R57, R2, R57 ;  /* 0x0000003902397221 */ /* 0x000fc60000010000 */
[----:B------:R-:W3:Y:S01]  /*be30*/  LDS R60, [R6+0x2c00] ;  /* 0x002c0000063c7984 */ /* 0x000ee20000000800 */
[----:B------:R-:W-:-:S03]  /*be40*/  FADD.FTZ R56, R3, R56 ;  /* 0x0000003803387221 */ /* 0x000fc60000010000 */
        /* <DEDUP_REMOVED lines=8> */
[----:B------:R-:W0:Y:S04]  /*bed0*/  LDS R32, [R6+0x2200] ;  /* 0x0022000006207984 */ /* 0x000e280000000800 */
[----:B------:R-:W0:Y:S04]  /*bee0*/  LDS R31, [R6+0x2000] ;  /* 0x00200000061f7984 */ /* 0x000e280000000800 */
[----:B------:R-:W0:Y:S04]  /*bef0*/  LDS R59, [R6+0x2e00] ;  /* 0x002e0000063b7984 */ /* 0x000e280000000800 */
[----:B------:R-:W0:Y:S01]  /*bf00*/  LDS R62, [R6+0x3000] ;  /* 0x00300000063e7984 */ /* 0x000e220000000800 */
[----:B-1----:R-:W-:-:S03]  /*bf10*/  FADD.FTZ R57, R57, R58 ;  /* 0x0000003a39397221 */ /* 0x002fc60000010000 */
[----:B------:R-:W1:Y:S01]  /*bf20*/  LDS R61, [R6+0x3200] ;  /* 0x00320000063d7984 */ /* 0x000e620000000800 */
[----:B--2---:R-:W-:-:S03]  /*bf30*/  FADD.FTZ R35, R56, R35 ;  /* 0x0000002338237221 */ /* 0x004fc60000010000 */
[----:B------:R-:W2:Y:S01]  /*bf40*/  LDS R63, [R6+0x3400] ;  /* 0x00340000063f7984 */ /* 0x000ea20000000800 */
[----:B---3--:R-:W-:-:S03]  /*bf50*/  FADD.FTZ R29, R29, R60 ;  /* 0x0000003c1d1d7221 */ /* 0x008fc60000010000 */
[----:B------:R-:W3:Y:S01]  /*bf60*/  LDS R64, [R6+0x3600] ;  /* 0x0036000006407984 */ /* 0x000ee20000000800 */
[----:B----4-:R-:W-:-:S03]  /*bf70*/  FADD.FTZ R2, RZ, R2 ;  /* 0x00000002ff027221 */ /* 0x010fc60000010000 */
[----:B------:R-:W4:Y:S01]  /*bf80*/  LDS R65, [R6+0x3800] ;  /* 0x0038000006417984 */ /* 0x000f220000000800 */
[----:B------:R-:W-:-:S03]  /*bf90*/  FADD.FTZ R3, RZ, R3 ;  /* 0x00000003ff037221 */ /* 0x000fc60000010000 */
[----:B------:R-:W4:Y:S01]  /*bfa0*/  LDS R66, [R6+0x3a00] ;  /* 0x003a000006427984 */ /* 0x000f220000000800 */
[----:B------:R-:W-:-:S03]  /*bfb0*/  FADD.FTZ R4, RZ, R4 ;  /* 0x00000004ff047221 */ /* 0x000fc60000010000 */
[----:B------:R-:W4:Y:S01]  /*bfc0*/  LDS R68, [R6+0x3c00] ;  /* 0x003c000006447984 */ /* 0x000f220000000800 */
[----:B------:R-:W-:Y:S01]  /*bfd0*/  FADD.FTZ R5, RZ, R5 ;  /* 0x00000005ff057221 */ /* 0x000fe20000010000 */
[----:B------:R-:W-:Y:S02]  /*bfe0*/  FADD.FTZ R4, R4, R33 ;  /* 0x0000002104047221 */ /* 0x000fe40000010000 */
[----:B------:R-:W4:Y:S01]  /*bff0*/  LDS R70, [R6+0x3e00] ;  /* 0x003e000006467984 */ /* 0x000f220000000800 */
[----:B------:R-:W-:Y:S01]  /*c000*/  FADD.FTZ R5, R5, R34 ;  /* 0x0000002205057221 */ /* 0x000fe20000010000 */
[----:B0-----:R-:W-:Y:S02]  /*c010*/  FADD.FTZ R3, R3, R32 ;  /* 0x0000002003037221 */ /* 0x001fe40000010000 */
[----:B------:R-:W0:Y:S01]  /*c020*/  LDS R72, [R6+0x4000] ;  /* 0x0040000006487984 */ /* 0x000e220000000800 */
[----:B------:R-:W-:-:S03]  /*c030*/  FADD.FTZ R2, R2, R31 ;  /* 0x0000001f02027221 */ /* 0x000fc60000010000 */
[----:B------:R-:W0:Y:S01]  /*c040*/  LDS R67, [R6+0x4200] ;  /* 0x0042000006437984 */ /* 0x000e220000000800 */
[----:B------:R-:W-:-:S03]  /*c050*/  FADD.FTZ R30, R30, R59 ;  /* 0x0000003b1e1e7221 */ /* 0x000fc60000010000 */
[----:B------:R-:W0:Y:S01]  /*c060*/  LDS R74, [R6+0x4400] ;  /* 0x00440000064a7984 */ /* 0x000e220000000800 */
[----:B------:R-:W-:-:S03]  /*c070*/  FADD.FTZ R7, R7, R62 ;  /* 0x0000003e07077221 */ /* 0x000fc60000010000 */
[----:B------:R-:W0:Y:S01]  /*c080*/  LDS R69, [R6+0x4600] ;  /* 0x0046000006457984 */ /* 0x000e220000000800 */
[----:B-1----:R-:W-:-:S03]  /*c090*/  FADD.FTZ R28, R28, R61 ;  /* 0x0000003d1c1c7221 */ /* 0x002fc60000010000 */
[----:B------:R-:W1:Y:S01]  /*c0a0*/  LDS R71, [R6+0x4800] ;  /* 0x0048000006477984 */ /* 0x000e620000000800 */
[----:B--2---:R-:W-:-:S03]  /*c0b0*/  FADD.FTZ R2, R2, R63 ;  /* 0x0000003f02027221 */ /* 0x004fc60000010000 */
[----:B------:R-:W-:Y:S01]  /*c0c0*/  LDS R76, [R6+0x4a00] ;  /* 0x004a0000064c7984 */ /* 0x000fe20000000800 */
[----:B---3--:R-:W-:-:S03]  /*c0d0*/  FADD.FTZ R3, R3, R64 ;  /* 0x0000004003037221 */ /* 0x008fc60000010000 */
[----:B------:R-:W2:Y:S01]  /*c0e0*/  LDS R73, [R6+0x4c00] ;  /* 0x004c000006497984 */ /* 0x000ea20000000800 */
[----:B----4-:R-:W-:-:S03]  /*c0f0*/  FADD.FTZ R4, R4, R65 ;  /* 0x0000004104047221 */ /* 0x010fc60000010000 */
[----:B------:R-:W-:Y:S01]  /*c100*/  LDS R78, [R6+0x4e00] ;  /* 0x004e0000064e7984 */ /* 0x000fe20000000800 */
[----:B------:R-:W-:Y:S01]  /*c110*/  FADD.FTZ R5, R5, R66 ;  /* 0x0000004205057221 */ /* 0x000fe20000010000 */
[----:B------:R-:W-:Y:S01]  /*c120*/  BAR.SYNC.DEFER_BLOCKING 0x0 ;  /* 0x0000000000007b1d */ /* 0x000fe20000010000 */
[----:B------:R-:W-:Y:S01]  /*c130*/  FADD.FTZ R57, R57, R68 ;  /* 0x0000004439397221 */ /* 0x000fe20000010000 */
[----:B------:R-:W-:Y:S01]  /*c140*/  FADD.FTZ R35, R35, R70 ;  /* 0x0000004623237221 */ /* 0x000fe20000010000 */
[----:B0-----:R-:W-:Y:S01]  /*c150*/  FADD.FTZ R29, R29, R72 ;  /* 0x000000481d1d7221 */ /* 0x001fe20000010000 */
[----:B------:R-:W-:Y:S01]  /*c160*/  FADD.FTZ R67, R30, R67 ;  /* 0x000000431e437221 */ /* 0x000fe20000010000 */
[----:B------:R-:W-:Y:S01]  /*c170*/  FADD.FTZ R7, R7, R74 ;  /* 0x0000004a07077221 */ /* 0x000fe20000010000 */
[----:B------:R-:W-:Y:S01]  /*c180*/  FADD.FTZ R69, R28, R69 ;  /* 0x000000451c457221 */ /* 0x000fe20000010000 */
[----:B------:R0:W-:Y:S01]  /*c190*/  STS.128 [R0], R8 ;  /* 0x0000000800007388 */ /* 0x0001e20000000c00 */
[----:B-1----:R-:W-:-:S03]  /*c1a0*/  FADD.FTZ R71, R2, R71 ;  /* 0x0000004702477221 */ /* 0x002fc60000010000 */
[----:B------:R-:W-:Y:S04]  /*c1b0*/  STS.128 [R0+0x10], R12 ;  /* 0x0000100c00007388 */ /* 0x000fe80000000c00 */
[----:B------:R1:W-:Y:S01]  /*c1c0*/  STS.128 [R0+0x400], R16 ;  /* 0x0004001000007388 */ /* 0x0003e20000000c00 */
[----:B--2---:R-:W-:-:S03]  /*c1d0*/  FADD.FTZ R73, R4, R73 ;  /* 0x0000004904497221 */ /* 0x004fc60000010000 */
[----:B------:R-:W-:Y:S04]  /*c1e0*/  STS.128 [R0+0x410], R20 ;  /* 0x0004101400007388 */ /* 0x000fe80000000c00 */
[----:B------:R-:W-:Y:S01]  /*c1f0*/  STS.128 [R0+0x800], R24 ;  /* 0x0008001800007388 */ /* 0x000fe20000000c00 */
[----:B0-----:R-:W-:-:S03]  /*c200*/  FADD.FTZ R9, R3, R76 ;  /* 0x0000004c03097221 */ /* 0x001fc60000010000 */
[----:B------:R-:W-:Y:S04]  /*c210*/  STS.128 [R0+0x810], R48 ;  /* 0x0008103000007388 */ /* 0x000fe80000000c00 */
[----:B------:R-:W-:Y:S01]  /*c220*/  STS.128 [R0+0xc00], R40 ;  /* 0x000c002800007388 */ /* 0x000fe20000000c00 */
[----:B-1----:R-:W0:Y:S03]  /*c230*/  LDC R16, c[0x0][0x388] ;  /* 0x0000e200ff107b82 */ /* 0x002e260000000800 */
[----:B------:R-:W-:Y:S04]  /*c240*/  STS.128 [R0+0xc10], R44 ;  /* 0x000c102c00007388 */ /* 0x000fe80000000c00 */
[----:B------:R-:W-:Y:S04]  /*c250*/  STS.128 [R0+0x1000], R36 ;  /* 0x0010002400007388 */ /* 0x000fe80000000c00 */
[----:B------:R-:W-:Y:S01]  /*c260*/  STS.128 [R0+0x1010], R52 ;  /* 0x0010103400007388 */ /* 0x000fe20000000c00 */
[----:B------:R-:W-:Y:S06]  /*c270*/  BAR.SYNC.DEFER_BLOCKING 0x0 ;  /* 0x0000000000007b1d */ /* 0x000fec0000010000 */
[----:B------:R-:W1:Y:S04]  /*c280*/  LDS R8, [R6] ;  /* 0x0000000006087984 */ /* 0x000e680000000800 */
        /* <DEDUP_REMOVED lines=8> */
[----:B------:R-:W4:Y:S04]  /*c310*/  LDS R12, [R6+0x2c00] ;  /* 0x002c0000060c7984 */ /* 0x000f280000000800 */
[----:B------:R-:W4:Y:S01]  /*c320*/  LDS R25, [R6+0x3e00] ;  /* 0x003e000006197984 */ /* 0x000f220000000800 */
[----:B-1----:R-:W-:-:S03]  /*c330*/  FADD.FTZ R8, RZ, R8 ;  /* 0x00000008ff087221 */ /* 0x002fc60000010000 */
[----:B------:R-:W1:Y:S01]  /*c340*/  LDS R14, [R6+0x4000] ;  /* 0x00400000060e7984 */ /* 0x000e620000000800 */
[----:B--2---:R-:W-:Y:S01]  /*c350*/  FADD.FTZ R8, R8, R13 ;  /* 0x0000000d08087221 */ /* 0x004fe20000010000 */
[----:B0-----:R-:W-:Y:S02]  /*c360*/  IMAD R13, R16, UR4, RZ ;  /* 0x00000004100d7c24 */ /* 0x001fe4000f8e02ff */
[----:B---3--:R-:W-:Y:S01]  /*c370*/  FADD.FTZ R10, RZ, R10 ;  /* 0x0000000aff0a7221 */ /* 0x008fe20000010000 */
[----:B------:R-:W-:Y:S02]  /*c380*/  LDS R27, [R6+0x2e00] ;  /* 0x002e0000061b7984 */ /* 0x000fe40000000800 */
[----:B------:R-:W-:Y:S01]  /*c390*/  IADD3 R13, P0, PT, R13, R88, RZ ;  /* 0x000000580d0d7210 */ /* 0x000fe20007f1e0ff */
[----:B----4-:R-:W-:Y:S01]  /*c3a0*/  FADD.FTZ R0, RZ, R11 ;  /* 0x0000000bff007221 */ /* 0x010fe20000010000 */
[----:B------:R-:W-:Y:S01]  /*c3b0*/  FADD.FTZ R11, R5, R78 ;  /* 0x0000004e050b7221 */ /* 0x000fe20000010000 */
[----:B------:R-:W-:Y:S01]  /*c3c0*/  LDS R31, [R6+0x3000] ;  /* 0x00300000061f7984 */ /* 0x000fe20000000800 */
[----:B------:R-:W-:Y:S01]  /*c3d0*/  IADD3.X R2, PT, PT, RZ, RZ, RZ, P0, !PT ;  /* 0x000000ffff027210 */ /* 0x000fe200007fe4ff */
[----:B------:R-:W-:Y:S01]  /*c3e0*/  FADD.FTZ R10, R10, R15 ;  /* 0x0000000f0a0a7221 */ /* 0x000fe20000010000 */
[C---:B------:R-:W-:Y:S01]  /*c3f0*/  SHF.L.U32 R4, R13.reuse, 0x2, RZ ;  /* 0x000000020d047819 */ /* 0x040fe200000006ff */
[----:B------:R-:W-:Y:S01]  /*c400*/  LDS R47, [R6+0x4200] ;  /* 0x00420000062f7984 */ /* 0x000fe20000000800 */
[----:B------:R-:W-:Y:S01]  /*c410*/  SHF.L.U64.HI R13, R13, 0x2, R2 ;  /* 0x000000020d0d7819 */ /* 0x000fe20000010202 */
[----:B------:R-:W-:Y:S01]  /*c420*/  FADD.FTZ R8, R8, R19 ;  /* 0x0000001308087221 */ /* 0x000fe20000010000 */
[C---:B------:R-:W-:Y:S01]  /*c430*/  IADD3 R2, P0, PT, R4.reuse, UR18, RZ ;  /* 0x0000001204027c10 */ /* 0x040fe2000ff1e0ff */
[----:B------:R-:W-:Y:S01]  /*c440*/  LDS R19, [R6+0x1c00] ;  /* 0x001c000006137984 */ /* 0x000fe20000000800 */
[----:B------:R-:W-:Y:S01]  /*c450*/  IADD3 R4, P1, PT, R4, UR16, RZ ;  /* 0x0000001004047c10 */ /* 0x000fe2000ff3e0ff */
[----:B------:R-:W-:Y:S01]  /*c460*/  FADD.FTZ R17, R0, R17 ;  /* 0x0000001100117221 */ /* 0x000fe20000010000 */
[----:B------:R-:W-:Y:S01]  /*c470*/  IADD3.X R3, PT, PT, R13, UR19, RZ, P0, !PT ;  /* 0x000000130d037c10 */ /* 0x000fe200087fe4ff */
[----:B------:R-:W0:Y:S01]  /*c480*/  LDS R0, [R6+0x600] ;  /* 0x0006000006007984 */ /* 0x000e220000000800 */
[----:B------:R-:W-:-:S03]  /*c490*/  FADD.FTZ R10, R10, R21 ;  /* 0x000000150a0a7221 */ /* 0x000fc60000010000 */
[----:B------:R-:W-:Y:S01]  /*c4a0*/  LDS R21, [R6+0x1e00] ;  /* 0x001e000006157984 */ /* 0x000fe20000000800 */
[----:B------:R-:W-:-:S03]  /*c4b0*/  FADD.FTZ R41, R8, R23 ;  /* 0x0000001708297221 */ /* 0x000fc60000010000 */
[----:B------:R-:W2:Y:S01]  /*c4c0*/  LDS R8, [R6+0x800] ;  /* 0x0008000006087984 */ /* 0x000ea20000000800 */
[----:B------:R-:W-:-:S03]  /*c4d0*/  FADD.FTZ R5, R17, R12 ;  /* 0x0000000c11057221 */ /* 0x000fc60000010000 */
[----:B------:R-:W3:Y:S01]  /*c4e0*/  LDS R17, [R6+0x1a00] ;  /* 0x001a000006117984 */ /* 0x000ee20000000800 */
[----:B------:R-:W-:-:S03]  /*c4f0*/  FADD.FTZ R43, R10, R25 ;  /* 0x000000190a2b7221 */ /* 0x000fc60000010000 */
[----:B------:R-:W4:Y:S01]  /*c500*/  LDS R10, [R6+0xa00] ;  /* 0x000a0000060a7984 */ /* 0x000f220000000800 */
[----:B-1----:R-:W-:Y:S01]  /*c510*/  FADD.FTZ R45, R5, R14 ;  /* 0x0000000e052d7221 */ /* 0x002fe20000010000 */
[----:B------:R-:W-:Y:S02]  /*c520*/  IADD3.X R5, PT, PT, R13, UR17, RZ, P1, !PT ;  /* 0x000000110d057c10 */ /* 0x000fe40008ffe4ff */
[----:B------:R-:W1:Y:S04]  /*c530*/  LDS R12, [R6+0xc00] ;  /* 0x000c0000060c7984 */ /* 0x000e680000000800 */
[----:B------:R-:W1:Y:S04]  /*c540*/  LDS R13, [R6+0xe00] ;  /* 0x000e0000060d7984 */ /* 0x000e680000000800 */
[----:B------:R-:W1:Y:S04]  /*c550*/  LDS R23, [R6+0x2000] ;  /* 0x0020000006177984 */ /* 0x000e680000000800 */
[----:B------:R-:W1:Y:S04]  /*c560*/  LDS R14, [R6+0x1000] ;  /* 0x00100000060e7984 */ /* 0x000e680000000800 */
[----:B------:R-:W1:Y:S04]  /*c570*/  LDS R33, [R6+0x3200] ;  /* 0x0032000006217984 */ /* 0x000e680000000800 */
[----:B------:R-:W1:Y:S01]  /*c580*/  LDS R16, [R6+0x2200] ;  /* 0x0022000006107984 */ /* 0x000e620000000800 */
[----:B0-----:R-:W-:-:S03]  /*c590*/  FADD.FTZ R0, RZ, R0 ;  /* 0x00000000ff007221 */ /* 0x001fc60000010000 */
[----:B------:R-:W0:Y:S04]  /*c5a0*/  LDS R15, [R6+0x1200] ;  /* 0x00120000060f7984 */ /* 0x000e280000000800 */
[----:B------:R-:W0:Y:S01]  /*c5b0*/  LDS R49, [R6+0x4400] ;  /* 0x0044000006317984 */ /* 0x000e220000000800 */
[----:B--2---:R-:W-:-:S03]  /*c5c0*/  FADD.FTZ R8, RZ, R8 ;  /* 0x00000008ff087221 */ /* 0x004fc60000010000 */
[----:B------:R-:W2:Y:S01]  /*c5d0*/  LDS R37, [R6+0x3400] ;  /* 0x0034000006257984 */ /* 0x000ea20000000800 */
[----:B---3--:R-:W-:Y:S01]  /*c5e0*/  FADD.FTZ R0, R0, R17 ;  /* 0x0000001100007221 */ /* 0x008fe20000010000 */
[----:B------:R-:W-:Y:S02]  /*c5f0*/  FADD.FTZ R8, R8, R19 ;  /* 0x0000001308087221 */ /* 0x000fe40000010000 */
[----:B------:R-:W3:Y:S01]  /*c600*/  LDS R25, [R6+0x2400] ;  /* 0x0024000006197984 */ /* 0x000ee20000000800 */
[----:B----4-:R-:W-:Y:S01]  /*c610*/  FADD.FTZ R10, RZ, R10 ;  /* 0x0000000aff0a7221 */ /* 0x010fe20000010000 */
[----:B------:R-:W-:Y:S01]  /*c620*/  FADD.FTZ R0, R0, R27 ;  /* 0x0000001b00007221 */ /* 0x000fe20000010000 */
[----:B------:R-:W-:Y:S01]  /*c630*/  FADD.FTZ R8, R8, R31 ;  /* 0x0000001f08087221 */ /* 0x000fe20000010000 */
[----:B------:R-:W4:Y:S01]  /*c640*/  LDS R51, [R6+0x4600] ;  /* 0x0046000006337984 */ /* 0x000f220000000800 */
[----:B-1----:R-:W-:Y:S01]  /*c650*/  FADD.FTZ R12, RZ, R12 ;  /* 0x0000000cff0c7221 */ /* 0x002fe20000010000 */
[----:B------:R-:W-:Y:S01]  /*c660*/  FADD.FTZ R10, R10, R21 ;  /* 0x000000150a0a7221 */ /* 0x000fe20000010000 */
[----:B------:R-:W-:Y:S01]  /*c670*/  FADD.FTZ R47, R0, R47 ;  /* 0x0000002f002f7221 */ /* 0x000fe20000010000 */
[----:B------:R-:W1:Y:S01]  /*c680*/  LDS R20, [R6+0x3600] ;  /* 0x0036000006147984 */ /* 0x000e620000000800 */
[----:B------:R-:W-:-:S03]  /*c690*/  FADD.FTZ R13, RZ, R13 ;  /* 0x0000000dff0d7221 */ /* 0x000fc60000010000 */
[----:B------:R-:W1:Y:S01]  /*c6a0*/  LDS R18, [R6+0x2600] ;  /* 0x0026000006127984 */ /* 0x000e620000000800 */
[----:B------:R-:W-:-:S03]  /*c6b0*/  FADD.FTZ R12, R12, R23 ;  /* 0x000000170c0c7221 */ /* 0x000fc60000010000 */
[----:B------:R-:W1:Y:S01]  /*c6c0*/  LDS R53, [R6+0x4800] ;  /* 0x0048000006357984 */ /* 0x000e620000000800 */
[----:B------:R-:W-:-:S03]  /*c6d0*/  FADD.FTZ R14, RZ, R14 ;  /* 0x0000000eff0e7221 */ /* 0x000fc60000010000 */
[----:B------:R-:W1:Y:S01]  /*c6e0*/  LDS R39, [R6+0x3800] ;  /* 0x0038000006277984 */ /* 0x000e620000000800 */
[----:B------:R-:W-:-:S03]  /*c6f0*/  FADD.FTZ R10, R10, R33 ;  /* 0x000000210a0a7221 */ /* 0x000fc60000010000 */
[----:B------:R-:W1:Y:S01]  /*c700*/  LDS R24, [R6+0x4a00] ;  /* 0x004a000006187984 */ /* 0x000e620000000800 */
[----:B------:R-:W-:-:S03]  /*c710*/  FADD.FTZ R13, R13, R16 ;  /* 0x000000100d0d7221 */ /* 0x000fc60000010000 */
[----:B------:R-:W1:Y:S01]  /*c720*/  LDS R22, [R6+0x3a00] ;  /* 0x003a000006167984 */ /* 0x000e620000000800 */
[----:B0-----:R-:W-:-:S03]  /*c730*/  FADD.FTZ R15, RZ, R15 ;  /* 0x0000000fff0f7221 */ /* 0x001fc60000010000 */
[----:B------:R-:W0:Y:S01]  /*c740*/  LDS R55, [R6+0x4c00] ;  /* 0x004c000006377984 */ /* 0x000e220000000800 */
[----:B------:R-:W-:-:S03]  /*c750*/  FADD.FTZ R49, R8, R49 ;  /* 0x0000003108317221 */ /* 0x000fc60000010000 */
[----:B------:R-:W0:Y:S01]  /*c760*/  LDS R26, [R6+0x4e00] ;  /* 0x004e0000061a7984 */ /* 0x000e220000000800 */
[----:B--2---:R-:W-:-:S03]  /*c770*/  FADD.FTZ R12, R12, R37 ;  /* 0x000000250c0c7221 */ /* 0x004fc60000010000 */
[----:B------:R-:W-:Y:S01]  /*c780*/  STG.E desc[UR10][R2.64], R41 ;  /* 0x0000002902007986 */ /* 0x000fe2000c10190a */
[----:B---3--:R-:W-:-:S03]  /*c790*/  FADD.FTZ R14, R14, R25 ;  /* 0x000000190e0e7221 */ /* 0x008fc60000010000 */
[----:B------:R-:W-:Y:S01]  /*c7a0*/  STG.E desc[UR10][R4.64], R57 ;  /* 0x0000003904007986 */ /* 0x000fe2000c10190a */
[----:B----4-:R-:W-:-:S03]  /*c7b0*/  FADD.FTZ R51, R10, R51 ;  /* 0x000000330a337221 */ /* 0x010fc60000010000 */
        /* <DEDUP_REMOVED lines=13> */
[----:B0-----:R-:W-:-:S03]  /*c890*/  FADD.FTZ R55, R14, R55 ;  /* 0x000000370e377221 */ /* 0x001fc60000010000 */
[----:B------:R-:W-:Y:S01]  /*c8a0*/  STG.E desc[UR10][R4.64+0x800], R7 ;  /* 0x0008000704007986 */ /* 0x000fe2000c10190a */
[----:B------:R-:W-:-:S03]  /*c8b0*/  FADD.FTZ R15, R15, R26 ;  /* 0x0000001a0f0f7221 */ /* 0x000fc60000010000 */
        /* <DEDUP_REMOVED lines=11> */
.L_x_244:
[----:B------:R-:W-:Y:S01]  /*c970*/  HFMA2 R174, -RZ, RZ, 0, 5.9604644775390625e-08 ;  /* 0x00000001ffae7431 */ /* 0x000fe200000001ff */
[----:B------:R-:W-:Y:S01]  /*c980*/  BSSY B2, `(.L_x_286) ;  /* 0x0000007000027945 */ /* 0x000fe20003800000 */
[----:B------:R-:W-:Y:S02]  /*c990*/  MOV R179, R186 ;  /* 0x000000ba00b37202 */ /* 0x000fe40000000f00 */
[----:B------:R-:W-:Y:S02]  /*c9a0*/  MOV R177, 0x1f ;  /* 0x0000001f00b17802 */ /* 0x000fe40000000f00 */
[----:B------:R-:W-:-:S07]  /*c9b0*/  MOV R178, 0xffffffff ;  /* 0xffffffff00b27802 */ /* 0x000fce0000000f00 */
[----:B------:R-:W-:Y:S05]  /*c9c0*/  WARPSYNC.COLLECTIVE R178, `(.L_x_287) ;  /* 0x00000000b2087348 */ /* 0x000fea0003c00000 */
[----:B------:R0:W1:Y:S02]  /*c9d0*/  SHFL.BFLY P2, R174, R179, R174, R177 ;  /* 0x0c0000aeb3ae7389 */ /* 0x00006400000400b1 */
[----:B01----:R-:W-:Y:S05]  /*c9e0*/  ENDCOLLECTIVE ;  /* 0x000000000000791b */ /* 0x003fea0003800000 */
.L_x_287:
[----:B------:R-:W-:Y:S05]  /*c9f0*/  BSYNC B2 ;  /* 0x0000000000027941 */ /* 0x000fea0003800000 */
.L_x_286:
[----:B------:R-:W-:Y:S01]  /*ca00*/  FADD.FTZ R173, R174, R186 ;  /* 0x000000baaead7221 */ /* 0x000fe20000010000 */
[----:B------:R-:W-:Y:S01]  /*ca10*/  HFMA2 R174, -RZ, RZ, 0, 5.9604644775390625e-08 ;  /* 0x00000001ffae7431 */ /* 0x000fe200000001ff */
[----:B------:R-:W-:Y:S01]  /*ca20*/  MOV R179, R185 ;  /* 0x000000b900b37202 */ /* 0x000fe20000000f00 */
[----:B------:R0:W-:Y:S01]  /*ca30*/  STL [R1+0x2c], R210 ;  /* 0x00002cd201007387 */ /* 0x0001e20000100800 */
[----:B------:R-:W-:Y:S02]  /*ca40*/  MOV R177, 0x1f ;  /* 0x0000001f00b17802 */ /* 0x000fe40000000f00 */
[----:B------:R-:W-:Y:S01]  /*ca50*/  MOV R178, 0xffffffff ;  /* 0xffffffff00b27802 */ /* 0x000fe20000000f00 */
[----:B------:R0:W-:Y:S06]  /*ca60*/  STL [R1+0x30], R171 ;  /* 0x000030ab01007387 */ /* 0x0001ec0000100800 */
[----:B0-----:R-:W-:Y:S05]  /*ca70*/  WARPSYNC.COLLECTIVE R178, `(.L_x_288) ;  /* 0x00000000b2087348 */ /* 0x001fea0003c00000 */
[----:B------:R1:W2:Y:S02]  /*ca80*/  SHFL.BFLY P2, R174, R179, R174, R177 ;  /* 0x0c0000aeb3ae7389 */ /* 0x0002a400000400b1 */
[----:B012---:R-:W-:Y:S05]  /*ca90*/  ENDCOLLECTIVE ;  /* 0x000000000000791b */ /* 0x007fea0003800000 */
.L_x_288:
[----:B------:R0:W-:Y:S04]  /*caa0*/  STL [R1+0x34], R211 ;  /* 0x000034d301007387 */ /* 0x0001e80000100800 */
[----:B------:R0:W-:Y:S04]  /*cab0*/  STL [R1+0x38], R170 ;  /* 0x000038aa01007387 */ /* 0x0001e80000100800 */
[----:B------:R0:W-:Y:S01]  /*cac0*/  STL [R1+0x3c], R212 ;  /* 0x00003cd401007387 */ /* 0x0001e20000100800 */
[----:B------:R-:W-:-:S03]  /*cad0*/  MOV R179, R173 ;  /* 0x000000ad00b37202 */ /* 0x000fc60000000f00 */
[----:B------:R0:W-:Y:S04]  /*cae0*/  STL [R1+0x40], R169 ;  /* 0x000040a901007387 */ /* 0x0001e80000100800 */
[----:B------:R0:W-:Y:S01]  /*caf0*/  STL [R1+0x44], R213 ;  /* 0x000044d501007387 */ /* 0x0001e20000100800 */
[----:B------:R-:W-:Y:S01]  /*cb00*/  MOV R172, R174 ;  /* 0x000000ae00ac7202 */ /* 0x000fe20000000f00 */
[----:B------:R-:W-:Y:S02]  /*cb10*/  HFMA2 R174, -RZ, RZ, 0, 1.1920928955078125e-07 ;  /* 0x00000002ffae7431 */ /* 0x000fe400000001ff */
[----:B------:R0:W-:Y:S02]  /*cb20*/  STL [R1+0x48], R168 ;  /* 0x000048a801007387 */ /* 0x0001e40000100800 */
[----:B------:R-:W-:-:S02]  /*cb30*/  FADD.FTZ R189, R172, R185 ;  /* 0x000000b9acbd7221 */ /* 0x000fc40000010000 */
[----:B------:R0:W-:Y:S05]  /*cb40*/  STL [R1+0x4c], R214 ;  /* 0x00004cd601007387 */ /* 0x0001ea0000100800 */
[----:B0-----:R-:W-:Y:S05]  /*cb50*/  WARPSYNC.COLLECTIVE R178, `(.L_x_289) ;  /* 0x00000000b2087348 */ /* 0x001fea0003c00000 */
[----:B------:R1:W2:Y:S02]  /*cb60*/  SHFL.BFLY P2, R174, R179, R174, R177 ;  /* 0x0c0000aeb3ae7389 */ /* 0x0002a400000400b1 */
[----:B012---:R-:W-:Y:S05]  /*cb70*/  ENDCOLLECTIVE ;  /* 0x000000000000791b */ /* 0x007fea0003800000 */
.L_x_289:
        /* <DEDUP_REMOVED lines=14> */
.L_x_290:
[----:B------:R0:W-:Y:S04]  /*cc60*/  STL [R1+0x6c], R218 ;  /* 0x00006cda01007387 */ /* 0x0001e80000100800 */
[----:B------:R0:W-:Y:S04]  /*cc70*/  STL [R1+0x70], R103 ;  /* 0x0000706701007387 */ /* 0x0001e80000100800 */
[----:B------:R0:W-:Y:S01]  /*cc80*/  STL [R1+0x74], R219 ;  /* 0x000074db01007387 */ /* 0x0001e20000100800 */
[----:B------:R-:W-:-:S03]  /*cc90*/  MOV R179, R208 ;  /* 0x000000d000b37202 */ /* 0x000fc60000000f00 */
[----:B------:R0:W-:Y:S04]  /*cca0*/  STL [R1+0x78], R102 ;  /* 0x0000786601007387 */ /* 0x0001e80000100800 */
[----:B------:R0:W-:Y:S01]  /*ccb0*/  STL [R1+0x7c], R220 ;  /* 0x00007cdc01007387 */ /* 0x0001e20000100800 */
[----:B------:R-:W-:Y:S01]  /*ccc0*/  MOV R190, R174 ;  /* 0x000000ae00be7202 */ /* 0x000fe20000000f00 */
[----:B------:R-:W-:Y:S02]  /*ccd0*/  HFMA2 R174, -RZ, RZ, 0, 2.384185791015625e-07 ;  /* 0x00000004ffae7431 */ /* 0x000fe400000001ff */
[----:B------:R0:W-:Y:S02]  /*cce0*/  STL [R1+0x80], R101 ;  /* 0x0000806501007387 */ /* 0x0001e40000100800 */
[----:B------:R-:W-:-:S02]  /*ccf0*/  FADD.FTZ R190, R189, R190 ;  /* 0x000000bebdbe7221 */ /* 0x000fc40000010000 */
[----:B------:R0:W-:Y:S05]  /*cd00*/  STL [R1+0x84], R221 ;  /* 0x000084dd01007387 */ /* 0x0001ea0000100800 */
[----:B0-----:R-:W-:Y:S05]  /*cd10*/  WARPSYNC.COLLECTIVE R178, `(.L_x_291) ;  /* 0x00000000b2087348 */ /* 0x001fea0003c00000 */
[----:B------:R1:W2:Y:S02]  /*cd20*/  SHFL.BFLY P2, R174, R179, R174, R177 ;  /* 0x0c0000aeb3ae7389 */ /* 0x0002a400000400b1 */
[----:B012---:R-:W-:Y:S05]  /*cd30*/  ENDCOLLECTIVE ;  /* 0x000000000000791b */ /* 0x007fea0003800000 */
.L_x_291:
        /* <DEDUP_REMOVED lines=14> */
.L_x_292:
[----:B------:R0:W-:Y:S04]  /*ce20*/  STL [R1+0xa8], R229 ;  /* 0x0000a8e501007387 */ /* 0x0001e80000100800 */
[----:B------:R0:W-:Y:S04]  /*ce30*/  STL [R1+0xac], R42 ;  /* 0x0000ac2a01007387 */ /* 0x0001e80000100800 */
[----:B------:R0:W-:Y:S01]  /*ce40*/  STL [R1+0x94], R175 ;  /* 0x000094af01007387 */ /* 0x0001e20000100800 */
[----:B------:R-:W-:-:S03]  /*ce50*/  MOV R179, R209 ;  /* 0x000000d100b37202 */ /* 0x000fc60000000f00 */
[----:B------:R0:W-:Y:S04]  /*ce60*/  STL [R1+0x98], R187 ;  /* 0x000098bb01007387 */ /* 0x0001e80000100800 */
[----:B------:R0:W-:Y:S01]  /*ce70*/  STL [R1+0x9c], R176 ;  /* 0x00009cb001007387 */ /* 0x0001e20000100800 */
[----:B------:R-:W-:Y:S01]  /*ce80*/  MOV R231, R174 ;  /* 0x000000ae00e77202 */ /* 0x000fe20000000f00 */
[----:B------:R-:W-:Y:S02]  /*ce90*/  HFMA2 R174, -RZ, RZ, 0, 4.76837158203125e-07 ;  /* 0x00000008ffae7431 */ /* 0x000fe400000001ff */
[----:B------:R0:W-:Y:S02]  /*cea0*/  STL [R1+0xa0], R188 ;  /* 0x0000a0bc01007387 */ /* 0x0001e40000100800 */
[----:B------:R-:W-:-:S02]  /*ceb0*/  FADD.FTZ R231, R190, R231 ;  /* 0x000000e7bee77221 */ /* 0x000fc40000010000 */
[----:B------:R0:W-:Y:S05]  /*cec0*/  STL [R1], R191 ;  /* 0x000000bf01007387 */ /* 0x0001ea0000100800 */
[----:B0-----:R-:W-:Y:S05]  /*ced0*/  WARPSYNC.COLLECTIVE R178, `(.L_x_293) ;  /* 0x00000000b2087348 */ /* 0x001fea0003c00000 */
[----:B------:R1:W2:Y:S02]  /*cee0*/  SHFL.BFLY P2, R174, R179, R174, R177 ;  /* 0x0c0000aeb3ae7389 */ /* 0x0002a400000400b1 */
[----:B012---:R-:W-:Y:S05]  /*cef0*/  ENDCOLLECTIVE ;  /* 0x000000000000791b */ /* 0x007fea0003800000 */
.L_x_293:
        /* <DEDUP_REMOVED lines=10> */
[----:B------:R0:W-:Y:S05]  /*cfa0*/  STL [R1+0x1c], R183 ;  /* 0x00001cb701007387 */ /* 0x0001ea0000100800 */
[----:B0-----:R-:W-:Y:S05]  /*cfb0*/  WARPSYNC.COLLECTIVE R178, `(.L_x_294) ;  /* 0x00000000b2087348 */ /* 0x001fea0003c00000 */
[----:B------:R1:W2:Y:S02]  /*cfc0*/  SHFL.BFLY P2, R174, R179, R174, R177 ;  /* 0x0c0000aeb3ae7389 */ /* 0x0002a400000400b1 */
[----:B012---:R-:W-:Y:S05]  /*cfd0*/  ENDCOLLECTIVE ;  /* 0x000000000000791b */ /* 0x007fea0003800000 */
.L_x_294:
[----:B------:R0:W-:Y:S04]  /*cfe0*/  STL [R1+0x20], R195 ;  /* 0x000020c301007387 */ /* 0x0001e80000100800 */
[----:B------:R0:W-:Y:S04]  /*cff0*/  STL [R1+0x24], R184 ;  /* 0x000024b801007387 */ /* 0x0001e80000100800 */
[----:B------:R0:W-:Y:S01]  /*d000*/  STL [R1+0x28], R196 ;  /* 0x000028c401007387 */ /* 0x0001e20000100800 */
[----:B------:R-:W-:Y:S02]  /*d010*/  MOV R179, R172 ;  /* 0x000000ac00b37202 */ /* 0x000fe40000000f00 */
[----:B------:R-:W-:Y:S01]  /*d020*/  MOV R186, R174 ;  /* 0x000000ae00ba7202 */ /* 0x000fe20000000f00 */
[----:B------:R-:W-:-:S04]  /*d030*/  HFMA2 R174, -RZ, RZ, 0, 9.5367431640625e-07 ;  /* 0x00000010ffae7431 */ /* 0x000fc800000001ff */
[----:B------:R-:W-:-:S07]  /*d040*/  FADD.FTZ R173, R231, R186 ;  /* 0x000000bae7ad7221 */ /* 0x000fce0000010000 */
[----:B0-----:R-:W-:Y:S05]  /*d050*/  WARPSYNC.COLLECTIVE R178, `(.L_x_295) ;  /* 0x00000000b2087348 */ /* 0x001fea0003c00000 */
[----:B------:R1:W2:Y:S02]  /*d060*/  SHFL.BFLY P2, R174, R179, R174, R177 ;  /* 0x0c0000aeb3ae7389 */ /* 0x0002a400000400b1 */
[----:B012---:R-:W-:Y:S05]  /*d070*/  ENDCOLLECTIVE ;  /* 0x000000000000791b */ /* 0x007fea0003800000 */
.L_x_295:
[----:B------:R-:W-:Y:S02]  /*d080*/  MOV R179, R173 ;  /* 0x000000ad00b37202 */ /* 0x000fe40000000f00 */
[----:B------:R-:W-:Y:S01]  /*d090*/  MOV R43, R174 ;  /* 0x000000ae002b7202 */ /* 0x000fe20000000f00 */
[----:B------:R-:W-:-:S07]  /*d0a0*/  HFMA2 R174, -RZ, RZ, 0, 9.5367431640625e-07 ;  /* 0x00000010ffae7431 */ /* 0x000fce00000001ff */
[----:B------:R-:W-:Y:S05]  /*d0b0*/  WARPSYNC.COLLECTIVE R178, `(.L_x_296) ;  /* 0x00000000b2087348 */ /* 0x000fea0003c00000 */
[----:B------:R0:W1:Y:S02]  /*d0c0*/  SHFL.BFLY P2, R174, R179, R174, R177 ;  /* 0x0c0000aeb3ae7389 */ /* 0x00006400000400b1 */
[----:B01----:R-:W-:Y:S05]  /*d0d0*/  ENDCOLLECTIVE ;  /* 0x000000000000791b */ /* 0x003fea0003800000 */
.L_x_296:
[----:B------:R-:W-:Y:S01]  /*d0e0*/  MOV R42, R174 ;  /* 0x000000ae002a7202 */ /* 0x000fe20000000f00 */
[----:B------:R-:W-:Y:S06]  /*d0f0*/  BRA `(.L_x_297) ;  /* 0xffffff7c00607947 */ /* 0x000fec000383ffff */
.L_x_298:
        /* <DEDUP_REMOVED lines=16> */
.L_x_7069:


//--------------------- .text._ZN10layer_norm31ln_parallel_residual_bwd_kernelINS_13Kernel_traitsI13__nv_bfloat16S2_S2_S2_fjLj1280ELj1ELj4ELj1ELj16ENS_18Kernel_traits_baseILj1280ES2_S2_S2_S2_fjLj128EEEEELb1ELb0ELb0EEEvNS_9BwdParamsE --------------------------
	.section	.text._ZN10layer_norm31ln_parallel_residual_bwd_kernelINS_13Kernel_traitsI13__nv_bfloat16S2_S2_S2_fjLj1280ELj1ELj4ELj1ELj16ENS_18Kernel_traits_baseILj1280ES2_S2_S2_S2_fjLj128EEEEELb1ELb0ELb0EEEvNS_9BwdParamsE,"ax",@progbits
	.align	128
        .global         _ZN10layer_norm31ln_parallel_residual_bwd_kernelINS_13Kernel_traitsI13__nv_bfloat16S2_S2_S2_fjLj1280ELj1ELj4ELj1ELj16ENS_18Kernel_traits_baseILj1280ES2_S2_S2_S2_fjLj128EEEEELb1ELb0ELb0EEEvNS_9BwdParamsE
        .type           _ZN10layer_norm31ln_parallel_residual_bwd_kernelINS_13Kernel_traitsI13__nv_bfloat16S2_S2_S2_fjLj1280ELj1ELj4ELj1ELj16ENS_18Kernel_traits_baseILj1280ES2_S2_S2_S2_fjLj128EEEEELb1ELb0ELb0EEEvNS_9BwdParamsE,@function
        .size           _ZN10layer_norm31ln_parallel_residual_bwd_kernelINS_13Kernel_traitsI13__nv_bfloat16S2_S2_S2_fjLj1280ELj1ELj4ELj1ELj16ENS_18Kernel_traits_baseILj1280ES2_S2_S2_S2_fjLj128EEEEELb1ELb0ELb0EEEvNS_9BwdParamsE,(.L_x_7070 - _ZN10layer_norm31ln_parallel_residual_bwd_kernelINS_13Kernel_traitsI13__nv_bfloat16S2_S2_S2_fjLj1280ELj1ELj4ELj1ELj16ENS_18Kernel_traits_baseILj1280ES2_S2_S2_S2_fjLj128EEEEELb1ELb0ELb0EEEvNS_9BwdParamsE)
        .other          _ZN10layer_norm31ln_parallel_residual_bwd_kernelINS_13Kernel_traitsI13__nv_bfloat16S2_S2_S2_fjLj1280ELj1ELj4ELj1ELj16ENS_18Kernel_traits_baseILj1280ES2_S2_S2_S2_fjLj128EEEEELb1ELb0ELb0EEEvNS_9BwdParamsE,@"STO_CUDA_ENTRY STV_DEFAULT"
_ZN10layer_norm31ln_parallel_residual_bwd_kernelINS_13Kernel_traitsI13__nv_bfloat16S2_S2_S2_fjLj1280ELj1ELj4ELj1ELj16ENS_18Kernel_traits_baseILj1280ES2_S2_S2_S2_fjLj128EEEEELb1ELb0ELb0EEEvNS_9BwdParamsE:
.text._ZN10layer_norm31ln_parallel_residual_bwd_kernelINS_13Kernel_traitsI13__nv_bfloat16S2_S2_S2_fjLj1280ELj1ELj4ELj1ELj16ENS_18Kernel_traits_baseILj1280ES2_S2_S2_S2_fjLj128EEEEELb1ELb0ELb0EEEvNS_9BwdParamsE:
        /* <DEDUP_REMOVED lines=8> */
[----:B-1----:R-:W-:-:S05]  /*0080*/  IMAD.U32 R6, RZ, RZ, UR4 ;  /* 0x00000004ff067e24 */ /* 0x002fca000f8e00ff */
[----:B------:R-:W1:Y:S01]  /*0090*/  LDC.64 R8, c[0x0][0x3d8] ;  /* 0x0000f600ff087b82 */ /* 0x000e620000000a00 */
[----:B------:R-:W1:Y:S01]  /*00a0*/  LDCU UR13, c[0x0][0x408] ;  /* 0x00008100ff0d77ac */ /* 0x000e620008000800 */
[----:B------:R4:W-:Y:S01]  /*00b0*/  STL [R1+0x180], R6 ;  /* 0x0001800601007387 */ /* 0x0009e20000100800 */
[----:B------:R-:W-:Y:S01]  /*00c0*/  SHF.R.S32.HI R0, RZ, 0x1f, R6 ;  /* 0x0000001fff007819 */ /* 0x000fe20000011406 */
[----:B------:R-:W1:Y:S02]  /*00d0*/  LDCU UR15, c[0x0][0x388] ;  /* 0x00007100ff0f77ac */ /* 0x000e640008000800 */
[----:B------:R1:W5:Y:S01]  /*00e0*/  LDL.64 R52, [R1+0x170] ;  /* 0x0001700001347983 */ /* 0x0003620000100a00 */
[----:B------:R-:W-:Y:S01]  /*00f0*/  LEA.HI R0, R0, R6, RZ, 0x3 ;  /* 0x0000000600007211 */ /* 0x000fe200078f18ff */
[----:B------:R-:W1:Y:S01]  /*0100*/  LDC.64 R14, c[0x0][0x3d0] ;  /* 0x0000f400ff0e7b82 */ /* 0x000e620000000a00 */
[----:B------:R-:W1:Y:S01]  /*0110*/  LDCU.U8 UR14, c[0x0][0x410] ;  /* 0x00008200ff0e77ac */ /* 0x000e620008000000 */
[----:B------:R1:W5:Y:S01]  /*0120*/  LDL.64 R54, [R1+0x178] ;  /* 0x0001780001367983 */ /* 0x0003620000100a00 */
[----:B0-----:R-:W-:-:S03]  /*0130*/  LOP3.LUT R7, R215, 0x1f, RZ, 0xc, !PT ;  /* 0x0000001fd7077812 */ /* 0x001fc600078e0cff */
[----:B------:R0:W5:Y:S01]  /*0140*/  LDL.64 R48, [R1+0x160] ;  /* 0x0001600001307983 */ /* 0x0001620000100a00 */
[----:B------:R-:W0:Y:S01]  /*0150*/  LDCU UR12, c[0x0][0x400] ;  /* 0x00008000ff0c77ac */ /* 0x000e220008000800 */
[----:B------:R-:W0:Y:S02]  /*0160*/  LDC.64 R16, c[0x0][0x3d8] ;  /* 0x0000f600ff107b82 */ /* 0x000e240000000a00 */
[----:B------:R0:W5:Y:S01]  /*0170*/  LDL.64 R50, [R1+0x168] ;  /* 0x0001680001327983 */ /* 0x0001620000100a00 */
[----:B------:R-:W0:Y:S03]  /*0180*/  LDCU.64 UR6, c[0x0][0x478] ;  /* 0x00008f00ff0677ac */ /* 0x000e260008000a00 */
[----:B------:R0:W5:Y:S01]  /*0190*/  LDL.64 R44, [R1+0x150] ;  /* 0x00015000012c7983 */ /* 0x0001620000100a00 */
[----:B------:R-:W0:Y:S01]  /*01a0*/  LDCU.64 UR24, c[0x0][0x438] ;  /* 0x00008700ff1877ac */ /* 0x000e220008000a00 */
[----:B------:R-:W0:Y:S02]  /*01b0*/  LDC.64 R18, c[0x0][0x3d0] ;  /* 0x0000f400ff127b82 */ /* 0x000e240000000a00 */
[----:B------:R0:W5:Y:S01]  /*01c0*/  LDL.64 R46, [R1+0x158] ;  /* 0x00015800012e7983 */ /* 0x0001620000100a00 */
[----:B------:R-:W-:Y:S01]  /*01d0*/  LEA.HI.SX32 R252, R0, R7, 0x1d ;  /* 0x0000000700fc7211 */ /* 0x000fe200078feaff */
[----:B------:R-:W0:Y:S01]  /*01e0*/  LDCU.64 UR10, c[0x0][0x470] ;  /* 0x00008e00ff0a77ac */ /* 0x000e220008000a00 */
[----:B------:R-:W-:Y:S01]  /*01f0*/  LOP3.LUT R10, R215, 0x1f, RZ, 0xc0, !PT ;  /* 0x0000001fd70a7812 */ /* 0x000fe200078ec0ff */
[----:B------:R0:W5:Y:S02]  /*0200*/  LDL.64 R68, [R1+0x140] ;  /* 0x0001400001447983 */ /* 0x0001640000100a00 */
[----:B----4-:R-:W4:Y:S01]  /*0210*/  LDC.64 R6, c[0x0][0x3d0] ;  /* 0x0000f400ff067b82 */ /* 0x010f220000000a00 */
[C---:B------:R-:W-:Y:S01]  /*0220*/  ISETP.GE.U32.AND P3, PT, R252.reuse, 0x20, PT ;  /* 0x00000020fc00780c */ /* 0x040fe20003f66070 */
[----:B------:R0:W5:Y:S01]  /*0230*/  LDL.64 R70, [R1+0x148] ;  /* 0x0001480001467983 */ /* 0x0001620000100a00 */
[----:B------:R-:W-:-:S02]  /*0240*/  ISETP.GE.U32.AND P0, PT, R252, 0x40, PT ;  /* 0x00000040fc00780c */ /* 0x000fc40003f06070 */
[----:B------:R-:W-:Y:S01]  /*0250*/  MOV R27, R10 ;  /* 0x0000000a001b7202 */ /* 0x000fe20000000f00 */
[----:B------:R0:W5:Y:S02]  /*0260*/  LDL.64 R64, [R1+0x130] ;  /* 0x0001300001407983 */ /* 0x0001640000100a00 */
[----:B------:R-:W0:Y:S02]  /*0270*/  LDC.64 R20, c[0x0][0x3d8] ;  /* 0x0000f600ff147b82 */ /* 0x000e240000000a00 */
[----:B------:R0:W5:Y:S04]  /*0280*/  LDL.64 R66, [R1+0x138] ;  /* 0x0001380001427983 */ /* 0x0001680000100a00 */
[C---:B--2---:R-:W-:Y:S02]  /*0290*/  @P3 IMAD.WIDE.U32 R2, R27.reuse, 0x10, R2 ;  /* 0x000000101b023825 */ /* 0x044fe400078e0002 */
[----:B------:R-:W2:Y:S02]  /*02a0*/  LDC.64 R22, c[0x0][0x3d0] ;  /* 0x0000f400ff167b82 */ /* 0x000ea40000000a00 */
        /* <DEDUP_REMOVED lines=12> */
[----:B------:R-:W-:-:S03]  /*0370*/  IMAD.MOV.U32 R111, RZ, RZ, R54 ;  /* 0x000000ffff6f7224 */ /* 0x000fc600078e0036 */
[----:B------:R0:W3:Y:S01]  /*0380*/  LDL.64 R62, [R1+0x128] ;  /* 0x00012800013e7983 */ /* 0x0000e20000100a00 */
[----:B------:R-:W-:Y:S01]  /*0390*/  MOV R109, R53 ;  /* 0x00000035006d7202 */ /* 0x000fe20000000f00 */
[----:B------:R-:W-:Y:S02]  /*03a0*/  IMAD.MOV.U32 R107, RZ, RZ, R52 ;  /* 0x000000ffff6b7224 */ /* 0x000fe400078e0034 */
[----:B------:R0:W3:Y:S01]  /*03b0*/  LDL.64 R56, [R1+0x110] ;  /* 0x0001100001387983 */ /* 0x0000e20000100a00 */
[----:B-----5:R-:W-:-:S03]  /*03c0*/  MOV R114, R51 ;  /* 0x0000003300727202 */ /* 0x020fc60000000f00 */
[----:B------:R0:W5:Y:S01]  /*03d0*/  LDL.64 R58, [R1+0x118] ;  /* 0x00011800013a7983 */ /* 0x0001620000100a00 */
[----:B------:R-:W-:Y:S01]  /*03e0*/  IMAD.MOV.U32 R112, RZ, RZ, R50 ;  /* 0x000000ffff707224 */ /* 0x000fe200078e0032 */
[----:B------:R-:W-:Y:S02]  /*03f0*/  MOV R110, R49 ;  /* 0x00000031006e7202 */ /* 0x000fe40000000f00 */
[----:B------:R0:W-:Y:S01]  /*0400*/  @P3 STL.64 [R1+0x160], R48 ;  /* 0x0001603001003387 */ /* 0x0001e20000100a00 */
[----:B------:R-:W-:-:S03]  /*0410*/  IMAD.MOV.U32 R108, RZ, RZ, R48 ;  /* 0x000000ffff6c7224 */ /* 0x000fc600078e0030 */
[----:B------:R0:W-:Y:S01]  /*0420*/  @P3 STL.64 [R1+0x168], R50 ;  /* 0x0001683201003387 */ /* 0x0001e20000100a00 */
[----:B--2---:R-:W-:-:S03]  /*0430*/  MOV R105, R47 ;  /* 0x0000002f00697202 */ /* 0x004fc60000000f00 */
[----:B----4-:R2:W4:Y:S01]  /*0440*/  LDL.64 R52, [R1+0x100] ;  /* 0x0001000001347983 */ /* 0x0105220000100a00 */
[----:B------:R-:W-:-:S03]  /*0450*/  IMAD.MOV.U32 R103, RZ, RZ, R46 ;  /* 0x000000ffff677224 */ /* 0x000fc600078e002e */
[----:B-1----:R2:W4:Y:S01]  /*0460*/  LDL.64 R54, [R1+0x108] ;  /* 0x0001080001367983 */ /* 0x0025220000100a00 */
[----:B------:R-:W-:Y:S01]  /*0470*/  MOV R101, R45 ;  /* 0x0000002d00657202 */ /* 0x000fe20000000f00 */
[----:B------:R-:W-:Y:S02]  /*0480*/  IMAD.MOV.U32 R99, RZ, RZ, R44 ;  /* 0x000000ffff637224 */ /* 0x000fe400078e002c */
[----:B0-----:R2:W2:Y:S04]  /*0490*/  LDL.64 R48, [R1+0xf0] ;  /* 0x0000f00001307983 */ /* 0x0014a80000100a00 */
[----:B------:R0:W2:Y:S04]  /*04a0*/  LDL.64 R50, [R1+0xf8] ;  /* 0x0000f80001327983 */ /* 0x0000a80000100a00 */
[----:B------:R1:W-:Y:S04]  /*04b0*/  @P0 STL.64 [R1+0x150], R44 ;  /* 0x0001502c01000387 */ /* 0x0003e80000100a00 */
[----:B------:R0:W-:Y:S04]  /*04c0*/  @P0 STL.64 [R1+0x158], R46 ;  /* 0x0001582e01000387 */ /* 0x0001e80000100a00 */
[----:B-1----:R1:W2:Y:S04]  /*04d0*/  LDL.64 R44, [R1+0xe0] ;  /* 0x0000e000012c7983 */ /* 0x0022a80000100a00 */
[----:B0-----:R1:W2:Y:S01]  /*04e0*/  LDL.64 R46, [R1+0xe8] ;  /* 0x0000e800012e7983 */ /* 0x0012a20000100a00 */
[C---:B------:R-:W-:Y:S01]  /*04f0*/  ISETP.GE.U32.AND P2, PT, R252.reuse, 0x80, PT ;  /* 0x00000080fc00780c */ /* 0x040fe20003f46070 */
[----:B------:R-:W-:Y:S01]  /*0500*/  @P0 IMAD.WIDE.U32 R12, R27, 0x10, R8 ;  /* 0x000000101b0c0825 */ /* 0x000fe200078e0008 */
[----:B------:R-:W-:-:S03]  /*0510*/  ISETP.GE.U32.AND P4, PT, R252, 0xa0, PT ;  /* 0x000000a0fc00780c */ /* 0x000fc60003f86070 */
[----:B------:R-:W-:Y:S01]  /*0520*/  @P0 VIADD R27, R27, 0x20 ;  /* 0x000000201b1b0836 */ /* 0x000fe20000000000 */
[----:B------:R-:W2:Y:S03]  /*0530*/  @P0 LDG.E.128 R68, desc[UR8][R12.64] ;  /* 0x000000080c440981 */ /* 0x000ea6000c1e1d00 */
[----:B------:R-:W-:-:S04]  /*0540*/  @P1 IMAD.WIDE.U32 R14, R27, 0x10, R14 ;  /* 0x000000101b0e1825 */ /* 0x000fc800078e000e */
[C---:B------:R-:W-:Y:S01]  /*0550*/  @P1 IMAD.WIDE.U32 R16, R27.reuse, 0x10, R16 ;  /* 0x000000101b101825 */ /* 0x040fe200078e0010 */
[----:B------:R-:W-:Y:S01]  /*0560*/  @P1 IADD3 R27, PT, PT, R27, 0x20, RZ ;  /* 0x000000201b1b1810 */ /* 0x000fe20007ffe0ff */
[----:B------:R-:W2:Y:S04]  /*0570*/  @P1 LDG.E.128 R64, desc[UR8][R14.64] ;  /* 0x000000080e401981 */ /* 0x000ea8000c1e1d00 */
[----:B------:R-:W-:-:S04]  /*0580*/  @P2 IMAD.WIDE.U32 R18, R27, 0x10, R18 ;  /* 0x000000101b122825 */ /* 0x000fc800078e0012 */
[----:B------:R-:W-:-:S04]  /*0590*/  @P2 IMAD.WIDE.U32 R20, R27, 0x10, R20 ;  /* 0x000000101b142825 */ /* 0x000fc800078e0014 */
[----:B------:R-:W-:-:S04]  /*05a0*/  @P2 VIADD R27, R27, 0x20 ;  /* 0x000000201b1b2836 */ /* 0x000fc80000000000 */
[----:B------:R-:W-:-:S04]  /*05b0*/  @P4 IMAD.WIDE.U32 R6, R27, 0x10, R22 ;  /* 0x000000101b064825 */ /* 0x000fc800078e0016 */
[----:B---3--:R-:W-:Y:S01]  /*05c0*/  @P4 IMAD.WIDE.U32 R8, R27, 0x10, R24 ;  /* 0x000000101b084825 */ /* 0x008fe200078e0018 */
[----:B------:R-:W3:Y:S04]  /*05d0*/  @P1 LDG.E.128 R60, desc[UR8][R16.64] ;  /* 0x00000008103c1981 */ /* 0x000ee8000c1e1d00 */
[----:B-----5:R-:W5:Y:S04]  /*05e0*/  @P2 LDG.E.128 R56, desc[UR8][R18.64] ;  /* 0x0000000812382981 */ /* 0x020f68000c1e1d00 */
[----:B----4-:R-:W4:Y:S04]  /*05f0*/  @P2 LDG.E.128 R52, desc[UR8][R20.64] ;  /* 0x0000000814342981 */ /* 0x010f28000c1e1d00 */
[----:B--2---:R-:W2:Y:S04]  /*0600*/  @P4 LDG.E.128 R48, desc[UR8][R6.64] ;  /* 0x0000000806304981 */ /* 0x004ea8000c1e1d00 */
[----:B------:R-:W2:Y:S04]  /*0610*/  @P4 LDG.E.128 R44, desc[UR8][R8.64] ;  /* 0x00000008082c4981 */ /* 0x000ea8000c1e1d00 */
        /* <DEDUP_REMOVED lines=9> */
[----:B------:R-:W-:Y:S01]  /*06b0*/  ISETP.GE.AND P0, PT, R215, UR5, PT ;  /* 0x00000005d7007c0c */ /* 0x000fe2000bf06270 */
[----:B------:R-:W-:Y:S01]  /*06c0*/  IMAD.MOV.U32 R104, RZ, RZ, R70 ;  /* 0x000000ffff687224 */ /* 0x000fe200078e0046 */
[----:B------:R-:W-:Y:S01]  /*06d0*/  MOV R106, R71 ;  /* 0x00000047006a7202 */ /* 0x000fe20000000f00 */
[----:B------:R-:W-:Y:S01]  /*06e0*/  IMAD.MOV.U32 R100, RZ, RZ, R68 ;  /* 0x000000ffff647224 */ /* 0x000fe200078e0044 */
[----:B------:R-:W-:Y:S01]  /*06f0*/  MOV R102, R69 ;  /* 0x0000004500667202 */ /* 0x000fe20000000f00 */
[----:B------:R-:W-:Y:S01]  /*0700*/  IMAD.MOV.U32 R42, RZ, RZ, R66 ;  /* 0x000000ffff2a7224 */ /* 0x000fe200078e0042 */
[----:B------:R-:W-:Y:S01]  /*0710*/  MOV R97, R67 ;  /* 0x0000004300617202 */ /* 0x000fe20000000f00 */
[----:B------:R-:W-:Y:S01]  /*0720*/  IMAD.MOV.U32 R34, RZ, RZ, R64 ;  /* 0x000000ffff227224 */ /* 0x000fe200078e0040 */
        /* <DEDUP_REMOVED lines=43> */
[----:B---3--:R-:W-:Y:S04]  /*09e0*/  @P1 STL.64 [R1+0x120], R60 ;  /* 0x0001203c01001387 */ /* 0x008fe80000100a00 */
[----:B------:R-:W-:Y:S04]  /*09f0*/  @P1 STL.64 [R1+0x128], R62 ;  /* 0x0001283e01001387 */ /* 0x000fe80000100a00 */
[----:B-----5:R-:W-:Y:S04]  /*0a00*/  @P2 STL.64 [R1+0x110], R56 ;  /* 0x0001103801002387 */ /* 0x020fe80000100a00 */
[----:B------:R-:W-:Y:S04]  /*0a10*/  @P2 STL.64 [R1+0x118], R58 ;  /* 0x0001183a01002387 */ /* 0x000fe80000100a00 */
[----:B----4-:R0:W-:Y:S04]  /*0a20*/  @P2 STL.64 [R1+0x100], R52 ;  /* 0x0001003401002387 */ /* 0x0101e80000100a00 */
[----:B------:R1:W-:Y:S04]  /*0a30*/  @P2 STL.64 [R1+0x108], R54 ;  /* 0x0001083601002387 */ /* 0x0003e80000100a00 */
[----:B--2---:R2:W-:Y:S04]  /*0a40*/  @P4 STL.64 [R1+0xf0], R48 ;  /* 0x0000f03001004387 */ /* 0x0045e80000100a00 */
[----:B------:R3:W-:Y:S04]  /*0a50*/  @P4 STL.64 [R1+0xf8], R50 ;  /* 0x0000f83201004387 */ /* 0x0007e80000100a00 */
[----:B------:R4:W-:Y:S04]  /*0a60*/  @P4 STL.64 [R1+0xe0], R44 ;  /* 0x0000e02c01004387 */ /* 0x0009e80000100a00 */
        /* <DEDUP_REMOVED lines=57> */
[----:B------:R-:W-:Y:S01]  /*0e00*/  MOV R98, R63 ;  /* 0x0000003f00627202 */ /* 0x000fe20000000f00 */
[----:B------:R-:W-:Y:S01]  /*0e10*/  IMAD.MOV.U32 R96, RZ, RZ, R62 ;  /* 0x000000ffff607224 */ /* 0x000fe200078e003e */
        /* <DEDUP_REMOVED lines=18> */
[----:B0-----:R-:W-:-:S02]  /*0f40*/  CS2R R52, SRZ ;  /* 0x0000000000347805 */ /* 0x001fc4000001ff00 */
[----:B-1----:R-:W-:Y:S02]  /*0f50*/  CS2R R54, SRZ ;  /* 0x0000000000367805 */ /* 0x002fe4000001ff00 */
[----:B------:R-:W-:Y:S02]  /*0f60*/  CS2R R56, SRZ ;  /* 0x0000000000387805 */ /* 0x000fe4000001ff00 */
[----:B------:R-:W-:Y:S02]  /*0f70*/  CS2R R58, SRZ ;  /* 0x00000000003a7805 */ /* 0x000fe4000001ff00 */
[----:B------:R-:W-:Y:S02]  /*0f80*/  CS2R R60, SRZ ;  /* 0x00000000003c7805 */ /* 0x000fe4000001ff00 */
[----:B------:R-:W-:Y:S02]  /*0f90*/  CS2R R62, SRZ ;  /* 0x00000000003e7805 */ /* 0x000fe4000001ff00 */
[----:B--2---:R-:W-:-:S02]  /*0fa0*/  CS2R R48, SRZ ;  /* 0x0000000000307805 */ /* 0x004fc4000001ff00 */
[----:B---3--:R-:W-:Y:S02]  /*0fb0*/  CS2R R50, SRZ ;  /* 0x0000000000327805 */ /* 0x008fe4000001ff00 */
[----:B----4-:R-:W-:Y:S02]  /*0fc0*/  CS2R R44, SRZ ;  /* 0x00000000002c7805 */ /* 0x010fe4000001ff00 */
[----:B-----5:R-:W-:Y:S01]  /*0fd0*/  CS2R R46, SRZ ;  /* 0x00000000002e7805 */ /* 0x020fe2000001ff00 */
        /* <DEDUP_REMOVED lines=42> */
[----:B------:R0:W-:Y:S01]  /*1280*/  STL.S16 [R1+0x1fc], R52 ;  /* 0x0001fc3401007387 */ /* 0x0001e20000100600 */
        /* <DEDUP_REMOVED lines=35> */
[----:B------:R3:W-:Y:S01]  /*14c0*/  STL.S16 [R1+0x1d8], R43 ;  /* 0x0001d82b01007387 */ /* 0x0007e20000100600 */
[----:B------:R-:W-:Y:S02]  /*14d0*/  PRMT R0, R2, 0x7632, R0 ;  /* 0x0000763202007816 */ /* 0x000fe40000000000 */
        /* <DEDUP_REMOVED lines=11> */
[----:B0-----:R-:W-:-:S02]  /*1590*/  CS2R R52, SRZ ;  /* 0x0000000000347805 */ /* 0x001fc4000001ff00 */
        /* <DEDUP_REMOVED lines=12> */
[----:B-1----:R-:W-:Y:S02]  /*1660*/  CS2R R48, SRZ ;  /* 0x0000000000307805 */ /* 0x002fe4000001ff00 */
[----:B------:R-:W-:Y:S01]  /*1670*/  CS2R R50, SRZ ;  /* 0x0000000000327805 */ /* 0x000fe2000001ff00 */
[----:B------:R3:W-:Y:S01]  /*1680*/  STL.S16 [R1+0x1bc], R29 ;  /* 0x0001bc1d01007387 */ /* 0x0007e20000100600 */
[----:B--2---:R-:W-:-:S02]  /*1690*/  CS2R R44, SRZ ;  /* 0x00000000002c7805 */ /* 0x004fc4000001ff00 */
        /* <DEDUP_REMOVED lines=11> */
[----:B------:R-:W-:Y:S02]  /*1750*/  PLOP3.LUT P4, PT, PT, PT, UP0, 0x80, 0x8 ;  /* 0x000000000008781c */ /* 0x000fe40003f8f008 */
[----:B------:R-:W-:Y:S02]  /*1760*/  CS2R R86, SRZ ;  /* 0x0000000000567805 */ /* 0x000fe4000001ff00 */
[----:B------:R-:W-:Y:S01]  /*1770*/  CS2R R88, SRZ ;  /* 0x0000000000587805 */ /* 0x000fe2000001ff00 */
[----:B------:R3:W-:Y:S01]  /*1780*/  STL.S16 [R1+0x1ac], R21 ;  /* 0x0001ac1501007387 */ /* 0x0007e20000100600 */
[----:B------:R-:W-:-:S02]  /*1790*/  CS2R R90, SRZ ;  /* 0x00000000005a7805 */ /* 0x000fc4000001ff00 */
[----:B------:R-:W-:Y:S02]  /*17a0*/  CS2R R92, SRZ ;  /* 0x00000000005c7805 */ /* 0x000fe4000001ff00 */
[----:B------:R-:W-:Y:S01]  /*17b0*/  CS2R R94, SRZ ;  /* 0x00000000005e7805 */ /* 0x000fe2000001ff00 */
[----:B------:R3:W-:Y:S04]  /*17c0*/  STL.S16 [R1+0x1a8], R19 ;  /* 0x0001a81301007387 */ /* 0x0007e80000100600 */
        /* <DEDUP_REMOVED lines=65> */
.L_x_362:
[----:B------:R-:W0:Y:S02]  /*1be0*/  LDC.64 R124, c[0x0][0x3c0] ;  /* 0x0000f000ff7c7b82 */ /* 0x000e240000000a00 */
[----:B0-----:R-:W-:-:S05]  /*1bf0*/  IMAD.WIDE R124, R215, 0x4, R124 ;  /* 0x00000004d77c7825 */ /* 0x001fca00078e027c */
[----:B------:R0:W2:Y:S01]  /*1c00*/  LDG.E R126, desc[UR8][R124.64] ;  /* 0x000000087c7e7981 */ /* 0x0000a2000c1e1900 */
[----:B------:R-:W1:Y:S01]  /*1c10*/  S2R R127, SR_TID.X ;  /* 0x00000000007f7919 */ /* 0x000e620000002100 */
[----:B0-----:R-:W0:Y:S01]  /*1c20*/  LDC.64 R124, c[0x0][0x3c8] ;  /* 0x0000f200ff7c7b82 */ /* 0x001e220000000a00 */
[----:B---3--:R-:W-:-:S05]  /*1c30*/  MOV R9, UR15 ;  /* 0x0000000f00097c02 */ /* 0x008fca0008000f00 */
[----:B------:R3:W-:Y:S02]  /*1c40*/  STL [R1+0x180], R9 ;  /* 0x0001800901007387 */ /* 0x0007e40000100800 */
[C---:B---3--:R-:W-:Y:S02]  /*1c50*/  IMAD R9, R215.reuse, R9, RZ ;  /* 0x00000009d7097224 */ /* 0x048fe400078e02ff */
[----:B0-----:R-:W-:-:S05]  /*1c60*/  IMAD.WIDE R124, R215, 0x4, R124 ;  /* 0x00000004d77c7825 */ /* 0x001fca00078e027c */
[----:B-----5:R0:W5:Y:S01]  /*1c70*/  LDG.E R34, desc[UR8][R124.64] ;  /* 0x000000087c227981 */ /* 0x020162000c1e1900 */
[----:B-1----:R-:W-:Y:S01]  /*1c80*/  LOP3.LUT R127, R127, 0x1f, RZ, 0xc0, !PT ;  /* 0x0000001f7f7f7812 */ /* 0x002fe200078ec0ff */
        /* <DEDUP_REMOVED lines=8> */
[----:B------:R-:W-:-:S05]  /*1d10*/  LEA.HI.SX32 R9, R9, R127, 0x1d ;  /* 0x0000007f09097211 */ /* 0x000fca00078feaff */
[----:B------:R-:W-:Y:S01]  /*1d20*/  IMAD.MOV.U32 R214, RZ, RZ, R9 ;  /* 0x000000ffffd67224 */ /* 0x000fe200078e0009 */
[----:B--2---:R-:W-:Y:S01]  /*1d30*/  FSEL R195, R126, RZ, !P4 ;  /* 0x000000ff7ec37208 */ /* 0x004fe20006000000 */
[----:B------:R-:W-:Y:S06]  /*1d40*/  @!P3 BRA `(.L_x_302) ;  /* 0x0000000c002cb947 */ /* 0x000fec0003800000 */
[----:B------:R-:W0:Y:S01]  /*1d50*/  LDC.64 R4, c[0x0][0x3a8] ;  /* 0x0000ea00ff047b82 */ /* 0x000e220000000a00 */
[----:B------:R-:W2:Y:S04]  /*1d60*/  LDL R0, [R1+0x160] ;  /* 0x0001600001007983 */ /* 0x000ea80000100800 */
[----:B------:R-:W3:Y:S03]  /*1d70*/  LDL R8, [R1+0x170] ;  /* 0x0001700001087983 */ /* 0x000ee60000100800 */
[----:B------:R-:W1:Y:S01]  /*1d80*/  LDC.64 R2, c[0x0][0x430] ;  /* 0x00010c00ff027b82 */ /* 0x000e620000000a00 */
[----:B------:R-:W4:Y:S04]  /*1d90*/  LDL.LU R212, [R1+0x30] ;  /* 0x0000300001d47983 */ /* 0x000f280000300800 */
[----:B------:R-:W4:Y:S03]  /*1da0*/  LDL.LU R213, [R1+0xd0] ;  /* 0x0000d00001d57983 */ /* 0x000f260000300800 */
[----:B------:R-:W1:Y:S01]  /*1db0*/  LDC.64 R6, c[0x0][0x428] ;  /* 0x00010a00ff067b82 */ /* 0x000e620000000a00 */
[----:B------:R-:W4:Y:S04]  /*1dc0*/  LDL R152, [R1+0x174] ;  /* 0x0001740001987983 */ /* 0x000f280000100800 */
[----:B------:R-:W4:Y:S01]  /*1dd0*/  LDL R214, [R1+0x164] ;  /* 0x0001640001d67983 */ /* 0x000f220000100800 */
[----:B0-----:R-:W-:-:S03]  /*1de0*/  IMAD.WIDE.U32 R4, R9, 0x10, R4 ;  /* 0x0000001009047825 */ /* 0x001fc600078e0004 */
[----:B------:R-:W4:Y:S04]  /*1df0*/  LDL.LU R39, [R1+0x38] ;  /* 0x0000380001277983 */ /* 0x000f280000300800 */
[----:B------:R-:W4:Y:S01]  /*1e00*/  LDG.E.128 R128, desc[UR8][R4.64] ;  /* 0x0000000804807981 */ /* 0x000f22000c1e1d00 */
[----:B-1----:R-:W-:-:S03]  /*1e10*/  IMAD.WIDE.U32 R2, R9, 0x10, R2 ;  /* 0x0000001009027825 */ /* 0x002fc600078e0002 */
[----:B------:R-:W4:Y:S04]  /*1e20*/  LDL.LU R169, [R1+0xd8] ;  /* 0x0000d80001a97983 */ /* 0x000f280000300800 */
[----:B------:R-:W4:Y:S01]  /*1e30*/  LDG.E.128 R124, desc[UR8][R2.64] ;  /* 0x00000008027c7981 */ /* 0x000f22000c1e1d00 */
[----:B------:R-:W-:-:S03]  /*1e40*/  IMAD.WIDE.U32 R6, R9, 0x10, R6 ;  /* 0x0000001009067825 */ /* 0x000fc600078e0006 */
[----:B------:R-:W4:Y:S04]  /*1e50*/  LDL R170, [R1+0x168] ;  /* 0x0001680001aa7983 */ /* 0x000f280000100800 */
[----:B------:R0:W4:Y:S04]  /*1e60*/  LDG.E.128 R132, desc[UR8][R6.64] ;  /* 0x0000000806847981 */ /* 0x000128000c1e1d00 */
[----:B------:R-:W4:Y:S04]  /*1e70*/  LDL R182, [R1+0x178] ;  /* 0x0001780001b67983 */ /* 0x000f280000100800 */
[----:B------:R-:W4:Y:S01]  /*1e80*/  LDL.LU R181, [R1+0x20] ;  /* 0x0000200001b57983 */ /* 0x000f220000300800 */
[----:B------:R-:W-:Y:S01]  /*1e90*/  ISETP.NE.U32.AND P3, PT, RZ, UR10, PT ;  /* 0x0000000aff007c0c */ /* 0x000fe2000bf65070 */
[----:B0-----:R-:W0:Y:S02]  /*1ea0*/  LDC.64 R6, c[0x0][0x3b0] ;  /* 0x0000ec00ff067b82 */ /* 0x001e240000000a00 */
[----:B------:R-:W4:Y:S04]  /*1eb0*/  LDL.LU R185, [R1+0xc0] ;  /* 0x0000c00001b97983 */ /* 0x000f280000300800 */
[----:B------:R-:W4:Y:S01]  /*1ec0*/  LDL R186, [R1+0x16c] ;  /* 0x00016c0001ba7983 */ /* 0x000f220000100800 */
[----:B------:R-:W-:-:S02]  /*1ed0*/  ISETP.NE.AND.EX P3, PT, RZ, UR11, PT, P3 ;  /* 0x0000000bff007c0c */ /* 0x000fc4000bf65330 */
[----:B------:R-:W-:-:S04]  /*1ee0*/  ISETP.NE.U32.AND P0, PT, RZ, UR24, PT ;  /* 0x00000018ff007c0c */ /* 0x000fc8000bf05070 */
[----:B------:R-:W-:-:S07]  /*1ef0*/  ISETP.NE.AND.EX P0, PT, RZ, UR25, PT, P0 ;  /* 0x00000019ff007c0c */ /* 0x000fce000bf05300 */
[----:B------:R-:W1:Y:S08]  /*1f00*/  @P3 LDC.64 R2, c[0x0][0x3b8] ;  /* 0x0000ee00ff023b82 */ /* 0x000e700000000a00 */
[----:B------:R-:W0:Y:S01]  /*1f10*/  @P0 LDC.64 R4, c[0x0][0x438] ;  /* 0x00010e00ff040b82 */ /* 0x000e220000000a00 */
[----:B-1----:R-:W-:-:S05]  /*1f20*/  @P3 IMAD.WIDE.U32 R2, R9, 0x8, R2 ;  /* 0x0000000809023825 */ /* 0x002fca00078e0002 */
[----:B------:R0:W5:Y:S02]  /*1f30*/  @P3 LDG.E.64 R138, desc[UR8][R2.64] ;  /* 0x00000008028a3981 */ /* 0x000164000c1e1b00 */
[----:B0-----:R-:W-:-:S05]  /*1f40*/  @P0 IMAD.WIDE.U32 R2, R9, 0x10, R4 ;  /* 0x0000001009020825 */ /* 0x001fca00078e0004 */
[----:B------:R0:W5:Y:S02]  /*1f50*/  @P0 LDG.E.128 R100, desc[UR8][R2.64] ;  /* 0x0000000802640981 */ /* 0x000164000c1e1d00 */
[----:B0-----:R-:W-:-:S05]  /*1f60*/  IMAD.WIDE.U32 R2, R9, 0x8, R6 ;  /* 0x0000000809027825 */ /* 0x001fca00078e0006 */
[----:B------:R2:W5:Y:S02]  /*1f70*/  LDG.E.64 R136, desc[UR8][R2.64] ;  /* 0x0000000802887981 */ /* 0x000564000c1e1b00 */
[----:B--2---:R-:W-:Y:S01]  /*1f80*/  SHF.L.U32 R3, R0, 0x10, RZ ;  /* 0x0000001000037819 */ /* 0x004fe200000006ff */
[----:B---3--:R-:W-:Y:S01]  /*1f90*/  IMAD.U32 R5, R8, 0x10000, RZ ;  /* 0x0001000008057824 */ /* 0x008fe200078e00ff */
[----:B----4-:R-:W-:-:S05]  /*1fa0*/  SHF.L.U32 R0, R128, 0x10, RZ ;  /* 0x0000001080007819 */ /* 0x010fca00000006ff */
[----:B------:R-:W-:Y:S01]  /*1fb0*/  FADD.FTZ R0, -R195, R0 ;  /* 0x00000000c3007221 */ /* 0x000fe20000010100 */
[----:B------:R-:W-:-:S03]  /*1fc0*/  IMAD.U32 R2, R124, 0x10000, RZ ;  /* 0x000100007c027824 */ /* 0x000fc600078e00ff */
[----:B-----5:R-:W-:Y:S01]  /*1fd0*/  FMUL.FTZ R0, R34, R0 ;  /* 0x0000000022007220 */ /* 0x020fe20000410000 */
[----:B------:R-:W-:Y:S01]  /*1fe0*/  FMUL.FTZ R4, R3, R2 ;  /* 0x0000000203047220 */ /* 0x000fe20000410000 */
[----:B------:R-:W-:-:S05]  /*1ff0*/  SHF.L.U32 R3, R132, 0x10, RZ ;  /* 0x0000001084037819 */ /* 0x000fca00000006ff */
[----:B------:R-:W-:Y:S01]  /*2000*/  FADD.FTZ R212, R212, R3 ;  /* 0x00000003d4d47221 */ /* 0x000fe20000010000 */
[-C--:B------:R-:W-:Y:S01]  /*2010*/  FFMA.FTZ R213, R0, R3.reuse, R213 ;  /* 0x0000000300d57223 */ /* 0x080fe200000100d5 */
[----:B------:R-:W-:Y:S01]  /*2020*/  FFMA.FTZ R8, R5, R3, R4 ;  /* 0x0000000305087223 */ /* 0x000fe20000010004 */
[----:B------:R-:W-:Y:S01]  /*2030*/  IMAD.U32 R3, R129, 0x10000, RZ ;  /* 0x0001000081037824 */ /* 0x000fe200078e00ff */
[----:B------:R-:W-:Y:S01]  /*2040*/  SHF.L.U32 R4, R152, 0x10, RZ ;  /* 0x0000001098047819 */ /* 0x000fe200000006ff */
[----:B------:R-:W-:Y:S01]  /*2050*/  STL [R1+0x30], R212 ;  /* 0x000030d401007387 */ /* 0x000fe20000100800 */
[----:B------:R-:W-:Y:S01]  /*2060*/  FADD.FTZ R64, R64, R2 ;  /* 0x0000000240407221 */ /* 0x000fe20000010000 */
[----:B------:R-:W-:Y:S02]  /*2070*/  FFMA.FTZ R224, R0, R2, R224 ;  /* 0x0000000200e07223 */ /* 0x000fe400000100e0 */
[----:B------:R-:W-:Y:S01]  /*2080*/  STL [R1+0xd0], R213 ;  /* 0x0000d0d501007387 */ /* 0x000fe20000100800 */
[----:B------:R-:W-:Y:S01]  /*2090*/  SHF.L.U32 R2, R125, 0x10, RZ ;  /* 0x000000107d027819 */ /* 0x000fe200000006ff */
[----:B------:R-:W-:-:S02]  /*20a0*/  IMAD.U32 R6, R214, 0x10000, RZ ;  /* 0x00010000d6067824 */ /* 0x000fc400078e00ff */
[----:B------:R-:W2:Y:S01]  /*20b0*/  LDL R152, [R1+0x17c] ;  /* 0x00017c0001987983 */ /* 0x000ea20000100800 */
[----:B------:R-:W-:Y:S01]  /*20c0*/  FADD.FTZ R7, -R195, R3 ;  /* 0x00000003c3077221 */ /* 0x000fe20000010100 */
[----:B------:R-:W-:Y:S01]  /*20d0*/  FMUL.FTZ R6, R6, R2 ;  /* 0x0000000206067220 */ /* 0x000fe20000410000 */
[----:B------:R-:W-:Y:S02]  /*20e0*/  IMAD.U32 R3, R133, 0x10000, RZ ;  /* 0x0001000085037824 */ /* 0x000fe400078e00ff */
[----:B------:R-:W-:Y:S02]  /*20f0*/  FMUL.FTZ R7, R34, R7 ;  /* 0x0000000722077220 */ /* 0x000fe40000410000 */
[-C--:B------:R-:W-:Y:S01]  /*2100*/  FFMA.FTZ R6, R4, R3.reuse, R6 ;  /* 0x0000000304067223 */ /* 0x080fe20000010006 */
[----:B------:R-:W-:Y:S01]  /*2110*/  FADD.FTZ R39, R39, R3 ;  /* 0x0000000327277221 */ /* 0x000fe20000010000 */
[----:B------:R-:W-:Y:S01]  /*2120*/  FFMA.FTZ R169, R7, R3, R169 ;  /* 0x0000000307a97223 */ /* 0x000fe200000100a9 */
[----:B------:R-:W-:Y:S01]  /*2130*/  SHF.L.U32 R3, R130, 0x10, RZ ;  /* 0x0000001082037819 */ /* 0x000fe200000006ff */
[----:B------:R-:W-:-:S04]  /*2140*/  FADD.FTZ R66, R66, R2 ;  /* 0x0000000242427221 */ /* 0x000fc80000010000 */
[----:B------:R-:W-:Y:S01]  /*2150*/  FADD.FTZ R5, -R195, R3 ;  /* 0x00000003c3057221 */ /* 0x000fe20000010100 */
[----:B------:R-:W-:Y:S01]  /*2160*/  SHF.L.U32 R3, R134, 0x10, RZ ;  /* 0x0000001086037819 */ /* 0x000fe200000006ff */
[----:B------:R-:W-:Y:S01]  /*2170*/  FFMA.FTZ R226, R7, R2, R226 ;  /* 0x0000000207e27223 */ /* 0x000fe200000100e2 */
[----:B------:R-:W-:Y:S01]  /*2180*/  SHF.L.U32 R4, R170, 0x10, RZ ;  /* 0x00000010aa047819 */ /* 0x000fe200000006ff */
[----:B------:R-:W-:Y:S01]  /*2190*/  FMUL.FTZ R5, R34, R5 ;  /* 0x0000000522057220 */ /* 0x000fe20000410000 */
[----:B------:R0:W-:Y:S01]  /*21a0*/  STL [R1+0xd8], R169 ;  /* 0x0000d8a901007387 */ /* 0x0001e20000100800 */
[----:B------:R-:W-:Y:S02]  /*21b0*/  IMAD.U32 R2, R126, 0x10000, RZ ;  /* 0x000100007e027824 */ /* 0x000fe400078e00ff */
[----:B------:R-:W-:Y:S01]  /*21c0*/  FADD.FTZ R181, R181, R3 ;  /* 0x00000003b5b57221 */ /* 0x000fe20000010000 */
[----:B------:R1:W-:Y:S01]  /*21d0*/  STL [R1+0x38], R39 ;  /* 0x0000382701007387 */ /* 0x0003e20000100800 */
[----:B------:R-:W-:Y:S01]  /*21e0*/  FFMA.FTZ R185, R5, R3, R185 ;  /* 0x0000000305b97223 */ /* 0x000fe200000100b9 */
[----:B------:R-:W-:-:S02]  /*21f0*/  FMUL.FTZ R4, R4, R2 ;  /* 0x0000000204047220 */ /* 0x000fc40000410000 */
[----:B0-----:R-:W3:Y:S01]  /*2200*/  LDL.LU R169, [R1+0x28] ;  /* 0x0000280001a97983 */ /* 0x001ee20000300800 */
[----:B-1----:R-:W-:-:S03]  /*2210*/  IMAD.U32 R39, R182, 0x10000, RZ ;  /* 0x00010000b6277824 */ /* 0x002fc600078e00ff */
[----:B------:R-:W4:Y:S01]  /*2220*/  LDL.LU R212, [R1+0xc8] ;  /* 0x0000c80001d47983 */ /* 0x000f220000300800 */
[----:B------:R-:W-:-:S03]  /*2230*/  FFMA.FTZ R4, R39, R3, R4 ;  /* 0x0000000327047223 */ /* 0x000fc60000010004 */
[----:B------:R-:W-:Y:S01]  /*2240*/  STL [R1+0x20], R181 ;  /* 0x000020b501007387 */ /* 0x000fe20000100800 */
[----:B------:R-:W-:-:S03]  /*2250*/  IMAD.U32 R3, R186, 0x10000, RZ ;  /* 0x00010000ba037824 */ /* 0x000fc600078e00ff */
[----:B------:R0:W-:Y:S04]  /*2260*/  STL [R1+0xc0], R185 ;  /* 0x0000c0b901007387 */ /* 0x0001e80000100800 */
[----:B------:R-:W4:Y:S04]  /*2270*/  LDL R186, [R1+0x208] ;  /* 0x0002080001ba7983 */ /* 0x000f280000100800 */
[----:B0-----:R-:W4:Y:S01]  /*2280*/  LDL R185, [R1+0x204] ;  /* 0x0002040001b97983 */ /* 0x001f220000100800 */
[----:B------:R-:W-:Y:S01]  /*2290*/  SHF.L.U32 R39, R127, 0x10, RZ ;  /* 0x000000107f277819 */ /* 0x000fe200000006ff */
[----:B------:R-:W-:Y:S01]  /*22a0*/  FADD.FTZ R68, R68, R2 ;  /* 0x0000000244447221 */ /* 0x000fe20000010000 */
[----:B------:R-:W-:Y:S01]  /*22b0*/  FFMA.FTZ R220, R5, R2, R220 ;  /* 0x0000000205dc7223 */ /* 0x000fe200000100dc */
[----:B------:R-:W4:Y:S02]  /*22c0*/  LDL.LU R182, [R1+0x34] ;  /* 0x0000340001b67983 */ /* 0x000f240000300800 */
[----:B------:R-:W-:Y:S01]  /*22d0*/  FMUL.FTZ R3, R3, R39 ;  /* 0x0000002703037220 */ /* 0x000fe20000410000 */
[----:B------:R-:W-:Y:S01]  /*22e0*/  FADD.FTZ R70, R70, R39 ;  /* 0x0000002746467221 */ /* 0x000fe20000010000 */
[----:B------:R-:W4:Y:S01]  /*22f0*/  LDL.LU R181, [R1+0xd4] ;  /* 0x0000d40001b57983 */ /* 0x000f220000300800 */
[----:B------:R-:W-:-:S03]  /*2300*/  PRMT R125, R132, 0x7632, R125 ;  /* 0x00007632847d7816 */ /* 0x000fc6000000007d */
[----:B------:R-:W4:Y:S01]  /*2310*/  LDL R170, [R1+0x210] ;  /* 0x0002100001aa7983 */ /* 0x000f220000100800 */
[----:B--2---:R-:W-:Y:S01]  /*2320*/  IMAD.U32 R2, R152, 0x10000, RZ ;  /* 0x0001000098027824 */ /* 0x004fe200078e00ff */
[----:B------:R-:W-:-:S05]  /*2330*/  SHF.L.U32 R152, R135, 0x10, RZ ;  /* 0x0000001087987819 */ /* 0x000fca00000006ff */
[----:B------:R-:W-:Y:S01]  /*2340*/  FFMA.FTZ R3, R2, R152, R3 ;  /* 0x0000009802037223 */ /* 0x000fe20000010003 */
[----:B------:R-:W-:-:S04]  /*2350*/  IMAD.U32 R2, R131, 0x10000, RZ ;  /* 0x0001000083027824 */ /* 0x000fc800078e00ff */
[----:B------:R-:W-:-:S04]  /*2360*/  FADD.FTZ R2, -R195, R2 ;  /* 0x00000002c3027221 */ /* 0x000fc80000010100 */
[----:B------:R-:W-:-:S04]  /*2370*/  FMUL.FTZ R2, R34, R2 ;  /* 0x0000000222027220 */ /* 0x000fc80000410000 */
[----:B------:R-:W-:Y:S01]  /*2380*/  FFMA.FTZ R222, R2, R39, R222 ;  /* 0x0000002702de7223 */ /* 0x000fe200000100de */
[----:B------:R-:W-:-:S05]  /*2390*/  PRMT R39, R128, 0x7632, R39 ;  /* 0x0000763280277816 */ /* 0x000fca0000000027 */
[----:B------:R-:W-:Y:S02]  /*23a0*/  IMAD.U32 R132, R39, 0x10000, RZ ;  /* 0x0001000027847824 */ /* 0x000fe400078e00ff */
[----:B---3--:R-:W-:Y:S01]  /*23b0*/  FADD.FTZ R169, R169, R152 ;  /* 0x00000098a9a97221 */ /* 0x008fe20000010000 */
[----:B----4-:R-:W-:-:S04]  /*23c0*/  FFMA.FTZ R212, R2, R152, R212 ;  /* 0x0000009802d47223 */ /* 0x010fc800000100d4 */
[----:B------:R0:W-:Y:S01]  /*23d0*/  STL [R1+0x28], R169 ;  /* 0x000028a901007387 */ /* 0x0001e20000100800 */
[----:B------:R-:W-:-:S03]  /*23e0*/  FADD.FTZ R152, -R195, R132 ;  /* 0x00000084c3987221 */ /* 0x000fc60000010100 */
[----:B0-----:R-:W2:Y:S01]  /*23f0*/  LDL R169, [R1+0x20c] ;  /* 0x00020c0001a97983 */ /* 0x001ea20000100800 */
[----:B------:R-:W-:-:S03]  /*2400*/  SHF.L.U32 R39, R186, 0x10, RZ ;  /* 0x00000010ba277819 */ /* 0x000fc600000006ff */
[----:B------:R-:W-:Y:S01]  /*2410*/  STL [R1+0xc8], R212 ;  /* 0x0000c8d401007387 */ /* 0x000fe20000100800 */
[----:B------:R-:W-:-:S03]  /*2420*/  SHF.L.U32 R132, R185, 0x10, RZ ;  /* 0x00000010b9847819 */ /* 0x000fc600000006ff */
[----:B------:R-:W3:Y:S04]  /*2430*/  LDL.LU R185, [R1+0xdc] ;  /* 0x0000dc0001b97983 */ /* 0x000ee80000300800 */
[----:B------:R-:W4:Y:S01]  /*2440*/  LDL.LU R186, [R1+0x3c] ;  /* 0x00003c0001ba7983 */ /* 0x000f220000300800 */
[----:B------:R-:W-:Y:S01]  /*2450*/  PRMT R124, R124, 0x7632, R124 ;  /* 0x000076327c7c7816 */ /* 0x000fe2000000007c */
[----:B------:R-:W-:Y:S02]  /*2460*/  IMAD.U32 R128, R125, 0x10000, RZ ;  /* 0x000100007d807824 */ /* 0x000fe400078e00ff */
[----:B------:R-:W-:Y:S01]  /*2470*/  FMUL.FTZ R152, R34, R152 ;  /* 0x0000009822987220 */ /* 0x000fe20000410000 */
[----:B------:R-:W-:Y:S02]  /*2480*/  PRMT R126, R129, 0x7632, R126 ;  /* 0x00007632817e7816 */ /* 0x000fe4000000007e */
[----:B------:R-:W-:Y:S01]  /*2490*/  SHF.L.U32 R124, R124, 0x10, RZ ;  /* 0x000000107c7c7819 */ /* 0x000fe200000006ff */
[----:B------:R-:W-:Y:S01]  /*24a0*/  FADD.FTZ R182, R182, R128 ;  /* 0x00000080b6b67221 */ /* 0x000fe20000010000 */
[----:B------:R-:W-:Y:S01]  /*24b0*/  FFMA.FTZ R181, R152, R128, R181 ;  /* 0x0000008098b57223 */ /* 0x000fe200000100b5 */
[----:B------:R-:W-:-:S02]  /*24c0*/  SHF.L.U32 R129, R126, 0x10, RZ ;  /* 0x000000107e817819 */ /* 0x000fc400000006ff */
[-C--:B------:R-:W-:Y:S01]  /*24d0*/  FMUL.FTZ R39, R39, R124.reuse ;  /* 0x0000007c27277220 */ /* 0x080fe20000410000 */
[--C-:B------:R-:W-:Y:S01]  /*24e0*/  FADD.FTZ R65, R65, R124.reuse ;  /* 0x0000007c41417221 */ /* 0x100fe20000010000 */
[----:B------:R-:W-:Y:S01]  /*24f0*/  FFMA.FTZ R225, R152, R124, R225 ;  /* 0x0000007c98e17223 */ /* 0x000fe200000100e1 */
[----:B------:R0:W-:Y:S01]  /*2500*/  STL [R1+0x34], R182 ;  /* 0x000034b601007387 */ /* 0x0001e20000100800 */
[----:B------:R-:W-:Y:S02]  /*2510*/  PRMT R124, R125, 0x7632, R124 ;  /* 0x000076327d7c7816 */ /* 0x000fe4000000007c */
[----:B------:R-:W-:Y:S01]  /*2520*/  PRMT R125, R133, 0x7632, R125 ;  /* 0x00007632857d7816 */ /* 0x000fe2000000007d */
[----:B------:R1:W-:Y:S01]  /*2530*/  STL [R1+0xd4], R181 ;  /* 0x0000d4b501007387 */ /* 0x0003e20000100800 */
[----:B------:R-:W-:Y:S01]  /*2540*/  FFMA.FTZ R39, R132, R128, R39 ;  /* 0x0000008084277223 */ /* 0x000fe20000010027 */
[----:B------:R-:W-:Y:S01]  /*2550*/  FADD.FTZ R132, -R195, R129 ;  /* 0x00000081c3847221 */ /* 0x000fe20000010100 */
[----:B------:R-:W-:Y:S01]  /*2560*/  SHF.L.U32 R125, R125, 0x10, RZ ;  /* 0x000000107d7d7819 */ /* 0x000fe200000006ff */
[----:B0-----:R-:W2:Y:S01]  /*2570*/  LDL R182, [R1+0x218] ;  /* 0x0002180001b67983 */ /* 0x001ea20000100800 */
[----:B------:R-:W-:-:S02]  /*2580*/  IMAD.U32 R128, R170, 0x10000, RZ ;  /* 0x00010000aa807824 */ /* 0x000fc400078e00ff */
[----:B------:R-:W-:Y:S01]  /*2590*/  FMUL.FTZ R170, R34, R132 ;  /* 0x0000008422aa7220 */ /* 0x000fe20000410000 */
[----:B-1----:R-:W2:Y:S04]  /*25a0*/  LDL R181, [R1+0x214] ;  /* 0x0002140001b57983 */ /* 0x002ea80000100800 */
[----:B------:R-:W2:Y:S01]  /*25b0*/  LDL.LU R212, [R1+0x24] ;  /* 0x0000240001d47983 */ /* 0x000ea20000300800 */
[----:B------:R-:W-:-:S04]  /*25c0*/  IMAD.U32 R124, R124, 0x10000, RZ ;  /* 0x000100007c7c7824 */ /* 0x000fc800078e00ff */
[-C--:B------:R-:W-:Y:S01]  /*25d0*/  FMUL.FTZ R128, R128, R124.reuse ;  /* 0x0000007c80807220 */ /* 0x080fe20000410000 */
[--C-:B------:R-:W-:Y:S01]  /*25e0*/  FADD.FTZ R67, R67, R124.reuse ;  /* 0x0000007c43437221 */ /* 0x100fe20000010000 */
[----:B------:R-:W-:Y:S01]  /*25f0*/  FFMA.FTZ R227, R170, R124, R227 ;  /* 0x0000007caae37223 */ /* 0x000fe200000100e3 */
[----:B------:R-:W-:Y:S02]  /*2600*/  PRMT R124, R126, 0x7632, R124 ;  /* 0x000076327e7c7816 */ /* 0x000fe4000000007c */
[----:B------:R-:W-:Y:S01]  /*2610*/  PRMT R126, R130, 0x7632, R126 ;  /* 0x00007632827e7816 */ /* 0x000fe2000000007e */
[----:B---3--:R-:W-:Y:S01]  /*2620*/  FFMA.FTZ R185, R170, R125, R185 ;  /* 0x0000007daab97223 */ /* 0x008fe200000100b9 */
[----:B----4-:R-:W-:-:S05]  /*2630*/  FADD.FTZ R186, R186, R125 ;  /* 0x0000007dbaba7221 */ /* 0x010fca0000010000 */
[----:B------:R0:W-:Y:S04]  /*2640*/  STL [R1+0x3c], R186 ;  /* 0x00003cba01007387 */ /* 0x0001e80000100800 */
[----:B0-----:R-:W3:Y:S04]  /*2650*/  LDL.LU R186, [R1+0xc4] ;  /* 0x0000c40001ba7983 */ /* 0x001ee80000300800 */
[----:B------:R0:W-:Y:S04]  /*2660*/  STL [R1+0xdc], R185 ;  /* 0x0000dcb901007387 */ /* 0x0001e80000100800 */
[----:B------:R-:W4:Y:S04]  /*2670*/  LDL R133, [R1+0x21c] ;  /* 0x00021c0001857983 */ /* 0x000f280000100800 */
[----:B0-----:R-:W4:Y:S04]  /*2680*/  LDL R185, [R1+0x220] ;  /* 0x0002200001b97983 */ /* 0x001f280000100800 */
[----:B------:R-:W4:Y:S04]  /*2690*/  LDL.LU R132, [R1+0xcc] ;  /* 0x0000cc0001847983 */ /* 0x000f280000300800 */
[----:B------:R-:W4:Y:S01]  /*26a0*/  LDL.LU R130, [R1+0x2c] ;  /* 0x00002c0001827983 */ /* 0x000f220000300800 */
[----:B--2---:R-:W-:-:S04]  /*26b0*/  IMAD.U32 R129, R169, 0x10000, RZ ;  /* 0x00010000a9817824 */ /* 0x004fc800078e00ff */
[----:B------:R-:W-:Y:S01]  /*26c0*/  FFMA.FTZ R169, R129, R125, R128 ;  /* 0x0000007d81a97223 */ /* 0x000fe20000010080 */
[----:B------:R-:W-:Y:S01]  /*26d0*/  IMAD.U32 R129, R126, 0x10000, RZ ;  /* 0x000100007e817824 */ /* 0x000fe200078e00ff */
[----:B------:R-:W-:-:S03]  /*26e0*/  SHF.L.U32 R124, R124, 0x10, RZ ;  /* 0x000000107c7c7819 */ /* 0x000fc600000006ff */
[----:B------:R-:W-:Y:S01]  /*26f0*/  FADD.FTZ R129, -R195, R129 ;  /* 0x00000081c3817221 */ /* 0x000fe20000010100 */
[----:B------:R-:W-:-:S03]  /*2700*/  SHF.L.U32 R126, R182, 0x10, RZ ;  /* 0x00000010b67e7819 */ /* 0x000fc600000006ff */
[----:B------:R-:W-:Y:S01]  /*2710*/  FMUL.FTZ R182, R34, R129 ;  /* 0x0000008122b67220 */ /* 0x000fe20000410000 */
[----:B------:R-:W-:Y:S01]  /*2720*/  PRMT R125, R134, 0x7632, R125 ;  /* 0x00007632867d7816 */ /* 0x000fe2000000007d */
[-C--:B------:R-:W-:Y:S01]  /*2730*/  FMUL.FTZ R126, R126, R124.reuse ;  /* 0x0000007c7e7e7220 */ /* 0x080fe20000410000 */
[--C-:B------:R-:W-:Y:S01]  /*2740*/  FADD.FTZ R69, R69, R124.reuse ;  /* 0x0000007c45457221 */ /* 0x100fe20000010000 */
[----:B------:R-:W-:Y:S01]  /*2750*/  FFMA.FTZ R221, R182, R124, R221 ;  /* 0x0000007cb6dd7223 */ /* 0x000fe200000100dd */
[----:B------:R-:W-:Y:S02]  /*2760*/  PRMT R124, R127, 0x7632, R124 ;  /* 0x000076327f7c7816 */ /* 0x000fe4000000007c */
[----:B------:R-:W-:Y:S01]  /*2770*/  PRMT R127, R131, 0x7632, R127 ;  /* 0x00007632837f7816 */ /* 0x000fe2000000007f */
[----:B------:R-:W-:Y:S01]  /*2780*/  IMAD.U32 R125, R125, 0x10000, RZ ;  /* 0x000100007d7d7824 */ /* 0x000fe200078e00ff */
[----:B------:R-:W-:Y:S02]  /*2790*/  SHF.L.U32 R128, R181, 0x10, RZ ;  /* 0x00000010b5807819 */ /* 0x000fe400000006ff */
[----:B------:R-:W-:Y:S01]  /*27a0*/  SHF.L.U32 R127, R127, 0x10, RZ ;  /* 0x000000107f7f7819 */ /* 0x000fe200000006ff */
[----:B------:R-:W-:-:S02]  /*27b0*/  FADD.FTZ R212, R212, R125 ;  /* 0x0000007dd4d47221 */ /* 0x000fc40000010000 */
[-C--:B------:R-:W-:Y:S01]  /*27c0*/  FFMA.FTZ R181, R128, R125.reuse, R126 ;  /* 0x0000007d80b57223 */ /* 0x080fe2000001007e */
[----:B------:R-:W-:Y:S02]  /*27d0*/  IMAD.U32 R124, R124, 0x10000, RZ ;  /* 0x000100007c7c7824 */ /* 0x000fe400078e00ff */
[----:B------:R-:W-:Y:S01]  /*27e0*/  FADD.FTZ R128, -R195, R127 ;  /* 0x0000007fc3807221 */ /* 0x000fe20000010100 */
[----:B------:R-:W-:Y:S01]  /*27f0*/  STL [R1+0x24], R212 ;  /* 0x000024d401007387 */ /* 0x000fe20000100800 */
[----:B------:R-:W-:Y:S01]  /*2800*/  FADD.FTZ R71, R71, R124 ;  /* 0x0000007c47477221 */ /* 0x000fe20000010000 */
[----:B------:R-:W-:Y:S01]  /*2810*/  IADD3 R214, PT, PT, R9, 0x20, RZ ;  /* 0x0000002009d67810 */ /* 0x000fe20007ffe0ff */
[----:B---3--:R-:W-:Y:S01]  /*2820*/  FFMA.FTZ R186, R182, R125, R186 ;  /* 0x0000007db6ba7223 */ /* 0x008fe200000100ba */
[----:B------:R-:W-:-:S04]  /*2830*/  PRMT R125, R135, 0x7632, R125 ;  /* 0x00007632877d7816 */ /* 0x000fc8000000007d */
[----:B------:R-:W-:Y:S01]  /*2840*/  SHF.L.U32 R125, R125, 0x10, RZ ;  /* 0x000000107d7d7819 */ /* 0x000fe200000006ff */
[----:B----4-:R-:W-:Y:S02]  /*2850*/  IMAD.U32 R127, R133, 0x10000, RZ ;  /* 0x00010000857f7824 */ /* 0x010fe400078e00ff */
[----:B------:R-:W-:Y:S02]  /*2860*/  IMAD.U32 R126, R185, 0x10000, RZ ;  /* 0x00010000b97e7824 */ /* 0x000fe400078e00ff */
[----:B------:R-:W-:Y:S02]  /*2870*/  FMUL.FTZ R185, R34, R128 ;  /* 0x0000008022b97220 */ /* 0x000fe40000410000 */
[-C--:B------:R-:W-:Y:S01]  /*2880*/  FMUL.FTZ R126, R126, R124.reuse ;  /* 0x0000007c7e7e7220 */ /* 0x080fe20000410000 */
[----:B------:R0:W-:Y:S01]  /*2890*/  STL [R1+0xc4], R186 ;  /* 0x0000c4ba01007387 */ /* 0x0001e20000100800 */
[CC--:B------:R-:W-:Y:S01]  /*28a0*/  FFMA.FTZ R132, R185.reuse, R125.reuse, R132 ;  /* 0x0000007db9847223 */ /* 0x0c0fe20000010084 */
[----:B------:R-:W-:Y:S01]  /*28b0*/  FFMA.FTZ R223, R185, R124, R223 ;  /* 0x0000007cb9df7223 */ /* 0x000fe200000100df */
[----:B------:R-:W-:Y:S01]  /*28c0*/  FADD.FTZ R130, R130, R125 ;  /* 0x0000007d82827221 */ /* 0x000fe20000010000 */
[----:B------:R-:W-:Y:S01]  /*28d0*/  FFMA.FTZ R124, R0, R8, RZ ;  /* 0x00000008007c7223 */ /* 0x000fe200000100ff */
[----:B0-----:R-:W-:Y:S01]  /*28e0*/  FFMA.FTZ R186, R127, R125, R126 ;  /* 0x0000007d7fba7223 */ /* 0x001fe2000001007e */
[----:B------:R-:W-:-:S02]  /*28f0*/  FADD.FTZ R125, RZ, R8 ;  /* 0x00000008ff7d7221 */ /* 0x000fc40000010000 */
[----:B------:R-:W-:Y:S02]  /*2900*/  FFMA.FTZ R124, R152, R39, R124 ;  /* 0x00000027987c7223 */ /* 0x000fe4000001007c */
[----:B------:R-:W-:Y:S01]  /*2910*/  FADD.FTZ R125, R125, R39 ;  /* 0x000000277d7d7221 */ /* 0x000fe20000010000 */
[----:B------:R0:W-:Y:S01]  /*2920*/  STL [R1+0x2c], R130 ;  /* 0x00002c8201007387 */ /* 0x0001e20000100800 */
[----:B------:R-:W-:Y:S02]  /*2930*/  FFMA.FTZ R124, R7, R6, R124 ;  /* 0x00000006077c7223 */ /* 0x000fe4000001007c */
[----:B------:R-:W-:Y:S01]  /*2940*/  FADD.FTZ R125, R125, R6 ;  /* 0x000000067d7d7221 */ /* 0x000fe20000010000 */
[----:B------:R0:W-:Y:S01]  /*2950*/  STL [R1+0xcc], R132 ;  /* 0x0000cc8401007387 */ /* 0x0001e20000100800 */
[----:B------:R-:W-:Y:S02]  /*2960*/  FFMA.FTZ R124, R170, R169, R124 ;  /* 0x000000a9aa7c7223 */ /* 0x000fe4000001007c */
[----:B------:R-:W-:-:S02]  /*2970*/  FADD.FTZ R125, R125, R169 ;  /* 0x000000a97d7d7221 */ /* 0x000fc40000010000 */
[----:B------:R-:W-:Y:S02]  /*2980*/  FFMA.FTZ R124, R5, R4, R124 ;  /* 0x00000004057c7223 */ /* 0x000fe4000001007c */
[----:B------:R-:W-:Y:S02]  /*2990*/  FADD.FTZ R125, R125, R4 ;  /* 0x000000047d7d7221 */ /* 0x000fe40000010000 */
[----:B------:R-:W-:Y:S02]  /*29a0*/  FFMA.FTZ R124, R182, R181, R124 ;  /* 0x000000b5b67c7223 */ /* 0x000fe4000001007c */
[----:B------:R-:W-:Y:S02]  /*29b0*/  FADD.FTZ R125, R125, R181 ;  /* 0x000000b57d7d7221 */ /* 0x000fe40000010000 */
[----:B------:R-:W-:Y:S02]  /*29c0*/  FFMA.FTZ R124, R2, R3, R124 ;  /* 0x00000003027c7223 */ /* 0x000fe4000001007c */
[----:B------:R-:W-:-:S02]  /*29d0*/  FADD.FTZ R125, R125, R3 ;  /* 0x000000037d7d7221 */ /* 0x000fc40000010000 */
[----:B------:R-:W-:Y:S02]  /*29e0*/  FFMA.FTZ R213, R185, R186, R124 ;  /* 0x000000bab9d57223 */ /* 0x000fe4000001007c */
[----:B0-----:R-:W-:-:S07]  /*29f0*/  FADD.FTZ R212, R125, R186 ;  /* 0x000000ba7dd47221 */ /* 0x001fce0000010000 */
.L_x_302:
[----:B------:R-:W-:Y:S05]  /*2a00*/  BSYNC.RECONVERGENT B1 ;  /* 0x0000000000017941 */ /* 0x000fea0003800200 */
.L_x_301:
[----:B------:R-:W-:Y:S04]  /*2a10*/  BSSY.RECONVERGENT B1, `(.L_x_303) ;  /* 0x00000cd000017945 */ /* 0x000fe80003800200 */
[----:B------:R-:W-:Y:S05]  /*2a20*/  @!P6 BRA `(.L_x_304) ;  /* 0x0000000c002ce947 */ /* 0x000fea0003800000 */
        /* <DEDUP_REMOVED lines=18> */
[----:B------:R-:W4:Y:S01]  /*2b50*/  LDL R188, [R1+0x158] ;  /* 0x0001580001bc7983 */ /* 0x000f220000100800 */
[----:B--2---:R-:W-:Y:S01]  /*2b60*/  IMAD.U32 R11, R162, 0x10000, RZ ;  /* 0x00010000a20b7824 */ /* 0x004fe200078e00ff */
[----:B---3--:R-:W-:Y:S01]  /*2b70*/  SHF.L.U32 R14, R161, 0x10, RZ ;  /* 0x00000010a10e7819 */ /* 0x008fe200000006ff */
[----:B----4-:R-:W-:-:S04]  /*2b80*/  IMAD.U32 R10, R128, 0x10000, RZ ;  /* 0x00010000800a7824 */ /* 0x010fc800078e00ff */
[----:B------:R-:W-:Y:S01]  /*2b90*/  FADD.FTZ R10, -R195, R10 ;  /* 0x0000000ac30a7221 */ /* 0x000fe20000010100 */
[----:B------:R-:W-:-:S03]  /*2ba0*/  IMAD.U32 R13, R132, 0x10000, RZ ;  /* 0x00010000840d7824 */ /* 0x000fc600078e00ff */
[----:B-----5:R-:W-:Y:S01]  /*2bb0*/  FMUL.FTZ R10, R34, R10 ;  /* 0x0000000a220a7220 */ /* 0x020fe20000410000 */
[----:B------:R-:W-:Y:S01]  /*2bc0*/  SHF.L.U32 R15, R133, 0x10, RZ ;  /* 0x00000010850f7819 */ /* 0x000fe200000006ff */
[----:B------:R-:W-:Y:S02]  /*2bd0*/  FADD.FTZ R160, R160, R13 ;  /* 0x0000000da0a07221 */ /* 0x000fe40000010000 */
[----:B------:R-:W-:Y:S01]  /*2be0*/  FFMA.FTZ R144, R10, R13, R144 ;  /* 0x0000000d0a907223 */ /* 0x000fe20000010090 */
[----:B------:R-:W-:Y:S01]  /*2bf0*/  SHF.L.U32 R12, R124, 0x10, RZ ;  /* 0x000000107c0c7819 */ /* 0x000fe200000006ff */
[----:B------:R-:W-:Y:S01]  /*2c00*/  FADD.FTZ R180, R180, R15 ;  /* 0x0000000fb4b47221 */ /* 0x000fe20000010000 */
[----:B------:R-:W-:Y:S03]  /*2c10*/  STL [R1+0x10], R160 ;  /* 0x000010a001007387 */ /* 0x000fe60000100800 */
[-C--:B------:R-:W-:Y:S01]  /*2c20*/  FMUL.FTZ R11, R11, R12.reuse ;  /* 0x0000000c0b0b7220 */ /* 0x080fe20000410000 */
[----:B------:R-:W-:Y:S01]  /*2c30*/  FADD.FTZ R48, R48, R12 ;  /* 0x0000000c30307221 */ /* 0x000fe20000010000 */
[----:B------:R-:W-:Y:S01]  /*2c40*/  FFMA.FTZ R216, R10, R12, R216 ;  /* 0x0000000c0ad87223 */ /* 0x000fe200000100d8 */
[----:B------:R-:W-:Y:S01]  /*2c50*/  SHF.L.U32 R12, R129, 0x10, RZ ;  /* 0x00000010810c7819 */ /* 0x000fe200000006ff */
[----:B------:R-:W-:Y:S04]  /*2c60*/  STL [R1+0xb0], R144 ;  /* 0x0000b09001007387 */ /* 0x000fe80000100800 */
[----:B------:R0:W-:Y:S01]  /*2c70*/  STL [R1+0x18], R180 ;  /* 0x000018b401007387 */ /* 0x0001e20000100800 */
[----:B------:R-:W-:-:S03]  /*2c80*/  FADD.FTZ R12, -R195, R12 ;  /* 0x0000000cc30c7221 */ /* 0x000fc60000010100 */
[----:B0-----:R-:W2:Y:S04]  /*2c90*/  LDL.LU R180, [R1] ;  /* 0x0000000001b47983 */ /* 0x001ea80000300800 */
[----:B------:R-:W3:Y:S01]  /*2ca0*/  LDL.LU R161, [R1+0xa0] ;  /* 0x0000a00001a17983 */ /* 0x000ee20000300800 */
[----:B------:R-:W-:-:S04]  /*2cb0*/  FMUL.FTZ R12, R34, R12 ;  /* 0x0000000c220c7220 */ /* 0x000fc80000410000 */
[----:B------:R-:W-:Y:S01]  /*2cc0*/  FFMA.FTZ R179, R12, R15, R179 ;  /* 0x0000000f0cb37223 */ /* 0x000fe200000100b3 */
[----:B------:R-:W-:-:S04]  /*2cd0*/  IMAD.U32 R37, R168, 0x10000, RZ ;  /* 0x00010000a8257824 */ /* 0x000fc800078e00ff */
[----:B------:R0:W-:Y:S04]  /*2ce0*/  STL [R1+0xb8], R179 ;  /* 0x0000b8b301007387 */ /* 0x0001e80000100800 */
[----:B------:R-:W4:Y:S04]  /*2cf0*/  LDL R168, [R1+0x1e4] ;  /* 0x0001e40001a87983 */ /* 0x000f280000100800 */
[----:B0-----:R-:W4:Y:S04]  /*2d00*/  LDL R179, [R1+0x1e8] ;  /* 0x0001e80001b37983 */ /* 0x001f280000100800 */
[----:B------:R-:W4:Y:S04]  /*2d10*/  LDL.LU R160, [R1+0x14] ;  /* 0x0000140001a07983 */ /* 0x000f280000300800 */
[----:B------:R-:W4:Y:S01]  /*2d20*/  LDL.LU R162, [R1+0xb4] ;  /* 0x0000b40001a27983 */ /* 0x000f220000300800 */
[----:B------:R-:W-:Y:S01]  /*2d30*/  FFMA.FTZ R11, R14, R13, R11 ;  /* 0x0000000d0e0b7223 */ /* 0x000fe2000001000b */
[----:B------:R-:W-:-:S02]  /*2d40*/  SHF.L.U32 R13, R145, 0x10, RZ ;  /* 0x00000010910d7819 */ /* 0x000fc400000006ff */
[----:B------:R-:W4:Y:S01]  /*2d50*/  LDL R145, [R1+0x1f0] ;  /* 0x0001f00001917983 */ /* 0x000f220000100800 */
[----:B------:R-:W-:-:S04]  /*2d60*/  IMAD.U32 R14, R125, 0x10000, RZ ;  /* 0x000100007d0e7824 */ /* 0x000fc800078e00ff */
[-C--:B------:R-:W-:Y:S01]  /*2d70*/  FMUL.FTZ R13, R13, R14.reuse ;  /* 0x0000000e0d0d7220 */ /* 0x080fe20000410000 */
[----:B------:R-:W-:Y:S01]  /*2d80*/  FADD.FTZ R50, R50, R14 ;  /* 0x0000000e32327221 */ /* 0x000fe20000010000 */
[----:B------:R-:W-:Y:S01]  /*2d90*/  FFMA.FTZ R218, R12, R14, R218 ;  /* 0x0000000e0cda7223 */ /* 0x000fe200000100da */
[----:B------:R-:W-:Y:S02]  /*2da0*/  IMAD.U32 R14, R130, 0x10000, RZ ;  /* 0x00010000820e7824 */ /* 0x000fe400078e00ff */
[----:B------:R-:W-:Y:S01]  /*2db0*/  FFMA.FTZ R13, R37, R15, R13 ;  /* 0x0000000f250d7223 */ /* 0x000fe2000001000d */
[----:B------:R-:W-:Y:S01]  /*2dc0*/  SHF.L.U32 R37, R126, 0x10, RZ ;  /* 0x000000107e257819 */ /* 0x000fe200000006ff */
[----:B------:R-:W-:Y:S02]  /*2dd0*/  IMAD.U32 R15, R187, 0x10000, RZ ;  /* 0x00010000bb0f7824 */ /* 0x000fe400078e00ff */
[----:B------:R-:W-:Y:S01]  /*2de0*/  FADD.FTZ R14, -R195, R14 ;  /* 0x0000000ec30e7221 */ /* 0x000fe20000010100 */
[----:B------:R-:W-:Y:S01]  /*2df0*/  SHF.L.U32 R144, R188, 0x10, RZ ;  /* 0x00000010bc907819 */ /* 0x000fe200000006ff */
[----:B------:R-:W-:-:S02]  /*2e00*/  IMAD.U32 R38, R134, 0x10000, RZ ;  /* 0x0001000086267824 */ /* 0x000fc400078e00ff */
[----:B------:R-:W-:Y:S01]  /*2e10*/  FMUL.FTZ R15, R15, R37 ;  /* 0x000000250f0f7220 */ /* 0x000fe20000410000 */
[----:B------:R-:W-:-:S03]  /*2e20*/  FMUL.FTZ R14, R34, R14 ;  /* 0x0000000e220e7220 */ /* 0x000fc60000410000 */
[----:B------:R-:W-:Y:S01]  /*2e30*/  FFMA.FTZ R15, R144, R38, R15 ;  /* 0x00000026900f7223 */ /* 0x000fe2000001000f */
[----:B------:R-:W-:Y:S01]  /*2e40*/  PRMT R125, R132, 0x7632, R125 ;  /* 0x00007632847d7816 */ /* 0x000fe2000000007d */
[--C-:B------:R-:W-:Y:S01]  /*2e50*/  FADD.FTZ R44, R44, R37.reuse ;  /* 0x000000252c2c7221 */ /* 0x100fe20000010000 */
[----:B------:R-:W-:Y:S01]  /*2e60*/  FFMA.FTZ R208, R14, R37, R208 ;  /* 0x000000250ed07223 */ /* 0x000fe200000100d0 */
[----:B------:R-:W-:-:S04]  /*2e70*/  PRMT R37, R124, 0x7632, R37 ;  /* 0x000076327c257816 */ /* 0x000fc80000000025 */
[----:B------:R-:W-:-:S05]  /*2e80*/  SHF.L.U32 R124, R37, 0x10, RZ ;  /* 0x00000010257c7819 */ /* 0x000fca00000006ff */
[----:B------:R-:W-:Y:S01]  /*2e90*/  FADD.FTZ R49, R49, R124 ;  /* 0x0000007c31317221 */ /* 0x000fe20000010000 */
[--C-:B--2---:R-:W-:Y:S01]  /*2ea0*/  FADD.FTZ R180, R180, R38.reuse ;  /* 0x00000026b4b47221 */ /* 0x104fe20000010000 */
[----:B---3--:R-:W-:Y:S01]  /*2eb0*/  FFMA.FTZ R161, R14, R38, R161 ;  /* 0x000000260ea17223 */ /* 0x008fe200000100a1 */
[----:B------:R-:W-:-:S05]  /*2ec0*/  PRMT R38, R128, 0x7632, R38 ;  /* 0x0000763280267816 */ /* 0x000fca0000000026 */
[----:B------:R-:W-:Y:S01]  /*2ed0*/  IMAD.U32 R38, R38, 0x10000, RZ ;  /* 0x0001000026267824 */ /* 0x000fe200078e00ff */
[----:B------:R0:W-:Y:S01]  /*2ee0*/  STL [R1+0xa0], R161 ;  /* 0x0000a0a101007387 */ /* 0x0001e20000100800 */
[----:B------:R-:W-:Y:S02]  /*2ef0*/  IMAD.U32 R128, R125, 0x10000, RZ ;  /* 0x000100007d807824 */ /* 0x000fe400078e00ff */
[----:B------:R-:W-:Y:S01]  /*2f00*/  FADD.FTZ R38, -R195, R38 ;  /* 0x00000026c3267221 */ /* 0x000fe20000010100 */
[----:B0-----:R-:W2:Y:S03]  /*2f10*/  LDL R161, [R1+0x1ec] ;  /* 0x0001ec0001a17983 */ /* 0x001ea60000100800 */
[----:B------:R-:W-:Y:S01]  /*2f20*/  FMUL.FTZ R38, R34, R38 ;  /* 0x0000002622267220 */ /* 0x000fe20000410000 */
[----:B------:R-:W-:Y:S01]  /*2f30*/  STL [R1], R180 ;  /* 0x000000b401007387 */ /* 0x000fe20000100800 */
[----:B----4-:R-:W-:-:S03]  /*2f40*/  FADD.FTZ R160, R160, R128 ;  /* 0x00000080a0a07221 */ /* 0x010fc60000010000 */
[----:B------:R-:W3:Y:S01]  /*2f50*/  LDL R144, [R1+0x14c] ;  /* 0x00014c0001907983 */ /* 0x000ee20000100800 */
[----:B------:R-:W-:-:S03]  /*2f60*/  FFMA.FTZ R162, R38, R128, R162 ;  /* 0x0000008026a27223 */ /* 0x000fc600000100a2 */
[----:B------:R0:W-:Y:S01]  /*2f70*/  STL [R1+0x14], R160 ;  /* 0x000014a001007387 */ /* 0x0001e20000100800 */
[----:B------:R-:W-:-:S03]  /*2f80*/  SHF.L.U32 R37, R179, 0x10, RZ ;  /* 0x00000010b3257819 */ /* 0x000fc600000006ff */
[----:B0-----:R-:W4:Y:S04]  /*2f90*/  LDL R160, [R1+0x15c] ;  /* 0x00015c0001a07983 */ /* 0x001f280000100800 */
[----:B------:R0:W-:Y:S04]  /*2fa0*/  STL [R1+0xb4], R162 ;  /* 0x0000b4a201007387 */ /* 0x0001e80000100800 */
[----:B------:R-:W4:Y:S01]  /*2fb0*/  LDL.LU R179, [R1+0x8] ;  /* 0x0000080001b37983 */ /* 0x000f220000300800 */
[-C--:B------:R-:W-:Y:S01]  /*2fc0*/  FMUL.FTZ R37, R37, R124.reuse ;  /* 0x0000007c25257220 */ /* 0x080fe20000410000 */
[----:B------:R-:W-:Y:S01]  /*2fd0*/  SHF.L.U32 R132, R168, 0x10, RZ ;  /* 0x00000010a8847819 */ /* 0x000fe200000006ff */
[----:B------:R-:W-:Y:S01]  /*2fe0*/  FFMA.FTZ R217, R38, R124, R217 ;  /* 0x0000007c26d97223 */ /* 0x000fe200000100d9 */
[----:B------:R-:W-:-:S03]  /*2ff0*/  PRMT R124, R125, 0x7632, R124 ;  /* 0x000076327d7c7816 */ /* 0x000fc6000000007c */
[----:B------:R-:W-:Y:S02]  /*3000*/  FFMA.FTZ R37, R132, R128, R37 ;  /* 0x0000008084257223 */ /* 0x000fe40000010025 */
[----:B------:R-:W-:Y:S01]  /*3010*/  IMAD.U32 R128, R124, 0x10000, RZ ;  /* 0x000100007c807824 */ /* 0x000fe200078e00ff */
[----:B------:R-:W-:Y:S02]  /*3020*/  SHF.L.U32 R124, R145, 0x10, RZ ;  /* 0x00000010917c7819 */ /* 0x000fe400000006ff */
[----:B------:R-:W4:Y:S01]  /*3030*/  LDL.LU R145, [R1+0xa8] ;  /* 0x0000a80001917983 */ /* 0x000f220000300800 */
[----:B------:R-:W-:Y:S02]  /*3040*/  PRMT R125, R133, 0x7632, R125 ;  /* 0x00007632857d7816 */ /* 0x000fe4000000007d */
[----:B------:R-:W-:Y:S01]  /*3050*/  FMUL.FTZ R124, R124, R128 ;  /* 0x000000807c7c7220 */ /* 0x000fe20000410000 */
[----:B------:R-:W4:Y:S02]  /*3060*/  LDL.LU R187, [R1+0x1c] ;  /* 0x00001c0001bb7983 */ /* 0x000f240000300800 */
[----:B------:R-:W-:Y:S01]  /*3070*/  IMAD.U32 R132, R125, 0x10000, RZ ;  /* 0x000100007d847824 */ /* 0x000fe200078e00ff */
[----:B------:R-:W-:Y:S01]  /*3080*/  SHF.L.U32 R168, R127, 0x10, RZ ;  /* 0x000000107fa87819 */ /* 0x000fe200000006ff */
[----:B------:R-:W4:Y:S01]  /*3090*/  LDL.LU R180, [R1+0xbc] ;  /* 0x0000bc0001b47983 */ /* 0x000f220000300800 */
[----:B------:R-:W-:-:S04]  /*30a0*/  ISETP.NE.U32.AND P0, PT, RZ, UR24, PT ;  /* 0x00000018ff007c0c */ /* 0x000fc8000bf05070 */
[----:B------:R-:W-:Y:S02]  /*30b0*/  ISETP.NE.AND.EX P0, PT, RZ, UR25, PT, P0 ;  /* 0x00000019ff007c0c */ /* 0x000fe4000bf05300 */
[----:B------:R-:W-:-:S04]  /*30c0*/  ISETP.NE.U32.AND P3, PT, RZ, UR10, PT ;  /* 0x0000000aff007c0c */ /* 0x000fc8000bf65070 */
[----:B------:R-:W-:Y:S02]  /*30d0*/  ISETP.NE.AND.EX P3, PT, RZ, UR11, PT, P3 ;  /* 0x0000000bff007c0c */ /* 0x000fe4000bf65330 */
[----:B--2---:R-:W-:-:S05]  /*30e0*/  SHF.L.U32 R125, R161, 0x10, RZ ;  /* 0x00000010a17d7819 */ /* 0x004fca00000006ff */
[----:B0-----:R-:W-:Y:S01]  /*30f0*/  FFMA.FTZ R162, R125, R132, R124 ;  /* 0x000000847da27223 */ /* 0x001fe2000001007c */
[----:B------:R-:W-:Y:S02]  /*3100*/  IMAD.U32 R124, R131, 0x10000, RZ ;  /* 0x00010000837c7824 */ /* 0x000fe400078e00ff */
[----:B---3--:R-:W-:Y:S02]  /*3110*/  IMAD.U32 R125, R144, 0x10000, RZ ;  /* 0x00010000907d7824 */ /* 0x008fe400078e00ff */
[----:B------:R-:W-:Y:S01]  /*3120*/  FADD.FTZ R144, -R195, R124 ;  /* 0x0000007cc3907221 */ /* 0x000fe20000010100 */
[----:B------:R-:W-:Y:S02]  /*3130*/  IMAD.U32 R124, R135, 0x10000, RZ ;  /* 0x00010000877c7824 */ /* 0x000fe400078e00ff */
[----:B------:R-:W-:Y:S01]  /*3140*/  FMUL.FTZ R125, R125, R168 ;  /* 0x000000a87d7d7220 */ /* 0x000fe20000410000 */
[----:B----4-:R-:W-:Y:S01]  /*3150*/  SHF.L.U32 R133, R160, 0x10, RZ ;  /* 0x00000010a0857819 */ /* 0x010fe200000006ff */
[----:B------:R-:W-:-:S04]  /*3160*/  FADD.FTZ R179, R179, R124 ;  /* 0x0000007cb3b37221 */ /* 0x000fc80000010000 */
[----:B------:R-:W-:Y:S01]  /*3170*/  FFMA.FTZ R160, R133, R124, R125 ;  /* 0x0000007c85a07223 */ /* 0x000fe2000001007d */
[----:B------:R0:W-:Y:S04]  /*3180*/  STL [R1+0x8], R179 ;  /* 0x000008b301007387 */ /* 0x0001e80000100800 */
[----:B------:R-:W2:Y:S01]  /*3190*/  LDL R133, [R1+0x1f4] ;  /* 0x0001f40001857983 */ /* 0x000ea20000100800 */
[----:B------:R-:W-:-:S04]  /*31a0*/  FMUL.FTZ R161, R34, R144 ;  /* 0x0000009022a17220 */ /* 0x000fc80000410000 */
[----:B------:R-:W-:Y:S01]  /*31b0*/  FFMA.FTZ R145, R161, R124, R145 ;  /* 0x0000007ca1917223 */ /* 0x000fe20000010091 */
[----:B0-----:R-:W3:Y:S01]  /*31c0*/  LDL R179, [R1+0x1f8] ;  /* 0x0001f80001b37983 */ /* 0x001ee20000100800 */
[----:B------:R-:W0:Y:S02]  /*31d0*/  @P0 LDC.64 R124, c[0x0][0x438] ;  /* 0x00010e00ff7c0b82 */ /* 0x000e240000000a00 */
[----:B0-----:R-:W-:-:S05]  /*31e0*/  @P0 IMAD.WIDE.U32 R124, R214, 0x10, R124 ;  /* 0x00000010d67c0825 */ /* 0x001fca00078e007c */
[----:B------:R0:W5:Y:S02]  /*31f0*/  @P0 LDG.E.128 R108, desc[UR8][R124.64] ;  /* 0x000000087c6c0981 */ /* 0x000164000c1e1d00 */
[----:B0-----:R-:W0:Y:S02]  /*3200*/  @P3 LDC.64 R124, c[0x0][0x3b8] ;  /* 0x0000ee00ff7c3b82 */ /* 0x001e240000000a00 */
[----:B0-----:R-:W-:-:S05]  /*3210*/  @P3 IMAD.WIDE.U32 R124, R214, 0x8, R124 ;  /* 0x00000008d67c3825 */ /* 0x001fca00078e007c */
[----:B------:R0:W5:Y:S02]  /*3220*/  @P3 LDG.E.64 R42, desc[UR8][R124.64] ;  /* 0x000000087c2a3981 */ /* 0x000164000c1e1b00 */
[----:B0-----:R-:W0:Y:S02]  /*3230*/  LDC.64 R124, c[0x0][0x3b0] ;  /* 0x0000ec00ff7c7b82 */ /* 0x001e240000000a00 */
[----:B------:R1:W-:Y:S01]  /*3240*/  STL [R1+0xa8], R145 ;  /* 0x0000a89101007387 */ /* 0x0003e20000100800 */
[----:B------:R-:W-:Y:S01]  /*3250*/  FADD.FTZ R46, R46, R168 ;  /* 0x000000a82e2e7221 */ /* 0x000fe20000010000 */
[----:B------:R-:W-:Y:S01]  /*3260*/  FFMA.FTZ R210, R161, R168, R210 ;  /* 0x000000a8a1d27223 */ /* 0x000fe200000100d2 */
[----:B------:R-:W-:Y:S01]  /*3270*/  FADD.FTZ R187, R187, R132 ;  /* 0x00000084bbbb7221 */ /* 0x000fe20000010000 */
[----:B------:R-:W4:Y:S01]  /*3280*/  LDL.LU R188, [R1+0x4] ;  /* 0x0000040001bc7983 */ /* 0x000f220000300800 */
[----:B0-----:R-:W-:-:S05]  /*3290*/  IMAD.WIDE.U32 R124, R214, 0x8, R124 ;  /* 0x00000008d67c7825 */ /* 0x001fca00078e007c */
[----:B-1----:R0:W5:Y:S02]  /*32a0*/  LDG.E.64 R144, desc[UR8][R124.64] ;  /* 0x000000087c907981 */ /* 0x002164000c1e1b00 */
[----:B0-----:R-:W-:-:S04]  /*32b0*/  PRMT R124, R129, 0x7632, R124 ;  /* 0x00007632817c7816 */ /* 0x001fc8000000007c */
[----:B------:R-:W-:-:S05]  /*32c0*/  SHF.L.U32 R124, R124, 0x10, RZ ;  /* 0x000000107c7c7819 */ /* 0x000fca00000006ff */
[----:B------:R-:W-:-:S04]  /*32d0*/  FADD.FTZ R124, -R195, R124 ;  /* 0x0000007cc37c7221 */ /* 0x000fc80000010100 */
[----:B------:R-:W-:Y:S01]  /*32e0*/  FMUL.FTZ R168, R34, R124 ;  /* 0x0000007c22a87220 */ /* 0x000fe20000410000 */
[----:B------:R0:W-:Y:S03]  /*32f0*/  STL [R1+0x1c], R187 ;  /* 0x00001cbb01007387 */ /* 0x0001e60000100800 */
[----:B------:R-:W-:Y:S01]  /*3300*/  FFMA.FTZ R180, R168, R132, R180 ;  /* 0x00000084a8b47223 */ /* 0x000fe200000100b4 */
[----:B------:R-:W-:Y:S01]  /*3310*/  PRMT R125, R134, 0x7632, R125 ;  /* 0x00007632867d7816 */ /* 0x000fe2000000007d */
[----:B------:R-:W-:Y:S01]  /*3320*/  FADD.FTZ R51, R51, R128 ;  /* 0x0000008033337221 */ /* 0x000fe20000010000 */
[----:B0-----:R-:W4:Y:S04]  /*3330*/  LDL.LU R187, [R1+0xa4] ;  /* 0x0000a40001bb7983 */ /* 0x001f280000300800 */
[----:B------:R0:W-:Y:S01]  /*3340*/  STL [R1+0xbc], R180 ;  /* 0x0000bcb401007387 */ /* 0x0001e20000100800 */
[----:B------:R-:W-:-:S03]  /*3350*/  FFMA.FTZ R219, R168, R128, R219 ;  /* 0x00000080a8db7223 */ /* 0x000fc600000100db */
[----:B------:R-:W4:Y:S01]  /*3360*/  LDL R134, [R1+0x200] ;  /* 0x0002000001867983 */ /* 0x000f220000100800 */
[----:B------:R-:W-:Y:S02]  /*3370*/  PRMT R124, R126, 0x7632, R124 ;  /* 0x000076327e7c7816 */ /* 0x000fe4000000007c */
[----:B------:R-:W-:Y:S02]  /*3380*/  PRMT R126, R130, 0x7632, R126 ;  /* 0x00007632827e7816 */ /* 0x000fe4000000007e */
[----:B--2---:R-:W-:Y:S02]  /*3390*/  SHF.L.U32 R128, R133, 0x10, RZ ;  /* 0x0000001085807819 */ /* 0x004fe400000006ff */
[----:B------:R-:W2:Y:S04]  /*33a0*/  LDL R133, [R1+0x1fc] ;  /* 0x0001fc0001857983 */ /* 0x000ea80000100800 */
[----:B------:R-:W2:Y:S04]  /*33b0*/  LDL.LU R132, [R1+0xc] ;  /* 0x00000c0001847983 */ /* 0x000ea80000300800 */
[----:B------:R-:W2:Y:S01]  /*33c0*/  LDL.LU R130, [R1+0xac] ;  /* 0x0000ac0001827983 */ /* 0x000ea20000300800 */
[----:B------:R-:W-:Y:S01]  /*33d0*/  SHF.L.U32 R129, R126, 0x10, RZ ;  /* 0x000000107e817819 */ /* 0x000fe200000006ff */
[----:B------:R-:W-:Y:S01]  /*33e0*/  IMAD.U32 R124, R124, 0x10000, RZ ;  /* 0x000100007c7c7824 */ /* 0x000fe200078e00ff */
[----:B---3--:R-:W-:-:S03]  /*33f0*/  SHF.L.U32 R126, R179, 0x10, RZ ;  /* 0x00000010b37e7819 */ /* 0x008fc600000006ff */
[----:B------:R-:W-:-:S04]  /*3400*/  FADD.FTZ R129, -R195, R129 ;  /* 0x00000081c3817221 */ /* 0x000fc80000010100 */
[----:B0-----:R-:W-:Y:S01]  /*3410*/  FMUL.FTZ R180, R34, R129 ;  /* 0x0000008122b47220 */ /* 0x001fe20000410000 */
[-C--:B------:R-:W-:Y:S01]  /*3420*/  FMUL.FTZ R126, R126, R124.reuse ;  /* 0x0000007c7e7e7220 */ /* 0x080fe20000410000 */
[--C-:B------:R-:W-:Y:S02]  /*3430*/  FADD.FTZ R45, R45, R124.reuse ;  /* 0x0000007c2d2d7221 */ /* 0x100fe40000010000 */
[----:B------:R-:W-:Y:S01]  /*3440*/  FFMA.FTZ R209, R180, R124, R209 ;  /* 0x0000007cb4d17223 */ /* 0x000fe200000100d1 */
[----:B------:R-:W-:Y:S02]  /*3450*/  PRMT R124, R127, 0x7632, R124 ;  /* 0x000076327f7c7816 */ /* 0x000fe4000000007c */
[----:B------:R-:W-:Y:S01]  /*3460*/  PRMT R127, R131, 0x7632, R127 ;  /* 0x00007632837f7816 */ /* 0x000fe2000000007f */
[----:B------:R-:W-:Y:S01]  /*3470*/  IMAD.U32 R125, R125, 0x10000, RZ ;  /* 0x000100007d7d7824 */ /* 0x000fe200078e00ff */
[----:B------:R-:W-:-:S03]  /*3480*/  SHF.L.U32 R124, R124, 0x10, RZ ;  /* 0x000000107c7c7819 */ /* 0x000fc600000006ff */
[----:B------:R-:W-:Y:S02]  /*3490*/  IMAD.U32 R127, R127, 0x10000, RZ ;  /* 0x000100007f7f7824 */ /* 0x000fe400078e00ff */
[----:B------:R-:W-:Y:S02]  /*34a0*/  FFMA.FTZ R179, R128, R125, R126 ;  /* 0x0000007d80b37223 */ /* 0x000fe4000001007e */
[----:B------:R-:W-:Y:S01]  /*34b0*/  FADD.FTZ R128, -R195, R127 ;  /* 0x0000007fc3807221 */ /* 0x000fe20000010100 */
[----:B------:R-:W-:Y:S01]  /*34c0*/  FADD.FTZ R47, R47, R124 ;  /* 0x0000007c2f2f7221 */ /* 0x000fe20000010000 */
[----:B------:R-:W-:Y:S01]  /*34d0*/  IADD3 R214, PT, PT, R214, 0x20, RZ ;  /* 0x00000020d6d67810 */ /* 0x000fe20007ffe0ff */
[----:B----4-:R-:W-:-:S05]  /*34e0*/  FADD.FTZ R188, R188, R125 ;  /* 0x0000007dbcbc7221 */ /* 0x010fca0000010000 */
[----:B------:R-:W-:Y:S01]  /*34f0*/  STL [R1+0x4], R188 ;  /* 0x000004bc01007387 */ /* 0x000fe20000100800 */
[----:B------:R-:W-:Y:S01]  /*3500*/  FFMA.FTZ R187, R180, R125, R187 ;  /* 0x0000007db4bb7223 */ /* 0x000fe200000100bb */
[----:B------:R-:W-:Y:S02]  /*3510*/  PRMT R125, R135, 0x7632, R125 ;  /* 0x00007632877d7816 */ /* 0x000fe4000000007d */
[----:B------:R-:W-:Y:S02]  /*3520*/  SHF.L.U32 R126, R134, 0x10, RZ ;  /* 0x00000010867e7819 */ /* 0x000fe400000006ff */
[----:B------:R0:W-:Y:S01]  /*3530*/  STL [R1+0xa4], R187 ;  /* 0x0000a4bb01007387 */ /* 0x0001e20000100800 */
[----:B------:R-:W-:Y:S02]  /*3540*/  SHF.L.U32 R125, R125, 0x10, RZ ;  /* 0x000000107d7d7819 */ /* 0x000fe400000006ff */
[----:B------:R-:W-:Y:S01]  /*3550*/  FMUL.FTZ R126, R126, R124 ;  /* 0x0000007c7e7e7220 */ /* 0x000fe20000410000 */
[----:B0-----:R-:W-:-:S04]  /*3560*/  FMUL.FTZ R187, R34, R128 ;  /* 0x0000008022bb7220 */ /* 0x001fc80000410000 */
        /* <DEDUP_REMOVED lines=8> */
[----:B--2---:R-:W-:-:S04]  /*35f0*/  IMAD.U32 R127, R133, 0x10000, RZ ;  /* 0x00010000857f7824 */ /* 0x004fc800078e00ff */
[-C--:B------:R-:W-:Y:S01]  /*3600*/  FFMA.FTZ R188, R127, R125.reuse, R126 ;  /* 0x0000007d7fbc7223 */ /* 0x080fe2000001007e */
[----:B------:R-:W-:Y:S01]  /*3610*/  FADD.FTZ R132, R132, R125 ;  /* 0x0000007d84847221 */ /* 0x000fe20000010000 */
[----:B------:R-:W-:Y:S01]  /*3620*/  FFMA.FTZ R130, R187, R125, R130 ;  /* 0x0000007dbb827223 */ /* 0x000fe20000010082 */
[----:B------:R-:W-:-:S03]  /*3630*/  FFMA.FTZ R125, R10, R11, R213 ;  /* 0x0000000b0a7d7223 */ /* 0x000fc600000100d5 */
[----:B------:R0:W-:Y:S01]  /*3640*/  STL [R1+0xc], R132 ;  /* 0x00000c8401007387 */ /* 0x0001e20000100800 */
[----:B------:R-:W-:-:S03]  /*3650*/  FFMA.FTZ R125, R38, R37, R125 ;  /* 0x00000025267d7223 */ /* 0x000fc6000001007d */
[----:B------:R0:W-:Y:S01]  /*3660*/  STL [R1+0xac], R130 ;  /* 0x0000ac8201007387 */ /* 0x0001e20000100800 */
[----:B------:R-:W-:-:S04]  /*3670*/  FFMA.FTZ R125, R12, R13, R125 ;  /* 0x0000000d0c7d7223 */ /* 0x000fc8000001007d */
[----:B------:R-:W-:-:S04]  /*3680*/  FFMA.FTZ R125, R168, R162, R125 ;  /* 0x000000a2a87d7223 */ /* 0x000fc8000001007d */
[----:B------:R-:W-:-:S04]  /*3690*/  FFMA.FTZ R125, R14, R15, R125 ;  /* 0x0000000f0e7d7223 */ /* 0x000fc8000001007d */
[----:B------:R-:W-:-:S04]  /*36a0*/  FFMA.FTZ R125, R180, R179, R125 ;  /* 0x000000b3b47d7223 */ /* 0x000fc8000001007d */
[----:B------:R-:W-:Y:S01]  /*36b0*/  FFMA.FTZ R125, R161, R160, R125 ;  /* 0x000000a0a17d7223 */ /* 0x000fe2000001007d */
[----:B------:R-:W-:-:S03]  /*36c0*/  FADD.FTZ R212, R124, R188 ;  /* 0x000000bc7cd47221 */ /* 0x000fc60000010000 */
[----:B0-----:R-:W-:-:S07]  /*36d0*/  FFMA.FTZ R213, R187, R188, R125 ;  /* 0x000000bcbbd57223 */ /* 0x001fce000001007d */
.L_x_304:
[----:B------:R-:W-:Y:S05]  /*36e0*/  BSYNC.RECONVERGENT B1 ;  /* 0x0000000000017941 */ /* 0x000fea0003800200 */
.L_x_303:
[----:B------:R-:W-:Y:S04]  /*36f0*/  BSSY.RECONVERGENT B1, `(.L_x_305) ;  /* 0x00000bd000017945 */ /* 0x000fe80003800200 */
[----:B------:R-:W-:Y:S05]  /*3700*/  @!P1 BRA `(.L_x_306) ;  /* 0x0000000800ec9947 */ /* 0x000fea0003800000 */
        /* <DEDUP_REMOVED lines=11> */
[----:B------:R-:W4:Y:S01]  /*37c0*/  LDG.E.128 R128, desc[UR8][R18.64] ;  /* 0x0000000812807981 */ /* 0x000f22000c1e1d00 */
[----:B-1----:R-:W-:-:S03]  /*37d0*/  IMAD.WIDE.U32 R16, R214, 0x10, R16 ;  /* 0x00000010d6107825 */ /* 0x002fc600078e0010 */
[----:B------:R-:W4:Y:S04]  /*37e0*/  LDL R189, [R1+0x138] ;  /* 0x0001380001bd7983 */ /* 0x000f280000100800 */
[----:B------:R2:W4:Y:S01]  /*37f0*/  LDG.E.128 R124, desc[UR8][R16.64] ;  /* 0x00000008107c7981 */ /* 0x000522000c1e1d00 */
[----:B------:R-:W-:-:S03]  /*3800*/  IMAD.WIDE.U32 R20, R214, 0x10, R20 ;  /* 0x00000010d6147825 */ /* 0x000fc600078e0014 */
[----:B------:R-:W4:Y:S04]  /*3810*/  LDL.LU R190, [R1+0x80] ;  /* 0x0000800001be7983 */ /* 0x000f280000300800 */
[----:B------:R3:W4:Y:S01]  /*3820*/  LDG.E.128 R132, desc[UR8][R20.64] ;  /* 0x0000000814847981 */ /* 0x000722000c1e1d00 */
[----:B--2---:R-:W-:Y:S02]  /*3830*/  SHF.L.U32 R17, R158, 0x10, RZ ;  /* 0x000000109e117819 */ /* 0x004fe400000006ff */
[----:B---3--:R-:W-:Y:S02]  /*3840*/  SHF.L.U32 R20, R157, 0x10, RZ ;  /* 0x000000109d147819 */ /* 0x008fe400000006ff */
[----:B----4-:R-:W-:-:S05]  /*3850*/  SHF.L.U32 R16, R128, 0x10, RZ ;  /* 0x0000001080107819 */ /* 0x010fca00000006ff */
[----:B------:R-:W-:Y:S01]  /*3860*/  FADD.FTZ R16, -R195, R16 ;  /* 0x00000010c3107221 */ /* 0x000fe20000010100 */
[----:B------:R-:W-:-:S03]  /*3870*/  IMAD.U32 R18, R124, 0x10000, RZ ;  /* 0x000100007c127824 */ /* 0x000fc600078e00ff */
[----:B-----5:R-:W-:Y:S01]  /*3880*/  FMUL.FTZ R16, R34, R16 ;  /* 0x0000001022107220 */ /* 0x020fe20000410000 */
[-C--:B------:R-:W-:Y:S01]  /*3890*/  FMUL.FTZ R17, R17, R18.reuse ;  /* 0x0000001211117220 */ /* 0x080fe20000410000 */
[----:B------:R-:W-:Y:S02]  /*38a0*/  FADD.FTZ R72, R72, R18 ;  /* 0x0000001248487221 */ /* 0x000fe40000010000 */
[----:B------:R-:W-:Y:S01]  /*38b0*/  FFMA.FTZ R204, R16, R18, R204 ;  /* 0x0000001210cc7223 */ /* 0x000fe200000100cc */
[----:B------:R-:W-:Y:S02]  /*38c0*/  IMAD.U32 R18, R129, 0x10000, RZ ;  /* 0x0001000081127824 */ /* 0x000fe400078e00ff */
[----:B------:R-:W-:Y:S02]  /*38d0*/  IMAD.U32 R19, R132, 0x10000, RZ ;  /* 0x0001000084137824 */ /* 0x000fe400078e00ff */
[----:B------:R-:W-:Y:S01]  /*38e0*/  FADD.FTZ R18, -R195, R18 ;  /* 0x00000012c3127221 */ /* 0x000fe20000010100 */
[----:B------:R-:W-:Y:S01]  /*38f0*/  SHF.L.U32 R21, R133, 0x10, RZ ;  /* 0x0000001085157819 */ /* 0x000fe200000006ff */
[-C--:B------:R-:W-:Y:S01]  /*3900*/  FFMA.FTZ R146, R16, R19.reuse, R146 ;  /* 0x0000001310927223 */ /* 0x080fe20000010092 */
[----:B------:R-:W-:Y:S01]  /*3910*/  FFMA.FTZ R17, R20, R19, R17 ;  /* 0x0000001314117223 */ /* 0x000fe20000010011 */
[----:B------:R-:W-:Y:S01]  /*3920*/  FADD.FTZ R248, R248, R19 ;  /* 0x00000013f8f87221 */ /* 0x000fe20000010000 */
[----:B------:R-:W-:Y:S01]  /*3930*/  SHF.L.U32 R19, R147, 0x10, RZ ;  /* 0x0000001093137819 */ /* 0x000fe200000006ff */
[----:B------:R-:W-:Y:S01]  /*3940*/  FMUL.FTZ R18, R34, R18 ;  /* 0x0000001222127220 */ /* 0x000fe20000410000 */
[----:B------:R-:W-:Y:S01]  /*3950*/  SHF.L.U32 R20, R125, 0x10, RZ ;  /* 0x000000107d147819 */ /* 0x000fe200000006ff */
[----:B------:R0:W-:Y:S02]  /*3960*/  STL [R1+0x90], R146 ;  /* 0x0000909201007387 */ /* 0x0001e40000100800 */
[----:B------:R-:W-:-:S02]  /*3970*/  FFMA.FTZ R178, R18, R21, R178 ;  /* 0x0000001512b27223 */ /* 0x000fc400000100b2 */
[-C--:B------:R-:W-:Y:S01]  /*3980*/  FMUL.FTZ R19, R19, R20.reuse ;  /* 0x0000001413137220 */ /* 0x080fe20000410000 */
[----:B------:R-:W2:Y:S01]  /*3990*/  LDL R157, [R1+0x1c8] ;  /* 0x0001c800019d7983 */ /* 0x000ea20000100800 */
[----:B0-----:R-:W-:Y:S01]  /*39a0*/  SHF.L.U32 R146, R167, 0x10, RZ ;  /* 0x00000010a7927819 */ /* 0x001fe200000006ff */
[----:B------:R-:W-:Y:S02]  /*39b0*/  FADD.FTZ R250, R250, R21 ;  /* 0x00000015fafa7221 */ /* 0x000fe40000010000 */
[----:B------:R0:W-:Y:S02]  /*39c0*/  STL [R1+0x98], R178 ;  /* 0x000098b201007387 */ /* 0x0001e40000100800 */
[----:B------:R-:W-:Y:S01]  /*39d0*/  FFMA.FTZ R19, R146, R21, R19 ;  /* 0x0000001592137223 */ /* 0x000fe20000010013 */
[----:B------:R-:W-:Y:S01]  /*39e0*/  IMAD.U32 R21, R177, 0x10000, RZ ;  /* 0x00010000b1157824 */ /* 0x000fe200078e00ff */
[----:B------:R-:W3:Y:S04]  /*39f0*/  LDL R154, [R1+0x1c4] ;  /* 0x0001c400019a7983 */ /* 0x000ee80000100800 */
[----:B------:R-:W4:Y:S01]  /*3a00*/  LDL.LU R177, [R1+0x94] ;  /* 0x0000940001b17983 */ /* 0x000f220000300800 */
[----:B------:R-:W-:Y:S01]  /*3a10*/  FADD.FTZ R74, R74, R20 ;  /* 0x000000144a4a7221 */ /* 0x000fe20000010000 */
[----:B------:R-:W-:Y:S01]  /*3a20*/  FFMA.FTZ R206, R18, R20, R206 ;  /* 0x0000001412ce7223 */ /* 0x000fe200000100ce */
[----:B------:R-:W-:Y:S01]  /*3a30*/  SHF.L.U32 R20, R130, 0x10, RZ ;  /* 0x0000001082147819 */ /* 0x000fe200000006ff */
[----:B------:R-:W-:Y:S01]  /*3a40*/  IMAD.U32 R153, R189, 0x10000, RZ ;  /* 0x00010000bd997824 */ /* 0x000fe200078e00ff */
[----:B------:R-:W-:Y:S01]  /*3a50*/  SHF.L.U32 R146, R126, 0x10, RZ ;  /* 0x000000107e927819 */ /* 0x000fe200000006ff */
[----:B------:R-:W3:Y:S02]  /*3a60*/  LDL R167, [R1+0x1d0] ;  /* 0x0001d00001a77983 */ /* 0x000ee40000100800 */
[----:B------:R-:W-:Y:S01]  /*3a70*/  FADD.FTZ R20, -R195, R20 ;  /* 0x00000014c3147221 */ /* 0x000fe20000010100 */
[----:B------:R-:W-:Y:S01]  /*3a80*/  SHF.L.U32 R147, R134, 0x10, RZ ;  /* 0x0000001086937819 */ /* 0x000fe200000006ff */
[----:B------:R-:W-:Y:S01]  /*3a90*/  FMUL.FTZ R21, R21, R146 ;  /* 0x0000009215157220 */ /* 0x000fe20000410000 */
[----:B------:R-:W-:Y:S01]  /*3aa0*/  PRMT R126, R128, 0x7632, R126 ;  /* 0x00007632807e7816 */ /* 0x000fe2000000007e */
[----:B------:R-:W-:Y:S01]  /*3ab0*/  FMUL.FTZ R20, R34, R20 ;  /* 0x0000001422147220 */ /* 0x000fe20000410000 */
[----:B------:R-:W3:Y:S01]  /*3ac0*/  LDL R159, [R1+0x1cc] ;  /* 0x0001cc00019f7983 */ /* 0x000ee20000100800 */
[-C--:B------:R-:W-:Y:S01]  /*3ad0*/  FFMA.FTZ R21, R153, R147.reuse, R21 ;  /* 0x0000009399157223 */ /* 0x080fe20000010015 */
[----:B------:R-:W-:Y:S01]  /*3ae0*/  FADD.FTZ R244, R244, R147 ;  /* 0x00000093f4f47221 */ /* 0x000fe20000010000 */
[----:B------:R-:W-:Y:S01]  /*3af0*/  FFMA.FTZ R190, R20, R147, R190 ;  /* 0x0000009314be7223 */ /* 0x000fe200000100be */
[----:B------:R-:W-:Y:S01]  /*3b00*/  IMAD.U32 R147, R126, 0x10000, RZ ;  /* 0x000100007e937824 */ /* 0x000fe200078e00ff */
[----:B------:R-:W-:Y:S01]  /*3b10*/  PRMT R125, R132, 0x7632, R125 ;  /* 0x00007632847d7816 */ /* 0x000fe2000000007d */
[----:B------:R-:W3:Y:S02]  /*3b20*/  LDL R158, [R1+0x12c] ;  /* 0x00012c00019e7983 */ /* 0x000ee40000100800 */
[----:B------:R-:W-:Y:S01]  /*3b30*/  FADD.FTZ R147, -R195, R147 ;  /* 0x00000093c3937221 */ /* 0x000fe20000010100 */
[----:B------:R-:W-:-:S03]  /*3b40*/  SHF.L.U32 R128, R125, 0x10, RZ ;  /* 0x000000107d807819 */ /* 0x000fc600000006ff */
[----:B------:R-:W-:Y:S01]  /*3b50*/  FMUL.FTZ R153, R34, R147 ;  /* 0x0000009322997220 */ /* 0x000fe20000410000 */
[----:B------:R-:W-:Y:S01]  /*3b60*/  STL [R1+0x80], R190 ;  /* 0x000080be01007387 */ /* 0x000fe20000100800 */
[----:B--2---:R-:W-:-:S03]  /*3b70*/  SHF.L.U32 R132, R157, 0x10, RZ ;  /* 0x000000109d847819 */ /* 0x004fc600000006ff */
[----:B------:R-:W2:Y:S01]  /*3b80*/  LDL R157, [R1+0x13c] ;  /* 0x00013c00019d7983 */ /* 0x000ea20000100800 */
[----:B----4-:R-:W-:-:S05]  /*3b90*/  FFMA.FTZ R177, R153, R128, R177 ;  /* 0x0000008099b17223 */ /* 0x010fca00000100b1 */
[----:B------:R1:W-:Y:S04]  /*3ba0*/  STL [R1+0x94], R177 ;  /* 0x000094b101007387 */ /* 0x0003e80000100800 */
[----:B------:R-:W4:Y:S04]  /*3bb0*/  LDL.LU R147, [R1+0x88] ;  /* 0x0000880001937983 */ /* 0x000f280000300800 */
[----:B------:R-:W4:Y:S01]  /*3bc0*/  LDL.LU R189, [R1+0x9c] ;  /* 0x00009c0001bd7983 */ /* 0x000f220000300800 */
[----:B------:R-:W-:Y:S01]  /*3bd0*/  PRMT R124, R124, 0x7632, R124 ;  /* 0x000076327c7c7816 */ /* 0x000fe2000000007c */
[----:B------:R-:W-:Y:S01]  /*3be0*/  FADD.FTZ R76, R76, R146 ;  /* 0x000000924c4c7221 */ /* 0x000fe20000010000 */
[----:B------:R-:W-:Y:S01]  /*3bf0*/  FFMA.FTZ R200, R20, R146, R200 ;  /* 0x0000009214c87223 */ /* 0x000fe200000100c8 */
[----:B------:R-:W-:Y:S01]  /*3c00*/  FADD.FTZ R249, R249, R128 ;  /* 0x00000080f9f97221 */ /* 0x000fe20000010000 */
[----:B------:R-:W-:Y:S01]  /*3c10*/  SHF.L.U32 R124, R124, 0x10, RZ ;  /* 0x000000107c7c7819 */ /* 0x000fe200000006ff */
[----:B---3--:R-:W-:Y:S01]  /*3c20*/  IMAD.U32 R146, R154, 0x10000, RZ ;  /* 0x000100009a927824 */ /* 0x008fe200078e00ff */
[----:B------:R-:W-:Y:S01]  /*3c30*/  ISETP.NE.U32.AND P0, PT, RZ, UR24, PT ;  /* 0x00000018ff007c0c */ /* 0x000fe2000bf05070 */
[----:B0-----:R-:W3:Y:S02]  /*3c40*/  LDL R178, [R1+0x1d8] ;  /* 0x0001d80001b27983 */ /* 0x001ee40000100800 */
[-C--:B------:R-:W-:Y:S01]  /*3c50*/  FMUL.FTZ R132, R132, R124.reuse ;  /* 0x0000007c84847220 */ /* 0x080fe20000410000 */
[--C-:B------:R-:W-:Y:S01]  /*3c60*/  FADD.FTZ R73, R73, R124.reuse ;  /* 0x0000007c49497221 */ /* 0x100fe20000010000 */
[----:B------:R-:W-:Y:S01]  /*3c70*/  FFMA.FTZ R205, R153, R124, R205 ;  /* 0x0000007c99cd7223 */ /* 0x000fe200000100cd */
[----:B------:R-:W-:Y:S01]  /*3c80*/  PRMT R124, R125, 0x7632, R124 ;  /* 0x000076327d7c7816 */ /* 0x000fe2000000007c */
[----:B------:R-:W-:Y:S01]  /*3c90*/  FFMA.FTZ R154, R146, R128, R132 ;  /* 0x00000080929a7223 */ /* 0x000fe20000010084 */
[----:B------:R-:W-:Y:S01]  /*3ca0*/  PRMT R125, R133, 0x7632, R125 ;  /* 0x00007632857d7816 */ /* 0x000fe2000000007d */
[----:B-1----:R-:W3:Y:S01]  /*3cb0*/  LDL R177, [R1+0x1d4] ;  /* 0x0001d40001b17983 */ /* 0x002ee20000100800 */
[----:B------:R-:W-:-:S02]  /*3cc0*/  SHF.L.U32 R128, R124, 0x10, RZ ;  /* 0x000000107c807819 */ /* 0x000fc400000006ff */
[----:B------:R-:W-:Y:S01]  /*3cd0*/  SHF.L.U32 R124, R167, 0x10, RZ ;  /* 0x00000010a77c7819 */ /* 0x000fe200000006ff */
[----:B------:R-:W-:Y:S01]  /*3ce0*/  IMAD.U32 R132, R125, 0x10000, RZ ;  /* 0x000100007d847824 */ /* 0x000fe200078e00ff */
[----:B------:R-:W-:-:S03]  /*3cf0*/  SHF.L.U32 R125, R159, 0x10, RZ ;  /* 0x000000109f7d7819 */ /* 0x000fc600000006ff */
[----:B------:R-:W-:Y:S01]  /*3d00*/  FMUL.FTZ R124, R124, R128 ;  /* 0x000000807c7c7220 */ /* 0x000fe20000410000 */
[----:B------:R-:W-:-:S03]  /*3d10*/  ISETP.NE.AND.EX P0, PT, RZ, UR25, PT, P0 ;  /* 0x00000019ff007c0c */ /* 0x000fc6000bf05300 */
[----:B------:R-:W-:Y:S01]  /*3d20*/  FFMA.FTZ R159, R125, R132, R124 ;  /* 0x000000847d9f7223 */ /* 0x000fe2000001007c */
[----:B------:R-:W-:Y:S01]  /*3d30*/  SHF.L.U32 R124, R131, 0x10, RZ ;  /* 0x00000010837c7819 */ /* 0x000fe200000006ff */
[----:B------:R-:W-:Y:S01]  /*3d40*/  IMAD.U32 R167, R127, 0x10000, RZ ;  /* 0x000100007fa77824 */ /* 0x000fe200078e00ff */
[----:B------:R-:W-:-:S03]  /*3d50*/  SHF.L.U32 R125, R158, 0x10, RZ ;  /* 0x000000109e7d7819 */ /* 0x000fc600000006ff */
[----:B------:R-:W-:Y:S01]  /*3d60*/  FADD.FTZ R146, -R195, R124 ;  /* 0x0000007cc3927221 */ /* 0x000fe20000010100 */
[----:B------:R-:W-:Y:S02]  /*3d70*/  IMAD.U32 R124, R135, 0x10000, RZ ;  /* 0x00010000877c7824 */ /* 0x000fe400078e00ff */
[----:B------:R-:W-:Y:S01]  /*3d80*/  FMUL.FTZ R125, R125, R167 ;  /* 0x000000a77d7d7220 */ /* 0x000fe20000410000 */
[----:B------:R-:W-:Y:S01]  /*3d90*/  FMUL.FTZ R158, R34, R146 ;  /* 0x00000092229e7220 */ /* 0x000fe20000410000 */
[----:B------:R-:W-:Y:S01]  /*3da0*/  FADD.FTZ R246, R246, R124 ;  /* 0x0000007cf6f67221 */ /* 0x000fe20000010000 */
[----:B------:R-:W-:-:S04]  /*3db0*/  ISETP.NE.U32.AND P3, PT, RZ, UR10, PT ;  /* 0x0000000aff007c0c */ /* 0x000fc8000bf65070 */
[----:B------:R-:W-:Y:S01]  /*3dc0*/  ISETP.NE.AND.EX P3, PT, RZ, UR11, PT, P3 ;  /* 0x0000000bff007c0c */ /* 0x000fe2000bf65330 */
[----:B------:R-:W-:Y:S01]  /*3dd0*/  FADD.FTZ R78, R78, R167 ;  /* 0x000000a74e4e7221 */ /* 0x000fe20000010000 */
[----:B------:R-:W-:Y:S01]  /*3de0*/  FFMA.FTZ R202, R158, R167, R202 ;  /* 0x000000a79eca7223 */ /* 0x000fe200000100ca */
[----:B--2---:R-:W-:-:S05]  /*3df0*/  SHF.L.U32 R133, R157, 0x10, RZ ;  /* 0x000000109d857819 */ /* 0x004fca00000006ff */
[-C--:B------:R-:W-:Y:S01]  /*3e00*/  FFMA.FTZ R157, R133, R124.reuse, R125 ;  /* 0x0000007c859d7223 */ /* 0x080fe2000001007d */
[----:B----4-:R-:W-:Y:S02]  /*3e10*/  FFMA.FTZ R147, R158, R124, R147 ;  /* 0x0000007c9e937223 */ /* 0x010fe40000010093 */
[----:B------:R-:W0:Y:S02]  /*3e20*/  @P0 LDC.64 R124, c[0x0][0x438] ;  /* 0x00010e00ff7c0b82 */ /* 0x000e240000000a00 */
[----:B0-----:R-:W-:-:S05]  /*3e30*/  @P0 IMAD.WIDE.U32 R124, R214, 0x10, R124 ;  /* 0x00000010d67c0825 */ /* 0x001fca00078e007c */
[----:B------:R0:W5:Y:S02]  /*3e40*/  @P0 LDG.E.128 R112, desc[UR8][R124.64] ;  /* 0x000000087c700981 */ /* 0x000164000c1e1d00 */
[----:B0-----:R-:W0:Y:S02]  /*3e50*/  @P3 LDC.64 R124, c[0x0][0x3b8] ;  /* 0x0000ee00ff7c3b82 */ /* 0x001e240000000a00 */
[----:B0-----:R-:W-:-:S05]  /*3e60*/  @P3 IMAD.WIDE.U32 R124, R214, 0x8, R124 ;  /* 0x00000008d67c3825 */ /* 0x001fca00078e007c */
[----:B------:R0:W5:Y:S02]  /*3e70*/  @P3 LDG.E.64 R40, desc[UR8][R124.64] ;  /* 0x000000087c283981 */ /* 0x000164000c1e1b00 */
[----:B0-----:R-:W0:Y:S02]  /*3e80*/  LDC.64 R124, c[0x0][0x3b0] ;  /* 0x0000ec00ff7c7b82 */ /* 0x001e240000000a00 */
[----:B------:R1:W-:Y:S04]  /*3e90*/  STL [R1+0x88], R147 ;  /* 0x0000889301007387 */ /* 0x0003e80000100800 */
[----:B------:R-:W2:Y:S01]  /*3ea0*/  LDL.LU R190, [R1+0x84] ;  /* 0x0000840001be7983 */ /* 0x000ea20000300800 */
[----:B0-----:R-:W-:-:S05]  /*3eb0*/  IMAD.WIDE.U32 R124, R214, 0x8, R124 ;  /* 0x00000008d67c7825 */ /* 0x001fca00078e007c */
[----:B-1----:R0:W5:Y:S02]  /*3ec0*/  LDG.E.64 R146, desc[UR8][R124.64] ;  /* 0x000000087c927981 */ /* 0x002164000c1e1b00 */
[----:B0-----:R-:W-:-:S04]  /*3ed0*/  PRMT R124, R129, 0x7632, R124 ;  /* 0x00007632817c7816 */ /* 0x001fc8000000007c */
[----:B------:R-:W-:-:S05]  /*3ee0*/  SHF.L.U32 R124, R124, 0x10, RZ ;  /* 0x000000107c7c7819 */ /* 0x000fca00000006ff */
[----:B------:R-:W-:-:S04]  /*3ef0*/  FADD.FTZ R124, -R195, R124 ;  /* 0x0000007cc37c7221 */ /* 0x000fc80000010100 */
[----:B------:R-:W-:-:S04]  /*3f00*/  FMUL.FTZ R167, R34, R124 ;  /* 0x0000007c22a77220 */ /* 0x000fc80000410000 */
[----:B------:R-:W-:-:S05]  /*3f10*/  FFMA.FTZ R189, R167, R132, R189 ;  /* 0x00000084a7bd7223 */ /* 0x000fca00000100bd */
[----:B------:R0:W-:Y:S01]  /*3f20*/  STL [R1+0x9c], R189 ;  /* 0x00009cbd01007387 */ /* 0x0001e20000100800 */
[----:B------:R-:W-:-:S03]  /*3f30*/  PRMT R124, R126, 0x7632, R124 ;  /* 0x000076327e7c7816 */ /* 0x000fc6000000007c */
[----:B------:R-:W4:Y:S04]  /*3f40*/  LDL R133, [R1+0x1dc] ;  /* 0x0001dc0001857983 */ /* 0x000f280000100800 */
[----:B0-----:R-:W4:Y:S01]  /*3f50*/  LDL R189, [R1+0x1e0] ;  /* 0x0001e00001bd7983 */ /* 0x001f220000100800 */
[----:B------:R-:W-:-:S03]  /*3f60*/  PRMT R126, R130, 0x7632, R126 ;  /* 0x00007632827e7816 */ /* 0x000fc6000000007e */
[----:B------:R-:W4:Y:S02]  /*3f70*/  LDL.LU R130, [R1+0x8c] ;  /* 0x00008c0001827983 */ /* 0x000f240000300800 */
[----:B------:R-:W-:Y:S01]  /*3f80*/  IMAD.U32 R129, R126, 0x10000, RZ ;  /* 0x000100007e817824 */ /* 0x000fe200078e00ff */
[----:B------:R-:W-:-:S03]  /*3f90*/  SHF.L.U32 R124, R124, 0x10, RZ ;  /* 0x000000107c7c7819 */ /* 0x000fc600000006ff */
[----:B------:R-:W-:Y:S01]  /*3fa0*/  FADD.FTZ R129, -R195, R129 ;  /* 0x00000081c3817221 */ /* 0x000fe20000010100 */
[----:B---3--:R-:W-:-:S03]  /*3fb0*/  SHF.L.U32 R126, R178, 0x10, RZ ;  /* 0x00000010b27e7819 */ /* 0x008fc600000006ff */
[----:B------:R-:W-:Y:S01]  /*3fc0*/  FMUL.FTZ R178, R34, R129 ;  /* 0x0000008122b27220 */ /* 0x000fe20000410000 */
[----:B------:R-:W-:Y:S01]  /*3fd0*/  PRMT R125, R134, 0x7632, R125 ;  /* 0x00007632867d7816 */ /* 0x000fe2000000007d */
[-C--:B------:R-:W-:Y:S01]  /*3fe0*/  FMUL.FTZ R126, R126, R124.reuse ;  /* 0x0000007c7e7e7220 */ /* 0x080fe20000410000 */
[--C-:B------:R-:W-:Y:S01]  /*3ff0*/  FADD.FTZ R77, R77, R124.reuse ;  /* 0x0000007c4d4d7221 */ /* 0x100fe20000010000 */
[----:B------:R-:W-:Y:S01]  /*4000*/  FFMA.FTZ R201, R178, R124, R201 ;  /* 0x0000007cb2c97223 */ /* 0x000fe200000100c9 */
[----:B------:R-:W-:Y:S02]  /*4010*/  PRMT R124, R127, 0x7632, R124 ;  /* 0x000076327f7c7816 */ /* 0x000fe4000000007c */
[----:B------:R-:W-:Y:S01]  /*4020*/  PRMT R127, R131, 0x7632, R127 ;  /* 0x00007632837f7816 */ /* 0x000fe2000000007f */
[----:B------:R-:W-:Y:S01]  /*4030*/  FADD.FTZ R75, R75, R128 ;  /* 0x000000804b4b7221 */ /* 0x000fe20000010000 */
[----:B------:R-:W-:Y:S01]  /*4040*/  FFMA.FTZ R207, R167, R128, R207 ;  /* 0x00000080a7cf7223 */ /* 0x000fe200000100cf */
[----:B------:R-:W-:Y:S01]  /*4050*/  SHF.L.U32 R125, R125, 0x10, RZ ;  /* 0x000000107d7d7819 */ /* 0x000fe200000006ff */
[----:B------:R-:W-:Y:S01]  /*4060*/  IMAD.U32 R128, R177, 0x10000, RZ ;  /* 0x00010000b1807824 */ /* 0x000fe200078e00ff */
[----:B------:R-:W-:-:S02]  /*4070*/  SHF.L.U32 R127, R127, 0x10, RZ ;  /* 0x000000107f7f7819 */ /* 0x000fc400000006ff */
[----:B------:R-:W-:Y:S01]  /*4080*/  SHF.L.U32 R124, R124, 0x10, RZ ;  /* 0x000000107c7c7819 */ /* 0x000fe200000006ff */
[-C--:B------:R-:W-:Y:S01]  /*4090*/  FFMA.FTZ R177, R128, R125.reuse, R126 ;  /* 0x0000007d80b17223 */ /* 0x080fe2000001007e */
[----:B------:R-:W-:Y:S01]  /*40a0*/  FADD.FTZ R245, R245, R125 ;  /* 0x0000007df5f57221 */ /* 0x000fe20000010000 */
[----:B------:R-:W-:Y:S02]  /*40b0*/  FADD.FTZ R128, -R195, R127 ;  /* 0x0000007fc3807221 */ /* 0x000fe40000010100 */
[----:B------:R-:W-:Y:S01]  /*40c0*/  FADD.FTZ R79, R79, R124 ;  /* 0x0000007c4f4f7221 */ /* 0x000fe20000010000 */
[----:B------:R-:W-:Y:S01]  /*40d0*/  FADD.FTZ R251, R251, R132 ;  /* 0x00000084fbfb7221 */ /* 0x000fe20000010000 */
[----:B------:R-:W-:Y:S02]  /*40e0*/  VIADD R214, R214, 0x20 ;  /* 0x00000020d6d67836 */ /* 0x000fe40000000000 */
[----:B--2---:R-:W-:Y:S01]  /*40f0*/  FFMA.FTZ R190, R178, R125, R190 ;  /* 0x0000007db2be7223 */ /* 0x004fe200000100be */
[----:B------:R-:W-:-:S04]  /*4100*/  PRMT R125, R135, 0x7632, R125 ;  /* 0x00007632877d7816 */ /* 0x000fc8000000007d */
[----:B------:R-:W-:Y:S01]  /*4110*/  SHF.L.U32 R125, R125, 0x10, RZ ;  /* 0x000000107d7d7819 */ /* 0x000fe200000006ff */
[----:B------:R0:W-:Y:S04]  /*4120*/  STL [R1+0x84], R190 ;  /* 0x000084be01007387 */ /* 0x0001e80000100800 */
[----:B------:R-:W-:Y:S01]  /*4130*/  FADD.FTZ R247, R247, R125 ;  /* 0x0000007df7f77221 */ /* 0x000fe20000010000 */
[----:B----4-:R-:W-:Y:S01]  /*4140*/  SHF.L.U32 R127, R133, 0x10, RZ ;  /* 0x00000010857f7819 */ /* 0x010fe200000006ff */
[----:B------:R-:W-:Y:S02]  /*4150*/  IMAD.U32 R126, R189, 0x10000, RZ ;  /* 0x00010000bd7e7824 */ /* 0x000fe400078e00ff */
[----:B------:R-:W-:Y:S02]  /*4160*/  FMUL.FTZ R189, R34, R128 ;  /* 0x0000008022bd7220 */ /* 0x000fe40000410000 */
[----:B------:R-:W-:-:S02]  /*4170*/  FMUL.FTZ R126, R126, R124 ;  /* 0x0000007c7e7e7220 */ /* 0x000fc40000410000 */
[CC--:B------:R-:W-:Y:S01]  /*4180*/  FFMA.FTZ R130, R189.reuse, R125.reuse, R130 ;  /* 0x0000007dbd827223 */ /* 0x0c0fe20000010082 */
[----:B------:R-:W-:Y:S01]  /*4190*/  FFMA.FTZ R203, R189, R124, R203 ;  /* 0x0000007cbdcb7223 */ /* 0x000fe200000100cb */
[----:B------:R-:W-:Y:S01]  /*41a0*/  FADD.FTZ R124, R212, R17 ;  /* 0x00000011d47c7221 */ /* 0x000fe20000010000 */
[----:B0-----:R-:W-:Y:S01]  /*41b0*/  FFMA.FTZ R190, R127, R125, R126 ;  /* 0x0000007d7fbe7223 */ /* 0x001fe2000001007e */
[----:B------:R-:W-:Y:S02]  /*41c0*/  FFMA.FTZ R125, R16, R17, R213 ;  /* 0x00000011107d7223 */ /* 0x000fe400000100d5 */
[----:B------:R-:W-:Y:S02]  /*41d0*/  FADD.FTZ R124, R124, R154 ;  /* 0x0000009a7c7c7221 */ /* 0x000fe40000010000 */
[----:B------:R-:W-:Y:S01]  /*41e0*/  FFMA.FTZ R125, R153, R154, R125 ;  /* 0x0000009a997d7223 */ /* 0x000fe2000001007d */
[----:B------:R0:W-:Y:S01]  /*41f0*/  STL [R1+0x8c], R130 ;  /* 0x00008c8201007387 */ /* 0x0001e20000100800 */
        /* <DEDUP_REMOVED lines=8> */
[----:B------:R-:W-:Y:S02]  /*4280*/  FADD.FTZ R124, R124, R157 ;  /* 0x0000009d7c7c7221 */ /* 0x000fe40000010000 */
[----:B------:R-:W-:Y:S02]  /*4290*/  FFMA.FTZ R125, R158, R157, R125 ;  /* 0x0000009d9e7d7223 */ /* 0x000fe4000001007d */
[----:B------:R-:W-:Y:S02]  /*42a0*/  FADD.FTZ R212, R124, R190 ;  /* 0x000000be7cd47221 */ /* 0x000fe40000010000 */
[----:B0-----:R-:W-:-:S07]  /*42b0*/  FFMA.FTZ R213, R189, R190, R125 ;  /* 0x000000bebdd57223 */ /* 0x001fce000001007d */
.L_x_306:
[----:B------:R-:W-:Y:S05]  /*42c0*/  BSYNC.RECONVERGENT B1 ;  /* 0x0000000000017941 */ /* 0x000fea0003800200 */
.L_x_305:
        /* <DEDUP_REMOVED lines=21> */
[----:B---3--:R-:W-:Y:S01]  /*4420*/  SHF.L.U32 R26, R165, 0x10, RZ ;  /* 0x00000010a51a7819 */ /* 0x008fe200000006ff */
[----:B----4-:R-:W-:-:S04]  /*4430*/  IMAD.U32 R22, R128, 0x10000, RZ ;  /* 0x0001000080167824 */ /* 0x010fc800078e00ff */
        /* <DEDUP_REMOVED lines=8> */
[----:B------:R-:W-:Y:S01]  /*44c0*/  FADD.FTZ R24, -R195, R24 ;  /* 0x00000018c3187221 */ /* 0x000fe20000010100 */
[----:B------:R-:W-:Y:S01]  /*44d0*/  SHF.L.U32 R27, R133, 0x10, RZ ;  /* 0x00000010851b7819 */ /* 0x000fe200000006ff */
[-C--:B------:R-:W-:Y:S01]  /*44e0*/  FFMA.FTZ R23, R26, R25.reuse, R23 ;  /* 0x000000191a177223 */ /* 0x080fe20000010017 */
[----:B------:R-:W-:Y:S01]  /*44f0*/  FFMA.FTZ R148, R22, R25, R148 ;  /* 0x0000001916947223 */ /* 0x000fe20000010094 */
[----:B------:R-:W-:Y:S01]  /*4500*/  FADD.FTZ R240, R240, R25 ;  /* 0x00000019f0f07221 */ /* 0x000fe20000010000 */
[----:B------:R-:W-:Y:S01]  /*4510*/  SHF.L.U32 R26, R125, 0x10, RZ ;  /* 0x000000107d1a7819 */ /* 0x000fe200000006ff */
[----:B------:R-:W-:Y:S01]  /*4520*/  FMUL.FTZ R24, R34, R24 ;  /* 0x0000001822187220 */ /* 0x000fe20000410000 */
[----:B------:R-:W-:Y:S01]  /*4530*/  IMAD.U32 R25, R149, 0x10000, RZ ;  /* 0x0001000095197824 */ /* 0x000fe200078e00ff */
[----:B------:R0:W-:Y:S02]  /*4540*/  STL [R1+0x70], R148 ;  /* 0x0000709401007387 */ /* 0x0001e40000100800 */
[----:B------:R-:W-:Y:S01]  /*4550*/  FFMA.FTZ R176, R24, R27, R176 ;  /* 0x0000001b18b07223 */ /* 0x000fe200000100b0 */
[----:B------:R-:W-:Y:S01]  /*4560*/  FMUL.FTZ R25, R25, R26 ;  /* 0x0000001a19197220 */ /* 0x000fe20000410000 */
[----:B------:R-:W2:Y:S01]  /*4570*/  LDL R164, [R1+0x1a8] ;  /* 0x0001a80001a47983 */ /* 0x000ea20000100800 */
[----:B------:R-:W-:Y:S01]  /*4580*/  FADD.FTZ R242, R242, R27 ;  /* 0x0000001bf2f27221 */ /* 0x000fe20000010000 */
[----:B0-----:R-:W-:-:S02]  /*4590*/  IMAD.U32 R148, R166, 0x10000, RZ ;  /* 0x00010000a6947824 */ /* 0x001fc400078e00ff */
[----:B------:R0:W-:Y:S02]  /*45a0*/  STL [R1+0x78], R176 ;  /* 0x000078b001007387 */ /* 0x0001e40000100800 */
[----:B------:R-:W-:Y:S01]  /*45b0*/  FFMA.FTZ R25, R148, R27, R25 ;  /* 0x0000001b94197223 */ /* 0x000fe20000010019 */
[----:B------:R-:W-:Y:S01]  /*45c0*/  SHF.L.U32 R27, R175, 0x10, RZ ;  /* 0x00000010af1b7819 */ /* 0x000fe200000006ff */
[----:B------:R-:W3:Y:S04]  /*45d0*/  LDL R156, [R1+0x1a4] ;  /* 0x0001a400019c7983 */ /* 0x000ee80000100800 */
[----:B------:R-:W4:Y:S01]  /*45e0*/  LDL.LU R175, [R1+0x74] ;  /* 0x0000740001af7983 */ /* 0x000f220000300800 */
[----:B------:R-:W-:Y:S01]  /*45f0*/  FADD.FTZ R82, R82, R26 ;  /* 0x0000001a52527221 */ /* 0x000fe20000010000 */
[----:B------:R-:W-:Y:S01]  /*4600*/  FFMA.FTZ R198, R24, R26, R198 ;  /* 0x0000001a18c67223 */ /* 0x000fe200000100c6 */
[----:B------:R-:W-:Y:S01]  /*4610*/  SHF.L.U32 R26, R130, 0x10, RZ ;  /* 0x00000010821a7819 */ /* 0x000fe200000006ff */
[----:B------:R-:W-:Y:S01]  /*4620*/  IMAD.U32 R148, R126, 0x10000, RZ ;  /* 0x000100007e947824 */ /* 0x000fe200078e00ff */
[----:B------:R-:W-:Y:S01]  /*4630*/  SHF.L.U32 R155, R191, 0x10, RZ ;  /* 0x00000010bf9b7819 */ /* 0x000fe200000006ff */
[----:B------:R-:W-:Y:S01]  /*4640*/  IMAD.U32 R149, R134, 0x10000, RZ ;  /* 0x0001000086957824 */ /* 0x000fe200078e00ff */
[----:B------:R-:W3:Y:S01]  /*4650*/  LDL R166, [R1+0x1b0] ;  /* 0x0001b00001a67983 */ /* 0x000ee20000100800 */
[----:B------:R-:W-:Y:S01]  /*4660*/  FADD.FTZ R26, -R195, R26 ;  /* 0x0000001ac31a7221 */ /* 0x000fe20000010100 */
[----:B------:R-:W-:Y:S01]  /*4670*/  FMUL.FTZ R27, R27, R148 ;  /* 0x000000941b1b7220 */ /* 0x000fe20000410000 */
[----:B------:R-:W-:Y:S01]  /*4680*/  PRMT R126, R128, 0x7632, R126 ;  /* 0x00007632807e7816 */ /* 0x000fe2000000007e */
[----:B------:R-:W3:Y:S01]  /*4690*/  LDL R163, [R1+0x1ac] ;  /* 0x0001ac0001a37983 */ /* 0x000ee20000100800 */
[----:B------:R-:W-:Y:S01]  /*46a0*/  FMUL.FTZ R26, R34, R26 ;  /* 0x0000001a221a7220 */ /* 0x000fe20000410000 */
[-C--:B------:R-:W-:Y:S01]  /*46b0*/  FFMA.FTZ R27, R155, R149.reuse, R27 ;  /* 0x000000959b1b7223 */ /* 0x080fe2000001001b */
[----:B------:R-:W-:Y:S01]  /*46c0*/  FADD.FTZ R236, R236, R149 ;  /* 0x00000095ecec7221 */ /* 0x000fe20000010000 */
[----:B------:R-:W-:Y:S01]  /*46d0*/  PRMT R125, R132, 0x7632, R125 ;  /* 0x00007632847d7816 */ /* 0x000fe2000000007d */
[----:B------:R-:W-:Y:S01]  /*46e0*/  FFMA.FTZ R192, R26, R149, R192 ;  /* 0x000000951ac07223 */ /* 0x000fe200000100c0 */
[----:B------:R-:W-:Y:S01]  /*46f0*/  SHF.L.U32 R149, R126, 0x10, RZ ;  /* 0x000000107e957819 */ /* 0x000fe200000006ff */
[----:B------:R-:W3:Y:S01]  /*4700*/  LDL R165, [R1+0x10c] ;  /* 0x00010c0001a57983 */ /* 0x000ee20000100800 */
[----:B------:R-:W-:-:S03]  /*4710*/  SHF.L.U32 R128, R125, 0x10, RZ ;  /* 0x000000107d807819 */ /* 0x000fc600000006ff */
[----:B------:R-:W-:-:S04]  /*4720*/  FADD.FTZ R149, -R195, R149 ;  /* 0x00000095c3957221 */ /* 0x000fc80000010100 */
[----:B------:R-:W-:Y:S01]  /*4730*/  FMUL.FTZ R155, R34, R149 ;  /* 0x00000095229b7220 */ /* 0x000fe20000410000 */
[----:B------:R-:W-:Y:S01]  /*4740*/  STL [R1+0x60], R192 ;  /* 0x000060c001007387 */ /* 0x000fe20000100800 */
[----:B--2---:R-:W-:-:S03]  /*4750*/  IMAD.U32 R132, R164, 0x10000, RZ ;  /* 0x00010000a4847824 */ /* 0x004fc600078e00ff */
        /* <DEDUP_REMOVED lines=10> */
[----:B0-----:R-:W4:Y:S01]  /*4800*/  LDL R176, [R1+0x1b8] ;  /* 0x0001b80001b07983 */ /* 0x001f220000100800 */
[----:B---3--:R-:W-:-:S03]  /*4810*/  SHF.L.U32 R148, R156, 0x10, RZ ;  /* 0x000000109c947819 */ /* 0x008fc600000006ff */
[-C--:B------:R-:W-:Y:S01]  /*4820*/  FMUL.FTZ R132, R132, R124.reuse ;  /* 0x0000007c84847220 */ /* 0x080fe20000410000 */
[--C-:B------:R-:W-:Y:S01]  /*4830*/  FADD.FTZ R81, R81, R124.reuse ;  /* 0x0000007c51517221 */ /* 0x100fe20000010000 */
[----:B------:R-:W-:Y:S01]  /*4840*/  FFMA.FTZ R197, R155, R124, R197 ;  /* 0x0000007c9bc57223 */ /* 0x000fe200000100c5 */
[----:B------:R-:W-:Y:S01]  /*4850*/  PRMT R124, R125, 0x7632, R124 ;  /* 0x000076327d7c7816 */ /* 0x000fe2000000007c */
[----:B------:R-:W-:Y:S01]  /*4860*/  FFMA.FTZ R156, R148, R128, R132 ;  /* 0x00000080949c7223 */ /* 0x000fe20000010084 */
[----:B------:R-:W-:Y:S01]  /*4870*/  PRMT R125, R133, 0x7632, R125 ;  /* 0x00007632857d7816 */ /* 0x000fe2000000007d */
[----:B-1----:R-:W3:Y:S02]  /*4880*/  LDL R175, [R1+0x1b4] ;  /* 0x0001b40001af7983 */ /* 0x002ee40000100800 */
[----:B------:R-:W-:Y:S01]  /*4890*/  IMAD.U32 R128, R124, 0x10000, RZ ;  /* 0x000100007c807824 */ /* 0x000fe200078e00ff */
[----:B------:R-:W-:Y:S02]  /*48a0*/  SHF.L.U32 R124, R166, 0x10, RZ ;  /* 0x00000010a67c7819 */ /* 0x000fe400000006ff */
[----:B------:R-:W-:Y:S01]  /*48b0*/  SHF.L.U32 R132, R125, 0x10, RZ ;  /* 0x000000107d847819 */ /* 0x000fe200000006ff */
[----:B------:R-:W-:Y:S01]  /*48c0*/  IMAD.U32 R125, R163, 0x10000, RZ ;  /* 0x00010000a37d7824 */ /* 0x000fe200078e00ff */
[----:B------:R-:W-:Y:S01]  /*48d0*/  ISETP.NE.U32.AND P0, PT, RZ, UR24, PT ;  /* 0x00000018ff007c0c */ /* 0x000fe2000bf05070 */
[----:B------:R-:W-:Y:S01]  /*48e0*/  FMUL.FTZ R124, R124, R128 ;  /* 0x000000807c7c7220 */ /* 0x000fe20000410000 */
[----:B------:R-:W-:-:S02]  /*48f0*/  SHF.L.U32 R166, R127, 0x10, RZ ;  /* 0x000000107fa67819 */ /* 0x000fc400000006ff */
[----:B------:R-:W-:Y:S01]  /*4900*/  ISETP.NE.AND.EX P0, PT, RZ, UR25, PT, P0 ;  /* 0x00000019ff007c0c */ /* 0x000fe2000bf05300 */
[----:B------:R-:W-:Y:S01]  /*4910*/  FFMA.FTZ R163, R125, R132, R124 ;  /* 0x000000847da37223 */ /* 0x000fe2000001007c */
[----:B------:R-:W-:Y:S01]  /*4920*/  IMAD.U32 R124, R131, 0x10000, RZ ;  /* 0x00010000837c7824 */ /* 0x000fe200078e00ff */
[----:B------:R-:W-:-:S03]  /*4930*/  SHF.L.U32 R125, R165, 0x10, RZ ;  /* 0x00000010a57d7819 */ /* 0x000fc600000006ff */
[----:B------:R-:W-:Y:S01]  /*4940*/  FADD.FTZ R148, -R195, R124 ;  /* 0x0000007cc3947221 */ /* 0x000fe20000010100 */
[----:B------:R-:W-:Y:S01]  /*4950*/  SHF.L.U32 R124, R135, 0x10, RZ ;  /* 0x00000010877c7819 */ /* 0x000fe200000006ff */
[----:B------:R-:W-:-:S04]  /*4960*/  FMUL.FTZ R125, R125, R166 ;  /* 0x000000a67d7d7220 */ /* 0x000fc80000410000 */
[----:B------:R-:W-:Y:S01]  /*4970*/  FADD.FTZ R238, R238, R124 ;  /* 0x0000007ceeee7221 */ /* 0x000fe20000010000 */
[----:B------:R-:W-:-:S04]  /*4980*/  ISETP.NE.U32.AND P3, PT, RZ, UR10, PT ;  /* 0x0000000aff007c0c */ /* 0x000fc8000bf65070 */
[----:B------:R-:W-:Y:S01]  /*4990*/  ISETP.NE.AND.EX P3, PT, RZ, UR11, PT, P3 ;  /* 0x0000000bff007c0c */ /* 0x000fe2000bf65330 */
[----:B------:R-:W-:Y:S01]  /*49a0*/  FADD.FTZ R86, R86, R166 ;  /* 0x000000a656567221 */ /* 0x000fe20000010000 */
[----:B--2---:R-:W-:Y:S01]  /*49b0*/  SHF.L.U32 R133, R164, 0x10, RZ ;  /* 0x00000010a4857819 */ /* 0x004fe200000006ff */
[----:B------:R-:W-:-:S04]  /*49c0*/  FMUL.FTZ R164, R34, R148 ;  /* 0x0000009422a47220 */ /* 0x000fc80000410000 */
        /* <DEDUP_REMOVED lines=10> */
[----:B------:R-:W-:-:S03]  /*4a70*/  FFMA.FTZ R54, R164, R166, R54 ;  /* 0x000000a6a4367223 */ /* 0x000fc60000010036 */
[----:B------:R-:W2:Y:S01]  /*4a80*/  LDL.LU R192, [R1+0x64] ;  /* 0x0000640001c07983 */ /* 0x000ea20000300800 */
[----:B0-----:R-:W-:-:S05]  /*4a90*/  IMAD.WIDE.U32 R124, R214, 0x8, R124 ;  /* 0x00000008d67c7825 */ /* 0x001fca00078e007c */
[----:B-1----:R0:W5:Y:S02]  /*4aa0*/  LDG.E.64 R148, desc[UR8][R124.64] ;  /* 0x000000087c947981 */ /* 0x002164000c1e1b00 */
[----:B0-----:R-:W-:-:S05]  /*4ab0*/  PRMT R124, R129, 0x7632, R124 ;  /* 0x00007632817c7816 */ /* 0x001fca000000007c */
[----:B------:R-:W-:-:S04]  /*4ac0*/  IMAD.U32 R124, R124, 0x10000, RZ ;  /* 0x000100007c7c7824 */ /* 0x000fc800078e00ff */
        /* <DEDUP_REMOVED lines=8> */
[----:B------:R-:W4:Y:S01]  /*4b50*/  LDL.LU R130, [R1+0x6c] ;  /* 0x00006c0001827983 */ /* 0x000f220000300800 */
[----:B------:R-:W-:Y:S01]  /*4b60*/  SHF.L.U32 R129, R126, 0x10, RZ ;  /* 0x000000107e817819 */ /* 0x000fe200000006ff */
[----:B------:R-:W-:Y:S01]  /*4b70*/  IMAD.U32 R126, R176, 0x10000, RZ ;  /* 0x00010000b07e7824 */ /* 0x000fe200078e00ff */
[----:B------:R-:W-:-:S03]  /*4b80*/  SHF.L.U32 R124, R124, 0x10, RZ ;  /* 0x000000107c7c7819 */ /* 0x000fc600000006ff */
[----:B------:R-:W-:-:S04]  /*4b90*/  FADD.FTZ R129, -R195, R129 ;  /* 0x00000081c3817221 */ /* 0x000fc80000010100 */
[----:B------:R-:W-:Y:S01]  /*4ba0*/  FMUL.FTZ R176, R34, R129 ;  /* 0x0000008122b07220 */ /* 0x000fe20000410000 */
[----:B------:R-:W-:Y:S01]  /*4bb0*/  PRMT R125, R134, 0x7632, R125 ;  /* 0x00007632867d7816 */ /* 0x000fe2000000007d */
[-C--:B------:R-:W-:Y:S01]  /*4bc0*/  FMUL.FTZ R126, R126, R124.reuse ;  /* 0x0000007c7e7e7220 */ /* 0x080fe20000410000 */
[--C-:B------:R-:W-:Y:S01]  /*4bd0*/  FADD.FTZ R85, R85, R124.reuse ;  /* 0x0000007c55557221 */ /* 0x100fe20000010000 */
[----:B------:R-:W-:Y:S01]  /*4be0*/  FFMA.FTZ R53, R176, R124, R53 ;  /* 0x0000007cb0357223 */ /* 0x000fe20000010035 */
[----:B------:R-:W-:Y:S01]  /*4bf0*/  PRMT R124, R127, 0x7632, R124 ;  /* 0x000076327f7c7816 */ /* 0x000fe2000000007c */
[----:B------:R-:W-:Y:S01]  /*4c00*/  FADD.FTZ R83, R83, R128 ;  /* 0x0000008053537221 */ /* 0x000fe20000010000 */
[----:B------:R-:W-:Y:S01]  /*4c10*/  PRMT R127, R131, 0x7632, R127 ;  /* 0x00007632837f7816 */ /* 0x000fe2000000007f */
[----:B------:R-:W-:Y:S01]  /*4c20*/  FFMA.FTZ R199, R166, R128, R199 ;  /* 0x00000080a6c77223 */ /* 0x000fe200000100c7 */
[----:B------:R-:W-:Y:S02]  /*4c30*/  SHF.L.U32 R125, R125, 0x10, RZ ;  /* 0x000000107d7d7819 */ /* 0x000fe400000006ff */
[----:B---3--:R-:W-:-:S02]  /*4c40*/  SHF.L.U32 R128, R175, 0x10, RZ ;  /* 0x00000010af807819 */ /* 0x008fc400000006ff */
[----:B------:R-:W-:Y:S01]  /*4c50*/  SHF.L.U32 R127, R127, 0x10, RZ ;  /* 0x000000107f7f7819 */ /* 0x000fe200000006ff */
[----:B------:R-:W-:Y:S02]  /*4c60*/  FADD.FTZ R237, R237, R125 ;  /* 0x0000007deded7221 */ /* 0x000fe40000010000 */
[-C--:B------:R-:W-:Y:S01]  /*4c70*/  FFMA.FTZ R175, R128, R125.reuse, R126 ;  /* 0x0000007d80af7223 */ /* 0x080fe2000001007e */
[----:B------:R-:W-:Y:S02]  /*4c80*/  IMAD.U32 R124, R124, 0x10000, RZ ;  /* 0x000100007c7c7824 */ /* 0x000fe400078e00ff */
[----:B------:R-:W-:Y:S02]  /*4c90*/  FADD.FTZ R128, -R195, R127 ;  /* 0x0000007fc3807221 */ /* 0x000fe40000010100 */
[----:B------:R-:W-:Y:S01]  /*4ca0*/  FADD.FTZ R87, R87, R124 ;  /* 0x0000007c57577221 */ /* 0x000fe20000010000 */
[----:B------:R-:W-:Y:S01]  /*4cb0*/  FADD.FTZ R243, R243, R132 ;  /* 0x00000084f3f37221 */ /* 0x000fe20000010000 */
[----:B------:R-:W-:Y:S01]  /*4cc0*/  IADD3 R214, PT, PT, R214, 0x20, RZ ;  /* 0x00000020d6d67810 */ /* 0x000fe20007ffe0ff */
[----:B--2---:R-:W-:Y:S01]  /*4cd0*/  FFMA.FTZ R192, R176, R125, R192 ;  /* 0x0000007db0c07223 */ /* 0x004fe200000100c0 */
[----:B------:R-:W-:-:S05]  /*4ce0*/  PRMT R125, R135, 0x7632, R125 ;  /* 0x00007632877d7816 */ /* 0x000fca000000007d */
[----:B------:R-:W-:Y:S01]  /*4cf0*/  IMAD.U32 R125, R125, 0x10000, RZ ;  /* 0x000100007d7d7824 */ /* 0x000fe200078e00ff */
[----:B------:R0:W-:Y:S03]  /*4d00*/  STL [R1+0x64], R192 ;  /* 0x000064c001007387 */ /* 0x0001e60000100800 */
[----:B------:R-:W-:Y:S01]  /*4d10*/  FADD.FTZ R239, R239, R125 ;  /* 0x0000007defef7221 */ /* 0x000fe20000010000 */
[----:B----4-:R-:W-:Y:S02]  /*4d20*/  SHF.L.U32 R127, R133, 0x10, RZ ;  /* 0x00000010857f7819 */ /* 0x010fe400000006ff */
[----:B------:R-:W-:Y:S01]  /*4d30*/  SHF.L.U32 R126, R191, 0x10, RZ ;  /* 0x00000010bf7e7819 */ /* 0x000fe200000006ff */
[----:B------:R-:W-:-:S04]  /*4d40*/  FMUL.FTZ R191, R34, R128 ;  /* 0x0000008022bf7220 */ /* 0x000fc80000410000 */
[-C--:B------:R-:W-:Y:S01]  /*4d50*/  FMUL.FTZ R126, R126, R124.reuse ;  /* 0x0000007c7e7e7220 */ /* 0x080fe20000410000 */
        /* <DEDUP_REMOVED lines=20> */
.L_x_308:
[----:B------:R-:W-:Y:S05]  /*4ea0*/  BSYNC.RECONVERGENT B1 ;  /* 0x0000000000017941 */ /* 0x000fea0003800200 */
.L_x_307:
        /* <DEDUP_REMOVED lines=19> */
[----:B------:R3:W4:Y:S04]  /*4fe0*/  LDG.E.128 R132, desc[UR8][R32.64] ;  /* 0x0000000820847981 */ /* 0x000728000c1e1d00 */
[----:B------:R-:W4:Y:S04]  /*4ff0*/  LDL R193, [R1+0x184] ;  /* 0x0001840001c17983 */ /* 0x000f280000100800 */
[----:B------:R-:W4:Y:S04]  /*5000*/  LDL R184, [R1+0x188] ;  /* 0x0001880001b87983 */ /* 0x000f280000100800 */
[----:B------:R-:W4:Y:S01]  /*5010*/  LDL R194, [R1+0xec] ;  /* 0x0000ec0001c27983 */ /* 0x000f220000100800 */
[----:B--2---:R-:W-:-:S02]  /*5020*/  IMAD.U32 R29, R35, 0x10000, RZ ;  /* 0x00010000231d7824 */ /* 0x004fc400078e00ff */
[----:B---3--:R-:W-:Y:S01]  /*5030*/  IMAD.U32 R32, R36, 0x10000, RZ ;  /* 0x0001000024207824 */ /* 0x008fe200078e00ff */
        /* <DEDUP_REMOVED lines=14> */
[----:B------:R-:W-:Y:S02]  /*5120*/  IMAD.U32 R32, R125, 0x10000, RZ ;  /* 0x000100007d207824 */ /* 0x000fe400078e00ff */
[----:B------:R-:W-:Y:S01]  /*5130*/  FMUL.FTZ R30, R34, R30 ;  /* 0x0000001e221e7220 */ /* 0x000fe20000410000 */
[----:B------:R-:W-:Y:S01]  /*5140*/  SHF.L.U32 R35, R174, 0x10, RZ ;  /* 0x00000010ae237819 */ /* 0x000fe200000006ff */
[----:B------:R-:W-:-:S02]  /*5150*/  IMAD.U32 R33, R133, 0x10000, RZ ;  /* 0x0001000085217824 */ /* 0x000fc400078e00ff */
[-C--:B------:R-:W-:Y:S01]  /*5160*/  FMUL.FTZ R31, R31, R32.reuse ;  /* 0x000000201f1f7220 */ /* 0x080fe20000410000 */
[----:B------:R-:W-:Y:S01]  /*5170*/  FADD.FTZ R90, R90, R32 ;  /* 0x000000205a5a7221 */ /* 0x000fe20000010000 */
[----:B------:R-:W-:Y:S01]  /*5180*/  FFMA.FTZ R58, R30, R32, R58 ;  /* 0x000000201e3a7223 */ /* 0x000fe2000001003a */
[----:B------:R-:W-:Y:S02]  /*5190*/  IMAD.U32 R32, R130, 0x10000, RZ ;  /* 0x0001000082207824 */ /* 0x000fe400078e00ff */
[-C--:B------:R-:W-:Y:S01]  /*51a0*/  FFMA.FTZ R150, R30, R33.reuse, R150 ;  /* 0x000000211e967223 */ /* 0x080fe20000010096 */
[----:B------:R-:W-:Y:S01]  /*51b0*/  FFMA.FTZ R31, R35, R33, R31 ;  /* 0x00000021231f7223 */ /* 0x000fe2000001001f */
[----:B------:R-:W-:Y:S01]  /*51c0*/  FADD.FTZ R234, R234, R33 ;  /* 0x00000021eaea7221 */ /* 0x000fe20000010000 */
[----:B------:R-:W-:Y:S01]  /*51d0*/  FADD.FTZ R32, -R195, R32 ;  /* 0x00000020c3207221 */ /* 0x000fe20000010100 */
[----:B------:R-:W-:Y:S01]  /*51e0*/  SHF.L.U32 R33, R151, 0x10, RZ ;  /* 0x0000001097217819 */ /* 0x000fe200000006ff */
[----:B------:R0:W-:Y:S01]  /*51f0*/  STL [R1+0x50], R171 ;  /* 0x000050ab01007387 */ /* 0x0001e20000100800 */
[----:B------:R-:W-:Y:S01]  /*5200*/  SHF.L.U32 R35, R126, 0x10, RZ ;  /* 0x000000107e237819 */ /* 0x000fe200000006ff */
[----:B------:R-:W-:Y:S01]  /*5210*/  FMUL.FTZ R32, R34, R32 ;  /* 0x0000002022207220 */ /* 0x000fe20000410000 */
[----:B------:R-:W-:-:S03]  /*5220*/  SHF.L.U32 R36, R134, 0x10, RZ ;  /* 0x0000001086247819 */ /* 0x000fc600000006ff */
[----:B------:R-:W-:Y:S01]  /*5230*/  FMUL.FTZ R33, R33, R35 ;  /* 0x0000002321217220 */ /* 0x000fe20000410000 */
[----:B0-----:R-:W2:Y:S01]  /*5240*/  LDL R171, [R1+0xfc] ;  /* 0x0000fc0001ab7983 */ /* 0x001ea20000100800 */
[----:B------:R-:W-:-:S03]  /*5250*/  FFMA.FTZ R183, R32, R36, R183 ;  /* 0x0000002420b77223 */ /* 0x000fc600000100b7 */
[----:B------:R0:W-:Y:S01]  /*5260*/  STL [R1+0x58], R150 ;  /* 0x0000589601007387 */ /* 0x0001e20000100800 */
[--C-:B------:R-:W-:Y:S01]  /*5270*/  FADD.FTZ R228, R228, R36.reuse ;  /* 0x00000024e4e47221 */ /* 0x100fe20000010000 */
[----:B0-----:R-:W-:Y:S02]  /*5280*/  SHF.L.U32 R150, R173, 0x10, RZ ;  /* 0x00000010ad967819 */ /* 0x001fe400000006ff */
[----:B------:R0:W-:Y:S03]  /*5290*/  STL [R1+0x40], R183 ;  /* 0x000040b701007387 */ /* 0x0001e60000100800 */
[----:B------:R-:W-:Y:S01]  /*52a0*/  FFMA.FTZ R33, R150, R36, R33 ;  /* 0x0000002496217223 */ /* 0x000fe20000010021 */
[----:B------:R-:W-:Y:S01]  /*52b0*/  PRMT R36, R132, 0x7632, R36 ;  /* 0x0000763284247816 */ /* 0x000fe20000000024 */
[----:B------:R-:W-:Y:S02]  /*52c0*/  IMAD.U32 R132, R193, 0x10000, RZ ;  /* 0x00010000c1847824 */ /* 0x000fe400078e00ff */
[----:B------:R-:W3:Y:S01]  /*52d0*/  LDL.LU R193, [R1+0x48] ;  /* 0x0000480001c17983 */ /* 0x000ee20000300800 */
[--C-:B------:R-:W-:Y:S01]  /*52e0*/  FADD.FTZ R92, R92, R35.reuse ;  /* 0x000000235c5c7221 */ /* 0x100fe20000010000 */
[----:B------:R-:W-:Y:S01]  /*52f0*/  FFMA.FTZ R60, R32, R35, R60 ;  /* 0x00000023203c7223 */ /* 0x000fe2000001003c */
[----:B------:R-:W-:-:S05]  /*5300*/  PRMT R35, R124, 0x7632, R35 ;  /* 0x000076327c237816 */ /* 0x000fca0000000023 */
[----:B------:R-:W-:Y:S01]  /*5310*/  IMAD.U32 R124, R35, 0x10000, RZ ;  /* 0x00010000237c7824 */ /* 0x000fe200078e00ff */
[----:B------:R-:W-:Y:S02]  /*5320*/  SHF.L.U32 R35, R184, 0x10, RZ ;  /* 0x00000010b8237819 */ /* 0x000fe400000006ff */
[----:B------:R-:W4:Y:S04]  /*5330*/  LDL.LU R184, [R1+0x54] ;  /* 0x0000540001b87983 */ /* 0x000f280000300800 */
[----:B0-----:R-:W4:Y:S01]  /*5340*/  LDL R183, [R1+0x190] ;  /* 0x0001900001b77983 */ /* 0x001f220000100800 */
[----:B------:R-:W-:-:S03]  /*5350*/  PRMT R129, R128, 0x7632, R129 ;  /* 0x0000763280817816 */ /* 0x000fc60000000081 */
[----:B------:R-:W4:Y:S01]  /*5360*/  LDL R174, [R1+0x18c] ;  /* 0x00018c0001ae7983 */ /* 0x000f220000100800 */
[----:B------:R-:W-:Y:S01]  /*5370*/  SHF.L.U32 R128, R131, 0x10, RZ ;  /* 0x0000001083807819 */ /* 0x000fe200000006ff */
[----:B------:R-:W-:Y:S01]  /*5380*/  FMUL.FTZ R35, R35, R124 ;  /* 0x0000007c23237220 */ /* 0x000fe20000410000 */
[----:B------:R-:W-:-:S03]  /*5390*/  SHF.L.U32 R151, R36, 0x10, RZ ;  /* 0x0000001024977819 */ /* 0x000fc600000006ff */
[----:B------:R-:W-:Y:S01]  /*53a0*/  FADD.FTZ R128, -R195, R128 ;  /* 0x00000080c3807221 */ /* 0x000fe20000010100 */
[----:B------:R-:W-:Y:S01]  /*53b0*/  SHF.L.U32 R172, R135, 0x10, RZ ;  /* 0x0000001087ac7819 */ /* 0x000fe200000006ff */
[----:B------:R-:W-:Y:S01]  /*53c0*/  FFMA.FTZ R35, R132, R151, R35 ;  /* 0x0000009784237223 */ /* 0x000fe20000010023 */
[----:B------:R-:W-:-:S04]  /*53d0*/  ISETP.NE.U32.AND P0, PT, RZ, UR24, PT ;  /* 0x00000018ff007c0c */ /* 0x000fc8000bf05070 */
[----:B------:R-:W-:Y:S02]  /*53e0*/  ISETP.NE.AND.EX P0, PT, RZ, UR25, PT, P0 ;  /* 0x00000019ff007c0c */ /* 0x000fe4000bf05300 */
[----:B------:R-:W-:Y:S01]  /*53f0*/  SHF.L.U32 R173, R127, 0x10, RZ ;  /* 0x000000107fad7819 */ /* 0x000fe200000006ff */
[----:B--2---:R-:W-:Y:S02]  /*5400*/  IMAD.U32 R132, R171, 0x10000, RZ ;  /* 0x00010000ab847824 */ /* 0x004fe400078e00ff */
[----:B------:R-:W-:-:S04]  /*5410*/  FMUL.FTZ R171, R34, R128 ;  /* 0x0000008022ab7220 */ /* 0x000fc80000410000 */
[----:B---3--:R-:W-:-:S05]  /*5420*/  FFMA.FTZ R193, R171, R172, R193 ;  /* 0x000000acabc17223 */ /* 0x008fca00000100c1 */
[----:B------:R0:W-:Y:S04]  /*5430*/  STL [R1+0x48], R193 ;  /* 0x000048c101007387 */ /* 0x0001e80000100800 */
[----:B0-----:R-:W2:Y:S01]  /*5440*/  LDL.LU R193, [R1+0x5c] ;  /* 0x00005c0001c17983 */ /* 0x001ea20000300800 */
[C---:B------:R-:W-:Y:S01]  /*5450*/  PRMT R127, R129.reuse, 0x7632, R127 ;  /* 0x00007632817f7816 */ /* 0x040fe2000000007f */
[----:B------:R-:W-:-:S04]  /*5460*/  IMAD.U32 R129, R129, 0x10000, RZ ;  /* 0x0001000081817824 */ /* 0x000fc800078e00ff */
[----:B------:R-:W-:Y:S02]  /*5470*/  FADD.FTZ R150, -R195, R129 ;  /* 0x00000081c3967221 */ /* 0x000fe40000010100 */
[----:B------:R-:W0:Y:S01]  /*5480*/  @P0 LDC.64 R128, c[0x0][0x438] ;  /* 0x00010e00ff800b82 */ /* 0x000e220000000a00 */
[----:B------:R-:W-:Y:S01]  /*5490*/  SHF.L.U32 R36, R194, 0x10, RZ ;  /* 0x00000010c2247819 */ /* 0x000fe200000006ff */
[----:B------:R-:W-:-:S04]  /*54a0*/  FADD.FTZ R230, R230, R172 ;  /* 0x000000ace6e67221 */ /* 0x000fc80000010000 */
[----:B------:R-:W-:Y:S01]  /*54b0*/  FMUL.FTZ R36, R36, R173 ;  /* 0x000000ad24247220 */ /* 0x000fe20000410000 */
[----:B------:R-:W-:-:S03]  /*54c0*/  PRMT R125, R131, 0x7632, R125 ;  /* 0x00007632837d7816 */ /* 0x000fc6000000007d */
[----:B------:R-:W-:Y:S01]  /*54d0*/  FFMA.FTZ R36, R132, R172, R36 ;  /* 0x000000ac84247223 */ /* 0x000fe20000010024 */
[----:B------:R-:W-:Y:S01]  /*54e0*/  FMUL.FTZ R172, R34, R150 ;  /* 0x0000009622ac7220 */ /* 0x000fe20000410000 */
[----:B------:R-:W-:-:S03]  /*54f0*/  FADD.FTZ R89, R89, R124 ;  /* 0x0000007c59597221 */ /* 0x000fc60000010000 */
[----:B------:R-:W-:Y:S01]  /*5500*/  FFMA.FTZ R57, R172, R124, R57 ;  /* 0x0000007cac397223 */ /* 0x000fe20000010039 */
[----:B------:R-:W-:Y:S01]  /*5510*/  PRMT R124, R125, 0x7632, R124 ;  /* 0x000076327d7c7816 */ /* 0x000fe2000000007c */
[----:B0-----:R-:W-:-:S05]  /*5520*/  @P0 IMAD.WIDE.U32 R128, R214, 0x10, R128 ;  /* 0x00000010d6800825 */ /* 0x001fca00078e0080 */
[----:B------:R0:W5:Y:S01]  /*5530*/  @P0 LDG.E.128 R120, desc[UR8][R128.64] ;  /* 0x0000000880780981 */ /* 0x000162000c1e1d00 */
[----:B------:R-:W-:Y:S01]  /*5540*/  ISETP.NE.U32.AND P0, PT, RZ, UR10, PT ;  /* 0x0000000aff007c0c */ /* 0x000fe2000bf05070 */
[----:B------:R-:W-:Y:S01]  /*5550*/  IMAD.U32 R132, R125, 0x10000, RZ ;  /* 0x000100007d847824 */ /* 0x000fe200078e00ff */
[----:B------:R-:W-:Y:S02]  /*5560*/  PRMT R125, R133, 0x7632, R125 ;  /* 0x00007632857d7816 */ /* 0x000fe4000000007d */
[----:B------:R-:W-:Y:S02]  /*5570*/  ISETP.NE.AND.EX P0, PT, RZ, UR11, PT, P0 ;  /* 0x0000000bff007c0c */ /* 0x000fe4000bf05300 */
[----:B------:R-:W-:Y:S02]  /*5580*/  SHF.L.U32 R133, R124, 0x10, RZ ;  /* 0x000000107c857819 */ /* 0x000fe400000006ff */
[----:B----4-:R-:W-:Y:S01]  /*5590*/  SHF.L.U32 R124, R183, 0x10, RZ ;  /* 0x00000010b77c7819 */ /* 0x010fe200000006ff */
[----:B------:R-:W-:Y:S01]  /*55a0*/  IMAD.U32 R183, R125, 0x10000, RZ ;  /* 0x000100007db77824 */ /* 0x000fe200078e00ff */
[----:B------:R-:W-:-:S03]  /*55b0*/  SHF.L.U32 R125, R174, 0x10, RZ ;  /* 0x00000010ae7d7819 */ /* 0x000fc600000006ff */
[----:B------:R-:W-:Y:S01]  /*55c0*/  FMUL.FTZ R124, R124, R133 ;  /* 0x000000857c7c7220 */ /* 0x000fe20000410000 */
[----:B------:R-:W-:-:S03]  /*55d0*/  PRMT R126, R130, 0x7632, R126 ;  /* 0x00007632827e7816 */ /* 0x000fc6000000007e */
[----:B------:R-:W-:Y:S02]  /*55e0*/  FFMA.FTZ R174, R125, R183, R124 ;  /* 0x000000b77dae7223 */ /* 0x000fe4000001007c */
[----:B------:R-:W0:Y:S01]  /*55f0*/  @P0 LDC.64 R124, c[0x0][0x3b8] ;  /* 0x0000ee00ff7c0b82 */ /* 0x000e220000000a00 */
[----:B------:R-:W-:Y:S01]  /*5600*/  SHF.L.U32 R130, R127, 0x10, RZ ;  /* 0x000000107f827819 */ /* 0x000fe200000006ff */
[----:B------:R-:W-:Y:S01]  /*5610*/  FFMA.FTZ R184, R172, R151, R184 ;  /* 0x00000097acb87223 */ /* 0x000fe200000100b8 */
[----:B------:R-:W-:-:S03]  /*5620*/  SHF.L.U32 R131, R126, 0x10, RZ ;  /* 0x000000107e837819 */ /* 0x000fc600000006ff */
[----:B------:R-:W-:Y:S01]  /*5630*/  FADD.FTZ R130, -R195, R130 ;  /* 0x00000082c3827221 */ /* 0x000fe20000010100 */
[----:B------:R-:W-:Y:S01]  /*5640*/  FADD.FTZ R94, R94, R173 ;  /* 0x000000ad5e5e7221 */ /* 0x000fe20000010000 */
[----:B------:R-:W-:Y:S01]  /*5650*/  FFMA.FTZ R62, R171, R173, R62 ;  /* 0x000000adab3e7223 */ /* 0x000fe2000001003e */
[C---:B------:R-:W-:Y:S01]  /*5660*/  FADD.FTZ R131, -R195.reuse, R131 ;  /* 0x00000083c3837221 */ /* 0x040fe20000010100 */
[----:B------:R-:W-:Y:S01]  /*5670*/  FADD.FTZ R132, -R195, R132 ;  /* 0x00000084c3847221 */ /* 0x000fe20000010100 */
[----:B------:R1:W-:Y:S01]  /*5680*/  STL [R1+0x54], R184 ;  /* 0x000054b801007387 */ /* 0x0003e20000100800 */
[----:B------:R-:W-:-:S03]  /*5690*/  FMUL.FTZ R173, R34, R130 ;  /* 0x0000008222ad7220 */ /* 0x000fc60000410000 */
[----:B------:R-:W3:Y:S04]  /*56a0*/  LDL R195, [R1+0x198] ;  /* 0x0001980001c37983 */ /* 0x000ee80000100800 */
[----:B-1----:R-:W4:Y:S04]  /*56b0*/  LDL R184, [R1+0x194] ;  /* 0x0001940001b87983 */ /* 0x002f280000100800 */
[----:B------:R-:W4:Y:S01]  /*56c0*/  LDL.LU R194, [R1+0x44] ;  /* 0x0000440001c27983 */ /* 0x000f220000300800 */
[----:B0-----:R-:W-:-:S05]  /*56d0*/  @P0 IMAD.WIDE.U32 R128, R214, 0x8, R124 ;  /* 0x00000008d6800825 */ /* 0x001fca00078e007c */
[----:B------:R-:W5:Y:S01]  /*56e0*/  @P0 LDG.E.64 R142, desc[UR8][R128.64] ;  /* 0x00000008808e0981 */ /* 0x000f62000c1e1b00 */
[----:B--2---:R-:W-:-:S05]  /*56f0*/  FFMA.FTZ R193, R173, R183, R193 ;  /* 0x000000b7adc17223 */ /* 0x004fca00000100c1 */
[----:B------:R0:W-:Y:S04]  /*5700*/  STL [R1+0x5c], R193 ;  /* 0x00005cc101007387 */ /* 0x0001e80000100800 */
[----:B------:R-:W2:Y:S04]  /*5710*/  LDL R130, [R1+0x19c] ;  /* 0x00019c0001827983 */ /* 0x000ea80000100800 */
[----:B0-----:R-:W2:Y:S04]  /*5720*/  LDL R193, [R1+0x1a0] ;  /* 0x0001a00001c17983 */ /* 0x001ea80000100800 */
[----:B------:R-:W2:Y:S01]  /*5730*/  LDL.LU R129, [R1+0x4c] ;  /* 0x00004c0001817983 */ /* 0x000ea20000300800 */
[----:B------:R-:W-:-:S02]  /*5740*/  FADD.FTZ R233, R233, R151 ;  /* 0x00000097e9e97221 */ /* 0x000fc40000010000 */
[----:B------:R-:W0:Y:S01]  /*5750*/  LDC.64 R150, c[0x0][0x3b0] ;  /* 0x0000ec00ff967b82 */ /* 0x000e220000000a00 */
[----:B------:R-:W-:Y:S01]  /*5760*/  FADD.FTZ R235, R235, R183 ;  /* 0x000000b7ebeb7221 */ /* 0x000fe20000010000 */
[----:B------:R-:W-:Y:S01]  /*5770*/  FMUL.FTZ R183, R34, R131 ;  /* 0x0000008322b77220 */ /* 0x000fe20000410000 */
[----:B0-----:R-:W-:-:S05]  /*5780*/  IMAD.WIDE.U32 R124, R214, 0x8, R150 ;  /* 0x00000008d67c7825 */ /* 0x001fca00078e0096 */
[----:B------:R0:W5:Y:S02]  /*5790*/  LDG.E.64 R150, desc[UR8][R124.64] ;  /* 0x000000087c967981 */ /* 0x000164000c1e1b00 */
[----:B0-----:R-:W-:Y:S02]  /*57a0*/  PRMT R124, R126, 0x7632, R124 ;  /* 0x000076327e7c7816 */ /* 0x001fe4000000007c */
[----:B------:R-:W-:Y:S02]  /*57b0*/  PRMT R125, R134, 0x7632, R125 ;  /* 0x00007632867d7816 */ /* 0x000fe4000000007d */
[----:B------:R-:W-:Y:S02]  /*57c0*/  SHF.L.U32 R124, R124, 0x10, RZ ;  /* 0x000000107c7c7819 */ /* 0x000fe400000006ff */
[----:B------:R-:W-:Y:S01]  /*57d0*/  SHF.L.U32 R125, R125, 0x10, RZ ;  /* 0x000000107d7d7819 */ /* 0x000fe200000006ff */
[----:B---3--:R-:W-:Y:S02]  /*57e0*/  IMAD.U32 R126, R195, 0x10000, RZ ;  /* 0x00010000c37e7824 */ /* 0x008fe400078e00ff */
[----:B------:R-:W-:Y:S01]  /*57f0*/  FADD.FTZ R93, R93, R124 ;  /* 0x0000007c5d5d7221 */ /* 0x000fe20000010000 */
[-C--:B------:R-:W-:Y:S01]  /*5800*/  FFMA.FTZ R61, R183, R124.reuse, R61 ;  /* 0x0000007cb73d7223 */ /* 0x080fe2000001003d */
[----:B------:R-:W-:Y:S01]  /*5810*/  FMUL.FTZ R126, R126, R124 ;  /* 0x0000007c7e7e7220 */ /* 0x000fe20000410000 */
[----:B----4-:R-:W-:-:S02]  /*5820*/  SHF.L.U32 R128, R184, 0x10, RZ ;  /* 0x00000010b8807819 */ /* 0x010fc400000006ff */
[----:B------:R-:W-:Y:S01]  /*5830*/  PRMT R124, R127, 0x7632, R124 ;  /* 0x000076327f7c7816 */ /* 0x000fe2000000007c */
[--C-:B------:R-:W-:Y:S01]  /*5840*/  FADD.FTZ R229, R229, R125.reuse ;  /* 0x0000007de5e57221 */ /* 0x100fe20000010000 */
[-C--:B------:R-:W-:Y:S01]  /*5850*/  FFMA.FTZ R194, R183, R125.reuse, R194 ;  /* 0x0000007db7c27223 */ /* 0x080fe200000100c2 */
[----:B------:R-:W-:Y:S01]  /*5860*/  FFMA.FTZ R184, R128, R125, R126 ;  /* 0x0000007d80b87223 */ /* 0x000fe2000001007e */
[----:B------:R-:W-:Y:S01]  /*5870*/  PRMT R125, R135, 0x7632, R125 ;  /* 0x00007632877d7816 */ /* 0x000fe2000000007d */
[----:B------:R-:W-:-:S03]  /*5880*/  IMAD.U32 R124, R124, 0x10000, RZ ;  /* 0x000100007c7c7824 */ /* 0x000fc600078e00ff */
[----:B------:R-:W-:Y:S01]  /*5890*/  SHF.L.U32 R125, R125, 0x10, RZ ;  /* 0x000000107d7d7819 */ /* 0x000fe200000006ff */
[----:B------:R0:W-:Y:S01]  /*58a0*/  STL [R1+0x44], R194 ;  /* 0x000044c201007387 */ /* 0x0001e20000100800 */
[----:B------:R-:W-:-:S03]  /*58b0*/  FADD.FTZ R95, R95, R124 ;  /* 0x0000007c5f5f7221 */ /* 0x000fc60000010000 */
[----:B------:R-:W-:Y:S01]  /*58c0*/  FADD.FTZ R231, R231, R125 ;  /* 0x0000007de7e77221 */ /* 0x000fe20000010000 */
[----:B------:R-:W-:Y:S01]  /*58d0*/  FADD.FTZ R91, R91, R133 ;  /* 0x000000855b5b7221 */ /* 0x000fe20000010000 */
[----:B------:R-:W-:Y:S01]  /*58e0*/  FFMA.FTZ R59, R173, R133, R59 ;  /* 0x00000085ad3b7223 */ /* 0x000fe2000001003b */
[----:B--2---:R-:W-:Y:S01]  /*58f0*/  IMAD.U32 R127, R130, 0x10000, RZ ;  /* 0x00010000827f7824 */ /* 0x004fe200078e00ff */
        /* <DEDUP_REMOVED lines=23> */
.L_x_310:
[----:B------:R-:W-:Y:S05]  /*5a70*/  BSYNC.RECONVERGENT B1 ;  /* 0x0000000000017941 */ /* 0x000fea0003800200 */
.L_x_309:
        /* <DEDUP_REMOVED lines=23> */
.L_x_392:
        /* <DEDUP_REMOVED lines=18> */
[-CC-:B------:R-:W-:Y:S01]  /*5d10*/  FFMA.FTZ R127, R2, R129.reuse, R128.reuse ;  /* 0x00000081027f7223 */ /* 0x180fe20000010080 */
[-CC-:B------:R-:W-:Y:S01]  /*5d20*/  FFMA.FTZ R125, R185, R129.reuse, R128.reuse ;  /* 0x00000081b97d7223 */ /* 0x180fe20000010080 */
[----:B------:R-:W-:Y:S01]  /*5d30*/  LOP3.LUT P0, RZ, R137, 0xff0000, RZ, 0xc0, !PT ;  /* 0x00ff000089ff7812 */ /* 0x000fe2000780c0ff */
[-CC-:B------:R-:W-:Y:S01]  /*5d40*/  FFMA.FTZ R126, R5, R129.reuse, R128.reuse ;  /* 0x00000081057e7223 */ /* 0x180fe20000010080 */
[----:B------:R-:W-:Y:S01]  /*5d50*/  FADD.FTZ R127, R3, -R127 ;  /* 0x8000007f037f7221 */ /* 0x000fe20000010000 */
[----:B------:R-:W-:Y:S01]  /*5d60*/  FADD.FTZ R125, R186, -R125 ;  /* 0x8000007dba7d7221 */ /* 0x000fe20000010000 */
[----:B------:R-:W-:Y:S01]  /*5d70*/  FFMA.FTZ R124, R182, R129, R128 ;  /* 0x00000081b67c7223 */ /* 0x000fe20000010080 */
[----:B------:R-:W-:Y:S01]  /*5d80*/  FADD.FTZ R126, R4, -R126 ;  /* 0x8000007e047e7221 */ /* 0x000fe20000010000 */
[C---:B-----5:R-:W-:Y:S01]  /*5d90*/  FMUL.FTZ R127, R34.reuse, R127 ;  /* 0x0000007f227f7220 */ /* 0x060fe20000410000 */
[C---:B------:R-:W-:Y:S01]  /*5da0*/  FMUL.FTZ R125, R34.reuse, R125 ;  /* 0x0000007d227d7220 */ /* 0x040fe20000410000 */
[----:B------:R-:W-:Y:S01]  /*5db0*/  FADD.FTZ R124, R181, -R124 ;  /* 0x8000007cb57c7221 */ /* 0x000fe20000010000 */
[C---:B------:R-:W-:Y:S01]  /*5dc0*/  FMUL.FTZ R126, R34.reuse, R126 ;  /* 0x0000007e227e7220 */ /* 0x040fe20000410000 */
[----:B------:R-:W-:Y:S01]  /*5dd0*/  FMUL.FTZ R127, R127, UR13 ;  /* 0x0000000d7f7f7c20 */ /* 0x000fe20008410000 */
[----:B------:R-:W-:Y:S01]  /*5de0*/  FMUL.FTZ R125, R125, UR13 ;  /* 0x0000000d7d7d7c20 */ /* 0x000fe20008410000 */
[----:B------:R-:W-:Y:S01]  /*5df0*/  FMUL.FTZ R124, R34, R124 ;  /* 0x0000007c227c7220 */ /* 0x000fe20000410000 */
[----:B------:R-:W-:Y:S01]  /*5e00*/  FMUL.FTZ R126, R126, UR13 ;  /* 0x0000000d7e7e7c20 */ /* 0x000fe20008410000 */
[----:B------:R-:W-:Y:S01]  /*5e10*/  FFMA.FTZ R130, R0, R129, R128 ;  /* 0x0000008100827223 */ /* 0x000fe20000010080 */
[----:B------:R-:W-:Y:S01]  /*5e20*/  FSEL R127, R127, RZ, P0 ;  /* 0x000000ff7f7f7208 */ /* 0x000fe20000000000 */
[----:B------:R-:W-:Y:S01]  /*5e30*/  FMUL.FTZ R124, R124, UR13 ;  /* 0x0000000d7c7c7c20 */ /* 0x000fe20008410000 */
[----:B------:R-:W-:Y:S01]  /*5e40*/  ISETP.GE.U32.AND P0, PT, R136, RZ, PT ;  /* 0x000000ff8800720c */ /* 0x000fe20003f06070 */
[----:B------:R-:W-:-:S03]  /*5e50*/  FADD.FTZ R130, R8, -R130 ;  /* 0x8000008208827221 */ /* 0x000fc60000010000 */
[----:B------:R-:W-:Y:S01]  /*5e60*/  ISETP.GE.U32.AND.EX P0, PT, R137, 0x1000000, PT, P0 ;  /* 0x010000008900780c */ /* 0x000fe20003f06100 */
[----:B------:R-:W-:-:S03]  /*5e70*/  FMUL.FTZ R130, R34, R130 ;  /* 0x0000008222827220 */ /* 0x000fc60000410000 */
[----:B------:R-:W-:Y:S01]  /*5e80*/  FSEL R125, R125, RZ, P0 ;  /* 0x000000ff7d7d7208 */ /* 0x000fe20000000000 */
[----:B------:R-:W-:Y:S01]  /*5e90*/  FMUL.FTZ R130, R130, UR13 ;  /* 0x0000000d82827c20 */ /* 0x000fe20008410000 */
[----:B------:R-:W-:Y:S02]  /*5ea0*/  LOP3.LUT P0, RZ, R137, 0xff, RZ, 0xc0, !PT ;  /* 0x000000ff89ff7812 */ /* 0x000fe4000780c0ff */
[----:B------:R-:W-:Y:S01]  /*5eb0*/  F2FP.BF16.F32.PACK_AB R127, R125, R127 ;  /* 0x0000007f7d7f723e */ /* 0x000fe200000010ff */
[----:B------:R-:W-:Y:S01]  /*5ec0*/  FFMA.FTZ R125, R170, R129, R128 ;  /* 0x00000081aa7d7223 */ /* 0x000fe20000010080 */
[----:B------:R-:W-:Y:S02]  /*5ed0*/  FSEL R126, R126, RZ, P0 ;  /* 0x000000ff7e7e7208 */ /* 0x000fe40000000000 */
[----:B------:R-:W-:Y:S01]  /*5ee0*/  LOP3.LUT P0, RZ, R137, 0xff00, RZ, 0xc0, !PT ;  /* 0x0000ff0089ff7812 */ /* 0x000fe2000780c0ff */
[----:B------:R-:W-:-:S03]  /*5ef0*/  FADD.FTZ R125, R169, -R125 ;  /* 0x8000007da97d7221 */ /* 0x000fc60000010000 */
[----:B------:R-:W-:Y:S01]  /*5f00*/  FSEL R124, R124, RZ, P0 ;  /* 0x000000ff7c7c7208 */ /* 0x000fe20000000000 */
[----:B------:R-:W-:Y:S01]  /*5f10*/  FMUL.FTZ R125, R34, R125 ;  /* 0x0000007d227d7220 */ /* 0x000fe20000410000 */
[----:B------:R-:W-:Y:S02]  /*5f20*/  LOP3.LUT P0, RZ, R136, 0xff0000, RZ, 0xc0, !PT ;  /* 0x00ff000088ff7812 */ /* 0x000fe4000780c0ff */
[----:B------:R-:W-:Y:S01]  /*5f30*/  F2FP.BF16.F32.PACK_AB R126, R124, R126 ;  /* 0x0000007e7c7e723e */ /* 0x000fe200000010ff */
[----:B------:R-:W-:Y:S01]  /*5f40*/  FFMA.FTZ R124, R7, R129, R128 ;  /* 0x00000081077c7223 */ /* 0x000fe20000010080 */
[----:B------:R-:W-:-:S03]  /*5f50*/  FMUL.FTZ R125, R125, UR13 ;  /* 0x0000000d7d7d7c20 */ /* 0x000fc60008410000 */
[----:B------:R-:W-:-:S04]  /*5f60*/  FADD.FTZ R124, R6, -R124 ;  /* 0x8000007c067c7221 */ /* 0x000fc80000010000 */
[----:B------:R-:W-:-:S04]  /*5f70*/  FMUL.FTZ R124, R34, R124 ;  /* 0x0000007c227c7220 */ /* 0x000fc80000410000 */
[----:B------:R-:W-:-:S05]  /*5f80*/  FMUL.FTZ R124, R124, UR13 ;  /* 0x0000000d7c7c7c20 */ /* 0x000fca0008410000 */
[----:B------:R-:W-:Y:S02]  /*5f90*/  FSEL R124, R124, RZ, P0 ;  /* 0x000000ff7c7c7208 */ /* 0x000fe40000000000 */
[----:B------:R-:W-:-:S04]  /*5fa0*/  LOP3.LUT P0, RZ, R136, 0xff000000, RZ, 0xc0, !PT ;  /* 0xff00000088ff7812 */ /* 0x000fc8000780c0ff */
[----:B------:R-:W-:Y:S02]  /*5fb0*/  FSEL R125, R125, RZ, P0 ;  /* 0x000000ff7d7d7208 */ /* 0x000fe40000000000 */
[----:B------:R-:W-:Y:S02]  /*5fc0*/  LOP3.LUT P0, RZ, R136, 0xff00, RZ, 0xc0, !PT ;  /* 0x0000ff0088ff7812 */ /* 0x000fe4000780c0ff */
[----:B------:R-:W-:Y:S01]  /*5fd0*/  F2FP.BF16.F32.PACK_AB R125, R125, R124 ;  /* 0x0000007c7d7d723e */ /* 0x000fe200000010ff */
[----:B------:R-:W-:-:S04]  /*5fe0*/  FFMA.FTZ R124, R152, R129, R128 ;  /* 0x00000081987c7223 */ /* 0x000fc80000010080 */
[----:B------:R-:W-:-:S04]  /*5ff0*/  FADD.FTZ R124, R39, -R124 ;  /* 0x8000007c277c7221 */ /* 0x000fc80000010000 */
[----:B------:R-:W-:-:S04]  /*6000*/  FMUL.FTZ R124, R34, R124 ;  /* 0x0000007c227c7220 */ /* 0x000fc80000410000 */
[----:B------:R-:W-:-:S05]  /*6010*/  FMUL.FTZ R124, R124, UR13 ;  /* 0x0000000d7c7c7c20 */ /* 0x000fca0008410000 */
[----:B------:R-:W-:Y:S02]  /*6020*/  FSEL R124, R124, RZ, P0 ;  /* 0x000000ff7c7c7208 */ /* 0x000fe40000000000 */
[----:B------:R-:W-:-:S04]  /*6030*/  LOP3.LUT P0, RZ, R136, 0xff, RZ, 0xc0, !PT ;  /* 0x000000ff88ff7812 */ /* 0x000fc8000780c0ff */
[----:B------:R-:W-:-:S04]  /*6040*/  FSEL R130, R130, RZ, P0 ;  /* 0x000000ff82827208 */ /* 0x000fc80000000000 */
[----:B------:R-:W-:Y:S01]  /*6050*/  F2FP.BF16.F32.PACK_AB R124, R124, R130 ;  /* 0x000000827c7c723e */ /* 0x000fe200000010ff */
[----:B------:R-:W-:Y:S06]  /*6060*/  BRA `(.L_x_317) ;  /* 0x00000020007c7947 */ /* 0x000fec0003800000 */
.L_x_316:
[-CC-:B------:R-:W-:Y:S01]  /*6070*/  FFMA.FTZ R107, R2, R129.reuse, R128.reuse ;  /* 0x00000081026b7223 */ /* 0x180fe20000010080 */
[-CC-:B------:R-:W-:Y:S01]  /*6080*/  FFMA.FTZ R104, R185, R129.reuse, R128.reuse ;  /* 0x00000081b9687223 */ /* 0x180fe20000010080 */
[----:B------:R-:W-:Y:S01]  /*6090*/  LOP3.LUT P0, RZ, R137, 0xff0000, RZ, 0xc0, !PT ;  /* 0x00ff000089ff7812 */ /* 0x000fe2000780c0ff */
[----:B------:R-:W-:Y:S01]  /*60a0*/  FFMA.FTZ R106, R5, R129, R128 ;  /* 0x00000081056a7223 */ /* 0x000fe20000010080 */
[----:B------:R-:W-:Y:S01]  /*60b0*/  FADD.FTZ R107, R3, -R107 ;  /* 0x8000006b036b7221 */ /* 0x000fe20000010000 */
[----:B------:R-:W-:Y:S02]  /*60c0*/  FADD.FTZ R104, R186, -R104 ;  /* 0x80000068ba687221 */ /* 0x000fe40000010000 */
[----:B------:R-:W-:Y:S01]  /*60d0*/  FADD.FTZ R106, R4, -R106 ;  /* 0x8000006a046a7221 */ /* 0x000fe20000010000 */
[C---:B-----5:R-:W-:Y:S01]  /*60e0*/  FMUL.FTZ R107, R34.reuse, R107 ;  /* 0x0000006b226b7220 */ /* 0x060fe20000410000 */
[C---:B------:R-:W-:Y:S02]  /*60f0*/  FMUL.FTZ R104, R34.reuse, R104 ;  /* 0x0000006822687220 */ /* 0x040fe40000410000 */
[----:B------:R-:W-:Y:S01]  /*6100*/  FMUL.FTZ R106, R34, R106 ;  /* 0x0000006a226a7220 */ /* 0x000fe20000410000 */
[----:B------:R-:W-:Y:S01]  /*6110*/  FMUL.FTZ R105, R107, UR13 ;  /* 0x0000000d6b697c20 */ /* 0x000fe20008410000 */
[C---:B------:R-:W-:Y:S01]  /*6120*/  FMUL.FTZ R127, R104.reuse, UR13 ;  /* 0x0000000d687f7c20 */ /* 0x040fe20008410000 */
[----:B------:R-:W-:Y:S01]  /*6130*/  F2FP.BF16.F32.PACK_AB R107, R104, R107 ;  /* 0x0000006b686b723e */ /* 0x000fe200000010ff */
[----:B------:R-:W-:-:S02]  /*6140*/  FFMA.FTZ R104, R182, R129, R128 ;  /* 0x00000081b6687223 */ /* 0x000fc40000010080 */
[----:B------:R-:W-:Y:S02]  /*6150*/  FSEL R105, R105, RZ, P0 ;  /* 0x000000ff69697208 */ /* 0x000fe40000000000 */
[----:B------:R-:W-:Y:S01]  /*6160*/  ISETP.GE.U32.AND P0, PT, R136, RZ, PT ;  /* 0x000000ff8800720c */ /* 0x000fe20003f06070 */
[----:B------:R-:W-:Y:S01]  /*6170*/  FADD.FTZ R125, R181, -R104 ;  /* 0x80000068b57d7221 */ /* 0x000fe20000010000 */
[----:B------:R-:W-:Y:S02]  /*6180*/  FMUL.FTZ R104, R106, UR13 ;  /* 0x0000000d6a687c20 */ /* 0x000fe40008410000 */
        /* <DEDUP_REMOVED lines=9> */
[----:B------:R-:W-:Y:S01]  /*6220*/  FADD.FTZ R105, R6, -R105 ;  /* 0x8000006906697221 */ /* 0x000fe20000010000 */
[----:B------:R-:W-:-:S02]  /*6230*/  F2FP.BF16.F32.PACK_AB R106, R125, R106 ;  /* 0x0000006a7d6a723e */ /* 0x000fc400000010ff */
[----:B------:R-:W-:Y:S01]  /*6240*/  FSEL R124, R124, RZ, P0 ;  /* 0x000000ff7c7c7208 */ /* 0x000fe20000000000 */
[----:B------:R-:W-:Y:S01]  /*6250*/  FMUL.FTZ R105, R34, R105 ;  /* 0x0000006922697220 */ /* 0x000fe20000410000 */
[----:B------:R-:W-:Y:S02]  /*6260*/  LOP3.LUT P0, RZ, R136, 0xff0000, RZ, 0xc0, !PT ;  /* 0x00ff000088ff7812 */ /* 0x000fe4000780c0ff */
[----:B------:R-:W-:Y:S01]  /*6270*/  F2FP.BF16.F32.PACK_AB R126, R124, R104 ;  /* 0x000000687c7e723e */ /* 0x000fe200000010ff */
[----:B------:R-:W-:-:S04]  /*6280*/  FFMA.FTZ R104, R170, R129, R128 ;  /* 0x00000081aa687223 */ /* 0x000fc80000010080 */
[----:B------:R-:W-:-:S04]  /*6290*/  FADD.FTZ R104, R169, -R104 ;  /* 0x80000068a9687221 */ /* 0x000fc80000010000 */
[----:B------:R-:W-:Y:S01]  /*62a0*/  FMUL.FTZ R124, R34, R104 ;  /* 0x00000068227c7220 */ /* 0x000fe20000410000 */
[----:B------:R-:W-:-:S04]  /*62b0*/  FMUL.FTZ R104, R105, UR13 ;  /* 0x0000000d69687c20 */ /* 0x000fc80008410000 */
[C---:B------:R-:W-:Y:S01]  /*62c0*/  F2FP.BF16.F32.PACK_AB R105, R124.reuse, R105 ;  /* 0x000000697c69723e */ /* 0x040fe200000010ff */
[----:B------:R-:W-:Y:S01]  /*62d0*/  FMUL.FTZ R124, R124, UR13 ;  /* 0x0000000d7c7c7c20 */ /* 0x000fe20008410000 */
[----:B------:R-:W-:Y:S01]  /*62e0*/  FSEL R125, R104, RZ, P0 ;  /* 0x000000ff687d7208 */ /* 0x000fe20000000000 */
[----:B------:R-:W-:Y:S01]  /*62f0*/  FFMA.FTZ R104, R0, R129, R128 ;  /* 0x0000008100687223 */ /* 0x000fe20000010080 */
[----:B------:R-:W-:-:S03]  /*6300*/  LOP3.LUT P0, RZ, R136, 0xff000000, RZ, 0xc0, !PT ;  /* 0xff00000088ff7812 */ /* 0x000fc6000780c0ff */
[----:B------:R-:W-:Y:S01]  /*6310*/  FADD.FTZ R104, R8, -R104 ;  /* 0x8000006808687221 */ /* 0x000fe20000010000 */
[----:B------:R-:W-:Y:S02]  /*6320*/  FSEL R124, R124, RZ, P0 ;  /* 0x000000ff7c7c7208 */ /* 0x000fe40000000000 */
[----:B------:R-:W-:Y:S01]  /*6330*/  LOP3.LUT P0, RZ, R136, 0xff, RZ, 0xc0, !PT ;  /* 0x000000ff88ff7812 */ /* 0x000fe2000780c0ff */
[----:B------:R-:W-:Y:S01]  /*6340*/  FMUL.FTZ R131, R34, R104 ;  /* 0x0000006822837220 */ /* 0x000fe20000410000 */
[----:B------:R-:W-:Y:S01]  /*6350*/  FFMA.FTZ R104, R152, R129, R128 ;  /* 0x0000008198687223 */ /* 0x000fe20000010080 */
[----:B------:R-:W-:Y:S02]  /*6360*/  F2FP.BF16.F32.PACK_AB R125, R124, R125 ;  /* 0x0000007d7c7d723e */ /* 0x000fe400000010ff */
[----:B------:R-:W-:Y:S01]  /*6370*/  FMUL.FTZ R124, R131, UR13 ;  /* 0x0000000d837c7c20 */ /* 0x000fe20008410000 */
[----:B------:R-:W-:-:S04]  /*6380*/  FADD.FTZ R104, R39, -R104 ;  /* 0x8000006827687221 */ /* 0x000fc80000010000 */
[----:B------:R-:W-:Y:S01]  /*6390*/  FMUL.FTZ R104, R34, R104 ;  /* 0x0000006822687220 */ /* 0x000fe20000410000 */
[----:B------:R-:W-:Y:S02]  /*63a0*/  FSEL R124, R124, RZ, P0 ;  /* 0x000000ff7c7c7208 */ /* 0x000fe40000000000 */
[----:B------:R-:W-:Y:S01]  /*63b0*/  LOP3.LUT P0, RZ, R136, 0xff00, RZ, 0xc0, !PT ;  /* 0x0000ff0088ff7812 */ /* 0x000fe2000780c0ff */
[C---:B------:R-:W-:Y:S01]  /*63c0*/  FMUL.FTZ R130, R104.reuse, UR13 ;  /* 0x0000000d68827c20 */ /* 0x040fe20008410000 */
[----:B------:R-:W-:-:S04]  /*63d0*/  F2FP.BF16.F32.PACK_AB R104, R104, R131 ;  /* 0x000000836868723e */ /* 0x000fc800000010ff */
[----:B------:R-:W-:-:S04]  /*63e0*/  FSEL R130, R130, RZ, P0 ;  /* 0x000000ff82827208 */ /* 0x000fc80000000000 */
[----:B------:R-:W-:Y:S01]  /*63f0*/  F2FP.BF16.F32.PACK_AB R124, R130, R124 ;  /* 0x0000007c827c723e */ /* 0x000fe200000010ff */
[----:B------:R-:W-:Y:S06]  /*6400*/  BRA `(.L_x_317) ;  /* 0x0000001c00947947 */ /* 0x000fec0003800000 */
.L_x_315:
[----:B------:R-:W-:Y:S01]  /*6410*/  UMOV UR4, UR6 ;  /* 0x0000000600047c82 */ /* 0x000fe20008000000 */
[----:B------:R-:W-:Y:S01]  /*6420*/  UMOV UR5, UR7 ;  /* 0x0000000700057c82 */ /* 0x000fe20008000000 */
[----:B------:R-:W-:-:S04]  /*6430*/  UISETP.NE.U32.AND UP0, UPT, UR4, URZ, UPT ;  /* 0x000000ff0400728c */ /* 0x000fc8000bf05070 */
[----:B------:R-:W-:-:S09]  /*6440*/  UISETP.NE.AND.EX UP0, UPT, UR5, URZ, UPT, UP0 ;  /* 0x000000ff0500728c */ /* 0x000fd2000bf05300 */
[----:B------:R-:W-:Y:S05]  /*6450*/  BRA.U UP0, `(.L_x_318) ;  /* 0x0000000500087547 */ /* 0x000fea000b800000 */
[-C--:B------:R-:W-:Y:S01]  /*6460*/  FFMA.FTZ R124, R2, R129.reuse, R128 ;  /* 0x00000081027c7223 */ /* 0x080fe20000010080 */
[C---:B------:R-:W-:Y:S02]  /*6470*/  SHF.L.U32 R125, R103.reuse, 0x10, RZ ;  /* 0x00000010677d7819 */ /* 0x040fe400000006ff */
[----:B------:R-:W-:Y:S01]  /*6480*/  PRMT R126, R103, 0x7632, R126 ;  /* 0x00007632677e7816 */ /* 0x000fe2000000007e */
[----:B------:R-:W-:Y:S01]  /*6490*/  FADD.FTZ R124, R3, -R124 ;  /* 0x8000007c037c7221 */ /* 0x000fe20000010000 */
[----:B------:R-:W-:Y:S02]  /*64a0*/  LOP3.LUT P0, RZ, R137, 0xff0000, RZ, 0xc0, !PT ;  /* 0x00ff000089ff7812 */ /* 0x000fe4000780c0ff */
[----:B------:R-:W-:Y:S01]  /*64b0*/  SHF.L.U32 R126, R126, 0x10, RZ ;  /* 0x000000107e7e7819 */ /* 0x000fe200000006ff */
[----:B-----5:R-:W-:Y:S01]  /*64c0*/  FFMA.FTZ R124, R34, R124, R125 ;  /* 0x0000007c227c7223 */ /* 0x020fe2000001007d */
[----:B------:R-:W-:Y:S01]  /*64d0*/  FFMA.FTZ R125, R185, R129, R128 ;  /* 0x00000081b97d7223 */ /* 0x000fe20000010080 */
[----:B------:R-:W-:-:S02]  /*64e0*/  SHF.L.U32 R130, R101, 0x10, RZ ;  /* 0x0000001065827819 */ /* 0x000fc400000006ff */
[----:B------:R-:W-:Y:S01]  /*64f0*/  FMUL.FTZ R124, R124, UR13 ;  /* 0x0000000d7c7c7c20 */ /* 0x000fe20008410000 */
[----:B------:R-:W-:Y:S01]  /*6500*/  FADD.FTZ R125, R186, -R125 ;  /* 0x8000007dba7d7221 */ /* 0x000fe20000010000 */
[----:B------:R-:W-:-:S03]  /*6510*/  PRMT R131, R101, 0x7632, R131 ;  /* 0x0000763265837816 */ /* 0x000fc60000000083 */
[----:B------:R-:W-:Y:S01]  /*6520*/  FFMA.FTZ R125, R34, R125, R126 ;  /* 0x0000007d227d7223 */ /* 0x000fe2000001007e */
[----:B------:R-:W-:Y:S01]  /*6530*/  FSEL R127, R124, RZ, P0 ;  /* 0x000000ff7c7f7208 */ /* 0x000fe20000000000 */
[----:B------:R-:W-:Y:S01]  /*6540*/  FFMA.FTZ R126, R182, R129, R128 ;  /* 0x00000081b67e7223 */ /* 0x000fe20000010080 */
[----:B------:R-:W-:Y:S01]  /*6550*/  ISETP.GE.U32.AND P0, PT, R136, RZ, PT ;  /* 0x000000ff8800720c */ /* 0x000fe20003f06070 */
[----:B------:R-:W-:Y:S01]  /*6560*/  FMUL.FTZ R124, R125, UR13 ;  /* 0x0000000d7d7c7c20 */ /* 0x000fe20008410000 */
[----:B------:R-:W-:Y:S01]  /*6570*/  PRMT R125, R102, 0x7632, R125 ;  /* 0x00007632667d7816 */ /* 0x000fe2000000007d */
[----:B------:R-:W-:Y:S01]  /*6580*/  FADD.FTZ R126, R181, -R126 ;  /* 0x8000007eb57e7221 */ /* 0x000fe20000010000 */
[----:B------:R-:W-:Y:S01]  /*6590*/  ISETP.GE.U32.AND.EX P0, PT, R137, 0x1000000, PT, P0 ;  /* 0x010000008900780c */ /* 0x000fe20003f06100 */
[----:B------:R-:W-:Y:S02]  /*65a0*/  IMAD.U32 R131, R131, 0x10000, RZ ;  /* 0x0001000083837824 */ /* 0x000fe400078e00ff */
[----:B------:R-:W-:Y:S01]  /*65b0*/  IMAD.U32 R125, R125, 0x10000, RZ ;  /* 0x000100007d7d7824 */ /* 0x000fe200078e00ff */
[----:B------:R-:W-:-:S02]  /*65c0*/  FSEL R124, R124, RZ, P0 ;  /* 0x000000ff7c7c7208 */ /* 0x000fc40000000000 */
[----:B------:R-:W-:Y:S01]  /*65d0*/  LOP3.LUT P0, RZ, R137, 0xff, RZ, 0xc0, !PT ;  /* 0x000000ff89ff7812 */ /* 0x000fe2000780c0ff */
[----:B------:R-:W-:Y:S01]  /*65e0*/  FFMA.FTZ R125, R34, R126, R125 ;  /* 0x0000007e227d7223 */ /* 0x000fe2000001007d */
[----:B------:R-:W-:Y:S01]  /*65f0*/  F2FP.BF16.F32.PACK_AB R127, R124, R127 ;  /* 0x0000007f7c7f723e */ /* 0x000fe200000010ff */
[----:B------:R-:W-:Y:S01]  /*6600*/  FFMA.FTZ R124, R5, R129, R128 ;  /* 0x00000081057c7223 */ /* 0x000fe20000010080 */
[----:B------:R-:W-:Y:S01]  /*6610*/  SHF.L.U32 R126, R102, 0x10, RZ ;  /* 0x00000010667e7819 */ /* 0x000fe200000006ff */
[----:B------:R-:W-:Y:S02]  /*6620*/  FMUL.FTZ R125, R125, UR13 ;  /* 0x0000000d7d7d7c20 */ /* 0x000fe40008410000 */
[----:B------:R-:W-:-:S04]  /*6630*/  FADD.FTZ R124, R4, -R124 ;  /* 0x8000007c047c7221 */ /* 0x000fc80000010000 */
[----:B------:R-:W-:Y:S01]  /*6640*/  FFMA.FTZ R124, R34, R124, R126 ;  /* 0x0000007c227c7223 */ /* 0x000fe2000001007e */
[----:B------:R-:W-:-:S03]  /*6650*/  FFMA.FTZ R126, R7, R129, R128 ;  /* 0x00000081077e7223 */ /* 0x000fc60000010080 */
[----:B------:R-:W-:Y:S01]  /*6660*/  FMUL.FTZ R124, R124, UR13 ;  /* 0x0000000d7c7c7c20 */ /* 0x000fe20008410000 */
[----:B------:R-:W-:-:S04]  /*6670*/  FADD.FTZ R126, R6, -R126 ;  /* 0x8000007e067e7221 */ /* 0x000fc80000010000 */
[----:B------:R-:W-:Y:S01]  /*6680*/  FFMA.FTZ R126, R34, R126, R130 ;  /* 0x0000007e227e7223 */ /* 0x000fe20000010082 */
[----:B------:R-:W-:Y:S01]  /*6690*/  FFMA.FTZ R130, R170, R129, R128 ;  /* 0x00000081aa827223 */ /* 0x000fe20000010080 */
[----:B------:R-:W-:Y:S02]  /*66a0*/  FSEL R124, R124, RZ, P0 ;  /* 0x000000ff7c7c7208 */ /* 0x000fe40000000000 */
[----:B------:R-:W-:Y:S01]  /*66b0*/  LOP3.LUT P0, RZ, R137, 0xff00, RZ, 0xc0, !PT ;  /* 0x0000ff0089ff7812 */ /* 0x000fe2000780c0ff */
[----:B------:R-:W-:Y:S01]  /*66c0*/  FADD.FTZ R130, R169, -R130 ;  /* 0x80000082a9827221 */ /* 0x000fe20000010000 */
[----:B------:R-:W-:Y:S02]  /*66d0*/  FMUL.FTZ R126, R126, UR13 ;  /* 0x0000000d7e7e7c20 */ /* 0x000fe40008410000 */
[----:B------:R-:W-:Y:S01]  /*66e0*/  FSEL R125, R125, RZ, P0 ;  /* 0x000000ff7d7d7208 */ /* 0x000fe20000000000 */
[----:B------:R-:W-:Y:S01]  /*66f0*/  FFMA.FTZ R130, R34, R130, R131 ;  /* 0x0000008222827223 */ /* 0x000fe20000010083 */
[----:B------:R-:W-:-:S03]  /*6700*/  LOP3.LUT P0, RZ, R136, 0xff0000, RZ, 0xc0, !PT ;  /* 0x00ff000088ff7812 */ /* 0x000fc6000780c0ff */
[----:B------:R-:W-:Y:S01]  /*6710*/  FMUL.FTZ R131, R130, UR13 ;  /* 0x0000000d82837c20 */ /* 0x000fe20008410000 */
[----:B------:R-:W-:Y:S02]  /*6720*/  FSEL R130, R126, RZ, P0 ;  /* 0x000000ff7e827208 */ /* 0x000fe40000000000 */
[----:B------:R-:W-:Y:S02]  /*6730*/  LOP3.LUT P0, RZ, R136, 0xff000000, RZ, 0xc0, !PT ;  /* 0xff00000088ff7812 */ /* 0x000fe4000780c0ff */
[----:B------:R-:W-:Y:S01]  /*6740*/  F2FP.BF16.F32.PACK_AB R126, R125, R124 ;  /* 0x0000007c7d7e723e */ /* 0x000fe200000010ff */
[----:B------:R-:W-:Y:S01]  /*6750*/  FFMA.FTZ R124, R0, R129, R128 ;  /* 0x00000081007c7223 */ /* 0x000fe20000010080 */
[----:B------:R-:W-:Y:S02]  /*6760*/  FSEL R131, R131, RZ, P0 ;  /* 0x000000ff83837208 */ /* 0x000fe40000000000 */
[----:B------:R-:W-:Y:S01]  /*6770*/  LOP3.LUT P0, RZ, R136, 0xff00, RZ, 0xc0, !PT ;  /* 0x0000ff0088ff7812 */ /* 0x000fe2000780c0ff */
[----:B------:R-:W-:Y:S01]  /*6780*/  FADD.FTZ R124, R8, -R124 ;  /* 0x8000007c087c7221 */ /* 0x000fe20000010000 */
[----:B------:R-:W-:-:S02]  /*6790*/  F2FP.BF16.F32.PACK_AB R125, R131, R130 ;  /* 0x00000082837d723e */ /* 0x000fc400000010ff */
[C---:B------:R-:W-:Y:S02]  /*67a0*/  SHF.L.U32 R130, R100.reuse, 0x10, RZ ;  /* 0x0000001064827819 */ /* 0x040fe400000006ff */
[----:B------:R-:W-:-:S03]  /*67b0*/  PRMT R131, R100, 0x7632, R131 ;  /* 0x0000763264837816 */ /* 0x000fc60000000083 */
[----:B------:R-:W-:Y:S01]  /*67c0*/  FFMA.FTZ R124, R34, R124, R130 ;  /* 0x0000007c227c7223 */ /* 0x000fe20000010082 */
[----:B------:R-:W-:Y:S01]  /*67d0*/  FFMA.FTZ R130, R152, R129, R128 ;  /* 0x0000008198827223 */ /* 0x000fe20000010080 */
[----:B------:R-:W-:Y:S02]  /*67e0*/  SHF.L.U32 R131, R131, 0x10, RZ ;  /* 0x0000001083837819 */ /* 0x000fe400000006ff */
[----:B------:R-:W-:Y:S01]  /*67f0*/  FMUL.FTZ R124, R124, UR13 ;  /* 0x0000000d7c7c7c20 */ /* 0x000fe20008410000 */
[----:B------:R-:W-:-:S04]  /*6800*/  FADD.FTZ R130, R39, -R130 ;  /* 0x8000008227827221 */ /* 0x000fc80000010000 */
[----:B------:R-:W-:-:S04]  /*6810*/  FFMA.FTZ R130, R34, R130, R131 ;  /* 0x0000008222827223 */ /* 0x000fc80000010083 */
[----:B------:R-:W-:-:S05]  /*6820*/  FMUL.FTZ R130, R130, UR13 ;  /* 0x0000000d82827c20 */ /* 0x000fca0008410000 */
[----:B------:R-:W-:Y:S02]  /*6830*/  FSEL R130, R130, RZ, P0 ;  /* 0x000000ff82827208 */ /* 0x000fe40000000000 */
[----:B------:R-:W-:-:S04]  /*6840*/  LOP3.LUT P0, RZ, R136, 0xff, RZ, 0xc0, !PT ;  /* 0x000000ff88ff7812 */ /* 0x000fc8000780c0ff */
[----:B------:R-:W-:-:S04]  /*6850*/  FSEL R124, R124, RZ, P0 ;  /* 0x000000ff7c7c7208 */ /* 0x000fc80000000000 */
[----:B------:R-:W-:Y:S01]  /*6860*/  F2FP.BF16.F32.PACK_AB R124, R130, R124 ;  /* 0x0000007c827c723e */ /* 0x000fe200000010ff */
[----:B------:R-:W-:Y:S06]  /*6870*/  BRA `(.L_x_317) ;  /* 0x0000001800787947 */ /* 0x000fec0003800000 */
.L_x_318:
[----:B------:R-:W-:Y:S01]  /*6880*/  PRMT R107, R103, 0x7632, R107 ;  /* 0x00007632676b7816 */ /* 0x000fe2000000006b */
[-C--:B------:R-:W-:Y:S01]  /*6890*/  FFMA.FTZ R104, R185, R129.reuse, R128 ;  /* 0x00000081b9687223 */ /* 0x080fe20000010080 */
[----:B------:R-:W-:Y:S01]  /*68a0*/  PRMT R124, R102, 0x7632, R124 ;  /* 0x00007632667c7816 */ /* 0x000fe2000000007c */
[-CC-:B------:R-:W-:Y:S01]  /*68b0*/  FFMA.FTZ R106, R182, R129.reuse, R128.reuse ;  /* 0x00000081b66a7223 */ /* 0x180fe20000010080 */
[----:B------:R-:W-:Y:S01]  /*68c0*/  FFMA.FTZ R105, R170, R129, R128 ;  /* 0x00000081aa697223 */ /* 0x000fe20000010080 */
[----:B------:R-:W-:Y:S02]  /*68d0*/  IMAD.U32 R107, R107, 0x10000, RZ ;  /* 0x000100006b6b7824 */ /* 0x000fe400078e00ff */
[----:B------:R-:W-:Y:S01]  /*68e0*/  FADD.FTZ R104, R186, -R104 ;  /* 0x80000068ba687221 */ /* 0x000fe20000010000 */
[----:B------:R-:W-:Y:S01]  /*68f0*/  SHF.L.U32 R124, R124, 0x10, RZ ;  /* 0x000000107c7c7819 */ /* 0x000fe200000006ff */
[----:B------:R-:W-:Y:S01]  /*6900*/  FADD.FTZ R106, R181, -R106 ;  /* 0x8000006ab56a7221 */ /* 0x000fe20000010000 */
[----:B------:R-:W-:Y:S01]  /*6910*/  FADD.FTZ R105, R169, -R105 ;  /* 0x80000069a9697221 */ /* 0x000fe20000010000 */
[C---:B-----5:R-:W-:Y:S01]  /*6920*/  FFMA.FTZ R107, R34.reuse, R104, R107 ;  /* 0x00000068226b7223 */ /* 0x060fe2000001006b */
[----:B------:R-:W-:Y:S01]  /*6930*/  PRMT R104, R101, 0x7632, R104 ;  /* 0x0000763265687816 */ /* 0x000fe20000000068 */
[----:B------:R-:W-:Y:S01]  /*6940*/  FFMA.FTZ R106, R34, R106, R124 ;  /* 0x0000006a226a7223 */ /* 0x000fe2000001007c */
[----:B------:R-:W-:Y:S01]  /*6950*/  ISETP.GE.U32.AND P0, PT, R136, RZ, PT ;  /* 0x000000ff8800720c */ /* 0x000fe20003f06070 */
[----:B------:R-:W-:Y:S01]  /*6960*/  IMAD.U32 R130, R100, 0x10000, RZ ;  /* 0x0001000064827824 */ /* 0x000fe200078e00ff */
[----:B------:R-:W-:-:S02]  /*6970*/  SHF.L.U32 R104, R104, 0x10, RZ ;  /* 0x0000001068687819 */ /* 0x000fc400000006ff */
[----:B------:R-:W-:Y:S02]  /*6980*/  SHF.L.U32 R126, R102, 0x10, RZ ;  /* 0x00000010667e7819 */ /* 0x000fe400000006ff */
[----:B------:R-:W-:Y:S01]  /*6990*/  ISETP.GE.U32.AND.EX P0, PT, R137, 0x1000000, PT, P0 ;  /* 0x010000008900780c */ /* 0x000fe20003f06100 */
[----:B------:R-:W-:Y:S01]  /*69a0*/  FFMA.FTZ R124, R34, R105, R104 ;  /* 0x00000069227c7223 */ /* 0x000fe20000010068 */
[----:B------:R-:W-:Y:S01]  /*69b0*/  FFMA.FTZ R104, R2, R129, R128 ;  /* 0x0000008102687223 */ /* 0x000fe20000010080 */
[----:B------:R-:W-:Y:S01]  /*69c0*/  IMAD.U32 R105, R103, 0x10000, RZ ;  /* 0x0001000067697824 */ /* 0x000fe200078e00ff */
[----:B------:R-:W-:Y:S02]  /*69d0*/  PRMT R131, R100, 0x7632, R131 ;  /* 0x0000763264837816 */ /* 0x000fe40000000083 */
[----:B------:R-:W-:Y:S02]  /*69e0*/  FADD.FTZ R104, R3, -R104 ;  /* 0x8000006803687221 */ /* 0x000fe40000010000 */
[----:B------:R-:W-:-:S02]  /*69f0*/  SHF.L.U32 R131, R131, 0x10, RZ ;  /* 0x0000001083837819 */ /* 0x000fc400000006ff */
[----:B------:R-:W-:Y:S01]  /*6a00*/  FFMA.FTZ R125, R34, R104, R105 ;  /* 0x00000068227d7223 */ /* 0x000fe20000010069 */
[----:B------:R-:W-:Y:S01]  /*6a10*/  FFMA.FTZ R104, R5, R129, R128 ;  /* 0x0000008105687223 */ /* 0x000fe20000010080 */
[----:B------:R-:W-:-:S03]  /*6a20*/  FMUL.FTZ R105, R107, UR13 ;  /* 0x0000000d6b697c20 */ /* 0x000fc60008410000 */
[----:B------:R-:W-:Y:S01]  /*6a30*/  FADD.FTZ R104, R4, -R104 ;  /* 0x8000006804687221 */ /* 0x000fe20000010000 */
[----:B------:R-:W-:Y:S02]  /*6a40*/  F2FP.BF16.F32.PACK_AB R107, R107, R125 ;  /* 0x0000007d6b6b723e */ /* 0x000fe400000010ff */
[----:B------:R-:W-:Y:S01]  /*6a50*/  FSEL R105, R105, RZ, P0 ;  /* 0x000000ff69697208 */ /* 0x000fe20000000000 */
[----:B------:R-:W-:Y:S01]  /*6a60*/  FFMA.FTZ R126, R34, R104, R126 ;  /* 0x00000068227e7223 */ /* 0x000fe2000001007e */
[----:B------:R-:W-:Y:S01]  /*6a70*/  FMUL.FTZ R104, R125, UR13 ;  /* 0x0000000d7d687c20 */ /* 0x000fe20008410000 */
[C---:B------:R-:W-:Y:S01]  /*6a80*/  LOP3.LUT P0, RZ, R137.reuse, 0xff0000, RZ, 0xc0, !PT ;  /* 0x00ff000089ff7812 */ /* 0x040fe2000780c0ff */
[C---:B------:R-:W-:Y:S02]  /*6a90*/  FMUL.FTZ R125, R106.reuse, UR13 ;  /* 0x0000000d6a7d7c20 */ /* 0x040fe40008410000 */
[----:B------:R-:W-:Y:S02]  /*6aa0*/  F2FP.BF16.F32.PACK_AB R106, R106, R126 ;  /* 0x0000007e6a6a723e */ /* 0x000fe400000010ff */
[----:B------:R-:W-:Y:S01]  /*6ab0*/  FSEL R127, R104, RZ, P0 ;  /* 0x000000ff687f7208 */ /* 0x000fe20000000000 */
[----:B------:R-:W-:Y:S01]  /*6ac0*/  FMUL.FTZ R104, R126, UR13 ;  /* 0x0000000d7e687c20 */ /* 0x000fe20008410000 */
[----:B------:R-:W-:-:S02]  /*6ad0*/  LOP3.LUT P0, RZ, R137, 0xff, RZ, 0xc0, !PT ;  /* 0x000000ff89ff7812 */ /* 0x000fc4000780c0ff */
[----:B------:R-:W-:Y:S01]  /*6ae0*/  F2FP.BF16.F32.PACK_AB R127, R105, R127 ;  /* 0x0000007f697f723e */ /* 0x000fe200000010ff */
[----:B------:R-:W-:Y:S01]  /*6af0*/  FFMA.FTZ R105, R7, R129, R128 ;  /* 0x0000008107697223 */ /* 0x000fe20000010080 */
[----:B------:R-:W-:Y:S02]  /*6b00*/  FSEL R104, R104, RZ, P0 ;  /* 0x000000ff68687208 */ /* 0x000fe40000000000 */
[----:B------:R-:W-:Y:S01]  /*6b10*/  LOP3.LUT P0, RZ, R137, 0xff00, RZ, 0xc0, !PT ;  /* 0x0000ff0089ff7812 */ /* 0x000fe2000780c0ff */
[----:B------:R-:W-:-:S03]  /*6b20*/  FADD.FTZ R105, R6, -R105 ;  /* 0x8000006906697221 */ /* 0x000fc60000010000 */
[----:B------:R-:W-:Y:S02]  /*6b30*/  FSEL R125, R125, RZ, P0 ;  /* 0x000000ff7d7d7208 */ /* 0x000fe40000000000 */
[----:B------:R-:W-:Y:S02]  /*6b40*/  LOP3.LUT P0, RZ, R136, 0xff0000, RZ, 0xc0, !PT ;  /* 0x00ff000088ff7812 */ /* 0x000fe4000780c0ff */
[----:B------:R-:W-:Y:S02]  /*6b50*/  F2FP.BF16.F32.PACK_AB R126, R125, R104 ;  /* 0x000000687d7e723e */ /* 0x000fe400000010ff */
[----:B------:R-:W-:-:S05]  /*6b60*/  SHF.L.U32 R104, R101, 0x10, RZ ;  /* 0x0000001065687819 */ /* 0x000fca00000006ff */
[----:B------:R-:W-:Y:S01]  /*6b70*/  FFMA.FTZ R105, R34, R105, R104 ;  /* 0x0000006922697223 */ /* 0x000fe20000010068 */
[----:B------:R-:W-:-:S03]  /*6b80*/  FFMA.FTZ R104, R0, R129, R128 ;  /* 0x0000008100687223 */ /* 0x000fc60000010080 */
[----:B------:R-:W-:Y:S01]  /*6b90*/  FMUL.FTZ R125, R105, UR13 ;  /* 0x0000000d697d7c20 */ /* 0x000fe20008410000 */
[----:B------:R-:W-:Y:S01]  /*6ba0*/  FADD.FTZ R104, R8, -R104 ;  /* 0x8000006808687221 */ /* 0x000fe20000010000 */
[C---:B------:R-:W-:Y:S01]  /*6bb0*/  F2FP.BF16.F32.PACK_AB R105, R124.reuse, R105 ;  /* 0x000000697c69723e */ /* 0x040fe200000010ff */
[----:B------:R-:W-:Y:S02]  /*6bc0*/  FMUL.FTZ R124, R124, UR13 ;  /* 0x0000000d7c7c7c20 */ /* 0x000fe40008410000 */
[----:B------:R-:W-:Y:S01]  /*6bd0*/  FSEL R125, R125, RZ, P0 ;  /* 0x000000ff7d7d7208 */ /* 0x000fe20000000000 */
[----:B------:R-:W-:Y:S01]  /*6be0*/  FFMA.FTZ R104, R34, R104, R130 ;  /* 0x0000006822687223 */ /* 0x000fe20000010082 */
[----:B------:R-:W-:Y:S01]  /*6bf0*/  LOP3.LUT P0, RZ, R136, 0xff000000, RZ, 0xc0, !PT ;  /* 0xff00000088ff7812 */ /* 0x000fe2000780c0ff */
[----:B------:R-:W-:-:S03]  /*6c00*/  FFMA.FTZ R130, R152, R129, R128 ;  /* 0x0000008198827223 */ /* 0x000fc60000010080 */
[----:B------:R-:W-:Y:S01]  /*6c10*/  FSEL R124, R124, RZ, P0 ;  /* 0x000000ff7c7c7208 */ /* 0x000fe20000000000 */
[----:B------:R-:W-:Y:S01]  /*6c20*/  FADD.FTZ R130, R39, -R130 ;  /* 0x8000008227827221 */ /* 0x000fe20000010000 */
[----:B------:R-:W-:Y:S02]  /*6c30*/  LOP3.LUT P0, RZ, R136, 0xff, RZ, 0xc0, !PT ;  /* 0x000000ff88ff7812 */ /* 0x000fe4000780c0ff */
[----:B------:R-:W-:Y:S01]  /*6c40*/  F2FP.BF16.F32.PACK_AB R125, R124, R125 ;  /* 0x0000007d7c7d723e */ /* 0x000fe200000010ff */
[----:B------:R-:W-:Y:S01]  /*6c50*/  FMUL.FTZ R124, R104, UR13 ;  /* 0x0000000d687c7c20 */ /* 0x000fe20008410000 */
[----:B------:R-:W-:-:S04]  /*6c60*/  FFMA.FTZ R131, R34, R130, R131 ;  /* 0x0000008222837223 */ /* 0x000fc80000010083 */
[----:B------:R-:W-:Y:S01]  /*6c70*/  FSEL R124, R124, RZ, P0 ;  /* 0x000000ff7c7c7208 */ /* 0x000fe20000000000 */
[C---:B------:R-:W-:Y:S01]  /*6c80*/  FMUL.FTZ R130, R131.reuse, UR13 ;  /* 0x0000000d83827c20 */ /* 0x040fe20008410000 */
[----:B------:R-:W-:Y:S02]  /*6c90*/  LOP3.LUT P0, RZ, R136, 0xff00, RZ, 0xc0, !PT ;  /* 0x0000ff0088ff7812 */ /* 0x000fe4000780c0ff */
[----:B------:R-:W-:Y:S02]  /*6ca0*/  F2FP.BF16.F32.PACK_AB R104, R131, R104 ;  /* 0x000000688368723e */ /* 0x000fe400000010ff */
[----:B------:R-:W-:-:S04]  /*6cb0*/  FSEL R130, R130, RZ, P0 ;  /* 0x000000ff82827208 */ /* 0x000fc80000000000 */
[----:B------:R-:W-:Y:S01]  /*6cc0*/  F2FP.BF16.F32.PACK_AB R124, R130, R124 ;  /* 0x0000007c827c723e */ /* 0x000fe200000010ff */
[----:B------:R-:W-:Y:S06]  /*6cd0*/  BRA `(.L_x_317) ;  /* 0x0000001400607947 */ /* 0x000fec0003800000 */
.L_x_314:
        /* <DEDUP_REMOVED lines=9> */
[----:B------:R-:W-:Y:S01]  /*6d70*/  FFMA.FTZ R97, R185, R129, R128 ;  /* 0x00000081b9617223 */ /* 0x000fe20000010080 */
[----:B------:R-:W-:Y:S02]  /*6d80*/  LOP3.LUT P0, RZ, R139, 0xff0000, RZ, 0xc0, !PT ;  /* 0x00ff00008bff7812 */ /* 0x000fe4000780c0ff */
[----:B------:R-:W-:Y:S01]  /*6d90*/  FADD.FTZ R96, R3, -R96 ;  /* 0x8000006003607221 */ /* 0x000fe20000010000 */
[----:B------:R-:W-:-:S03]  /*6da0*/  FADD.FTZ R97, R186, -R97 ;  /* 0x80000061ba617221 */ /* 0x000fc60000010000 */
[C---:B-----5:R-:W-:Y:S01]  /*6db0*/  FMUL.FTZ R96, R34.reuse, R96 ;  /* 0x0000006022607220 */ /* 0x060fe20000410000 */
[----:B------:R-:W-:-:S03]  /*6dc0*/  FMUL.FTZ R97, R34, R97 ;  /* 0x0000006122617220 */ /* 0x000fc60000410000 */
[----:B------:R-:W-:Y:S01]  /*6dd0*/  FMUL.FTZ R96, R96, UR13 ;  /* 0x0000000d60607c20 */ /* 0x000fe20008410000 */
[----:B------:R-:W-:-:S04]  /*6de0*/  FMUL.FTZ R97, R97, UR13 ;  /* 0x0000000d61617c20 */ /* 0x000fc80008410000 */
[----:B------:R-:W-:Y:S02]  /*6df0*/  FSEL R99, R96, RZ, P0 ;  /* 0x000000ff60637208 */ /* 0x000fe40000000000 */
[----:B------:R-:W-:-:S04]  /*6e00*/  ISETP.GE.U32.AND P0, PT, R138, RZ, PT ;  /* 0x000000ff8a00720c */ /* 0x000fc80003f06070 */
[----:B------:R-:W-:-:S04]  /*6e10*/  ISETP.GE.U32.AND.EX P0, PT, R139, 0x1000000, PT, P0 ;  /* 0x010000008b00780c */ /* 0x000fc80003f06100 */
[----:B------:R-:W-:Y:S02]  /*6e20*/  FSEL R98, R97, RZ, P0 ;  /* 0x000000ff61627208 */ /* 0x000fe40000000000 */
[----:B------:R-:W-:Y:S02]  /*6e30*/  LOP3.LUT P0, RZ, R137, 0xff0000, RZ, 0xc0, !PT ;  /* 0x00ff000089ff7812 */ /* 0x000fe4000780c0ff */
[----:B------:R-:W-:Y:S01]  /*6e40*/  F2FP.BF16.F32.PACK_AB R99, R98, R99 ;  /* 0x000000636263723e */ /* 0x000fe200000010ff */
[-C--:B------:R-:W-:Y:S01]  /*6e50*/  FFMA.FTZ R98, R5, R129.reuse, R128 ;  /* 0x0000008105627223 */ /* 0x080fe20000010080 */
[----:B------:R-:W-:Y:S02]  /*6e60*/  FSEL R96, R96, RZ, P0 ;  /* 0x000000ff60607208 */ /* 0x000fe40000000000 */
[----:B------:R-:W-:Y:S01]  /*6e70*/  ISETP.GE.U32.AND P0, PT, R136, RZ, PT ;  /* 0x000000ff8800720c */ /* 0x000fe20003f06070 */
[----:B------:R-:W-:Y:S01]  /*6e80*/  FADD.FTZ R126, R4, -R98 ;  /* 0x80000062047e7221 */ /* 0x000fe20000010000 */
[----:B------:R-:W-:-:S02]  /*6e90*/  FFMA.FTZ R98, R182, R129, R128 ;  /* 0x00000081b6627223 */ /* 0x000fc40000010080 */
[----:B------:R-:W-:Y:S01]  /*6ea0*/  ISETP.GE.U32.AND.EX P0, PT, R137, 0x1000000, PT, P0 ;  /* 0x010000008900780c */ /* 0x000fe20003f06100 */
[----:B------:R-:W-:Y:S01]  /*6eb0*/  FMUL.FTZ R126, R34, R126 ;  /* 0x0000007e227e7220 */ /* 0x000fe20000410000 */
[----:B------:R-:W-:Y:S02]  /*6ec0*/  FADD.FTZ R98, R181, -R98 ;  /* 0x80000062b5627221 */ /* 0x000fe40000010000 */
[----:B------:R-:W-:Y:S01]  /*6ed0*/  FSEL R97, R97, RZ, P0 ;  /* 0x000000ff61617208 */ /* 0x000fe20000000000 */
[----:B------:R-:W-:Y:S01]  /*6ee0*/  FMUL.FTZ R126, R126, UR13 ;  /* 0x0000000d7e7e7c20 */ /* 0x000fe20008410000 */
[----:B------:R-:W-:Y:S01]  /*6ef0*/  FMUL.FTZ R98, R34, R98 ;  /* 0x0000006222627220 */ /* 0x000fe20000410000 */
[----:B------:R-:W-:Y:S02]  /*6f00*/  LOP3.LUT P0, RZ, R139, 0xff, RZ, 0xc0, !PT ;  /* 0x000000ff8bff7812 */ /* 0x000fe4000780c0ff */
[----:B------:R-:W-:Y:S01]  /*6f10*/  F2FP.BF16.F32.PACK_AB R127, R97, R96 ;  /* 0x00000060617f723e */ /* 0x000fe200000010ff */
        /* <DEDUP_REMOVED lines=8> */
[----:B------:R-:W-:Y:S01]  /*6fa0*/  F2FP.BF16.F32.PACK_AB R98, R96, R98 ;  /* 0x000000626062723e */ /* 0x000fe200000010ff */
[----:B------:R-:W-:Y:S01]  /*6fb0*/  FFMA.FTZ R96, R7, R129, R128 ;  /* 0x0000008107607223 */ /* 0x000fe20000010080 */
[----:B------:R-:W-:Y:S01]  /*6fc0*/  FSEL R126, R126, RZ, P0 ;  /* 0x000000ff7e7e7208 */ /* 0x000fe20000000000 */
[----:B------:R-:W-:Y:S01]  /*6fd0*/  FMUL.FTZ R124, R97, UR13 ;  /* 0x0000000d617c7c20 */ /* 0x000fe20008410000 */
[----:B------:R-:W-:Y:S01]  /*6fe0*/  LOP3.LUT P0, RZ, R137, 0xff00, RZ, 0xc0, !PT ;  /* 0x0000ff0089ff7812 */ /* 0x000fe2000780c0ff */
[----:B------:R-:W-:-:S03]  /*6ff0*/  FADD.FTZ R96, R6, -R96 ;  /* 0x8000006006607221 */ /* 0x000fc60000010000 */
[----:B------:R-:W-:Y:S01]  /*7000*/  FSEL R125, R125, RZ, P0 ;  /* 0x000000ff7d7d7208 */ /* 0x000fe20000000000 */
[----:B------:R-:W-:Y:S01]  /*7010*/  FMUL.FTZ R96, R34, R96 ;  /* 0x0000006022607220 */ /* 0x000fe20000410000 */
[----:B------:R-:W-:Y:S02]  /*7020*/  LOP3.LUT P0, RZ, R138, 0xff0000, RZ, 0xc0, !PT ;  /* 0x00ff00008aff7812 */ /* 0x000fe4000780c0ff */
[----:B------:R-:W-:Y:S01]  /*7030*/  F2FP.BF16.F32.PACK_AB R126, R125, R126 ;  /* 0x0000007e7d7e723e */ /* 0x000fe200000010ff */
[----:B------:R-:W-:-:S05]  /*7040*/  FMUL.FTZ R96, R96, UR13 ;  /* 0x0000000d60607c20 */ /* 0x000fca0008410000 */
[----:B------:R-:W-:Y:S02]  /*7050*/  FSEL R97, R96, RZ, P0 ;  /* 0x000000ff60617208 */ /* 0x000fe40000000000 */
[----:B------:R-:W-:-:S04]  /*7060*/  LOP3.LUT P0, RZ, R138, 0xff000000, RZ, 0xc0, !PT ;  /* 0xff0000008aff7812 */ /* 0x000fc8000780c0ff */
[----:B------:R-:W-:Y:S02]  /*7070*/  FSEL R125, R124, RZ, P0 ;  /* 0x000000ff7c7d7208 */ /* 0x000fe40000000000 */
[----:B------:R-:W-:Y:S02]  /*7080*/  LOP3.LUT P0, RZ, R136, 0xff0000, RZ, 0xc0, !PT ;  /* 0x00ff000088ff7812 */ /* 0x000fe4000780c0ff */
[----:B------:R-:W-:Y:S02]  /*7090*/  F2FP.BF16.F32.PACK_AB R97, R125, R97 ;  /* 0x000000617d61723e */ /* 0x000fe400000010ff */
        /* <DEDUP_REMOVED lines=8> */
[----:B------:R-:W-:Y:S02]  /*7120*/  FFMA.FTZ R124, R0, R129, R128 ;  /* 0x00000081007c7223 */ /* 0x000fe40000010080 */
[----:B------:R-:W-:Y:S02]  /*7130*/  FMUL.FTZ R96, R96, UR13 ;  /* 0x0000000d60607c20 */ /* 0x000fe40008410000 */
[----:B------:R-:W-:-:S04]  /*7140*/  FADD.FTZ R124, R8, -R124 ;  /* 0x8000007c087c7221 */ /* 0x000fc80000010000 */
[----:B------:R-:W-:Y:S01]  /*7150*/  FMUL.FTZ R131, R34, R124 ;  /* 0x0000007c22837220 */ /* 0x000fe20000410000 */
[----:B------:R-:W-:Y:S02]  /*7160*/  FSEL R124, R96, RZ, P0 ;  /* 0x000000ff607c7208 */ /* 0x000fe40000000000 */
[----:B------:R-:W-:Y:S01]  /*7170*/  LOP3.LUT P0, RZ, R138, 0xff00, RZ, 0xc0, !PT ;  /* 0x0000ff008aff7812 */ /* 0x000fe2000780c0ff */
[----:B------:R-:W-:-:S03]  /*7180*/  FMUL.FTZ R131, R131, UR13 ;  /* 0x0000000d83837c20 */ /* 0x000fc60008410000 */
[----:B------:R-:W-:Y:S02]  /*7190*/  FSEL R96, R96, RZ, P0 ;  /* 0x000000ff60607208 */ /* 0x000fe40000000000 */
[----:B------:R-:W-:-:S04]  /*71a0*/  LOP3.LUT P0, RZ, R136, 0xff, RZ, 0xc0, !PT ;  /* 0x000000ff88ff7812 */ /* 0x000fc8000780c0ff */
[C---:B------:R-:W-:Y:S02]  /*71b0*/  FSEL R130, R131.reuse, RZ, P0 ;  /* 0x000000ff83827208 */ /* 0x040fe40000000000 */
[----:B------:R-:W-:Y:S02]  /*71c0*/  LOP3.LUT P0, RZ, R138, 0xff, RZ, 0xc0, !PT ;  /* 0x000000ff8aff7812 */ /* 0x000fe4000780c0ff */
[----:B------:R-:W-:Y:S02]  /*71d0*/  F2FP.BF16.F32.PACK_AB R124, R124, R130 ;  /* 0x000000827c7c723e */ /* 0x000fe400000010ff */
[----:B------:R-:W-:-:S04]  /*71e0*/  FSEL R131, R131, RZ, P0 ;  /* 0x000000ff83837208 */ /* 0x000fc80000000000 */
[----:B------:R-:W-:Y:S01]  /*71f0*/  F2FP.BF16.F32.PACK_AB R96, R96, R131 ;  /* 0x000000836060723e */ /* 0x000fe200000010ff */
[----:B------:R-:W-:Y:S06]  /*7200*/  BRA `(.L_x_317) ;  /* 0x0000001000147947 */ /* 0x000fec0003800000 */
.L_x_320:
        /* <DEDUP_REMOVED lines=13> */
[----:B------:R-:W-:Y:S01]  /*72e0*/  FFMA.FTZ R98, R5, R129, R128 ;  /* 0x0000008105627223 */ /* 0x000fe20000010080 */
[----:B------:R-:W-:Y:S01]  /*72f0*/  FMUL.FTZ R130, R131, UR13 ;  /* 0x0000000d83827c20 */ /* 0x000fe20008410000 */
[----:B------:R-:W-:-:S02]  /*7300*/  FSEL R99, R97, RZ, P0 ;  /* 0x000000ff61637208 */ /* 0x000fc40000000000 */
        /* <DEDUP_REMOVED lines=10> */
[----:B------:R-:W-:Y:S01]  /*73b0*/  ISETP.GE.U32.AND P0, PT, R136, RZ, PT ;  /* 0x000000ff8800720c */ /* 0x000fe20003f06070 */
[----:B------:R-:W-:-:S03]  /*73c0*/  FADD.FTZ R96, R181, -R96 ;  /* 0x80000060b5607221 */ /* 0x000fc60000010000 */
[----:B------:R-:W-:Y:S01]  /*73d0*/  ISETP.GE.U32.AND.EX P0, PT, R137, 0x1000000, PT, P0 ;  /* 0x010000008900780c */ /* 0x000fe20003f06100 */
[----:B------:R-:W-:-:S03]  /*73e0*/  FMUL.FTZ R96, R34, R96 ;  /* 0x0000006022607220 */ /* 0x000fc60000410000 */
[----:B------:R-:W-:Y:S02]  /*73f0*/  FSEL R105, R105, RZ, P0 ;  /* 0x000000ff69697208 */ /* 0x000fe40000000000 */
[C---:B------:R-:W-:Y:S02]  /*7400*/  LOP3.LUT P0, RZ, R139.reuse, 0xff, RZ, 0xc0, !PT ;  /* 0x000000ff8bff7812 */ /* 0x040fe4000780c0ff */
[C---:B------:R-:W-:Y:S01]  /*7410*/  F2FP.BF16.F32.PACK_AB R106, R96.reuse, R98 ;  /* 0x00000062606a723e */ /* 0x040fe200000010ff */
[----:B------:R-:W-:Y:S01]  /*7420*/  FMUL.FTZ R96, R96, UR13 ;  /* 0x0000000d60607c20 */ /* 0x000fe20008410000 */
[----:B------:R-:W-:Y:S02]  /*7430*/  FSEL R98, R104, RZ, P0 ;  /* 0x000000ff68627208 */ /* 0x000fe40000000000 */
[----:B------:R-:W-:Y:S02]  /*7440*/  LOP3.LUT P0, RZ, R139, 0xff00, RZ, 0xc0, !PT ;  /* 0x0000ff008bff7812 */ /* 0x000fe4000780c0ff */
[----:B------:R-:W-:Y:S01]  /*7450*/  F2FP.BF16.F32.PACK_AB R127, R105, R97 ;  /* 0x00000061697f723e */ /* 0x000fe200000010ff */
[----:B------:R-:W-:Y:S01]  /*7460*/  FFMA.FTZ R105, R7, R129, R128 ;  /* 0x0000008107697223 */ /* 0x000fe20000010080 */
[----:B------:R-:W-:-:S02]  /*7470*/  FSEL R97, R96, RZ, P0 ;  /* 0x000000ff60617208 */ /* 0x000fc40000000000 */
[----:B------:R-:W-:Y:S01]  /*7480*/  LOP3.LUT P0, RZ, R137, 0xff, RZ, 0xc0, !PT ;  /* 0x000000ff89ff7812 */ /* 0x000fe2000780c0ff */
[----:B------:R-:W-:Y:S01]  /*7490*/  FADD.FTZ R105, R6, -R105 ;  /* 0x8000006906697221 */ /* 0x000fe20000010000 */
[----:B------:R-:W-:Y:S01]  /*74a0*/  F2FP.BF16.F32.PACK_AB R98, R97, R98 ;  /* 0x000000626162723e */ /* 0x000fe200000010ff */
[----:B------:R-:W-:Y:S01]  /*74b0*/  FFMA.FTZ R97, R170, R129, R128 ;  /* 0x00000081aa617223 */ /* 0x000fe20000010080 */
[----:B------:R-:W-:Y:S01]  /*74c0*/  FSEL R104, R104, RZ, P0 ;  /* 0x000000ff68687208 */ /* 0x000fe20000000000 */
[----:B------:R-:W-:Y:S01]  /*74d0*/  FMUL.FTZ R105, R34, R105 ;  /* 0x0000006922697220 */ /* 0x000fe20000410000 */
[----:B------:R-:W-:Y:S01]  /*74e0*/  LOP3.LUT P0, RZ, R137, 0xff00, RZ, 0xc0, !PT ;  /* 0x0000ff0089ff7812 */ /* 0x000fe2000780c0ff */
[----:B------:R-:W-:-:S03]  /*74f0*/  FADD.FTZ R97, R169, -R97 ;  /* 0x80000061a9617221 */ /* 0x000fc60000010000 */
[----:B------:R-:W-:Y:S01]  /*7500*/  FSEL R126, R96, RZ, P0 ;  /* 0x000000ff607e7208 */ /* 0x000fe20000000000 */
[----:B------:R-:W-:Y:S01]  /*7510*/  FMUL.FTZ R97, R34, R97 ;  /* 0x0000006122617220 */ /* 0x000fe20000410000 */
[----:B------:R-:W-:Y:S01]  /*7520*/  FMUL.FTZ R96, R105, UR13 ;  /* 0x0000000d69607c20 */ /* 0x000fe20008410000 */
[----:B------:R-:W-:Y:S02]  /*7530*/  LOP3.LUT P0, RZ, R138, 0xff0000, RZ, 0xc0, !PT ;  /* 0x00ff00008aff7812 */ /* 0x000fe4000780c0ff */
[C---:B------:R-:W-:Y:S01]  /*7540*/  FMUL.FTZ R125, R97.reuse, UR13 ;  /* 0x0000000d617d7c20 */ /* 0x040fe20008410000 */
[----:B------:R-:W-:Y:S02]  /*7550*/  F2FP.BF16.F32.PACK_AB R105, R97, R105 ;  /* 0x000000696169723e */ /* 0x000fe400000010ff */
[----:B------:R-:W-:Y:S02]  /*7560*/  FSEL R97, R96, RZ, P0 ;  /* 0x000000ff60617208 */ /* 0x000fe40000000000 */
[----:B------:R-:W-:-:S02]  /*7570*/  LOP3.LUT P0, RZ, R138, 0xff000000, RZ, 0xc0, !PT ;  /* 0xff0000008aff7812 */ /* 0x000fc4000780c0ff */
[----:B------:R-:W-:Y:S02]  /*7580*/  F2FP.BF16.F32.PACK_AB R126, R126, R104 ;  /* 0x000000687e7e723e */ /* 0x000fe400000010ff */
        /* <DEDUP_REMOVED lines=8> */
[----:B------:R-:W-:Y:S02]  /*7610*/  LOP3.LUT P0, RZ, R136, 0xff00, RZ, 0xc0, !PT ;  /* 0x0000ff0088ff7812 */ /* 0x000fe4000780c0ff */
[----:B------:R-:W-:Y:S01]  /*7620*/  F2FP.BF16.F32.PACK_AB R125, R125, R104 ;  /* 0x000000687d7d723e */ /* 0x000fe200000010ff */
[----:B------:R-:W-:-:S04]  /*7630*/  FMUL.FTZ R104, R34, R96 ;  /* 0x0000006022687220 */ /* 0x000fc80000410000 */
[C---:B------:R-:W-:Y:S01]  /*7640*/  FMUL.FTZ R96, R104.reuse, UR13 ;  /* 0x0000000d68607c20 */ /* 0x040fe20008410000 */
[----:B------:R-:W-:-:S04]  /*7650*/  F2FP.BF16.F32.PACK_AB R104, R104, R131 ;  /* 0x000000836868723e */ /* 0x000fc800000010ff */
[----:B------:R-:W-:Y:S02]  /*7660*/  FSEL R124, R96, RZ, P0 ;  /* 0x000000ff607c7208 */ /* 0x000fe40000000000 */
[----:B------:R-:W-:-:S04]  /*7670*/  LOP3.LUT P0, RZ, R138, 0xff00, RZ, 0xc0, !PT ;  /* 0x0000ff008aff7812 */ /* 0x000fc8000780c0ff */
[----:B------:R-:W-:Y:S02]  /*7680*/  FSEL R96, R96, RZ, P0 ;  /* 0x000000ff60607208 */ /* 0x000fe40000000000 */
[----:B------:R-:W-:-:S04]  /*7690*/  LOP3.LUT P0, RZ, R136, 0xff, RZ, 0xc0, !PT ;  /* 0x000000ff88ff7812 */ /* 0x000fc8000780c0ff */
[----:B------:R-:W-:Y:S02]  /*76a0*/  FSEL R132, R130, RZ, P0 ;  /* 0x000000ff82847208 */ /* 0x000fe40000000000 */
[----:B------:R-:W-:Y:S02]  /*76b0*/  LOP3.LUT P0, RZ, R138, 0xff, RZ, 0xc0, !PT ;  /* 0x000000ff8aff7812 */ /* 0x000fe4000780c0ff */
[----:B------:R-:W-:Y:S02]  /*76c0*/  F2FP.BF16.F32.PACK_AB R124, R124, R132 ;  /* 0x000000847c7c723e */ /* 0x000fe400000010ff */
[----:B------:R-:W-:-:S04]  /*76d0*/  FSEL R130, R130, RZ, P0 ;  /* 0x000000ff82827208 */ /* 0x000fc80000000000 */
[----:B------:R-:W-:Y:S01]  /*76e0*/  F2FP.BF16.F32.PACK_AB R96, R96, R130 ;  /* 0x000000826060723e */ /* 0x000fe200000010ff */
[----:B------:R-:W-:Y:S06]  /*76f0*/  BRA `(.L_x_317) ;  /* 0x0000000800d87947 */ /* 0x000fec0003800000 */
.L_x_319:
[----:B------:R-:W-:Y:S01]  /*7700*/  UMOV UR4, UR6 ;  /* 0x0000000600047c82 */ /* 0x000fe20008000000 */
[----:B------:R-:W-:Y:S01]  /*7710*/  UMOV UR5, UR7 ;  /* 0x0000000700057c82 */ /* 0x000fe20008000000 */
[----:B------:R-:W-:-:S04]  /*7720*/  UISETP.NE.U32.AND UP0, UPT, UR4, URZ, UPT ;  /* 0x000000ff0400728c */ /* 0x000fc8000bf05070 */
[----:B------:R-:W-:-:S09]  /*7730*/  UISETP.NE.AND.EX UP0, UPT, UR5, URZ, UPT, UP0 ;  /* 0x000000ff0500728c */ /* 0x000fd2000bf05300 */
[----:B------:R-:W-:Y:S05]  /*7740*/  BRA.U UP0, `(.L_x_321) ;  /* 0x00000005005c7547 */ /* 0x000fea000b800000 */
[-CC-:B------:R-:W-:Y:S01]  /*7750*/  FFMA.FTZ R96, R185, R129.reuse, R128.reuse ;  /* 0x00000081b9607223 */ /* 0x180fe20000010080 */
[-CC-:B------:R-:W-:Y:S01]  /*7760*/  FFMA.FTZ R97, R2, R129.reuse, R128.reuse ;  /* 0x0000008102617223 */ /* 0x180fe20000010080 */
[----:B------:R-:W-:Y:S01]  /*7770*/  PRMT R99, R103, 0x7632, R99 ;  /* 0x0000763267637816 */ /* 0x000fe20000000063 */
[----:B------:R-:W-:Y:S01]  /*7780*/  FFMA.FTZ R98, R182, R129, R128 ;  /* 0x00000081b6627223 */ /* 0x000fe20000010080 */
[--C-:B------:R-:W-:Y:S01]  /*7790*/  FADD.FTZ R124, R186, -R96.reuse ;  /* 0x80000060ba7c7221 */ /* 0x100fe20000010000 */
[----:B------:R-:W-:Y:S01]  /*77a0*/  PRMT R96, R102, 0x7632, R96 ;  /* 0x0000763266607816 */ /* 0x000fe20000000060 */
[----:B------:R-:W-:Y:S01]  /*77b0*/  FADD.FTZ R97, R3, -R97 ;  /* 0x8000006103617221 */ /* 0x000fe20000010000 */
[----:B------:R-:W-:Y:S01]  /*77c0*/  IMAD.U32 R125, R103, 0x10000, RZ ;  /* 0x00010000677d7824 */ /* 0x000fe200078e00ff */
[----:B------:R-:W-:Y:S01]  /*77d0*/  SHF.L.U32 R99, R99, 0x10, RZ ;  /* 0x0000001063637819 */ /* 0x000fe200000006ff */
[----:B------:R-:W-:Y:S01]  /*77e0*/  FADD.FTZ R98, R181, -R98 ;  /* 0x80000062b5627221 */ /* 0x000fe20000010000 */
[----:B------:R-:W-:Y:S01]  /*77f0*/  SHF.L.U32 R96, R96, 0x10, RZ ;  /* 0x0000001060607819 */ /* 0x000fe200000006ff */
[C---:B-----5:R-:W-:Y:S01]  /*7800*/  FFMA.FTZ R97, R34.reuse, R97, R125 ;  /* 0x0000006122617223 */ /* 0x060fe2000001007d */
[----:B------:R-:W-:Y:S01]  /*7810*/  LOP3.LUT P0, RZ, R137, 0xff0000, RZ, 0xc0, !PT ;  /* 0x00ff000089ff7812 */ /* 0x000fe2000780c0ff */
[C---:B------:R-:W-:Y:S01]  /*7820*/  FFMA.FTZ R124, R34.reuse, R124, R99 ;  /* 0x0000007c227c7223 */ /* 0x040fe20000010063 */
[-C--:B------:R-:W-:Y:S01]  /*7830*/  FFMA.FTZ R126, R5, R129.reuse, R128 ;  /* 0x00000081057e7223 */ /* 0x080fe20000010080 */
[----:B------:R-:W-:Y:S01]  /*7840*/  FFMA.FTZ R96, R34, R98, R96 ;  /* 0x0000006222607223 */ /* 0x000fe20000010060 */
[----:B------:R-:W-:Y:S01]  /*7850*/  FMUL.FTZ R99, R97, UR13 ;  /* 0x0000000d61637c20 */ /* 0x000fe20008410000 */
[----:B------:R-:W-:Y:S01]  /*7860*/  PRMT R98, R101, 0x7632, R98 ;  /* 0x0000763265627816 */ /* 0x000fe20000000062 */
[----:B------:R-:W-:Y:S01]  /*7870*/  FFMA.FTZ R97, R170, R129, R128 ;  /* 0x00000081aa617223 */ /* 0x000fe20000010080 */
[----:B------:R-:W-:Y:S01]  /*7880*/  FMUL.FTZ R124, R124, UR13 ;  /* 0x0000000d7c7c7c20 */ /* 0x000fe20008410000 */
[----:B------:R-:W-:Y:S01]  /*7890*/  FADD.FTZ R126, R4, -R126 ;  /* 0x8000007e047e7221 */ /* 0x000fe20000010000 */
[----:B------:R-:W-:Y:S01]  /*78a0*/  SHF.L.U32 R125, R98, 0x10, RZ ;  /* 0x00000010627d7819 */ /* 0x000fe200000006ff */
[----:B------:R-:W-:Y:S01]  /*78b0*/  FADD.FTZ R97, R169, -R97 ;  /* 0x80000061a9617221 */ /* 0x000fe20000010000 */
[----:B------:R-:W-:Y:S01]  /*78c0*/  FSEL R98, R99, RZ, P0 ;  /* 0x000000ff63627208 */ /* 0x000fe20000000000 */
[----:B------:R-:W-:Y:S01]  /*78d0*/  IMAD.U32 R127, R102, 0x10000, RZ ;  /* 0x00010000667f7824 */ /* 0x000fe200078e00ff */
[----:B------:R-:W-:Y:S01]  /*78e0*/  LOP3.LUT P0, RZ, R139, 0xff0000, RZ, 0xc0, !PT ;  /* 0x00ff00008bff7812 */ /* 0x000fe2000780c0ff */
[----:B------:R-:W-:Y:S01]  /*78f0*/  FFMA.FTZ R97, R34, R97, R125 ;  /* 0x0000006122617223 */ /* 0x000fe2000001007d */
[----:B------:R-:W-:Y:S01]  /*7900*/  FMUL.FTZ R96, R96, UR13 ;  /* 0x0000000d60607c20 */ /* 0x000fe20008410000 */
[----:B------:R-:W-:Y:S01]  /*7910*/  FFMA.FTZ R126, R34, R126, R127 ;  /* 0x0000007e227e7223 */ /* 0x000fe2000001007f */
[----:B------:R-:W-:-:S02]  /*7920*/  FSEL R99, R99, RZ, P0 ;  /* 0x000000ff63637208 */ /* 0x000fc40000000000 */
[----:B------:R-:W-:Y:S01]  /*7930*/  ISETP.GE.U32.AND P0, PT, R138, RZ, PT ;  /* 0x000000ff8a00720c */ /* 0x000fe20003f06070 */
[----:B------:R-:W-:Y:S01]  /*7940*/  FMUL.FTZ R126, R126, UR13 ;  /* 0x0000000d7e7e7c20 */ /* 0x000fe20008410000 */
[C---:B------:R-:W-:Y:S02]  /*7950*/  SHF.L.U32 R130, R100.reuse, 0x10, RZ ;  /* 0x0000001064827819 */ /* 0x040fe400000006ff */
[----:B------:R-:W-:Y:S02]  /*7960*/  ISETP.GE.U32.AND.EX P0, PT, R139, 0x1000000, PT, P0 ;  /* 0x010000008b00780c */ /* 0x000fe40003f06100 */
[----:B------:R-:W-:Y:S02]  /*7970*/  PRMT R131, R100, 0x7632, R131 ;  /* 0x0000763264837816 */ /* 0x000fe40000000083 */
[----:B------:R-:W-:Y:S02]  /*7980*/  FSEL R125, R124, RZ, P0 ;  /* 0x000000ff7c7d7208 */ /* 0x000fe40000000000 */
[----:B------:R-:W-:Y:S01]  /*7990*/  ISETP.GE.U32.AND P0, PT, R136, RZ, PT ;  /* 0x000000ff8800720c */ /* 0x000fe20003f06070 */
[----:B------:R-:W-:Y:S01]  /*79a0*/  IMAD.U32 R131, R131, 0x10000, RZ ;  /* 0x0001000083837824 */ /* 0x000fe200078e00ff */
[----:B------:R-:W-:-:S02]  /*79b0*/  F2FP.BF16.F32.PACK_AB R99, R125, R99 ;  /* 0x000000637d63723e */ /* 0x000fc400000010ff */
[----:B------:R-:W-:Y:S02]  /*79c0*/  ISETP.GE.U32.AND.EX P0, PT, R137, 0x1000000, PT, P0 ;  /* 0x010000008900780c */ /* 0x000fe40003f06100 */
[----:B------:R-:W-:Y:S02]  /*79d0*/  SHF.L.U32 R125, R101, 0x10, RZ ;  /* 0x00000010657d7819 */ /* 0x000fe400000006ff */
[----:B------:R-:W-:Y:S02]  /*79e0*/  FSEL R127, R124, RZ, P0 ;  /* 0x000000ff7c7f7208 */ /* 0x000fe40000000000 */
[----:B------:R-:W-:Y:S02]  /*79f0*/  LOP3.LUT P0, RZ, R139, 0xff, RZ, 0xc0, !PT ;  /* 0x000000ff8bff7812 */ /* 0x000fe4000780c0ff */
[----:B------:R-:W-:Y:S02]  /*7a00*/  F2FP.BF16.F32.PACK_AB R127, R127, R98 ;  /* 0x000000627f7f723e */ /* 0x000fe400000010ff */
[----:B------:R-:W-:-:S02]  /*7a10*/  FSEL R124, R126, RZ, P0 ;  /* 0x000000ff7e7c7208 */ /* 0x000fc40000000000 */
[----:B------:R-:W-:-:S04]  /*7a20*/  LOP3.LUT P0, RZ, R139, 0xff00, RZ, 0xc0, !PT ;  /* 0x0000ff008bff7812 */ /* 0x000fc8000780c0ff */
[----:B------:R-:W-:Y:S02]  /*7a30*/  FSEL R98, R96, RZ, P0 ;  /* 0x000000ff60627208 */ /* 0x000fe40000000000 */
[----:B------:R-:W-:Y:S02]  /*7a40*/  LOP3.LUT P0, RZ, R137, 0xff, RZ, 0xc0, !PT ;  /* 0x000000ff89ff7812 */ /* 0x000fe4000780c0ff */
[----:B------:R-:W-:Y:S01]  /*7a50*/  F2FP.BF16.F32.PACK_AB R98, R98, R124 ;  /* 0x0000007c6262723e */ /* 0x000fe200000010ff */
[----:B------:R-:W-:Y:S01]  /*7a60*/  FFMA.FTZ R124, R7, R129, R128 ;  /* 0x00000081077c7223 */ /* 0x000fe20000010080 */
[----:B------:R-:W-:Y:S02]  /*7a70*/  FSEL R126, R126, RZ, P0 ;  /* 0x000000ff7e7e7208 */ /* 0x000fe40000000000 */
[----:B------:R-:W-:Y:S01]  /*7a80*/  LOP3.LUT P0, RZ, R137, 0xff00, RZ, 0xc0, !PT ;  /* 0x0000ff0089ff7812 */ /* 0x000fe2000780c0ff */
[----:B------:R-:W-:-:S03]  /*7a90*/  FADD.FTZ R124, R6, -R124 ;  /* 0x8000007c067c7221 */ /* 0x000fc60000010000 */
[----:B------:R-:W-:Y:S01]  /*7aa0*/  FSEL R96, R96, RZ, P0 ;  /* 0x000000ff60607208 */ /* 0x000fe20000000000 */
[----:B------:R-:W-:Y:S01]  /*7ab0*/  FFMA.FTZ R125, R34, R124, R125 ;  /* 0x0000007c227d7223 */ /* 0x000fe2000001007d */
[----:B------:R-:W-:Y:S01]  /*7ac0*/  LOP3.LUT P0, RZ, R138, 0xff0000, RZ, 0xc0, !PT ;  /* 0x00ff00008aff7812 */ /* 0x000fe2000780c0ff */
[----:B------:R-:W-:Y:S01]  /*7ad0*/  FMUL.FTZ R124, R97, UR13 ;  /* 0x0000000d617c7c20 */ /* 0x000fe20008410000 */
[----:B------:R-:W-:Y:S01]  /*7ae0*/  F2FP.BF16.F32.PACK_AB R126, R96, R126 ;  /* 0x0000007e607e723e */ /* 0x000fe200000010ff */
[----:B------:R-:W-:Y:S01]  /*7af0*/  FMUL.FTZ R125, R125, UR13 ;  /* 0x0000000d7d7d7c20 */ /* 0x000fe20008410000 */
[----:B------:R-:W-:-:S04]  /*7b00*/  FFMA.FTZ R96, R0, R129, R128 ;  /* 0x0000008100607223 */ /* 0x000fc80000010080 */
[----:B------:R-:W-:Y:S01]  /*7b10*/  FADD.FTZ R96, R8, -R96 ;  /* 0x8000006008607221 */ /* 0x000fe20000010000 */
[----:B------:R-:W-:Y:S02]  /*7b20*/  FSEL R97, R125, RZ, P0 ;  /* 0x000000ff7d617208 */ /* 0x000fe40000000000 */
[----:B------:R-:W-:Y:S01]  /*7b30*/  LOP3.LUT P0, RZ, R138, 0xff000000, RZ, 0xc0, !PT ;  /* 0xff0000008aff7812 */ /* 0x000fe2000780c0ff */
[----:B------:R-:W-:-:S03]  /*7b40*/  FFMA.FTZ R96, R34, R96, R130 ;  /* 0x0000006022607223 */ /* 0x000fc60000010082 */
        /* <DEDUP_REMOVED lines=10> */
[----:B------:R-:W-:Y:S02]  /*7bf0*/  LOP3.LUT P0, RZ, R136, 0xff00, RZ, 0xc0, !PT ;  /* 0x0000ff0088ff7812 */ /* 0x000fe4000780c0ff */
[----:B------:R-:W-:Y:S01]  /*7c00*/  F2FP.BF16.F32.PACK_AB R125, R124, R125 ;  /* 0x0000007d7c7d723e */ /* 0x000fe200000010ff */
[----:B------:R-:W-:-:S05]  /*7c10*/  FMUL.FTZ R130, R130, UR13 ;  /* 0x0000000d82827c20 */ /* 0x000fca0008410000 */
        /* <DEDUP_REMOVED lines=10> */
.L_x_321:
[----:B------:R-:W-:Y:S01]  /*7cc0*/  PRMT R97, R103, 0x7632, R97 ;  /* 0x0000763267617816 */ /* 0x000fe20000000061 */
[-CC-:B------:R-:W-:Y:S01]  /*7cd0*/  FFMA.FTZ R96, R185, R129.reuse, R128.reuse ;  /* 0x00000081b9607223 */ /* 0x180fe20000010080 */
[-CC-:B------:R-:W-:Y:S01]  /*7ce0*/  FFMA.FTZ R98, R2, R129.reuse, R128.reuse ;  /* 0x0000008102627223 */ /* 0x180fe20000010080 */
[-C--:B------:R-:W-:Y:S01]  /*7cf0*/  FFMA.FTZ R99, R170, R129.reuse, R128 ;  /* 0x00000081aa637223 */ /* 0x080fe20000010080 */
[----:B------:R-:W-:Y:S01]  /*7d00*/  SHF.L.U32 R97, R97, 0x10, RZ ;  /* 0x0000001061617819 */ /* 0x000fe200000006ff */
[----:B------:R-:W-:Y:S01]  /*7d10*/  FADD.FTZ R96, R186, -R96 ;  /* 0x80000060ba607221 */ /* 0x000fe20000010000 */
[----:B------:R-:W-:Y:S01]  /*7d20*/  FADD.FTZ R98, R3, -R98 ;  /* 0x8000006203627221 */ /* 0x000fe20000010000 */
[----:B------:R-:W-:Y:S02]  /*7d30*/  IMAD.U32 R105, R103, 0x10000, RZ ;  /* 0x0001000067697824 */ /* 0x000fe400078e00ff */
[----:B------:R-:W-:Y:S01]  /*7d40*/  FADD.FTZ R99, R169, -R99 ;  /* 0x80000063a9637221 */ /* 0x000fe20000010000 */
[--C-:B-----5:R-:W-:Y:S01]  /*7d50*/  FFMA.FTZ R107, R34, R96, R97.reuse ;  /* 0x00000060226b7223 */ /* 0x120fe20000010061 */
[----:B------:R-:W-:Y:S01]  /*7d60*/  PRMT R97, R102, 0x7632, R97 ;  /* 0x0000763266617816 */ /* 0x000fe20000000061 */
[----:B------:R-:W-:Y:S01]  /*7d70*/  FFMA.FTZ R98, R34, R98, R105 ;  /* 0x0000006222627223 */ /* 0x000fe20000010069 */
[-C--:B------:R-:W-:Y:S01]  /*7d80*/  FFMA.FTZ R96, R182, R129.reuse, R128 ;  /* 0x00000081b6607223 */ /* 0x080fe20000010080 */
[----:B------:R-:W-:Y:S01]  /*7d90*/  LOP3.LUT P0, RZ, R137, 0xff0000, RZ, 0xc0, !PT ;  /* 0x00ff000089ff7812 */ /* 0x000fe2000780c0ff */
[----:B------:R-:W-:Y:S01]  /*7da0*/  FMUL.FTZ R124, R107, UR13 ;  /* 0x0000000d6b7c7c20 */ /* 0x000fe20008410000 */
[----:B------:R-:W-:Y:S01]  /*7db0*/  SHF.L.U32 R104, R97, 0x10, RZ ;  /* 0x0000001061687819 */ /* 0x000fe200000006ff */
[----:B------:R-:W-:Y:S01]  /*7dc0*/  FADD.FTZ R96, R181, -R96 ;  /* 0x80000060b5607221 */ /* 0x000fe20000010000 */
[----:B------:R-:W-:Y:S01]  /*7dd0*/  PRMT R97, R101, 0x7632, R97 ;  /* 0x0000763265617816 */ /* 0x000fe20000000061 */
[----:B------:R-:W-:Y:S01]  /*7de0*/  IMAD.U32 R125, R102, 0x10000, RZ ;  /* 0x00010000667d7824 */ /* 0x000fe200078e00ff */
[----:B------:R-:W-:Y:S01]  /*7df0*/  PRMT R106, R100, 0x7632, R106 ;  /* 0x00007632646a7816 */ /* 0x000fe2000000006a */
[----:B------:R-:W-:Y:S01]  /*7e00*/  FFMA.FTZ R96, R34, R96, R104 ;  /* 0x0000006022607223 */ /* 0x000fe20000010068 */
[----:B------:R-:W-:Y:S01]  /*7e10*/  SHF.L.U32 R97, R97, 0x10, RZ ;  /* 0x0000001061617819 */ /* 0x000fe200000006ff */
[----:B------:R-:W-:Y:S01]  /*7e20*/  FFMA.FTZ R104, R152, R129, R128 ;  /* 0x0000008198687223 */ /* 0x000fe20000010080 */
[----:B------:R-:W-:-:S02]  /*7e30*/  SHF.L.U32 R106, R106, 0x10, RZ ;  /* 0x000000106a6a7819 */ /* 0x000fc400000006ff */
[----:B------:R-:W-:Y:S01]  /*7e40*/  F2FP.BF16.F32.PACK_AB R107, R107, R98 ;  /* 0x000000626b6b723e */ /* 0x000fe200000010ff */
[----:B------:R-:W-:Y:S01]  /*7e50*/  FFMA.FTZ R97, R34, R99, R97 ;  /* 0x0000006322617223 */ /* 0x000fe20000010061 */
[----:B------:R-:W-:Y:S01]  /*7e60*/  FMUL.FTZ R99, R98, UR13 ;  /* 0x0000000d62637c20 */ /* 0x000fe20008410000 */
[----:B------:R-:W-:Y:S01]  /*7e70*/  FADD.FTZ R104, R39, -R104 ;  /* 0x8000006827687221 */ /* 0x000fe20000010000 */
[----:B------:R-:W-:-:S03]  /*7e80*/  SHF.L.U32 R131, R100, 0x10, RZ ;  /* 0x0000001064837819 */ /* 0x000fc600000006ff */
[----:B------:R-:W-:Y:S01]  /*7e90*/  FSEL R105, R99, RZ, P0 ;  /* 0x000000ff63697208 */ /* 0x000fe20000000000 */
[----:B------:R-:W-:Y:S01]  /*7ea0*/  FFMA.FTZ R104, R34, R104, R106 ;  /* 0x0000006822687223 */ /* 0x000fe2000001006a */
[----:B------:R-:W-:Y:S01]  /*7eb0*/  LOP3.LUT P0, RZ, R139, 0xff0000, RZ, 0xc0, !PT ;  /* 0x00ff00008bff7812 */ /* 0x000fe2000780c0ff */
[----:B------:R-:W-:-:S03]  /*7ec0*/  FFMA.FTZ R106, R5, R129, R128 ;  /* 0x00000081056a7223 */ /* 0x000fc60000010080 */
[----:B------:R-:W-:Y:S01]  /*7ed0*/  FSEL R99, R99, RZ, P0 ;  /* 0x000000ff63637208 */ /* 0x000fe20000000000 */
[----:B------:R-:W-:Y:S01]  /*7ee0*/  FADD.FTZ R106, R4, -R106 ;  /* 0x8000006a046a7221 */ /* 0x000fe20000010000 */
[----:B------:R-:W-:-:S03]  /*7ef0*/  ISETP.GE.U32.AND P0, PT, R136, RZ, PT ;  /* 0x000000ff8800720c */ /* 0x000fc60003f06070 */
[----:B------:R-:W-:Y:S01]  /*7f00*/  FFMA.FTZ R106, R34, R106, R125 ;  /* 0x0000006a226a7223 */ /* 0x000fe2000001007d */
[----:B------:R-:W-:Y:S02]  /*7f10*/  ISETP.GE.U32.AND.EX P0, PT, R137, 0x1000000, PT, P0 ;  /* 0x010000008900780c */ /* 0x000fe40003f06100 */
[----:B------:R-:W-:Y:S02]  /*7f20*/  SHF.L.U32 R125, R101, 0x10, RZ ;  /* 0x00000010657d7819 */ /* 0x000fe400000006ff */
[----:B------:R-:W-:Y:S02]  /*7f30*/  FSEL R98, R124, RZ, P0 ;  /* 0x000000ff7c627208 */ /* 0x000fe40000000000 */
[----:B------:R-:W-:Y:S02]  /*7f40*/  ISETP.GE.U32.AND P0, PT, R138, RZ, PT ;  /* 0x000000ff8a00720c */ /* 0x000fe40003f06070 */
[----:B------:R-:W-:Y:S01]  /*7f50*/  F2FP.BF16.F32.PACK_AB R127, R98, R105 ;  /* 0x00000069627f723e */ /* 0x000fe200000010ff */
[----:B------:R-:W-:Y:S01]  /*7f60*/  FMUL.FTZ R98, R106, UR13 ;  /* 0x0000000d6a627c20 */ /* 0x000fe20008410000 */
[----:B------:R-:W-:Y:S01]  /*7f70*/  ISETP.GE.U32.AND.EX P0, PT, R139, 0x1000000, PT, P0 ;  /* 0x010000008b00780c */ /* 0x000fe20003f06100 */
[----:B------:R-:W-:Y:S01]  /*7f80*/  FFMA.FTZ R105, R7, R129, R128 ;  /* 0x0000008107697223 */ /* 0x000fe20000010080 */
[C---:B------:R-:W-:Y:S01]  /*7f90*/  F2FP.BF16.F32.PACK_AB R106, R96.reuse, R106 ;  /* 0x0000006a606a723e */ /* 0x040fe200000010ff */
[----:B------:R-:W-:Y:S01]  /*7fa0*/  FMUL.FTZ R96, R96, UR13 ;  /* 0x0000000d60607c20 */ /* 0x000fe20008410000 */
[----:B------:R-:W-:Y:S01]  /*7fb0*/  FSEL R124, R124, RZ, P0 ;  /* 0x000000ff7c7c7208 */ /* 0x000fe20000000000 */
[----:B------:R-:W-:Y:S01]  /*7fc0*/  FADD.FTZ R105, R6, -R105 ;  /* 0x8000006906697221 */ /* 0x000fe20000010000 */
[----:B------:R-:W-:-:S02]  /*7fd0*/  LOP3.LUT P0, RZ, R137, 0xff, RZ, 0xc0, !PT ;  /* 0x000000ff89ff7812 */ /* 0x000fc4000780c0ff */
[----:B------:R-:W-:Y:S01]  /*7fe0*/  F2FP.BF16.F32.PACK_AB R99, R124, R99 ;  /* 0x000000637c63723e */ /* 0x000fe200000010ff */
[----:B------:R-:W-:Y:S01]  /*7ff0*/  FFMA.FTZ R105, R34, R105, R125 ;  /* 0x0000006922697223 */ /* 0x000fe2000001007d */
[----:B------:R-:W-:Y:S01]  /*8000*/  FSEL R126, R98, RZ, P0 ;  /* 0x000000ff627e7208 */ /* 0x000fe20000000000 */
[----:B------:R-:W-:Y:S01]  /*8010*/  FMUL.FTZ R125, R97, UR13 ;  /* 0x0000000d617d7c20 */ /* 0x000fe20008410000 */
[----:B------:R-:W-:-:S04]  /*8020*/  LOP3.LUT P0, RZ, R139, 0xff, RZ, 0xc0, !PT ;  /* 0x000000ff8bff7812 */ /* 0x000fc8000780c0ff */
[----:B------:R-:W-:Y:S02]  /*8030*/  FSEL R98, R98, RZ, P0 ;  /* 0x000000ff62627208 */ /* 0x000fe40000000000 */
[----:B------:R-:W-:-:S04]  /*8040*/  LOP3.LUT P0, RZ, R139, 0xff00, RZ, 0xc0, !PT ;  /* 0x0000ff008bff7812 */ /* 0x000fc8000780c0ff */
[----:B------:R-:W-:Y:S02]  /*8050*/  FSEL R124, R96, RZ, P0 ;  /* 0x000000ff607c7208 */ /* 0x000fe40000000000 */
[----:B------:R-:W-:Y:S02]  /*8060*/  LOP3.LUT P0, RZ, R137, 0xff00, RZ, 0xc0, !PT ;  /* 0x0000ff0089ff7812 */ /* 0x000fe4000780c0ff */
[----:B------:R-:W-:Y:S02]  /*8070*/  F2FP.BF16.F32.PACK_AB R98, R124, R98 ;  /* 0x000000627c62723e */ /* 0x000fe400000010ff */
[----:B------:R-:W-:Y:S01]  /*8080*/  FSEL R124, R96, RZ, P0 ;  /* 0x000000ff607c7208 */ /* 0x000fe20000000000 */
[----:B------:R-:W-:Y:S01]  /*8090*/  FMUL.FTZ R96, R105, UR13 ;  /* 0x0000000d69607c20 */ /* 0x000fe20008410000 */
[----:B------:R-:W-:Y:S02]  /*80a0*/  LOP3.LUT P0, RZ, R138, 0xff0000, RZ, 0xc0, !PT ;  /* 0x00ff00008aff7812 */ /* 0x000fe4000780c0ff */
[----:B------:R-:W-:-:S02]  /*80b0*/  F2FP.BF16.F32.PACK_AB R105, R97, R105 ;  /* 0x000000696169723e */ /* 0x000fc400000010ff */
[----:B------:R-:W-:Y:S02]  /*80c0*/  FSEL R97, R96, RZ, P0 ;  /* 0x000000ff60617208 */ /* 0x000fe40000000000 */
[----:B------:R-:W-:Y:S02]  /*80d0*/  LOP3.LUT P0, RZ, R138, 0xff000000, RZ, 0xc0, !PT ;  /* 0xff0000008aff7812 */ /* 0x000fe4000780c0ff */
[----:B------:R-:W-:Y:S02]  /*80e0*/  F2FP.BF16.F32.PACK_AB R126, R124, R126 ;  /* 0x0000007e7c7e723e */ /* 0x000fe400000010ff */
[----:B------:R-:W-:Y:S02]  /*80f0*/  FSEL R124, R125, RZ, P0 ;  /* 0x000000ff7d7c7208 */ /* 0x000fe40000000000 */
[----:B------:R-:W-:Y:S02]  /*8100*/  LOP3.LUT P0, RZ, R136, 0xff0000, RZ, 0xc0, !PT ;  /* 0x00ff000088ff7812 */ /* 0x000fe4000780c0ff */
[----:B------:R-:W-:-:S02]  /*8110*/  F2FP.BF16.F32.PACK_AB R97, R124, R97 ;  /* 0x000000617c61723e */ /* 0x000fc400000010ff */
[----:B------:R-:W-:Y:S01]  /*8120*/  FSEL R130, R96, RZ, P0 ;  /* 0x000000ff60827208 */ /* 0x000fe20000000000 */
[----:B------:R-:W-:Y:S01]  /*8130*/  FFMA.FTZ R96, R0, R129, R128 ;  /* 0x0000008100607223 */ /* 0x000fe20000010080 */
[----:B------:R-:W-:-:S03]  /*8140*/  LOP3.LUT P0, RZ, R136, 0xff000000, RZ, 0xc0, !PT ;  /* 0xff00000088ff7812 */ /* 0x000fc6000780c0ff */
[----:B------:R-:W-:Y:S01]  /*8150*/  FADD.FTZ R124, R8, -R96 ;  /* 0x80000060087c7221 */ /* 0x000fe20000010000 */
[----:B------:R-:W-:Y:S01]  /*8160*/  FSEL R125, R125, RZ, P0 ;  /* 0x000000ff7d7d7208 */ /* 0x000fe20000000000 */
[----:B------:R-:W-:Y:S01]  /*8170*/  FMUL.FTZ R96, R104, UR13 ;  /* 0x0000000d68607c20 */ /* 0x000fe20008410000 */
[----:B------:R-:W-:Y:S01]  /*8180*/  LOP3.LUT P0, RZ, R136, 0xff00, RZ, 0xc0, !PT ;  /* 0x0000ff0088ff7812 */ /* 0x000fe2000780c0ff */
[----:B------:R-:W-:Y:S01]  /*8190*/  FFMA.FTZ R131, R34, R124, R131 ;  /* 0x0000007c22837223 */ /* 0x000fe20000010083 */
[----:B------:R-:W-:Y:S02]  /*81a0*/  F2FP.BF16.F32.PACK_AB R125, R125, R130 ;  /* 0x000000827d7d723e */ /* 0x000fe400000010ff */
[----:B------:R-:W-:Y:S01]  /*81b0*/  FSEL R124, R96, RZ, P0 ;  /* 0x000000ff607c7208 */ /* 0x000fe20000000000 */
[----:B------:R-:W-:Y:S01]  /*81c0*/  FMUL.FTZ R130, R131, UR13 ;  /* 0x0000000d83827c20 */ /* 0x000fe20008410000 */
[----:B------:R-:W-:Y:S02]  /*81d0*/  LOP3.LUT P0, RZ, R138, 0xff00, RZ, 0xc0, !PT ;  /* 0x0000ff008aff7812 */ /* 0x000fe4000780c0ff */
[----:B------:R-:W-:-:S02]  /*81e0*/  F2FP.BF16.F32.PACK_AB R104, R104, R131 ;  /* 0x000000836868723e */ /* 0x000fc400000010ff */
[----:B------:R-:W-:Y:S02]  /*81f0*/  FSEL R96, R96, RZ, P0 ;  /* 0x000000ff60607208 */ /* 0x000fe40000000000 */
[----:B------:R-:W-:-:S04]  /*8200*/  LOP3.LUT P0, RZ, R136, 0xff, RZ, 0xc0, !PT ;  /* 0x000000ff88ff7812 */ /* 0x000fc8000780c0ff */
[----:B------:R-:W-:Y:S02]  /*8210*/  FSEL R132, R130, RZ, P0 ;  /* 0x000000ff82847208 */ /* 0x000fe40000000000 */
[----:B------:R-:W-:Y:S02]  /*8220*/  LOP3.LUT P0, RZ, R138, 0xff, RZ, 0xc0, !PT ;  /* 0x000000ff8aff7812 */ /* 0x000fe4000780c0ff */
[----:B------:R-:W-:Y:S02]  /*8230*/  F2FP.BF16.F32.PACK_AB R124, R124, R132 ;  /* 0x000000847c7c723e */ /* 0x000fe400000010ff */
[----:B------:R-:W-:-:S04]  /*8240*/  FSEL R130, R130, RZ, P0 ;  /* 0x000000ff82827208 */ /* 0x000fc80000000000 */
[----:B------:R-:W-:-:S07]  /*8250*/  F2FP.BF16.F32.PACK_AB R96, R96, R130 ;  /* 0x000000826060723e */ /* 0x000fce00000010ff */
.L_x_317:
        /* <DEDUP_REMOVED lines=11> */
[----:B0-----:R-:W-:-:S04]  /*8310*/  @P0 IMAD.WIDE.U32 R124, R9, 0x10, R124 ;  /* 0x00000010097c0825 */ /* 0x001fc800078e007c */
[----:B------:R-:W-:Y:S01]  /*8320*/  VIADD R9, R9, 0x20 ;  /* 0x0000002009097836 */ /* 0x000fe20000000000 */
[----:B------:R0:W-:Y:S06]  /*8330*/  @P0 STG.E.128 desc[UR8][R124.64], R96 ;  /* 0x000000607c000986 */ /* 0x0001ec000c101d08 */
.L_x_313:
[----:B------:R-:W-:Y:S05]  /*8340*/  BSYNC.RECONVERGENT B1 ;  /* 0x0000000000017941 */ /* 0x000fea0003800200 */
.L_x_312:
[----:B------:R-:W-:Y:S04]  /*8350*/  BSSY.RECONVERGENT B1, `(.L_x_322) ;  /* 0x0000267000017945 */ /* 0x000fe80003800200 */
[----:B------:R-:W-:Y:S05]  /*8360*/  @!P6 BRA `(.L_x_323) ;  /* 0x000000240094e947 */ /* 0x000fea0003800000 */
[----:B------:R-:W-:-:S04]  /*8370*/  ISETP.NE.U32.AND P0, PT, RZ, UR10, PT ;  /* 0x0000000aff007c0c */ /* 0x000fc8000bf05070 */
[----:B------:R-:W-:-:S13]  /*8380*/  ISETP.NE.AND.EX P0, PT, RZ, UR11, PT, P0 ;  /* 0x0000000bff007c0c */ /* 0x000fda000bf05300 */
[----:B------:R-:W-:Y:S05]  /*8390*/  @!P0 BRA `(.L_x_324) ;  /* 0x0000001400548947 */ /* 0x000fea0003800000 */
[----:B------:R-:W-:-:S04]  /*83a0*/  UISETP.NE.U32.AND UP0, UPT, UR24, URZ, UPT ;  /* 0x000000ff1800728c */ /* 0x000fc8000bf05070 */
[----:B------:R-:W-:-:S09]  /*83b0*/  UISETP.NE.AND.EX UP0, UPT, UR25, URZ, UPT, UP0 ;  /* 0x000000ff1900728c */ /* 0x000fd2000bf05300 */
[----:B------:R-:W-:Y:S05]  /*83c0*/  BRA.U !UP0, `(.L_x_325) ;  /* 0x0000000908d47547 */ /* 0x000fea000b800000 */
[----:B------:R-:W-:-:S04]  /*83d0*/  UISETP.NE.U32.AND UP0, UPT, UR6, URZ, UPT ;  /* 0x000000ff0600728c */ /* 0x000fc8000bf05070 */
[----:B------:R-:W-:-:S09]  /*83e0*/  UISETP.NE.AND.EX UP0, UPT, UR7, URZ, UPT, UP0 ;  /* 0x000000ff0700728c */ /* 0x000fd2000bf05300 */
[----:B------:R-:W-:Y:S05]  /*83f0*/  BRA.U !UP0, `(.L_x_326) ;  /* 0x00000005086c7547 */ /* 0x000fea000b800000 */
[----:B0----5:R-:W-:Y:S01]  /*8400*/  PRMT R97, R110, 0x7632, R97 ;  /* 0x000076326e617816 */ /* 0x021fe20000000061 */
[-C--:B------:R-:W-:Y:S01]  /*8410*/  FFMA.FTZ R99, R161, R129.reuse, R128 ;  /* 0x00000081a1637223 */ /* 0x080fe20000010080 */
[----:B------:R-:W-:Y:S01]  /*8420*/  PRMT R98, R111, 0x7632, R98 ;  /* 0x000076326f627816 */ /* 0x000fe20000000062 */
[-CC-:B------:R-:W-:Y:S01]  /*8430*/  FFMA.FTZ R96, R187, R129.reuse, R128.reuse ;  /* 0x00000081bb607223 */ /* 0x180fe20000010080 */
[----:B------:R-:W-:Y:S01]  /*8440*/  SHF.L.U32 R104, R97, 0x10, RZ ;  /* 0x0000001061687819 */ /* 0x000fe200000006ff */
[----:B------:R-:W-:Y:S01]  /*8450*/  FADD.FTZ R107, R160, -R99 ;  /* 0x80000063a06b7221 */ /* 0x000fe20000010000 */
[----:B------:R-:W-:Y:S01]  /*8460*/  PRMT R97, R109, 0x7632, R97 ;  /* 0x000076326d617816 */ /* 0x000fe20000000061 */
[----:B------:R-:W-:Y:S01]  /*8470*/  FFMA.FTZ R99, R168, R129, R128 ;  /* 0x00000081a8637223 */ /* 0x000fe20000010080 */
[----:B------:R-:W-:Y:S01]  /*8480*/  SHF.L.U32 R98, R98, 0x10, RZ ;  /* 0x0000001062627819 */ /* 0x000fe200000006ff */
[----:B------:R-:W-:Y:S02]  /*8490*/  IMAD.U32 R105, R111, 0x10000, RZ ;  /* 0x000100006f697824 */ /* 0x000fe400078e00ff */
[----:B------:R-:W-:Y:S01]  /*84a0*/  FADD.FTZ R96, R188, -R96 ;  /* 0x80000060bc607221 */ /* 0x000fe20000010000 */
[----:B------:R-:W-:Y:S01]  /*84b0*/  SHF.L.U32 R97, R97, 0x10, RZ ;  /* 0x0000001061617819 */ /* 0x000fe200000006ff */
[----:B------:R-:W-:Y:S01]  /*84c0*/  FADD.FTZ R99, R162, -R99 ;  /* 0x80000063a2637221 */ /* 0x000fe20000010000 */
[C---:B------:R-:W-:Y:S01]  /*84d0*/  FFMA.FTZ R107, R34.reuse, R107, R105 ;  /* 0x0000006b226b7223 */ /* 0x040fe20000010069 */
[----:B------:R-:W-:Y:S01]  /*84e0*/  FFMA.FTZ R98, R34, R96, R98 ;  /* 0x0000006022627223 */ /* 0x000fe20000010062 */
[----:B------:R-:W-:Y:S01]  /*84f0*/  FFMA.FTZ R96, R180, R129, R128 ;  /* 0x00000081b4607223 */ /* 0x000fe20000010080 */
[----:B------:R-:W-:Y:S01]  /*8500*/  FFMA.FTZ R97, R34, R99, R97 ;  /* 0x0000006322617223 */ /* 0x000fe20000010061 */
[----:B------:R-:W-:Y:S01]  /*8510*/  FMUL.FTZ R99, R107, UR13 ;  /* 0x0000000d6b637c20 */ /* 0x000fe20008410000 */
[----:B------:R-:W-:Y:S01]  /*8520*/  LOP3.LUT P6, RZ, R145, 0xff0000, RZ, 0xc0, !PT ;  /* 0x00ff000091ff7812 */ /* 0x000fe200078cc0ff */
[----:B------:R-:W-:Y:S01]  /*8530*/  FADD.FTZ R96, R179, -R96 ;  /* 0x80000060b3607221 */ /* 0x000fe20000010000 */
[----:B------:R-:W-:Y:S01]  /*8540*/  PRMT R106, R108, 0x7632, R106 ;  /* 0x000076326c6a7816 */ /* 0x000fe2000000006a */
[----:B------:R-:W-:Y:S01]  /*8550*/  FMUL.FTZ R124, R98, UR13 ;  /* 0x0000000d627c7c20 */ /* 0x000fe20008410000 */
[----:B------:R-:W-:Y:S01]  /*8560*/  FSEL R105, R99, RZ, P6 ;  /* 0x000000ff63697208 */ /* 0x000fe20003000000 */
[----:B------:R-:W-:Y:S01]  /*8570*/  FFMA.FTZ R96, R34, R96, R104 ;  /* 0x0000006022607223 */ /* 0x000fe20000010068 */
[----:B------:R-:W-:Y:S01]  /*8580*/  LOP3.LUT P6, RZ, R43, 0xff0000, RZ, 0xc0, !PT ;  /* 0x00ff00002bff7812 */ /* 0x000fe200078cc0ff */
[----:B------:R-:W-:Y:S01]  /*8590*/  FFMA.FTZ R104, R38, R129, R128 ;  /* 0x0000008126687223 */ /* 0x000fe20000010080 */
[----:B------:R-:W-:Y:S01]  /*85a0*/  SHF.L.U32 R106, R106, 0x10, RZ ;  /* 0x000000106a6a7819 */ /* 0x000fe200000006ff */
[----:B------:R-:W-:Y:S01]  /*85b0*/  IMAD.U32 R125, R110, 0x10000, RZ ;  /* 0x000100006e7d7824 */ /* 0x000fe200078e00ff */
[----:B------:R-:W-:Y:S01]  /*85c0*/  FSEL R99, R99, RZ, P6 ;  /* 0x000000ff63637208 */ /* 0x000fe20003000000 */
[----:B------:R-:W-:Y:S01]  /*85d0*/  FADD.FTZ R104, R37, -R104 ;  /* 0x8000006825687221 */ /* 0x000fe20000010000 */
[----:B------:R-:W-:-:S02]  /*85e0*/  ISETP.GE.U32.AND P6, PT, R144, RZ, PT ;  /* 0x000000ff9000720c */ /* 0x000fc40003fc6070 */
[----:B------:R-:W-:Y:S01]  /*85f0*/  F2FP.BF16.F32.PACK_AB R107, R98, R107 ;  /* 0x0000006b626b723e */ /* 0x000fe200000010ff */
[----:B------:R-:W-:Y:S01]  /*8600*/  FFMA.FTZ R104, R34, R104, R106 ;  /* 0x0000006822687223 */ /* 0x000fe2000001006a */
[----:B------:R-:W-:Y:S01]  /*8610*/  ISETP.GE.U32.AND.EX P6, PT, R145, 0x1000000, PT, P6 ;  /* 0x010000009100780c */ /* 0x000fe20003fc6160 */
[----:B------:R-:W-:Y:S01]  /*8620*/  FFMA.FTZ R106, R14, R129, R128 ;  /* 0x000000810e6a7223 */ /* 0x000fe20000010080 */
[----:B------:R-:W-:Y:S02]  /*8630*/  SHF.L.U32 R131, R108, 0x10, RZ ;  /* 0x000000106c837819 */ /* 0x000fe400000006ff */
[----:B------:R-:W-:Y:S01]  /*8640*/  FSEL R98, R124, RZ, P6 ;  /* 0x000000ff7c627208 */ /* 0x000fe20003000000 */
[----:B------:R-:W-:Y:S01]  /*8650*/  FADD.FTZ R106, R15, -R106 ;  /* 0x8000006a0f6a7221 */ /* 0x000fe20000010000 */
[----:B------:R-:W-:Y:S02]  /*8660*/  ISETP.GE.U32.AND P6, PT, R42, RZ, PT ;  /* 0x000000ff2a00720c */ /* 0x000fe40003fc6070 */
[----:B------:R-:W-:Y:S01]  /*8670*/  F2FP.BF16.F32.PACK_AB R127, R98, R105 ;  /* 0x00000069627f723e */ /* 0x000fe200000010ff */
[----:B------:R-:W-:Y:S01]  /*8680*/  FFMA.FTZ R106, R34, R106, R125 ;  /* 0x0000006a226a7223 */ /* 0x000fe2000001007d */
[----:B------:R-:W-:Y:S01]  /*8690*/  ISETP.GE.U32.AND.EX P6, PT, R43, 0x1000000, PT, P6 ;  /* 0x010000002b00780c */ /* 0x000fe20003fc6160 */
[----:B------:R-:W-:Y:S01]  /*86a0*/  FFMA.FTZ R105, R12, R129, R128 ;  /* 0x000000810c697223 */ /* 0x000fe20000010080 */
[----:B------:R-:W-:Y:S01]  /*86b0*/  SHF.L.U32 R125, R109, 0x10, RZ ;  /* 0x000000106d7d7819 */ /* 0x000fe200000006ff */
[----:B------:R-:W-:Y:S01]  /*86c0*/  FMUL.FTZ R98, R106, UR13 ;  /* 0x0000000d6a627c20 */ /* 0x000fe20008410000 */
[----:B------:R-:W-:Y:S01]  /*86d0*/  FSEL R124, R124, RZ, P6 ;  /* 0x000000ff7c7c7208 */ /* 0x000fe20003000000 */
[----:B------:R-:W-:Y:S01]  /*86e0*/  FADD.FTZ R105, R13, -R105 ;  /* 0x800000690d697221 */ /* 0x000fe20000010000 */
[----:B------:R-:W-:-:S02]  /*86f0*/  LOP3.LUT P6, RZ, R145, 0xff, RZ, 0xc0, !PT ;  /* 0x000000ff91ff7812 */ /* 0x000fc400078cc0ff */
[C---:B------:R-:W-:Y:S01]  /*8700*/  F2FP.BF16.F32.PACK_AB R106, R96.reuse, R106 ;  /* 0x0000006a606a723e */ /* 0x040fe200000010ff */
[----:B------:R-:W-:Y:S01]  /*8710*/  FMUL.FTZ R96, R96, UR13 ;  /* 0x0000000d60607c20 */ /* 0x000fe20008410000 */
[----:B------:R-:W-:Y:S01]  /*8720*/  FSEL R126, R98, RZ, P6 ;  /* 0x000000ff627e7208 */ /* 0x000fe20003000000 */
[----:B------:R-:W-:Y:S01]  /*8730*/  FFMA.FTZ R105, R34, R105, R125 ;  /* 0x0000006922697223 */ /* 0x000fe2000001007d */
[----:B------:R-:W-:Y:S01]  /*8740*/  LOP3.LUT P6, RZ, R43, 0xff, RZ, 0xc0, !PT ;  /* 0x000000ff2bff7812 */ /* 0x000fe200078cc0ff */
[----:B------:R-:W-:Y:S01]  /*8750*/  FMUL.FTZ R125, R97, UR13 ;  /* 0x0000000d617d7c20 */ /* 0x000fe20008410000 */
[----:B------:R-:W-:Y:S02]  /*8760*/  F2FP.BF16.F32.PACK_AB R99, R124, R99 ;  /* 0x000000637c63723e */ /* 0x000fe400000010ff */
        /* <DEDUP_REMOVED lines=36> */
.L_x_326:
[-CC-:B0-----:R-:W-:Y:S01]  /*89b0*/  FFMA.FTZ R98, R187, R129.reuse, R128.reuse ;  /* 0x00000081bb627223 */ /* 0x181fe20000010080 */
[-C--:B------:R-:W-:Y:S01]  /*89c0*/  FFMA.FTZ R97, R161, R129.reuse, R128 ;  /* 0x00000081a1617223 */ /* 0x080fe20000010080 */
[C---:B-----5:R-:W-:Y:S01]  /*89d0*/  PRMT R96, R111.reuse, 0x7632, R96 ;  /* 0x000076326f607816 */ /* 0x060fe20000000060 */
[----:B------:R-:W-:Y:S01]  /*89e0*/  FFMA.FTZ R99, R180, R129, R128 ;  /* 0x00000081b4637223 */ /* 0x000fe20000010080 */
[--C-:B------:R-:W-:Y:S01]  /*89f0*/  FADD.FTZ R124, R188, -R98.reuse ;  /* 0x80000062bc7c7221 */ /* 0x100fe20000010000 */
[----:B------:R-:W-:Y:S01]  /*8a00*/  PRMT R98, R110, 0x7632, R98 ;  /* 0x000076326e627816 */ /* 0x000fe20000000062 */
[----:B------:R-:W-:Y:S01]  /*8a10*/  FADD.FTZ R97, R160, -R97 ;  /* 0x80000061a0617221 */ /* 0x000fe20000010000 */
[----:B------:R-:W-:Y:S01]  /*8a20*/  SHF.L.U32 R125, R111, 0x10, RZ ;  /* 0x000000106f7d7819 */ /* 0x000fe200000006ff */
[----:B------:R-:W-:Y:S01]  /*8a30*/  IMAD.U32 R96, R96, 0x10000, RZ ;  /* 0x0001000060607824 */ /* 0x000fe200078e00ff */
[----:B------:R-:W-:Y:S01]  /*8a40*/  SHF.L.U32 R98, R98, 0x10, RZ ;  /* 0x0000001062627819 */ /* 0x000fe200000006ff */
[----:B------:R-:W-:Y:S01]  /*8a50*/  FADD.FTZ R99, R179, -R99 ;  /* 0x80000063b3637221 */ /* 0x000fe20000010000 */
[----:B------:R-:W-:Y:S01]  /*8a60*/  LOP3.LUT P6, RZ, R145, 0xff0000, RZ, 0xc0, !PT ;  /* 0x00ff000091ff7812 */ /* 0x000fe200078cc0ff */
[C---:B------:R-:W-:Y:S01]  /*8a70*/  FFMA.FTZ R97, R34.reuse, R97, R125 ;  /* 0x0000006122617223 */ /* 0x040fe2000001007d */
[C---:B------:R-:W-:Y:S01]  /*8a80*/  FFMA.FTZ R96, R34.reuse, R124, R96 ;  /* 0x0000007c22607223 */ /* 0x040fe20000010060 */
[--C-:B------:R-:W-:Y:S01]  /*8a90*/  FFMA.FTZ R124, R34, R99, R98.reuse ;  /* 0x00000063227c7223 */ /* 0x100fe20000010062 */
[----:B------:R-:W-:Y:S01]  /*8aa0*/  PRMT R98, R109, 0x7632, R98 ;  /* 0x000076326d627816 */ /* 0x000fe20000000062 */
[----:B------:R-:W-:Y:S01]  /*8ab0*/  FMUL.FTZ R99, R97, UR13 ;  /* 0x0000000d61637c20 */ /* 0x000fe20008410000 */
[-CC-:B------:R-:W-:Y:S01]  /*8ac0*/  FFMA.FTZ R97, R168, R129.reuse, R128.reuse ;  /* 0x00000081a8617223 */ /* 0x180fe20000010080 */
[----:B------:R-:W-:Y:S01]  /*8ad0*/  FMUL.FTZ R96, R96, UR13 ;  /* 0x0000000d60607c20 */ /* 0x000fe20008410000 */
[----:B------:R-:W-:Y:S01]  /*8ae0*/  FFMA.FTZ R126, R14, R129, R128 ;  /* 0x000000810e7e7223 */ /* 0x000fe20000010080 */
[----:B------:R-:W-:Y:S01]  /*8af0*/  IMAD.U32 R125, R98, 0x10000, RZ ;  /* 0x00010000627d7824 */ /* 0x000fe200078e00ff */
[----:B------:R-:W-:Y:S01]  /*8b00*/  FSEL R98, R99, RZ, P6 ;  /* 0x000000ff63627208 */ /* 0x000fe20003000000 */
[----:B------:R-:W-:Y:S01]  /*8b10*/  FADD.FTZ R97, R162, -R97 ;  /* 0x80000061a2617221 */ /* 0x000fe20000010000 */
[----:B------:R-:W-:Y:S01]  /*8b20*/  LOP3.LUT P6, RZ, R43, 0xff0000, RZ, 0xc0, !PT ;  /* 0x00ff00002bff7812 */ /* 0x000fe200078cc0ff */
[----:B------:R-:W-:Y:S01]  /*8b30*/  FADD.FTZ R126, R15, -R126 ;  /* 0x8000007e0f7e7221 */ /* 0x000fe20000010000 */
[----:B------:R-:W-:Y:S01]  /*8b40*/  SHF.L.U32 R127, R110, 0x10, RZ ;  /* 0x000000106e7f7819 */ /* 0x000fe200000006ff */
[----:B------:R-:W-:Y:S01]  /*8b50*/  FFMA.FTZ R97, R34, R97, R125 ;  /* 0x0000006122617223 */ /* 0x000fe2000001007d */
[----:B------:R-:W-:Y:S01]  /*8b60*/  FSEL R99, R99, RZ, P6 ;  /* 0x000000ff63637208 */ /* 0x000fe20003000000 */
[----:B------:R-:W-:Y:S01]  /*8b70*/  IMAD.U32 R130, R108, 0x10000, RZ ;  /* 0x000100006c827824 */ /* 0x000fe200078e00ff */
[----:B------:R-:W-:Y:S01]  /*8b80*/  ISETP.GE.U32.AND P6, PT, R42, RZ, PT ;  /* 0x000000ff2a00720c */ /* 0x000fe20003fc6070 */
[----:B------:R-:W-:Y:S01]  /*8b90*/  FFMA.FTZ R126, R34, R126, R127 ;  /* 0x0000007e227e7223 */ /* 0x000fe2000001007f */
[----:B------:R-:W-:-:S02]  /*8ba0*/  PRMT R131, R108, 0x7632, R131 ;  /* 0x000076326c837816 */ /* 0x000fc40000000083 */
[----:B------:R-:W-:Y:S01]  /*8bb0*/  ISETP.GE.U32.AND.EX P6, PT, R43, 0x1000000, PT, P6 ;  /* 0x010000002b00780c */ /* 0x000fe20003fc6160 */
[----:B------:R-:W-:Y:S01]  /*8bc0*/  FMUL.FTZ R126, R126, UR13 ;  /* 0x0000000d7e7e7c20 */ /* 0x000fe20008410000 */
[----:B------:R-:W-:Y:S02]  /*8bd0*/  SHF.L.U32 R131, R131, 0x10, RZ ;  /* 0x0000001083837819 */ /* 0x000fe400000006ff */
[----:B------:R-:W-:Y:S02]  /*8be0*/  FSEL R125, R96, RZ, P6 ;  /* 0x000000ff607d7208 */ /* 0x000fe40003000000 */
[----:B------:R-:W-:Y:S02]  /*8bf0*/  ISETP.GE.U32.AND P6, PT, R144, RZ, PT ;  /* 0x000000ff9000720c */ /* 0x000fe40003fc6070 */
[----:B------:R-:W-:Y:S02]  /*8c00*/  F2FP.BF16.F32.PACK_AB R99, R125, R99 ;  /* 0x000000637d63723e */ /* 0x000fe400000010ff */
[----:B------:R-:W-:-:S02]  /*8c10*/  ISETP.GE.U32.AND.EX P6, PT, R145, 0x1000000, PT, P6 ;  /* 0x010000009100780c */ /* 0x000fc40003fc6160 */
[----:B------:R-:W-:Y:S02]  /*8c20*/  SHF.L.U32 R125, R109, 0x10, RZ ;  /* 0x000000106d7d7819 */ /* 0x000fe400000006ff */
[----:B------:R-:W-:Y:S01]  /*8c30*/  FSEL R127, R96, RZ, P6 ;  /* 0x000000ff607f7208 */ /* 0x000fe20003000000 */
[----:B------:R-:W-:Y:S01]  /*8c40*/  FMUL.FTZ R96, R124, UR13 ;  /* 0x0000000d7c607c20 */ /* 0x000fe20008410000 */
[----:B------:R-:W-:Y:S02]  /*8c50*/  LOP3.LUT P6, RZ, R43, 0xff, RZ, 0xc0, !PT ;  /* 0x000000ff2bff7812 */ /* 0x000fe400078cc0ff */
[----:B------:R-:W-:Y:S02]  /*8c60*/  F2FP.BF16.F32.PACK_AB R127, R127, R98 ;  /* 0x000000627f7f723e */ /* 0x000fe400000010ff */
[----:B------:R-:W-:Y:S02]  /*8c70*/  FSEL R124, R126, RZ, P6 ;  /* 0x000000ff7e7c7208 */ /* 0x000fe40003000000 */
[----:B------:R-:W-:-:S04]  /*8c80*/  LOP3.LUT P6, RZ, R43, 0xff00, RZ, 0xc0, !PT ;  /* 0x0000ff002bff7812 */ /* 0x000fc800078cc0ff */
[----:B------:R-:W-:Y:S02]  /*8c90*/  FSEL R98, R96, RZ, P6 ;  /* 0x000000ff60627208 */ /* 0x000fe40003000000 */
[C---:B------:R-:W-:Y:S02]  /*8ca0*/  LOP3.LUT P6, RZ, R145.reuse, 0xff, RZ, 0xc0, !PT ;  /* 0x000000ff91ff7812 */ /* 0x040fe400078cc0ff */
        /* <DEDUP_REMOVED lines=39> */
.L_x_325:
[----:B------:R-:W-:-:S04]  /*8f20*/  UISETP.NE.U32.AND UP0, UPT, UR6, URZ, UPT ;  /* 0x000000ff0600728c */ /* 0x000fc8000bf05070 */
[----:B------:R-:W-:-:S09]  /*8f30*/  UISETP.NE.AND.EX UP0, UPT, UR7, URZ, UPT, UP0 ;  /* 0x000000ff0700728c */ /* 0x000fd2000bf05300 */
[----:B------:R-:W-:Y:S05]  /*8f40*/  BRA.U !UP0, `(.L_x_328) ;  /* 0x00000005083c7547 */ /* 0x000fea000b800000 */
[-CC-:B0-----:R-:W-:Y:S01]  /*8f50*/  FFMA.FTZ R96, R161, R129.reuse, R128.reuse ;  /* 0x00000081a1607223 */ /* 0x181fe20000010080 */
[-CC-:B------:R-:W-:Y:S01]  /*8f60*/  FFMA.FTZ R98, R187, R129.reuse, R128.reuse ;  /* 0x00000081bb627223 */ /* 0x180fe20000010080 */
[----:B-----5:R-:W-:Y:S01]  /*8f70*/  LOP3.LUT P6, RZ, R43, 0xff0000, RZ, 0xc0, !PT ;  /* 0x00ff00002bff7812 */ /* 0x020fe200078cc0ff */
[----:B------:R-:W-:Y:S01]  /*8f80*/  FFMA.FTZ R124, R10, R129, R128 ;  /* 0x000000810a7c7223 */ /* 0x000fe20000010080 */
[----:B------:R-:W-:Y:S01]  /*8f90*/  FADD.FTZ R96, R160, -R96 ;  /* 0x80000060a0607221 */ /* 0x000fe20000010000 */
[----:B------:R-:W-:Y:S02]  /*8fa0*/  FADD.FTZ R98, R188, -R98 ;  /* 0x80000062bc627221 */ /* 0x000fe40000010000 */
[----:B------:R-:W-:Y:S01]  /*8fb0*/  FADD.FTZ R131, R11, -R124 ;  /* 0x8000007c0b837221 */ /* 0x000fe20000010000 */
[C---:B------:R-:W-:Y:S01]  /*8fc0*/  FMUL.FTZ R96, R34.reuse, R96 ;  /* 0x0000006022607220 */ /* 0x040fe20000410000 */
        /* <DEDUP_REMOVED lines=71> */
.L_x_328:
[-CC-:B0-----:R-:W-:Y:S01]  /*9440*/  FFMA.FTZ R96, R161, R129.reuse, R128.reuse ;  /* 0x00000081a1607223 */ /* 0x181fe20000010080 */
[----:B------:R-:W-:Y:S01]  /*9450*/  FFMA.FTZ R97, R187, R129, R128 ;  /* 0x00000081bb617223 */ /* 0x000fe20000010080 */
[----:B-----5:R-:W-:Y:S02]  /*9460*/  LOP3.LUT P6, RZ, R43, 0xff0000, RZ, 0xc0, !PT ;  /* 0x00ff00002bff7812 */ /* 0x020fe400078cc0ff */
[----:B------:R-:W-:Y:S01]  /*9470*/  FADD.FTZ R96, R160, -R96 ;  /* 0x80000060a0607221 */ /* 0x000fe20000010000 */
[----:B------:R-:W-:-:S03]  /*9480*/  FADD.FTZ R97, R188, -R97 ;  /* 0x80000061bc617221 */ /* 0x000fc60000010000 */
[C---:B------:R-:W-:Y:S01]  /*9490*/  FMUL.FTZ R96, R34.reuse, R96 ;  /* 0x0000006022607220 */ /* 0x040fe20000410000 */
        /* <DEDUP_REMOVED lines=69> */
.L_x_324:
[----:B------:R-:W-:-:S04]  /*98f0*/  UISETP.NE.U32.AND UP0, UPT, UR24, URZ, UPT ;  /* 0x000000ff1800728c */ /* 0x000fc8000bf05070 */
[----:B------:R-:W-:-:S09]  /*9900*/  UISETP.NE.AND.EX UP0, UPT, UR25, URZ, UPT, UP0 ;  /* 0x000000ff1900728c */ /* 0x000fd2000bf05300 */
[----:B------:R-:W-:Y:S05]  /*9910*/  BRA.U !UP0, `(.L_x_329) ;  /* 0x00000009082c7547 */ /* 0x000fea000b800000 */
[----:B------:R-:W-:-:S04]  /*9920*/  UISETP.NE.U32.AND UP0, UPT, UR6, URZ, UPT ;  /* 0x000000ff0600728c */ /* 0x000fc8000bf05070 */
[----:B------:R-:W-:-:S09]  /*9930*/  UISETP.NE.AND.EX UP0, UPT, UR7, URZ, UPT, UP0 ;  /* 0x000000ff0700728c */ /* 0x000fd2000bf05300 */
[----:B------:R-:W-:Y:S05]  /*9940*/  BRA.U !UP0, `(.L_x_330) ;  /* 0x0000000508187547 */ /* 0x000fea000b800000 */
[----:B-----5:R-:W-:Y:S01]  /*9950*/  PRMT R107, R111, 0x7632, R107 ;  /* 0x000076326f6b7816 */ /* 0x020fe2000000006b */
[-C--:B------:R-:W-:Y:S01]  /*9960*/  FFMA.FTZ R104, R187, R129.reuse, R128 ;  /* 0x00000081bb687223 */ /* 0x080fe20000010080 */
[----:B0-----:R-:W-:Y:S01]  /*9970*/  PRMT R124, R110, 0x7632, R124 ;  /* 0x000076326e7c7816 */ /* 0x001fe2000000007c */
[-C--:B------:R-:W-:Y:S01]  /*9980*/  FFMA.FTZ R106, R180, R129.reuse, R128 ;  /* 0x00000081b46a7223 */ /* 0x080fe20000010080 */
[----:B------:R-:W-:Y:S01]  /*9990*/  SHF.L.U32 R107, R107, 0x10, RZ ;  /* 0x000000106b6b7819 */ /* 0x000fe200000006ff */
[----:B------:R-:W-:Y:S01]  /*99a0*/  FADD.FTZ R104, R188, -R104 ;  /* 0x80000068bc687221 */ /* 0x000fe20000010000 */
[----:B------:R-:W-:Y:S01]  /*99b0*/  FFMA.FTZ R105, R168, R129, R128 ;  /* 0x00000081a8697223 */ /* 0x000fe20000010080 */
[----:B------:R-:W-:Y:S01]  /*99c0*/  FADD.FTZ R106, R179, -R106 ;  /* 0x8000006ab36a7221 */ /* 0x000fe20000010000 */
[----:B------:R-:W-:Y:S02]  /*99d0*/  IMAD.U32 R124, R124, 0x10000, RZ ;  /* 0x000100007c7c7824 */ /* 0x000fe400078e00ff */
[----:B------:R-:W-:Y:S01]  /*99e0*/  FFMA.FTZ R107, R34, R104, R107 ;  /* 0x00000068226b7223 */ /* 0x000fe2000001006b */
[----:B------:R-:W-:Y:S01]  /*99f0*/  PRMT R104, R109, 0x7632, R104 ;  /* 0x000076326d687816 */ /* 0x000fe20000000068 */
[----:B------:R-:W-:Y:S01]  /*9a00*/  FADD.FTZ R105, R162, -R105 ;  /* 0x80000069a2697221 */ /* 0x000fe20000010000 */
[----:B------:R-:W-:Y:S01]  /*9a10*/  FFMA.FTZ R106, R34, R106, R124 ;  /* 0x0000006a226a7223 */ /* 0x000fe2000001007c */
[----:B------:R-:W-:Y:S01]  /*9a20*/  ISETP.GE.U32.AND P6, PT, R144, RZ, PT ;  /* 0x000000ff9000720c */ /* 0x000fe20003fc6070 */
[----:B------:R-:W-:Y:S01]  /*9a30*/  IMAD.U32 R126, R110, 0x10000, RZ ;  /* 0x000100006e7e7824 */ /* 0x000fe200078e00ff */
[----:B------:R-:W-:-:S02]  /*9a40*/  SHF.L.U32 R104, R104, 0x10, RZ ;  /* 0x0000001068687819 */ /* 0x000fc400000006ff */
[----:B------:R-:W-:Y:S02]  /*9a50*/  ISETP.GE.U32.AND.EX P6, PT, R145, 0x1000000, PT, P6 ;  /* 0x010000009100780c */ /* 0x000fe40003fc6160 */
[----:B------:R-:W-:Y:S01]  /*9a60*/  SHF.L.U32 R130, R108, 0x10, RZ ;  /* 0x000000106c827819 */ /* 0x000fe200000006ff */
[----:B------:R-:W-:Y:S01]  /*9a70*/  FFMA.FTZ R124, R34, R105, R104 ;  /* 0x00000069227c7223 */ /* 0x000fe20000010068 */
[----:B------:R-:W-:Y:S01]  /*9a80*/  FFMA.FTZ R104, R161, R129, R128 ;  /* 0x00000081a1687223 */ /* 0x000fe20000010080 */
[----:B------:R-:W-:Y:S02]  /*9a90*/  SHF.L.U32 R105, R111, 0x10, RZ ;  /* 0x000000106f697819 */ /* 0x000fe400000006ff */
[----:B------:R-:W-:Y:S01]  /*9aa0*/  PRMT R131, R108, 0x7632, R131 ;  /* 0x000076326c837816 */ /* 0x000fe20000000083 */
[----:B------:R-:W-:-:S04]  /*9ab0*/  FADD.FTZ R104, R160, -R104 ;  /* 0x80000068a0687221 */ /* 0x000fc80000010000 */
[----:B------:R-:W-:Y:S01]  /*9ac0*/  FFMA.FTZ R125, R34, R104, R105 ;  /* 0x00000068227d7223 */ /* 0x000fe20000010069 */
[----:B------:R-:W-:Y:S01]  /*9ad0*/  FFMA.FTZ R104, R14, R129, R128 ;  /* 0x000000810e687223 */ /* 0x000fe20000010080 */
[----:B------:R-:W-:Y:S01]  /*9ae0*/  FMUL.FTZ R105, R107, UR13 ;  /* 0x0000000d6b697c20 */ /* 0x000fe20008410000 */
[----:B------:R-:W-:Y:S02]  /*9af0*/  IMAD.U32 R131, R131, 0x10000, RZ ;  /* 0x0001000083837824 */ /* 0x000fe400078e00ff */
[----:B------:R-:W-:Y:S01]  /*9b00*/  FADD.FTZ R104, R15, -R104 ;  /* 0x800000680f687221 */ /* 0x000fe20000010000 */
[----:B------:R-:W-:Y:S02]  /*9b10*/  F2FP.BF16.F32.PACK_AB R107, R107, R125 ;  /* 0x0000007d6b6b723e */ /* 0x000fe400000010ff */
[----:B------:R-:W-:Y:S01]  /*9b20*/  FSEL R105, R105, RZ, P6 ;  /* 0x000000ff69697208 */ /* 0x000fe20003000000 */
[----:B------:R-:W-:Y:S01]  /*9b30*/  FFMA.FTZ R126, R34, R104, R126 ;  /* 0x00000068227e7223 */ /* 0x000fe2000001007e */
[----:B------:R-:W-:Y:S01]  /*9b40*/  FMUL.FTZ R104, R125, UR13 ;  /* 0x0000000d7d687c20 */ /* 0x000fe20008410000 */
[----:B------:R-:W-:Y:S01]  /*9b50*/  LOP3.LUT P6, RZ, R145, 0xff0000, RZ, 0xc0, !PT ;  /* 0x00ff000091ff7812 */ /* 0x000fe200078cc0ff */
[----:B------:R-:W-:-:S02]  /*9b60*/  FMUL.FTZ R125, R106, UR13 ;  /* 0x0000000d6a7d7c20 */ /* 0x000fc40008410000 */
[----:B------:R-:W-:Y:S02]  /*9b70*/  F2FP.BF16.F32.PACK_AB R106, R106, R126 ;  /* 0x0000007e6a6a723e */ /* 0x000fe400000010ff */
        /* <DEDUP_REMOVED lines=35> */
.L_x_330:
[-C--:B0-----:R-:W-:Y:S01]  /*9db0*/  FFMA.FTZ R124, R161, R129.reuse, R128 ;  /* 0x00000081a17c7223 */ /* 0x081fe20000010080 */
[C---:B-----5:R-:W-:Y:S02]  /*9dc0*/  SHF.L.U32 R125, R111.reuse, 0x10, RZ ;  /* 0x000000106f7d7819 */ /* 0x060fe400000006ff */
[----:B------:R-:W-:Y:S01]  /*9dd0*/  PRMT R126, R111, 0x7632, R126 ;  /* 0x000076326f7e7816 */ /* 0x000fe2000000007e */
[----:B------:R-:W-:Y:S01]  /*9de0*/  FADD.FTZ R124, R160, -R124 ;  /* 0x8000007ca07c7221 */ /* 0x000fe20000010000 */
[----:B------:R-:W-:Y:S02]  /*9df0*/  LOP3.LUT P6, RZ, R145, 0xff0000, RZ, 0xc0, !PT ;  /* 0x00ff000091ff7812 */ /* 0x000fe400078cc0ff */
[----:B------:R-:W-:Y:S01]  /*9e00*/  SHF.L.U32 R126, R126, 0x10, RZ ;  /* 0x000000107e7e7819 */ /* 0x000fe200000006ff */
[----:B------:R-:W-:Y:S01]  /*9e10*/  FFMA.FTZ R124, R34, R124, R125 ;  /* 0x0000007c227c7223 */ /* 0x000fe2000001007d */
        /* <DEDUP_REMOVED lines=59> */
.L_x_329:
[----:B------:R-:W-:-:S04]  /*a1d0*/  UISETP.NE.U32.AND UP0, UPT, UR6, URZ, UPT ;  /* 0x000000ff0600728c */ /* 0x000fc8000bf05070 */
[----:B------:R-:W-:-:S09]  /*a1e0*/  UISETP.NE.AND.EX UP0, UPT, UR7, URZ, UPT, UP0 ;  /* 0x000000ff0700728c */ /* 0x000fd2000bf05300 */
[----:B------:R-:W-:Y:S05]  /*a1f0*/  BRA.U !UP0, `(.L_x_331) ;  /* 0x0000000108e87547 */ /* 0x000fea000b800000 */
[-CC-:B------:R-:W-:Y:S01]  /*a200*/  FFMA.FTZ R107, R161, R129.reuse, R128.reuse ;  /* 0x00000081a16b7223 */ /* 0x180fe20000010080 */
        /* <DEDUP_REMOVED lines=15> */
[----:B0-----:R-:W-:Y:S01]  /*a300*/  FADD.FTZ R125, R179, -R104 ;  /* 0x80000068b37d7221 */ /* 0x001fe20000010000 */
        /* <DEDUP_REMOVED lines=41> */
.L_x_331:
[-CC-:B------:R-:W-:Y:S01]  /*a5a0*/  FFMA.FTZ R127, R161, R129.reuse, R128.reuse ;  /* 0x00000081a17f7223 */ /* 0x180fe20000010080 */
[-CC-:B0-----:R-:W-:Y:S01]  /*a5b0*/  FFMA.FTZ R125, R187, R129.reuse, R128.reuse ;  /* 0x00000081bb7d7223 */ /* 0x181fe20000010080 */
[----:B-----5:R-:W-:Y:S01]  /*a5c0*/  LOP3.LUT P6, RZ, R145, 0xff0000, RZ, 0xc0, !PT ;  /* 0x00ff000091ff7812 */ /* 0x020fe200078cc0ff */
[-CC-:B------:R-:W-:Y:S01]  /*a5d0*/  FFMA.FTZ R126, R14, R129.reuse, R128.reuse ;  /* 0x000000810e7e7223 */ /* 0x180fe20000010080 */
[----:B------:R-:W-:Y:S01]  /*a5e0*/  FADD.FTZ R127, R160, -R127 ;  /* 0x8000007fa07f7221 */ /* 0x000fe20000010000 */
[----:B------:R-:W-:Y:S01]  /*a5f0*/  FADD.FTZ R125, R188, -R125 ;  /* 0x8000007dbc7d7221 */ /* 0x000fe20000010000 */
[----:B------:R-:W-:Y:S01]  /*a600*/  FFMA.FTZ R124, R180, R129, R128 ;  /* 0x00000081b47c7223 */ /* 0x000fe20000010080 */
[----:B------:R-:W-:Y:S01]  /*a610*/  FADD.FTZ R126, R15, -R126 ;  /* 0x8000007e0f7e7221 */ /* 0x000fe20000010000 */
[C---:B------:R-:W-:Y:S01]  /*a620*/  FMUL.FTZ R127, R34.reuse, R127 ;  /* 0x0000007f227f7220 */ /* 0x040fe20000410000 */
        /* <DEDUP_REMOVED lines=43> */
[----:B------:R-:W-:-:S07]  /*a8e0*/  F2FP.BF16.F32.PACK_AB R124, R124, R130 ;  /* 0x000000827c7c723e */ /* 0x000fce00000010ff */
.L_x_327:
[----:B------:R-:W0:Y:S01]  /*a8f0*/  @UP0 LDCU.64 UR4, c[0x0][0x478] ;  /* 0x00008f00ff0407ac */ /* 0x000e220008000a00 */
[----:B------:R-:W-:Y:S01]  /*a900*/  PLOP3.LUT P6, PT, PT, PT, UP0, 0x80, 0x8 ;  /* 0x000000000008781c */ /* 0x000fe20003fcf008 */
[----:B------:R-:W-:-:S12]  /*a910*/  IMAD.MOV.U32 R130, RZ, RZ, 0x10 ;  /* 0x00000010ff827424 */ /* 0x000fd800078e00ff */
[----:B0-----:R-:W-:Y:S01]  /*a920*/  @P6 IMAD.WIDE.U32 R130, R9, R130, UR4 ;  /* 0x0000000409826e25 */ /* 0x001fe2000f8e0082 */
[----:B------:R-:W-:-:S13]  /*a930*/  PLOP3.LUT P6, PT, PT, PT, UP0, 0x80, 0x8 ;  /* 0x000000000008781c */ /* 0x000fda0003fcf008 */
        /* <DEDUP_REMOVED lines=8> */
.L_x_323:
[----:B------:R-:W-:Y:S05]  /*a9c0*/  BSYNC.RECONVERGENT B1 ;  /* 0x0000000000017941 */ /* 0x000fea0003800200 */
.L_x_322:
        /* <DEDUP_REMOVED lines=12> */
[----:B01---5:R-:W-:Y:S01]  /*aa90*/  PRMT R97, R114, 0x7632, R97 ;  /* 0x0000763272617816 */ /* 0x023fe20000000061 */
[-C--:B------:R-:W-:Y:S01]  /*aaa0*/  FFMA.FTZ R99, R158, R129.reuse, R128 ;  /* 0x000000819e637223 */ /* 0x080fe20000010080 */
[----:B------:R-:W-:Y:S01]  /*aab0*/  PRMT R98, R115, 0x7632, R98 ;  /* 0x0000763273627816 */ /* 0x000fe20000000062 */
[-CC-:B------:R-:W-:Y:S01]  /*aac0*/  FFMA.FTZ R96, R189, R129.reuse, R128.reuse ;  /* 0x00000081bd607223 */ /* 0x180fe20000010080 */
[----:B------:R-:W-:Y:S01]  /*aad0*/  SHF.L.U32 R105, R115, 0x10, RZ ;  /* 0x0000001073697819 */ /* 0x000fe200000006ff */
[----:B------:R-:W-:Y:S02]  /*aae0*/  IMAD.U32 R104, R97, 0x10000, RZ ;  /* 0x0001000061687824 */ /* 0x000fe400078e00ff */
[----:B------:R-:W-:Y:S01]  /*aaf0*/  FADD.FTZ R107, R157, -R99 ;  /* 0x800000639d6b7221 */ /* 0x000fe20000010000 */
[----:B------:R-:W-:Y:S01]  /*ab00*/  PRMT R97, R113, 0x7632, R97 ;  /* 0x0000763271617816 */ /* 0x000fe20000000061 */
[----:B------:R-:W-:Y:S01]  /*ab10*/  FFMA.FTZ R99, R167, R129, R128 ;  /* 0x00000081a7637223 */ /* 0x000fe20000010080 */
[----:B------:R-:W-:Y:S01]  /*ab20*/  SHF.L.U32 R98, R98, 0x10, RZ ;  /* 0x0000001062627819 */ /* 0x000fe200000006ff */
        /* <DEDUP_REMOVED lines=16> */
[----:B------:R-:W-:Y:S01]  /*ac30*/  IMAD.U32 R106, R106, 0x10000, RZ ;  /* 0x000100006a6a7824 */ /* 0x000fe200078e00ff */
[----:B------:R-:W-:Y:S01]  /*ac40*/  F2FP.BF16.F32.PACK_AB R107, R98, R107 ;  /* 0x0000006b626b723e */ /* 0x000fe200000010ff */
[----:B------:R-:W-:Y:S01]  /*ac50*/  IMAD.U32 R131, R112, 0x10000, RZ ;  /* 0x0001000070837824 */ /* 0x000fe200078e00ff */
[----:B------:R-:W-:Y:S01]  /*ac60*/  FSEL R99, R99, RZ, P6 ;  /* 0x000000ff63637208 */ /* 0x000fe20003000000 */
[----:B------:R-:W-:Y:S01]  /*ac70*/  FADD.FTZ R104, R154, -R104 ;  /* 0x800000689a687221 */ /* 0x000fe20000010000 */
[----:B------:R-:W-:-:S02]  /*ac80*/  ISETP.GE.U32.AND P6, PT, R146, RZ, PT ;  /* 0x000000ff9200720c */ /* 0x000fc40003fc6070 */
[----:B------:R-:W-:Y:S01]  /*ac90*/  SHF.L.U32 R125, R114, 0x10, RZ ;  /* 0x00000010727d7819 */ /* 0x000fe200000006ff */
[----:B------:R-:W-:Y:S01]  /*aca0*/  FFMA.FTZ R104, R34, R104, R106 ;  /* 0x0000006822687223 */ /* 0x000fe2000001006a */
[----:B------:R-:W-:Y:S01]  /*acb0*/  ISETP.GE.U32.AND.EX P6, PT, R147, 0x1000000, PT, P6 ;  /* 0x010000009300780c */ /* 0x000fe20003fc6160 */
[----:B------:R-:W-:-:S03]  /*acc0*/  FFMA.FTZ R106, R20, R129, R128 ;  /* 0x00000081146a7223 */ /* 0x000fc60000010080 */
        /* <DEDUP_REMOVED lines=55> */
.L_x_336:
[-CC-:B01----:R-:W-:Y:S01]  /*b040*/  FFMA.FTZ R98, R189, R129.reuse, R128.reuse ;  /* 0x00000081bd627223 */ /* 0x183fe20000010080 */
[-C--:B------:R-:W-:Y:S01]  /*b050*/  FFMA.FTZ R97, R158, R129.reuse, R128 ;  /* 0x000000819e617223 */ /* 0x080fe20000010080 */
[----:B-----5:R-:W-:Y:S01]  /*b060*/  PRMT R96, R115, 0x7632, R96 ;  /* 0x0000763273607816 */ /* 0x020fe20000000060 */
[----:B------:R-:W-:Y:S01]  /*b070*/  FFMA.FTZ R99, R178, R129, R128 ;  /* 0x00000081b2637223 */ /* 0x000fe20000010080 */
[--C-:B------:R-:W-:Y:S01]  /*b080*/  FADD.FTZ R124, R190, -R98.reuse ;  /* 0x80000062be7c7221 */ /* 0x100fe20000010000 */
[----:B------:R-:W-:Y:S01]  /*b090*/  PRMT R98, R114, 0x7632, R98 ;  /* 0x0000763272627816 */ /* 0x000fe20000000062 */
[----:B------:R-:W-:Y:S01]  /*b0a0*/  FADD.FTZ R97, R157, -R97 ;  /* 0x800000619d617221 */ /* 0x000fe20000010000 */
[----:B------:R-:W-:Y:S01]  /*b0b0*/  SHF.L.U32 R125, R115, 0x10, RZ ;  /* 0x00000010737d7819 */ /* 0x000fe200000006ff */
[----:B------:R-:W-:Y:S01]  /*b0c0*/  FADD.FTZ R99, R177, -R99 ;  /* 0x80000063b1637221 */ /* 0x000fe20000010000 */
[----:B------:R-:W-:Y:S01]  /*b0d0*/  SHF.L.U32 R96, R96, 0x10, RZ ;  /* 0x0000001060607819 */ /* 0x000fe200000006ff */
[----:B------:R-:W-:Y:S01]  /*b0e0*/  IMAD.U32 R98, R98, 0x10000, RZ ;  /* 0x0001000062627824 */ /* 0x000fe200078e00ff */
[----:B------:R-:W-:Y:S01]  /*b0f0*/  LOP3.LUT P6, RZ, R147, 0xff0000, RZ, 0xc0, !PT ;  /* 0x00ff000093ff7812 */ /* 0x000fe200078cc0ff */
[----:B------:R-:W-:Y:S01]  /*b100*/  FFMA.FTZ R97, R34, R97, R125 ;  /* 0x0000006122617223 */ /* 0x000fe2000001007d */
[----:B------:R-:W-:Y:S01]  /*b110*/  FFMA.FTZ R126, R20, R129, R128 ;  /* 0x00000081147e7223 */ /* 0x000fe20000010080 */
[C---:B------:R-:W-:Y:S01]  /*b120*/  FFMA.FTZ R96, R34.reuse, R124, R96 ;  /* 0x0000007c22607223 */ /* 0x040fe20000010060 */
[--C-:B------:R-:W-:Y:S01]  /*b130*/  FFMA.FTZ R124, R34, R99, R98.reuse ;  /* 0x00000063227c7223 */ /* 0x100fe20000010062 */
[----:B------:R-:W-:Y:S01]  /*b140*/  FMUL.FTZ R99, R97, UR13 ;  /* 0x0000000d61637c20 */ /* 0x000fe20008410000 */
[----:B------:R-:W-:Y:S01]  /*b150*/  PRMT R98, R113, 0x7632, R98 ;  /* 0x0000763271627816 */ /* 0x000fe20000000062 */
[----:B------:R-:W-:Y:S01]  /*b160*/  FFMA.FTZ R97, R167, R129, R128 ;  /* 0x00000081a7617223 */ /* 0x000fe20000010080 */
[----:B------:R-:W-:Y:S01]  /*b170*/  FMUL.FTZ R96, R96, UR13 ;  /* 0x0000000d60607c20 */ /* 0x000fe20008410000 */
[----:B------:R-:W-:Y:S01]  /*b180*/  SHF.L.U32 R127, R114, 0x10, RZ ;  /* 0x00000010727f7819 */ /* 0x000fe200000006ff */
[----:B------:R-:W-:Y:S01]  /*b190*/  FADD.FTZ R126, R21, -R126 ;  /* 0x8000007e157e7221 */ /* 0x000fe20000010000 */
[----:B------:R-:W-:Y:S01]  /*b1a0*/  SHF.L.U32 R125, R98, 0x10, RZ ;  /* 0x00000010627d7819 */ /* 0x000fe200000006ff */
[----:B------:R-:W-:Y:S01]  /*b1b0*/  FADD.FTZ R97, R159, -R97 ;  /* 0x800000619f617221 */ /* 0x000fe20000010000 */
[----:B------:R-:W-:Y:S01]  /*b1c0*/  FSEL R98, R99, RZ, P6 ;  /* 0x000000ff63627208 */ /* 0x000fe20003000000 */
[C---:B------:R-:W-:Y:S01]  /*b1d0*/  FFMA.FTZ R126, R34.reuse, R126, R127 ;  /* 0x0000007e227e7223 */ /* 0x040fe2000001007f */
[----:B------:R-:W-:Y:S01]  /*b1e0*/  LOP3.LUT P6, RZ, R41, 0xff0000, RZ, 0xc0, !PT ;  /* 0x00ff000029ff7812 */ /* 0x000fe200078cc0ff */
[----:B------:R-:W-:Y:S01]  /*b1f0*/  FFMA.FTZ R97, R34, R97, R125 ;  /* 0x0000006122617223 */ /* 0x000fe2000001007d */
[----:B------:R-:W-:Y:S01]  /*b200*/  SHF.L.U32 R130, R112, 0x10, RZ ;  /* 0x0000001070827819 */ /* 0x000fe200000006ff */
[----:B------:R-:W-:Y:S01]  /*b210*/  FMUL.FTZ R126, R126, UR13 ;  /* 0x0000000d7e7e7c20 */ /* 0x000fe20008410000 */
[----:B------:R-:W-:-:S02]  /*b220*/  FSEL R99, R99, RZ, P6 ;  /* 0x000000ff63637208 */ /* 0x000fc40003000000 */
[----:B------:R-:W-:Y:S02]  /*b230*/  ISETP.GE.U32.AND P6, PT, R40, RZ, PT ;  /* 0x000000ff2800720c */ /* 0x000fe40003fc6070 */
[----:B------:R-:W-:Y:S02]  /*b240*/  PRMT R131, R112, 0x7632, R131 ;  /* 0x0000763270837816 */ /* 0x000fe40000000083 */
[----:B------:R-:W-:Y:S02]  /*b250*/  ISETP.GE.U32.AND.EX P6, PT, R41, 0x1000000, PT, P6 ;  /* 0x010000002900780c */ /* 0x000fe40003fc6160 */
[----:B------:R-:W-:Y:S02]  /*b260*/  SHF.L.U32 R131, R131, 0x10, RZ ;  /* 0x0000001083837819 */ /* 0x000fe400000006ff */
[----:B------:R-:W-:Y:S02]  /*b270*/  FSEL R125, R96, RZ, P6 ;  /* 0x000000ff607d7208 */ /* 0x000fe40003000000 */
[----:B------:R-:W-:-:S02]  /*b280*/  ISETP.GE.U32.AND P6, PT, R146, RZ, PT ;  /* 0x000000ff9200720c */ /* 0x000fc40003fc6070 */
[----:B------:R-:W-:Y:S01]  /*b290*/  F2FP.BF16.F32.PACK_AB R99, R125, R99 ;  /* 0x000000637d63723e */ /* 0x000fe200000010ff */
[----:B------:R-:W-:Y:S01]  /*b2a0*/  IMAD.U32 R125, R113, 0x10000, RZ ;  /* 0x00010000717d7824 */ /* 0x000fe200078e00ff */
[----:B------:R-:W-:-:S04]  /*b2b0*/  ISETP.GE.U32.AND.EX P6, PT, R147, 0x1000000, PT, P6 ;  /* 0x010000009300780c */ /* 0x000fc80003fc6160 */
        /* <DEDUP_REMOVED lines=47> */
.L_x_335:
[----:B01----:R-:W0:Y:S02]  /*b5b0*/  LDC.64 R96, c[0x0][0x478] ;  /* 0x00011e00ff607b82 */ /* 0x003e240000000a00 */
[----:B0-----:R-:W-:-:S04]  /*b5c0*/  ISETP.NE.U32.AND P1, PT, R96, RZ, PT ;  /* 0x000000ff6000720c */ /* 0x001fc80003f25070 */
[----:B------:R-:W-:-:S13]  /*b5d0*/  ISETP.NE.AND.EX P1, PT, R97, RZ, PT, P1 ;  /* 0x000000ff6100720c */ /* 0x000fda0003f25310 */
[----:B------:R-:W-:Y:S05]  /*b5e0*/  @!P1 BRA `(.L_x_338) ;  /* 0x00000004003c9947 */ /* 0x000fea0003800000 */
        /* <DEDUP_REMOVED lines=79> */
.L_x_338:
[-CC-:B------:R-:W-:Y:S01]  /*bae0*/  FFMA.FTZ R96, R158, R129.reuse, R128.reuse ;  /* 0x000000819e607223 */ /* 0x180fe20000010080 */
        /* <DEDUP_REMOVED lines=74> */
.L_x_334:
[----:B------:R-:W-:-:S04]  /*bf90*/  UISETP.NE.U32.AND UP0, UPT, UR24, URZ, UPT ;  /* 0x000000ff1800728c */ /* 0x000fc8000bf05070 */
[----:B------:R-:W-:-:S09]  /*bfa0*/  UISETP.NE.AND.EX UP0, UPT, UR25, URZ, UPT, UP0 ;  /* 0x000000ff1900728c */ /* 0x000fd2000bf05300 */
[----:B------:R-:W-:Y:S05]  /*bfb0*/  BRA.U !UP0, `(.L_x_339) ;  /* 0x0000000908307547 */ /* 0x000fea000b800000 */
[----:B01----:R-:W0:Y:S02]  /*bfc0*/  LDC.64 R124, c[0x0][0x478] ;  /* 0x00011e00ff7c7b82 */ /* 0x003e240000000a00 */
[----:B0-----:R-:W-:-:S04]  /*bfd0*/  ISETP.NE.U32.AND P1, PT, R124, RZ, PT ;  /* 0x000000ff7c00720c */ /* 0x001fc80003f25070 */
[----:B------:R-:W-:-:S13]  /*bfe0*/  ISETP.NE.AND.EX P1, PT, R125, RZ, PT, P1 ;  /* 0x000000ff7d00720c */ /* 0x000fda0003f25310 */
[----:B------:R-:W-:Y:S05]  /*bff0*/  @!P1 BRA `(.L_x_340) ;  /* 0x0000000400189947 */ /* 0x000fea0003800000 */
[----:B-----5:R-:W-:Y:S01]  /*c000*/  PRMT R107, R115, 0x7632, R107 ;  /* 0x00007632736b7816 */ /* 0x020fe2000000006b */
        /* <DEDUP_REMOVED lines=9> */
[C---:B------:R-:W-:Y:S01]  /*c0a0*/  FFMA.FTZ R107, R34.reuse, R104, R107 ;  /* 0x00000068226b7223 */ /* 0x040fe2000001006b */
        /* <DEDUP_REMOVED lines=59> */
.L_x_340:
[-C--:B------:R-:W-:Y:S01]  /*c460*/  FFMA.FTZ R124, R158, R129.reuse, R128 ;  /* 0x000000819e7c7223 */ /* 0x080fe20000010080 */
[----:B-----5:R-:W-:Y:S01]  /*c470*/  SHF.L.U32 R125, R115, 0x10, RZ ;  /* 0x00000010737d7819 */ /* 0x020fe200000006ff */
[----:B------:R-:W-:Y:S01]  /*c480*/  IMAD.U32 R130, R113, 0x10000, RZ ;  /* 0x0001000071827824 */ /* 0x000fe200078e00ff */
[----:B------:R-:W-:Y:S01]  /*c490*/  PRMT R126, R115, 0x7632, R126 ;  /* 0x00007632737e7816 */ /* 0x000fe2000000007e */
[----:B------:R-:W-:Y:S01]  /*c4a0*/  FADD.FTZ R124, R157, -R124 ;  /* 0x8000007c9d7c7221 */ /* 0x000fe20000010000 */
[----:B------:R-:W-:Y:S02]  /*c4b0*/  LOP3.LUT P6, RZ, R147, 0xff0000, RZ, 0xc0, !PT ;  /* 0x00ff000093ff7812 */ /* 0x000fe400078cc0ff */
[----:B------:R-:W-:Y:S01]  /*c4c0*/  PRMT R131, R113, 0x7632, R131 ;  /* 0x0000763271837816 */ /* 0x000fe20000000083 */
[----:B------:R-:W-:Y:S01]  /*c4d0*/  FFMA.FTZ R124, R34, R124, R125 ;  /* 0x0000007c227c7223 */ /* 0x000fe2000001007d */
[----:B------:R-:W-:Y:S01]  /*c4e0*/  FFMA.FTZ R125, R189, R129, R128 ;  /* 0x00000081bd7d7223 */ /* 0x000fe20000010080 */
[----:B------:R-:W-:Y:S01]  /*c4f0*/  IMAD.U32 R126, R126, 0x10000, RZ ;  /* 0x000100007e7e7824 */ /* 0x000fe200078e00ff */
[----:B------:R-:W-:Y:S01]  /*c500*/  SHF.L.U32 R131, R131, 0x10, RZ ;  /* 0x0000001083837819 */ /* 0x000fe200000006ff */
[----:B------:R-:W-:Y:S01]  /*c510*/  FMUL.FTZ R124, R124, UR13 ;  /* 0x0000000d7c7c7c20 */ /* 0x000fe20008410000 */
[----:B------:R-:W-:-:S04]  /*c520*/  FADD.FTZ R125, R190, -R125 ;  /* 0x8000007dbe7d7221 */ /* 0x000fc80000010000 */
[----:B------:R-:W-:Y:S01]  /*c530*/  FFMA.FTZ R125, R34, R125, R126 ;  /* 0x0000007d227d7223 */ /* 0x000fe2000001007e */
[----:B------:R-:W-:Y:S01]  /*c540*/  FSEL R127, R124, RZ, P6 ;  /* 0x000000ff7c7f7208 */ /* 0x000fe20003000000 */
[----:B------:R-:W-:Y:S01]  /*c550*/  FFMA.FTZ R126, R178, R129, R128 ;  /* 0x00000081b27e7223 */ /* 0x000fe20000010080 */
[----:B------:R-:W-:Y:S01]  /*c560*/  ISETP.GE.U32.AND P6, PT, R146, RZ, PT ;  /* 0x000000ff9200720c */ /* 0x000fe20003fc6070 */
[----:B------:R-:W-:Y:S01]  /*c570*/  FMUL.FTZ R124, R125, UR13 ;  /* 0x0000000d7d7c7c20 */ /* 0x000fe20008410000 */
[----:B------:R-:W-:Y:S01]  /*c580*/  PRMT R125, R114, 0x7632, R125 ;  /* 0x00007632727d7816 */ /* 0x000fe2000000007d */
[----:B------:R-:W-:Y:S01]  /*c590*/  FADD.FTZ R126, R177, -R126 ;  /* 0x8000007eb17e7221 */ /* 0x000fe20000010000 */
[----:B------:R-:W-:Y:S02]  /*c5a0*/  ISETP.GE.U32.AND.EX P6, PT, R147, 0x1000000, PT, P6 ;  /* 0x010000009300780c */ /* 0x000fe40003fc6160 */
[----:B------:R-:W-:Y:S02]  /*c5b0*/  SHF.L.U32 R125, R125, 0x10, RZ ;  /* 0x000000107d7d7819 */ /* 0x000fe400000006ff */
        /* <DEDUP_REMOVED lines=34> */
[----:B------:R-:W-:Y:S02]  /*c7e0*/  IMAD.U32 R131, R131, 0x10000, RZ ;  /* 0x0001000083837824 */ /* 0x000fe400078e00ff */
        /* <DEDUP_REMOVED lines=9> */
.L_x_339:
        /* <DEDUP_REMOVED lines=62> */
.L_x_341:
[-CC-:B------:R-:W-:Y:S01]  /*cc60*/  FFMA.FTZ R127, R158, R129.reuse, R128.reuse ;  /* 0x000000819e7f7223 */ /* 0x180fe20000010080 */
[-CC-:B------:R-:W-:Y:S01]  /*cc70*/  FFMA.FTZ R125, R189, R129.reuse, R128.reuse ;  /* 0x00000081bd7d7223 */ /* 0x180fe20000010080 */
        /* <DEDUP_REMOVED lines=51> */
.L_x_337:
        /* <DEDUP_REMOVED lines=10> */
.L_x_333:
[----:B------:R-:W-:Y:S05]  /*d050*/  BSYNC.RECONVERGENT B1 ;  /* 0x0000000000017941 */ /* 0x000fea0003800200 */
.L_x_332:
        /* <DEDUP_REMOVED lines=12> */
[----:B012--5:R-:W-:Y:S01]  /*d120*/  PRMT R97, R118, 0x7632, R97 ;  /* 0x0000763276617816 */ /* 0x027fe20000000061 */
[-CC-:B------:R-:W-:Y:S01]  /*d130*/  FFMA.FTZ R96, R176, R129.reuse, R128.reuse ;  /* 0x00000081b0607223 */ /* 0x180fe20000010080 */
[----:B------:R-:W-:Y:S01]  /*d140*/  PRMT R99, R119, 0x7632, R99 ;  /* 0x0000763277637816 */ /* 0x000fe20000000063 */
[-CC-:B------:R-:W-:Y:S01]  /*d150*/  FFMA.FTZ R98, R191, R129.reuse, R128.reuse ;  /* 0x00000081bf627223 */ /* 0x180fe20000010080 */
[-C--:B------:R-:W-:Y:S01]  /*d160*/  FFMA.FTZ R107, R164, R129.reuse, R128 ;  /* 0x00000081a46b7223 */ /* 0x080fe20000010080 */
[----:B------:R-:W-:Y:S01]  /*d170*/  IMAD.U32 R97, R97, 0x10000, RZ ;  /* 0x0001000061617824 */ /* 0x000fe200078e00ff */
[----:B------:R-:W-:Y:S01]  /*d180*/  SHF.L.U32 R99, R99, 0x10, RZ ;  /* 0x0000001063637819 */ /* 0x000fe200000006ff */
[----:B------:R-:W-:Y:S01]  /*d190*/  FADD.FTZ R96, R175, -R96 ;  /* 0x80000060af607221 */ /* 0x000fe20000010000 */
[----:B------:R-:W-:Y:S01]  /*d1a0*/  FADD.FTZ R98, R192, -R98 ;  /* 0x80000062c0627221 */ /* 0x000fe20000010000 */
[----:B------:R-:W-:Y:S01]  /*d1b0*/  SHF.L.U32 R106, R119, 0x10, RZ ;  /* 0x00000010776a7819 */ /* 0x000fe200000006ff */
[----:B------:R-:W-:Y:S01]  /*d1c0*/  FADD.FTZ R107, R165, -R107 ;  /* 0x8000006ba56b7221 */ /* 0x000fe20000010000 */
[C---:B------:R-:W-:Y:S01]  /*d1d0*/  FFMA.FTZ R97, R34.reuse, R96, R97 ;  /* 0x0000006022617223 */ /* 0x040fe20000010061 */
[----:B------:R-:W-:Y:S01]  /*d1e0*/  FFMA.FTZ R98, R34, R98, R99 ;  /* 0x0000006222627223 */ /* 0x000fe20000010063 */
[----:B------:R-:W-:Y:S01]  /*d1f0*/  PRMT R96, R117, 0x7632, R96 ;  /* 0x0000763275607816 */ /* 0x000fe20000000060 */
[----:B------:R-:W-:Y:S01]  /*d200*/  FFMA.FTZ R99, R166, R129, R128 ;  /* 0x00000081a6637223 */ /* 0x000fe20000010080 */
[----:B------:R-:W-:Y:S01]  /*d210*/  FFMA.FTZ R107, R34, R107, R106 ;  /* 0x0000006b226b7223 */ /* 0x000fe2000001006a */
[----:B------:R-:W-:Y:S01]  /*d220*/  LOP3.LUT P6, RZ, R149, 0xff0000, RZ, 0xc0, !PT ;  /* 0x00ff000095ff7812 */ /* 0x000fe200078cc0ff */
[-C--:B------:R-:W-:Y:S01]  /*d230*/  FFMA.FTZ R106, R26, R129.reuse, R128 ;  /* 0x000000811a6a7223 */ /* 0x080fe20000010080 */
[----:B------:R-:W-:Y:S01]  /*d240*/  SHF.L.U32 R104, R96, 0x10, RZ ;  /* 0x0000001060687819 */ /* 0x000fe200000006ff */
[----:B------:R-:W-:Y:S01]  /*d250*/  FADD.FTZ R105, R163, -R99 ;  /* 0x80000063a3697221 */ /* 0x000fe20000010000 */
[----:B------:R-:W-:Y:S01]  /*d260*/  PRMT R96, R116, 0x7632, R96 ;  /* 0x0000763274607816 */ /* 0x000fe20000000060 */
[----:B------:R-:W-:Y:S01]  /*d270*/  FFMA.FTZ R99, R155, R129, R128 ;  /* 0x000000819b637223 */ /* 0x000fe20000010080 */
[----:B------:R-:W-:Y:S01]  /*d280*/  LOP3.LUT P2, RZ, R141, 0xff0000, RZ, 0xc0, !PT ;  /* 0x00ff00008dff7812 */ /* 0x000fe2000784c0ff */
[----:B------:R-:W-:Y:S01]  /*d290*/  FFMA.FTZ R125, R34, R105, R104 ;  /* 0x00000069227d7223 */ /* 0x000fe20000010068 */
[----:B------:R-:W-:Y:S01]  /*d2a0*/  SHF.L.U32 R124, R118, 0x10, RZ ;  /* 0x00000010767c7819 */ /* 0x000fe200000006ff */
[----:B------:R-:W-:-:S02]  /*d2b0*/  IMAD.U32 R96, R96, 0x10000, RZ ;  /* 0x0001000060607824 */ /* 0x000fc400078e00ff */
[----:B------:R-:W-:Y:S01]  /*d2c0*/  FADD.FTZ R99, R156, -R99 ;  /* 0x800000639c637221 */ /* 0x000fe20000010000 */
[----:B------:R-:W-:Y:S01]  /*d2d0*/  FADD.FTZ R106, R27, -R106 ;  /* 0x8000006a1b6a7221 */ /* 0x000fe20000010000 */
[----:B------:R-:W-:Y:S02]  /*d2e0*/  SHF.L.U32 R126, R117, 0x10, RZ ;  /* 0x00000010757e7819 */ /* 0x000fe400000006ff */
[----:B------:R-:W-:Y:S01]  /*d2f0*/  FFMA.FTZ R104, R34, R99, R96 ;  /* 0x0000006322687223 */ /* 0x000fe20000010060 */
[----:B------:R-:W-:Y:S01]  /*d300*/  FMUL.FTZ R99, R107, UR13 ;  /* 0x0000000d6b637c20 */ /* 0x000fe20008410000 */
[C---:B------:R-:W-:Y:S01]  /*d310*/  F2FP.BF16.F32.PACK_AB R107, R98.reuse, R107 ;  /* 0x0000006b626b723e */ /* 0x040fe200000010ff */
[----:B------:R-:W-:Y:S01]  /*d320*/  FMUL.FTZ R98, R98, UR13 ;  /* 0x0000000d62627c20 */ /* 0x000fe20008410000 */
[----:B------:R-:W-:Y:S02]  /*d330*/  FFMA.FTZ R106, R34, R106, R124 ;  /* 0x0000006a226a7223 */ /* 0x000fe4000001007c */
[----:B------:R-:W-:-:S02]  /*d340*/  FSEL R96, R99, RZ, P6 ;  /* 0x000000ff63607208 */ /* 0x000fc40003000000 */
[----:B------:R-:W-:Y:S02]  /*d350*/  FSEL R99, R99, RZ, P2 ;  /* 0x000000ff63637208 */ /* 0x000fe40001000000 */
[----:B------:R-:W-:Y:S02]  /*d360*/  ISETP.GE.U32.AND P2, PT, R140, RZ, PT ;  /* 0x000000ff8c00720c */ /* 0x000fe40003f46070 */
[----:B------:R-:W-:Y:S02]  /*d370*/  ISETP.GE.U32.AND P6, PT, R148, RZ, PT ;  /* 0x000000ff9400720c */ /* 0x000fe40003fc6070 */
[----:B------:R-:W-:Y:S02]  /*d380*/  ISETP.GE.U32.AND.EX P2, PT, R141, 0x1000000, PT, P2 ;  /* 0x010000008d00780c */ /* 0x000fe40003f46120 */
[----:B------:R-:W-:Y:S02]  /*d390*/  ISETP.GE.U32.AND.EX P6, PT, R149, 0x1000000, PT, P6 ;  /* 0x010000009500780c */ /* 0x000fe40003fc6160 */
[----:B------:R-:W-:-:S02]  /*d3a0*/  FSEL R105, R98, RZ, P2 ;  /* 0x000000ff62697208 */ /* 0x000fc40001000000 */
[----:B------:R-:W-:Y:S02]  /*d3b0*/  FSEL R98, R98, RZ, P6 ;  /* 0x000000ff62627208 */ /* 0x000fe40003000000 */
[----:B------:R-:W-:Y:S02]  /*d3c0*/  LOP3.LUT P6, RZ, R149, 0xff, RZ, 0xc0, !PT ;  /* 0x000000ff95ff7812 */ /* 0x000fe400078cc0ff */
[----:B------:R-:W-:Y:S01]  /*d3d0*/  F2FP.BF16.F32.PACK_AB R127, R98, R96 ;  /* 0x00000060627f723e */ /* 0x000fe200000010ff */
[----:B------:R-:W-:Y:S01]  /*d3e0*/  FMUL.FTZ R98, R106, UR13 ;  /* 0x0000000d6a627c20 */ /* 0x000fe20008410000 */
[----:B------:R-:W-:Y:S02]  /*d3f0*/  LOP3.LUT P2, RZ, R141, 0xff, RZ, 0xc0, !PT ;  /* 0x000000ff8dff7812 */ /* 0x000fe4000784c0ff */
[----:B------:R-:W-:Y:S01]  /*d400*/  F2FP.BF16.F32.PACK_AB R99, R105, R99 ;  /* 0x000000636963723e */ /* 0x000fe200000010ff */
[----:B------:R-:W-:Y:S01]  /*d410*/  FFMA.FTZ R105, R24, R129, R128 ;  /* 0x0000008118697223 */ /* 0x000fe20000010080 */
[----:B------:R-:W-:-:S02]  /*d420*/  FSEL R96, R98, RZ, P6 ;  /* 0x000000ff62607208 */ /* 0x000fc40003000000 */
[C---:B------:R-:W-:Y:S01]  /*d430*/  F2FP.BF16.F32.PACK_AB R106, R97.reuse, R106 ;  /* 0x0000006a616a723e */ /* 0x040fe200000010ff */
[----:B------:R-:W-:Y:S01]  /*d440*/  FMUL.FTZ R97, R97, UR13 ;  /* 0x0000000d61617c20 */ /* 0x000fe20008410000 */
[----:B------:R-:W-:Y:S01]  /*d450*/  FSEL R98, R98, RZ, P2 ;  /* 0x000000ff62627208 */ /* 0x000fe20001000000 */
[----:B------:R-:W-:Y:S01]  /*d460*/  FADD.FTZ R105, R25, -R105 ;  /* 0x8000006919697221 */ /* 0x000fe20000010000 */
[----:B------:R-:W-:Y:S02]  /*d470*/  LOP3.LUT P2, RZ, R141, 0xff00, RZ, 0xc0, !PT ;  /* 0x0000ff008dff7812 */ /* 0x000fe4000784c0ff */
[----:B------:R-:W-:Y:S01]  /*d480*/  LOP3.LUT P6, RZ, R149, 0xff00, RZ, 0xc0, !PT ;  /* 0x0000ff0095ff7812 */ /* 0x000fe200078cc0ff */
[----:B------:R-:W-:Y:S01]  /*d490*/  FFMA.FTZ R105, R34, R105, R126 ;  /* 0x0000006922697223 */ /* 0x000fe2000001007e */
[C---:B------:R-:W-:Y:S02]  /*d4a0*/  FSEL R124, R97.reuse, RZ, P2 ;  /* 0x000000ff617c7208 */ /* 0x040fe40001000000 */
[----:B------:R-:W-:-:S02]  /*d4b0*/  FSEL R97, R97, RZ, P6 ;  /* 0x000000ff61617208 */ /* 0x000fc40003000000 */
[----:B------:R-:W-:Y:S02]  /*d4c0*/  LOP3.LUT P6, RZ, R148, 0xff0000, RZ, 0xc0, !PT ;  /* 0x00ff000094ff7812 */ /* 0x000fe400078cc0ff */
[----:B------:R-:W-:Y:S01]  /*d4d0*/  F2FP.BF16.F32.PACK_AB R126, R97, R96 ;  /* 0x00000060617e723e */ /* 0x000fe200000010ff */
[----:B------:R-:W-:Y:S01]  /*d4e0*/  FMUL.FTZ R97, R105, UR13 ;  /* 0x0000000d69617c20 */ /* 0x000fe20008410000 */
[C---:B------:R-:W-:Y:S02]  /*d4f0*/  LOP3.LUT P2, RZ, R140.reuse, 0xff0000, RZ, 0xc0, !PT ;  /* 0x00ff00008cff7812 */ /* 0x040fe4000784c0ff */
[C---:B------:R-:W-:Y:S01]  /*d500*/  F2FP.BF16.F32.PACK_AB R105, R125.reuse, R105 ;  /* 0x000000697d69723e */ /* 0x040fe200000010ff */
[----:B------:R-:W-:Y:S01]  /*d510*/  FMUL.FTZ R125, R125, UR13 ;  /* 0x0000000d7d7d7c20 */ /* 0x000fe20008410000 */
[----:B------:R-:W-:Y:S02]  /*d520*/  FSEL R96, R97, RZ, P6 ;  /* 0x000000ff61607208 */ /* 0x000fe40003000000 */
[----:B------:R-:W-:-:S02]  /*d530*/  LOP3.LUT P6, RZ, R140, 0xff000000, RZ, 0xc0, !PT ;  /* 0xff0000008cff7812 */ /* 0x000fc400078cc0ff */
[----:B------:R-:W-:Y:S02]  /*d540*/  FSEL R97, R97, RZ, P2 ;  /* 0x000000ff61617208 */ /* 0x000fe40001000000 */
[----:B------:R-:W-:Y:S02]  /*d550*/  LOP3.LUT P2, RZ, R148, 0xff000000, RZ, 0xc0, !PT ;  /* 0xff00000094ff7812 */ /* 0x000fe4000784c0ff */
[----:B------:R-:W-:Y:S02]  /*d560*/  F2FP.BF16.F32.PACK_AB R98, R124, R98 ;  /* 0x000000627c62723e */ /* 0x000fe400000010ff */
[C---:B------:R-:W-:Y:S02]  /*d570*/  FSEL R124, R125.reuse, RZ, P6 ;  /* 0x000000ff7d7c7208 */ /* 0x040fe40003000000 */
[----:B------:R-:W-:Y:S02]  /*d580*/  FSEL R125, R125, RZ, P2 ;  /* 0x000000ff7d7d7208 */ /* 0x000fe40001000000 */
[----:B------:R-:W-:Y:S01]  /*d590*/  F2FP.BF16.F32.PACK_AB R97, R124, R97 ;  /* 0x000000617c61723e */ /* 0x000fe200000010ff */
[----:B------:R-:W-:Y:S01]  /*d5a0*/  IMAD.U32 R124, R116, 0x10000, RZ ;  /* 0x00010000747c7824 */ /* 0x000fe200078e00ff */
[----:B------:R-:W-:Y:S01]  /*d5b0*/  F2FP.BF16.F32.PACK_AB R125, R125, R96 ;  /* 0x000000607d7d723e */ /* 0x000fe200000010ff */
[----:B------:R-:W-:Y:S01]  /*d5c0*/  FFMA.FTZ R96, R22, R129, R128 ;  /* 0x0000008116607223 */ /* 0x000fe20000010080 */
[----:B------:R-:W-:-:S02]  /*d5d0*/  LOP3.LUT P2, RZ, R148, 0xff00, RZ, 0xc0, !PT ;  /* 0x0000ff0094ff7812 */ /* 0x000fc4000784c0ff */
[----:B------:R-:W-:Y:S01]  /*d5e0*/  LOP3.LUT P6, RZ, R140, 0xff00, RZ, 0xc0, !PT ;  /* 0x0000ff008cff7812 */ /* 0x000fe200078cc0ff */
[----:B------:R-:W-:-:S04]  /*d5f0*/  FADD.FTZ R96, R23, -R96 ;  /* 0x8000006017607221 */ /* 0x000fc80000010000 */
[----:B------:R-:W-:Y:S01]  /*d600*/  FFMA.FTZ R130, R34, R96, R124 ;  /* 0x0000006022827223 */ /* 0x000fe2000001007c */
[----:B------:R-:W-:-:S04]  /*d610*/  FMUL.FTZ R96, R104, UR13 ;  /* 0x0000000d68607c20 */ /* 0x000fc80008410000 */
[----:B------:R-:W-:Y:S01]  /*d620*/  F2FP.BF16.F32.PACK_AB R104, R104, R130 ;  /* 0x000000826868723e */ /* 0x000fe200000010ff */
[----:B------:R-:W-:Y:S01]  /*d630*/  FMUL.FTZ R130, R130, UR13 ;  /* 0x0000000d82827c20 */ /* 0x000fe20008410000 */
[----:B------:R-:W-:Y:S02]  /*d640*/  FSEL R124, R96, RZ, P2 ;  /* 0x000000ff607c7208 */ /* 0x000fe40001000000 */
[----:B------:R-:W-:Y:S02]  /*d650*/  LOP3.LUT P2, RZ, R140, 0xff, RZ, 0xc0, !PT ;  /* 0x000000ff8cff7812 */ /* 0x000fe4000784c0ff */
[----:B------:R-:W-:Y:S02]  /*d660*/  FSEL R96, R96, RZ, P6 ;  /* 0x000000ff60607208 */ /* 0x000fe40003000000 */
[----:B------:R-:W-:Y:S02]  /*d670*/  LOP3.LUT P6, RZ, R148, 0xff, RZ, 0xc0, !PT ;  /* 0x000000ff94ff7812 */ /* 0x000fe400078cc0ff */
[----:B------:R-:W-:-:S02]  /*d680*/  FSEL R131, R130, RZ, P2 ;  /* 0x000000ff82837208 */ /* 0x000fc40001000000 */
[----:B------:R-:W-:Y:S02]  /*d690*/  FSEL R130, R130, RZ, P6 ;  /* 0x000000ff82827208 */ /* 0x000fe40003000000 */
[----:B------:R-:W-:Y:S02]  /*d6a0*/  F2FP.BF16.F32.PACK_AB R96, R96, R131 ;  /* 0x000000836060723e */ /* 0x000fe400000010ff */
[----:B------:R-:W-:Y:S01]  /*d6b0*/  F2FP.BF16.F32.PACK_AB R124, R124, R130 ;  /* 0x000000827c7c723e */ /* 0x000fe200000010ff */
[----:B------:R-:W-:Y:S06]  /*d6c0*/  BRA `(.L_x_347) ;  /* 0x0000001c00dc7947 */ /* 0x000fec0003800000 */
.L_x_346:
[----:B012--5:R-:W-:Y:S01]  /*d6d0*/  PRMT R97, R119, 0x7632, R97 ;  /* 0x0000763277617816 */ /* 0x027fe20000000061 */
[-C--:B------:R-:W-:Y:S01]  /*d6e0*/  FFMA.FTZ R96, R191, R129.reuse, R128 ;  /* 0x00000081bf607223 */ /* 0x080fe20000010080 */
[----:B------:R-:W-:Y:S01]  /*d6f0*/  PRMT R124, R118, 0x7632, R124 ;  /* 0x00007632767c7816 */ /* 0x000fe2000000007c */
[-C--:B------:R-:W-:Y:S01]  /*d700*/  FFMA.FTZ R99, R166, R129.reuse, R128 ;  /* 0x00000081a6637223 */ /* 0x080fe20000010080 */
[----:B------:R-:W-:Y:S01]  /*d710*/  SHF.L.U32 R97, R97, 0x10, RZ ;  /* 0x0000001061617819 */ /* 0x000fe200000006ff */
[----:B------:R-:W-:Y:S01]  /*d720*/  FADD.FTZ R96, R192, -R96 ;  /* 0x80000060c0607221 */ /* 0x000fe20000010000 */
[----:B------:R-:W-:Y:S01]  /*d730*/  PRMT R98, R117, 0x7632, R98 ;  /* 0x0000763275627816 */ /* 0x000fe20000000062 */
[----:B------:R-:W-:Y:S02]  /*d740*/  IMAD.U32 R124, R124, 0x10000, RZ ;  /* 0x000100007c7c7824 */ /* 0x000fe400078e00ff */
[----:B------:R-:W-:Y:S01]  /*d750*/  FADD.FTZ R99, R163, -R99 ;  /* 0x80000063a3637221 */ /* 0x000fe20000010000 */
[----:B------:R-:W-:Y:S01]  /*d760*/  FFMA.FTZ R127, R34, R96, R97 ;  /* 0x00000060227f7223 */ /* 0x000fe20000010061 */
[----:B------:R-:W-:Y:S01]  /*d770*/  FFMA.FTZ R97, R164, R129, R128 ;  /* 0x00000081a4617223 */ /* 0x000fe20000010080 */
[----:B------:R-:W-:-:S02]  /*d780*/  SHF.L.U32 R96, R119, 0x10, RZ ;  /* 0x0000001077607819 */ /* 0x000fc400000006ff */
[----:B------:R-:W-:Y:S01]  /*d790*/  SHF.L.U32 R98, R98, 0x10, RZ ;  /* 0x0000001062627819 */ /* 0x000fe200000006ff */
[----:B------:R-:W-:Y:S01]  /*d7a0*/  FADD.FTZ R97, R165, -R97 ;  /* 0x80000061a5617221 */ /* 0x000fe20000010000 */
[----:B------:R-:W-:Y:S01]  /*d7b0*/  LOP3.LUT P6, RZ, R149, 0xff0000, RZ, 0xc0, !PT ;  /* 0x00ff000095ff7812 */ /* 0x000fe200078cc0ff */
[----:B------:R-:W-:Y:S01]  /*d7c0*/  FMUL.FTZ R127, R127, UR13 ;  /* 0x0000000d7f7f7c20 */ /* 0x000fe20008410000 */
[----:B------:R-:W-:Y:S01]  /*d7d0*/  LOP3.LUT P2, RZ, R141, 0xff0000, RZ, 0xc0, !PT ;  /* 0x00ff00008dff7812 */ /* 0x000fe2000784c0ff */
[----:B------:R-:W-:Y:S01]  /*d7e0*/  FFMA.FTZ R97, R34, R97, R96 ;  /* 0x0000006122617223 */ /* 0x000fe20000010060 */
[----:B------:R-:W-:Y:S01]  /*d7f0*/  FFMA.FTZ R96, R176, R129, R128 ;  /* 0x00000081b0607223 */ /* 0x000fe20000010080 */
[----:B------:R-:W-:Y:S02]  /*d800*/  SHF.L.U32 R125, R118, 0x10, RZ ;  /* 0x00000010767d7819 */ /* 0x000fe400000006ff */
[----:B------:R-:W-:Y:S01]  /*d810*/  PRMT R131, R116, 0x7632, R131 ;  /* 0x0000763274837816 */ /* 0x000fe20000000083 */
[----:B------:R-:W-:-:S03]  /*d820*/  FADD.FTZ R96, R175, -R96 ;  /* 0x80000060af607221 */ /* 0x000fc60000010000 */
[----:B------:R-:W-:Y:S01]  /*d830*/  SHF.L.U32 R131, R131, 0x10, RZ ;  /* 0x0000001083837819 */ /* 0x000fe200000006ff */
[C---:B------:R-:W-:Y:S01]  /*d840*/  FFMA.FTZ R96, R34.reuse, R96, R124 ;  /* 0x0000006022607223 */ /* 0x040fe2000001007c */
[----:B------:R-:W-:Y:S01]  /*d850*/  FFMA.FTZ R124, R34, R99, R98 ;  /* 0x00000063227c7223 */ /* 0x000fe20000010062 */
[----:B------:R-:W-:Y:S01]  /*d860*/  FMUL.FTZ R99, R97, UR13 ;  /* 0x0000000d61637c20 */ /* 0x000fe20008410000 */
[----:B------:R-:W-:Y:S01]  /*d870*/  FFMA.FTZ R97, R26, R129, R128 ;  /* 0x000000811a617223 */ /* 0x000fe20000010080 */
[----:B------:R-:W-:Y:S01]  /*d880*/  FMUL.FTZ R96, R96, UR13 ;  /* 0x0000000d60607c20 */ /* 0x000fe20008410000 */
[----:B------:R-:W-:Y:S02]  /*d890*/  FMUL.FTZ R124, R124, UR13 ;  /* 0x0000000d7c7c7c20 */ /* 0x000fe40008410000 */
[----:B------:R-:W-:Y:S01]  /*d8a0*/  FSEL R98, R99, RZ, P6 ;  /* 0x000000ff63627208 */ /* 0x000fe20003000000 */
[----:B------:R-:W-:Y:S01]  /*d8b0*/  FADD.FTZ R97, R27, -R97 ;  /* 0x800000611b617221 */ /* 0x000fe20000010000 */
[----:B------:R-:W-:-:S02]  /*d8c0*/  FSEL R99, R99, RZ, P2 ;  /* 0x000000ff63637208 */ /* 0x000fc40001000000 */
[----:B------:R-:W-:Y:S01]  /*d8d0*/  ISETP.GE.U32.AND P2, PT, R140, RZ, PT ;  /* 0x000000ff8c00720c */ /* 0x000fe20003f46070 */
[----:B------:R-:W-:Y:S01]  /*d8e0*/  FFMA.FTZ R97, R34, R97, R125 ;  /* 0x0000006122617223 */ /* 0x000fe2000001007d */
[----:B------:R-:W-:Y:S02]  /*d8f0*/  ISETP.GE.U32.AND P6, PT, R148, RZ, PT ;  /* 0x000000ff9400720c */ /* 0x000fe40003fc6070 */
[----:B------:R-:W-:Y:S02]  /*d900*/  ISETP.GE.U32.AND.EX P2, PT, R141, 0x1000000, PT, P2 ;  /* 0x010000008d00780c */ /* 0x000fe40003f46120 */
[----:B------:R-:W-:Y:S02]  /*d910*/  ISETP.GE.U32.AND.EX P6, PT, R149, 0x1000000, PT, P6 ;  /* 0x010000009500780c */ /* 0x000fe40003fc6160 */
[C---:B------:R-:W-:Y:S02]  /*d920*/  FSEL R125, R127.reuse, RZ, P2 ;  /* 0x000000ff7f7d7208 */ /* 0x040fe40001000000 */
[----:B------:R-:W-:-:S02]  /*d930*/  FSEL R127, R127, RZ, P6 ;  /* 0x000000ff7f7f7208 */ /* 0x000fc40003000000 */
[----:B------:R-:W-:Y:S02]  /*d940*/  LOP3.LUT P6, RZ, R149, 0xff, RZ, 0xc0, !PT ;  /* 0x000000ff95ff7812 */ /* 0x000fe400078cc0ff */
[----:B------:R-:W-:Y:S01]  /*d950*/  F2FP.BF16.F32.PACK_AB R127, R127, R98 ;  /* 0x000000627f7f723e */ /* 0x000fe200000010ff */
[----:B------:R-:W-:Y:S01]  /*d960*/  FMUL.FTZ R98, R97, UR13 ;  /* 0x0000000d61627c20 */ /* 0x000fe20008410000 */
[----:B------:R-:W-:Y:S02]  /*d970*/  LOP3.LUT P2, RZ, R141, 0xff, RZ, 0xc0, !PT ;  /* 0x000000ff8dff7812 */ /* 0x000fe4000784c0ff */
[----:B------:R-:W-:Y:S02]  /*d980*/  F2FP.BF16.F32.PACK_AB R99, R125, R99 ;  /* 0x000000637d63723e */ /* 0x000fe400000010ff */
[----:B------:R-:W-:Y:S02]  /*d990*/  FSEL R97, R98, RZ, P6 ;  /* 0x000000ff62617208 */ /* 0x000fe40003000000 */
[----:B------:R-:W-:-:S02]  /*d9a0*/  LOP3.LUT P6, RZ, R141, 0xff00, RZ, 0xc0, !PT ;  /* 0x0000ff008dff7812 */ /* 0x000fc400078cc0ff */
[----:B------:R-:W-:Y:S02]  /*d9b0*/  FSEL R98, R98, RZ, P2 ;  /* 0x000000ff62627208 */ /* 0x000fe40001000000 */
[----:B------:R-:W-:Y:S02]  /*d9c0*/  LOP3.LUT P2, RZ, R149, 0xff00, RZ, 0xc0, !PT ;  /* 0x0000ff0095ff7812 */ /* 0x000fe4000784c0ff */
[C---:B------:R-:W-:Y:S02]  /*d9d0*/  FSEL R125, R96.reuse, RZ, P6 ;  /* 0x000000ff607d7208 */ /* 0x040fe40003000000 */
[----:B------:R-:W-:Y:S02]  /*d9e0*/  FSEL R96, R96, RZ, P2 ;  /* 0x000000ff60607208 */ /* 0x000fe40001000000 */
[----:B------:R-:W-:Y:S02]  /*d9f0*/  F2FP.BF16.F32.PACK_AB R98, R125, R98 ;  /* 0x000000627d62723e */ /* 0x000fe400000010ff */
[----:B------:R-:W-:Y:S01]  /*da00*/  F2FP.BF16.F32.PACK_AB R126, R96, R97 ;  /* 0x00000061607e723e */ /* 0x000fe200000010ff */
[----:B------:R-:W-:Y:S01]  /*da10*/  FFMA.FTZ R97, R24, R129, R128 ;  /* 0x0000008118617223 */ /* 0x000fe20000010080 */
[----:B------:R-:W-:Y:S01]  /*da20*/  IMAD.U32 R96, R117, 0x10000, RZ ;  /* 0x0001000075607824 */ /* 0x000fe200078e00ff */
[----:B------:R-:W-:-:S02]  /*da30*/  LOP3.LUT P2, RZ, R140, 0xff0000, RZ, 0xc0, !PT ;  /* 0x00ff00008cff7812 */ /* 0x000fc4000784c0ff */
[----:B------:R-:W-:Y:S01]  /*da40*/  FADD.FTZ R97, R25, -R97 ;  /* 0x8000006119617221 */ /* 0x000fe20000010000 */
[----:B------:R-:W-:-:S03]  /*da50*/  LOP3.LUT P6, RZ, R140, 0xff000000, RZ, 0xc0, !PT ;  /* 0xff0000008cff7812 */ /* 0x000fc600078cc0ff */
[----:B------:R-:W-:Y:S01]  /*da60*/  FFMA.FTZ R97, R34, R97, R96 ;  /* 0x0000006122617223 */ /* 0x000fe20000010060 */
[----:B------:R-:W-:Y:S01]  /*da70*/  FFMA.FTZ R96, R22, R129, R128 ;  /* 0x0000008116607223 */ /* 0x000fe20000010080 */
[----:B------:R-:W-:Y:S02]  /*da80*/  FSEL R130, R124, RZ, P6 ;  /* 0x000000ff7c827208 */ /* 0x000fe40003000000 */
[----:B------:R-:W-:Y:S01]  /*da90*/  FMUL.FTZ R125, R97, UR13 ;  /* 0x0000000d617d7c20 */ /* 0x000fe20008410000 */
[----:B------:R-:W-:Y:S01]  /*daa0*/  SHF.L.U32 R97, R116, 0x10, RZ ;  /* 0x0000001074617819 */ /* 0x000fe200000006ff */
[----:B------:R-:W-:Y:S01]  /*dab0*/  FADD.FTZ R96, R23, -R96 ;  /* 0x8000006017607221 */ /* 0x000fe20000010000 */
[----:B------:R-:W-:-:S03]  /*dac0*/  LOP3.LUT P6, RZ, R148, 0xff000000, RZ, 0xc0, !PT ;  /* 0xff00000094ff7812 */ /* 0x000fc600078cc0ff */
[----:B------:R-:W-:Y:S01]  /*dad0*/  FFMA.FTZ R96, R34, R96, R97 ;  /* 0x0000006022607223 */ /* 0x000fe20000010061 */
[----:B------:R-:W-:Y:S02]  /*dae0*/  FSEL R97, R125, RZ, P2 ;  /* 0x000000ff7d617208 */ /* 0x000fe40001000000 */
[----:B------:R-:W-:Y:S02]  /*daf0*/  LOP3.LUT P2, RZ, R148, 0xff0000, RZ, 0xc0, !PT ;  /* 0x00ff000094ff7812 */ /* 0x000fe4000784c0ff */
[----:B------:R-:W-:Y:S01]  /*db00*/  F2FP.BF16.F32.PACK_AB R97, R130, R97 ;  /* 0x000000618261723e */ /* 0x000fe200000010ff */
[----:B------:R-:W-:Y:S01]  /*db10*/  FFMA.FTZ R130, R155, R129, R128 ;  /* 0x000000819b827223 */ /* 0x000fe20000010080 */
[----:B------:R-:W-:Y:S02]  /*db20*/  FSEL R125, R125, RZ, P2 ;  /* 0x000000ff7d7d7208 */ /* 0x000fe40001000000 */
[----:B------:R-:W-:Y:S01]  /*db30*/  FSEL R124, R124, RZ, P6 ;  /* 0x000000ff7c7c7208 */ /* 0x000fe20003000000 */
[----:B------:R-:W-:Y:S01]  /*db40*/  FADD.FTZ R130, R156, -R130 ;  /* 0x800000829c827221 */ /* 0x000fe20000010000 */
[----:B------:R-:W-:-:S02]  /*db50*/  LOP3.LUT P2, RZ, R148, 0xff00, RZ, 0xc0, !PT ;  /* 0x0000ff0094ff7812 */ /* 0x000fc4000784c0ff */
[----:B------:R-:W-:Y:S01]  /*db60*/  LOP3.LUT P6, RZ, R140, 0xff00, RZ, 0xc0, !PT ;  /* 0x0000ff008cff7812 */ /* 0x000fe200078cc0ff */
[----:B------:R-:W-:Y:S01]  /*db70*/  FFMA.FTZ R131, R34, R130, R131 ;  /* 0x0000008222837223 */ /* 0x000fe20000010083 */
[----:B------:R-:W-:Y:S01]  /*db80*/  F2FP.BF16.F32.PACK_AB R125, R124, R125 ;  /* 0x0000007d7c7d723e */ /* 0x000fe200000010ff */
[----:B------:R-:W-:Y:S02]  /*db90*/  FMUL.FTZ R130, R96, UR13 ;  /* 0x0000000d60827c20 */ /* 0x000fe40008410000 */
[----:B------:R-:W-:-:S05]  /*dba0*/  FMUL.FTZ R131, R131, UR13 ;  /* 0x0000000d83837c20 */ /* 0x000fca0008410000 */
[C---:B------:R-:W-:Y:S02]  /*dbb0*/  FSEL R124, R131.reuse, RZ, P2 ;  /* 0x000000ff837c7208 */ /* 0x040fe40001000000 */
[----:B------:R-:W-:Y:S02]  /*dbc0*/  LOP3.LUT P2, RZ, R140, 0xff, RZ, 0xc0, !PT ;  /* 0x000000ff8cff7812 */ /* 0x000fe4000784c0ff */
[----:B------:R-:W-:Y:S02]  /*dbd0*/  FSEL R96, R131, RZ, P6 ;  /* 0x000000ff83607208 */ /* 0x000fe40003000000 */
[----:B------:R-:W-:Y:S02]  /*dbe0*/  LOP3.LUT P6, RZ, R148, 0xff, RZ, 0xc0, !PT ;  /* 0x000000ff94ff7812 */ /* 0x000fe400078cc0ff */
[C---:B------:R-:W-:Y:S02]  /*dbf0*/  FSEL R131, R130.reuse, RZ, P2 ;  /* 0x000000ff82837208 */ /* 0x040fe40001000000 */
[----:B------:R-:W-:-:S02]  /*dc00*/  FSEL R130, R130, RZ, P6 ;  /* 0x000000ff82827208 */ /* 0x000fc40003000000 */
[----:B------:R-:W-:Y:S02]  /*dc10*/  F2FP.BF16.F32.PACK_AB R96, R96, R131 ;  /* 0x000000836060723e */ /* 0x000fe400000010ff */
[----:B------:R-:W-:Y:S01]  /*dc20*/  F2FP.BF16.F32.PACK_AB R124, R124, R130 ;  /* 0x000000827c7c723e */ /* 0x000fe200000010ff */
[----:B------:R-:W-:Y:S06]  /*dc30*/  BRA `(.L_x_347) ;  /* 0x0000001800807947 */ /* 0x000fec0003800000 */
.L_x_345:
[----:B012---:R-:W0:Y:S02]  /*dc40*/  LDC.64 R96, c[0x0][0x478] ;  /* 0x00011e00ff607b82 */ /* 0x007e240000000a00 */
[----:B0-----:R-:W-:-:S04]  /*dc50*/  ISETP.NE.U32.AND P1, PT, R96, RZ, PT ;  /* 0x000000ff6000720c */ /* 0x001fc80003f25070 */
[----:B------:R-:W-:-:S13]  /*dc60*/  ISETP.NE.AND.EX P1, PT, R97, RZ, PT, P1 ;  /* 0x000000ff6100720c */ /* 0x000fda0003f25310 */
[----:B------:R-:W-:Y:S05]  /*dc70*/  @!P1 BRA `(.L_x_348) ;  /* 0x00000004003c9947 */ /* 0x000fea0003800000 */
[-CC-:B------:R-:W-:Y:S01]  /*dc80*/  FFMA.FTZ R96, R164, R129.reuse, R128.reuse ;  /* 0x00000081a4607223 */ /* 0x180fe20000010080 */
[----:B------:R-:W-:Y:S01]  /*dc90*/  FFMA.FTZ R97, R191, R129, R128 ;  /* 0x00000081bf617223 */ /* 0x000fe20000010080 */
[----:B-----5:R-:W-:Y:S02]  /*dca0*/  LOP3.LUT P6, RZ, R149, 0xff0000, RZ, 0xc0, !PT ;  /* 0x00ff000095ff7812 */ /* 0x020fe400078cc0ff */
[----:B------:R-:W-:Y:S01]  /*dcb0*/  FADD.FTZ R96, R165, -R96 ;  /* 0x80000060a5607221 */ /* 0x000fe20000010000 */
[----:B------:R-:W-:Y:S01]  /*dcc0*/  FADD.FTZ R97, R192, -R97 ;  /* 0x80000061c0617221 */ /* 0x000fe20000010000 */
[----:B------:R-:W-:Y:S02]  /*dcd0*/  LOP3.LUT P2, RZ, R141, 0xff0000, RZ, 0xc0, !PT ;  /* 0x00ff00008dff7812 */ /* 0x000fe4000784c0ff */
[C---:B------:R-:W-:Y:S01]  /*dce0*/  FMUL.FTZ R98, R34.reuse, R96 ;  /* 0x0000006022627220 */ /* 0x040fe20000410000 */
[----:B------:R-:W-:-:S03]  /*dcf0*/  FMUL.FTZ R97, R34, R97 ;  /* 0x0000006122617220 */ /* 0x000fc60000410000 */
[----:B------:R-:W-:Y:S02]  /*dd00*/  FMUL.FTZ R99, R98, UR13 ;  /* 0x0000000d62637c20 */ /* 0x000fe40008410000 */
[C---:B------:R-:W-:Y:S01]  /*dd10*/  F2FP.BF16.F32.PACK_AB R107, R97.reuse, R98 ;  /* 0x00000062616b723e */ /* 0x040fe200000010ff */
[----:B------:R-:W-:Y:S02]  /*dd20*/  FMUL.FTZ R97, R97, UR13 ;  /* 0x0000000d61617c20 */ /* 0x000fe40008410000 */
[C---:B------:R-:W-:Y:S02]  /*dd30*/  FSEL R96, R99.reuse, RZ, P6 ;  /* 0x000000ff63607208 */ /* 0x040fe40003000000 */
[----:B------:R-:W-:Y:S02]  /*dd40*/  ISETP.GE.U32.AND P6, PT, R140, RZ, PT ;  /* 0x000000ff8c00720c */ /* 0x000fe40003fc6070 */
[----:B------:R-:W-:Y:S02]  /*dd50*/  FSEL R99, R99, RZ, P2 ;  /* 0x000000ff63637208 */ /* 0x000fe40001000000 */
[----:B------:R-:W-:-:S02]  /*dd60*/  ISETP.GE.U32.AND P2, PT, R148, RZ, PT ;  /* 0x000000ff9400720c */ /* 0x000fc40003f46070 */
[----:B------:R-:W-:Y:S02]  /*dd70*/  ISETP.GE.U32.AND.EX P6, PT, R141, 0x1000000, PT, P6 ;  /* 0x010000008d00780c */ /* 0x000fe40003fc6160 */
[----:B------:R-:W-:Y:S02]  /*dd80*/  ISETP.GE.U32.AND.EX P2, PT, R149, 0x1000000, PT, P2 ;  /* 0x010000009500780c */ /* 0x000fe40003f46120 */
[C---:B------:R-:W-:Y:S02]  /*dd90*/  FSEL R98, R97.reuse, RZ, P6 ;  /* 0x000000ff61627208 */ /* 0x040fe40003000000 */
[----:B------:R-:W-:Y:S02]  /*dda0*/  FSEL R97, R97, RZ, P2 ;  /* 0x000000ff61617208 */ /* 0x000fe40001000000 */
[----:B------:R-:W-:Y:S02]  /*ddb0*/  F2FP.BF16.F32.PACK_AB R99, R98, R99 ;  /* 0x000000636263723e */ /* 0x000fe400000010ff */
[----:B------:R-:W-:Y:S01]  /*ddc0*/  F2FP.BF16.F32.PACK_AB R127, R97, R96 ;  /* 0x00000060617f723e */ /* 0x000fe200000010ff */
[-CC-:B------:R-:W-:Y:S01]  /*ddd0*/  FFMA.FTZ R96, R26, R129.reuse, R128.reuse ;  /* 0x000000811a607223 */ /* 0x180fe20000010080 */
[----:B------:R-:W-:Y:S01]  /*dde0*/  FFMA.FTZ R97, R176, R129, R128 ;  /* 0x00000081b0617223 */ /* 0x000fe20000010080 */
[----:B------:R-:W-:-:S02]  /*ddf0*/  LOP3.LUT P6, RZ, R149, 0xff, RZ, 0xc0, !PT ;  /* 0x000000ff95ff7812 */ /* 0x000fc400078cc0ff */
        /* <DEDUP_REMOVED lines=9> */
[----:B------:R-:W-:Y:S02]  /*de90*/  LOP3.LUT P6, RZ, R141, 0xff00, RZ, 0xc0, !PT ;  /* 0x0000ff008dff7812 */ /* 0x000fe400078cc0ff */
[----:B------:R-:W-:Y:S02]  /*dea0*/  FSEL R98, R98, RZ, P2 ;  /* 0x000000ff62627208 */ /* 0x000fe40001000000 */
[----:B------:R-:W-:-:S02]  /*deb0*/  LOP3.LUT P2, RZ, R149, 0xff00, RZ, 0xc0, !PT ;  /* 0x0000ff0095ff7812 */ /* 0x000fc4000784c0ff */
[C---:B------:R-:W-:Y:S02]  /*dec0*/  FSEL R104, R97.reuse, RZ, P6 ;  /* 0x000000ff61687208 */ /* 0x040fe40003000000 */
[----:B------:R-:W-:Y:S02]  /*ded0*/  FSEL R97, R97, RZ, P2 ;  /* 0x000000ff61617208 */ /* 0x000fe40001000000 */
[----:B------:R-:W-:Y:S02]  /*dee0*/  F2FP.BF16.F32.PACK_AB R98, R104, R98 ;  /* 0x000000626862723e */ /* 0x000fe400000010ff */
[----:B------:R-:W-:Y:S01]  /*def0*/  F2FP.BF16.F32.PACK_AB R126, R97, R96 ;  /* 0x00000060617e723e */ /* 0x000fe200000010ff */
[-CC-:B------:R-:W-:Y:S01]  /*df00*/  FFMA.FTZ R97, R24, R129.reuse, R128.reuse ;  /* 0x0000008118617223 */ /* 0x180fe20000010080 */
[----:B------:R-:W-:Y:S01]  /*df10*/  FFMA.FTZ R96, R166, R129, R128 ;  /* 0x00000081a6607223 */ /* 0x000fe20000010080 */
[----:B------:R-:W-:Y:S02]  /*df20*/  LOP3.LUT P6, RZ, R148, 0xff0000, RZ, 0xc0, !PT ;  /* 0x00ff000094ff7812 */ /* 0x000fe400078cc0ff */
[----:B------:R-:W-:Y:S01]  /*df30*/  FADD.FTZ R97, R25, -R97 ;  /* 0x8000006119617221 */ /* 0x000fe20000010000 */
[----:B------:R-:W-:Y:S01]  /*df40*/  FADD.FTZ R96, R163, -R96 ;  /* 0x80000060a3607221 */ /* 0x000fe20000010000 */
[----:B------:R-:W-:-:S02]  /*df50*/  LOP3.LUT P2, RZ, R140, 0xff0000, RZ, 0xc0, !PT ;  /* 0x00ff00008cff7812 */ /* 0x000fc4000784c0ff */
        /* <DEDUP_REMOVED lines=13> */
[-C--:B------:R-:W-:Y:S01]  /*e030*/  FFMA.FTZ R96, R155, R129.reuse, R128 ;  /* 0x000000819b607223 */ /* 0x080fe20000010080 */
[----:B------:R-:W-:Y:S02]  /*e040*/  LOP3.LUT P2, RZ, R148, 0xff00, RZ, 0xc0, !PT ;  /* 0x0000ff0094ff7812 */ /* 0x000fe4000784c0ff */
[----:B------:R-:W-:Y:S01]  /*e050*/  LOP3.LUT P6, RZ, R140, 0xff00, RZ, 0xc0, !PT ;  /* 0x0000ff008cff7812 */ /* 0x000fe200078cc0ff */
[----:B------:R-:W-:Y:S01]  /*e060*/  FADD.FTZ R104, R156, -R96 ;  /* 0x800000609c687221 */ /* 0x000fe20000010000 */
[----:B------:R-:W-:-:S03]  /*e070*/  FFMA.FTZ R96, R22, R129, R128 ;  /* 0x0000008116607223 */ /* 0x000fc60000010080 */
[----:B------:R-:W-:Y:S01]  /*e080*/  FMUL.FTZ R104, R34, R104 ;  /* 0x0000006822687220 */ /* 0x000fe20000410000 */
[----:B------:R-:W-:-:S03]  /*e090*/  FADD.FTZ R124, R23, -R96 ;  /* 0x80000060177c7221 */ /* 0x000fc60000010000 */
[----:B------:R-:W-:Y:S01]  /*e0a0*/  FMUL.FTZ R96, R104, UR13 ;  /* 0x0000000d68607c20 */ /* 0x000fe20008410000 */
[----:B------:R-:W-:-:S04]  /*e0b0*/  FMUL.FTZ R130, R34, R124 ;  /* 0x0000007c22827220 */ /* 0x000fc80000410000 */
[----:B------:R-:W-:Y:S02]  /*e0c0*/  FSEL R124, R96, RZ, P2 ;  /* 0x000000ff607c7208 */ /* 0x000fe40001000000 */
[----:B------:R-:W-:Y:S01]  /*e0d0*/  F2FP.BF16.F32.PACK_AB R104, R104, R130 ;  /* 0x000000826868723e */ /* 0x000fe200000010ff */
[----:B------:R-:W-:Y:S01]  /*e0e0*/  FMUL.FTZ R130, R130, UR13 ;  /* 0x0000000d82827c20 */ /* 0x000fe20008410000 */
        /* <DEDUP_REMOVED lines=8> */
.L_x_348:
[-CC-:B------:R-:W-:Y:S01]  /*e170*/  FFMA.FTZ R98, R191, R129.reuse, R128.reuse ;  /* 0x00000081bf627223 */ /* 0x180fe20000010080 */
[----:B------:R-:W-:Y:S01]  /*e180*/  FFMA.FTZ R97, R164, R129, R128 ;  /* 0x00000081a4617223 */ /* 0x000fe20000010080 */
[----:B-----5:R-:W-:Y:S02]  /*e190*/  ISETP.GE.U32.AND P2, PT, R140, RZ, PT ;  /* 0x000000ff8c00720c */ /* 0x020fe40003f46070 */
[----:B------:R-:W-:Y:S01]  /*e1a0*/  FADD.FTZ R98, R192, -R98 ;  /* 0x80000062c0627221 */ /* 0x000fe20000010000 */
[----:B------:R-:W-:Y:S01]  /*e1b0*/  FADD.FTZ R97, R165, -R97 ;  /* 0x80000061a5617221 */ /* 0x000fe20000010000 */
[C---:B------:R-:W-:Y:S02]  /*e1c0*/  ISETP.GE.U32.AND.EX P2, PT, R141.reuse, 0x1000000, PT, P2 ;  /* 0x010000008d00780c */ /* 0x040fe40003f46120 */
[C---:B------:R-:W-:Y:S01]  /*e1d0*/  FMUL.FTZ R98, R34.reuse, R98 ;  /* 0x0000006222627220 */ /* 0x040fe20000410000 */
[----:B------:R-:W-:Y:S01]  /*e1e0*/  FMUL.FTZ R97, R34, R97 ;  /* 0x0000006122617220 */ /* 0x000fe20000410000 */
[----:B------:R-:W-:-:S02]  /*e1f0*/  LOP3.LUT P6, RZ, R141, 0xff0000, RZ, 0xc0, !PT ;  /* 0x00ff00008dff7812 */ /* 0x000fc400078cc0ff */
[----:B------:R-:W-:Y:S01]  /*e200*/  FMUL.FTZ R98, R98, UR13 ;  /* 0x0000000d62627c20 */ /* 0x000fe20008410000 */
[----:B------:R-:W-:-:S04]  /*e210*/  FMUL.FTZ R97, R97, UR13 ;  /* 0x0000000d61617c20 */ /* 0x000fc80008410000 */
[----:B------:R-:W-:Y:S02]  /*e220*/  FSEL R96, R98, RZ, P2 ;  /* 0x000000ff62607208 */ /* 0x000fe40001000000 */
[----:B------:R-:W-:Y:S02]  /*e230*/  ISETP.GE.U32.AND P2, PT, R148, RZ, PT ;  /* 0x000000ff9400720c */ /* 0x000fe40003f46070 */
[----:B------:R-:W-:Y:S02]  /*e240*/  FSEL R99, R97, RZ, P6 ;  /* 0x000000ff61637208 */ /* 0x000fe40003000000 */
[C---:B------:R-:W-:Y:S02]  /*e250*/  LOP3.LUT P6, RZ, R149.reuse, 0xff0000, RZ, 0xc0, !PT ;  /* 0x00ff000095ff7812 */ /* 0x040fe400078cc0ff */
[----:B------:R-:W-:Y:S02]  /*e260*/  ISETP.GE.U32.AND.EX P2, PT, R149, 0x1000000, PT, P2 ;  /* 0x010000009500780c */ /* 0x000fe40003f46120 */
[----:B------:R-:W-:Y:S01]  /*e270*/  F2FP.BF16.F32.PACK_AB R99, R96, R99 ;  /* 0x000000636063723e */ /* 0x000fe200000010ff */
[----:B------:R-:W-:Y:S01]  /*e280*/  FFMA.FTZ R96, R26, R129, R128 ;  /* 0x000000811a607223 */ /* 0x000fe20000010080 */
[----:B------:R-:W-:-:S02]  /*e290*/  FSEL R97, R97, RZ, P6 ;  /* 0x000000ff61617208 */ /* 0x000fc40003000000 */
[----:B------:R-:W-:Y:S01]  /*e2a0*/  FSEL R98, R98, RZ, P2 ;  /* 0x000000ff62627208 */ /* 0x000fe20001000000 */
[----:B------:R-:W-:Y:S01]  /*e2b0*/  FADD.FTZ R96, R27, -R96 ;  /* 0x800000601b607221 */ /* 0x000fe20000010000 */
[----:B------:R-:W-:Y:S02]  /*e2c0*/  LOP3.LUT P6, RZ, R149, 0xff, RZ, 0xc0, !PT ;  /* 0x000000ff95ff7812 */ /* 0x000fe400078cc0ff */
[----:B------:R-:W-:Y:S01]  /*e2d0*/  F2FP.BF16.F32.PACK_AB R127, R98, R97 ;  /* 0x00000061627f723e */ /* 0x000fe200000010ff */
[----:B------:R-:W-:Y:S01]  /*e2e0*/  FFMA.FTZ R97, R176, R129, R128 ;  /* 0x00000081b0617223 */ /* 0x000fe20000010080 */
[----:B------:R-:W-:Y:S01]  /*e2f0*/  FMUL.FTZ R96, R34, R96 ;  /* 0x0000006022607220 */ /* 0x000fe20000410000 */
[----:B------:R-:W-:Y:S02]  /*e300*/  LOP3.LUT P2, RZ, R141, 0xff, RZ, 0xc0, !PT ;  /* 0x000000ff8dff7812 */ /* 0x000fe4000784c0ff */
[----:B------:R-:W-:Y:S01]  /*e310*/  FADD.FTZ R97, R175, -R97 ;  /* 0x80000061af617221 */ /* 0x000fe20000010000 */
[----:B------:R-:W-:-:S03]  /*e320*/  FMUL.FTZ R98, R96, UR13 ;  /* 0x0000000d60627c20 */ /* 0x000fc60008410000 */
[----:B------:R-:W-:Y:S02]  /*e330*/  FMUL.FTZ R97, R34, R97 ;  /* 0x0000006122617220 */ /* 0x000fe40000410000 */
[C---:B------:R-:W-:Y:S02]  /*e340*/  FSEL R96, R98.reuse, RZ, P6 ;  /* 0x000000ff62607208 */ /* 0x040fe40003000000 */
        /* <DEDUP_REMOVED lines=8> */
[-CC-:B------:R-:W-:Y:S01]  /*e3d0*/  FFMA.FTZ R97, R24, R129.reuse, R128.reuse ;  /* 0x0000008118617223 */ /* 0x180fe20000010080 */
[----:B------:R-:W-:Y:S01]  /*e3e0*/  FFMA.FTZ R96, R166, R129, R128 ;  /* 0x00000081a6607223 */ /* 0x000fe20000010080 */
[C---:B------:R-:W-:Y:S02]  /*e3f0*/  LOP3.LUT P2, RZ, R140.reuse, 0xff0000, RZ, 0xc0, !PT ;  /* 0x00ff00008cff7812 */ /* 0x040fe4000784c0ff */
[----:B------:R-:W-:Y:S01]  /*e400*/  FADD.FTZ R97, R25, -R97 ;  /* 0x8000006119617221 */ /* 0x000fe20000010000 */
[----:B------:R-:W-:Y:S01]  /*e410*/  FADD.FTZ R96, R163, -R96 ;  /* 0x80000060a3607221 */ /* 0x000fe20000010000 */
[----:B------:R-:W-:-:S02]  /*e420*/  LOP3.LUT P6, RZ, R140, 0xff000000, RZ, 0xc0, !PT ;  /* 0xff0000008cff7812 */ /* 0x000fc400078cc0ff */
[C---:B------:R-:W-:Y:S01]  /*e430*/  FMUL.FTZ R97, R34.reuse, R97 ;  /* 0x0000006122617220 */ /* 0x040fe20000410000 */
[----:B------:R-:W-:-:S03]  /*e440*/  FMUL.FTZ R96, R34, R96 ;  /* 0x0000006022607220 */ /* 0x000fc60000410000 */
[----:B------:R-:W-:Y:S01]  /*e450*/  FMUL.FTZ R125, R97, UR13 ;  /* 0x0000000d617d7c20 */ /* 0x000fe20008410000 */
[----:B------:R-:W-:-:S04]  /*e460*/  FMUL.FTZ R124, R96, UR13 ;  /* 0x0000000d607c7c20 */ /* 0x000fc80008410000 */
[----:B------:R-:W-:Y:S02]  /*e470*/  FSEL R97, R125, RZ, P2 ;  /* 0x000000ff7d617208 */ /* 0x000fe40001000000 */
[----:B------:R-:W-:Y:S02]  /*e480*/  FSEL R96, R124, RZ, P6 ;  /* 0x000000ff7c607208 */ /* 0x000fe40003000000 */
[C---:B------:R-:W-:Y:S02]  /*e490*/  LOP3.LUT P2, RZ, R148.reuse, 0xff0000, RZ, 0xc0, !PT ;  /* 0x00ff000094ff7812 */ /* 0x040fe4000784c0ff */
[----:B------:R-:W-:Y:S02]  /*e4a0*/  LOP3.LUT P6, RZ, R148, 0xff000000, RZ, 0xc0, !PT ;  /* 0xff00000094ff7812 */ /* 0x000fe400078cc0ff */
        /* <DEDUP_REMOVED lines=13> */
[----:B------:R-:W-:Y:S02]  /*e580*/  FSEL R124, R96, RZ, P2 ;  /* 0x000000ff607c7208 */ /* 0x000fe40001000000 */
        /* <DEDUP_REMOVED lines=9> */
.L_x_344:
[----:B------:R-:W-:-:S04]  /*e620*/  UISETP.NE.U32.AND UP0, UPT, UR24, URZ, UPT ;  /* 0x000000ff1800728c */ /* 0x000fc8000bf05070 */
[----:B------:R-:W-:-:S09]  /*e630*/  UISETP.NE.AND.EX UP0, UPT, UR25, URZ, UPT, UP0 ;  /* 0x000000ff1900728c */ /* 0x000fd2000bf05300 */
[----:B------:R-:W-:Y:S05]  /*e640*/  BRA.U !UP0, `(.L_x_349) ;  /* 0x0000000908307547 */ /* 0x000fea000b800000 */
[----:B012---:R-:W0:Y:S02]  /*e650*/  LDC.64 R124, c[0x0][0x478] ;  /* 0x00011e00ff7c7b82 */ /* 0x007e240000000a00 */
        /* <DEDUP_REMOVED lines=16> */
[----:B------:R-:W-:Y:S01]  /*e760*/  IMAD.U32 R126, R119, 0x10000, RZ ;  /* 0x00010000777e7824 */ /* 0x000fe200078e00ff */
[----:B------:R-:W-:Y:S01]  /*e770*/  ISETP.GE.U32.AND P2, PT, R148, RZ, PT ;  /* 0x000000ff9400720c */ /* 0x000fe20003f46070 */
[----:B------:R-:W-:Y:S01]  /*e780*/  FFMA.FTZ R131, R155, R129, R128 ;  /* 0x000000819b837223 */ /* 0x000fe20000010080 */
[----:B------:R-:W-:-:S02]  /*e790*/  SHF.L.U32 R104, R104, 0x10, RZ ;  /* 0x0000001068687819 */ /* 0x000fc400000006ff */
[C---:B------:R-:W-:Y:S01]  /*e7a0*/  ISETP.GE.U32.AND.EX P2, PT, R149.reuse, 0x1000000, PT, P2 ;  /* 0x010000009500780c */ /* 0x040fe20003f46120 */
[----:B------:R-:W-:Y:S01]  /*e7b0*/  FADD.FTZ R131, R156, -R131 ;  /* 0x800000839c837221 */ /* 0x000fe20000010000 */
[----:B------:R-:W-:Y:S01]  /*e7c0*/  LOP3.LUT P6, RZ, R149, 0xff0000, RZ, 0xc0, !PT ;  /* 0x00ff000095ff7812 */ /* 0x000fe200078cc0ff */
[----:B------:R-:W-:Y:S01]  /*e7d0*/  FFMA.FTZ R124, R34, R106, R104 ;  /* 0x0000006a227c7223 */ /* 0x000fe20000010068 */
[-CC-:B------:R-:W-:Y:S01]  /*e7e0*/  FFMA.FTZ R104, R164, R129.reuse, R128.reuse ;  /* 0x00000081a4687223 */ /* 0x180fe20000010080 */
[----:B------:R-:W-:Y:S01]  /*e7f0*/  FFMA.FTZ R106, R26, R129, R128 ;  /* 0x000000811a6a7223 */ /* 0x000fe20000010080 */
[----:B------:R-:W-:Y:S02]  /*e800*/  PRMT R130, R116, 0x7632, R130 ;  /* 0x0000763274827816 */ /* 0x000fe40000000082 */
[----:B------:R-:W-:Y:S01]  /*e810*/  FADD.FTZ R125, R165, -R104 ;  /* 0x80000068a57d7221 */ /* 0x000fe20000010000 */
[----:B------:R-:W-:Y:S01]  /*e820*/  SHF.L.U32 R104, R118, 0x10, RZ ;  /* 0x0000001076687819 */ /* 0x000fe200000006ff */
[----:B------:R-:W-:Y:S01]  /*e830*/  FADD.FTZ R106, R27, -R106 ;  /* 0x8000006a1b6a7221 */ /* 0x000fe20000010000 */
[----:B------:R-:W-:Y:S01]  /*e840*/  SHF.L.U32 R130, R130, 0x10, RZ ;  /* 0x0000001082827819 */ /* 0x000fe200000006ff */
[----:B------:R-:W-:-:S02]  /*e850*/  FFMA.FTZ R125, R34, R125, R126 ;  /* 0x0000007d227d7223 */ /* 0x000fc4000001007e */
[C---:B------:R-:W-:Y:S01]  /*e860*/  FFMA.FTZ R106, R34.reuse, R106, R104 ;  /* 0x0000006a226a7223 */ /* 0x040fe20000010068 */
[C---:B------:R-:W-:Y:S01]  /*e870*/  FMUL.FTZ R104, R107.reuse, UR13 ;  /* 0x0000000d6b687c20 */ /* 0x040fe20008410000 */
[----:B------:R-:W-:Y:S01]  /*e880*/  FFMA.FTZ R131, R34, R131, R130 ;  /* 0x0000008322837223 */ /* 0x000fe20000010082 */
[----:B------:R-:W-:Y:S01]  /*e890*/  F2FP.BF16.F32.PACK_AB R107, R107, R125 ;  /* 0x0000007d6b6b723e */ /* 0x000fe200000010ff */
[----:B------:R-:W-:Y:S02]  /*e8a0*/  FMUL.FTZ R125, R125, UR13 ;  /* 0x0000000d7d7d7c20 */ /* 0x000fe40008410000 */
[----:B------:R-:W-:Y:S01]  /*e8b0*/  FSEL R127, R104, RZ, P2 ;  /* 0x000000ff687f7208 */ /* 0x000fe20001000000 */
[----:B------:R-:W-:Y:S01]  /*e8c0*/  FMUL.FTZ R104, R106, UR13 ;  /* 0x0000000d6a687c20 */ /* 0x000fe20008410000 */
[C---:B------:R-:W-:Y:S01]  /*e8d0*/  F2FP.BF16.F32.PACK_AB R106, R105.reuse, R106 ;  /* 0x0000006a696a723e */ /* 0x040fe200000010ff */
[----:B------:R-:W-:Y:S01]  /*e8e0*/  FMUL.FTZ R105, R105, UR13 ;  /* 0x0000000d69697c20 */ /* 0x000fe20008410000 */
[----:B------:R-:W-:Y:S01]  /*e8f0*/  FSEL R125, R125, RZ, P6 ;  /* 0x000000ff7d7d7208 */ /* 0x000fe20003000000 */
[----:B------:R-:W-:Y:S01]  /*e900*/  FMUL.FTZ R130, R131, UR13 ;  /* 0x0000000d83827c20 */ /* 0x000fe20008410000 */
[----:B------:R-:W-:-:S02]  /*e910*/  LOP3.LUT P2, RZ, R149, 0xff, RZ, 0xc0, !PT ;  /* 0x000000ff95ff7812 */ /* 0x000fc4000784c0ff */
[----:B------:R-:W-:Y:S02]  /*e920*/  LOP3.LUT P6, RZ, R149, 0xff00, RZ, 0xc0, !PT ;  /* 0x0000ff0095ff7812 */ /* 0x000fe400078cc0ff */
[----:B------:R-:W-:Y:S02]  /*e930*/  FSEL R104, R104, RZ, P2 ;  /* 0x000000ff68687208 */ /* 0x000fe40001000000 */
[----:B------:R-:W-:Y:S02]  /*e940*/  FSEL R105, R105, RZ, P6 ;  /* 0x000000ff69697208 */ /* 0x000fe40003000000 */
[----:B------:R-:W-:Y:S01]  /*e950*/  F2FP.BF16.F32.PACK_AB R127, R127, R125 ;  /* 0x0000007d7f7f723e */ /* 0x000fe200000010ff */
[----:B------:R-:W-:Y:S01]  /*e960*/  IMAD.U32 R125, R116, 0x10000, RZ ;  /* 0x00010000747d7824 */ /* 0x000fe200078e00ff */
[----:B------:R-:W-:Y:S01]  /*e970*/  F2FP.BF16.F32.PACK_AB R126, R105, R104 ;  /* 0x00000068697e723e */ /* 0x000fe200000010ff */
[----:B------:R-:W-:Y:S01]  /*e980*/  FFMA.FTZ R105, R24, R129, R128 ;  /* 0x0000008118697223 */ /* 0x000fe20000010080 */
[----:B------:R-:W-:-:S02]  /*e990*/  SHF.L.U32 R104, R117, 0x10, RZ ;  /* 0x0000001075687819 */ /* 0x000fc400000006ff */
[C---:B------:R-:W-:Y:S01]  /*e9a0*/  LOP3.LUT P2, RZ, R148.reuse, 0xff0000, RZ, 0xc0, !PT ;  /* 0x00ff000094ff7812 */ /* 0x040fe2000784c0ff */
[----:B------:R-:W-:Y:S01]  /*e9b0*/  FADD.FTZ R105, R25, -R105 ;  /* 0x8000006919697221 */ /* 0x000fe20000010000 */
[----:B------:R-:W-:-:S03]  /*e9c0*/  LOP3.LUT P6, RZ, R148, 0xff000000, RZ, 0xc0, !PT ;  /* 0xff00000094ff7812 */ /* 0x000fc600078cc0ff */
[----:B------:R-:W-:Y:S01]  /*e9d0*/  FFMA.FTZ R105, R34, R105, R104 ;  /* 0x0000006922697223 */ /* 0x000fe20000010068 */
[----:B------:R-:W-:-:S04]  /*e9e0*/  FFMA.FTZ R104, R22, R129, R128 ;  /* 0x0000008116687223 */ /* 0x000fc80000010080 */
[----:B------:R-:W-:-:S04]  /*e9f0*/  FADD.FTZ R104, R23, -R104 ;  /* 0x8000006817687221 */ /* 0x000fc80000010000 */
[----:B------:R-:W-:Y:S01]  /*ea00*/  FFMA.FTZ R104, R34, R104, R125 ;  /* 0x0000006822687223 */ /* 0x000fe2000001007d */
[----:B------:R-:W-:Y:S01]  /*ea10*/  FMUL.FTZ R125, R105, UR13 ;  /* 0x0000000d697d7c20 */ /* 0x000fe20008410000 */
[C---:B------:R-:W-:Y:S01]  /*ea20*/  F2FP.BF16.F32.PACK_AB R105, R124.reuse, R105 ;  /* 0x000000697c69723e */ /* 0x040fe200000010ff */
[----:B------:R-:W-:-:S03]  /*ea30*/  FMUL.FTZ R124, R124, UR13 ;  /* 0x0000000d7c7c7c20 */ /* 0x000fc60008410000 */
[----:B------:R-:W-:Y:S02]  /*ea40*/  FSEL R125, R125, RZ, P2 ;  /* 0x000000ff7d7d7208 */ /* 0x000fe40001000000 */
[----:B------:R-:W-:Y:S02]  /*ea50*/  FSEL R124, R124, RZ, P6 ;  /* 0x000000ff7c7c7208 */ /* 0x000fe40003000000 */
[----:B------:R-:W-:Y:S02]  /*ea60*/  LOP3.LUT P2, RZ, R148, 0xff, RZ, 0xc0, !PT ;  /* 0x000000ff94ff7812 */ /* 0x000fe4000784c0ff */
[----:B------:R-:W-:Y:S01]  /*ea70*/  F2FP.BF16.F32.PACK_AB R125, R124, R125 ;  /* 0x0000007d7c7d723e */ /* 0x000fe200000010ff */
[----:B------:R-:W-:Y:S01]  /*ea80*/  FMUL.FTZ R124, R104, UR13 ;  /* 0x0000000d687c7c20 */ /* 0x000fe20008410000 */
[----:B------:R-:W-:Y:S02]  /*ea90*/  LOP3.LUT P6, RZ, R148, 0xff00, RZ, 0xc0, !PT ;  /* 0x0000ff0094ff7812 */ /* 0x000fe400078cc0ff */
[----:B------:R-:W-:-:S02]  /*eaa0*/  F2FP.BF16.F32.PACK_AB R104, R131, R104 ;  /* 0x000000688368723e */ /* 0x000fc400000010ff */
[----:B------:R-:W-:Y:S02]  /*eab0*/  FSEL R124, R124, RZ, P2 ;  /* 0x000000ff7c7c7208 */ /* 0x000fe40001000000 */
[----:B------:R-:W-:-:S04]  /*eac0*/  FSEL R130, R130, RZ, P6 ;  /* 0x000000ff82827208 */ /* 0x000fc80003000000 */
[----:B------:R-:W-:Y:S01]  /*ead0*/  F2FP.BF16.F32.PACK_AB R124, R130, R124 ;  /* 0x0000007c827c723e */ /* 0x000fe200000010ff */
[----:B------:R-:W-:Y:S06]  /*eae0*/  BRA `(.L_x_347) ;  /* 0x0000000800d47947 */ /* 0x000fec0003800000 */
.L_x_350:
[-C--:B------:R-:W-:Y:S01]  /*eaf0*/  FFMA.FTZ R125, R164, R129.reuse, R128 ;  /* 0x00000081a47d7223 */ /* 0x080fe20000010080 */
[----:B-----5:R-:W-:Y:S01]  /*eb00*/  PRMT R124, R119, 0x7632, R124 ;  /* 0x00007632777c7816 */ /* 0x020fe2000000007c */
[----:B------:R-:W-:Y:S01]  /*eb10*/  FFMA.FTZ R127, R191, R129, R128 ;  /* 0x00000081bf7f7223 */ /* 0x000fe20000010080 */
[----:B------:R-:W-:Y:S02]  /*eb20*/  IMAD.U32 R126, R119, 0x10000, RZ ;  /* 0x00010000777e7824 */ /* 0x000fe400078e00ff */
[----:B------:R-:W-:Y:S01]  /*eb30*/  FADD.FTZ R125, R165, -R125 ;  /* 0x8000007da57d7221 */ /* 0x000fe20000010000 */
[----:B------:R-:W-:Y:S01]  /*eb40*/  SHF.L.U32 R124, R124, 0x10, RZ ;  /* 0x000000107c7c7819 */ /* 0x000fe200000006ff */
[----:B------:R-:W-:Y:S01]  /*eb50*/  FADD.FTZ R127, R192, -R127 ;  /* 0x8000007fc07f7221 */ /* 0x000fe20000010000 */
[----:B------:R-:W-:Y:S01]  /*eb60*/  ISETP.GE.U32.AND P2, PT, R148, RZ, PT ;  /* 0x000000ff9400720c */ /* 0x000fe20003f46070 */
[--C-:B------:R-:W-:Y:S01]  /*eb70*/  FFMA.FTZ R125, R34, R125, R126.reuse ;  /* 0x0000007d227d7223 */ /* 0x100fe2000001007e */
[----:B------:R-:W-:Y:S01]  /*eb80*/  PRMT R126, R118, 0x7632, R126 ;  /* 0x00007632767e7816 */ /* 0x000fe2000000007e */
[----:B------:R-:W-:Y:S01]  /*eb90*/  FFMA.FTZ R124, R34, R127, R124 ;  /* 0x0000007f227c7223 */ /* 0x000fe2000001007c */
[----:B------:R-:W-:Y:S01]  /*eba0*/  LOP3.LUT P6, RZ, R149, 0xff0000, RZ, 0xc0, !PT ;  /* 0x00ff000095ff7812 */ /* 0x000fe200078cc0ff */
[----:B------:R-:W-:Y:S01]  /*ebb0*/  FMUL.FTZ R127, R125, UR13 ;  /* 0x0000000d7d7f7c20 */ /* 0x000fe20008410000 */
[----:B------:R-:W-:Y:S01]  /*ebc0*/  ISETP.GE.U32.AND.EX P2, PT, R149, 0x1000000, PT, P2 ;  /* 0x010000009500780c */ /* 0x000fe20003f46120 */
[----:B------:R-:W-:Y:S01]  /*ebd0*/  FMUL.FTZ R125, R124, UR13 ;  /* 0x0000000d7c7d7c20 */ /* 0x000fe20008410000 */
[----:B------:R-:W-:Y:S01]  /*ebe0*/  FFMA.FTZ R124, R176, R129, R128 ;  /* 0x00000081b07c7223 */ /* 0x000fe20000010080 */
[----:B------:R-:W-:Y:S01]  /*ebf0*/  SHF.L.U32 R126, R126, 0x10, RZ ;  /* 0x000000107e7e7819 */ /* 0x000fe200000006ff */
[----:B------:R-:W-:Y:S01]  /*ec00*/  IMAD.U32 R130, R117, 0x10000, RZ ;  /* 0x0001000075827824 */ /* 0x000fe200078e00ff */
[----:B------:R-:W-:Y:S01]  /*ec10*/  FSEL R127, R127, RZ, P6 ;  /* 0x000000ff7f7f7208 */ /* 0x000fe20003000000 */
[----:B------:R-:W-:Y:S01]  /*ec20*/  FADD.FTZ R124, R175, -R124 ;  /* 0x8000007caf7c7221 */ /* 0x000fe20000010000 */
[----:B------:R-:W-:-:S02]  /*ec30*/  FSEL R125, R125, RZ, P2 ;  /* 0x000000ff7d7d7208 */ /* 0x000fc40001000000 */
[----:B------:R-:W-:Y:S01]  /*ec40*/  PRMT R131, R117, 0x7632, R131 ;  /* 0x0000763275837816 */ /* 0x000fe20000000083 */
[----:B------:R-:W-:Y:S01]  /*ec50*/  FFMA.FTZ R124, R34, R124, R126 ;  /* 0x0000007c227c7223 */ /* 0x000fe2000001007e */
[----:B------:R-:W-:Y:S01]  /*ec60*/  FFMA.FTZ R126, R26, R129, R128 ;  /* 0x000000811a7e7223 */ /* 0x000fe20000010080 */
[----:B------:R-:W-:Y:S02]  /*ec70*/  F2FP.BF16.F32.PACK_AB R127, R125, R127 ;  /* 0x0000007f7d7f723e */ /* 0x000fe400000010ff */
[----:B------:R-:W-:Y:S01]  /*ec80*/  SHF.L.U32 R125, R118, 0x10, RZ ;  /* 0x00000010767d7819 */ /* 0x000fe200000006ff */
[----:B------:R-:W-:Y:S01]  /*ec90*/  FADD.FTZ R126, R27, -R126 ;  /* 0x8000007e1b7e7221 */ /* 0x000fe20000010000 */
[----:B------:R-:W-:Y:S01]  /*eca0*/  SHF.L.U32 R131, R131, 0x10, RZ ;  /* 0x0000001083837819 */ /* 0x000fe200000006ff */
[----:B------:R-:W-:Y:S01]  /*ecb0*/  FMUL.FTZ R124, R124, UR13 ;  /* 0x0000000d7c7c7c20 */ /* 0x000fe20008410000 */
[C---:B------:R-:W-:Y:S01]  /*ecc0*/  LOP3.LUT P2, RZ, R149.reuse, 0xff, RZ, 0xc0, !PT ;  /* 0x000000ff95ff7812 */ /* 0x040fe2000784c0ff */
[----:B------:R-:W-:Y:S01]  /*ecd0*/  FFMA.FTZ R126, R34, R126, R125 ;  /* 0x0000007e227e7223 */ /* 0x000fe2000001007d */
[----:B------:R-:W-:Y:S01]  /*ece0*/  FFMA.FTZ R125, R24, R129, R128 ;  /* 0x00000081187d7223 */ /* 0x000fe20000010080 */
[----:B------:R-:W-:-:S02]  /*ecf0*/  LOP3.LUT P6, RZ, R149, 0xff00, RZ, 0xc0, !PT ;  /* 0x0000ff0095ff7812 */ /* 0x000fc400078cc0ff */
[----:B------:R-:W-:Y:S01]  /*ed00*/  FMUL.FTZ R126, R126, UR13 ;  /* 0x0000000d7e7e7c20 */ /* 0x000fe20008410000 */
[----:B------:R-:W-:Y:S01]  /*ed10*/  FADD.FTZ R125, R25, -R125 ;  /* 0x8000007d197d7221 */ /* 0x000fe20000010000 */
[----:B------:R-:W-:Y:S02]  /*ed20*/  FSEL R124, R124, RZ, P6 ;  /* 0x000000ff7c7c7208 */ /* 0x000fe40003000000 */
[----:B------:R-:W-:Y:S01]  /*ed30*/  LOP3.LUT P6, RZ, R148, 0xff000000, RZ, 0xc0, !PT ;  /* 0xff00000094ff7812 */ /* 0x000fe200078cc0ff */
[----:B------:R-:W-:Y:S01]  /*ed40*/  FFMA.FTZ R125, R34, R125, R130 ;  /* 0x0000007d227d7223 */ /* 0x000fe20000010082 */
[----:B------:R-:W-:Y:S01]  /*ed50*/  FFMA.FTZ R130, R166, R129, R128 ;  /* 0x00000081a6827223 */ /* 0x000fe20000010080 */
[----:B------:R-:W-:Y:S02]  /*ed60*/  FSEL R126, R126, RZ, P2 ;  /* 0x000000ff7e7e7208 */ /* 0x000fe40001000000 */
[----:B------:R-:W-:Y:S01]  /*ed70*/  FMUL.FTZ R125, R125, UR13 ;  /* 0x0000000d7d7d7c20 */ /* 0x000fe20008410000 */
[----:B------:R-:W-:Y:S01]  /*ed80*/  FADD.FTZ R130, R163, -R130 ;  /* 0x80000082a3827221 */ /* 0x000fe20000010000 */
[----:B------:R-:W-:-:S02]  /*ed90*/  LOP3.LUT P2, RZ, R148, 0xff0000, RZ, 0xc0, !PT ;  /* 0x00ff000094ff7812 */ /* 0x000fc4000784c0ff */
[----:B------:R-:W-:Y:S01]  /*eda0*/  F2FP.BF16.F32.PACK_AB R126, R124, R126 ;  /* 0x0000007e7c7e723e */ /* 0x000fe200000010ff */
[----:B------:R-:W-:Y:S01]  /*edb0*/  FFMA.FTZ R131, R34, R130, R131 ;  /* 0x0000008222837223 */ /* 0x000fe20000010083 */
[-C--:B------:R-:W-:Y:S01]  /*edc0*/  FFMA.FTZ R124, R22, R129.reuse, R128 ;  /* 0x00000081167c7223 */ /* 0x080fe20000010080 */
[----:B------:R-:W-:Y:S02]  /*edd0*/  FSEL R125, R125, RZ, P2 ;  /* 0x000000ff7d7d7208 */ /* 0x000fe40001000000 */
[----:B------:R-:W-:Y:S01]  /*ede0*/  FMUL.FTZ R131, R131, UR13 ;  /* 0x0000000d83837c20 */ /* 0x000fe20008410000 */
[----:B------:R-:W-:Y:S01]  /*edf0*/  SHF.L.U32 R130, R116, 0x10, RZ ;  /* 0x0000001074827819 */ /* 0x000fe200000006ff */
[----:B------:R-:W-:Y:S01]  /*ee00*/  FADD.FTZ R124, R23, -R124 ;  /* 0x8000007c177c7221 */ /* 0x000fe20000010000 */
[----:B------:R-:W-:Y:S02]  /*ee10*/  LOP3.LUT P2, RZ, R148, 0xff, RZ, 0xc0, !PT ;  /* 0x000000ff94ff7812 */ /* 0x000fe4000784c0ff */
[----:B------:R-:W-:Y:S01]  /*ee20*/  FSEL R131, R131, RZ, P6 ;  /* 0x000000ff83837208 */ /* 0x000fe20003000000 */
[----:B------:R-:W-:Y:S01]  /*ee30*/  FFMA.FTZ R124, R34, R124, R130 ;  /* 0x0000007c227c7223 */ /* 0x000fe20000010082 */
[----:B------:R-:W-:Y:S01]  /*ee40*/  FFMA.FTZ R130, R155, R129, R128 ;  /* 0x000000819b827223 */ /* 0x000fe20000010080 */
[----:B------:R-:W-:-:S02]  /*ee50*/  LOP3.LUT P6, RZ, R148, 0xff00, RZ, 0xc0, !PT ;  /* 0x0000ff0094ff7812 */ /* 0x000fc400078cc0ff */
[----:B------:R-:W-:Y:S01]  /*ee60*/  F2FP.BF16.F32.PACK_AB R125, R131, R125 ;  /* 0x0000007d837d723e */ /* 0x000fe200000010ff */
[----:B------:R-:W-:Y:S01]  /*ee70*/  FADD.FTZ R130, R156, -R130 ;  /* 0x800000829c827221 */ /* 0x000fe20000010000 */
[----:B------:R-:W-:Y:S01]  /*ee80*/  PRMT R131, R116, 0x7632, R131 ;  /* 0x0000763274837816 */ /* 0x000fe20000000083 */
[----:B------:R-:W-:-:S04]  /*ee90*/  FMUL.FTZ R124, R124, UR13 ;  /* 0x0000000d7c7c7c20 */ /* 0x000fc80008410000 */
[----:B------:R-:W-:Y:S01]  /*eea0*/  IMAD.U32 R131, R131, 0x10000, RZ ;  /* 0x0001000083837824 */ /* 0x000fe200078e00ff */
[----:B------:R-:W-:-:S03]  /*eeb0*/  FSEL R124, R124, RZ, P2 ;  /* 0x000000ff7c7c7208 */ /* 0x000fc60001000000 */
[----:B------:R-:W-:-:S04]  /*eec0*/  FFMA.FTZ R130, R34, R130, R131 ;  /* 0x0000008222827223 */ /* 0x000fc80000010083 */
[----:B------:R-:W-:-:S05]  /*eed0*/  FMUL.FTZ R130, R130, UR13 ;  /* 0x0000000d82827c20 */ /* 0x000fca0008410000 */
[----:B------:R-:W-:-:S04]  /*eee0*/  FSEL R130, R130, RZ, P6 ;  /* 0x000000ff82827208 */ /* 0x000fc80003000000 */
[----:B------:R-:W-:Y:S01]  /*eef0*/  F2FP.BF16.F32.PACK_AB R124, R130, R124 ;  /* 0x0000007c827c723e */ /* 0x000fe200000010ff */
[----:B------:R-:W-:Y:S06]  /*ef00*/  BRA `(.L_x_347) ;  /* 0x0000000400cc7947 */ /* 0x000fec0003800000 */
.L_x_349:
[----:B012---:R-:W0:Y:S02]  /*ef10*/  LDC.64 R124, c[0x0][0x478] ;  /* 0x00011e00ff7c7b82 */ /* 0x007e240000000a00 */
[----:B0-----:R-:W-:-:S04]  /*ef20*/  ISETP.NE.U32.AND P1, PT, R124, RZ, PT ;  /* 0x000000ff7c00720c */ /* 0x001fc80003f25070 */
[----:B------:R-:W-:-:S13]  /*ef30*/  ISETP.NE.AND.EX P1, PT, R125, RZ, PT, P1 ;  /* 0x000000ff7d00720c */ /* 0x000fda0003f25310 */
[----:B------:R-:W-:Y:S05]  /*ef40*/  @!P1 BRA `(.L_x_351) ;  /* 0x0000000000e89947 */ /* 0x000fea0003800000 */
[-CC-:B------:R-:W-:Y:S01]  /*ef50*/  FFMA.FTZ R107, R164, R129.reuse, R128.reuse ;  /* 0x00000081a46b7223 */ /* 0x180fe20000010080 */
[-CC-:B------:R-:W-:Y:S01]  /*ef60*/  FFMA.FTZ R106, R191, R129.reuse, R128.reuse ;  /* 0x00000081bf6a7223 */ /* 0x180fe20000010080 */
[----:B-----5:R-:W-:Y:S01]  /*ef70*/  ISETP.GE.U32.AND P2, PT, R148, RZ, PT ;  /* 0x000000ff9400720c */ /* 0x020fe20003f46070 */
[----:B------:R-:W-:Y:S01]  /*ef80*/  FFMA.FTZ R125, R166, R129, R128 ;  /* 0x00000081a67d7223 */ /* 0x000fe20000010080 */
[----:B------:R-:W-:Y:S01]  /*ef90*/  FADD.FTZ R107, R165, -R107 ;  /* 0x8000006ba56b7221 */ /* 0x000fe20000010000 */
[----:B------:R-:W-:Y:S01]  /*efa0*/  FADD.FTZ R106, R192, -R106 ;  /* 0x8000006ac06a7221 */ /* 0x000fe20000010000 */
[----:B------:R-:W-:Y:S01]  /*efb0*/  LOP3.LUT P6, RZ, R149, 0xff0000, RZ, 0xc0, !PT ;  /* 0x00ff000095ff7812 */ /* 0x000fe200078cc0ff */
[----:B------:R-:W-:Y:S01]  /*efc0*/  FADD.FTZ R125, R163, -R125 ;  /* 0x8000007da37d7221 */ /* 0x000fe20000010000 */
[C---:B------:R-:W-:Y:S01]  /*efd0*/  FMUL.FTZ R107, R34.reuse, R107 ;  /* 0x0000006b226b7220 */ /* 0x040fe20000410000 */
[C---:B------:R-:W-:Y:S01]  /*efe0*/  FMUL.FTZ R106, R34.reuse, R106 ;  /* 0x0000006a226a7220 */ /* 0x040fe20000410000 */
[----:B------:R-:W-:Y:S01]  /*eff0*/  ISETP.GE.U32.AND.EX P2, PT, R149, 0x1000000, PT, P2 ;  /* 0x010000009500780c */ /* 0x000fe20003f46120 */
[----:B------:R-:W-:Y:S01]  /*f000*/  FMUL.FTZ R125, R34, R125 ;  /* 0x0000007d227d7220 */ /* 0x000fe20000410000 */
[----:B------:R-:W-:Y:S01]  /*f010*/  FMUL.FTZ R104, R107, UR13 ;  /* 0x0000000d6b687c20 */ /* 0x000fe20008410000 */
[C---:B------:R-:W-:Y:S01]  /*f020*/  FMUL.FTZ R105, R106.reuse, UR13 ;  /* 0x0000000d6a697c20 */ /* 0x040fe20008410000 */
[----:B------:R-:W-:Y:S01]  /*f030*/  F2FP.BF16.F32.PACK_AB R107, R106, R107 ;  /* 0x0000006b6a6b723e */ /* 0x000fe200000010ff */
[----:B------:R-:W-:-:S02]  /*f040*/  FFMA.FTZ R106, R26, R129, R128 ;  /* 0x000000811a6a7223 */ /* 0x000fc40000010080 */
[----:B------:R-:W-:Y:S02]  /*f050*/  FSEL R104, R104, RZ, P6 ;  /* 0x000000ff68687208 */ /* 0x000fe40003000000 */
[----:B------:R-:W-:Y:S01]  /*f060*/  FSEL R105, R105, RZ, P2 ;  /* 0x000000ff69697208 */ /* 0x000fe20001000000 */
[----:B------:R-:W-:Y:S01]  /*f070*/  FADD.FTZ R106, R27, -R106 ;  /* 0x8000006a1b6a7221 */ /* 0x000fe20000010000 */
[----:B------:R-:W-:Y:S02]  /*f080*/  LOP3.LUT P2, RZ, R149, 0xff, RZ, 0xc0, !PT ;  /* 0x000000ff95ff7812 */ /* 0x000fe4000784c0ff */
[----:B------:R-:W-:Y:S01]  /*f090*/  F2FP.BF16.F32.PACK_AB R127, R105, R104 ;  /* 0x00000068697f723e */ /* 0x000fe200000010ff */
[-CC-:B------:R-:W-:Y:S01]  /*f0a0*/  FFMA.FTZ R104, R176, R129.reuse, R128.reuse ;  /* 0x00000081b0687223 */ /* 0x180fe20000010080 */
[----:B------:R-:W-:Y:S01]  /*f0b0*/  FFMA.FTZ R105, R24, R129, R128 ;  /* 0x0000008118697223 */ /* 0x000fe20000010080 */
[----:B------:R-:W-:Y:S01]  /*f0c0*/  FMUL.FTZ R106, R34, R106 ;  /* 0x0000006a226a7220 */ /* 0x000fe20000410000 */
[----:B------:R-:W-:Y:S01]  /*f0d0*/  LOP3.LUT P6, RZ, R149, 0xff00, RZ, 0xc0, !PT ;  /* 0x0000ff0095ff7812 */ /* 0x000fe200078cc0ff */
[----:B------:R-:W-:Y:S01]  /*f0e0*/  FADD.FTZ R104, R175, -R104 ;  /* 0x80000068af687221 */ /* 0x000fe20000010000 */
[----:B------:R-:W-:-:S03]  /*f0f0*/  FADD.FTZ R105, R25, -R105 ;  /* 0x8000006919697221 */ /* 0x000fc60000010000 */
[----:B------:R-:W-:Y:S01]  /*f100*/  FMUL.FTZ R124, R34, R104 ;  /* 0x00000068227c7220 */ /* 0x000fe20000410000 */
[----:B------:R-:W-:Y:S01]  /*f110*/  FMUL.FTZ R104, R106, UR13 ;  /* 0x0000000d6a687c20 */ /* 0x000fe20008410000 */
[----:B------:R-:W-:-:S03]  /*f120*/  FMUL.FTZ R105, R34, R105 ;  /* 0x0000006922697220 */ /* 0x000fc60000410000 */
[C---:B------:R-:W-:Y:S01]  /*f130*/  F2FP.BF16.F32.PACK_AB R106, R124.reuse, R106 ;  /* 0x0000006a7c6a723e */ /* 0x040fe200000010ff */
[----:B------:R-:W-:Y:S01]  /*f140*/  FMUL.FTZ R124, R124, UR13 ;  /* 0x0000000d7c7c7c20 */ /* 0x000fe20008410000 */
[----:B------:R-:W-:Y:S01]  /*f150*/  FSEL R126, R104, RZ, P2 ;  /* 0x000000ff687e7208 */ /* 0x000fe20001000000 */
[----:B------:R-:W-:Y:S01]  /*f160*/  FMUL.FTZ R104, R105, UR13 ;  /* 0x0000000d69687c20 */ /* 0x000fe20008410000 */
[C---:B------:R-:W-:Y:S01]  /*f170*/  F2FP.BF16.F32.PACK_AB R105, R125.reuse, R105 ;  /* 0x000000697d69723e */ /* 0x040fe200000010ff */
[----:B------:R-:W-:Y:S01]  /*f180*/  FMUL.FTZ R125, R125, UR13 ;  /* 0x0000000d7d7d7c20 */ /* 0x000fe20008410000 */
[----:B------:R-:W-:Y:S02]  /*f190*/  FSEL R124, R124, RZ, P6 ;  /* 0x000000ff7c7c7208 */ /* 0x000fe40003000000 */
[C---:B------:R-:W-:Y:S02]  /*f1a0*/  LOP3.LUT P2, RZ, R148.reuse, 0xff0000, RZ, 0xc0, !PT ;  /* 0x00ff000094ff7812 */ /* 0x040fe4000784c0ff */
[----:B------:R-:W-:-:S02]  /*f1b0*/  LOP3.LUT P6, RZ, R148, 0xff000000, RZ, 0xc0, !PT ;  /* 0xff00000094ff7812 */ /* 0x000fc400078cc0ff */
[----:B------:R-:W-:Y:S02]  /*f1c0*/  FSEL R104, R104, RZ, P2 ;  /* 0x000000ff68687208 */ /* 0x000fe40001000000 */
[----:B------:R-:W-:Y:S02]  /*f1d0*/  FSEL R125, R125, RZ, P6 ;  /* 0x000000ff7d7d7208 */ /* 0x000fe40003000000 */
[----:B------:R-:W-:Y:S01]  /*f1e0*/  F2FP.BF16.F32.PACK_AB R126, R124, R126 ;  /* 0x0000007e7c7e723e */ /* 0x000fe200000010ff */
[-CC-:B------:R-:W-:Y:S01]  /*f1f0*/  FFMA.FTZ R124, R22, R129.reuse, R128.reuse ;  /* 0x00000081167c7223 */ /* 0x180fe20000010080 */
[----:B------:R-:W-:Y:S01]  /*f200*/  F2FP.BF16.F32.PACK_AB R125, R125, R104 ;  /* 0x000000687d7d723e */ /* 0x000fe200000010ff */
[----:B------:R-:W-:Y:S01]  /*f210*/  FFMA.FTZ R104, R155, R129, R128 ;  /* 0x000000819b687223 */ /* 0x000fe20000010080 */
[C---:B------:R-:W-:Y:S01]  /*f220*/  LOP3.LUT P2, RZ, R148.reuse, 0xff, RZ, 0xc0, !PT ;  /* 0x000000ff94ff7812 */ /* 0x040fe2000784c0ff */
[----:B------:R-:W-:Y:S01]  /*f230*/  FADD.FTZ R124, R23, -R124 ;  /* 0x8000007c177c7221 */ /* 0x000fe20000010000 */
[----:B------:R-:W-:Y:S01]  /*f240*/  LOP3.LUT P6, RZ, R148, 0xff00, RZ, 0xc0, !PT ;  /* 0x0000ff0094ff7812 */ /* 0x000fe200078cc0ff */
[----:B------:R-:W-:-:S02]  /*f250*/  FADD.FTZ R104, R156, -R104 ;  /* 0x800000689c687221 */ /* 0x000fc40000010000 */
[C---:B------:R-:W-:Y:S02]  /*f260*/  FMUL.FTZ R131, R34.reuse, R124 ;  /* 0x0000007c22837220 */ /* 0x040fe40000410000 */
[----:B------:R-:W-:Y:S02]  /*f270*/  FMUL.FTZ R104, R34, R104 ;  /* 0x0000006822687220 */ /* 0x000fe40000410000 */
[----:B------:R-:W-:Y:S02]  /*f280*/  FMUL.FTZ R124, R131, UR13 ;  /* 0x0000000d837c7c20 */ /* 0x000fe40008410000 */
[C---:B------:R-:W-:Y:S01]  /*f290*/  FMUL.FTZ R130, R104.reuse, UR13 ;  /* 0x0000000d68827c20 */ /* 0x040fe20008410000 */
[----:B------:R-:W-:Y:S02]  /*f2a0*/  F2FP.BF16.F32.PACK_AB R104, R104, R131 ;  /* 0x000000836868723e */ /* 0x000fe400000010ff */
[----:B------:R-:W-:Y:S02]  /*f2b0*/  FSEL R124, R124, RZ, P2 ;  /* 0x000000ff7c7c7208 */ /* 0x000fe40001000000 */
[----:B------:R-:W-:-:S04]  /*f2c0*/  FSEL R130, R130, RZ, P6 ;  /* 0x000000ff82827208 */ /* 0x000fc80003000000 */
[----:B------:R-:W-:Y:S01]  /*f2d0*/  F2FP.BF16.F32.PACK_AB R124, R130, R124 ;  /* 0x0000007c827c723e */ /* 0x000fe200000010ff */
[----:B------:R-:W-:Y:S06]  /*f2e0*/  BRA `(.L_x_347) ;  /* 0x0000000000d47947 */ /* 0x000fec0003800000 */
.L_x_351:
[-CC-:B------:R-:W-:Y:S01]  /*f2f0*/  FFMA.FTZ R127, R164, R129.reuse, R128.reuse ;  /* 0x00000081a47f7223 */ /* 0x180fe20000010080 */
[-CC-:B------:R-:W-:Y:S01]  /*f300*/  FFMA.FTZ R125, R191, R129.reuse, R128.reuse ;  /* 0x00000081bf7d7223 */ /* 0x180fe20000010080 */
[-CC-:B------:R-:W-:Y:S01]  /*f310*/  FFMA.FTZ R126, R26, R129.reuse, R128.reuse ;  /* 0x000000811a7e7223 */ /* 0x180fe20000010080 */
[----:B------:R-:W-:Y:S01]  /*f320*/  FFMA.FTZ R124, R176, R129, R128 ;  /* 0x00000081b07c7223 */ /* 0x000fe20000010080 */
[----:B------:R-:W-:Y:S01]  /*f330*/  FADD.FTZ R127, R165, -R127 ;  /* 0x8000007fa57f7221 */ /* 0x000fe20000010000 */
[----:B------:R-:W-:Y:S01]  /*f340*/  FADD.FTZ R125, R192, -R125 ;  /* 0x8000007dc07d7221 */ /* 0x000fe20000010000 */
[----:B-----5:R-:W-:Y:S01]  /*f350*/  ISETP.GE.U32.AND P2, PT, R148, RZ, PT ;  /* 0x000000ff9400720c */ /* 0x020fe20003f46070 */
[----:B------:R-:W-:Y:S01]  /*f360*/  FADD.FTZ R126, R27, -R126 ;  /* 0x8000007e1b7e7221 */ /* 0x000fe20000010000 */
[C---:B------:R-:W-:Y:S01]  /*f370*/  FMUL.FTZ R127, R34.reuse, R127 ;  /* 0x0000007f227f7220 */ /* 0x040fe20000410000 */
[C---:B------:R-:W-:Y:S01]  /*f380*/  FMUL.FTZ R125, R34.reuse, R125 ;  /* 0x0000007d227d7220 */ /* 0x040fe20000410000 */
[----:B------:R-:W-:Y:S01]  /*f390*/  FADD.FTZ R124, R175, -R124 ;  /* 0x8000007caf7c7221 */ /* 0x000fe20000010000 */
[----:B------:R-:W-:Y:S01]  /*f3a0*/  LOP3.LUT P6, RZ, R149, 0xff0000, RZ, 0xc0, !PT ;  /* 0x00ff000095ff7812 */ /* 0x000fe200078cc0ff */
[----:B------:R-:W-:Y:S01]  /*f3b0*/  FMUL.FTZ R127, R127, UR13 ;  /* 0x0000000d7f7f7c20 */ /* 0x000fe20008410000 */
[----:B------:R-:W-:Y:S01]  /*f3c0*/  FMUL.FTZ R125, R125, UR13 ;  /* 0x0000000d7d7d7c20 */ /* 0x000fe20008410000 */
[----:B------:R-:W-:Y:S01]  /*f3d0*/  ISETP.GE.U32.AND.EX P2, PT, R149, 0x1000000, PT, P2 ;  /* 0x010000009500780c */ /* 0x000fe20003f46120 */
[C---:B------:R-:W-:Y:S01]  /*f3e0*/  FMUL.FTZ R126, R34.reuse, R126 ;  /* 0x0000007e227e7220 */ /* 0x040fe20000410000 */
[----:B------:R-:W-:Y:S01]  /*f3f0*/  FMUL.FTZ R124, R34, R124 ;  /* 0x0000007c227c7220 */ /* 0x000fe20000410000 */
[----:B------:R-:W-:Y:S01]  /*f400*/  FSEL R127, R127, RZ, P6 ;  /* 0x000000ff7f7f7208 */ /* 0x000fe20003000000 */
[----:B------:R-:W-:Y:S01]  /*f410*/  FFMA.FTZ R130, R155, R129, R128 ;  /* 0x000000819b827223 */ /* 0x000fe20000010080 */
[----:B------:R-:W-:Y:S01]  /*f420*/  FMUL.FTZ R126, R126, UR13 ;  /* 0x0000000d7e7e7c20 */ /* 0x000fe20008410000 */
[----:B------:R-:W-:Y:S01]  /*f430*/  FMUL.FTZ R124, R124, UR13 ;  /* 0x0000000d7c7c7c20 */ /* 0x000fe20008410000 */
[----:B------:R-:W-:Y:S01]  /*f440*/  FSEL R125, R125, RZ, P2 ;  /* 0x000000ff7d7d7208 */ /* 0x000fe20001000000 */
[----:B------:R-:W-:Y:S01]  /*f450*/  FADD.FTZ R130, R156, -R130 ;  /* 0x800000829c827221 */ /* 0x000fe20000010000 */
[----:B------:R-:W-:-:S02]  /*f460*/  LOP3.LUT P6, RZ, R149, 0xff, RZ, 0xc0, !PT ;  /* 0x000000ff95ff7812 */ /* 0x000fc400078cc0ff */
[----:B------:R-:W-:Y:S01]  /*f470*/  LOP3.LUT P2, RZ, R149, 0xff00, RZ, 0xc0, !PT ;  /* 0x0000ff0095ff7812 */ /* 0x000fe2000784c0ff */
[----:B------:R-:W-:Y:S01]  /*f480*/  FMUL.FTZ R130, R34, R130 ;  /* 0x0000008222827220 */ /* 0x000fe20000410000 */
[----:B------:R-:W-:Y:S02]  /*f490*/  FSEL R126, R126, RZ, P6 ;  /* 0x000000ff7e7e7208 */ /* 0x000fe40003000000 */
[----:B------:R-:W-:Y:S01]  /*f4a0*/  FSEL R124, R124, RZ, P2 ;  /* 0x000000ff7c7c7208 */ /* 0x000fe20001000000 */
[----:B------:R-:W-:Y:S01]  /*f4b0*/  FMUL.FTZ R130, R130, UR13 ;  /* 0x0000000d82827c20 */ /* 0x000fe20008410000 */
        /* <DEDUP_REMOVED lines=11> */
[----:B------:R-:W-:-:S03]  /*f570*/  FMUL.FTZ R124, R124, UR13 ;  /* 0x0000000d7c7c7c20 */ /* 0x000fc60008410000 */
[----:B------:R-:W-:Y:S02]  /*f580*/  FSEL R125, R125, RZ, P2 ;  /* 0x000000ff7d7d7208 */ /* 0x000fe40001000000 */
[----:B------:R-:W-:Y:S02]  /*f590*/  FSEL R124, R124, RZ, P6 ;  /* 0x000000ff7c7c7208 */ /* 0x000fe40003000000 */
[----:B------:R-:W-:Y:S02]  /*f5a0*/  LOP3.LUT P6, RZ, R148, 0xff00, RZ, 0xc0, !PT ;  /* 0x0000ff0094ff7812 */ /* 0x000fe400078cc0ff */
[----:B------:R-:W-:Y:S01]  /*f5b0*/  F2FP.BF16.F32.PACK_AB R125, R124, R125 ;  /* 0x0000007d7c7d723e */ /* 0x000fe200000010ff */
[----:B------:R-:W-:Y:S01]  /*f5c0*/  FFMA.FTZ R124, R22, R129, R128 ;  /* 0x00000081167c7223 */ /* 0x000fe20000010080 */
[----:B------:R-:W-:Y:S02]  /*f5d0*/  LOP3.LUT P2, RZ, R148, 0xff, RZ, 0xc0, !PT ;  /* 0x000000ff94ff7812 */ /* 0x000fe4000784c0ff */
[----:B------:R-:W-:Y:S01]  /*f5e0*/  FSEL R130, R130, RZ, P6 ;  /* 0x000000ff82827208 */ /* 0x000fe20003000000 */
[----:B------:R-:W-:-:S04]  /*f5f0*/  FADD.FTZ R124, R23, -R124 ;  /* 0x8000007c177c7221 */ /* 0x000fc80000010000 */
[----:B------:R-:W-:-:S04]  /*f600*/  FMUL.FTZ R124, R34, R124 ;  /* 0x0000007c227c7220 */ /* 0x000fc80000410000 */
[----:B------:R-:W-:-:S05]  /*f610*/  FMUL.FTZ R124, R124, UR13 ;  /* 0x0000000d7c7c7c20 */ /* 0x000fca0008410000 */
[----:B------:R-:W-:-:S04]  /*f620*/  FSEL R124, R124, RZ, P2 ;  /* 0x000000ff7c7c7208 */ /* 0x000fc80001000000 */
[----:B------:R-:W-:-:S07]  /*f630*/  F2FP.BF16.F32.PACK_AB R124, R130, R124 ;  /* 0x0000007c827c723e */ /* 0x000fce00000010ff */
.L_x_347:
        /* <DEDUP_REMOVED lines=10> */
.L_x_343:
[----:B------:R-:W-:Y:S05]  /*f6e0*/  BSYNC.RECONVERGENT B1 ;  /* 0x0000000000017941 */ /* 0x000fea0003800200 */
.L_x_342:
        /* <DEDUP_REMOVED lines=12> */
[----:B0123-5:R-:W-:Y:S01]  /*f7b0*/  PRMT R96, R123, 0x7632, R96 ;  /* 0x000076327b607816 */ /* 0x02ffe20000000060 */
[-CC-:B------:R-:W-:Y:S01]  /*f7c0*/  FFMA.FTZ R98, R193, R129.reuse, R128.reuse ;  /* 0x00000081c1627223 */ /* 0x180fe20000010080 */
[----:B------:R-:W-:Y:S01]  /*f7d0*/  PRMT R125, R122, 0x7632, R125 ;  /* 0x000076327a7d7816 */ /* 0x000fe2000000007d */
[-C--:B------:R-:W-:Y:S01]  /*f7e0*/  FFMA.FTZ R97, R183, R129.reuse, R128 ;  /* 0x00000081b7617223 */ /* 0x080fe20000010080 */
[----:B------:R-:W-:Y:S01]  /*f7f0*/  SHF.L.U32 R124, R96, 0x10, RZ ;  /* 0x00000010607c7819 */ /* 0x000fe200000006ff */
[----:B------:R-:W-:Y:S01]  /*f800*/  FADD.FTZ R98, R194, -R98 ;  /* 0x80000062c2627221 */ /* 0x000fe20000010000 */
[-C--:B------:R-:W-:Y:S01]  /*f810*/  FFMA.FTZ R96, R173, R129.reuse, R128 ;  /* 0x00000081ad607223 */ /* 0x080fe20000010080 */
[----:B------:R-:W-:Y:S01]  /*f820*/  FADD.FTZ R97, R184, -R97 ;  /* 0x80000061b8617221 */ /* 0x000fe20000010000 */
[----:B------:R-:W-:Y:S02]  /*f830*/  IMAD.U32 R125, R125, 0x10000, RZ ;  /* 0x000100007d7d7824 */ /* 0x000fe400078e00ff */
[--C-:B------:R-:W-:Y:S01]  /*f840*/  FFMA.FTZ R98, R34, R98, R124.reuse ;  /* 0x0000006222627223 */ /* 0x100fe2000001007c */
[----:B------:R-:W-:Y:S01]  /*f850*/  PRMT R124, R121, 0x7632, R124 ;  /* 0x00007632797c7816 */ /* 0x000fe2000000007c */
[----:B------:R-:W-:Y:S01]  /*f860*/  FFMA.FTZ R99, R171, R129, R128 ;  /* 0x00000081ab637223 */ /* 0x000fe20000010080 */
[----:B------:R-:W-:Y:S01]  /*f870*/  FADD.FTZ R96, R174, -R96 ;  /* 0x80000060ae607221 */ /* 0x000fe20000010000 */
[----:B------:R-:W-:Y:S01]  /*f880*/  FFMA.FTZ R97, R34, R97, R125 ;  /* 0x0000006122617223 */ /* 0x000fe2000001007d */
[----:B------:R-:W-:Y:S01]  /*f890*/  SHF.L.U32 R124, R124, 0x10, RZ ;  /* 0x000000107c7c7819 */ /* 0x000fe200000006ff */
[-CC-:B------:R-:W-:Y:S01]  /*f8a0*/  FFMA.FTZ R106, R32, R129.reuse, R128.reuse ;  /* 0x00000081206a7223 */ /* 0x180fe20000010080 */
[----:B------:R-:W-:Y:S01]  /*f8b0*/  SHF.L.U32 R125, R123, 0x10, RZ ;  /* 0x000000107b7d7819 */ /* 0x000fe200000006ff */
[----:B------:R-:W-:Y:S01]  /*f8c0*/  FADD.FTZ R99, R36, -R99 ;  /* 0x8000006324637221 */ /* 0x000fe20000010000 */
[----:B------:R-:W-:Y:S01]  /*f8d0*/  FFMA.FTZ R104, R28, R129, R128 ;  /* 0x000000811c687223 */ /* 0x000fe20000010080 */
[----:B------:R-:W-:Y:S01]  /*f8e0*/  FFMA.FTZ R96, R34, R96, R124 ;  /* 0x0000006022607223 */ /* 0x000fe2000001007c */
[----:B------:R-:W-:Y:S01]  /*f8f0*/  FADD.FTZ R106, R33, -R106 ;  /* 0x8000006a216a7221 */ /* 0x000fe20000010000 */
[----:B------:R-:W-:-:S02]  /*f900*/  IMAD.U32 R124, R122, 0x10000, RZ ;  /* 0x000100007a7c7824 */ /* 0x000fc400078e00ff */
[--C-:B------:R-:W-:Y:S01]  /*f910*/  FFMA.FTZ R99, R34, R99, R125.reuse ;  /* 0x0000006322637223 */ /* 0x100fe2000001007d */
[----:B------:R-:W-:Y:S01]  /*f920*/  PRMT R125, R120, 0x7632, R125 ;  /* 0x00007632787d7816 */ /* 0x000fe2000000007d */
[-C--:B------:R-:W-:Y:S01]  /*f930*/  FFMA.FTZ R105, R30, R129.reuse, R128 ;  /* 0x000000811e697223 */ /* 0x080fe20000010080 */
[----:B------:R-:W-:Y:S01]  /*f940*/  FFMA.FTZ R106, R34, R106, R124 ;  /* 0x0000006a226a7223 */ /* 0x000fe2000001007c */
[----:B------:R-:W-:Y:S01]  /*f950*/  FADD.FTZ R124, R29, -R104 ;  /* 0x800000681d7c7221 */ /* 0x000fe20000010000 */
[----:B------:R-:W-:Y:S01]  /*f960*/  SHF.L.U32 R104, R125, 0x10, RZ ;  /* 0x000000107d687819 */ /* 0x000fe200000006ff */
[----:B------:R-:W-:Y:S02]  /*f970*/  IMAD.U32 R125, R120, 0x10000, RZ ;  /* 0x00010000787d7824 */ /* 0x000fe400078e00ff */
[----:B------:R-:W-:Y:S01]  /*f980*/  FFMA.FTZ R107, R172, R129, R128 ;  /* 0x00000081ac6b7223 */ /* 0x000fe20000010080 */
[----:B------:R-:W-:Y:S01]  /*f990*/  SHF.L.U32 R126, R121, 0x10, RZ ;  /* 0x00000010797e7819 */ /* 0x000fe200000006ff */
[----:B------:R-:W-:Y:S01]  /*f9a0*/  FADD.FTZ R105, R31, -R105 ;  /* 0x800000691f697221 */ /* 0x000fe20000010000 */
[C---:B------:R-:W-:Y:S01]  /*f9b0*/  FFMA.FTZ R124, R34.reuse, R124, R125 ;  /* 0x0000007c227c7223 */ /* 0x040fe2000001007d */
[----:B------:R-:W-:Y:S01]  /*f9c0*/  FADD.FTZ R107, R35, -R107 ;  /* 0x8000006b236b7221 */ /* 0x000fe20000010000 */
[----:B------:R-:W-:Y:S01]  /*f9d0*/  FMUL.FTZ R125, R99, UR13 ;  /* 0x0000000d637d7c20 */ /* 0x000fe20008410000 */
[----:B------:R-:W-:Y:S01]  /*f9e0*/  LOP3.LUT P2, RZ, R151, 0xff0000, RZ, 0xc0, !PT ;  /* 0x00ff000097ff7812 */ /* 0x000fe2000784c0ff */
[C---:B------:R-:W-:Y:S01]  /*f9f0*/  FFMA.FTZ R105, R34.reuse, R105, R126 ;  /* 0x0000006922697223 */ /* 0x040fe2000001007e */
[----:B------:R-:W-:Y:S01]  /*fa00*/  FFMA.FTZ R34, R34, R107, R104 ;  /* 0x0000006b22227223 */ /* 0x000fe20000010068 */
[----:B------:R-:W-:-:S02]  /*fa10*/  ISETP.GE.U32.AND P5, PT, R142, RZ, PT ;  /* 0x000000ff8e00720c */ /* 0x000fc40003fa6070 */
[----:B------:R-:W-:Y:S02]  /*fa20*/  FSEL R104, R125, RZ, P2 ;  /* 0x000000ff7d687208 */ /* 0x000fe40001000000 */
[----:B------:R-:W-:Y:S02]  /*fa30*/  ISETP.GE.U32.AND P2, PT, R150, RZ, PT ;  /* 0x000000ff9600720c */ /* 0x000fe40003f46070 */
[C---:B------:R-:W-:Y:S01]  /*fa40*/  F2FP.BF16.F32.PACK_AB R107, R98.reuse, R99 ;  /* 0x00000063626b723e */ /* 0x040fe200000010ff */
[----:B------:R-:W-:Y:S01]  /*fa50*/  FMUL.FTZ R98, R98, UR13 ;  /* 0x0000000d62627c20 */ /* 0x000fe20008410000 */
[C---:B------:R-:W-:Y:S02]  /*fa60*/  LOP3.LUT P6, RZ, R143.reuse, 0xff0000, RZ, 0xc0, !PT ;  /* 0x00ff00008fff7812 */ /* 0x040fe400078cc0ff */
[----:B------:R-:W-:Y:S02]  /*fa70*/  ISETP.GE.U32.AND.EX P5, PT, R143, 0x1000000, PT, P5 ;  /* 0x010000008f00780c */ /* 0x000fe40003fa6150 */
[----:B------:R-:W-:-:S02]  /*fa80*/  ISETP.GE.U32.AND.EX P2, PT, R151, 0x1000000, PT, P2 ;  /* 0x010000009700780c */ /* 0x000fc40003f46120 */
[----:B------:R-:W-:Y:S02]  /*fa90*/  FSEL R99, R125, RZ, P6 ;  /* 0x000000ff7d637208 */ /* 0x000fe40003000000 */
[C---:B------:R-:W-:Y:S02]  /*faa0*/  FSEL R125, R98.reuse, RZ, P5 ;  /* 0x000000ff627d7208 */ /* 0x040fe40002800000 */
[----:B------:R-:W-:Y:S02]  /*fab0*/  FSEL R98, R98, RZ, P2 ;  /* 0x000000ff62627208 */ /* 0x000fe40001000000 */
[----:B------:R-:W-:Y:S02]  /*fac0*/  LOP3.LUT P6, RZ, R151, 0xff, RZ, 0xc0, !PT ;  /* 0x000000ff97ff7812 */ /* 0x000fe400078cc0ff */
[----:B------:R-:W-:Y:S01]  /*fad0*/  F2FP.BF16.F32.PACK_AB R127, R98, R104 ;  /* 0x00000068627f723e */ /* 0x000fe200000010ff */
[----:B------:R-:W-:Y:S01]  /*fae0*/  FMUL.FTZ R98, R106, UR13 ;  /* 0x0000000d6a627c20 */ /* 0x000fe20008410000 */
[C---:B------:R-:W-:Y:S01]  /*faf0*/  F2FP.BF16.F32.PACK_AB R106, R97.reuse, R106 ;  /* 0x0000006a616a723e */ /* 0x040fe200000010ff */
[----:B------:R-:W-:Y:S01]  /*fb00*/  FMUL.FTZ R104, R97, UR13 ;  /* 0x0000000d61687c20 */ /* 0x000fe20008410000 */
[----:B------:R-:W-:-:S02]  /*fb10*/  LOP3.LUT P2, RZ, R143, 0xff00, RZ, 0xc0, !PT ;  /* 0x0000ff008fff7812 */ /* 0x000fc4000784c0ff */
[----:B------:R-:W-:Y:S02]  /*fb20*/  FSEL R97, R98, RZ, P6 ;  /* 0x000000ff62617208 */ /* 0x000fe40003000000 */
[----:B------:R-:W-:Y:S02]  /*fb30*/  LOP3.LUT P6, RZ, R151, 0xff00, RZ, 0xc0, !PT ;  /* 0x0000ff0097ff7812 */ /* 0x000fe400078cc0ff */
[----:B------:R-:W-:Y:S02]  /*fb40*/  F2FP.BF16.F32.PACK_AB R99, R125, R99 ;  /* 0x000000637d63723e */ /* 0x000fe400000010ff */
[C---:B------:R-:W-:Y:S02]  /*fb50*/  FSEL R125, R104.reuse, RZ, P2 ;  /* 0x000000ff687d7208 */ /* 0x040fe40001000000 */
[----:B------:R-:W-:Y:S02]  /*fb60*/  FSEL R104, R104, RZ, P6 ;  /* 0x000000ff68687208 */ /* 0x000fe40003000000 */
[----:B------:R-:W-:-:S02]  /*fb70*/  LOP3.LUT P5, RZ, R143, 0xff, RZ, 0xc0, !PT ;  /* 0x000000ff8fff7812 */ /* 0x000fc400078ac0ff */
[----:B------:R-:W-:Y:S01]  /*fb80*/  F2FP.BF16.F32.PACK_AB R126, R104, R97 ;  /* 0x00000061687e723e */ /* 0x000fe200000010ff */
[----:B------:R-:W-:Y:S01]  /*fb90*/  FMUL.FTZ R97, R105, UR13 ;  /* 0x0000000d69617c20 */ /* 0x000fe20008410000 */
[----:B------:R-:W-:Y:S01]  /*fba0*/  LOP3.LUT P6, RZ, R150, 0xff0000, RZ, 0xc0, !PT ;  /* 0x00ff000096ff7812 */ /* 0x000fe200078cc0ff */
[----:B------:R-:W-:Y:S01]  /*fbb0*/  FMUL.FTZ R104, R96, UR13 ;  /* 0x0000000d60687c20 */ /* 0x000fe20008410000 */
[----:B------:R-:W-:Y:S02]  /*fbc0*/  FSEL R98, R98, RZ, P5 ;  /* 0x000000ff62627208 */ /* 0x000fe40002800000 */
[----:B------:R-:W-:Y:S02]  /*fbd0*/  F2FP.BF16.F32.PACK_AB R105, R96, R105 ;  /* 0x000000696069723e */ /* 0x000fe400000010ff */
[C---:B------:R-:W-:Y:S02]  /*fbe0*/  LOP3.LUT P5, RZ, R142.reuse, 0xff0000, RZ, 0xc0, !PT ;  /* 0x00ff00008eff7812 */ /* 0x040fe400078ac0ff */
[----:B------:R-:W-:-:S02]  /*fbf0*/  LOP3.LUT P2, RZ, R142, 0xff000000, RZ, 0xc0, !PT ;  /* 0xff0000008eff7812 */ /* 0x000fc4000784c0ff */
[----:B------:R-:W-:Y:S02]  /*fc00*/  FSEL R96, R97, RZ, P6 ;  /* 0x000000ff61607208 */ /* 0x000fe40003000000 */
[----:B------:R-:W-:Y:S02]  /*fc10*/  LOP3.LUT P6, RZ, R150, 0xff000000, RZ, 0xc0, !PT ;  /* 0xff00000096ff7812 */ /* 0x000fe400078cc0ff */
[----:B------:R-:W-:Y:S02]  /*fc20*/  F2FP.BF16.F32.PACK_AB R98, R125, R98 ;  /* 0x000000627d62723e */ /* 0x000fe400000010ff */
[----:B------:R-:W-:Y:S02]  /*fc30*/  FSEL R97, R97, RZ, P5 ;  /* 0x000000ff61617208 */ /* 0x000fe40002800000 */
[C---:B------:R-:W-:Y:S02]  /*fc40*/  FSEL R125, R104.reuse, RZ, P2 ;  /* 0x000000ff687d7208 */ /* 0x040fe40001000000 */
[----:B------:R-:W-:-:S02]  /*fc50*/  FSEL R104, R104, RZ, P6 ;  /* 0x000000ff68687208 */ /* 0x000fc40003000000 */
[----:B------:R-:W-:Y:S02]  /*fc60*/  F2FP.BF16.F32.PACK_AB R97, R125, R97 ;  /* 0x000000617d61723e */ /* 0x000fe400000010ff */
[----:B------:R-:W-:Y:S01]  /*fc70*/  F2FP.BF16.F32.PACK_AB R125, R104, R96 ;  /* 0x00000060687d723e */ /* 0x000fe200000010ff */
[----:B------:R-:W-:Y:S01]  /*fc80*/  FMUL.FTZ R96, R34, UR13 ;  /* 0x0000000d22607c20 */ /* 0x000fe20008410000 */
[----:B------:R-:W-:Y:S02]  /*fc90*/  LOP3.LUT P6, RZ, R150, 0xff00, RZ, 0xc0, !PT ;  /* 0x0000ff0096ff7812 */ /* 0x000fe400078cc0ff */
[----:B------:R-:W-:Y:S01]  /*fca0*/  F2FP.BF16.F32.PACK_AB R104, R34, R124 ;  /* 0x0000007c2268723e */ /* 0x000fe200000010ff */
[----:B------:R-:W-:Y:S01]  /*fcb0*/  FMUL.FTZ R124, R124, UR13 ;  /* 0x0000000d7c7c7c20 */ /* 0x000fe20008410000 */
[----:B------:R-:W-:Y:S02]  /*fcc0*/  LOP3.LUT P5, RZ, R142, 0xff, RZ, 0xc0, !PT ;  /* 0x000000ff8eff7812 */ /* 0x000fe400078ac0ff */
[----:B------:R-:W-:-:S02]  /*fcd0*/  FSEL R34, R96, RZ, P6 ;  /* 0x000000ff60227208 */ /* 0x000fc40003000000 */
[----:B------:R-:W-:Y:S02]  /*fce0*/  LOP3.LUT P2, RZ, R142, 0xff00, RZ, 0xc0, !PT ;  /* 0x0000ff008eff7812 */ /* 0x000fe4000784c0ff */
[----:B------:R-:W-:Y:S02]  /*fcf0*/  LOP3.LUT P6, RZ, R150, 0xff, RZ, 0xc0, !PT ;  /* 0x000000ff96ff7812 */ /* 0x000fe400078cc0ff */
[----:B------:R-:W-:Y:S02]  /*fd00*/  FSEL R128, R124, RZ, P5 ;  /* 0x000000ff7c807208 */ /* 0x000fe40002800000 */
[----:B------:R-:W-:Y:S02]  /*fd10*/  FSEL R96, R96, RZ, P2 ;  /* 0x000000ff60607208 */ /* 0x000fe40001000000 */
[----:B------:R-:W-:Y:S02]  /*fd20*/  FSEL R124, R124, RZ, P6 ;  /* 0x000000ff7c7c7208 */ /* 0x000fe40003000000 */
[----:B------:R-:W-:-:S02]  /*fd30*/  F2FP.BF16.F32.PACK_AB R96, R96, R128 ;  /* 0x000000806060723e */ /* 0x000fc400000010ff */
[----:B------:R-:W-:Y:S01]  /*fd40*/  F2FP.BF16.F32.PACK_AB R124, R34, R124 ;  /* 0x0000007c227c723e */ /* 0x000fe200000010ff */
[----:B------:R-:W-:Y:S06]  /*fd50*/  BRA `(.L_x_357) ;  /* 0x0000001c00dc7947 */ /* 0x000fec0003800000 */
.L_x_356:
[-CC-:B0123--:R-:W-:Y:S01]  /*fd60*/  FFMA.FTZ R96, R171, R129.reuse, R128.reuse ;  /* 0x00000081ab607223 */ /* 0x18ffe20000010080 */
[----:B-----5:R-:W-:Y:S01]  /*fd70*/  SHF.L.U32 R97, R123, 0x10, RZ ;  /* 0x000000107b617819 */ /* 0x020fe200000006ff */
[-C--:B------:R-:W-:Y:S01]  /*fd80*/  FFMA.FTZ R124, R183, R129.reuse, R128 ;  /* 0x00000081b77c7223 */ /* 0x080fe20000010080 */
[----:B------:R-:W-:Y:S01]  /*fd90*/  PRMT R99, R123, 0x7632, R99 ;  /* 0x000076327b637816 */ /* 0x000fe20000000063 */
[----:B------:R-:W-:Y:S01]  /*fda0*/  FADD.FTZ R96, R36, -R96 ;  /* 0x8000006024607221 */ /* 0x000fe20000010000 */
[----:B------:R-:W-:Y:S01]  /*fdb0*/  PRMT R98, R122, 0x7632, R98 ;  /* 0x000076327a627816 */ /* 0x000fe20000000062 */
[----:B------:R-:W-:Y:S01]  /*fdc0*/  FADD.FTZ R124, R184, -R124 ;  /* 0x8000007cb87c7221 */ /* 0x000fe20000010000 */
[----:B------:R-:W-:Y:S01]  /*fdd0*/  SHF.L.U32 R99, R99, 0x10, RZ ;  /* 0x0000001063637819 */ /* 0x000fe200000006ff */
[----:B------:R-:W-:Y:S01]  /*fde0*/  FFMA.FTZ R96, R34, R96, R97 ;  /* 0x0000006022607223 */ /* 0x000fe20000010061 */
[----:B------:R-:W-:Y:S01]  /*fdf0*/  FFMA.FTZ R97, R193, R129, R128 ;  /* 0x00000081c1617223 */ /* 0x000fe20000010080 */
[----:B------:R-:W-:Y:S01]  /*fe00*/  ISETP.GE.U32.AND P5, PT, R142, RZ, PT ;  /* 0x000000ff8e00720c */ /* 0x000fe20003fa6070 */
[----:B------:R-:W-:Y:S01]  /*fe10*/  IMAD.U32 R98, R98, 0x10000, RZ ;  /* 0x0001000062627824 */ /* 0x000fe200078e00ff */
[----:B------:R-:W-:Y:S01]  /*fe20*/  ISETP.GE.U32.AND P2, PT, R150, RZ, PT ;  /* 0x000000ff9600720c */ /* 0x000fe20003f46070 */
[----:B------:R-:W-:Y:S01]  /*fe30*/  FADD.FTZ R97, R194, -R97 ;  /* 0x80000061c2617221 */ /* 0x000fe20000010000 */
[----:B------:R-:W-:Y:S01]  /*fe40*/  ISETP.GE.U32.AND.EX P5, PT, R143, 0x1000000, PT, P5 ;  /* 0x010000008f00780c */ /* 0x000fe20003fa6150 */
[C---:B------:R-:W-:Y:S01]  /*fe50*/  FFMA.FTZ R98, R34.reuse, R124, R98 ;  /* 0x0000007c22627223 */ /* 0x040fe20000010062 */
[C---:B------:R-:W-:Y:S01]  /*fe60*/  LOP3.LUT P6, RZ, R151.reuse, 0xff0000, RZ, 0xc0, !PT ;  /* 0x00ff000097ff7812 */ /* 0x040fe200078cc0ff */
[----:B------:R-:W-:Y:S01]  /*fe70*/  FFMA.FTZ R97, R34, R97, R99 ;  /* 0x0000006122617223 */ /* 0x000fe20000010063 */
[----:B------:R-:W-:Y:S01]  /*fe80*/  FMUL.FTZ R99, R96, UR13 ;  /* 0x0000000d60637c20 */ /* 0x000fe20008410000 */
[----:B------:R-:W-:-:S02]  /*fe90*/  ISETP.GE.U32.AND.EX P2, PT, R151, 0x1000000, PT, P2 ;  /* 0x010000009700780c */ /* 0x000fc40003f46120 */
[----:B------:R-:W-:Y:S01]  /*fea0*/  FMUL.FTZ R97, R97, UR13 ;  /* 0x0000000d61617c20 */ /* 0x000fe20008410000 */
[----:B------:R-:W-:Y:S02]  /*feb0*/  PRMT R126, R121, 0x7632, R126 ;  /* 0x00007632797e7816 */ /* 0x000fe4000000007e */
[----:B------:R-:W-:Y:S02]  /*fec0*/  FSEL R96, R99, RZ, P6 ;  /* 0x000000ff63607208 */ /* 0x000fe40003000000 */
[C---:B------:R-:W-:Y:S01]  /*fed0*/  FSEL R124, R97.reuse, RZ, P5 ;  /* 0x000000ff617c7208 */ /* 0x040fe20002800000 */
[----:B------:R-:W-:Y:S01]  /*fee0*/  IMAD.U32 R126, R126, 0x10000, RZ ;  /* 0x000100007e7e7824 */ /* 0x000fe200078e00ff */
[----:B------:R-:W-:Y:S02]  /*fef0*/  FSEL R97, R97, RZ, P2 ;  /* 0x000000ff61617208 */ /* 0x000fe40001000000 */
[----:B------:R-:W-:Y:S02]  /*ff00*/  LOP3.LUT P6, RZ, R143, 0xff0000, RZ, 0xc0, !PT ;  /* 0x00ff00008fff7812 */ /* 0x000fe400078cc0ff */
[----:B------:R-:W-:Y:S01]  /*ff10*/  F2FP.BF16.F32.PACK_AB R127, R97, R96 ;  /* 0x00000060617f723e */ /* 0x000fe200000010ff */
[----:B------:R-:W-:Y:S01]  /*ff20*/  FFMA.FTZ R97, R32, R129, R128 ;  /* 0x0000008120617223 */ /* 0x000fe20000010080 */
[----:B------:R-:W-:-:S02]  /*ff30*/  SHF.L.U32 R96, R122, 0x10, RZ ;  /* 0x000000107a607819 */ /* 0x000fc400000006ff */
[----:B------:R-:W-:Y:S01]  /*ff40*/  FSEL R99, R99, RZ, P6 ;  /* 0x000000ff63637208 */ /* 0x000fe20003000000 */
[----:B------:R-:W-:Y:S01]  /*ff50*/  FADD.FTZ R97, R33, -R97 ;  /* 0x8000006121617221 */ /* 0x000fe20000010000 */
[C---:B------:R-:W-:Y:S02]  /*ff60*/  LOP3.LUT P2, RZ, R143.reuse, 0xff, RZ, 0xc0, !PT ;  /* 0x000000ff8fff7812 */ /* 0x040fe4000784c0ff */
[----:B------:R-:W-:Y:S01]  /*ff70*/  F2FP.BF16.F32.PACK_AB R99, R124, R99 ;  /* 0x000000637c63723e */ /* 0x000fe200000010ff */
[----:B------:R-:W-:Y:S01]  /*ff80*/  FFMA.FTZ R97, R34, R97, R96 ;  /* 0x0000006122617223 */ /* 0x000fe20000010060 */
[----:B------:R-:W-:Y:S01]  /*ff90*/  FFMA.FTZ R96, R30, R129, R128 ;  /* 0x000000811e607223 */ /* 0x000fe20000010080 */
[----:B------:R-:W-:Y:S01]  /*ffa0*/  FMUL.FTZ R124, R98, UR13 ;  /* 0x0000000d627c7c20 */ /* 0x000fe20008410000 */
[----:B------:R-:W-:Y:S01]  /*ffb0*/  LOP3.LUT P5, RZ, R143, 0xff00, RZ, 0xc0, !PT ;  /* 0x0000ff008fff7812 */ /* 0x000fe200078ac0ff */
[----:B------:R-:W-:Y:S01]  /*ffc0*/  FMUL.FTZ R125, R97, UR13 ;  /* 0x0000000d617d7c20 */ /* 0x000fe20008410000 */
[----:B------:R-:W-:Y:S01]  /*ffd0*/  SHF.L.U32 R97, R121, 0x10, RZ ;  /* 0x0000001079617819 */ /* 0x000fe200000006ff */
[----:B------:R-:W-:Y:S01]  /*ffe0*/  FADD.FTZ R96, R31, -R96 ;  /* 0x800000601f607221 */ /* 0x000fe20000010000 */
[----:B------:R-:W-:-:S02]  /*fff0*/  LOP3.LUT P6, RZ, R142, 0xff000000, RZ, 0xc0, !PT ;  /* 0xff0000008eff7812 */ /* 0x000fc400078cc0ff */
[----:B------:R-:W-:Y:S01]  /*10000*/  FSEL R98, R125, RZ, P2 ;  /* 0x000000ff7d627208 */ /* 0x000fe20001000000 */
[----:B------:R-:W-:Y:S01]  /*10010*/  FFMA.FTZ R96, R34, R96, R97 ;  /* 0x0000006022607223 */ /* 0x000fe20000010061 */
[----:B------:R-:W-:Y:S02]  /*10020*/  FSEL R97, R124, RZ, P5 ;  /* 0x000000ff7c617208 */ /* 0x000fe40002800000 */
[----:B------:R-:W-:Y:S01]  /*10030*/  LOP3.LUT P2, RZ, R151, 0xff, RZ, 0xc0, !PT ;  /* 0x000000ff97ff7812 */ /* 0x000fe2000784c0ff */
[----:B------:R-:W-:Y:S01]  /*10040*/  FMUL.FTZ R96, R96, UR13 ;  /* 0x0000000d60607c20 */ /* 0x000fe20008410000 */
[----:B------:R-:W-:Y:S01]  /*10050*/  F2FP.BF16.F32.PACK_AB R98, R97, R98 ;  /* 0x000000626162723e */ /* 0x000fe200000010ff */
[----:B------:R-:W-:Y:S01]  /*10060*/  FFMA.FTZ R97, R173, R129, R128 ;  /* 0x00000081ad617223 */ /* 0x000fe20000010080 */
[----:B------:R-:W-:Y:S02]  /*10070*/  LOP3.LUT P5, RZ, R151, 0xff00, RZ, 0xc0, !PT ;  /* 0x0000ff0097ff7812 */ /* 0x000fe400078ac0ff */
[----:B------:R-:W-:Y:S01]  /*10080*/  FSEL R125, R125, RZ, P2 ;  /* 0x000000ff7d7d7208 */ /* 0x000fe20001000000 */
[----:B------:R-:W-:Y:S01]  /*10090*/  FADD.FTZ R97, R174, -R97 ;  /* 0x80000061ae617221 */ /* 0x000fe20000010000 */
[----:B------:R-:W-:-:S02]  /*100a0*/  FSEL R124, R124, RZ, P5 ;  /* 0x000000ff7c7c7208 */ /* 0x000fc40002800000 */
[----:B------:R-:W-:Y:S01]  /*100b0*/  LOP3.LUT P5, RZ, R142, 0xff0000, RZ, 0xc0, !PT ;  /* 0x00ff00008eff7812 */ /* 0x000fe200078ac0ff */
[----:B------:R-:W-:Y:S01]  /*100c0*/  FFMA.FTZ R97, R34, R97, R126 ;  /* 0x0000006122617223 */ /* 0x000fe2000001007e */
[----:B------:R-:W-:Y:S02]  /*100d0*/  F2FP.BF16.F32.PACK_AB R126, R124, R125 ;  /* 0x0000007d7c7e723e */ /* 0x000fe400000010ff */
[----:B------:R-:W-:Y:S01]  /*100e0*/  LOP3.LUT P2, RZ, R150, 0xff0000, RZ, 0xc0, !PT ;  /* 0x00ff000096ff7812 */ /* 0x000fe2000784c0ff */
[----:B------:R-:W-:Y:S01]  /*100f0*/  FMUL.FTZ R124, R97, UR13 ;  /* 0x0000000d617c7c20 */ /* 0x000fe20008410000 */
[----:B------:R-:W-:Y:S02]  /*10100*/  FSEL R97, R96, RZ, P5 ;  /* 0x000000ff60617208 */ /* 0x000fe40002800000 */
[----:B------:R-:W-:Y:S02]  /*10110*/  LOP3.LUT P5, RZ, R150, 0xff000000, RZ, 0xc0, !PT ;  /* 0xff00000096ff7812 */ /* 0x000fe400078ac0ff */
[----:B------:R-:W-:-:S02]  /*10120*/  FSEL R125, R124, RZ, P6 ;  /* 0x000000ff7c7d7208 */ /* 0x000fc40003000000 */
[----:B------:R-:W-:Y:S02]  /*10130*/  FSEL R124, R124, RZ, P5 ;  /* 0x000000ff7c7c7208 */ /* 0x000fe40002800000 */
[----:B------:R-:W-:Y:S02]  /*10140*/  F2FP.BF16.F32.PACK_AB R97, R125, R97 ;  /* 0x000000617d61723e */ /* 0x000fe400000010ff */
[----:B------:R-:W-:Y:S01]  /*10150*/  FSEL R125, R96, RZ, P2 ;  /* 0x000000ff607d7208 */ /* 0x000fe20001000000 */
[-CC-:B------:R-:W-:Y:S01]  /*10160*/  FFMA.FTZ R96, R28, R129.reuse, R128.reuse ;  /* 0x000000811c607223 */ /* 0x180fe20000010080 */
[----:B------:R-:W-:Y:S01]  /*10170*/  FFMA.FTZ R128, R172, R129, R128 ;  /* 0x00000081ac807223 */ /* 0x000fe20000010080 */
[----:B------:R-:W-:Y:S02]  /*10180*/  LOP3.LUT P6, RZ, R150, 0xff00, RZ, 0xc0, !PT ;  /* 0x0000ff0096ff7812 */ /* 0x000fe400078cc0ff */
[----:B------:R-:W-:Y:S01]  /*10190*/  F2FP.BF16.F32.PACK_AB R125, R124, R125 ;  /* 0x0000007d7c7d723e */ /* 0x000fe200000010ff */
[----:B------:R-:W-:Y:S01]  /*101a0*/  FADD.FTZ R96, R29, -R96 ;  /* 0x800000601d607221 */ /* 0x000fe20000010000 */
[----:B------:R-:W-:Y:S01]  /*101b0*/  SHF.L.U32 R124, R120, 0x10, RZ ;  /* 0x00000010787c7819 */ /* 0x000fe200000006ff */
[----:B------:R-:W-:Y:S01]  /*101c0*/  FADD.FTZ R128, R35, -R128 ;  /* 0x8000008023807221 */ /* 0x000fe20000010000 */
[----:B------:R-:W-:-:S02]  /*101d0*/  LOP3.LUT P2, RZ, R142, 0xff00, RZ, 0xc0, !PT ;  /* 0x0000ff008eff7812 */ /* 0x000fc4000784c0ff */
[----:B------:R-:W-:Y:S01]  /*101e0*/  LOP3.LUT P5, RZ, R142, 0xff, RZ, 0xc0, !PT ;  /* 0x000000ff8eff7812 */ /* 0x000fe200078ac0ff */
[--C-:B------:R-:W-:Y:S01]  /*101f0*/  FFMA.FTZ R96, R34, R96, R124.reuse ;  /* 0x0000006022607223 */ /* 0x100fe2000001007c */
[----:B------:R-:W-:-:S04]  /*10200*/  PRMT R124, R120, 0x7632, R124 ;  /* 0x00007632787c7816 */ /* 0x000fc8000000007c */
[----:B------:R-:W-:-:S05]  /*10210*/  SHF.L.U32 R124, R124, 0x10, RZ ;  /* 0x000000107c7c7819 */ /* 0x000fca00000006ff */
[----:B------:R-:W-:Y:S01]  /*10220*/  FFMA.FTZ R34, R34, R128, R124 ;  /* 0x0000008022227223 */ /* 0x000fe2000001007c */
[----:B------:R-:W-:-:S03]  /*10230*/  FMUL.FTZ R124, R96, UR13 ;  /* 0x0000000d607c7c20 */ /* 0x000fc60008410000 */
[----:B------:R-:W-:-:S05]  /*10240*/  FMUL.FTZ R128, R34, UR13 ;  /* 0x0000000d22807c20 */ /* 0x000fca0008410000 */
[----:B------:R-:W-:Y:S02]  /*10250*/  FSEL R34, R128, RZ, P6 ;  /* 0x000000ff80227208 */ /* 0x000fe40003000000 */
[----:B------:R-:W-:Y:S02]  /*10260*/  LOP3.LUT P6, RZ, R150, 0xff, RZ, 0xc0, !PT ;  /* 0x000000ff96ff7812 */ /* 0x000fe400078cc0ff */
[----:B------:R-:W-:Y:S02]  /*10270*/  FSEL R96, R128, RZ, P2 ;  /* 0x000000ff80607208 */ /* 0x000fe40001000000 */
[C---:B------:R-:W-:Y:S02]  /*10280*/  FSEL R128, R124.reuse, RZ, P5 ;  /* 0x000000ff7c807208 */ /* 0x040fe40002800000 */
[----:B------:R-:W-:Y:S02]  /*10290*/  FSEL R124, R124, RZ, P6 ;  /* 0x000000ff7c7c7208 */ /* 0x000fe40003000000 */
[----:B------:R-:W-:-:S02]  /*102a0*/  F2FP.BF16.F32.PACK_AB R96, R96, R128 ;  /* 0x000000806060723e */ /* 0x000fc400000010ff */
[----:B------:R-:W-:Y:S01]  /*102b0*/  F2FP.BF16.F32.PACK_AB R124, R34, R124 ;  /* 0x0000007c227c723e */ /* 0x000fe200000010ff */
[----:B------:R-:W-:Y:S06]  /*102c0*/  BRA `(.L_x_357) ;  /* 0x0000001800807947 */ /* 0x000fec0003800000 */
.L_x_355:
[----:B0123--:R-:W0:Y:S02]  /*102d0*/  LDC.64 R96, c[0x0][0x478] ;  /* 0x00011e00ff607b82 */ /* 0x00fe240000000a00 */
        /* <DEDUP_REMOVED lines=19> */
[----:B-----5:R-:W-:Y:S01]  /*10410*/  FMUL.FTZ R107, R34, R107 ;  /* 0x0000006b226b7220 */ /* 0x020fe20000410000 */
[----:B------:R-:W-:Y:S01]  /*10420*/  ISETP.GE.U32.AND P2, PT, R150, RZ, PT ;  /* 0x000000ff9600720c */ /* 0x000fe20003f46070 */
[C---:B------:R-:W-:Y:S01]  /*10430*/  FMUL.FTZ R98, R34.reuse, R98 ;  /* 0x0000006222627220 */ /* 0x040fe20000410000 */
[C---:B------:R-:W-:Y:S01]  /*10440*/  FMUL.FTZ R106, R34.reuse, R106 ;  /* 0x0000006a226a7220 */ /* 0x040fe20000410000 */
[C---:B------:R-:W-:Y:S01]  /*10450*/  FMUL.FTZ R97, R34.reuse, R97 ;  /* 0x0000006122617220 */ /* 0x040fe20000410000 */
[C---:B------:R-:W-:Y:S01]  /*10460*/  FMUL.FTZ R105, R34.reuse, R105 ;  /* 0x0000006922697220 */ /* 0x040fe20000410000 */
[C---:B------:R-:W-:Y:S01]  /*10470*/  FMUL.FTZ R96, R34.reuse, R96 ;  /* 0x0000006022607220 */ /* 0x040fe20000410000 */
[C---:B------:R-:W-:Y:S01]  /*10480*/  FMUL.FTZ R104, R34.reuse, R104 ;  /* 0x0000006822687220 */ /* 0x040fe20000410000 */
[----:B------:R-:W-:Y:S01]  /*10490*/  FMUL.FTZ R34, R34, R99 ;  /* 0x0000006322227220 */ /* 0x000fe20000410000 */
[----:B------:R-:W-:Y:S01]  /*104a0*/  FMUL.FTZ R99, R107, UR13 ;  /* 0x0000000d6b637c20 */ /* 0x000fe20008410000 */
[----:B------:R-:W-:Y:S01]  /*104b0*/  ISETP.GE.U32.AND.EX P2, PT, R151, 0x1000000, PT, P2 ;  /* 0x010000009700780c */ /* 0x000fe20003f46120 */
[----:B------:R-:W-:Y:S01]  /*104c0*/  FMUL.FTZ R127, R98, UR13 ;  /* 0x0000000d627f7c20 */ /* 0x000fe20008410000 */
[----:B------:R-:W-:Y:S01]  /*104d0*/  F2FP.BF16.F32.PACK_AB R107, R107, R98 ;  /* 0x000000626b6b723e */ /* 0x000fe200000010ff */
[----:B------:R-:W-:Y:S01]  /*104e0*/  FMUL.FTZ R126, R97, UR13 ;  /* 0x0000000d617e7c20 */ /* 0x000fe20008410000 */
[----:B------:R-:W-:Y:S01]  /*104f0*/  LOP3.LUT P6, RZ, R143, 0xff0000, RZ, 0xc0, !PT ;  /* 0x00ff00008fff7812 */ /* 0x000fe200078cc0ff */
[----:B------:R-:W-:Y:S01]  /*10500*/  FMUL.FTZ R125, R96, UR13 ;  /* 0x0000000d607d7c20 */ /* 0x000fe20008410000 */
[----:B------:R-:W-:-:S02]  /*10510*/  FSEL R98, R99, RZ, P2 ;  /* 0x000000ff63627208 */ /* 0x000fc40001000000 */
[----:B------:R-:W-:Y:S02]  /*10520*/  LOP3.LUT P2, RZ, R151, 0xff0000, RZ, 0xc0, !PT ;  /* 0x00ff000097ff7812 */ /* 0x000fe4000784c0ff */
[C---:B------:R-:W-:Y:S02]  /*10530*/  FSEL R124, R127.reuse, RZ, P6 ;  /* 0x000000ff7f7c7208 */ /* 0x040fe40003000000 */
[----:B------:R-:W-:Y:S02]  /*10540*/  FSEL R127, R127, RZ, P2 ;  /* 0x000000ff7f7f7208 */ /* 0x000fe40001000000 */
[----:B------:R-:W-:Y:S02]  /*10550*/  ISETP.GE.U32.AND P5, PT, R142, RZ, PT ;  /* 0x000000ff8e00720c */ /* 0x000fe40003fa6070 */
[----:B------:R-:W-:Y:S01]  /*10560*/  F2FP.BF16.F32.PACK_AB R127, R98, R127 ;  /* 0x0000007f627f723e */ /* 0x000fe200000010ff */
[----:B------:R-:W-:Y:S01]  /*10570*/  FMUL.FTZ R98, R106, UR13 ;  /* 0x0000000d6a627c20 */ /* 0x000fe20008410000 */
[----:B------:R-:W-:-:S02]  /*10580*/  ISETP.GE.U32.AND.EX P5, PT, R143, 0x1000000, PT, P5 ;  /* 0x010000008f00780c */ /* 0x000fc40003fa6150 */
[----:B------:R-:W-:Y:S02]  /*10590*/  LOP3.LUT P6, RZ, R151, 0xff, RZ, 0xc0, !PT ;  /* 0x000000ff97ff7812 */ /* 0x000fe400078cc0ff */
[----:B------:R-:W-:Y:S02]  /*105a0*/  FSEL R99, R99, RZ, P5 ;  /* 0x000000ff63637208 */ /* 0x000fe40002800000 */
[----:B------:R-:W-:Y:S02]  /*105b0*/  F2FP.BF16.F32.PACK_AB R106, R97, R106 ;  /* 0x0000006a616a723e */ /* 0x000fe400000010ff */
[----:B------:R-:W-:Y:S02]  /*105c0*/  LOP3.LUT P2, RZ, R143, 0xff00, RZ, 0xc0, !PT ;  /* 0x0000ff008fff7812 */ /* 0x000fe4000784c0ff */
[----:B------:R-:W-:Y:S02]  /*105d0*/  FSEL R97, R98, RZ, P6 ;  /* 0x000000ff62617208 */ /* 0x000fe40003000000 */
[----:B------:R-:W-:-:S02]  /*105e0*/  LOP3.LUT P6, RZ, R151, 0xff00, RZ, 0xc0, !PT ;  /* 0x0000ff0097ff7812 */ /* 0x000fc400078cc0ff */
[----:B------:R-:W-:Y:S02]  /*105f0*/  F2FP.BF16.F32.PACK_AB R99, R99, R124 ;  /* 0x0000007c6363723e */ /* 0x000fe400000010ff */
[C---:B------:R-:W-:Y:S02]  /*10600*/  FSEL R124, R126.reuse, RZ, P2 ;  /* 0x000000ff7e7c7208 */ /* 0x040fe40001000000 */
[----:B------:R-:W-:Y:S02]  /*10610*/  FSEL R126, R126, RZ, P6 ;  /* 0x000000ff7e7e7208 */ /* 0x000fe40003000000 */
[----:B------:R-:W-:Y:S02]  /*10620*/  LOP3.LUT P5, RZ, R143, 0xff, RZ, 0xc0, !PT ;  /* 0x000000ff8fff7812 */ /* 0x000fe400078ac0ff */
[----:B------:R-:W-:Y:S01]  /*10630*/  F2FP.BF16.F32.PACK_AB R126, R126, R97 ;  /* 0x000000617e7e723e */ /* 0x000fe200000010ff */
[----:B------:R-:W-:Y:S01]  /*10640*/  FMUL.FTZ R97, R105, UR13 ;  /* 0x0000000d69617c20 */ /* 0x000fe20008410000 */
[----:B------:R-:W-:-:S02]  /*10650*/  LOP3.LUT P6, RZ, R150, 0xff0000, RZ, 0xc0, !PT ;  /* 0x00ff000096ff7812 */ /* 0x000fc400078cc0ff */
[----:B------:R-:W-:Y:S02]  /*10660*/  FSEL R98, R98, RZ, P5 ;  /* 0x000000ff62627208 */ /* 0x000fe40002800000 */
[----:B------:R-:W-:Y:S02]  /*10670*/  F2FP.BF16.F32.PACK_AB R105, R96, R105 ;  /* 0x000000696069723e */ /* 0x000fe400000010ff */
[----:B------:R-:W-:Y:S02]  /*10680*/  LOP3.LUT P2, RZ, R142, 0xff000000, RZ, 0xc0, !PT ;  /* 0xff0000008eff7812 */ /* 0x000fe4000784c0ff */
[----:B------:R-:W-:Y:S02]  /*10690*/  FSEL R96, R97, RZ, P6 ;  /* 0x000000ff61607208 */ /* 0x000fe40003000000 */
[----:B------:R-:W-:Y:S02]  /*106a0*/  LOP3.LUT P6, RZ, R150, 0xff000000, RZ, 0xc0, !PT ;  /* 0xff00000096ff7812 */ /* 0x000fe400078cc0ff */
[----:B------:R-:W-:-:S02]  /*106b0*/  F2FP.BF16.F32.PACK_AB R98, R124, R98 ;  /* 0x000000627c62723e */ /* 0x000fc400000010ff */
[C---:B------:R-:W-:Y:S02]  /*106c0*/  FSEL R124, R125.reuse, RZ, P2 ;  /* 0x000000ff7d7c7208 */ /* 0x040fe40001000000 */
[----:B------:R-:W-:Y:S02]  /*106d0*/  LOP3.LUT P5, RZ, R142, 0xff0000, RZ, 0xc0, !PT ;  /* 0x00ff00008eff7812 */ /* 0x000fe400078ac0ff */
[----:B------:R-:W-:Y:S02]  /*106e0*/  FSEL R125, R125, RZ, P6 ;  /* 0x000000ff7d7d7208 */ /* 0x000fe40003000000 */
[----:B------:R-:W-:Y:S02]  /*106f0*/  FSEL R97, R97, RZ, P5 ;  /* 0x000000ff61617208 */ /* 0x000fe40002800000 */
[----:B------:R-:W-:Y:S01]  /*10700*/  F2FP.BF16.F32.PACK_AB R125, R125, R96 ;  /* 0x000000607d7d723e */ /* 0x000fe200000010ff */
[----:B------:R-:W-:Y:S01]  /*10710*/  FMUL.FTZ R96, R104, UR13 ;  /* 0x0000000d68607c20 */ /* 0x000fe20008410000 */
[----:B------:R-:W-:-:S02]  /*10720*/  LOP3.LUT P6, RZ, R150, 0xff00, RZ, 0xc0, !PT ;  /* 0x0000ff0096ff7812 */ /* 0x000fc400078cc0ff */
[----:B------:R-:W-:Y:S01]  /*10730*/  F2FP.BF16.F32.PACK_AB R97, R124, R97 ;  /* 0x000000617c61723e */ /* 0x000fe200000010ff */
[----:B------:R-:W-:Y:S01]  /*10740*/  FMUL.FTZ R124, R34, UR13 ;  /* 0x0000000d227c7c20 */ /* 0x000fe20008410000 */
[----:B------:R-:W-:Y:S02]  /*10750*/  F2FP.BF16.F32.PACK_AB R104, R104, R34 ;  /* 0x000000226868723e */ /* 0x000fe400000010ff */
[----:B------:R-:W-:Y:S02]  /*10760*/  LOP3.LUT P5, RZ, R142, 0xff, RZ, 0xc0, !PT ;  /* 0x000000ff8eff7812 */ /* 0x000fe400078ac0ff */
[----:B------:R-:W-:Y:S02]  /*10770*/  FSEL R34, R96, RZ, P6 ;  /* 0x000000ff60227208 */ /* 0x000fe40003000000 */
[----:B------:R-:W-:Y:S02]  /*10780*/  LOP3.LUT P2, RZ, R142, 0xff00, RZ, 0xc0, !PT ;  /* 0x0000ff008eff7812 */ /* 0x000fe4000784c0ff */
[----:B------:R-:W-:-:S02]  /*10790*/  LOP3.LUT P6, RZ, R150, 0xff, RZ, 0xc0, !PT ;  /* 0x000000ff96ff7812 */ /* 0x000fc400078cc0ff */
[----:B------:R-:W-:Y:S02]  /*107a0*/  FSEL R128, R124, RZ, P5 ;  /* 0x000000ff7c807208 */ /* 0x000fe40002800000 */
[----:B------:R-:W-:Y:S02]  /*107b0*/  FSEL R96, R96, RZ, P2 ;  /* 0x000000ff60607208 */ /* 0x000fe40001000000 */
[----:B------:R-:W-:Y:S02]  /*107c0*/  FSEL R124, R124, RZ, P6 ;  /* 0x000000ff7c7c7208 */ /* 0x000fe40003000000 */
[----:B------:R-:W-:Y:S02]  /*107d0*/  F2FP.BF16.F32.PACK_AB R96, R96, R128 ;  /* 0x000000806060723e */ /* 0x000fe400000010ff */
[----:B------:R-:W-:Y:S01]  /*107e0*/  F2FP.BF16.F32.PACK_AB R124, R34, R124 ;  /* 0x0000007c227c723e */ /* 0x000fe200000010ff */
[----:B------:R-:W-:Y:S06]  /*107f0*/  BRA `(.L_x_357) ;  /* 0x0000001400347947 */ /* 0x000fec0003800000 */
.L_x_358:
[-CC-:B------:R-:W-:Y:S01]  /*10800*/  FFMA.FTZ R126, R171, R129.reuse, R128.reuse ;  /* 0x00000081ab7e7223 */ /* 0x180fe20000010080 */
[-CC-:B------:R-:W-:Y:S01]  /*10810*/  FFMA.FTZ R99, R193, R129.reuse, R128.reuse ;  /* 0x00000081c1637223 */ /* 0x180fe20000010080 */
[-CC-:B------:R-:W-:Y:S01]  /*10820*/  FFMA.FTZ R98, R32, R129.reuse, R128.reuse ;  /* 0x0000008120627223 */ /* 0x180fe20000010080 */
[-C--:B------:R-:W-:Y:S01]  /*10830*/  FFMA.FTZ R125, R183, R129.reuse, R128 ;  /* 0x00000081b77d7223 */ /* 0x080fe20000010080 */
[----:B------:R-:W-:Y:S01]  /*10840*/  FADD.FTZ R126, R36, -R126 ;  /* 0x8000007e247e7221 */ /* 0x000fe20000010000 */
[-CC-:B------:R-:W-:Y:S01]  /*10850*/  FFMA.FTZ R97, R30, R129.reuse, R128.reuse ;  /* 0x000000811e617223 */ /* 0x180fe20000010080 */
[-CC-:B------:R-:W-:Y:S01]  /*10860*/  FFMA.FTZ R124, R173, R129.reuse, R128.reuse ;  /* 0x00000081ad7c7223 */ /* 0x180fe20000010080 */
[-CC-:B------:R-:W-:Y:S01]  /*10870*/  FFMA.FTZ R96, R172, R129.reuse, R128.reuse ;  /* 0x00000081ac607223 */ /* 0x180fe20000010080 */
[----:B------:R-:W-:Y:S01]  /*10880*/  FFMA.FTZ R127, R28, R129, R128 ;  /* 0x000000811c7f7223 */ /* 0x000fe20000010080 */
[----:B-----5:R-:W-:Y:S01]  /*10890*/  FMUL.FTZ R126, R34, R126 ;  /* 0x0000007e227e7220 */ /* 0x020fe20000410000 */
[----:B------:R-:W-:Y:S01]  /*108a0*/  FADD.FTZ R99, R194, -R99 ;  /* 0x80000063c2637221 */ /* 0x000fe20000010000 */
[----:B------:R-:W-:Y:S01]  /*108b0*/  FADD.FTZ R98, R33, -R98 ;  /* 0x8000006221627221 */ /* 0x000fe20000010000 */
[----:B------:R-:W-:Y:S01]  /*108c0*/  FADD.FTZ R125, R184, -R125 ;  /* 0x8000007db87d7221 */ /* 0x000fe20000010000 */
[----:B------:R-:W-:Y:S01]  /*108d0*/  FADD.FTZ R97, R31, -R97 ;  /* 0x800000611f617221 */ /* 0x000fe20000010000 */
[----:B------:R-:W-:Y:S01]  /*108e0*/  FADD.FTZ R124, R174, -R124 ;  /* 0x8000007cae7c7221 */ /* 0x000fe20000010000 */
[----:B------:R-:W-:Y:S01]  /*108f0*/  FADD.FTZ R96, R35, -R96 ;  /* 0x8000006023607221 */ /* 0x000fe20000010000 */
[----:B------:R-:W-:Y:S01]  /*10900*/  FADD.FTZ R127, R29, -R127 ;  /* 0x8000007f1d7f7221 */ /* 0x000fe20000010000 */
[----:B------:R-:W-:Y:S01]  /*10910*/  FMUL.FTZ R128, R126, UR13 ;  /* 0x0000000d7e807c20 */ /* 0x000fe20008410000 */
[----:B------:R-:W-:Y:S01]  /*10920*/  LOP3.LUT P6, RZ, R151, 0xff0000, RZ, 0xc0, !PT ;  /* 0x00ff000097ff7812 */ /* 0x000fe200078cc0ff */
[C---:B------:R-:W-:Y:S01]  /*10930*/  FMUL.FTZ R99, R34.reuse, R99 ;  /* 0x0000006322637220 */ /* 0x040fe20000410000 */
[C---:B------:R-:W-:Y:S01]  /*10940*/  FMUL.FTZ R98, R34.reuse, R98 ;  /* 0x0000006222627220 */ /* 0x040fe20000410000 */
[C---:B------:R-:W-:Y:S01]  /*10950*/  FMUL.FTZ R125, R34.reuse, R125 ;  /* 0x0000007d227d7220 */ /* 0x040fe20000410000 */
[C---:B------:R-:W-:Y:S01]  /*10960*/  FMUL.FTZ R97, R34.reuse, R97 ;  /* 0x0000006122617220 */ /* 0x040fe20000410000 */
[C---:B------:R-:W-:Y:S01]  /*10970*/  FMUL.FTZ R124, R34.reuse, R124 ;  /* 0x0000007c227c7220 */ /* 0x040fe20000410000 */
[----:B------:R-:W-:Y:S01]  /*10980*/  FMUL.FTZ R96, R34, R96 ;  /* 0x0000006022607220 */ /* 0x000fe20000410000 */
[----:B------:R-:W-:Y:S01]  /*10990*/  ISETP.GE.U32.AND P5, PT, R142, RZ, PT ;  /* 0x000000ff8e00720c */ /* 0x000fe20003fa6070 */
[----:B------:R-:W-:Y:S01]  /*109a0*/  FMUL.FTZ R34, R34, R127 ;  /* 0x0000007f22227220 */ /* 0x000fe20000410000 */
[----:B------:R-:W-:Y:S01]  /*109b0*/  ISETP.GE.U32.AND P2, PT, R150, RZ, PT ;  /* 0x000000ff9600720c */ /* 0x000fe20003f46070 */
[----:B------:R-:W-:Y:S01]  /*109c0*/  FMUL.FTZ R126, R99, UR13 ;  /* 0x0000000d637e7c20 */ /* 0x000fe20008410000 */
[----:B------:R-:W-:Y:S01]  /*109d0*/  FSEL R127, R128, RZ, P6 ;  /* 0x000000ff807f7208 */ /* 0x000fe20003000000 */
[----:B------:R-:W-:Y:S01]  /*109e0*/  FMUL.FTZ R98, R98, UR13 ;  /* 0x0000000d62627c20 */ /* 0x000fe20008410000 */
[----:B------:R-:W-:Y:S01]  /*109f0*/  LOP3.LUT P6, RZ, R143, 0xff0000, RZ, 0xc0, !PT ;  /* 0x00ff00008fff7812 */ /* 0x000fe200078cc0ff */
[----:B------:R-:W-:Y:S01]  /*10a00*/  FMUL.FTZ R125, R125, UR13 ;  /* 0x0000000d7d7d7c20 */ /* 0x000fe20008410000 */
[----:B------:R-:W-:Y:S01]  /*10a10*/  ISETP.GE.U32.AND.EX P5, PT, R143, 0x1000000, PT, P5 ;  /* 0x010000008f00780c */ /* 0x000fe20003fa6150 */
[----:B------:R-:W-:Y:S01]  /*10a20*/  FMUL.FTZ R97, R97, UR13 ;  /* 0x0000000d61617c20 */ /* 0x000fe20008410000 */
[----:B------:R-:W-:Y:S01]  /*10a30*/  ISETP.GE.U32.AND.EX P2, PT, R151, 0x1000000, PT, P2 ;  /* 0x010000009700780c */ /* 0x000fe20003f46120 */
[----:B------:R-:W-:Y:S01]  /*10a40*/  FMUL.FTZ R124, R124, UR13 ;  /* 0x0000000d7c7c7c20 */ /* 0x000fe20008410000 */
[----:B------:R-:W-:Y:S01]  /*10a50*/  FSEL R99, R128, RZ, P6 ;  /* 0x000000ff80637208 */ /* 0x000fe20003000000 */
[----:B------:R-:W-:Y:S01]  /*10a60*/  FMUL.FTZ R96, R96, UR13 ;  /* 0x0000000d60607c20 */ /* 0x000fe20008410000 */
[----:B------:R-:W-:-:S02]  /*10a70*/  FSEL R128, R126, RZ, P5 ;  /* 0x000000ff7e807208 */ /* 0x000fc40002800000 */
[----:B------:R-:W-:Y:S02]  /*10a80*/  FSEL R126, R126, RZ, P2 ;  /* 0x000000ff7e7e7208 */ /* 0x000fe40001000000 */
[----:B------:R-:W-:Y:S02]  /*10a90*/  LOP3.LUT P6, RZ, R151, 0xff, RZ, 0xc0, !PT ;  /* 0x000000ff97ff7812 */ /* 0x000fe400078cc0ff */
[----:B------:R-:W-:Y:S02]  /*10aa0*/  F2FP.BF16.F32.PACK_AB R127, R126, R127 ;  /* 0x0000007f7e7f723e */ /* 0x000fe400000010ff */
[----:B------:R-:W-:Y:S02]  /*10ab0*/  LOP3.LUT P2, RZ, R143, 0xff00, RZ, 0xc0, !PT ;  /* 0x0000ff008fff7812 */ /* 0x000fe4000784c0ff */
[----:B------:R-:W-:Y:S02]  /*10ac0*/  FSEL R126, R98, RZ, P6 ;  /* 0x000000ff627e7208 */ /* 0x000fe40003000000 */
[----:B------:R-:W-:-:S02]  /*10ad0*/  LOP3.LUT P6, RZ, R151, 0xff00, RZ, 0xc0, !PT ;  /* 0x0000ff0097ff7812 */ /* 0x000fc400078cc0ff */
[----:B------:R-:W-:Y:S02]  /*10ae0*/  F2FP.BF16.F32.PACK_AB R99, R128, R99 ;  /* 0x000000638063723e */ /* 0x000fe400000010ff */
[----:B------:R-:W-:Y:S02]  /*10af0*/  FSEL R128, R125, RZ, P2 ;  /* 0x000000ff7d807208 */ /* 0x000fe40001000000 */
[----:B------:R-:W-:Y:S02]  /*10b00*/  LOP3.LUT P5, RZ, R143, 0xff, RZ, 0xc0, !PT ;  /* 0x000000ff8fff7812 */ /* 0x000fe400078ac0ff */
[----:B------:R-:W-:Y:S02]  /*10b10*/  FSEL R125, R125, RZ, P6 ;  /* 0x000000ff7d7d7208 */ /* 0x000fe40003000000 */
[----:B------:R-:W-:Y:S02]  /*10b20*/  LOP3.LUT P6, RZ, R150, 0xff0000, RZ, 0xc0, !PT ;  /* 0x00ff000096ff7812 */ /* 0x000fe400078cc0ff */
[----:B------:R-:W-:-:S02]  /*10b30*/  FSEL R98, R98, RZ, P5 ;  /* 0x000000ff62627208 */ /* 0x000fc40002800000 */
[----:B------:R-:W-:Y:S02]  /*10b40*/  F2FP.BF16.F32.PACK_AB R126, R125, R126 ;  /* 0x0000007e7d7e723e */ /* 0x000fe400000010ff */
[----:B------:R-:W-:Y:S02]  /*10b50*/  LOP3.LUT P2, RZ, R142, 0xff000000, RZ, 0xc0, !PT ;  /* 0xff0000008eff7812 */ /* 0x000fe4000784c0ff */
[----:B------:R-:W-:Y:S02]  /*10b60*/  FSEL R125, R97, RZ, P6 ;  /* 0x000000ff617d7208 */ /* 0x000fe40003000000 */
[----:B------:R-:W-:Y:S02]  /*10b70*/  LOP3.LUT P6, RZ, R150, 0xff000000, RZ, 0xc0, !PT ;  /* 0xff00000096ff7812 */ /* 0x000fe400078cc0ff */
[----:B------:R-:W-:Y:S02]  /*10b80*/  F2FP.BF16.F32.PACK_AB R98, R128, R98 ;  /* 0x000000628062723e */ /* 0x000fe400000010ff */
[----:B------:R-:W-:-:S02]  /*10b90*/  FSEL R128, R124, RZ, P2 ;  /* 0x000000ff7c807208 */ /* 0x000fc40001000000 */
[----:B------:R-:W-:Y:S02]  /*10ba0*/  FSEL R124, R124, RZ, P6 ;  /* 0x000000ff7c7c7208 */ /* 0x000fe40003000000 */
[----:B------:R-:W-:Y:S02]  /*10bb0*/  LOP3.LUT P5, RZ, R142, 0xff0000, RZ, 0xc0, !PT ;  /* 0x00ff00008eff7812 */ /* 0x000fe400078ac0ff */
[----:B------:R-:W-:Y:S02]  /*10bc0*/  LOP3.LUT P6, RZ, R150, 0xff00, RZ, 0xc0, !PT ;  /* 0x0000ff0096ff7812 */ /* 0x000fe400078cc0ff */
[----:B------:R-:W-:Y:S01]  /*10bd0*/  F2FP.BF16.F32.PACK_AB R125, R124, R125 ;  /* 0x0000007d7c7d723e */ /* 0x000fe200000010ff */
[----:B------:R-:W-:Y:S01]  /*10be0*/  FMUL.FTZ R124, R34, UR13 ;  /* 0x0000000d227c7c20 */ /* 0x000fe20008410000 */
[----:B------:R-:W-:Y:S02]  /*10bf0*/  FSEL R97, R97, RZ, P5 ;  /* 0x000000ff61617208 */ /* 0x000fe40002800000 */
[----:B------:R-:W-:-:S02]  /*10c00*/  LOP3.LUT P5, RZ, R142, 0xff, RZ, 0xc0, !PT ;  /* 0x000000ff8eff7812 */ /* 0x000fc400078ac0ff */
[----:B------:R-:W-:Y:S02]  /*10c10*/  FSEL R34, R96, RZ, P6 ;  /* 0x000000ff60227208 */ /* 0x000fe40003000000 */
[----:B------:R-:W-:Y:S02]  /*10c20*/  LOP3.LUT P2, RZ, R142, 0xff00, RZ, 0xc0, !PT ;  /* 0x0000ff008eff7812 */ /* 0x000fe4000784c0ff */
[----:B------:R-:W-:Y:S02]  /*10c30*/  LOP3.LUT P6, RZ, R150, 0xff, RZ, 0xc0, !PT ;  /* 0x000000ff96ff7812 */ /* 0x000fe400078cc0ff */
[----:B------:R-:W-:Y:S02]  /*10c40*/  F2FP.BF16.F32.PACK_AB R97, R128, R97 ;  /* 0x000000618061723e */ /* 0x000fe400000010ff */
[----:B------:R-:W-:Y:S02]  /*10c50*/  FSEL R128, R124, RZ, P5 ;  /* 0x000000ff7c807208 */ /* 0x000fe40002800000 */
[----:B------:R-:W-:-:S02]  /*10c60*/  FSEL R96, R96, RZ, P2 ;  /* 0x000000ff60607208 */ /* 0x000fc40001000000 */
[----:B------:R-:W-:Y:S02]  /*10c70*/  FSEL R124, R124, RZ, P6 ;  /* 0x000000ff7c7c7208 */ /* 0x000fe40003000000 */
[----:B------:R-:W-:Y:S02]  /*10c80*/  F2FP.BF16.F32.PACK_AB R96, R96, R128 ;  /* 0x000000806060723e */ /* 0x000fe400000010ff */
[----:B------:R-:W-:Y:S01]  /*10c90*/  F2FP.BF16.F32.PACK_AB R124, R34, R124 ;  /* 0x0000007c227c723e */ /* 0x000fe200000010ff */
[----:B------:R-:W-:Y:S06]  /*10ca0*/  BRA `(.L_x_357) ;  /* 0x0000001000087947 */ /* 0x000fec0003800000 */
.L_x_354:
[----:B------:R-:W-:-:S04]  /*10cb0*/  UISETP.NE.U32.AND UP0, UPT, UR24, URZ, UPT ;  /* 0x000000ff1800728c */ /* 0x000fc8000bf05070 */
[----:B------:R-:W-:-:S09]  /*10cc0*/  UISETP.NE.AND.EX UP0, UPT, UR25, URZ, UPT, UP0 ;  /* 0x000000ff1900728c */ /* 0x000fd2000bf05300 */
[----:B------:R-:W-:Y:S05]  /*10cd0*/  BRA.U !UP0, `(.L_x_359) ;  /* 0x0000000908307547 */ /* 0x000fea000b800000 */
[----:B0123--:R-:W0:Y:S02]  /*10ce0*/  LDC.64 R124, c[0x0][0x478] ;  /* 0x00011e00ff7c7b82 */ /* 0x00fe240000000a00 */
[----:B0-----:R-:W-:-:S04]  /*10cf0*/  ISETP.NE.U32.AND P1, PT, R124, RZ, PT ;  /* 0x000000ff7c00720c */ /* 0x001fc80003f25070 */
[----:B------:R-:W-:-:S13]  /*10d00*/  ISETP.NE.AND.EX P1, PT, R125, RZ, PT, P1 ;  /* 0x000000ff7d00720c */ /* 0x000fda0003f25310 */
[----:B------:R-:W-:Y:S05]  /*10d10*/  @!P1 BRA `(.L_x_360) ;  /* 0x0000000400189947 */ /* 0x000fea0003800000 */
[----:B-----5:R-:W-:Y:S01]  /*10d20*/  PRMT R107, R123, 0x7632, R107 ;  /* 0x000076327b6b7816 */ /* 0x020fe2000000006b */
[-CC-:B------:R-:W-:Y:S01]  /*10d30*/  FFMA.FTZ R104, R193, R129.reuse, R128.reuse ;  /* 0x00000081c1687223 */ /* 0x180fe20000010080 */
[-C--:B------:R-:W-:Y:S01]  /*10d40*/  FFMA.FTZ R105, R173, R129.reuse, R128 ;  /* 0x00000081ad697223 */ /* 0x080fe20000010080 */
[----:B------:R-:W-:Y:S01]  /*10d50*/  PRMT R124, R122, 0x7632, R124 ;  /* 0x000076327a7c7816 */ /* 0x000fe2000000007c */
[----:B------:R-:W-:Y:S01]  /*10d60*/  FFMA.FTZ R106, R183, R129, R128 ;  /* 0x00000081b76a7223 */ /* 0x000fe20000010080 */
[----:B------:R-:W-:Y:S02]  /*10d70*/  IMAD.U32 R107, R107, 0x10000, RZ ;  /* 0x000100006b6b7824 */ /* 0x000fe400078e00ff */
[----:B------:R-:W-:Y:S01]  /*10d80*/  FADD.FTZ R104, R194, -R104 ;  /* 0x80000068c2687221 */ /* 0x000fe20000010000 */
[----:B------:R-:W-:Y:S01]  /*10d90*/  FADD.FTZ R105, R174, -R105 ;  /* 0x80000069ae697221 */ /* 0x000fe20000010000 */
[----:B------:R-:W-:Y:S01]  /*10da0*/  SHF.L.U32 R124, R124, 0x10, RZ ;  /* 0x000000107c7c7819 */ /* 0x000fe200000006ff */
[----:B------:R-:W-:Y:S01]  /*10db0*/  FADD.FTZ R106, R184, -R106 ;  /* 0x8000006ab86a7221 */ /* 0x000fe20000010000 */
[----:B------:R-:W-:Y:S01]  /*10dc0*/  FFMA.FTZ R107, R34, R104, R107 ;  /* 0x00000068226b7223 */ /* 0x000fe2000001006b */
[----:B------:R-:W-:-:S02]  /*10dd0*/  PRMT R104, R121, 0x7632, R104 ;  /* 0x0000763279687816 */ /* 0x000fc40000000068 */
[----:B------:R-:W-:Y:S01]  /*10de0*/  FFMA.FTZ R124, R34, R106, R124 ;  /* 0x0000006a227c7223 */ /* 0x000fe2000001007c */
[----:B------:R-:W-:Y:S01]  /*10df0*/  IMAD.U32 R106, R123, 0x10000, RZ ;  /* 0x000100007b6a7824 */ /* 0x000fe200078e00ff */
[----:B------:R-:W-:Y:S02]  /*10e00*/  SHF.L.U32 R104, R104, 0x10, RZ ;  /* 0x0000001068687819 */ /* 0x000fe400000006ff */
[----:B------:R-:W-:Y:S02]  /*10e10*/  ISETP.GE.U32.AND P2, PT, R150, RZ, PT ;  /* 0x000000ff9600720c */ /* 0x000fe40003f46070 */
[----:B------:R-:W-:Y:S01]  /*10e20*/  LOP3.LUT P5, RZ, R151, 0xff0000, RZ, 0xc0, !PT ;  /* 0x00ff000097ff7812 */ /* 0x000fe200078ac0ff */
[----:B------:R-:W-:Y:S01]  /*10e30*/  FFMA.FTZ R104, R34, R105, R104 ;  /* 0x0000006922687223 */ /* 0x000fe20000010068 */
[----:B------:R-:W-:Y:S01]  /*10e40*/  FFMA.FTZ R105, R171, R129, R128 ;  /* 0x00000081ab697223 */ /* 0x000fe20000010080 */
[----:B------:R-:W-:-:S03]  /*10e50*/  ISETP.GE.U32.AND.EX P2, PT, R151, 0x1000000, PT, P2 ;  /* 0x010000009700780c */ /* 0x000fc60003f46120 */
[----:B------:R-:W-:-:S04]  /*10e60*/  FADD.FTZ R105, R36, -R105 ;  /* 0x8000006924697221 */ /* 0x000fc80000010000 */
[----:B------:R-:W-:Y:S01]  /*10e70*/  FFMA.FTZ R125, R34, R105, R106 ;  /* 0x00000069227d7223 */ /* 0x000fe2000001006a */
[----:B------:R-:W-:-:S03]  /*10e80*/  FMUL.FTZ R105, R107, UR13 ;  /* 0x0000000d6b697c20 */ /* 0x000fc60008410000 */
[----:B------:R-:W-:Y:S01]  /*10e90*/  FMUL.FTZ R106, R125, UR13 ;  /* 0x0000000d7d6a7c20 */ /* 0x000fe20008410000 */
[----:B------:R-:W-:Y:S02]  /*10ea0*/  F2FP.BF16.F32.PACK_AB R107, R107, R125 ;  /* 0x0000007d6b6b723e */ /* 0x000fe400000010ff */
[----:B------:R-:W-:Y:S02]  /*10eb0*/  FSEL R105, R105, RZ, P2 ;  /* 0x000000ff69697208 */ /* 0x000fe40001000000 */
[----:B------:R-:W-:Y:S02]  /*10ec0*/  FSEL R106, R106, RZ, P5 ;  /* 0x000000ff6a6a7208 */ /* 0x000fe40002800000 */
[----:B------:R-:W-:Y:S02]  /*10ed0*/  SHF.L.U32 R125, R121, 0x10, RZ ;  /* 0x00000010797d7819 */ /* 0x000fe400000006ff */
[----:B------:R-:W-:Y:S01]  /*10ee0*/  F2FP.BF16.F32.PACK_AB R127, R105, R106 ;  /* 0x0000006a697f723e */ /* 0x000fe200000010ff */
[----:B------:R-:W-:Y:S01]  /*10ef0*/  FFMA.FTZ R106, R32, R129, R128 ;  /* 0x00000081206a7223 */ /* 0x000fe20000010080 */
[----:B------:R-:W-:-:S02]  /*10f00*/  SHF.L.U32 R105, R122, 0x10, RZ ;  /* 0x000000107a697819 */ /* 0x000fc400000006ff */
[----:B------:R-:W-:Y:S01]  /*10f10*/  LOP3.LUT P2, RZ, R151, 0xff, RZ, 0xc0, !PT ;  /* 0x000000ff97ff7812 */ /* 0x000fe2000784c0ff */
        /* <DEDUP_REMOVED lines=18> */
[----:B------:R-:W-:Y:S01]  /*11040*/  FSEL R124, R104, RZ, P5 ;  /* 0x000000ff687c7208 */ /* 0x000fe20002800000 */
[-CC-:B------:R-:W-:Y:S01]  /*11050*/  FFMA.FTZ R104, R28, R129.reuse, R128.reuse ;  /* 0x000000811c687223 */ /* 0x180fe20000010080 */
[----:B------:R-:W-:Y:S01]  /*11060*/  FFMA.FTZ R128, R172, R129, R128 ;  /* 0x00000081ac807223 */ /* 0x000fe20000010080 */
[----:B------:R-:W-:Y:S02]  /*11070*/  LOP3.LUT P2, RZ, R150, 0xff, RZ, 0xc0, !PT ;  /* 0x000000ff96ff7812 */ /* 0x000fe4000784c0ff */
[----:B------:R-:W-:Y:S01]  /*11080*/  F2FP.BF16.F32.PACK_AB R125, R124, R125 ;  /* 0x0000007d7c7d723e */ /* 0x000fe200000010ff */
[----:B------:R-:W-:Y:S01]  /*11090*/  FADD.FTZ R104, R29, -R104 ;  /* 0x800000681d687221 */ /* 0x000fe20000010000 */
[----:B------:R-:W-:Y:S02]  /*110a0*/  IMAD.U32 R124, R120, 0x10000, RZ ;  /* 0x00010000787c7824 */ /* 0x000fe400078e00ff */
[----:B------:R-:W-:Y:S01]  /*110b0*/  FADD.FTZ R128, R35, -R128 ;  /* 0x8000008023807221 */ /* 0x000fe20000010000 */
[----:B------:R-:W-:Y:S01]  /*110c0*/  LOP3.LUT P5, RZ, R150, 0xff00, RZ, 0xc0, !PT ;  /* 0x0000ff0096ff7812 */ /* 0x000fe200078ac0ff */
[--C-:B------:R-:W-:Y:S01]  /*110d0*/  FFMA.FTZ R104, R34, R104, R124.reuse ;  /* 0x0000006822687223 */ /* 0x100fe2000001007c */
[----:B------:R-:W-:-:S04]  /*110e0*/  PRMT R124, R120, 0x7632, R124 ;  /* 0x00007632787c7816 */ /* 0x000fc8000000007c */
[----:B------:R-:W-:-:S05]  /*110f0*/  SHF.L.U32 R124, R124, 0x10, RZ ;  /* 0x000000107c7c7819 */ /* 0x000fca00000006ff */
[----:B------:R-:W-:Y:S01]  /*11100*/  FFMA.FTZ R128, R34, R128, R124 ;  /* 0x0000008022807223 */ /* 0x000fe2000001007c */
[----:B------:R-:W-:-:S03]  /*11110*/  FMUL.FTZ R34, R104, UR13 ;  /* 0x0000000d68227c20 */ /* 0x000fc60008410000 */
[C---:B------:R-:W-:Y:S01]  /*11120*/  FMUL.FTZ R124, R128.reuse, UR13 ;  /* 0x0000000d807c7c20 */ /* 0x040fe20008410000 */
[----:B------:R-:W-:Y:S02]  /*11130*/  F2FP.BF16.F32.PACK_AB R104, R128, R104 ;  /* 0x000000688068723e */ /* 0x000fe400000010ff */
[----:B------:R-:W-:Y:S02]  /*11140*/  FSEL R34, R34, RZ, P2 ;  /* 0x000000ff22227208 */ /* 0x000fe40001000000 */
[----:B------:R-:W-:-:S04]  /*11150*/  FSEL R124, R124, RZ, P5 ;  /* 0x000000ff7c7c7208 */ /* 0x000fc80002800000 */
[----:B------:R-:W-:Y:S01]  /*11160*/  F2FP.BF16.F32.PACK_AB R124, R124, R34 ;  /* 0x000000227c7c723e */ /* 0x000fe200000010ff */
[----:B------:R-:W-:Y:S06]  /*11170*/  BRA `(.L_x_357) ;  /* 0x0000000800d47947 */ /* 0x000fec0003800000 */
.L_x_360:
[----:B-----5:R-:W-:Y:S01]  /*11180*/  PRMT R125, R123, 0x7632, R125 ;  /* 0x000076327b7d7816 */ /* 0x020fe2000000007d */
[-CC-:B------:R-:W-:Y:S01]  /*11190*/  FFMA.FTZ R124, R193, R129.reuse, R128.reuse ;  /* 0x00000081c17c7223 */ /* 0x180fe20000010080 */
[----:B------:R-:W-:Y:S01]  /*111a0*/  FFMA.FTZ R126, R171, R129, R128 ;  /* 0x00000081ab7e7223 */ /* 0x000fe20000010080 */
[----:B------:R-:W-:Y:S02]  /*111b0*/  SHF.L.U32 R127, R122, 0x10, RZ ;  /* 0x000000107a7f7819 */ /* 0x000fe400000006ff */
[----:B------:R-:W-:Y:S01]  /*111c0*/  SHF.L.U32 R125, R125, 0x10, RZ ;  /* 0x000000107d7d7819 */ /* 0x000fe200000006ff */
[----:B------:R-:W-:Y:S01]  /*111d0*/  FADD.FTZ R124, R194, -R124 ;  /* 0x8000007cc27c7221 */ /* 0x000fe20000010000 */
[----:B------:R-:W-:Y:S01]  /*111e0*/  FADD.FTZ R126, R36, -R126 ;  /* 0x8000007e247e7221 */ /* 0x000fe20000010000 */
[----:B------:R-:W-:Y:S02]  /*111f0*/  PRMT R130, R122, 0x7632, R130 ;  /* 0x000076327a827816 */ /* 0x000fe40000000082 */
[----:B------:R-:W-:Y:S01]  /*11200*/  FFMA.FTZ R125, R34, R124, R125 ;  /* 0x0000007c227d7223 */ /* 0x000fe2000001007d */
[----:B------:R-:W-:Y:S01]  /*11210*/  IMAD.U32 R124, R123, 0x10000, RZ ;  /* 0x000100007b7c7824 */ /* 0x000fe200078e00ff */
[----:B------:R-:W-:-:S02]  /*11220*/  SHF.L.U32 R130, R130, 0x10, RZ ;  /* 0x0000001082827819 */ /* 0x000fc400000006ff */
[----:B------:R-:W-:Y:S01]  /*11230*/  ISETP.GE.U32.AND P2, PT, R150, RZ, PT ;  /* 0x000000ff9600720c */ /* 0x000fe20003f46070 */
[----:B------:R-:W-:Y:S01]  /*11240*/  FFMA.FTZ R126, R34, R126, R124 ;  /* 0x0000007e227e7223 */ /* 0x000fe2000001007c */
[-C--:B------:R-:W-:Y:S01]  /*11250*/  FFMA.FTZ R124, R32, R129.reuse, R128 ;  /* 0x00000081207c7223 */ /* 0x080fe20000010080 */
[----:B------:R-:W-:Y:S01]  /*11260*/  LOP3.LUT P5, RZ, R151, 0xff0000, RZ, 0xc0, !PT ;  /* 0x00ff000097ff7812 */ /* 0x000fe200078ac0ff */
[----:B------:R-:W-:Y:S01]  /*11270*/  FMUL.FTZ R125, R125, UR13 ;  /* 0x0000000d7d7d7c20 */ /* 0x000fe20008410000 */
[----:B------:R-:W-:Y:S01]  /*11280*/  FMUL.FTZ R126, R126, UR13 ;  /* 0x0000000d7e7e7c20 */ /* 0x000fe20008410000 */
[----:B------:R-:W-:Y:S01]  /*11290*/  FADD.FTZ R124, R33, -R124 ;  /* 0x8000007c217c7221 */ /* 0x000fe20000010000 */
[C---:B------:R-:W-:Y:S02]  /*112a0*/  ISETP.GE.U32.AND.EX P2, PT, R151.reuse, 0x1000000, PT, P2 ;  /* 0x010000009700780c */ /* 0x040fe40003f46120 */
[----:B------:R-:W-:Y:S01]  /*112b0*/  LOP3.LUT P6, RZ, R151, 0xff, RZ, 0xc0, !PT ;  /* 0x000000ff97ff7812 */ /* 0x000fe200078cc0ff */
[----:B------:R-:W-:Y:S01]  /*112c0*/  FFMA.FTZ R124, R34, R124, R127 ;  /* 0x0000007c227c7223 */ /* 0x000fe2000001007f */
[----:B------:R-:W-:Y:S01]  /*112d0*/  FFMA.FTZ R127, R183, R129, R128 ;  /* 0x00000081b77f7223 */ /* 0x000fe20000010080 */
[----:B------:R-:W-:-:S02]  /*112e0*/  FSEL R126, R126, RZ, P5 ;  /* 0x000000ff7e7e7208 */ /* 0x000fc40002800000 */
[----:B------:R-:W-:Y:S01]  /*112f0*/  FMUL.FTZ R124, R124, UR13 ;  /* 0x0000000d7c7c7c20 */ /* 0x000fe20008410000 */
[----:B------:R-:W-:Y:S01]  /*11300*/  FADD.FTZ R127, R184, -R127 ;  /* 0x8000007fb87f7221 */ /* 0x000fe20000010000 */
[----:B------:R-:W-:Y:S02]  /*11310*/  LOP3.LUT P5, RZ, R151, 0xff00, RZ, 0xc0, !PT ;  /* 0x0000ff0097ff7812 */ /* 0x000fe400078ac0ff */
[----:B------:R-:W-:Y:S01]  /*11320*/  FSEL R125, R125, RZ, P2 ;  /* 0x000000ff7d7d7208 */ /* 0x000fe20001000000 */
[----:B------:R-:W-:Y:S01]  /*11330*/  FFMA.FTZ R127, R34, R127, R130 ;  /* 0x0000007f227f7223 */ /* 0x000fe20000010082 */
[----:B------:R-:W-:Y:S02]  /*11340*/  FSEL R124, R124, RZ, P6 ;  /* 0x000000ff7c7c7208 */ /* 0x000fe40003000000 */
[----:B------:R-:W-:Y:S01]  /*11350*/  LOP3.LUT P2, RZ, R150, 0xff0000, RZ, 0xc0, !PT ;  /* 0x00ff000096ff7812 */ /* 0x000fe2000784c0ff */
[----:B------:R-:W-:-:S05]  /*11360*/  FMUL.FTZ R127, R127, UR13 ;  /* 0x0000000d7f7f7c20 */ /* 0x000fca0008410000 */
[----:B------:R-:W-:Y:S02]  /*11370*/  FSEL R130, R127, RZ, P5 ;  /* 0x000000ff7f827208 */ /* 0x000fe40002800000 */
[----:B------:R-:W-:Y:S01]  /*11380*/  F2FP.BF16.F32.PACK_AB R127, R125, R126 ;  /* 0x0000007e7d7f723e */ /* 0x000fe200000010ff */
[C---:B------:R-:W-:Y:S01]  /*11390*/  IMAD.U32 R125, R121.reuse, 0x10000, RZ ;  /* 0x00010000797d7824 */ /* 0x040fe200078e00ff */
[----:B------:R-:W-:Y:S01]  /*113a0*/  F2FP.BF16.F32.PACK_AB R126, R130, R124 ;  /* 0x0000007c827e723e */ /* 0x000fe200000010ff */
[----:B------:R-:W-:Y:S01]  /*113b0*/  FFMA.FTZ R124, R30, R129, R128 ;  /* 0x000000811e7c7223 */ /* 0x000fe20000010080 */
[----:B------:R-:W-:Y:S02]  /*113c0*/  PRMT R130, R121, 0x7632, R130 ;  /* 0x0000763279827816 */ /* 0x000fe40000000082 */
[----:B------:R-:W-:Y:S01]  /*113d0*/  LOP3.LUT P5, RZ, R150, 0xff000000, RZ, 0xc0, !PT ;  /* 0xff00000096ff7812 */ /* 0x000fe200078ac0ff */
[----:B------:R-:W-:Y:S01]  /*113e0*/  FADD.FTZ R124, R31, -R124 ;  /* 0x8000007c1f7c7221 */ /* 0x000fe20000010000 */
[----:B------:R-:W-:-:S03]  /*113f0*/  SHF.L.U32 R130, R130, 0x10, RZ ;  /* 0x0000001082827819 */ /* 0x000fc600000006ff */
[----:B------:R-:W-:Y:S01]  /*11400*/  FFMA.FTZ R124, R34, R124, R125 ;  /* 0x0000007c227c7223 */ /* 0x000fe2000001007d */
[----:B------:R-:W-:-:S03]  /*11410*/  FFMA.FTZ R125, R173, R129, R128 ;  /* 0x00000081ad7d7223 */ /* 0x000fc60000010080 */
[----:B------:R-:W-:Y:S01]  /*11420*/  FMUL.FTZ R124, R124, UR13 ;  /* 0x0000000d7c7c7c20 */ /* 0x000fe20008410000 */
[----:B------:R-:W-:-:S04]  /*11430*/  FADD.FTZ R125, R174, -R125 ;  /* 0x8000007dae7d7221 */ /* 0x000fc80000010000 */
[----:B------:R-:W-:-:S04]  /*11440*/  FFMA.FTZ R125, R34, R125, R130 ;  /* 0x0000007d227d7223 */ /* 0x000fc80000010082 */
[----:B------:R-:W-:Y:S01]  /*11450*/  FMUL.FTZ R130, R125, UR13 ;  /* 0x0000000d7d827c20 */ /* 0x000fe20008410000 */
[----:B------:R-:W-:Y:S01]  /*11460*/  FSEL R125, R124, RZ, P2 ;  /* 0x000000ff7c7d7208 */ /* 0x000fe20001000000 */
[-CC-:B------:R-:W-:Y:S01]  /*11470*/  FFMA.FTZ R124, R28, R129.reuse, R128.reuse ;  /* 0x000000811c7c7223 */ /* 0x180fe20000010080 */
[----:B------:R-:W-:Y:S01]  /*11480*/  FFMA.FTZ R128, R172, R129, R128 ;  /* 0x00000081ac807223 */ /* 0x000fe20000010080 */
[----:B------:R-:W-:Y:S02]  /*11490*/  SHF.L.U32 R129, R120, 0x10, RZ ;  /* 0x0000001078817819 */ /* 0x000fe400000006ff */
[----:B------:R-:W-:Y:S01]  /*114a0*/  FADD.FTZ R124, R29, -R124 ;  /* 0x8000007c1d7c7221 */ /* 0x000fe20000010000 */
[----:B------:R-:W-:Y:S01]  /*114b0*/  FADD.FTZ R128, R35, -R128 ;  /* 0x8000008023807221 */ /* 0x000fe20000010000 */
[----:B------:R-:W-:Y:S02]  /*114c0*/  FSEL R130, R130, RZ, P5 ;  /* 0x000000ff82827208 */ /* 0x000fe40002800000 */
[--C-:B------:R-:W-:Y:S01]  /*114d0*/  FFMA.FTZ R124, R34, R124, R129.reuse ;  /* 0x0000007c227c7223 */ /* 0x100fe20000010081 */
[----:B------:R-:W-:-:S02]  /*114e0*/  PRMT R129, R120, 0x7632, R129 ;  /* 0x0000763278817816 */ /* 0x000fc40000000081 */
[----:B------:R-:W-:Y:S01]  /*114f0*/  LOP3.LUT P5, RZ, R150, 0xff00, RZ, 0xc0, !PT ;  /* 0x0000ff0096ff7812 */ /* 0x000fe200078ac0ff */
[----:B------:R-:W-:Y:S01]  /*11500*/  FMUL.FTZ R124, R124, UR13 ;  /* 0x0000000d7c7c7c20 */ /* 0x000fe20008410000 */
[----:B------:R-:W-:Y:S01]  /*11510*/  LOP3.LUT P2, RZ, R150, 0xff, RZ, 0xc0, !PT ;  /* 0x000000ff96ff7812 */ /* 0x000fe2000784c0ff */
[----:B------:R-:W-:Y:S01]  /*11520*/  IMAD.U32 R129, R129, 0x10000, RZ ;  /* 0x0001000081817824 */ /* 0x000fe200078e00ff */
[----:B------:R-:W-:Y:S02]  /*11530*/  F2FP.BF16.F32.PACK_AB R125, R130, R125 ;  /* 0x0000007d827d723e */ /* 0x000fe400000010ff */
[----:B------:R-:W-:Y:S01]  /*11540*/  FSEL R124, R124, RZ, P2 ;  /* 0x000000ff7c7c7208 */ /* 0x000fe20001000000 */
[----:B------:R-:W-:-:S04]  /*11550*/  FFMA.FTZ R34, R34, R128, R129 ;  /* 0x0000008022227223 */ /* 0x000fc80000010081 */
[----:B------:R-:W-:-:S05]  /*11560*/  FMUL.FTZ R34, R34, UR13 ;  /* 0x0000000d22227c20 */ /* 0x000fca0008410000 */
[----:B------:R-:W-:-:S04]  /*11570*/  FSEL R34, R34, RZ, P5 ;  /* 0x000000ff22227208 */ /* 0x000fc80002800000 */
[----:B------:R-:W-:Y:S01]  /*11580*/  F2FP.BF16.F32.PACK_AB R124, R34, R124 ;  /* 0x0000007c227c723e */ /* 0x000fe200000010ff */
[----:B------:R-:W-:Y:S06]  /*11590*/  BRA `(.L_x_357) ;  /* 0x0000000400cc7947 */ /* 0x000fec0003800000 */
.L_x_359:
        /* <DEDUP_REMOVED lines=34> */
[C---:B------:R-:W-:Y:S01]  /*117c0*/  F2FP.BF16.F32.PACK_AB R106, R125.reuse, R126 ;  /* 0x0000007e7d6a723e */ /* 0x040fe200000010ff */
[----:B------:R-:W-:Y:S01]  /*117d0*/  FMUL.FTZ R125, R125, UR13 ;  /* 0x0000000d7d7d7c20 */ /* 0x000fe20008410000 */
[----:B------:R-:W-:-:S02]  /*117e0*/  LOP3.LUT P5, RZ, R151, 0xff0000, RZ, 0xc0, !PT ;  /* 0x00ff000097ff7812 */ /* 0x000fc400078ac0ff */
[----:B------:R-:W-:Y:S02]  /*117f0*/  FSEL R127, R127, RZ, P2 ;  /* 0x000000ff7f7f7208 */ /* 0x000fe40001000000 */
[C---:B------:R-:W-:Y:S02]  /*11800*/  LOP3.LUT P6, RZ, R151.reuse, 0xff, RZ, 0xc0, !PT ;  /* 0x000000ff97ff7812 */ /* 0x040fe400078cc0ff */
[----:B------:R-:W-:Y:S02]  /*11810*/  LOP3.LUT P2, RZ, R151, 0xff00, RZ, 0xc0, !PT ;  /* 0x0000ff0097ff7812 */ /* 0x000fe4000784c0ff */
[----:B------:R-:W-:Y:S02]  /*11820*/  FSEL R126, R129, RZ, P5 ;  /* 0x000000ff817e7208 */ /* 0x000fe40002800000 */
[----:B------:R-:W-:Y:S02]  /*11830*/  FSEL R128, R128, RZ, P6 ;  /* 0x000000ff80807208 */ /* 0x000fe40003000000 */
[----:B------:R-:W-:-:S02]  /*11840*/  FSEL R125, R125, RZ, P2 ;  /* 0x000000ff7d7d7208 */ /* 0x000fc40001000000 */
[----:B------:R-:W-:Y:S02]  /*11850*/  F2FP.BF16.F32.PACK_AB R127, R127, R126 ;  /* 0x0000007e7f7f723e */ /* 0x000fe400000010ff */
[----:B------:R-:W-:Y:S01]  /*11860*/  F2FP.BF16.F32.PACK_AB R126, R125, R128 ;  /* 0x000000807d7e723e */ /* 0x000fe200000010ff */
[----:B------:R-:W-:Y:S01]  /*11870*/  FMUL.FTZ R125, R105, UR13 ;  /* 0x0000000d697d7c20 */ /* 0x000fe20008410000 */
[----:B------:R-:W-:Y:S01]  /*11880*/  FMUL.FTZ R128, R124, UR13 ;  /* 0x0000000d7c807c20 */ /* 0x000fe20008410000 */
[C---:B------:R-:W-:Y:S02]  /*11890*/  LOP3.LUT P2, RZ, R150.reuse, 0xff0000, RZ, 0xc0, !PT ;  /* 0x00ff000096ff7812 */ /* 0x040fe4000784c0ff */
[----:B------:R-:W-:Y:S02]  /*118a0*/  LOP3.LUT P5, RZ, R150, 0xff000000, RZ, 0xc0, !PT ;  /* 0xff00000096ff7812 */ /* 0x000fe400078ac0ff */
[----:B------:R-:W-:Y:S02]  /*118b0*/  FSEL R125, R125, RZ, P2 ;  /* 0x000000ff7d7d7208 */ /* 0x000fe40001000000 */
[----:B------:R-:W-:-:S02]  /*118c0*/  FSEL R128, R128, RZ, P5 ;  /* 0x000000ff80807208 */ /* 0x000fc40002800000 */
[----:B------:R-:W-:Y:S01]  /*118d0*/  F2FP.BF16.F32.PACK_AB R105, R124, R105 ;  /* 0x000000697c69723e */ /* 0x000fe200000010ff */
[----:B------:R-:W-:Y:S01]  /*118e0*/  FMUL.FTZ R124, R104, UR13 ;  /* 0x0000000d687c7c20 */ /* 0x000fe20008410000 */
[----:B------:R-:W-:Y:S01]  /*118f0*/  F2FP.BF16.F32.PACK_AB R125, R128, R125 ;  /* 0x0000007d807d723e */ /* 0x000fe200000010ff */
[----:B------:R-:W-:Y:S01]  /*11900*/  FMUL.FTZ R128, R34, UR13 ;  /* 0x0000000d22807c20 */ /* 0x000fe20008410000 */
[C---:B------:R-:W-:Y:S02]  /*11910*/  LOP3.LUT P2, RZ, R150.reuse, 0xff, RZ, 0xc0, !PT ;  /* 0x000000ff96ff7812 */ /* 0x040fe4000784c0ff */
[----:B------:R-:W-:Y:S02]  /*11920*/  LOP3.LUT P5, RZ, R150, 0xff00, RZ, 0xc0, !PT ;  /* 0x0000ff0096ff7812 */ /* 0x000fe400078ac0ff */
[----:B------:R-:W-:Y:S02]  /*11930*/  FSEL R124, R124, RZ, P2 ;  /* 0x000000ff7c7c7208 */ /* 0x000fe40001000000 */
[----:B------:R-:W-:-:S02]  /*11940*/  FSEL R128, R128, RZ, P5 ;  /* 0x000000ff80807208 */ /* 0x000fc40002800000 */
[----:B------:R-:W-:Y:S02]  /*11950*/  F2FP.BF16.F32.PACK_AB R104, R34, R104 ;  /* 0x000000682268723e */ /* 0x000fe400000010ff */
[----:B------:R-:W-:Y:S01]  /*11960*/  F2FP.BF16.F32.PACK_AB R124, R128, R124 ;  /* 0x0000007c807c723e */ /* 0x000fe200000010ff */
[----:B------:R-:W-:Y:S06]  /*11970*/  BRA `(.L_x_357) ;  /* 0x0000000000d47947 */ /* 0x000fec0003800000 */
.L_x_361:
[-CC-:B------:R-:W-:Y:S01]  /*11980*/  FFMA.FTZ R124, R171, R129.reuse, R128.reuse ;  /* 0x00000081ab7c7223 */ /* 0x180fe20000010080 */
[----:B------:R-:W-:Y:S01]  /*11990*/  FFMA.FTZ R125, R193, R129, R128 ;  /* 0x00000081c17d7223 */ /* 0x000fe20000010080 */
[----:B-----5:R-:W-:Y:S02]  /*119a0*/  ISETP.GE.U32.AND P2, PT, R150, RZ, PT ;  /* 0x000000ff9600720c */ /* 0x020fe40003f46070 */
[----:B------:R-:W-:Y:S01]  /*119b0*/  FADD.FTZ R124, R36, -R124 ;  /* 0x8000007c247c7221 */ /* 0x000fe20000010000 */
[----:B------:R-:W-:Y:S01]  /*119c0*/  FADD.FTZ R125, R194, -R125 ;  /* 0x8000007dc27d7221 */ /* 0x000fe20000010000 */
[C---:B------:R-:W-:Y:S02]  /*119d0*/  LOP3.LUT P5, RZ, R151.reuse, 0xff0000, RZ, 0xc0, !PT ;  /* 0x00ff000097ff7812 */ /* 0x040fe400078ac0ff */
[C---:B------:R-:W-:Y:S01]  /*119e0*/  FMUL.FTZ R124, R34.reuse, R124 ;  /* 0x0000007c227c7220 */ /* 0x040fe20000410000 */
[----:B------:R-:W-:Y:S01]  /*119f0*/  FMUL.FTZ R125, R34, R125 ;  /* 0x0000007d227d7220 */ /* 0x000fe20000410000 */
[----:B------:R-:W-:-:S02]  /*11a00*/  ISETP.GE.U32.AND.EX P2, PT, R151, 0x1000000, PT, P2 ;  /* 0x010000009700780c */ /* 0x000fc40003f46120 */
[----:B------:R-:W-:Y:S01]  /*11a10*/  FMUL.FTZ R124, R124, UR13 ;  /* 0x0000000d7c7c7c20 */ /* 0x000fe20008410000 */
[----:B------:R-:W-:-:S04]  /*11a20*/  FMUL.FTZ R125, R125, UR13 ;  /* 0x0000000d7d7d7c20 */ /* 0x000fc80008410000 */
[----:B------:R-:W-:Y:S02]  /*11a30*/  FSEL R124, R124, RZ, P5 ;  /* 0x000000ff7c7c7208 */ /* 0x000fe40002800000 */
[----:B------:R-:W-:Y:S02]  /*11a40*/  FSEL R125, R125, RZ, P2 ;  /* 0x000000ff7d7d7208 */ /* 0x000fe40001000000 */
[----:B------:R-:W-:Y:S02]  /*11a50*/  LOP3.LUT P2, RZ, R151, 0xff, RZ, 0xc0, !PT ;  /* 0x000000ff97ff7812 */ /* 0x000fe4000784c0ff */
[----:B------:R-:W-:Y:S01]  /*11a60*/  F2FP.BF16.F32.PACK_AB R127, R125, R124 ;  /* 0x0000007c7d7f723e */ /* 0x000fe200000010ff */
[-CC-:B------:R-:W-:Y:S01]  /*11a70*/  FFMA.FTZ R125, R32, R129.reuse, R128.reuse ;  /* 0x00000081207d7223 */ /* 0x180fe20000010080 */
[----:B------:R-:W-:Y:S01]  /*11a80*/  FFMA.FTZ R124, R183, R129, R128 ;  /* 0x00000081b77c7223 */ /* 0x000fe20000010080 */
[----:B------:R-:W-:Y:S02]  /*11a90*/  LOP3.LUT P5, RZ, R151, 0xff00, RZ, 0xc0, !PT ;  /* 0x0000ff0097ff7812 */ /* 0x000fe400078ac0ff */
[----:B------:R-:W-:Y:S01]  /*11aa0*/  FADD.FTZ R125, R33, -R125 ;  /* 0x8000007d217d7221 */ /* 0x000fe20000010000 */
[----:B------:R-:W-:-:S03]  /*11ab0*/  FADD.FTZ R124, R184, -R124 ;  /* 0x8000007cb87c7221 */ /* 0x000fc60000010000 */
[C---:B------:R-:W-:Y:S01]  /*11ac0*/  FMUL.FTZ R125, R34.reuse, R125 ;  /* 0x0000007d227d7220 */ /* 0x040fe20000410000 */
[----:B------:R-:W-:-:S03]  /*11ad0*/  FMUL.FTZ R124, R34, R124 ;  /* 0x0000007c227c7220 */ /* 0x000fc60000410000 */
        /* <DEDUP_REMOVED lines=29> */
[----:B------:R-:W-:-:S04]  /*11cb0*/  FSEL R34, R34, RZ, P2 ;  /* 0x000000ff22227208 */ /* 0x000fc80001000000 */
[----:B------:R-:W-:-:S07]  /*11cc0*/  F2FP.BF16.F32.PACK_AB R124, R124, R34 ;  /* 0x000000227c7c723e */ /* 0x000fce00000010ff */
.L_x_357:
        /* <DEDUP_REMOVED lines=9> */
.L_x_353:
[----:B------:R-:W-:Y:S05]  /*11d60*/  BSYNC.RECONVERGENT B1 ;  /* 0x0000000000017941 */ /* 0x000fea0003800200 */
.L_x_352:
[----:B01234-:R-:W0:Y:S02]  /*11d70*/  LDC.64 R124, c[0x0][0x380] ;  /* 0x0000e000ff7c7b82 */ /* 0x01fe240000000a00 */
[----:B0-----:R-:W-:-:S04]  /*11d80*/  LEA R215, R124, R215, 0x2 ;  /* 0x000000d77cd77211 */ /* 0x001fc800078e10ff */
[----:B------:R-:W-:-:S13]  /*11d90*/  ISETP.GE.AND P0, PT, R215, R125, PT ;  /* 0x0000007dd700720c */ /* 0x000fda0003f06270 */
[----:B------:R-:W-:Y:S05]  /*11da0*/  @!P0 BRA `(.L_x_362) ;  /* 0xfffffefc008c8947 */ /* 0x000fea000383ffff */
.L_x_300:
[----:B------:R-:W-:Y:S05]  /*11db0*/  BSYNC B0 ;  /* 0x0000000000007941 */ /* 0x000fea0003800000 */
.L_x_299:
[----:B------:R-:W2:Y:S04]  /*11dc0*/  LDL.LU R104, [R1+0x30] ;  /* 0x0000300001687983 */ /* 0x000ea80000300800 */
[----:B------:R-:W2:Y:S04]  /*11dd0*/  LDL.LU R105, [R1+0x34] ;  /* 0x0000340001697983 */ /* 0x000ea80000300800 */
[----:B------:R-:W2:Y:S04]  /*11de0*/  LDL.LU R106, [R1+0x38] ;  /* 0x00003800016a7983 */ /* 0x000ea80000300800 */
[----:B------:R-:W2:Y:S04]  /*11df0*/  LDL.LU R107, [R1+0x3c] ;  /* 0x00003c00016b7983 */ /* 0x000ea80000300800 */
[----:B------:R-:W3:Y:S04]  /*11e00*/  LDL.LU R96, [R1+0x20] ;  /* 0x0000200001607983 */ /* 0x000ee80000300800 */
[----:B------:R-:W3:Y:S04]  /*11e10*/  LDL.LU R97, [R1+0x24] ;  /* 0x0000240001617983 */ /* 0x000ee80000300800 */
[----:B------:R-:W3:Y:S04]  /*11e20*/  LDL.LU R98, [R1+0x28] ;  /* 0x0000280001627983 */ /* 0x000ee80000300800 */
[----:B------:R-:W3:Y:S04]  /*11e30*/  LDL.LU R99, [R1+0x2c] ;  /* 0x00002c0001637983 */ /* 0x000ee80000300800 */
[----:B------:R-:W4:Y:S04]  /*11e40*/  LDL.LU R132, [R1+0x10] ;  /* 0x0000100001847983 */ /* 0x000f280000300800 */
[----:B------:R-:W4:Y:S04]  /*11e50*/  LDL.LU R133, [R1+0x14] ;  /* 0x0000140001857983 */ /* 0x000f280000300800 */
[----:B------:R-:W4:Y:S04]  /*11e60*/  LDL.LU R134, [R1+0x18] ;  /* 0x0000180001867983 */ /* 0x000f280000300800 */
[----:B------:R-:W4:Y:S04]  /*11e70*/  LDL.LU R135, [R1+0x1c] ;  /* 0x00001c0001877983 */ /* 0x000f280000300800 */
[----:B------:R-:W4:Y:S04]  /*11e80*/  LDL.LU R128, [R1] ;  /* 0x0000000001807983 */ /* 0x000f280000300800 */
[----:B------:R-:W4:Y:S04]  /*11e90*/  LDL.LU R129, [R1+0x4] ;  /* 0x0000040001817983 */ /* 0x000f280000300800 */
[----:B------:R-:W4:Y:S04]  /*11ea0*/  LDL.LU R130, [R1+0x8] ;  /* 0x0000080001827983 */ /* 0x000f280000300800 */
[----:B------:R-:W4:Y:S04]  /*11eb0*/  LDL.LU R131, [R1+0xc] ;  /* 0x00000c0001837983 */ /* 0x000f280000300800 */
[----:B------:R-:W4:Y:S04]  /*11ec0*/  LDL.LU R125, [R1+0x44] ;  /* 0x00004400017d7983 */ /* 0x000f280000300800 */
[----:B-----5:R-:W4:Y:S04]  /*11ed0*/  LDL.LU R34, [R1+0x4c] ;  /* 0x00004c0001227983 */ /* 0x020f280000300800 */
[----:B------:R-:W4:Y:S04]  /*11ee0*/  LDL.LU R124, [R1+0x40] ;  /* 0x00004000017c7983 */ /* 0x000f280000300800 */
[----:B------:R-:W4:Y:S01]  /*11ef0*/  LDL.LU R126, [R1+0x180] ;  /* 0x00018000017e7983 */ /* 0x000f220000300800 */
[----:B------:R-:W-:Y:S01]  /*11f00*/  MOV R3, 0x400 ;  /* 0x0000040000037802 */ /* 0x000fe20000000f00 */
[----:B------:R-:W-:Y:S05]  /*11f10*/  WARPSYNC.ALL ;  /* 0x0000000000007948 */ /* 0x000fea0003800000 */
[----:B------:R-:W0:Y:S01]  /*11f20*/  S2R R0, SR_TID.X ;  /* 0x0000000000007919 */ /* 0x000e220000002100 */
[----:B------:R-:W1:Y:S01]  /*11f30*/  LDCU.128 UR16, c[0x0][0x440] ;  /* 0x00008800ff1077ac */ /* 0x000e620008000c00 */
[----:B------:R-:W1:Y:S01]  /*11f40*/  S2R R4, SR_CgaCtaId ;  /* 0x0000000000047919 */ /* 0x000e620000008800 */
[----:B------:R-:W4:Y:S01]  /*11f50*/  LDCU.128 UR20, c[0x0][0x450] ;  /* 0x00008a00ff1477ac */ /* 0x000f220008000c00 */
[----:B0-----:R-:W-:-:S02]  /*11f60*/  SHF.R.U32.HI R2, RZ, 0x5, R0 ;  /* 0x00000005ff027819 */ /* 0x001fc40000011600 */
[----:B------:R-:W-:Y:S02]  /*11f70*/  LOP3.LUT R5, R0, 0x1f, RZ, 0xc0, !PT ;  /* 0x0000001f00057812 */ /* 0x000fe400078ec0ff */
[----:B-1----:R-:W-:Y:S02]  /*11f80*/  LEA R3, R4, R3, 0x18 ;  /* 0x0000000304037211 */ /* 0x002fe400078ec0ff */
[----:B------:R-:W-:Y:S01]  /*11f90*/  LOP3.LUT R23, R0, 0x7f, RZ, 0x3c, !PT ;  /* 0x0000007f00177812 */ /* 0x000fe200078e3cff */
[----:B------:R-:W-:-:S05]  /*11fa0*/  IMAD R2, R2, 0xa0, R5 ;  /* 0x000000a002027824 */ /* 0x000fca00078e0205 */
[----:B------:R-:W-:Y:S01]  /*11fb0*/  LEA R2, R2, R3, 0x5 ;  /* 0x0000000302027211 */ /* 0x000fe200078e28ff */
[----:B------:R-:W-:-:S04]  /*11fc0*/  IMAD R3, R0, 0x4, R3 ;  /* 0x0000000400037824 */ /* 0x000fc800078e0203 */
[----:B------:R-:W-:Y:S04]  /*11fd0*/  STS.128 [R2+0x800], R248 ;  /* 0x000800f802007388 */ /* 0x000fe80000000c00 */
[----:B------:R-:W-:Y:S04]  /*11fe0*/  STS.128 [R2+0x810], R244 ;  /* 0x000810f402007388 */ /* 0x000fe80000000c00 */
[----:B------:R-:W-:Y:S04]  /*11ff0*/  STS.128 [R2+0xc00], R240 ;  /* 0x000c00f002007388 */ /* 0x000fe80000000c00 */
[----:B------:R-:W-:Y:S04]  /*12000*/  STS.128 [R2+0xc10], R236 ;  /* 0x000c10ec02007388 */ /* 0x000fe80000000c00 */
[----:B------:R-:W-:Y:S04]  /*12010*/  STS.128 [R2+0x1000], R232 ;  /* 0x001000e802007388 */ /* 0x000fe80000000c00 */
[----:B------:R-:W-:Y:S04]  /*12020*/  STS.128 [R2+0x1010], R228 ;  /* 0x001010e402007388 */ /* 0x000fe80000000c00 */
[----:B--2---:R-:W-:Y:S04]  /*12030*/  STS.128 [R2], R104 ;  /* 0x0000006802007388 */ /* 0x004fe80000000c00 */
[----:B---3--:R-:W-:Y:S04]  /*12040*/  STS.128 [R2+0x10], R96 ;  /* 0x0000106002007388 */ /* 0x008fe80000000c00 */
[----:B----4-:R-:W-:Y:S04]  /*12050*/  STS.128 [R2+0x400], R132 ;  /* 0x0004008402007388 */ /* 0x010fe80000000c00 */
[----:B------:R0:W-:Y:S01]  /*12060*/  STS.128 [R2+0x410], R128 ;  /* 0x0004108002007388 */ /* 0x0001e20000000c00 */
[----:B------:R-:W-:Y:S01]  /*12070*/  BAR.SYNC.DEFER_BLOCKING 0x0 ;  /* 0x0000000000007b1d */ /* 0x000fe20000010000 */
[----:B------:R-:W-:-:S05]  /*12080*/  IADD3 R23, PT, PT, R23, R126, RZ ;  /* 0x0000007e17177210 */ /* 0x000fca0007ffe0ff */
[----:B------:R-:W2:Y:S04]  /*12090*/  LDL.LU R126, [R1+0x48] ;  /* 0x00004800017e7983 */ /* 0x000ea80000300800 */
[----:B0-----:R-:W3:Y:S04]  /*120a0*/  LDL.LU R128, [R1+0x50] ;  /* 0x0000500001807983 */ /* 0x001ee80000300800 */
[----:B------:R-:W3:Y:S04]  /*120b0*/  LDL.LU R129, [R1+0x54] ;  /* 0x0000540001817983 */ /* 0x000ee80000300800 */
[----:B------:R-:W3:Y:S04]  /*120c0*/  LDL.LU R130, [R1+0x58] ;  /* 0x0000580001827983 */ /* 0x000ee80000300800 */
[----:B------:R-:W3:Y:S04]  /*120d0*/  LDL.LU R131, [R1+0x5c] ;  /* 0x00005c0001837983 */ /* 0x000ee80000300800 */
[----:B------:R-:W4:Y:S04]  /*120e0*/  LDL.LU R132, [R1+0x60] ;  /* 0x0000600001847983 */ /* 0x000f280000300800 */
[----:B------:R-:W4:Y:S04]  /*120f0*/  LDL.LU R133, [R1+0x64] ;  /* 0x0000640001857983 */ /* 0x000f280000300800 */
[----:B------:R-:W4:Y:S04]  /*12100*/  LDL.LU R134, [R1+0x68] ;  /* 0x0000680001867983 */ /* 0x000f280000300800 */
[----:B------:R-:W4:Y:S04]  /*12110*/  LDL.LU R135, [R1+0x6c] ;  /* 0x00006c0001877983 */ /* 0x000f280000300800 */
[----:B------:R-:W2:Y:S04]  /*12120*/  LDL.LU R96, [R1+0x70] ;  /* 0x0000700001607983 */ /* 0x000ea80000300800 */
        /* <DEDUP_REMOVED lines=27> */
[----:B------:R-:W0:Y:S04]  /*122e0*/  LDS R4, [R3] ;  /* 0x0000000003047984 */ /* 0x000e280000000800 */
[----:B------:R-:W1:Y:S04]  /*122f0*/  LDS R5, [R3+0x200] ;  /* 0x0002000003057984 */ /* 0x000e680000000800 */
[----:B------:R-:W1:Y:S04]  /*12300*/  LDS R6, [R3+0x400] ;  /* 0x0004000003067984 */ /* 0x000e680000000800 */
[----:B------:R-:W1:Y:S04]  /*12310*/  LDS R7, [R3+0x1400] ;  /* 0x0014000003077984 */ /* 0x000e680000000800 */
[----:B------:R-:W1:Y:S04]  /*12320*/  LDS R8, [R3+0x1600] ;  /* 0x0016000003087984 */ /* 0x000e680000000800 */
[----:B------:R-:W1:Y:S04]  /*12330*/  LDS R9, [R3+0x1800] ;  /* 0x0018000003097984 */ /* 0x000e680000000800 */
[----:B------:R-:W1:Y:S04]  /*12340*/  LDS R11, [R3+0x2800] ;  /* 0x00280000030b7984 */ /* 0x000e680000000800 */
[----:B------:R-:W-:Y:S04]  /*12350*/  LDS R32, [R3+0x600] ;  /* 0x0006000003207984 */ /* 0x000fe80000000800 */
[----:B------:R-:W-:Y:S04]  /*12360*/  LDS R29, [R3+0x1a00] ;  /* 0x001a0000031d7984 */ /* 0x000fe80000000800 */
[----:B------:R-:W-:Y:S01]  /*12370*/  LDS R31, [R3+0x800] ;  /* 0x00080000031f7984 */ /* 0x000fe20000000800 */
[----:B0-----:R-:W-:-:S03]  /*12380*/  FADD.FTZ R4, RZ, R4 ;  /* 0x00000004ff047221 */ /* 0x001fc60000010000 */
[----:B------:R-:W-:Y:S01]  /*12390*/  LDS R28, [R3+0x1c00] ;  /* 0x001c0000031c7984 */ /* 0x000fe20000000800 */
[----:B-1----:R-:W-:-:S03]  /*123a0*/  FADD.FTZ R5, RZ, R5 ;  /* 0x00000005ff057221 */ /* 0x002fc60000010000 */
[----:B------:R-:W-:Y:S01]  /*123b0*/  LDS R30, [R3+0xa00] ;  /* 0x000a0000031e7984 */ /* 0x000fe20000000800 */
[----:B------:R-:W-:-:S03]  /*123c0*/  FADD.FTZ R6, RZ, R6 ;  /* 0x00000006ff067221 */ /* 0x000fc60000010000 */
[----:B------:R-:W-:Y:S01]  /*123d0*/  LDS R27, [R3+0x1e00] ;  /* 0x001e0000031b7984 */ /* 0x000fe20000000800 */
[----:B------:R-:W-:-:S03]  /*123e0*/  FADD.FTZ R4, R4, R7 ;  /* 0x0000000704047221 */ /* 0x000fc60000010000 */
[----:B------:R-:W-:Y:S01]  /*123f0*/  LDS R26, [R3+0xc00] ;  /* 0x000c0000031a7984 */ /* 0x000fe20000000800 */
[----:B------:R-:W-:-:S03]  /*12400*/  FADD.FTZ R114, R5, R8 ;  /* 0x0000000805727221 */ /* 0x000fc60000010000 */
[----:B------:R-:W-:Y:S01]  /*12410*/  LDS R21, [R3+0x2000] ;  /* 0x0020000003157984 */ /* 0x000fe20000000800 */
[----:B------:R-:W-:-:S03]  /*12420*/  FADD.FTZ R115, R6, R9 ;  /* 0x0000000906737221 */ /* 0x000fc60000010000 */
[----:B------:R-:W-:Y:S01]  /*12430*/  LDS R25, [R3+0xe00] ;  /* 0x000e000003197984 */ /* 0x000fe20000000800 */
[----:B------:R-:W-:-:S03]  /*12440*/  FADD.FTZ R116, R4, R11 ;  /* 0x0000000b04747221 */ /* 0x000fc60000010000 */
        /* <DEDUP_REMOVED lines=24> */
[----:B------:R-:W-:Y:S01]  /*125d0*/  BAR.SYNC.DEFER_BLOCKING 0x0 ;  /* 0x0000000000007b1d */ /* 0x000fe20000010000 */
[----:B------:R-:W-:-:S05]  /*125e0*/  MOV R127, R34 ;  /* 0x00000022007f7202 */ /* 0x000fca0000000f00 */
[----:B----4-:R-:W-:Y:S04]  /*125f0*/  STS.128 [R2+0xc10], R132 ;  /* 0x000c108402007388 */ /* 0x010fe80000000c00 */
[----:B---3--:R-:W-:Y:S04]  /*12600*/  STS.128 [R2+0x1000], R128 ;  /* 0x0010008002007388 */ /* 0x008fe80000000c00 */
[----:B--2---:R-:W-:Y:S04]  /*12610*/  STS.128 [R2+0x1010], R124 ;  /* 0x0010107c02007388 */ /* 0x004fe80000000c00 */
[----:B------:R-:W-:Y:S04]  /*12620*/  STS.128 [R2+0xc00], R96 ;  /* 0x000c006002007388 */ /* 0x000fe80000000c00 */
[----:B------:R-:W-:Y:S04]  /*12630*/  STS.128 [R2+0x810], R104 ;  /* 0x0008106802007388 */ /* 0x000fe80000000c00 */
[----:B------:R-:W-:Y:S04]  /*12640*/  STS.128 [R2+0x800], R192 ;  /* 0x000800c002007388 */ /* 0x000fe80000000c00 */
[----:B------:R-:W-:Y:S04]  /*12650*/  STS.128 [R2+0x410], R172 ;  /* 0x000410ac02007388 */ /* 0x000fe80000000c00 */
[----:B------:R-:W-:Y:S04]  /*12660*/  STS.128 [R2+0x400], R148 ;  /* 0x0004009402007388 */ /* 0x000fe80000000c00 */
[----:B------:R-:W-:Y:S04]  /*12670*/  STS.128 [R2+0x10], R140 ;  /* 0x0000108c02007388 */ /* 0x000fe80000000c00 */
[----:B------:R-:W-:Y:S01]  /*12680*/  STS.128 [R2], R164 ;  /* 0x000000a402007388 */ /* 0x000fe20000000c00 */
        /* <DEDUP_REMOVED lines=102> */
[----:B------:R2:W-:Y:S04]  /*12cf0*/  STS.128 [R2+0x1000], R56 ;  /* 0x0010003802007388 */ /* 0x0005e80000000c00 */
[----:B------:R-:W-:Y:S01]  /*12d00*/  STS.128 [R2+0x1010], R60 ;  /* 0x0010103c02007388 */ /* 0x000fe20000000c00 */
[----:B------:R-:W-:Y:S08]  /*12d10*/  BAR.SYNC.DEFER_BLOCKING 0x0 ;  /* 0x0000000000007b1d */ /* 0x000ff00000010000 */
[----:B------:R-:W3:Y:S08]  /*12d20*/  S2UR UR4, SR_CTAID.X ;  /* 0x00000000000479c3 */ /* 0x000ef00000002500 */
[----:B--2---:R-:W3:Y:S01]  /*12d30*/  LDC R56, c[0x0][0x388] ;  /* 0x0000e200ff387b82 */ /* 0x004ee20000000800 */
[----:B------:R-:W2:Y:S04]  /*12d40*/  LDS R90, [R3] ;  /* 0x00000000035a7984 */ /* 0x000ea80000000800 */
[----:B------:R-:W4:Y:S04]  /*12d50*/  LDS R52, [R3+0x400] ;  /* 0x0004000003347984 */ /* 0x000f280000000800 */
[----:B------:R-:W3:Y:S04]  /*12d60*/  LDS R93, [R3+0x1400] ;  /* 0x00140000035d7984 */ /* 0x000ee80000000800 */
        /* <DEDUP_REMOVED lines=8> */
[----:B------:R-:W3:Y:S01]  /*12df0*/  LDS R63, [R3+0x4000] ;  /* 0x00400000033f7984 */ /* 0x000ee20000000800 */
[----:B0-----:R-:W-:-:S04]  /*12e00*/  FADD.FTZ R130, RZ, R130 ;  /* 0x00000082ff827221 */ /* 0x001fc80000010000 */
[----:B-1----:R-:W-:Y:S01]  /*12e10*/  FADD.FTZ R130, R130, R137 ;  /* 0x0000008982827221 */ /* 0x002fe20000010000 */
[----:B--2---:R-:W-:-:S03]  /*12e20*/  FADD.FTZ R90, RZ, R90 ;  /* 0x0000005aff5a7221 */ /* 0x004fc60000010000 */
[----:B------:R-:W-:Y:S01]  /*12e30*/  FADD.FTZ R85, R130, R85 ;  /* 0x0000005582557221 */ /* 0x000fe20000010000 */
[----:B----4-:R-:W-:Y:S01]  /*12e40*/  FADD.FTZ R52, RZ, R52 ;  /* 0x00000034ff347221 */ /* 0x010fe20000010000 */
[----:B---3--:R-:W-:Y:S02]  /*12e50*/  FADD.FTZ R90, R90, R93 ;  /* 0x0000005d5a5a7221 */ /* 0x008fe40000010000 */
[----:B------:R-:W-:Y:S01]  /*12e60*/  FADD.FTZ R91, R85, R84 ;  /* 0x00000054555b7221 */ /* 0x000fe20000010000 */
[----:B------:R-:W-:Y:S02]  /*12e70*/  IMAD R85, R56, UR4, RZ ;  /* 0x0000000438557c24 */ /* 0x000fe4000f8e02ff */
[----:B------:R-:W-:Y:S01]  /*12e80*/  FADD.FTZ R92, RZ, R92 ;  /* 0x0000005cff5c7221 */ /* 0x000fe20000010000 */
[----:B------:R-:W-:Y:S01]  /*12e90*/  FADD.FTZ R52, R52, R55 ;  /* 0x0000003734347221 */ /* 0x000fe20000010000 */
[----:B------:R-:W-:Y:S01]  /*12ea0*/  FADD.FTZ R57, R90, R57 ;  /* 0x000000395a397221 */ /* 0x000fe20000010000 */
[----:B------:R-:W-:Y:S01]  /*12eb0*/  IADD3 R55, P0, PT, R85, R0, RZ ;  /* 0x0000000055377210 */ /* 0x000fe20007f1e0ff */
[----:B------:R-:W-:Y:S01]  /*12ec0*/  FADD.FTZ R53, R92, R53 ;  /* 0x000000355c357221 */ /* 0x000fe20000010000 */
[----:B------:R-:W-:Y:S01]  /*12ed0*/  ISETP.GE.U32.AND P4, PT, R23, 0x80, PT ;  /* 0x000000801700780c */ /* 0x000fe20003f86070 */
[----:B------:R-:W-:Y:S01]  /*12ee0*/  FADD.FTZ R120, RZ, R120 ;  /* 0x00000078ff787221 */ /* 0x000fe20000010000 */
[----:B------:R-:W-:Y:S01]  /*12ef0*/  FADD.FTZ R93, R57, R54 ;  /* 0x00000036395d7221 */ /* 0x000fe20000010000 */
[----:B------:R-:W-:-:S02]  /*12f00*/  IMAD.X R54, RZ, RZ, RZ, P0 ;  /* 0x000000ffff367224 */ /* 0x000fc400000e06ff */
[----:B------:R-:W-:Y:S01]  /*12f10*/  FADD.FTZ R122, RZ, R122 ;  /* 0x0000007aff7a7221 */ /* 0x000fe20000010000 */
[----:B------:R-:W-:Y:S01]  /*12f20*/  FADD.FTZ R123, RZ, R123 ;  /* 0x0000007bff7b7221 */ /* 0x000fe20000010000 */
[----:B------:R-:W-:Y:S01]  /*12f30*/  FADD.FTZ R2, R53, R2 ;  /* 0x0000000235027221 */ /* 0x000fe20000010000 */
[----:B------:R-:W-:Y:S01]  /*12f40*/  FADD.FTZ R132, RZ, R132 ;  /* 0x00000084ff847221 */ /* 0x000fe20000010000 */
[----:B------:R-:W-:Y:S01]  /*12f50*/  FADD.FTZ R134, RZ, R134 ;  /* 0x00000086ff867221 */ /* 0x000fe20000010000 */
        /* <DEDUP_REMOVED lines=39> */
[----:B------:R-:W-:Y:S01]  /*131d0*/  MOV R60, R58 ;  /* 0x0000003a003c7202 */ /* 0x000fe20000000f00 */
[----:B------:R-:W-:Y:S01]  /*131e0*/  IMAD.MOV.U32 R61, RZ, RZ, R59 ;  /* 0x000000ffff3d7224 */ /* 0x000fe200078e003b */
[----:B------:R-:W-:Y:S01]  /*131f0*/  MOV R62, R52 ;  /* 0x00000034003e7202 */ /* 0x000fe20000000f00 */
[----:B------:R-:W-:Y:S01]  /*13200*/  IMAD.MOV.U32 R84, RZ, RZ, R2 ;  /* 0x000000ffff547224 */ /* 0x000fe200078e0002 */
[----:B------:R-:W-:Y:S02]  /*13210*/  MOV R63, R57 ;  /* 0x00000039003f7202 */ /* 0x000fe40000000f00 */
[----:B------:R-:W-:Y:S01]  /*13220*/  MOV R85, R55 ;  /* 0x0000003700557202 */ /* 0x000fe20000000f00 */
[----:B------:R0:W-:Y:S01]  /*13230*/  STG.E desc[UR8][R60.64], R133 ;  /* 0x000000853c007986 */ /* 0x0001e2000c101908 */
[----:B------:R-:W-:Y:S02]  /*13240*/  IADD3 R58, P6, PT, R58, 0x200, RZ ;  /* 0x000002003a3a7810 */ /* 0x000fe40007fde0ff */
[----:B------:R-:W-:Y:S01]  /*13250*/  IADD3 R2, P4, PT, R2, 0x200, RZ ;  /* 0x0000020002027810 */ /* 0x000fe20007f9e0ff */
[----:B------:R1:W-:Y:S01]  /*13260*/  STG.E desc[UR8][R62.64], R119 ;  /* 0x000000773e007986 */ /* 0x0003e2000c101908 */
[----:B------:R-:W-:-:S02]  /*13270*/  IADD3.X R59, PT, PT, RZ, R59, RZ, P6, !PT ;  /* 0x0000003bff3b7210 */ /* 0x000fc400037fe4ff */
[----:B------:R-:W-:Y:S01]  /*13280*/  IADD3 R52, P5, PT, R52, 0x200, RZ ;  /* 0x0000020034347810 */ /* 0x000fe20007fbe0ff */
[----:B------:R1:W-:Y:S01]  /*13290*/  STG.E desc[UR8][R84.64], R93 ;  /* 0x0000005d54007986 */ /* 0x0003e2000c101908 */
[----:B------:R-:W-:Y:S02]  /*132a0*/  IMAD.X R55, RZ, RZ, R55, P4 ;  /* 0x000000ffff377224 */ /* 0x000fe400020e0637 */
[----:B------:R-:W-:Y:S01]  /*132b0*/  IADD3.X R57, PT, PT, RZ, R57, RZ, P5, !PT ;  /* 0x00000039ff397210 */ /* 0x000fe20002ffe4ff */
[----:B0-----:R-:W-:Y:S01]  /*132c0*/  IMAD.MOV.U32 R61, RZ, RZ, R53 ;  /* 0x000000ffff3d7224 */ /* 0x001fe200078e0035 */
[----:B------:R-:W-:Y:S02]  /*132d0*/  MOV R60, R0 ;  /* 0x00000000003c7202 */ /* 0x000fe40000000f00 */
[----:B------:R-:W-:-:S03]  /*132e0*/  IADD3 R0, P6, PT, R0, 0x200, RZ ;  /* 0x0000020000007810 */ /* 0x000fc60007fde0ff */
[----:B------:R1:W-:Y:S01]  /*132f0*/  STG.E desc[UR8][R60.64], R91 ;  /* 0x0000005b3c007986 */ /* 0x0003e2000c101908 */
[----:B------:R-:W-:-:S09]  /*13300*/  IADD3.X R53, PT, PT, RZ, R53, RZ, P6, !PT ;  /* 0x00000035ff357210 */ /* 0x000fd200037fe4ff */
.L_x_364:
[----:B------:R-:W-:Y:S05]  /*13310*/  BSYNC.RECONVERGENT B0 ;  /* 0x0000000000007941 */ /* 0x000fea0003800200 */
.L_x_363:
[----:B------:R-:W-:Y:S04]  /*13320*/  BSSY.RECONVERGENT B0, `(.L_x_365) ;  /* 0x0000016000007945 */ /* 0x000fe80003800200 */
[----:B------:R-:W-:Y:S05]  /*13330*/  @!P2 BRA `(.L_x_366) ;  /* 0x000000000050a947 */ /* 0x000fea0003800000 */
[----:B-1----:R-:W-:Y:S01]  /*13340*/  MOV R60, R58 ;  /* 0x0000003a003c7202 */ /* 0x002fe20000000f00 */
        /* <DEDUP_REMOVED lines=9> */
[----:B------:R-:W-:Y:S01]  /*133e0*/  IADD3 R52, P4, PT, R52, 0x200, RZ ;  /* 0x0000020034347810 */ /* 0x000fe20007f9e0ff */
[----:B------:R-:W-:Y:S01]  /*133f0*/  IMAD.X R55, RZ, RZ, R55, P5 ;  /* 0x000000ffff377224 */ /* 0x000fe200028e0637 */
[----:B------:R-:W-:Y:S01]  /*13400*/  IADD3.X R59, PT, PT, RZ, R59, RZ, P2, !PT ;  /* 0x0000003bff3b7210 */ /* 0x000fe200017fe4ff */
[----:B------:R2:W-:Y:S01]  /*13410*/  STG.E desc[UR8][R84.64], R95 ;  /* 0x0000005f54007986 */ /* 0x0005e2000c101908 */
[----:B------:R-:W-:-:S02]  /*13420*/  IADD3.X R57, PT, PT, RZ, R57, RZ, P4, !PT ;  /* 0x00000039ff397210 */ /* 0x000fc400027fe4ff */
[----:B0-----:R-:W-:Y:S01]  /*13430*/  MOV R60, R0 ;  /* 0x00000000003c7202 */ /* 0x001fe20000000f00 */
[----:B------:R-:W-:Y:S01]  /*13440*/  IMAD.MOV.U32 R61, RZ, RZ, R53 ;  /* 0x000000ffff3d7224 */ /* 0x000fe200078e0035 */
[----:B------:R-:W-:-:S04]  /*13450*/  IADD3 R0, P6, PT, R0, 0x200, RZ ;  /* 0x0000020000007810 */ /* 0x000fc80007fde0ff */
[----:B------:R2:W-:Y:S01]  /*13460*/  STG.E desc[UR8][R60.64], R87 ;  /* 0x000000573c007986 */ /* 0x0005e2000c101908 */
[----:B------:R-:W-:-:S08]  /*13470*/  IADD3.X R53, PT, PT, RZ, R53, RZ, P6, !PT ;  /* 0x00000035ff357210 */ /* 0x000fd000037fe4ff */
.L_x_366:
[----:B------:R-:W-:Y:S05]  /*13480*/  BSYNC.RECONVERGENT B0 ;  /* 0x0000000000007941 */ /* 0x000fea0003800200 */
.L_x_365:
[----:B------:R-:W-:Y:S04]  /*13490*/  BSSY.RECONVERGENT B0, `(.L_x_367) ;  /* 0x0000016000007945 */ /* 0x000fe80003800200 */
[----:B------:R-:W-:Y:S05]  /*134a0*/  @!P3 BRA `(.L_x_368) ;  /* 0x000000000050b947 */ /* 0x000fea0003800000 */
[----:B-12---:R-:W-:Y:S01]  /*134b0*/  MOV R60, R58 ;  /* 0x0000003a003c7202 */ /* 0x006fe20000000f00 */
        /* <DEDUP_REMOVED lines=19> */
.L_x_368:
[----:B------:R-:W-:Y:S05]  /*135f0*/  BSYNC.RECONVERGENT B0 ;  /* 0x0000000000007941 */ /* 0x000fea0003800200 */
.L_x_367:
        /* <DEDUP_REMOVED lines=46> */
[----:B------:R-:W-:Y:S01]  /*138e0*/  FADD.FTZ R81, R81, R80 ;  /* 0x0000005051517221 */ /* 0x000fe20000010000 */
[----:B------:R-:W-:Y:S01]  /*138f0*/  FADD.FTZ R71, RZ, R71 ;  /* 0x00000047ff477221 */ /* 0x000fe20000010000 */
[----:B------:R-:W-:Y:S01]  /*13900*/  FADD.FTZ R102, R102, R43 ;  /* 0x0000002b66667221 */ /* 0x000fe20000010000 */
[----:B------:R-:W5:Y:S01]  /*13910*/  LDS R5, [R3+0x800] ;  /* 0x0008000003057984 */ /* 0x000f620000000800 */
[----:B------:R-:W-:Y:S01]  /*13920*/  FADD.FTZ R100, R100, R41 ;  /* 0x0000002964647221 */ /* 0x000fe20000010000 */
[----:B------:R-:W-:Y:S01]  /*13930*/  FADD.FTZ R78, R79, R78 ;  /* 0x0000004e4f4e7221 */ /* 0x000fe20000010000 */
[----:B------:R-:W-:Y:S01]  /*13940*/  FADD.FTZ R74, R75, R74 ;  /* 0x0000004a4b4a7221 */ /* 0x000fe20000010000 */
[----:B------:R-:W1:Y:S01]  /*13950*/  LDS R6, [R3+0xa00] ;  /* 0x000a000003067984 */ /* 0x000e620000000800 */
[----:B------:R-:W-:Y:S01]  /*13960*/  FADD.FTZ R70, R71, R70 ;  /* 0x0000004647467221 */ /* 0x000fe20000010000 */
[----:B------:R-:W-:Y:S01]  /*13970*/  FADD.FTZ R68, R81, R68 ;  /* 0x0000004451447221 */ /* 0x000fe20000010000 */
[----:B------:R-:W-:Y:S01]  /*13980*/  FADD.FTZ R112, RZ, R112 ;  /* 0x00000070ff707221 */ /* 0x000fe20000010000 */
[----:B------:R-:W2:Y:S01]  /*13990*/  LDS R7, [R3+0xc00] ;  /* 0x000c000003077984 */ /* 0x000ea20000000800 */
[----:B------:R-:W-:Y:S01]  /*139a0*/  FADD.FTZ R111, RZ, R111 ;  /* 0x0000006fff6f7221 */ /* 0x000fe20000010000 */
[----:B------:R-:W-:Y:S01]  /*139b0*/  FADD.FTZ R110, RZ, R110 ;  /* 0x0000006eff6e7221 */ /* 0x000fe20000010000 */
[----:B------:R-:W-:Y:S01]  /*139c0*/  FADD.FTZ R83, RZ, R83 ;  /* 0x00000053ff537221 */ /* 0x000fe20000010000 */
[----:B------:R-:W2:Y:S01]  /*139d0*/  LDS R8, [R3+0xe00] ;  /* 0x000e000003087984 */ /* 0x000ea20000000800 */
[----:B------:R-:W-:Y:S01]  /*139e0*/  FADD.FTZ R77, RZ, R77 ;  /* 0x0000004dff4d7221 */ /* 0x000fe20000010000 */
[----:B------:R-:W-:Y:S01]  /*139f0*/  FADD.FTZ R73, RZ, R73 ;  /* 0x00000049ff497221 */ /* 0x000fe20000010000 */
[----:B------:R-:W-:Y:S01]  /*13a00*/  FADD.FTZ R109, R112, R109 ;  /* 0x0000006d706d7221 */ /* 0x000fe20000010000 */
[----:B------:R-:W2:Y:S01]  /*13a10*/  LDS R9, [R3+0x1000] ;  /* 0x0010000003097984 */ /* 0x000ea20000000800 */
[----:B------:R-:W-:Y:S01]  /*13a20*/  FADD.FTZ R108, R111, R108 ;  /* 0x0000006c6f6c7221 */ /* 0x000fe20000010000 */
[----:B------:R-:W-:Y:S01]  /*13a30*/  FADD.FTZ R107, R110, R107 ;  /* 0x0000006b6e6b7221 */ /* 0x000fe20000010000 */
        /* <DEDUP_REMOVED lines=29> */
[----:B--23--:R-:W1:Y:S01]  /*13c10*/  LDS R63, [R3+0x3a00] ;  /* 0x003a0000033f7984 */ /* 0x00ce620000000800 */
[----:B------:R-:W-:Y:S01]  /*13c20*/  FADD.FTZ R7, RZ, R7 ;  /* 0x00000007ff077221 */ /* 0x000fe20000010000 */
[----:B------:R-:W-:Y:S01]  /*13c30*/  FADD.FTZ R35, R102, R35 ;  /* 0x0000002366237221 */ /* 0x000fe20000010000 */
[----:B------:R-:W-:Y:S01]  /*13c40*/  FADD.FTZ R101, R101, R36 ;  /* 0x0000002465657221 */ /* 0x000fe20000010000 */
[----:B------:R-:W2:Y:S01]  /*13c50*/  LDS R41, [R3+0x2e00] ;  /* 0x002e000003297984 */ /* 0x000ea20000000800 */
        /* <DEDUP_REMOVED lines=45> */
[----:B------:R-:W-:Y:S01]  /*13f30*/  MOV R4, R58 ;  /* 0x0000003a00047202 */ /* 0x000fe20000000f00 */
[----:B------:R-:W-:Y:S01]  /*13f40*/  IMAD.MOV.U32 R5, RZ, RZ, R59 ;  /* 0x000000ffff057224 */ /* 0x000fe200078e003b */
[----:B------:R-:W-:Y:S02]  /*13f50*/  MOV R6, R52 ;  /* 0x0000003400067202 */ /* 0x000fe40000000f00 */
[----:B------:R-:W-:Y:S02]  /*13f60*/  MOV R7, R57 ;  /* 0x0000003900077202 */ /* 0x000fe40000000f00 */
[----:B------:R0:W-:Y:S01]  /*13f70*/  STG.E desc[UR8][R4.64], R39 ;  /* 0x0000002704007986 */ /* 0x0001e2000c101908 */
[----:B------:R-:W-:-:S03]  /*13f80*/  IADD3 R58, P0, PT, R58, 0x200, RZ ;  /* 0x000002003a3a7810 */ /* 0x000fc60007f1e0ff */
[----:B------:R1:W-:Y:S01]  /*13f90*/  STG.E desc[UR8][R6.64], R17 ;  /* 0x0000001106007986 */ /* 0x0003e2000c101908 */
[----:B------:R-:W-:Y:S02]  /*13fa0*/  IADD3.X R59, PT, PT, RZ, R59, RZ, P0, !PT ;  /* 0x0000003bff3b7210 */ /* 0x000fe400007fe4ff */
[----:B------:R-:W-:-:S04]  /*13fb0*/  IADD3 R52, P0, PT, R52, 0x200, RZ ;  /* 0x0000020034347810 */ /* 0x000fc80007f1e0ff */
[----:B------:R-:W-:Y:S01]  /*13fc0*/  IADD3.X R57, PT, PT, RZ, R57, RZ, P0, !PT ;  /* 0x00000039ff397210 */ /* 0x000fe200007fe4ff */
[----:B0-----:R-:W-:Y:S01]  /*13fd0*/  IMAD.MOV.U32 R4, RZ, RZ, R2 ;  /* 0x000000ffff047224 */ /* 0x001fe200078e0002 */
[----:B------:R-:W-:Y:S02]  /*13fe0*/  MOV R5, R55 ;  /* 0x0000003700057202 */ /* 0x000fe40000000f00 */
[----:B------:R-:W-:Y:S01]  /*13ff0*/  IADD3 R2, P0, PT, R2, 0x200, RZ ;  /* 0x0000020002027810 */ /* 0x000fe20007f1e0ff */
[----:B-1----:R-:W-:Y:S01]  /*14000*/  IMAD.MOV.U32 R7, RZ, RZ, R53 ;  /* 0x000000ffff077224 */ /* 0x002fe200078e0035 */
[----:B------:R-:W-:Y:S01]  /*14010*/  MOV R6, R0 ;  /* 0x0000000000067202 */ /* 0x000fe20000000f00 */
[----:B------:R0:W-:Y:S02]  /*14020*/  STG.E desc[UR8][R4.64], R71 ;  /* 0x0000004704007986 */ /* 0x0001e4000c101908 */
[----:B------:R-:W-:Y:S01]  /*14030*/  IMAD.X R55, RZ, RZ, R55, P0 ;  /* 0x000000ffff377224 */ /* 0x000fe200000e0637 */
[----:B------:R-:W-:Y:S01]  /*14040*/  IADD3 R0, P0, PT, R0, 0x200, RZ ;  /* 0x0000020000007810 */ /* 0x000fe20007f1e0ff */
[----:B------:R0:W-:Y:S03]  /*14050*/  STG.E desc[UR8][R6.64], R69 ;  /* 0x0000004506007986 */ /* 0x0001e6000c101908 */
[----:B------:R-:W-:-:S09]  /*14060*/  IADD3.X R53, PT, PT, RZ, R53, RZ, P0, !PT ;  /* 0x00000035ff357210 */ /* 0x000fd200007fe4ff */
.L_x_370:
[----:B------:R-:W-:Y:S05]  /*14070*/  BSYNC.RECONVERGENT B0 ;  /* 0x0000000000007941 */ /* 0x000fea0003800200 */
.L_x_369:
[----:B------:R-:W-:Y:S04]  /*14080*/  BSSY.RECONVERGENT B0, `(.L_x_371) ;  /* 0x0000016000007945 */ /* 0x000fe80003800200 */
[----:B------:R-:W-:Y:S05]  /*14090*/  @!P1 BRA `(.L_x_372) ;  /* 0x0000000000509947 */ /* 0x000fea0003800000 */
[----:B0-----:R-:W-:Y:S01]  /*140a0*/  MOV R4, R58 ;  /* 0x0000003a00047202 */ /* 0x001fe20000000f00 */
        /* <DEDUP_REMOVED lines=12> */
[----:B------:R-:W-:Y:S02]  /*14170*/  IADD3.X R57, PT, PT, RZ, R57, RZ, P0, !PT ;  /* 0x00000039ff397210 */ /* 0x000fe400007fe4ff */
[----:B0-----:R-:W-:Y:S01]  /*14180*/  MOV R4, R0 ;  /* 0x0000000000047202 */ /* 0x001fe20000000f00 */
[----:B------:R-:W-:Y:S01]  /*14190*/  IMAD.MOV.U32 R5, RZ, RZ, R53 ;  /* 0x000000ffff057224 */ /* 0x000fe200078e0035 */
[----:B------:R-:W-:Y:S01]  /*141a0*/  IADD3 R0, P0, PT, R0, 0x200, RZ ;  /* 0x0000020000007810 */ /* 0x000fe20007f1e0ff */
[----:B------:R-:W-:-:S03]  /*141b0*/  IMAD.X R55, RZ, RZ, R55, P1 ;  /* 0x000000ffff377224 */ /* 0x000fc600008e0637 */
[----:B------:R1:W-:Y:S01]  /*141c0*/  STG.E desc[UR8][R4.64], R49 ;  /* 0x0000003104007986 */ /* 0x0003e2000c101908 */
[----:B------:R-:W-:-:S08]  /*141d0*/  IADD3.X R53, PT, PT, RZ, R53, RZ, P0, !PT ;  /* 0x00000035ff357210 */ /* 0x000fd000007fe4ff */
.L_x_372:
[----:B------:R-:W-:Y:S05]  /*141e0*/  BSYNC.RECONVERGENT B0 ;  /* 0x0000000000007941 */ /* 0x000fea0003800200 */
.L_x_371:
[----:B------:R-:W-:Y:S04]  /*141f0*/  BSSY.RECONVERGENT B0, `(.L_x_373) ;  /* 0x0000016000007945 */ /* 0x000fe80003800200 */
[----:B------:R-:W-:Y:S05]  /*14200*/  @!P2 BRA `(.L_x_374) ;  /* 0x000000000050a947 */ /* 0x000fea0003800000 */
[----:B01----:R-:W-:Y:S01]  /*14210*/  MOV R4, R58 ;  /* 0x0000003a00047202 */ /* 0x003fe20000000f00 */
        /* <DEDUP_REMOVED lines=19> */
.L_x_374:
[----:B------:R-:W-:Y:S05]  /*14350*/  BSYNC.RECONVERGENT B0 ;  /* 0x0000000000007941 */ /* 0x000fea0003800200 */
.L_x_373:
[----:B------:R-:W-:Y:S04]  /*14360*/  BSSY.RECONVERGENT B0, `(.L_x_375) ;  /* 0x0000016000007945 */ /* 0x000fe80003800200 */
[----:B------:R-:W-:Y:S05]  /*14370*/  @!P3 BRA `(.L_x_376) ;  /* 0x000000000050b947 */ /* 0x000fea0003800000 */
[----:B012---:R-:W-:Y:S01]  /*14380*/  MOV R4, R58 ;  /* 0x0000003a00047202 */ /* 0x007fe20000000f00 */
        /* <DEDUP_REMOVED lines=19> */
.L_x_376:
[----:B------:R-:W-:Y:S05]  /*144c0*/  BSYNC.RECONVERGENT B0 ;  /* 0x0000000000007941 */ /* 0x000fea0003800200 */
.L_x_375:
[----:B------:R-:W-:Y:S04]  /*144d0*/  BSSY.RECONVERGENT B0, `(.L_x_377) ;  /* 0x0000016000007945 */ /* 0x000fe80003800200 */
[----:B------:R-:W-:Y:S05]  /*144e0*/  @!P4 BRA `(.L_x_378) ;  /* 0x000000000050c947 */ /* 0x000fea0003800000 */
[----:B0123--:R-:W-:Y:S01]  /*144f0*/  MOV R4, R58 ;  /* 0x0000003a00047202 */ /* 0x00ffe20000000f00 */
        /* <DEDUP_REMOVED lines=19> */
.L_x_378:
[----:B------:R-:W-:Y:S05]  /*14630*/  BSYNC.RECONVERGENT B0 ;  /* 0x0000000000007941 */ /* 0x000fea0003800200 */
.L_x_377:
[----:B------:R-:W-:Y:S04]  /*14640*/  BSSY.RECONVERGENT B0, `(.L_x_379) ;  /* 0x0000016000007945 */ /* 0x000fe80003800200 */
[----:B------:R-:W-:Y:S05]  /*14650*/  @!P5 BRA `(.L_x_380) ;  /* 0x000000000050d947 */ /* 0x000fea0003800000 */
[----:B01234-:R-:W-:Y:S01]  /*14660*/  MOV R4, R58 ;  /* 0x0000003a00047202 */ /* 0x01ffe20000000f00 */
        /* <DEDUP_REMOVED lines=19> */
.L_x_380:
[----:B------:R-:W-:Y:S05]  /*147a0*/  BSYNC.RECONVERGENT B0 ;  /* 0x0000000000007941 */ /* 0x000fea0003800200 */
.L_x_379:
[----:B------:R-:W-:Y:S05]  /*147b0*/  @!P6 EXIT ;  /* 0x000000000000e94d */ /* 0x000fea0003800000 */
[----:B------:R-:W-:Y:S01]  /*147c0*/  MOV R56, R52 ;  /* 0x0000003400387202 */ /* 0x000fe20000000f00 */
[----:B-1----:R-:W-:Y:S01]  /*147d0*/  IMAD.MOV.U32 R3, RZ, RZ, R55 ;  /* 0x000000ffff037224 */ /* 0x002fe200078e0037 */
[----:B------:R-:W-:Y:S01]  /*147e0*/  MOV R52, R0 ;  /* 0x0000000000347202 */ /* 0x000fe20000000f00 */
[----:B------:R-:W-:Y:S04]  /*147f0*/  STG.E desc[UR8][R58.64], R99 ;  /* 0x000000633a007986 */ /* 0x000fe8000c101908 */
[----:B------:R-:W-:Y:S04]  /*14800*/  STG.E desc[UR8][R56.64], R15 ;  /* 0x0000000f38007986 */ /* 0x000fe8000c101908 */
[----:B------:R-:W-:Y:S04]  /*14810*/  STG.E desc[UR8][R2.64], R81 ;  /* 0x0000005102007986 */ /* 0x000fe8000c101908 */
[----:B------:R-:W-:Y:S01]  /*14820*/  STG.E desc[UR8][R52.64], R51 ;  /* 0x0000003334007986 */ /* 0x000fe2000c101908 */
[----:B------:R-:W-:Y:S05]  /*14830*/  EXIT ;  /* 0x000000000000794d */ /* 0x000fea0003800000 */
.L_x_311:
[----:B------:R-:W-:Y:S01]  /*14840*/  HFMA2 R125, -RZ, RZ, 0, 1.847743988037109375e-06 ;  /* 0x0000001fff7d7431 */ /* 0x000fe200000001ff */
[----:B------:R-:W-:Y:S01]  /*14850*/  BSSY B1, `(.L_x_381) ;  /* 0x0000007000017945 */ /* 0x000fe20003800000 */
[----:B------:R-:W-:Y:S01]  /*14860*/  MOV R127, R212 ;  /* 0x000000d4007f7202 */ /* 0x000fe20000000f00 */
[----:B------:R-:W-:Y:S01]  /*14870*/  IMAD.MOV.U32 R126, RZ, RZ, 0x1 ;  /* 0x00000001ff7e7424 */ /* 0x000fe200078e00ff */
[----:B------:R-:W-:-:S07]  /*14880*/  MOV R124, 0xffffffff ;  /* 0xffffffff007c7802 */ /* 0x000fce0000000f00 */
[----:B-----5:R-:W-:Y:S05]  /*14890*/  WARPSYNC.COLLECTIVE R124, `(.L_x_382) ;  /* 0x000000007c087348 */ /* 0x020fea0003c00000 */
[----:B------:R0:W1:Y:S02]  /*148a0*/  SHFL.BFLY P0, R130, R127, R126, R125 ;  /* 0x0c00007e7f827389 */ /* 0x000064000000007d */
[----:B01---5:R-:W-:Y:S05]  /*148b0*/  ENDCOLLECTIVE ;  /* 0x000000000000791b */ /* 0x023fea0003800000 */
.L_x_382:
[----:B------:R-:W-:Y:S05]  /*148c0*/  BSYNC B1 ;  /* 0x0000000000017941 */ /* 0x000fea0003800000 */
.L_x_381:
[----:B------:R-:W-:Y:S01]  /*148d0*/  IMAD.MOV.U32 R124, RZ, RZ, R130 ;  /* 0x000000ffff7c7224 */ /* 0x000fe200078e0082 */
[----:B------:R-:W-:Y:S01]  /*148e0*/  MOV R127, R213 ;  /* 0x000000d5007f7202 */ /* 0x000fe20000000f00 */
[----:B------:R-:W-:Y:S02]  /*148f0*/  HFMA2 R126, -RZ, RZ, 0, 5.9604644775390625e-08 ;  /* 0x00000001ff7e7431 */ /* 0x000fe400000001ff */
[----:B------:R-:W-:Y:S02]  /*14900*/  IMAD.MOV.U32 R125, RZ, RZ, 0x1f ;  /* 0x0000001fff7d7424 */ /* 0x000fe400078e00ff */
[----:B------:R-:W-:Y:S01]  /*14910*/  FADD.FTZ R128, R124, R212 ;  /* 0x000000d47c807221 */ /* 0x000fe20000010000 */
[----:B------:R-:W-:-:S07]  /*14920*/  MOV R124, 0xffffffff ;  /* 0xffffffff007c7802 */ /* 0x000fce0000000f00 */
[----:B------:R-:W-:Y:S05]  /*14930*/  WARPSYNC.COLLECTIVE R124, `(.L_x_383) ;  /* 0x000000007c087348 */ /* 0x000fea0003c00000 */
[----:B------:R0:W1:Y:S02]  /*14940*/  SHFL.BFLY P0, R130, R127, R126, R125 ;  /* 0x0c00007e7f827389 */ /* 0x000064000000007d */
[----:B01----:R-:W-:Y:S05]  /*14950*/  ENDCOLLECTIVE ;  /* 0x000000000000791b */ /* 0x003fea0003800000 */
.L_x_383:
[----:B------:R-:W-:Y:S02]  /*14960*/  IMAD.MOV.U32 R127, RZ, RZ, R128 ;  /* 0x000000ffff7f7224 */ /* 0x000fe400078e0080 */
[----:B------:R-:W-:Y:S01]  /*14970*/  HFMA2 R126, -RZ, RZ, 0, 1.1920928955078125e-07 ;  /* 0x00000002ff7e7431 */ /* 0x000fe200000001ff */
[----:B------:R-:W-:-:S05]  /*14980*/  MOV R124, R130 ;  /* 0x00000082007c7202 */ /* 0x000fca0000000f00 */
[----:B------:R-:W-:Y:S01]  /*14990*/  FADD.FTZ R129, R124, R213 ;  /* 0x000000d57c817221 */ /* 0x000fe20000010000 */
[----:B------:R-:W-:-:S07]  /*149a0*/  MOV R124, 0xffffffff ;  /* 0xffffffff007c7802 */ /* 0x000fce0000000f00 */
[----:B------:R-:W-:Y:S05]  /*149b0*/  WARPSYNC.COLLECTIVE R124, `(.L_x_384) ;  /* 0x000000007c087348 */ /* 0x000fea0003c00000 */
[----:B------:R0:W1:Y:S02]  /*149c0*/  SHFL.BFLY P0, R130, R127, R126, R125 ;  /* 0x0c00007e7f827389 */ /* 0x000064000000007d */
[----:B01----:R-:W-:Y:S05]  /*149d0*/  ENDCOLLECTIVE ;  /* 0x000000000000791b */ /* 0x003fea0003800000 */
.L_x_384:
[----:B------:R-:W-:Y:S01]  /*149e0*/  MOV R127, R129 ;  /* 0x00000081007f7202 */ /* 0x000fe20000000f00 */
[----:B------:R-:W-:-:S04]  /*149f0*/  IMAD.MOV.U32 R124, RZ, RZ, R130 ;  /* 0x000000ffff7c7224 */ /* 0x000fc800078e0082 */
[----:B------:R-:W-:Y:S01]  /*14a00*/  FADD.FTZ R128, R128, R124 ;  /* 0x0000007c80807221 */ /* 0x000fe20000010000 */
[----:B------:R-:W-:-:S07]  /*14a10*/  MOV R124, 0xffffffff ;  /* 0xffffffff007c7802 */ /* 0x000fce0000000f00 */
[----:B------:R-:W-:Y:S05]  /*14a20*/  WARPSYNC.COLLECTIVE R124, `(.L_x_385) ;  /* 0x000000007c087348 */ /* 0x000fea0003c00000 */
[----:B------:R0:W1:Y:S02]  /*14a30*/  SHFL.BFLY P0, R130, R127, R126, R125 ;  /* 0x0c00007e7f827389 */ /* 0x000064000000007d */
[----:B01----:R-:W-:Y:S05]  /*14a40*/  ENDCOLLECTIVE ;  /* 0x000000000000791b */ /* 0x003fea0003800000 */
.L_x_385:
[----:B------:R-:W-:Y:S01]  /*14a50*/  MOV R127, R128 ;  /* 0x00000080007f7202 */ /* 0x000fe20000000f00 */
[----:B------:R-:W-:Y:S02]  /*14a60*/  HFMA2 R126, -RZ, RZ, 0, 2.384185791015625e-07 ;  /* 0x00000004ff7e7431 */ /* 0x000fe400000001ff */
[----:B------:R-:W-:-:S04]  /*14a70*/  IMAD.MOV.U32 R124, RZ, RZ, R130 ;  /* 0x000000ffff7c7224 */ /* 0x000fc800078e0082 */
[----:B------:R-:W-:Y:S01]  /*14a80*/  FADD.FTZ R129, R129, R124 ;  /* 0x0000007c81817221 */ /* 0x000fe20000010000 */
[----:B------:R-:W-:-:S07]  /*14a90*/  IMAD.MOV.U32 R124, RZ, RZ, -0x1 ;  /* 0xffffffffff7c7424 */ /* 0x000fce00078e00ff */
[----:B------:R-:W-:Y:S05]  /*14aa0*/  WARPSYNC.COLLECTIVE R124, `(.L_x_386) ;  /* 0x000000007c087348 */ /* 0x000fea0003c00000 */
[----:B------:R0:W1:Y:S02]  /*14ab0*/  SHFL.BFLY P0, R130, R127, R126, R125 ;  /* 0x0c00007e7f827389 */ /* 0x000064000000007d */
[----:B01----:R-:W-:Y:S05]  /*14ac0*/  ENDCOLLECTIVE ;  /* 0x000000000000791b */ /* 0x003fea0003800000 */
.L_x_386:
[----:B------:R-:W-:Y:S02]  /*14ad0*/  MOV R127, R129 ;  /* 0x00000081007f7202 */ /* 0x000fe40000000f00 */
[----:B------:R-:W-:-:S05]  /*14ae0*/  MOV R124, R130 ;  /* 0x00000082007c7202 */ /* 0x000fca0000000f00 */
[----:B------:R-:W-:Y:S01]  /*14af0*/  FADD.FTZ R128, R128, R124 ;  /* 0x0000007c80807221 */ /* 0x000fe20000010000 */
[----:B------:R-:W-:-:S07]  /*14b00*/  IMAD.MOV.U32 R124, RZ, RZ, -0x1 ;  /* 0xffffffffff7c7424 */ /* 0x000fce00078e00ff */
[----:B------:R-:W-:Y:S05]  /*14b10*/  WARPSYNC.COLLECTIVE R124, `(.L_x_387) ;  /* 0x000000007c087348 */ /* 0x000fea0003c00000 */
[----:B------:R0:W1:Y:S02]  /*14b20*/  SHFL.BFLY P0, R130, R127, R126, R125 ;  /* 0x0c00007e7f827389 */ /* 0x000064000000007d */
[----:B01----:R-:W-:Y:S05]  /*14b30*/  ENDCOLLECTIVE ;  /* 0x000000000000791b */ /* 0x003fea0003800000 */
.L_x_387:
[----:B------:R-:W-:Y:S01]  /*14b40*/  MOV R127, R128 ;  /* 0x00000080007f7202 */ /* 0x000fe20000000f00 */
[----:B------:R-:W-:Y:S01]  /*14b50*/  IMAD.MOV.U32 R126, RZ, RZ, 0x8 ;  /* 0x00000008ff7e7424 */ /* 0x000fe200078e00ff */
[----:B------:R-:W-:-:S05]  /*14b60*/  MOV R124, R130 ;  /* 0x00000082007c7202 */ /* 0x000fca0000000f00 */
[----:B------:R-:W-:Y:S01]  /*14b70*/  FADD.FTZ R129, R129, R124 ;  /* 0x0000007c81817221 */ /* 0x000fe20000010000 */
[----:B------:R-:W-:-:S07]  /*14b80*/  MOV R124, 0xffffffff ;  /* 0xffffffff007c7802 */ /* 0x000fce0000000f00 */
[----:B------:R-:W-:Y:S05]  /*14b90*/  WARPSYNC.COLLECTIVE R124, `(.L_x_388) ;  /* 0x000000007c087348 */ /* 0x000fea0003c00000 */
[----:B------:R0:W1:Y:S02]  /*14ba0*/  SHFL.BFLY P0, R130, R127, R126, R125 ;  /* 0x0c00007e7f827389 */ /* 0x000064000000007d */
[----:B01----:R-:W-:Y:S05]  /*14bb0*/  ENDCOLLECTIVE ;  /* 0x000000000000791b */ /* 0x003fea0003800000 */
.L_x_388:
[----:B------:R-:W-:Y:S01]  /*14bc0*/  IMAD.MOV.U32 R127, RZ, RZ, R129 ;  /* 0x000000ffff7f7224 */ /* 0x000fe200078e0081 */
[----:B------:R-:W-:-:S05]  /*14bd0*/  MOV R124, R130 ;  /* 0x00000082007c7202 */ /* 0x000fca0000000f00 */
[----:B------:R-:W-:Y:S01]  /*14be0*/  FADD.FTZ R128, R128, R124 ;  /* 0x0000007c80807221 */ /* 0x000fe20000010000 */
[----:B------:R-:W-:-:S07]  /*14bf0*/  MOV R124, 0xffffffff ;  /* 0xffffffff007c7802 */ /* 0x000fce0000000f00 */
[----:B------:R-:W-:Y:S05]  /*14c00*/  WARPSYNC.COLLECTIVE R124, `(.L_x_389) ;  /* 0x000000007c087348 */ /* 0x000fea0003c00000 */
[----:B------:R0:W1:Y:S02]  /*14c10*/  SHFL.BFLY P0, R130, R127, R126, R125 ;  /* 0x0c00007e7f827389 */ /* 0x000064000000007d */
[----:B01----:R-:W-:Y:S05]  /*14c20*/  ENDCOLLECTIVE ;  /* 0x000000000000791b */ /* 0x003fea0003800000 */
.L_x_389:
[----:B------:R-:W-:Y:S02]  /*14c30*/  IMAD.MOV.U32 R127, RZ, RZ, R128 ;  /* 0x000000ffff7f7224 */ /* 0x000fe400078e0080 */
[----:B------:R-:W-:Y:S01]  /*14c40*/  HFMA2 R126, -RZ, RZ, 0, 9.5367431640625e-07 ;  /* 0x00000010ff7e7431 */ /* 0x000fe200000001ff */
[----:B------:R-:W-:-:S05]  /*14c50*/  MOV R124, R130 ;  /* 0x00000082007c7202 */ /* 0x000fca0000000f00 */
[----:B------:R-:W-:Y:S01]  /*14c60*/  FADD.FTZ R129, R129, R124 ;  /* 0x0000007c81817221 */ /* 0x000fe20000010000 */
[----:B------:R-:W-:-:S07]  /*14c70*/  MOV R124, 0xffffffff ;  /* 0xffffffff007c7802 */ /* 0x000fce0000000f00 */
[----:B------:R-:W-:Y:S05]  /*14c80*/  WARPSYNC.COLLECTIVE R124, `(.L_x_390) ;  /* 0x000000007c087348 */ /* 0x000fea0003c00000 */
[----:B------:R0:W1:Y:S02]  /*14c90*/  SHFL.BFLY P0, R130, R127, R126, R125 ;  /* 0x0c00007e7f827389 */ /* 0x000064000000007d */
[----:B01----:R-:W-:Y:S05]  /*14ca0*/  ENDCOLLECTIVE ;  /* 0x000000000000791b */ /* 0x003fea0003800000 */
.L_x_390:
[----:B------:R-:W-:Y:S01]  /*14cb0*/  MOV R127, R129 ;  /* 0x00000081007f7202 */ /* 0x000fe20000000f00 */
[----:B------:R-:W-:-:S07]  /*14cc0*/  IMAD.MOV.U32 R131, RZ, RZ, R130 ;  /* 0x000000ffff837224 */ /* 0x000fce00078e0082 */
[----:B------:R-:W-:Y:S05]  /*14cd0*/  WARPSYNC.COLLECTIVE R124, `(.L_x_391) ;  /* 0x000000007c087348 */ /* 0x000fea0003c00000 */
[----:B------:R0:W1:Y:S02]  /*14ce0*/  SHFL.BFLY P0, R130, R127, R126, R125 ;  /* 0x0c00007e7f827389 */ /* 0x000064000000007d */
[----:B01----:R-:W-:Y:S05]  /*14cf0*/  ENDCOLLECTIVE ;  /* 0x000000000000791b */ /* 0x003fea0003800000 */
.L_x_391:
[----:B------:R-:W-:Y:S01]  /*14d00*/  MOV R124, R130 ;  /* 0x00000082007c7202 */ /* 0x000fe20000000f00 */
[----:B------:R-:W-:Y:S06]  /*14d10*/  BRA `(.L_x_392) ;  /* 0xffffff0c00b47947 */ /* 0x000fec000383ffff */
.L_x_393:
        /* <DEDUP_REMOVED lines=14> */
.L_x_7070:


//--------------------- .text._ZN10layer_norm31ln_parallel_residual_bwd_kernelINS_13Kernel_traitsI13__nv_bfloat16S2_S2_S2_fjLj1280ELj1ELj4ELj1ELj16ENS_18Kernel_traits_baseILj1280ES2_S2_S2_S2_fjLj128EEEEELb1ELb0ELb1EEEvNS_9BwdParamsE --------------------------
	.section	.text._ZN10layer_norm31ln_parallel_residual_bwd_kernelINS_13Kernel_traitsI13__nv_bfloat16S2_S2_S2_fjLj1280ELj1ELj4ELj1ELj16ENS_18Kernel_traits_baseILj1280ES2_S2_S2_S2_fjLj128EEEEELb1ELb0ELb1EEEvNS_9BwdParamsE,"ax",@progbits
	.align	128
        .global         _ZN10layer_norm31ln_parallel_residual_bwd_kernelINS_13Kernel_traitsI13__nv_bfloat16S2_S2_S2_fjLj1280ELj1ELj4ELj1ELj16ENS_18Kernel_traits_baseILj1280ES2_S2_S2_S2_fjLj128EEEEELb1ELb0ELb1EEEvNS_9BwdParamsE
        .type           _ZN10layer_norm31ln_parallel_residual_bwd_kernelINS_13Kernel_traitsI13__nv_bfloat16S2_S2_S2_fjLj1280ELj1ELj4ELj1ELj16ENS_18Kernel_traits_baseILj1280ES2_S2_S2_S2_fjLj128EEEEELb1ELb0ELb1EEEvNS_9BwdParamsE,@function
        .size           _ZN10layer_norm31ln_parallel_residual_bwd_kernelINS_13Kernel_traitsI13__nv_bfloat16S2_S2_S2_fjLj1280ELj1ELj4ELj1ELj16ENS_18Kernel_traits_baseILj1280ES2_S2_S2_S2_fjLj128EEEEELb1ELb0ELb1EEEvNS_9BwdParamsE,(.L_x_7071 - _ZN10layer_norm31ln_parallel_residual_bwd_kernelINS_13Kernel_traitsI13__nv_bfloat16S2_S2_S2_fjLj1280ELj1ELj4ELj1ELj16ENS_18Kernel_traits_baseILj1280ES2_S2_S2_S2_fjLj128EEEEELb1ELb0ELb1EEEvNS_9BwdParamsE)
        .other          _ZN10layer_norm31ln_parallel_residual_bwd_kernelINS_13Kernel_traitsI13__nv_bfloat16S2_S2_S2_fjLj1280ELj1ELj4ELj1ELj16ENS_18Kernel_traits_baseILj1280ES2_S2_S2_S2_fjLj128EEEEELb1ELb0ELb1EEEvNS_9BwdParamsE,@"STO_CUDA_ENTRY STV_DEFAULT"
_ZN10layer_norm31ln_parallel_residual_bwd_kernelINS_13Kernel_traitsI13__nv_bfloat16S2_S2_S2_fjLj1280ELj1ELj4ELj1ELj16ENS_18Kernel_traits_baseILj1280ES2_S2_S2_S2_fjLj128EEEEELb1ELb0ELb1EEEvNS_9BwdParamsE:
.text._ZN10layer_norm31ln_parallel_residual_bwd_kernelINS_13Kernel_traitsI13__nv_bfloat16S2_S2_S2_fjLj1280ELj1ELj4ELj1ELj16ENS_18Kernel_traits_baseILj1280ES2_S2_S2_S2_fjLj128EEEEELb1ELb0ELb1EEEvNS_9BwdParamsE:
        /* <DEDUP_REMOVED lines=15> */
[----:B------:R-:W0:Y:S01]  /*00f0*/  LDCU UR12, c[0x0][0x388] ;  /* 0x00007100ff0c77ac */ /* 0x000e220008000800 */
[----:B------:R-:W-:Y:S02]  /*0100*/  CS2R R90, SRZ ;  /* 0x00000000005a7805 */ /* 0x000fe4000001ff00 */
[----:B------:R-:W-:Y:S02]  /*0110*/  CS2R R104, SRZ ;  /* 0x0000000000687805 */ /* 0x000fe4000001ff00 */
[----:B------:R-:W-:Y:S01]  /*0120*/  CS2R R106, SRZ ;  /* 0x00000000006a7805 */ /* 0x000fe2000001ff00 */
[----:B------:R-:W0:Y:S01]  /*0130*/  LDCU.U8 UR7, c[0x0][0x410] ;  /* 0x00008200ff0777ac */ /* 0x000e220008000000 */
[----:B------:R-:W-:Y:S02]  /*0140*/  CS2R R152, SRZ ;  /* 0x0000000000987805 */ /* 0x000fe4000001ff00 */
[----:B------:R-:W-:-:S02]  /*0150*/  CS2R R154, SRZ ;  /* 0x00000000009a7805 */ /* 0x000fc4000001ff00 */
[----:B------:R-:W-:Y:S01]  /*0160*/  CS2R R148, SRZ ;  /* 0x0000000000947805 */ /* 0x000fe2000001ff00 */
[----:B------:R-:W0:Y:S01]  /*0170*/  LDCU UR13, c[0x0][0x400] ;  /* 0x00008000ff0d77ac */ /* 0x000e220008000800 */
        /* <DEDUP_REMOVED lines=87> */
[----:B------:R2:W5:Y:S04]  /*06f0*/  LDG.E.128 R8, desc[UR10][R20.64+0x800] ;  /* 0x0008000a14087981 */ /* 0x000568000c1e1d00 */
[----:B------:R-:W5:Y:S01]  /*0700*/  LDG.E.128 R4, desc[UR10][R22.64+0x800] ;  /* 0x0008000a16047981 */ /* 0x000f62000c1e1d00 */
[----:B------:R-:W-:Y:S01]  /*0710*/  HFMA2 R252, -RZ, RZ, 0, 0 ;  /* 0x00000000fffc7431 */ /* 0x000fe200000001ff */
[----:B------:R-:W-:Y:S01]  /*0720*/  BSSY B1, `(.L_x_396) ;  /* 0x0001066000017945 */ /* 0x000fe20003800000 */
[----:B------:R-:W-:-:S02]  /*0730*/  CS2R R224, SRZ ;  /* 0x0000000000e07805 */ /* 0x000fc4000001ff00 */
[----:B------:R-:W-:Y:S01]  /*0740*/  CS2R R222, SRZ ;  /* 0x0000000000de7805 */ /* 0x000fe2000001ff00 */
[----:B------:R-:W-:Y:S01]  /*0750*/  IMAD.MOV.U32 R237, RZ, RZ, RZ ;  /* 0x000000ffffed7224 */ /* 0x000fe200078e00ff */
        /* <DEDUP_REMOVED lines=20> */
[----:B--2---:R-:W-:Y:S01]  /*08a0*/  SHF.L.U32 R20, R44, 0x10, RZ ;  /* 0x000000102c147819 */ /* 0x004fe200000006ff */
[----:B------:R-:W-:-:S04]  /*08b0*/  IMAD.U32 R2, R45, 0x10000, RZ ;  /* 0x000100002d027824 */ /* 0x000fc800078e00ff */
[----:B------:R0:W-:Y:S04]  /*08c0*/  STL [R1+0x210], R20 ;  /* 0x0002101401007387 */ /* 0x0001e80000100800 */
[----:B------:R1:W-:Y:S01]  /*08d0*/  STL [R1+0x200], R2 ;  /* 0x0002000201007387 */ /* 0x0003e20000100800 */
[----:B0-----:R-:W-:Y:S02]  /*08e0*/  SHF.L.U32 R20, R46, 0x10, RZ ;  /* 0x000000102e147819 */ /* 0x001fe400000006ff */
[----:B-1----:R-:W-:-:S03]  /*08f0*/  SHF.L.U32 R2, R47, 0x10, RZ ;  /* 0x000000102f027819 */ /* 0x002fc600000006ff */
[----:B------:R4:W-:Y:S04]  /*0900*/  STL [R1+0x1f0], R20 ;  /* 0x0001f01401007387 */ /* 0x0009e80000100800 */
[----:B------:R0:W-:Y:S01]  /*0910*/  STL [R1+0x1e0], R2 ;  /* 0x0001e00201007387 */ /* 0x0001e20000100800 */
[----:B----4-:R-:W-:Y:S01]  /*0920*/  IMAD.U32 R20, R40, 0x10000, RZ ;  /* 0x0001000028147824 */ /* 0x010fe200078e00ff */
[----:B0-----:R-:W-:-:S04]  /*0930*/  SHF.L.U32 R2, R41, 0x10, RZ ;  /* 0x0000001029027819 */ /* 0x001fc800000006ff */
[----:B------:R0:W-:Y:S04]  /*0940*/  STL [R1+0x20c], R20 ;  /* 0x00020c1401007387 */ /* 0x0001e80000100800 */
[----:B------:R1:W-:Y:S01]  /*0950*/  STL [R1+0x1fc], R2 ;  /* 0x0001fc0201007387 */ /* 0x0003e20000100800 */
[----:B0-----:R-:W-:Y:S01]  /*0960*/  SHF.L.U32 R20, R42, 0x10, RZ ;  /* 0x000000102a147819 */ /* 0x001fe200000006ff */
[----:B-1----:R-:W-:-:S04]  /*0970*/  IMAD.U32 R2, R43, 0x10000, RZ ;  /* 0x000100002b027824 */ /* 0x002fc800078e00ff */
[----:B------:R3:W-:Y:S04]  /*0980*/  STL [R1+0x1ec], R20 ;  /* 0x0001ec1401007387 */ /* 0x0007e80000100800 */
[----:B------:R0:W-:Y:S01]  /*0990*/  STL [R1+0x1dc], R2 ;  /* 0x0001dc0201007387 */ /* 0x0001e20000100800 */
[----:B---3--:R-:W-:Y:S02]  /*09a0*/  SHF.L.U32 R20, R36, 0x10, RZ ;  /* 0x0000001024147819 */ /* 0x008fe400000006ff */
[----:B0-----:R-:W-:-:S03]  /*09b0*/  SHF.L.U32 R2, R37, 0x10, RZ ;  /* 0x0000001025027819 */ /* 0x001fc600000006ff */
[----:B------:R0:W-:Y:S04]  /*09c0*/  STL [R1+0x1d0], R20 ;  /* 0x0001d01401007387 */ /* 0x0001e80000100800 */
[----:B------:R1:W-:Y:S01]  /*09d0*/  STL [R1+0x1c0], R2 ;  /* 0x0001c00201007387 */ /* 0x0003e20000100800 */
[----:B0-----:R-:W-:Y:S01]  /*09e0*/  IMAD.U32 R20, R38, 0x10000, RZ ;  /* 0x0001000026147824 */ /* 0x001fe200078e00ff */
[----:B-1----:R-:W-:-:S04]  /*09f0*/  SHF.L.U32 R2, R39, 0x10, RZ ;  /* 0x0000001027027819 */ /* 0x002fc800000006ff */
[----:B------:R5:W-:Y:S04]  /*0a00*/  STL [R1+0x1b0], R20 ;  /* 0x0001b01401007387 */ /* 0x000be80000100800 */
[----:B------:R0:W-:Y:S01]  /*0a10*/  STL [R1+0x1a0], R2 ;  /* 0x0001a00201007387 */ /* 0x0001e20000100800 */
[----:B-----5:R-:W-:Y:S01]  /*0a20*/  SHF.L.U32 R20, R32, 0x10, RZ ;  /* 0x0000001020147819 */ /* 0x020fe200000006ff */
[----:B0-----:R-:W-:-:S04]  /*0a30*/  IMAD.U32 R2, R33, 0x10000, RZ ;  /* 0x0001000021027824 */ /* 0x001fc800078e00ff */
[----:B------:R0:W-:Y:S04]  /*0a40*/  STL [R1+0x1cc], R20 ;  /* 0x0001cc1401007387 */ /* 0x0001e80000100800 */
[----:B------:R1:W-:Y:S01]  /*0a50*/  STL [R1+0x1bc], R2 ;  /* 0x0001bc0201007387 */ /* 0x0003e20000100800 */
[----:B0-----:R-:W-:Y:S02]  /*0a60*/  SHF.L.U32 R20, R34, 0x10, RZ ;  /* 0x0000001022147819 */ /* 0x001fe400000006ff */
[----:B-1----:R-:W-:-:S03]  /*0a70*/  SHF.L.U32 R2, R35, 0x10, RZ ;  /* 0x0000001023027819 */ /* 0x002fc600000006ff */
[----:B------:R0:W-:Y:S04]  /*0a80*/  STL [R1+0x1ac], R20 ;  /* 0x0001ac1401007387 */ /* 0x0001e80000100800 */
[----:B------:R1:W-:Y:S01]  /*0a90*/  STL [R1+0x19c], R2 ;  /* 0x00019c0201007387 */ /* 0x0003e20000100800 */
[----:B0-----:R-:W-:Y:S01]  /*0aa0*/  IMAD.U32 R20, R28, 0x10000, RZ ;  /* 0x000100001c147824 */ /* 0x001fe200078e00ff */
[----:B-1----:R-:W-:-:S04]  /*0ab0*/  SHF.L.U32 R2, R29, 0x10, RZ ;  /* 0x000000101d027819 */ /* 0x002fc800000006ff */
[----:B------:R0:W-:Y:S04]  /*0ac0*/  STL [R1+0x190], R20 ;  /* 0x0001901401007387 */ /* 0x0001e80000100800 */
[----:B------:R1:W-:Y:S01]  /*0ad0*/  STL [R1+0x180], R2 ;  /* 0x0001800201007387 */ /* 0x0003e20000100800 */
[----:B0-----:R-:W-:Y:S01]  /*0ae0*/  SHF.L.U32 R20, R30, 0x10, RZ ;  /* 0x000000101e147819 */ /* 0x001fe200000006ff */
[----:B-1----:R-:W-:-:S04]  /*0af0*/  IMAD.U32 R2, R31, 0x10000, RZ ;  /* 0x000100001f027824 */ /* 0x002fc800078e00ff */
[----:B------:R0:W-:Y:S04]  /*0b00*/  STL [R1+0x170], R20 ;  /* 0x0001701401007387 */ /* 0x0001e80000100800 */
[----:B------:R1:W-:Y:S01]  /*0b10*/  STL [R1+0x160], R2 ;  /* 0x0001600201007387 */ /* 0x0003e20000100800 */
[----:B0-----:R-:W-:Y:S02]  /*0b20*/  SHF.L.U32 R20, R24, 0x10, RZ ;  /* 0x0000001018147819 */ /* 0x001fe400000006ff */
[----:B-1----:R-:W-:-:S03]  /*0b30*/  SHF.L.U32 R2, R25, 0x10, RZ ;  /* 0x0000001019027819 */ /* 0x002fc600000006ff */
[----:B------:R0:W-:Y:S04]  /*0b40*/  STL [R1+0x18c], R20 ;  /* 0x00018c1401007387 */ /* 0x0001e80000100800 */
[----:B------:R1:W-:Y:S01]  /*0b50*/  STL [R1+0x17c], R2 ;  /* 0x00017c0201007387 */ /* 0x0003e20000100800 */
[----:B------:R-:W-:Y:S01]  /*0b60*/  PRMT R53, R16, 0x7632, R53 ;  /* 0x0000763210357816 */ /* 0x000fe20000000035 */
[----:B0-----:R-:W-:Y:S01]  /*0b70*/  IMAD.U32 R20, R26, 0x10000, RZ ;  /* 0x000100001a147824 */ /* 0x001fe200078e00ff */
[----:B-1----:R-:W-:-:S04]  /*0b80*/  SHF.L.U32 R2, R27, 0x10, RZ ;  /* 0x000000101b027819 */ /* 0x002fc800000006ff */
[----:B------:R-:W-:Y:S01]  /*0b90*/  STL [R1+0x16c], R20 ;  /* 0x00016c1401007387 */ /* 0x000fe20000100800 */
[----:B------:R-:W-:-:S03]  /*0ba0*/  SHF.L.U32 R16, R16, 0x10, RZ ;  /* 0x0000001010107819 */ /* 0x000fc600000006ff */
[----:B------:R0:W-:Y:S04]  /*0bb0*/  STL [R1+0x15c], R2 ;  /* 0x00015c0201007387 */ /* 0x0001e80000100800 */
[----:B------:R1:W-:Y:S01]  /*0bc0*/  STL [R1+0x150], R16 ;  /* 0x0001501001007387 */ /* 0x0003e20000100800 */
[----:B0-----:R-:W-:Y:S01]  /*0bd0*/  IMAD.U32 R2, R17, 0x10000, RZ ;  /* 0x0001000011027824 */ /* 0x001fe200078e00ff */
[----:B-1----:R-:W-:-:S04]  /*0be0*/  SHF.L.U32 R16, R18, 0x10, RZ ;  /* 0x0000001012107819 */ /* 0x002fc800000006ff */
[----:B------:R0:W-:Y:S01]  /*0bf0*/  STL [R1+0x140], R2 ;  /* 0x0001400201007387 */ /* 0x0001e20000100800 */
[C---:B------:R-:W-:Y:S01]  /*0c00*/  PRMT R49, R12.reuse, 0x7632, R49 ;  /* 0x000076320c317816 */ /* 0x040fe20000000031 */
[----:B------:R-:W-:Y:S02]  /*0c10*/  IMAD.U32 R12, R12, 0x10000, RZ ;  /* 0x000100000c0c7824 */ /* 0x000fe400078e00ff */
[----:B------:R-:W-:Y:S01]  /*0c20*/  STL [R1+0x130], R16 ;  /* 0x0001301001007387 */ /* 0x000fe20000100800 */
[----:B0-----:R-:W-:-:S05]  /*0c30*/  SHF.L.U32 R2, R19, 0x10, RZ ;  /* 0x0000001013027819 */ /* 0x001fca00000006ff */
[----:B------:R0:W-:Y:S04]  /*0c40*/  STL [R1+0x120], R2 ;  /* 0x0001200201007387 */ /* 0x0001e80000100800 */
[----:B------:R1:W-:Y:S01]  /*0c50*/  STL [R1+0x14c], R12 ;  /* 0x00014c0c01007387 */ /* 0x0003e20000100800 */
[----:B0-----:R-:W-:Y:S02]  /*0c60*/  SHF.L.U32 R2, R13, 0x10, RZ ;  /* 0x000000100d027819 */ /* 0x001fe400000006ff */
[----:B-1----:R-:W-:-:S03]  /*0c70*/  SHF.L.U32 R12, R14, 0x10, RZ ;  /* 0x000000100e0c7819 */ /* 0x002fc600000006ff */
[----:B------:R0:W-:Y:S01]  /*0c80*/  STL [R1+0x13c], R2 ;  /* 0x00013c0201007387 */ /* 0x0001e20000100800 */
[C---:B------:R-:W-:Y:S02]  /*0c90*/  PRMT R0, R8.reuse, 0x7632, R0 ;  /* 0x0000763208007816 */ /* 0x040fe40000000000 */
[----:B------:R-:W-:Y:S01]  /*0ca0*/  SHF.L.U32 R8, R8, 0x10, RZ ;  /* 0x0000001008087819 */ /* 0x000fe200000006ff */
[----:B------:R-:W-:Y:S01]  /*0cb0*/  STL [R1+0x12c], R12 ;  /* 0x00012c0c01007387 */ /* 0x000fe20000100800 */
[----:B0-----:R-:W-:-:S05]  /*0cc0*/  IMAD.U32 R2, R15, 0x10000, RZ ;  /* 0x000100000f027824 */ /* 0x001fca00078e00ff */
[----:B------:R0:W-:Y:S04]  /*0cd0*/  STL [R1+0x11c], R2 ;  /* 0x00011c0201007387 */ /* 0x0001e80000100800 */
[----:B------:R1:W-:Y:S01]  /*0ce0*/  STL [R1+0x110], R8 ;  /* 0x0001100801007387 */ /* 0x0003e20000100800 */
[----:B0-----:R-:W-:Y:S01]  /*0cf0*/  SHF.L.U32 R2, R9, 0x10, RZ ;  /* 0x0000001009027819 */ /* 0x001fe200000006ff */
[----:B-1----:R-:W-:-:S04]  /*0d00*/  IMAD.U32 R8, R10, 0x10000, RZ ;  /* 0x000100000a087824 */ /* 0x002fc800078e00ff */
[----:B------:R0:W-:Y:S01]  /*0d10*/  STL [R1+0x100], R2 ;  /* 0x0001000201007387 */ /* 0x0001e20000100800 */
[----:B------:R-:W-:Y:S02]  /*0d20*/  PRMT R64, R33, 0x7632, R64 ;  /* 0x0000763221407816 */ /* 0x000fe40000000040 */
[C---:B------:R-:W-:Y:S01]  /*0d30*/  PRMT R33, R4.reuse, 0x7632, R33 ;  /* 0x0000763204217816 */ /* 0x040fe20000000021 */
[----:B------:R-:W-:Y:S01]  /*0d40*/  STL [R1+0xf0], R8 ;  /* 0x0000f00801007387 */ /* 0x000fe20000100800 */
[----:B------:R-:W-:Y:S02]  /*0d50*/  SHF.L.U32 R4, R4, 0x10, RZ ;  /* 0x0000001004047819 */ /* 0x000fe400000006ff */
[----:B0-----:R-:W-:-:S05]  /*0d60*/  SHF.L.U32 R2, R11, 0x10, RZ ;  /* 0x000000100b027819 */ /* 0x001fca00000006ff */
[----:B------:R0:W-:Y:S04]  /*0d70*/  STL [R1+0xe0], R2 ;  /* 0x0000e00201007387 */ /* 0x0001e80000100800 */
[----:B------:R1:W-:Y:S01]  /*0d80*/  STL [R1+0x10c], R4 ;  /* 0x00010c0401007387 */ /* 0x0003e20000100800 */
[----:B0-----:R-:W-:Y:S01]  /*0d90*/  IMAD.U32 R2, R5, 0x10000, RZ ;  /* 0x0001000005027824 */ /* 0x001fe200078e00ff */
[----:B-1----:R-:W-:-:S04]  /*0da0*/  SHF.L.U32 R4, R6, 0x10, RZ ;  /* 0x0000001006047819 */ /* 0x002fc800000006ff */
[----:B------:R0:W-:Y:S04]  /*0db0*/  STL [R1+0xfc], R2 ;  /* 0x0000fc0201007387 */ /* 0x0001e80000100800 */
[----:B------:R-:W-:Y:S01]  /*0dc0*/  STL [R1+0xec], R4 ;  /* 0x0000ec0401007387 */ /* 0x000fe20000100800 */
[----:B0-----:R-:W-:-:S05]  /*0dd0*/  SHF.L.U32 R2, R7, 0x10, RZ ;  /* 0x0000001007027819 */ /* 0x001fca00000006ff */
[----:B------:R-:W-:Y:S04]  /*0de0*/  STL [R1+0xdc], R2 ;  /* 0x0000dc0201007387 */ /* 0x000fe80000100800 */
        /* <DEDUP_REMOVED lines=29> */
[----:B------:R-:W-:Y:S04]  /*0fc0*/  STL [R1], RZ ;  /* 0x000000ff01007387 */ /* 0x000fe80000100800 */
        /* <DEDUP_REMOVED lines=21> */
[----:B------:R-:W-:-:S03]  /*1120*/  SHF.L.U32 R78, R77, 0x10, RZ ;  /* 0x000000104d4e7819 */ /* 0x000fc600000006ff */
[----:B------:R-:W-:Y:S01]  /*1130*/  STL [R1+0x84], RZ ;  /* 0x000084ff01007387 */ /* 0x000fe20000100800 */
[----:B------:R-:W-:Y:S01]  /*1140*/  PRMT R72, R41, 0x7632, R72 ;  /* 0x0000763229487816 */ /* 0x000fe20000000048 */
[----:B------:R-:W-:Y:S02]  /*1150*/  IMAD.U32 R77, R76, 0x10000, RZ ;  /* 0x000100004c4d7824 */ /* 0x000fe400078e00ff */
[----:B------:R-:W-:Y:S01]  /*1160*/  STL [R1+0x74], RZ ;  /* 0x000074ff01007387 */ /* 0x000fe20000100800 */
[----:B------:R-:W-:-:S03]  /*1170*/  PRMT R71, R42, 0x7632, R71 ;  /* 0x000076322a477816 */ /* 0x000fc60000000047 */
[----:B------:R-:W-:Y:S01]  /*1180*/  STL [R1+0x64], RZ ;  /* 0x000064ff01007387 */ /* 0x000fe20000100800 */
[----:B------:R-:W-:Y:S02]  /*1190*/  PRMT R70, R43, 0x7632, R70 ;  /* 0x000076322b467816 */ /* 0x000fe40000000046 */
[----:B------:R-:W-:Y:S01]  /*11a0*/  SHF.L.U32 R76, R75, 0x10, RZ ;  /* 0x000000104b4c7819 */ /* 0x000fe200000006ff */
[----:B------:R-:W-:Y:S01]  /*11b0*/  STL [R1+0x54], RZ ;  /* 0x000054ff01007387 */ /* 0x000fe20000100800 */
[----:B------:R-:W-:Y:S01]  /*11c0*/  SHF.L.U32 R75, R74, 0x10, RZ ;  /* 0x000000104a4b7819 */ /* 0x000fe200000006ff */
[----:B------:R-:W-:Y:S02]  /*11d0*/  IMAD.U32 R74, R73, 0x10000, RZ ;  /* 0x00010000494a7824 */ /* 0x000fe400078e00ff */
[----:B------:R-:W-:Y:S01]  /*11e0*/  STL [R1+0x44], RZ ;  /* 0x000044ff01007387 */ /* 0x000fe20000100800 */
[----:B------:R-:W-:-:S03]  /*11f0*/  PRMT R69, R36, 0x7632, R69 ;  /* 0x0000763224457816 */ /* 0x000fc60000000045 */
[----:B------:R-:W-:Y:S01]  /*1200*/  STL [R1+0x1c], RZ ;  /* 0x00001cff01007387 */ /* 0x000fe20000100800 */
[----:B------:R-:W-:Y:S02]  /*1210*/  PRMT R68, R37, 0x7632, R68 ;  /* 0x0000763225447816 */ /* 0x000fe40000000044 */
[----:B------:R-:W-:Y:S01]  /*1220*/  PRMT R67, R38, 0x7632, R67 ;  /* 0x0000763226437816 */ /* 0x000fe20000000043 */
[----:B------:R-:W-:Y:S01]  /*1230*/  STL [R1+0x18], RZ ;  /* 0x000018ff01007387 */ /* 0x000fe20000100800 */
[----:B------:R-:W-:Y:S02]  /*1240*/  SHF.L.U32 R73, R72, 0x10, RZ ;  /* 0x0000001048497819 */ /* 0x000fe400000006ff */
[----:B------:R-:W-:Y:S01]  /*1250*/  SHF.L.U32 R72, R71, 0x10, RZ ;  /* 0x0000001047487819 */ /* 0x000fe200000006ff */
[----:B------:R-:W-:Y:S01]  /*1260*/  STL [R1+0x208], R78 ;  /* 0x0002084e01007387 */ /* 0x000fe20000100800 */
[----:B------:R-:W-:Y:S01]  /*1270*/  PRMT R66, R39, 0x7632, R66 ;  /* 0x0000763227427816 */ /* 0x000fe20000000042 */
[----:B------:R-:W-:-:S02]  /*1280*/  IMAD.U32 R71, R70, 0x10000, RZ ;  /* 0x0001000046477824 */ /* 0x000fc400078e00ff */
[----:B------:R-:W-:Y:S01]  /*1290*/  STL [R1+0x1f8], R77 ;  /* 0x0001f84d01007387 */ /* 0x000fe20000100800 */
[----:B------:R-:W-:Y:S02]  /*12a0*/  PRMT R65, R32, 0x7632, R65 ;  /* 0x0000763220417816 */ /* 0x000fe40000000041 */
[----:B------:R-:W-:Y:S01]  /*12b0*/  SHF.L.U32 R70, R69, 0x10, RZ ;  /* 0x0000001045467819 */ /* 0x000fe200000006ff */
[----:B------:R-:W-:Y:S01]  /*12c0*/  STL [R1+0x1e8], R76 ;  /* 0x0001e84c01007387 */ /* 0x000fe20000100800 */
[----:B------:R-:W-:Y:S01]  /*12d0*/  SHF.L.U32 R69, R68, 0x10, RZ ;  /* 0x0000001044457819 */ /* 0x000fe200000006ff */
[----:B------:R-:W-:Y:S02]  /*12e0*/  IMAD.U32 R68, R67, 0x10000, RZ ;  /* 0x0001000043447824 */ /* 0x000fe400078e00ff */
[----:B------:R-:W-:Y:S01]  /*12f0*/  STL [R1+0x1d8], R75 ;  /* 0x0001d84b01007387 */ /* 0x000fe20000100800 */
[----:B------:R-:W-:-:S03]  /*1300*/  PRMT R63, R34, 0x7632, R63 ;  /* 0x00007632223f7816 */ /* 0x000fc6000000003f */
[----:B------:R-:W-:Y:S01]  /*1310*/  STL [R1+0x204], R74 ;  /* 0x0002044a01007387 */ /* 0x000fe20000100800 */
[----:B------:R-:W-:Y:S02]  /*1320*/  PRMT R62, R35, 0x7632, R62 ;  /* 0x00007632233e7816 */ /* 0x000fe4000000003e */
[----:B------:R-:W-:Y:S01]  /*1330*/  PRMT R61, R28, 0x7632, R61 ;  /* 0x000076321c3d7816 */ /* 0x000fe2000000003d */
[----:B------:R-:W-:Y:S01]  /*1340*/  STL [R1+0x1f4], R73 ;  /* 0x0001f44901007387 */ /* 0x000fe20000100800 */
[----:B------:R-:W-:Y:S02]  /*1350*/  SHF.L.U32 R67, R66, 0x10, RZ ;  /* 0x0000001042437819 */ /* 0x000fe400000006ff */
[----:B------:R-:W-:Y:S01]  /*1360*/  SHF.L.U32 R66, R65, 0x10, RZ ;  /* 0x0000001041427819 */ /* 0x000fe200000006ff */
[----:B------:R-:W-:Y:S01]  /*1370*/  STL [R1+0x1e4], R72 ;  /* 0x0001e44801007387 */ /* 0x000fe20000100800 */
[----:B------:R-:W-:Y:S01]  /*1380*/  PRMT R60, R29, 0x7632, R60 ;  /* 0x000076321d3c7816 */ /* 0x000fe2000000003c */
[----:B------:R-:W-:-:S02]  /*1390*/  IMAD.U32 R65, R64, 0x10000, RZ ;  /* 0x0001000040417824 */ /* 0x000fc400078e00ff */
        /* <DEDUP_REMOVED lines=41> */
[----:B------:R-:W-:Y:S01]  /*1630*/  IMAD.U32 R50, R49, 0x10000, RZ ;  /* 0x0001000031327824 */ /* 0x000fe200078e00ff */
[----:B------:R-:W-:-:S02]  /*1640*/  PRMT R30, R9, 0x7632, R30 ;  /* 0x00007632091e7816 */ /* 0x000fc4000000001e */
[----:B------:R-:W-:Y:S01]  /*1650*/  STL [R1+0x164], R56 ;  /* 0x0001643801007387 */ /* 0x000fe20000100800 */
[----:B------:R-:W-:-:S03]  /*1660*/  SHF.L.U32 R49, R48, 0x10, RZ ;  /* 0x0000001030317819 */ /* 0x000fc600000006ff */
[----:B------:R-:W-:Y:S01]  /*1670*/  STL [R1+0x154], R55 ;  /* 0x0001543701007387 */ /* 0x000fe20000100800 */
[----:B------:R-:W-:Y:S01]  /*1680*/  SHF.L.U32 R48, R38, 0x10, RZ ;  /* 0x0000001026307819 */ /* 0x000fe200000006ff */
[----:B------:R-:W-:Y:S02]  /*1690*/  IMAD.U32 R38, R37, 0x10000, RZ ;  /* 0x0001000025267824 */ /* 0x000fe400078e00ff */
[----:B------:R-:W-:Y:S01]  /*16a0*/  STL [R1+0x148], R54 ;  /* 0x0001483601007387 */ /* 0x000fe20000100800 */
[----:B------:R-:W-:-:S03]  /*16b0*/  PRMT R31, R10, 0x7632, R31 ;  /* 0x000076320a1f7816 */ /* 0x000fc6000000001f */
[----:B------:R-:W-:Y:S01]  /*16c0*/  STL [R1+0x138], R53 ;  /* 0x0001383501007387 */ /* 0x000fe20000100800 */
[----:B------:R-:W-:-:S03]  /*16d0*/  SHF.L.U32 R37, R0, 0x10, RZ ;  /* 0x0000001000257819 */ /* 0x000fc600000006ff */
[----:B------:R-:W-:Y:S01]  /*16e0*/  STL [R1+0x128], R52 ;  /* 0x0001283401007387 */ /* 0x000fe20000100800 */
[----:B------:R-:W-:-:S03]  /*16f0*/  SHF.L.U32 R0, R30, 0x10, RZ ;  /* 0x000000101e007819 */ /* 0x000fc600000006ff */
[----:B------:R-:W-:Y:S01]  /*1700*/  STL [R1+0x118], R51 ;  /* 0x0001183301007387 */ /* 0x000fe20000100800 */
[----:B------:R-:W-:-:S03]  /*1710*/  PRMT R32, R11, 0x7632, R32 ;  /* 0x000076320b207816 */ /* 0x000fc60000000020 */
[----:B------:R-:W-:Y:S01]  /*1720*/  STL [R1+0x144], R50 ;  /* 0x0001443201007387 */ /* 0x000fe20000100800 */
[----:B------:R-:W-:-:S03]  /*1730*/  IMAD.U32 R30, R31, 0x10000, RZ ;  /* 0x000100001f1e7824 */ /* 0x000fc600078e00ff */
[----:B------:R-:W-:Y:S01]  /*1740*/  STL [R1+0x134], R49 ;  /* 0x0001343101007387 */ /* 0x000fe20000100800 */
[----:B------:R-:W-:-:S03]  /*1750*/  PRMT R34, R5, 0x7632, R34 ;  /* 0x0000763205227816 */ /* 0x000fc60000000022 */
[----:B------:R-:W-:Y:S01]  /*1760*/  STL [R1+0x124], R48 ;  /* 0x0001243001007387 */ /* 0x000fe20000100800 */
[----:B------:R-:W-:-:S03]  /*1770*/  SHF.L.U32 R31, R32, 0x10, RZ ;  /* 0x00000010201f7819 */ /* 0x000fc600000006ff */
[----:B------:R-:W-:Y:S01]  /*1780*/  STL [R1+0x114], R38 ;  /* 0x0001142601007387 */ /* 0x000fe20000100800 */
[----:B------:R-:W-:-:S03]  /*1790*/  PRMT R35, R6, 0x7632, R35 ;  /* 0x0000763206237816 */ /* 0x000fc60000000023 */
[----:B------:R-:W-:Y:S01]  /*17a0*/  STL [R1+0x108], R37 ;  /* 0x0001082501007387 */ /* 0x000fe20000100800 */
[----:B------:R-:W-:-:S03]  /*17b0*/  PRMT R36, R7, 0x7632, R36 ;  /* 0x0000763207247816 */ /* 0x000fc60000000024 */
[----:B------:R0:W-:Y:S04]  /*17c0*/  STL [R1+0xf8], R0 ;  /* 0x0000f80001007387 */ /* 0x0001e80000100800 */
[----:B------:R1:W-:Y:S01]  /*17d0*/  STL [R1+0xe8], R30 ;  /* 0x0000e81e01007387 */ /* 0x0003e20000100800 */
[----:B0-----:R-:W-:-:S03]  /*17e0*/  SHF.L.U32 R0, R33, 0x10, RZ ;  /* 0x0000001021007819 */ /* 0x001fc600000006ff */
[----:B------:R0:W-:Y:S01]  /*17f0*/  STL [R1+0xd8], R31 ;  /* 0x0000d81f01007387 */ /* 0x0001e20000100800 */
[----:B-1----:R-:W-:-:S03]  /*1800*/  IMAD.U32 R30, R34, 0x10000, RZ ;  /* 0x00010000221e7824 */ /* 0x002fc600078e00ff */
[----:B------:R1:W-:Y:S01]  /*1810*/  STL [R1+0x104], R0 ;  /* 0x0001040001007387 */ /* 0x0003e20000100800 */
[----:B0-----:R-:W-:-:S03]  /*1820*/  SHF.L.U32 R31, R35, 0x10, RZ ;  /* 0x00000010231f7819 */ /* 0x001fc600000006ff */
[----:B------:R-:W-:Y:S01]  /*1830*/  STL [R1+0xf4], R30 ;  /* 0x0000f41e01007387 */ /* 0x000fe20000100800 */
[----:B-1----:R-:W-:-:S03]  /*1840*/  SHF.L.U32 R0, R36, 0x10, RZ ;  /* 0x0000001024007819 */ /* 0x002fc600000006ff */
[----:B------:R0:W-:Y:S04]  /*1850*/  STL [R1+0xe4], R31 ;  /* 0x0000e41f01007387 */ /* 0x0001e80000100800 */
[----:B------:R1:W-:Y:S01]  /*1860*/  STL [R1+0xd4], R0 ;  /* 0x0000d40001007387 */ /* 0x0003e20000100800 */
[----:B------:R-:W-:Y:S01]  /*1870*/  HFMA2 R2, -RZ, RZ, 0, 0 ;  /* 0x00000000ff027431 */ /* 0x000fe200000001ff */
[----:B------:R-:W-:Y:S02]  /*1880*/  CS2R R42, SRZ ;  /* 0x00000000002a7805 */ /* 0x000fe4000001ff00 */
[----:B------:R-:W-:Y:S02]  /*1890*/  CS2R R4, SRZ ;  /* 0x0000000000047805 */ /* 0x000fe4000001ff00 */
[----:B------:R-:W-:-:S02]  /*18a0*/  CS2R R40, SRZ ;  /* 0x0000000000287805 */ /* 0x000fc4000001ff00 */
[----:B------:R-:W-:Y:S02]  /*18b0*/  CS2R R44, SRZ ;  /* 0x00000000002c7805 */ /* 0x000fe4000001ff00 */
[----:B------:R-:W-:Y:S02]  /*18c0*/  CS2R R228, SRZ ;  /* 0x0000000000e47805 */ /* 0x000fe4000001ff00 */
[----:B------:R-:W-:Y:S02]  /*18d0*/  CS2R R214, SRZ ;  /* 0x0000000000d67805 */ /* 0x000fe4000001ff00 */
[----:B------:R-:W-:Y:S02]  /*18e0*/  CS2R R212, SRZ ;  /* 0x0000000000d47805 */ /* 0x000fe4000001ff00 */
[----:B------:R-:W-:Y:S02]  /*18f0*/  MOV R211, RZ ;  /* 0x000000ff00d37202 */ /* 0x000fe40000000f00 */
[----:B------:R-:W-:-:S02]  /*1900*/  CS2R R6, SRZ ;  /* 0x0000000000067805 */ /* 0x000fc4000001ff00 */
[----:B------:R-:W-:Y:S02]  /*1910*/  CS2R R46, SRZ ;  /* 0x00000000002e7805 */ /* 0x000fe4000001ff00 */
[----:B------:R-:W-:Y:S01]  /*1920*/  CS2R R124, SRZ ;  /* 0x00000000007c7805 */ /* 0x000fe2000001ff00 */
[----:B------:R-:W-:Y:S01]  /*1930*/  IMAD.MOV.U32 R241, RZ, RZ, RZ ;  /* 0x000000fffff17224 */ /* 0x000fe200078e00ff */
        /* <DEDUP_REMOVED lines=14> */
[----:B0-----:R-:W-:Y:S02]  /*1a20*/  CS2R R30, SRZ ;  /* 0x00000000001e7805 */ /* 0x001fe4000001ff00 */
[----:B------:R-:W-:-:S02]  /*1a30*/  CS2R R32, SRZ ;  /* 0x0000000000207805 */ /* 0x000fc4000001ff00 */
[----:B------:R-:W-:Y:S02]  /*1a40*/  CS2R R34, SRZ ;  /* 0x0000000000227805 */ /* 0x000fe4000001ff00 */
[----:B------:R-:W-:Y:S02]  /*1a50*/  CS2R R36, SRZ ;  /* 0x0000000000247805 */ /* 0x000fe4000001ff00 */
[----:B-1----:R-:W-:-:S07]  /*1a60*/  CS2R R38, SRZ ;  /* 0x0000000000267805 */ /* 0x002fce000001ff00 */
.L_x_438:
[----:B------:R-:W0:Y:S01]  /*1a70*/  S2R R57, SR_TID.X ;  /* 0x0000000000397919 */ /* 0x000e220000002100 */
[----:B------:R-:W1:Y:S01]  /*1a80*/  LDC.64 R186, c[0x0][0x3a8] ;  /* 0x0000ea00ffba7b82 */ /* 0x000e620000000a00 */
[----:B------:R-:W-:Y:S01]  /*1a90*/  IMAD R0, R3, UR12, RZ ;  /* 0x0000000c03007c24 */ /* 0x000fe2000f8e02ff */
[----:B------:R2:W-:Y:S04]  /*1aa0*/  STL [R1+0x214], R92 ;  /* 0x0002145c01007387 */ /* 0x0005e80000100800 */
[----:B------:R-:W-:Y:S01]  /*1ab0*/  SHF.R.S32.HI R56, RZ, 0x1f, R0 ;  /* 0x0000001fff387819 */ /* 0x000fe20000011400 */
[----:B------:R-:W3:Y:S01]  /*1ac0*/  LDL R160, [R1+0x20c] ;  /* 0x00020c0001a07983 */ /* 0x000ee20000100800 */
[----:B------:R-:W4:Y:S02]  /*1ad0*/  LDC.64 R60, c[0x0][0x3c0] ;  /* 0x0000f000ff3c7b82 */ /* 0x000f240000000a00 */
[----:B------:R-:W-:Y:S01]  /*1ae0*/  LEA.HI R56, R56, R0, RZ, 0x3 ;  /* 0x0000000038387211 */ /* 0x000fe200078f18ff */
[----:B------:R-:W3:Y:S04]  /*1af0*/  LDL R162, [R1+0x1dc] ;  /* 0x0001dc0001a27983 */ /* 0x000ee80000100800 */
[----:B--2---:R-:W2:Y:S01]  /*1b00*/  LDL R92, [R1+0x210] ;  /* 0x00021000015c7983 */ /* 0x004ea20000100800 */
[----:B------:R-:W1:Y:S08]  /*1b10*/  LDC.64 R190, c[0x0][0x428] ;  /* 0x00010a00ffbe7b82 */ /* 0x000e700000000a00 */
[----:B------:R-:W1:Y:S08]  /*1b20*/  LDC.64 R188, c[0x0][0x430] ;  /* 0x00010c00ffbc7b82 */ /* 0x000e700000000a00 */
[----:B------:R-:W1:Y:S01]  /*1b30*/  LDC.64 R144, c[0x0][0x3c8] ;  /* 0x0000f200ff907b82 */ /* 0x000e620000000a00 */
[----:B0-----:R-:W-:Y:S01]  /*1b40*/  LOP3.LUT R57, R57, 0x1f, RZ, 0xc0, !PT ;  /* 0x0000001f39397812 */ /* 0x001fe200078ec0ff */
[----:B------:R-:W2:Y:S03]  /*1b50*/  LDL R161, [R1+0x1e0] ;  /* 0x0001e00001a17983 */ /* 0x000ea60000100800 */
[----:B------:R-:W-:Y:S01]  /*1b60*/  LEA.HI.SX32 R147, R56, R57, 0x1d ;  /* 0x0000003938937211 */ /* 0x000fe200078feaff */
[----:B----4-:R-:W-:Y:S01]  /*1b70*/  IMAD.WIDE R60, R3, 0x4, R60 ;  /* 0x00000004033c7825 */ /* 0x010fe200078e023c */
[----:B------:R-:W-:Y:S01]  /*1b80*/  ISETP.NE.AND P3, PT, RZ, UR7, PT ;  /* 0x00000007ff007c0c */ /* 0x000fe2000bf65270 */
[----:B------:R-:W4:Y:S02]  /*1b90*/  LDL R166, [R1+0x1fc] ;  /* 0x0001fc0001a67983 */ /* 0x000f240000100800 */
[----:B-1----:R-:W-:-:S02]  /*1ba0*/  IMAD.WIDE.U32 R56, R147, 0x10, R186 ;  /* 0x0000001093387825 */ /* 0x002fc400078e00ba */
[----:B------:R-:W3:Y:S02]  /*1bb0*/  LDG.E R149, desc[UR10][R60.64] ;  /* 0x0000000a3c957981 */ /* 0x000ee4000c1e1900 */
[C---:B------:R-:W-:Y:S02]  /*1bc0*/  IMAD.WIDE.U32 R84, R147.reuse, 0x10, R190 ;  /* 0x0000001093547825 */ /* 0x040fe400078e00be */
[----:B------:R-:W2:Y:S02]  /*1bd0*/  LDG.E.128 R56, desc[UR10][R56.64] ;  /* 0x0000000a38387981 */ /* 0x000ea4000c1e1d00 */
[----:B------:R-:W-:Y:S02]  /*1be0*/  IMAD.WIDE.U32 R88, R147, 0x10, R188 ;  /* 0x0000001093587825 */ /* 0x000fe400078e00bc */
[----:B------:R-:W4:Y:S04]  /*1bf0*/  LDG.E.128 R84, desc[UR10][R84.64] ;  /* 0x0000000a54547981 */ /* 0x000f28000c1e1d00 */
[----:B------:R-:W4:Y:S01]  /*1c00*/  LDG.E.128 R88, desc[UR10][R88.64] ;  /* 0x0000000a58587981 */ /* 0x000f22000c1e1d00 */
[----:B------:R-:W-:-:S03]  /*1c10*/  IMAD.WIDE R144, R3, 0x4, R144 ;  /* 0x0000000403907825 */ /* 0x000fc600078e0290 */
[----:B------:R-:W4:Y:S04]  /*1c20*/  LDL R164, [R1+0x1ec] ;  /* 0x0001ec0001a47983 */ /* 0x000f280000100800 */
[----:B------:R-:W4:Y:S04]  /*1c30*/  LDG.E R144, desc[UR10][R144.64] ;  /* 0x0000000a90907981 */ /* 0x000f28000c1e1900 */
[----:B------:R-:W4:Y:S04]  /*1c40*/  LDL R163, [R1+0x1f0] ;  /* 0x0001f00001a37983 */ /* 0x000f280000100800 */
        /* <DEDUP_REMOVED lines=9> */
[----:B------:R-:W4:Y:S01]  /*1ce0*/  LDL R196, [R1+0x190] ;  /* 0x0001900001c47983 */ /* 0x000f220000100800 */
[----:B---3--:R-:W-:-:S02]  /*1cf0*/  FSEL R149, R149, RZ, !P3 ;  /* 0x000000ff95957208 */ /* 0x008fc40005800000 */
[----:B--2---:R-:W-:Y:S02]  /*1d00*/  SHF.L.U32 R0, R56, 0x10, RZ ;  /* 0x0000001038007819 */ /* 0x004fe400000006ff */
[C---:B------:R-:W-:Y:S02]  /*1d10*/  PRMT R158, R58.reuse, 0x7632, R158 ;  /* 0x000076323a9e7816 */ /* 0x040fe4000000009e */
[----:B------:R-:W-:Y:S01]  /*1d20*/  SHF.L.U32 R153, R58, 0x10, RZ ;  /* 0x000000103a997819 */ /* 0x000fe200000006ff */
[C---:B----4-:R-:W-:Y:S01]  /*1d30*/  IMAD.U32 R174, R84.reuse, 0x10000, RZ ;  /* 0x0001000054ae7824 */ /* 0x050fe200078e00ff */
[----:B------:R-:W-:Y:S02]  /*1d40*/  PRMT R58, R84, 0x7632, R58 ;  /* 0x00007632543a7816 */ /* 0x000fe4000000003a */
[C---:B------:R-:W-:Y:S01]  /*1d50*/  PRMT R84, R88.reuse, 0x7632, R84 ;  /* 0x0000763258547816 */ /* 0x040fe20000000054 */
[----:B------:R-:W-:Y:S01]  /*1d60*/  FADD.FTZ R0, -R149, R0 ;  /* 0x0000000095007221 */ /* 0x000fe20000010100 */
[----:B------:R-:W-:-:S02]  /*1d70*/  SHF.L.U32 R88, R88, 0x10, RZ ;  /* 0x0000001058587819 */ /* 0x000fc400000006ff */
[C---:B------:R-:W-:Y:S02]  /*1d80*/  PRMT R157, R91.reuse, 0x7632, R157 ;  /* 0x000076325b9d7816 */ /* 0x040fe4000000009d */
[----:B------:R-:W-:Y:S01]  /*1d90*/  SHF.L.U32 R155, R91, 0x10, RZ ;  /* 0x000000105b9b7819 */ /* 0x000fe200000006ff */
[----:B------:R-:W-:Y:S01]  /*1da0*/  FMUL.FTZ R91, R160, R88 ;  /* 0x00000058a05b7220 */ /* 0x000fe20000410000 */
[----:B------:R-:W-:Y:S01]  /*1db0*/  FMUL.FTZ R0, R144, R0 ;  /* 0x0000000090007220 */ /* 0x000fe20000410000 */
[----:B------:R-:W2:Y:S01]  /*1dc0*/  LDL R160, [R1+0x204] ;  /* 0x0002040001a07983 */ /* 0x000ea20000100800 */
[----:B------:R-:W-:Y:S02]  /*1dd0*/  FADD.FTZ R22, R174, R22 ;  /* 0x00000016ae167221 */ /* 0x000fe40000010000 */
[-C--:B------:R-:W-:Y:S01]  /*1de0*/  FFMA.FTZ R38, R0, R174.reuse, R38 ;  /* 0x000000ae00267223 */ /* 0x080fe20000010026 */
[----:B------:R-:W-:Y:S02]  /*1df0*/  FFMA.FTZ R174, R92, R174, R91 ;  /* 0x000000ae5cae7223 */ /* 0x000fe4000001005b */
[----:B------:R-:W3:Y:S01]  /*1e00*/  LDL R92, [R1+0x208] ;  /* 0x00020800015c7983 */ /* 0x000ee20000100800 */
[----:B------:R-:W-:Y:S01]  /*1e10*/  PRMT R151, R87, 0x7632, R151 ;  /* 0x0000763257977816 */ /* 0x000fe20000000097 */
[----:B------:R-:W-:Y:S01]  /*1e20*/  FADD.FTZ R153, -R149, R153 ;  /* 0x0000009995997221 */ /* 0x000fe20000010100 */
[----:B------:R-:W-:-:S02]  /*1e30*/  IMAD.U32 R159, R57, 0x10000, RZ ;  /* 0x00010000399f7824 */ /* 0x000fc400078e00ff */
[----:B------:R-:W-:Y:S01]  /*1e40*/  FMUL.FTZ R168, R162, R155 ;  /* 0x0000009ba2a87220 */ /* 0x000fe20000410000 */
[----:B------:R-:W-:Y:S01]  /*1e50*/  IMAD.U32 R87, R87, 0x10000, RZ ;  /* 0x0001000057577824 */ /* 0x000fe200078e00ff */
[C---:B------:R-:W-:Y:S01]  /*1e60*/  PRMT R154, R89.reuse, 0x7632, R154 ;  /* 0x00007632599a7816 */ /* 0x040fe2000000009a */
[----:B------:R-:W-:Y:S01]  /*1e70*/  FMUL.FTZ R171, R144, R153 ;  /* 0x0000009990ab7220 */ /* 0x000fe20000410000 */
[----:B------:R-:W-:Y:S01]  /*1e80*/  SHF.L.U32 R89, R89, 0x10, RZ ;  /* 0x0000001059597819 */ /* 0x000fe200000006ff */
[----:B------:R-:W-:Y:S01]  /*1e90*/  FADD.FTZ R159, -R149, R159 ;  /* 0x0000009f959f7221 */ /* 0x000fe20000010100 */
[----:B------:R-:W-:Y:S01]  /*1ea0*/  FFMA.FTZ R168, R161, R87, R168 ;  /* 0x00000057a1a87223 */ /* 0x000fe200000100a8 */
[----:B------:R-:W-:Y:S01]  /*1eb0*/  IMAD.U32 R153, R84, 0x10000, RZ ;  /* 0x0001000054997824 */ /* 0x000fe200078e00ff */
[----:B------:R-:W4:Y:S01]  /*1ec0*/  LDL R161, [R1+0x1e4] ;  /* 0x0001e40001a17983 */ /* 0x000f220000100800 */
[----:B------:R-:W-:Y:S01]  /*1ed0*/  FMUL.FTZ R172, R166, R89 ;  /* 0x00000059a6ac7220 */ /* 0x000fe20000410000 */
[----:B------:R-:W-:Y:S01]  /*1ee0*/  SHF.L.U32 R58, R58, 0x10, RZ ;  /* 0x000000103a3a7819 */ /* 0x000fe200000006ff */
[----:B------:R-:W-:Y:S01]  /*1ef0*/  FMUL.FTZ R173, R144, R159 ;  /* 0x0000009f90ad7220 */ /* 0x000fe20000410000 */
[----:B------:R-:W-:Y:S01]  /*1f00*/  VIADD R146, R147, 0x20 ;  /* 0x0000002093927836 */ /* 0x000fe20000000000 */
[----:B------:R-:W4:Y:S01]  /*1f10*/  LDL R159, [R1+0x1d4] ;  /* 0x0001d400019f7983 */ /* 0x000f220000100800 */
[----:B------:R-:W-:-:S02]  /*1f20*/  PRMT R150, R59, 0x7632, R150 ;  /* 0x000076323b967816 */ /* 0x000fc40000000096 */
[----:B------:R-:W-:Y:S02]  /*1f30*/  PRMT R156, R90, 0x7632, R156 ;  /* 0x000076325a9c7816 */ /* 0x000fe4000000009c */
[----:B------:R-:W-:Y:S01]  /*1f40*/  PRMT R152, R86, 0x7632, R152 ;  /* 0x0000763256987816 */ /* 0x000fe20000000098 */
[----:B------:R-:W-:Y:S01]  /*1f50*/  FADD.FTZ R223, R155, R223 ;  /* 0x000000df9bdf7221 */ /* 0x000fe20000010000 */
[----:B------:R-:W-:Y:S02]  /*1f60*/  SHF.L.U32 R157, R157, 0x10, RZ ;  /* 0x000000109d9d7819 */ /* 0x000fe400000006ff */
[----:B------:R-:W-:Y:S01]  /*1f70*/  PRMT R148, R56, 0x7632, R148 ;  /* 0x0000763238947816 */ /* 0x000fe20000000094 */
[----:B------:R-:W-:Y:S01]  /*1f80*/  IMAD.U32 R158, R158, 0x10000, RZ ;  /* 0x000100009e9e7824 */ /* 0x000fe200078e00ff */
[----:B------:R-:W4:Y:S01]  /*1f90*/  LDL R91, [R1+0x1f4] ;  /* 0x0001f400015b7983 */ /* 0x000f220000100800 */
[----:B--2---:R-:W-:-:S03]  /*1fa0*/  FMUL.FTZ R166, R160, R153 ;  /* 0x00000099a0a67220 */ /* 0x004fc60000410000 */
[----:B------:R-:W2:Y:S01]  /*1fb0*/  LDL R160, [R1+0x1e8] ;  /* 0x0001e80001a07983 */ /* 0x000ea20000100800 */
[----:B---3--:R-:W-:-:S03]  /*1fc0*/  FFMA.FTZ R166, R92, R58, R166 ;  /* 0x0000003a5ca67223 */ /* 0x008fc600000100a6 */
[----:B------:R-:W3:Y:S01]  /*1fd0*/  LDL R92, [R1+0x1d8] ;  /* 0x0001d800015c7983 */ /* 0x000ee20000100800 */
[----:B------:R-:W-:Y:S01]  /*1fe0*/  IMAD.WIDE.U32 R100, R146, 0x10, R186 ;  /* 0x0000001092647825 */ /* 0x000fe200078e00ba */
[----:B------:R-:W-:-:S03]  /*1ff0*/  SHF.L.U32 R59, R59, 0x10, RZ ;  /* 0x000000103b3b7819 */ /* 0x000fc600000006ff */
[C---:B------:R-:W-:Y:S02]  /*2000*/  IMAD.WIDE.U32 R104, R146.reuse, 0x10, R188 ;  /* 0x0000001092687825 */ /* 0x040fe400078e00bc */
[----:B------:R-:W3:Y:S02]  /*2010*/  LDG.E.128 R100, desc[UR10][R100.64] ;  /* 0x0000000a64647981 */ /* 0x000ee4000c1e1d00 */
[----:B------:R-:W-:-:S04]  /*2020*/  IMAD.WIDE.U32 R108, R146, 0x10, R190 ;  /* 0x00000010926c7825 */ /* 0x000fc800078e00be */
[----:B------:R-:W-:Y:S01]  /*2030*/  FADD.FTZ R59, -R149, R59 ;  /* 0x0000003b953b7221 */ /* 0x000fe20000010100 */
[----:B------:R-:W3:Y:S01]  /*2040*/  LDG.E.128 R104, desc[UR10][R104.64] ;  /* 0x0000000a68687981 */ /* 0x000ee2000c1e1d00 */
[----:B------:R-:W-:Y:S02]  /*2050*/  SHF.L.U32 R156, R156, 0x10, RZ ;  /* 0x000000109c9c7819 */ /* 0x000fe400000006ff */
[----:B------:R-:W-:Y:S01]  /*2060*/  FMUL.FTZ R169, R144, R59 ;  /* 0x0000003b90a97220 */ /* 0x000fe20000410000 */
[----:B------:R-:W3:Y:S03]  /*2070*/  LDG.E.128 R108, desc[UR10][R108.64] ;  /* 0x0000000a6c6c7981 */ /* 0x000ee6000c1e1d00 */
[----:B------:R-:W-:Y:S02]  /*2080*/  FFMA.FTZ R215, R169, R155, R215 ;  /* 0x0000009ba9d77223 */ /* 0x000fe400000100d7 */
[----:B------:R-:W3:Y:S01]  /*2090*/  LDL R155, [R1+0x1d0] ;  /* 0x0001d000019b7983 */ /* 0x000ee20000100800 */
[----:B------:R-:W-:-:S02]  /*20a0*/  IMAD.U32 R152, R152, 0x10000, RZ ;  /* 0x0001000098987824 */ /* 0x000fc400078e00ff */
[----:B----4-:R-:W-:Y:S01]  /*20b0*/  FMUL.FTZ R162, R161, R156 ;  /* 0x0000009ca1a27220 */ /* 0x010fe20000410000 */
[----:B------:R-:W-:-:S03]  /*20c0*/  SHF.L.U32 R151, R151, 0x10, RZ ;  /* 0x0000001097977819 */ /* 0x000fc600000006ff */
[----:B--2---:R-:W-:Y:S01]  /*20d0*/  FFMA.FTZ R162, R160, R152, R162 ;  /* 0x00000098a0a27223 */ /* 0x004fe200000100a2 */
[----:B------:R-:W-:Y:S02]  /*20e0*/  FMUL.FTZ R160, R159, R157 ;  /* 0x0000009d9fa07220 */ /* 0x000fe40000410000 */
[----:B------:R-:W2:Y:S02]  /*20f0*/  LDL R159, [R1+0x1ac] ;  /* 0x0001ac00019f7983 */ /* 0x000ea40000100800 */
[----:B---3--:R-:W-:Y:S02]  /*2100*/  FFMA.FTZ R160, R92, R151, R160 ;  /* 0x000000975ca07223 */ /* 0x008fe400000100a0 */
[----:B------:R-:W3:Y:S01]  /*2110*/  LDL R92, [R1+0x1b0] ;  /* 0x0001b000015c7983 */ /* 0x000ee20000100800 */
[----:B------:R-:W-:Y:S01]  /*2120*/  SHF.L.U32 R150, R150, 0x10, RZ ;  /* 0x0000001096967819 */ /* 0x000fe200000006ff */
[----:B------:R-:W-:Y:S01]  /*2130*/  IMAD.U32 R90, R90, 0x10000, RZ ;  /* 0x000100005a5a7824 */ /* 0x000fe200078e00ff */
[----:B------:R-:W-:-:S02]  /*2140*/  SHF.L.U32 R148, R148, 0x10, RZ ;  /* 0x0000001094947819 */ /* 0x000fc400000006ff */
[----:B------:R-:W-:Y:S01]  /*2150*/  SHF.L.U32 R86, R86, 0x10, RZ ;  /* 0x0000001056567819 */ /* 0x000fe200000006ff */
[C---:B------:R-:W-:Y:S01]  /*2160*/  FADD.FTZ R150, -R149.reuse, R150 ;  /* 0x0000009695967221 */ /* 0x040fe20000010100 */
[----:B------:R-:W-:Y:S01]  /*2170*/  FMUL.FTZ R170, R164, R90 ;  /* 0x0000005aa4aa7220 */ /* 0x000fe20000410000 */
[C---:B------:R-:W-:Y:S01]  /*2180*/  FADD.FTZ R158, -R149.reuse, R158 ;  /* 0x0000009e959e7221 */ /* 0x040fe20000010100 */
[----:B------:R-:W-:Y:S01]  /*2190*/  FADD.FTZ R148, -R149, R148 ;  /* 0x0000009495947221 */ /* 0x000fe20000010100 */
[----:B------:R-:W-:Y:S01]  /*21a0*/  FMUL.FTZ R161, R144, R150 ;  /* 0x0000009690a17220 */ /* 0x000fe20000410000 */
[----:B------:R-:W-:Y:S02]  /*21b0*/  IMAD.U32 R150, R100, 0x10000, RZ ;  /* 0x0001000064967824 */ /* 0x000fe400078e00ff */
[----:B------:R-:W-:Y:S01]  /*21c0*/  FFMA.FTZ R170, R163, R86, R170 ;  /* 0x00000056a3aa7223 */ /* 0x000fe200000100aa */
[C---:B------:R-:W-:Y:S01]  /*21d0*/  FMUL.FTZ R163, R144.reuse, R158 ;  /* 0x0000009e90a37220 */ /* 0x040fe20000410000 */
[----:B------:R-:W-:Y:S01]  /*21e0*/  FMUL.FTZ R167, R144, R148 ;  /* 0x0000009490a77220 */ /* 0x000fe20000410000 */
[----:B------:R-:W-:Y:S01]  /*21f0*/  PRMT R176, R100, 0x7632, R176 ;  /* 0x0000763264b07816 */ /* 0x000fe200000000b0 */
[----:B------:R-:W-:Y:S01]  /*2200*/  FADD.FTZ R150, -R149, R150 ;  /* 0x0000009695967221 */ /* 0x000fe20000010100 */
[----:B------:R-:W-:Y:S01]  /*2210*/  PRMT R177, R101, 0x7632, R177 ;  /* 0x0000763265b17816 */ /* 0x000fe200000000b1 */
[----:B------:R-:W-:Y:S01]  /*2220*/  FADD.FTZ R224, R156, R224 ;  /* 0x000000e09ce07221 */ /* 0x000fe20000010000 */
[----:B------:R-:W-:Y:S01]  /*2230*/  SHF.L.U32 R100, R104, 0x10, RZ ;  /* 0x0000001068647819 */ /* 0x000fe200000006ff */
[----:B------:R-:W-:Y:S01]  /*2240*/  FFMA.FTZ R214, R163, R156, R214 ;  /* 0x0000009ca3d67223 */ /* 0x000fe200000100d6 */
[----:B------:R-:W-:Y:S01]  /*2250*/  SHF.L.U32 R101, R101, 0x10, RZ ;  /* 0x0000001065657819 */ /* 0x000fe200000006ff */
[----:B------:R-:W-:Y:S01]  /*2260*/  FADD.FTZ R218, R153, R218 ;  /* 0x000000da99da7221 */ /* 0x000fe20000010000 */
[----:B------:R-:W-:Y:S01]  /*2270*/  FFMA.FTZ R5, R167, R153, R5 ;  /* 0x00000099a7057223 */ /* 0x000fe20000010005 */
[----:B------:R-:W-:Y:S01]  /*2280*/  FADD.FTZ R222, R157, R222 ;  /* 0x000000de9dde7221 */ /* 0x000fe20000010000 */
[----:B------:R-:W-:Y:S01]  /*2290*/  FFMA.FTZ R216, R161, R157, R216 ;  /* 0x0000009da1d87223 */ /* 0x000fe200000100d8 */
[----:B------:R-:W-:Y:S01]  /*22a0*/  SHF.L.U32 R156, R108, 0x10, RZ ;  /* 0x000000106c9c7819 */ /* 0x000fe200000006ff */
[----:B------:R-:W-:Y:S01]  /*22b0*/  FMUL.FTZ R157, R144, R150 ;  /* 0x00000096909d7220 */ /* 0x000fe20000410000 */
[----:B------:R-:W-:-:S02]  /*22c0*/  PRMT R180, R102, 0x7632, R180 ;  /* 0x0000763266b47816 */ /* 0x000fc400000000b4 */
[----:B------:R-:W-:Y:S01]  /*22d0*/  SHF.L.U32 R179, R105, 0x10, RZ ;  /* 0x0000001069b37819 */ /* 0x000fe200000006ff */
[----:B------:R-:W-:Y:S01]  /*22e0*/  FADD.FTZ R15, R151, R15 ;  /* 0x0000000f970f7221 */ /* 0x000fe20000010000 */
[----:B------:R-:W-:Y:S01]  /*22f0*/  SHF.L.U32 R153, R102, 0x10, RZ ;  /* 0x0000001066997819 */ /* 0x000fe200000006ff */
[----:B------:R-:W-:Y:S01]  /*2300*/  FMUL.FTZ R102, R182, R100 ;  /* 0x00000064b6667220 */ /* 0x000fe20000410000 */
[----:B------:R-:W-:Y:S01]  /*2310*/  FADD.FTZ R101, -R149, R101 ;  /* 0x0000006595657221 */ /* 0x000fe20000010100 */
[----:B------:R-:W-:Y:S01]  /*2320*/  FADD.FTZ R14, R156, R14 ;  /* 0x0000000e9c0e7221 */ /* 0x000fe20000010000 */
[-C--:B------:R-:W-:Y:S01]  /*2330*/  FFMA.FTZ R30, R157, R156.reuse, R30 ;  /* 0x0000009c9d1e7223 */ /* 0x080fe2000001001e */
[----:B------:R-:W-:Y:S01]  /*2340*/  FFMA.FTZ R156, R155, R156, R102 ;  /* 0x0000009c9b9c7223 */ /* 0x000fe20000010066 */
[----:B------:R-:W-:Y:S01]  /*2350*/  FMUL.FTZ R155, R144, R101 ;  /* 0x00000065909b7220 */ /* 0x000fe20000410000 */
[----:B------:R-:W-:Y:S01]  /*2360*/  FMUL.FTZ R101, R181, R179 ;  /* 0x000000b3b5657220 */ /* 0x000fe20000410000 */
[----:B------:R-:W-:Y:S01]  /*2370*/  SHF.L.U32 R181, R106, 0x10, RZ ;  /* 0x000000106ab57819 */ /* 0x000fe200000006ff */
[----:B------:R-:W-:Y:S01]  /*2380*/  FADD.FTZ R153, -R149, R153 ;  /* 0x0000009995997221 */ /* 0x000fe20000010100 */
[----:B------:R-:W-:Y:S01]  /*2390*/  FFMA.FTZ R31, R161, R151, R31 ;  /* 0x00000097a11f7223 */ /* 0x000fe2000001001f */
[----:B------:R-:W-:Y:S01]  /*23a0*/  SHF.L.U32 R151, R110, 0x10, RZ ;  /* 0x000000106e977819 */ /* 0x000fe200000006ff */
[----:B------:R-:W-:-:S02]  /*23b0*/  IMAD.U32 R154, R154, 0x10000, RZ ;  /* 0x000100009a9a7824 */ /* 0x000fc400078e00ff */
[----:B------:R-:W-:Y:S01]  /*23c0*/  FMUL.FTZ R153, R144, R153 ;  /* 0x0000009990997220 */ /* 0x000fe20000410000 */
[----:B------:R-:W-:Y:S01]  /*23d0*/  PRMT R56, R57, 0x7632, R56 ;  /* 0x0000763239387816 */ /* 0x000fe20000000038 */
[----:B------:R-:W4:Y:S01]  /*23e0*/  LDL R158, [R1+0x19c] ;  /* 0x00019c00019e7983 */ /* 0x000f220000100800 */
[----:B------:R-:W-:Y:S01]  /*23f0*/  FADD.FTZ R225, R151, R225 ;  /* 0x000000e197e17221 */ /* 0x000fe20000010000 */
[----:B------:R-:W-:Y:S01]  /*2400*/  FFMA.FTZ R26, R153, R151, R26 ;  /* 0x00000097991a7223 */ /* 0x000fe2000001001a */
[----:B--2---:R-:W-:-:S04]  /*2410*/  FMUL.FTZ R102, R159, R181 ;  /* 0x000000b59f667220 */ /* 0x004fc80000410000 */
[----:B---3--:R-:W-:Y:S02]  /*2420*/  FFMA.FTZ R151, R92, R151, R102 ;  /* 0x000000975c977223 */ /* 0x008fe40000010066 */
[----:B------:R-:W2:Y:S01]  /*2430*/  LDL R92, [R1+0x1b8] ;  /* 0x0001b800015c7983 */ /* 0x000ea20000100800 */
[----:B------:R-:W-:Y:S02]  /*2440*/  SHF.L.U32 R56, R56, 0x10, RZ ;  /* 0x0000001038387819 */ /* 0x000fe400000006ff */
[C---:B------:R-:W-:Y:S02]  /*2450*/  PRMT R57, R85.reuse, 0x7632, R57 ;  /* 0x0000763255397816 */ /* 0x040fe40000000039 */
[----:B------:R-:W-:Y:S01]  /*2460*/  SHF.L.U32 R85, R85, 0x10, RZ ;  /* 0x0000001055557819 */ /* 0x000fe200000006ff */
[----:B------:R-:W-:-:S04]  /*2470*/  FADD.FTZ R56, -R149, R56 ;  /* 0x0000003895387221 */ /* 0x000fc80000010100 */
[----:B------:R-:W-:Y:S01]  /*2480*/  FFMA.FTZ R172, R165, R85, R172 ;  /* 0x00000055a5ac7223 */ /* 0x000fe200000100ac */
[----:B------:R-:W-:Y:S01]  /*2490*/  FMUL.FTZ R165, R144, R56 ;  /* 0x0000003890a57220 */ /* 0x000fe20000410000 */
[-C--:B------:R-:W-:Y:S01]  /*24a0*/  FMUL.FTZ R164, R91, R154.reuse ;  /* 0x0000009a5ba47220 */ /* 0x080fe20000410000 */
[----:B------:R-:W-:Y:S01]  /*24b0*/  FADD.FTZ R220, R154, R220 ;  /* 0x000000dc9adc7221 */ /* 0x000fe20000010000 */
[----:B------:R-:W-:Y:S01]  /*24c0*/  PRMT R104, R104, 0x7632, R104 ;  /* 0x0000763268687816 */ /* 0x000fe20000000068 */
[----:B------:R-:W-:Y:S01]  /*24d0*/  FFMA.FTZ R212, R165, R154, R212 ;  /* 0x0000009aa5d47223 */ /* 0x000fe200000100d4 */
[----:B------:R-:W-:Y:S01]  /*24e0*/  IMAD.U32 R176, R176, 0x10000, RZ ;  /* 0x00010000b0b07824 */ /* 0x000fe200078e00ff */
[----:B------:R-:W-:Y:S01]  /*24f0*/  PRMT R105, R108, 0x7632, R105 ;  /* 0x000076326c697816 */ /* 0x000fe20000000069 */
[----:B------:R-:W-:Y:S01]  /*2500*/  IMAD.U32 R154, R109, 0x10000, RZ ;  /* 0x000100006d9a7824 */ /* 0x000fe200078e00ff */
[----:B------:R-:W-:Y:S01]  /*2510*/  SHF.L.U32 R104, R104, 0x10, RZ ;  /* 0x0000001068687819 */ /* 0x000fe200000006ff */
[----:B------:R-:W-:Y:S01]  /*2520*/  FADD.FTZ R176, -R149, R176 ;  /* 0x000000b095b07221 */ /* 0x000fe20000010100 */
[----:B------:R-:W-:Y:S01]  /*2530*/  PRMT R108, R105, 0x7632, R108 ;  /* 0x00007632696c7816 */ /* 0x000fe2000000006c */
[----:B------:R-:W-:Y:S01]  /*2540*/  FADD.FTZ R12, R154, R12 ;  /* 0x0000000c9a0c7221 */ /* 0x000fe20000010000 */
[-C--:B------:R-:W-:Y:S01]  /*2550*/  FFMA.FTZ R28, R155, R154.reuse, R28 ;  /* 0x0000009a9b1c7223 */ /* 0x080fe2000001001c */
[----:B------:R-:W-:Y:S01]  /*2560*/  FFMA.FTZ R154, R178, R154, R101 ;  /* 0x0000009ab29a7223 */ /* 0x000fe20000010065 */
[----:B------:R-:W-:Y:S01]  /*2570*/  SHF.L.U32 R178, R177, 0x10, RZ ;  /* 0x00000010b1b27819 */ /* 0x000fe200000006ff */
[----:B------:R-:W-:-:S02]  /*2580*/  IMAD.U32 R177, R105, 0x10000, RZ ;  /* 0x0001000069b17824 */ /* 0x000fc400078e00ff */
[----:B------:R-:W-:Y:S01]  /*2590*/  FMUL.FTZ R176, R144, R176 ;  /* 0x000000b090b07220 */ /* 0x000fe20000410000 */
[----:B------:R-:W-:Y:S01]  /*25a0*/  FMUL.FTZ R105, R185, R104 ;  /* 0x00000068b9697220 */ /* 0x000fe20000410000 */
[----:B------:R-:W-:Y:S02]  /*25b0*/  PRMT R109, R109, 0x7632, R109 ;  /* 0x000076326d6d7816 */ /* 0x000fe4000000006d */
[----:B------:R-:W-:Y:S01]  /*25c0*/  SHF.L.U32 R108, R108, 0x10, RZ ;  /* 0x000000106c6c7819 */ /* 0x000fe200000006ff */
[----:B------:R-:W-:Y:S01]  /*25d0*/  FADD.FTZ R13, R177, R13 ;  /* 0x0000000db10d7221 */ /* 0x000fe20000010000 */
[-C--:B------:R-:W-:Y:S01]  /*25e0*/  FFMA.FTZ R29, R176, R177.reuse, R29 ;  /* 0x000000b1b01d7223 */ /* 0x080fe2000001001d */
[----:B------:R-:W-:Y:S01]  /*25f0*/  FFMA.FTZ R177, R184, R177, R105 ;  /* 0x000000b1b8b17223 */ /* 0x000fe20000010069 */
[----:B------:R-:W-:Y:S01]  /*2600*/  SHF.L.U32 R105, R109, 0x10, RZ ;  /* 0x000000106d697819 */ /* 0x000fe200000006ff */
[----:B------:R-:W-:Y:S01]  /*2610*/  FMUL.FTZ R109, R183, R108 ;  /* 0x0000006cb76d7220 */ /* 0x000fe20000410000 */
[----:B------:R-:W3:Y:S01]  /*2620*/  LDL R185, [R1+0x194] ;  /* 0x0001940001b97983 */ /* 0x000ee20000100800 */
[----:B------:R-:W-:Y:S01]  /*2630*/  FADD.FTZ R234, R179, R234 ;  /* 0x000000eab3ea7221 */ /* 0x000fe20000010000 */
[----:B------:R-:W-:Y:S01]  /*2640*/  FFMA.FTZ R231, R155, R179, R231 ;  /* 0x000000b39be77223 */ /* 0x000fe200000100e7 */
[----:B------:R-:W-:Y:S01]  /*2650*/  FADD.FTZ R17, R152, R17 ;  /* 0x0000001198117221 */ /* 0x000fe20000010000 */
[----:B------:R-:W-:Y:S01]  /*2660*/  FFMA.FTZ R33, R163, R152, R33 ;  /* 0x00000098a3217223 */ /* 0x000fe20000010021 */
[----:B------:R-:W-:Y:S01]  /*2670*/  IMAD.U32 R180, R180, 0x10000, RZ ;  /* 0x00010000b4b47824 */ /* 0x000fe200078e00ff */
[----:B------:R-:W-:-:S02]  /*2680*/  PRMT R106, R106, 0x7632, R106 ;  /* 0x000076326a6a7816 */ /* 0x000fc4000000006a */
[----:B------:R-:W-:Y:S01]  /*2690*/  IADD3 R145, PT, PT, R147, 0x40, RZ ;  /* 0x0000004093917810 */ /* 0x000fe20007ffe0ff */
[----:B------:R-:W-:Y:S01]  /*26a0*/  IMAD.U32 R150, R111, 0x10000, RZ ;  /* 0x000100006f967824 */ /* 0x000fe200078e00ff */
[----:B------:R-:W-:Y:S01]  /*26b0*/  SHF.L.U32 R182, R107, 0x10, RZ ;  /* 0x000000106bb67819 */ /* 0x000fe200000006ff */
[----:B------:R-:W3:Y:S01]  /*26c0*/  LDL R184, [R1+0x1a8] ;  /* 0x0001a80001b87983 */ /* 0x000ee20000100800 */
[----:B--2---:R-:W-:-:S03]  /*26d0*/  FFMA.FTZ R179, R92, R105, R109 ;  /* 0x000000695cb37223 */ /* 0x004fc6000001006d */
[----:B------:R-:W2:Y:S01]  /*26e0*/  LDL R92, [R1+0x198] ;  /* 0x00019800015c7983 */ /* 0x000ea20000100800 */
[----:B------:R-:W-:Y:S02]  /*26f0*/  IMAD.U32 R152, R103, 0x10000, RZ ;  /* 0x0001000067987824 */ /* 0x000fe400078e00ff */
[C---:B------:R-:W-:Y:S02]  /*2700*/  FADD.FTZ R180, -R149.reuse, R180 ;  /* 0x000000b495b47221 */ /* 0x040fe40000010100 */
[----:B------:R-:W-:Y:S01]  /*2710*/  FADD.FTZ R152, -R149, R152 ;  /* 0x0000009895987221 */ /* 0x000fe20000010100 */
[----:B------:R-:W-:Y:S01]  /*2720*/  SHF.L.U32 R106, R106, 0x10, RZ ;  /* 0x000000106a6a7819 */ /* 0x000fe200000006ff */
[C---:B------:R-:W-:Y:S02]  /*2730*/  FMUL.FTZ R183, R144.reuse, R180 ;  /* 0x000000b490b77220 */ /* 0x040fe40000410000 */
[----:B------:R-:W-:Y:S01]  /*2740*/  FMUL.FTZ R152, R144, R152 ;  /* 0x0000009890987220 */ /* 0x000fe20000410000 */
[----:B------:R-:W-:Y:S01]  /*2750*/  PRMT R107, R107, 0x7632, R107 ;  /* 0x000076326b6b7816 */ /* 0x000fe2000000006b */
[-C--:B----4-:R-:W-:Y:S01]  /*2760*/  FMUL.FTZ R101, R158, R182.reuse ;  /* 0x000000b69e657220 */ /* 0x090fe20000410000 */
[----:B------:R-:W-:Y:S01]  /*2770*/  FADD.FTZ R248, R182, R248 ;  /* 0x000000f8b6f87221 */ /* 0x000fe20000010000 */
[----:B------:R-:W-:Y:S01]  /*2780*/  FFMA.FTZ R245, R152, R182, R245 ;  /* 0x000000b698f57223 */ /* 0x000fe200000100f5 */
[----:B------:R-:W-:Y:S01]  /*2790*/  PRMT R182, R110, 0x7632, R182 ;  /* 0x000076326eb67816 */ /* 0x000fe200000000b6 */
[----:B------:R-:W-:-:S04]  /*27a0*/  IMAD.WIDE.U32 R80, R145, 0x10, R188 ;  /* 0x0000001091507825 */ /* 0x000fc800078e00bc */
[-C--:B------:R-:W-:Y:S01]  /*27b0*/  FMUL.FTZ R110, R192, R106.reuse ;  /* 0x0000006ac06e7220 */ /* 0x080fe20000410000 */
[----:B------:R-:W-:Y:S01]  /*27c0*/  FADD.FTZ R249, R106, R249 ;  /* 0x000000f96af97221 */ /* 0x000fe20000010000 */
[----:B------:R-:W-:Y:S01]  /*27d0*/  FFMA.FTZ R244, R183, R106, R244 ;  /* 0x0000006ab7f47223 */ /* 0x000fe200000100f4 */
[----:B------:R-:W-:Y:S01]  /*27e0*/  PRMT R111, R111, 0x7632, R111 ;  /* 0x000076326f6f7816 */ /* 0x000fe2000000006f */
[----:B------:R-:W-:Y:S01]  /*27f0*/  FADD.FTZ R20, R85, R20 ;  /* 0x0000001455147221 */ /* 0x000fe20000010000 */
[----:B------:R-:W-:Y:S01]  /*2800*/  SHF.L.U32 R106, R107, 0x10, RZ ;  /* 0x000000106b6a7819 */ /* 0x000fe200000006ff */
[----:B------:R-:W4:Y:S01]  /*2810*/  LDG.E.128 R80, desc[UR10][R80.64] ;  /* 0x0000000a50507981 */ /* 0x000f22000c1e1d00 */
[----:B------:R-:W-:Y:S01]  /*2820*/  SHF.L.U32 R111, R111, 0x10, RZ ;  /* 0x000000106f6f7819 */ /* 0x000fe200000006ff */
[----:B------:R-:W-:Y:S01]  /*2830*/  FFMA.FTZ R36, R173, R85, R36 ;  /* 0x00000055ad247223 */ /* 0x000fe20000010024 */
[----:B------:R-:W-:Y:S01]  /*2840*/  PRMT R175, R103, 0x7632, R175 ;  /* 0x0000763267af7816 */ /* 0x000fe200000000af */
[----:B------:R-:W4:Y:S01]  /*2850*/  LDL R85, [R1+0x1f8] ;  /* 0x0001f80001557983 */ /* 0x000f220000100800 */
[----:B------:R-:W-:Y:S01]  /*2860*/  IMAD.WIDE.U32 R60, R145, 0x10, R186 ;  /* 0x00000010913c7825 */ /* 0x000fe200078e00ba */
[----:B------:R-:W-:Y:S01]  /*2870*/  ISETP.NE.U32.AND P0, PT, RZ, UR14, PT ;  /* 0x0000000eff007c0c */ /* 0x000fe2000bf05070 */
[----:B------:R-:W0:Y:S01]  /*2880*/  LDC.64 R158, c[0x0][0x438] ;  /* 0x00010e00ff9e7b82 */ /* 0x000e220000000a00 */
[----:B------:R-:W4:Y:S04]  /*2890*/  LDL R103, [R1+0x1a0] ;  /* 0x0001a00001677983 */ /* 0x000f280000100800 */
[----:B------:R-:W4:Y:S01]  /*28a0*/  LDG.E.128 R60, desc[UR10][R60.64] ;  /* 0x0000000a3c3c7981 */ /* 0x000f22000c1e1d00 */
[----:B---3--:R-:W-:-:S04]  /*28b0*/  FMUL.FTZ R185, R185, R106 ;  /* 0x0000006ab9b97220 */ /* 0x008fc80000410000 */
[----:B--2---:R-:W-:Y:S02]  /*28c0*/  FFMA.FTZ R185, R92, R111, R185 ;  /* 0x0000006f5cb97223 */ /* 0x004fe400000100b9 */
[----:B------:R-:W2:Y:S04]  /*28d0*/  LDL.LU R92, [R1+0x14] ;  /* 0x00001400015c7983 */ /* 0x000ea80000300800 */
[----:B------:R-:W3:Y:S04]  /*28e0*/  LDL R192, [R1+0x17c] ;  /* 0x00017c0001c07983 */ /* 0x000ee80000100800 */
[----:B------:R-:W3:Y:S04]  /*28f0*/  LDL R195, [R1+0x180] ;  /* 0x0001800001c37983 */ /* 0x000ee80000100800 */
[----:B------:R-:W3:Y:S04]  /*2900*/  LDL.LU R194, [R1+0xc] ;  /* 0x00000c0001c27983 */ /* 0x000ee80000300800 */
[----:B------:R-:W3:Y:S01]  /*2910*/  LDL.LU R193, [R1] ;  /* 0x0000000001c17983 */ /* 0x000ee20000300800 */
[----:B------:R-:W-:Y:S01]  /*2920*/  IMAD.WIDE.U32 R76, R145, 0x10, R190 ;  /* 0x00000010914c7825 */ /* 0x000fe200078e00be */
[----:B------:R-:W-:-:S02]  /*2930*/  SHF.L.U32 R182, R182, 0x10, RZ ;  /* 0x00000010b6b67819 */ /* 0x000fc400000006ff */
[----:B------:R-:W3:Y:S04]  /*2940*/  LDL R198, [R1+0x16c] ;  /* 0x00016c0001c67983 */ /* 0x000ee80000100800 */
[----:B------:R-:W3:Y:S01]  /*2950*/  LDG.E.128 R76, desc[UR10][R76.64] ;  /* 0x0000000a4c4c7981 */ /* 0x000ee2000c1e1d00 */
[----:B------:R-:W-:Y:S01]  /*2960*/  FADD.FTZ R226, R182, R226 ;  /* 0x000000e2b6e27221 */ /* 0x000fe20000010000 */
[-C--:B------:R-:W-:Y:S01]  /*2970*/  FFMA.FTZ R25, R183, R182.reuse, R25 ;  /* 0x000000b6b7197223 */ /* 0x080fe20000010019 */
[----:B------:R-:W-:Y:S01]  /*2980*/  FFMA.FTZ R182, R184, R182, R110 ;  /* 0x000000b6b8b67223 */ /* 0x000fe2000001006e */
[----:B----4-:R-:W-:Y:S02]  /*2990*/  SHF.L.U32 R110, R80, 0x10, RZ ;  /* 0x00000010506e7819 */ /* 0x010fe400000006ff */
[----:B------:R-:W-:Y:S01]  /*29a0*/  ISETP.NE.AND.EX P0, PT, RZ, UR15, PT, P0 ;  /* 0x0000000fff007c0c */ /* 0x000fe2000bf05300 */
[----:B------:R-:W-:-:S04]  /*29b0*/  FADD.FTZ R178, -R149, R178 ;  /* 0x000000b295b27221 */ /* 0x000fc80000010100 */
[----:B------:R-:W-:Y:S01]  /*29c0*/  FMUL.FTZ R178, R144, R178 ;  /* 0x000000b290b27220 */ /* 0x000fe20000410000 */
[----:B------:R-:W-:Y:S01]  /*29d0*/  FADD.FTZ R11, R105, R11 ;  /* 0x0000000b690b7221 */ /* 0x000fe20000010000 */
[----:B------:R-:W-:Y:S01]  /*29e0*/  FADD.FTZ R235, R104, R235 ;  /* 0x000000eb68eb7221 */ /* 0x000fe20000010000 */
[----:B------:R-:W-:Y:S01]  /*29f0*/  FFMA.FTZ R230, R176, R104, R230 ;  /* 0x00000068b0e67223 */ /* 0x000fe200000100e6 */
[----:B------:R-:W-:-:S04]  /*2a00*/  FFMA.FTZ R27, R178, R105, R27 ;  /* 0x00000069b21b7223 */ /* 0x000fc8000001001b */
[----:B------:R-:W1:Y:S01]  /*2a10*/  @P0 LDC.64 R104, c[0x0][0x3b8] ;  /* 0x0000ee00ff680b82 */ /* 0x000e620000000a00 */
[----:B------:R-:W-:Y:S01]  /*2a20*/  FADD.FTZ R227, R150, R227 ;  /* 0x000000e396e37221 */ /* 0x000fe20000010000 */
[-C--:B------:R-:W-:Y:S01]  /*2a30*/  FFMA.FTZ R24, R152, R150.reuse, R24 ;  /* 0x0000009698187223 */ /* 0x080fe20000010018 */
[----:B------:R-:W-:Y:S01]  /*2a40*/  FFMA.FTZ R150, R103, R150, R101 ;  /* 0x0000009667967223 */ /* 0x000fe20000010065 */
[----:B------:R-:W-:Y:S01]  /*2a50*/  FADD.FTZ R237, R100, R237 ;  /* 0x000000ed64ed7221 */ /* 0x000fe20000010000 */
[----:B------:R-:W-:-:S03]  /*2a60*/  FFMA.FTZ R229, R157, R100, R229 ;  /* 0x000000649de57223 */ /* 0x000fc600000100e5 */
[----:B------:R-:W4:Y:S01]  /*2a70*/  @P0 LDC.64 R100, c[0x0][0x3b8] ;  /* 0x0000ee00ff640b82 */ /* 0x000f220000000a00 */
[----:B0-----:R-:W-:-:S04]  /*2a80*/  ISETP.NE.U32.AND P1, PT, R158, RZ, PT ;  /* 0x000000ff9e00720c */ /* 0x001fc80003f25070 */
[----:B------:R-:W-:-:S03]  /*2a90*/  ISETP.NE.AND.EX P1, PT, R159, RZ, PT, P1 ;  /* 0x000000ff9f00720c */ /* 0x000fc60003f25310 */
[----:B------:R-:W0:Y:S01]  /*2aa0*/  @P0 LDC.64 R102, c[0x0][0x3b8] ;  /* 0x0000ee00ff660b82 */ /* 0x000e220000000a00 */
[----:B-1----:R-:W-:-:S05]  /*2ab0*/  @P0 IMAD.WIDE.U32 R104, R145, 0x8, R104 ;  /* 0x0000000891680825 */ /* 0x002fca00078e0068 */
[----:B------:R1:W5:Y:S01]  /*2ac0*/  @P0 LDG.E.64 R136, desc[UR10][R104.64] ;  /* 0x0000000a68880981 */ /* 0x000362000c1e1b00 */
[----:B--2---:R-:W-:Y:S01]  /*2ad0*/  FADD.FTZ R92, R110, R92 ;  /* 0x0000005c6e5c7221 */ /* 0x004fe20000010000 */
[----:B----4-:R-:W-:Y:S02]  /*2ae0*/  @P0 IMAD.WIDE.U32 R100, R146, 0x8, R100 ;  /* 0x0000000892640825 */ /* 0x010fe400078e0064 */
[----:B-1----:R-:W1:Y:S02]  /*2af0*/  @P1 LDC.64 R104, c[0x0][0x438] ;  /* 0x00010e00ff681b82 */ /* 0x002e640000000a00 */
[----:B------:R2:W-:Y:S04]  /*2b00*/  STL [R1+0x14], R92 ;  /* 0x0000145c01007387 */ /* 0x0005e80000100800 */
[----:B------:R4:W5:Y:S04]  /*2b10*/  @P0 LDG.E.64 R134, desc[UR10][R100.64] ;  /* 0x0000000a64860981 */ /* 0x000968000c1e1b00 */
[----:B--2---:R-:W2:Y:S01]  /*2b20*/  LDL.LU R92, [R1+0x20] ;  /* 0x00002000015c7983 */ /* 0x004ea20000300800 */
[----:B----4-:R-:W4:Y:S01]  /*2b30*/  @P0 LDC.64 R100, c[0x0][0x3b8] ;  /* 0x0000ee00ff640b82 */ /* 0x010f220000000a00 */
[----:B------:R-:W-:Y:S01]  /*2b40*/  FADD.FTZ R233, R108, R233 ;  /* 0x000000e96ce97221 */ /* 0x000fe20000010000 */
[----:B------:R-:W-:Y:S01]  /*2b50*/  FFMA.FTZ R232, R178, R108, R232 ;  /* 0x0000006cb2e87223 */ /* 0x000fe200000100e8 */
[----:B0-----:R-:W-:-:S04]  /*2b60*/  @P0 IMAD.WIDE.U32 R102, R147, 0x8, R102 ;  /* 0x0000000893660825 */ /* 0x001fc800078e0066 */
[----:B------:R-:W-:Y:S01]  /*2b70*/  FADD.FTZ R250, R181, R250 ;  /* 0x000000fab5fa7221 */ /* 0x000fe20000010000 */
[----:B------:R-:W-:Y:S01]  /*2b80*/  FFMA.FTZ R243, R153, R181, R243 ;  /* 0x000000b599f37223 */ /* 0x000fe200000100f3 */
[----:B------:R-:W-:Y:S01]  /*2b90*/  IADD3 R148, PT, PT, R147, 0x60, RZ ;  /* 0x0000006093947810 */ /* 0x000fe20007ffe0ff */
[----:B------:R-:W-:Y:S01]  /*2ba0*/  IMAD.U32 R175, R175, 0x10000, RZ ;  /* 0x00010000afaf7824 */ /* 0x000fe200078e00ff */
[----:B------:R-:W0:Y:S01]  /*2bb0*/  @P0 LDC.64 R108, c[0x0][0x3b8] ;  /* 0x0000ee00ff6c0b82 */ /* 0x000e220000000a00 */
[----:B------:R3:W5:Y:S02]  /*2bc0*/  @P0 LDG.E.64 R132, desc[UR10][R102.64] ;  /* 0x0000000a66840981 */ /* 0x000764000c1e1b00 */
[----:B------:R-:W-:Y:S01]  /*2bd0*/  FADD.FTZ R175, -R149, R175 ;  /* 0x000000af95af7221 */ /* 0x000fe20000010100 */
[----:B-1----:R-:W-:-:S04]  /*2be0*/  @P1 IMAD.WIDE.U32 R104, R145, 0x10, R104 ;  /* 0x0000001091681825 */ /* 0x002fc800078e0068 */
[----:B------:R-:W-:Y:S01]  /*2bf0*/  FADD.FTZ R228, R111, R228 ;  /* 0x000000e46fe47221 */ /* 0x000fe20000010000 */
[----:B------:R-:W-:Y:S01]  /*2c00*/  SHF.L.U32 R57, R57, 0x10, RZ ;  /* 0x0000001039397819 */ /* 0x000fe200000006ff */
[----:B------:R-:W2:Y:S01]  /*2c10*/  LDL R204, [R1+0x170] ;  /* 0x0001700001cc7983 */ /* 0x000ea20000100800 */
[----:B------:R-:W1:Y:S01]  /*2c20*/  @P1 LDC.64 R180, c[0x0][0x438] ;  /* 0x00010e00ffb41b82 */ /* 0x000e620000000a00 */
[----:B------:R-:W-:Y:S02]  /*2c30*/  FMUL.FTZ R184, R144, R175 ;  /* 0x000000af90b87220 */ /* 0x000fe40000410000 */
[----:B------:R4:W5:Y:S05]  /*2c40*/  @P1 LDG.E.128 R72, desc[UR10][R104.64] ;  /* 0x0000000a68481981 */ /* 0x00096a000c1e1d00 */
[----:B---3--:R-:W3:Y:S01]  /*2c50*/  @P1 LDC.64 R102, c[0x0][0x438] ;  /* 0x00010e00ff661b82 */ /* 0x008ee20000000a00 */
[----:B------:R-:W-:Y:S01]  /*2c60*/  FFMA.FTZ R23, R184, R111, R23 ;  /* 0x0000006fb8177223 */ /* 0x000fe20000010017 */
[----:B------:R-:W-:Y:S01]  /*2c70*/  SHF.L.U32 R111, R61, 0x10, RZ ;  /* 0x000000103d6f7819 */ /* 0x000fe200000006ff */
[----:B----4-:R-:W-:-:S04]  /*2c80*/  @P0 IMAD.WIDE.U32 R100, R148, 0x8, R100 ;  /* 0x0000000894640825 */ /* 0x010fc800078e0064 */
[----:B------:R-:W-:Y:S01]  /*2c90*/  FADD.FTZ R19, R57, R19 ;  /* 0x0000001339137221 */ /* 0x000fe20000010000 */
[----:B------:R-:W-:Y:S01]  /*2ca0*/  SHF.L.U32 R104, R81, 0x10, RZ ;  /* 0x0000001051687819 */ /* 0x000fe200000006ff */
[-C--:B------:R-:W-:Y:S01]  /*2cb0*/  FFMA.FTZ R35, R165, R57.reuse, R35 ;  /* 0x00000039a5237223 */ /* 0x080fe20000010023 */
[----:B------:R-:W-:Y:S02]  /*2cc0*/  VIADD R175, R147, 0x80 ;  /* 0x0000008093af7836 */ /* 0x000fe40000000000 */
[----:B------:R-:W-:Y:S01]  /*2cd0*/  FADD.FTZ R111, -R149, R111 ;  /* 0x0000006f956f7221 */ /* 0x000fe20000010100 */
[----:B------:R-:W-:Y:S01]  /*2ce0*/  FFMA.FTZ R164, R85, R57, R164 ;  /* 0x0000003955a47223 */ /* 0x000fe200000100a4 */
[----:B------:R4:W5:Y:S01]  /*2cf0*/  @P0 LDG.E.64 R138, desc[UR10][R100.64] ;  /* 0x0000000a648a0981 */ /* 0x000962000c1e1b00 */
[----:B------:R-:W-:Y:S01]  /*2d00*/  FMUL.FTZ R105, R192, R104 ;  /* 0x00000068c0697220 */ /* 0x000fe20000410000 */
[----:B------:R-:W-:Y:S02]  /*2d10*/  IMAD.WIDE.U32 R56, R148, 0x10, R186 ;  /* 0x0000001094387825 */ /* 0x000fe400078e00ba */
[----:B------:R-:W2:Y:S02]  /*2d20*/  LDL.LU R201, [R1+0x34] ;  /* 0x0000340001c97983 */ /* 0x000ea40000300800 */
[----:B0-----:R-:W-:-:S02]  /*2d30*/  @P0 IMAD.WIDE.U32 R108, R175, 0x8, R108 ;  /* 0x00000008af6c0825 */ /* 0x001fc400078e006c */
[----:B------:R-:W2:Y:S02]  /*2d40*/  LDL.LU R192, [R1+0x28] ;  /* 0x0000280001c07983 */ /* 0x000ea40000300800 */
[----:B----4-:R-:W-:-:S04]  /*2d50*/  IMAD.WIDE.U32 R100, R175, 0x10, R186 ;  /* 0x00000010af647825 */ /* 0x010fc800078e00ba */
[----:B------:R-:W-:Y:S01]  /*2d60*/  FMUL.FTZ R187, R144, R111 ;  /* 0x0000006f90bb7220 */ /* 0x000fe20000410000 */
[----:B------:R-:W-:Y:S01]  /*2d70*/  FADD.FTZ R247, R106, R247 ;  /* 0x000000f76af77221 */ /* 0x000fe20000010000 */
[----:B------:R-:W-:Y:S01]  /*2d80*/  FFMA.FTZ R246, R184, R106, R246 ;  /* 0x0000006ab8f67223 */ /* 0x000fe200000100f6 */
[----:B-1----:R-:W-:-:S04]  /*2d90*/  @P1 IMAD.WIDE.U32 R106, R146, 0x10, R180 ;  /* 0x00000010926a1825 */ /* 0x002fc800078e00b4 */
[----:B------:R-:W-:Y:S01]  /*2da0*/  FFMA.FTZ R193, R187, R104, R193 ;  /* 0x00000068bbc17223 */ /* 0x000fe200000100c1 */
[----:B------:R0:W5:Y:S01]  /*2db0*/  @P0 LDG.E.64 R140, desc[UR10][R108.64] ;  /* 0x0000000a6c8c0981 */ /* 0x000162000c1e1b00 */
[----:B------:R-:W-:Y:S01]  /*2dc0*/  FADD.FTZ R194, R104, R194 ;  /* 0x000000c268c27221 */ /* 0x000fe20000010000 */
[----:B---3--:R-:W-:Y:S01]  /*2dd0*/  @P1 IMAD.WIDE.U32 R102, R147, 0x10, R102 ;  /* 0x0000001093661825 */ /* 0x008fe200078e0066 */
[----:B------:R-:W-:Y:S01]  /*2de0*/  SHF.L.U32 R181, R60, 0x10, RZ ;  /* 0x000000103cb57819 */ /* 0x000fe200000006ff */
[----:B------:R1:W5:Y:S04]  /*2df0*/  @P1 LDG.E.128 R68, desc[UR10][R106.64] ;  /* 0x0000000a6a441981 */ /* 0x000368000c1e1d00 */
[----:B------:R3:W-:Y:S01]  /*2e00*/  STL [R1], R193 ;  /* 0x000000c101007387 */ /* 0x0007e20000100800 */
[----:B0-----:R-:W0:Y:S01]  /*2e10*/  @P1 LDC.64 R108, c[0x0][0x438] ;  /* 0x00010e00ff6c1b82 */ /* 0x001e220000000a00 */
[----:B------:R-:W-:-:S02]  /*2e20*/  FADD.FTZ R181, -R149, R181 ;  /* 0x000000b595b57221 */ /* 0x000fc40000010100 */
[----:B------:R4:W5:Y:S05]  /*2e30*/  @P1 LDG.E.128 R64, desc[UR10][R102.64] ;  /* 0x0000000a66401981 */ /* 0x00096a000c1e1d00 */
[----:B-1----:R-:W1:Y:S01]  /*2e40*/  @P1 LDC.64 R106, c[0x0][0x438] ;  /* 0x00010e00ff6a1b82 */ /* 0x002e620000000a00 */
[----:B---3--:R-:W3:Y:S01]  /*2e50*/  LDL R193, [R1+0x15c] ;  /* 0x00015c0001c17983 */ /* 0x008ee20000100800 */
[----:B----4-:R-:W-:-:S03]  /*2e60*/  FMUL.FTZ R102, R197, R110 ;  /* 0x0000006ec5667220 */ /* 0x010fc60000410000 */
[----:B------:R4:W-:Y:S04]  /*2e70*/  STL [R1+0xc], R194 ;  /* 0x00000cc201007387 */ /* 0x0009e80000100800 */
[----:B------:R-:W3:Y:S01]  /*2e80*/  LDL.LU R200, [R1+0x38] ;  /* 0x0000380001c87983 */ /* 0x000ee20000300800 */
[----:B------:R-:W-:-:S03]  /*2e90*/  IMAD.U32 R180, R76, 0x10000, RZ ;  /* 0x000100004cb47824 */ /* 0x000fc600078e00ff */
[----:B------:R-:W3:Y:S01]  /*2ea0*/  LDL.LU R197, [R1+0x1c] ;  /* 0x00001c0001c57983 */ /* 0x000ee20000300800 */
[----:B------:R-:W-:Y:S01]  /*2eb0*/  FMUL.FTZ R181, R144, R181 ;  /* 0x000000b590b57220 */ /* 0x000fe20000410000 */
[----:B------:R-:W-:Y:S01]  /*2ec0*/  FADD.FTZ R238, R180, R238 ;  /* 0x000000eeb4ee7221 */ /* 0x000fe20000010000 */
[----:B------:R-:W-:Y:S02]  /*2ed0*/  IMAD.U32 R186, R77, 0x10000, RZ ;  /* 0x000100004dba7824 */ /* 0x000fe400078e00ff */
[-C--:B------:R-:W-:Y:S01]  /*2ee0*/  FFMA.FTZ R2, R181, R180.reuse, R2 ;  /* 0x000000b4b5027223 */ /* 0x080fe20000010002 */
[----:B------:R-:W-:Y:S02]  /*2ef0*/  FFMA.FTZ R180, R196, R180, R102 ;  /* 0x000000b4c4b47223 */ /* 0x000fe40000010066 */
[----:B------:R-:W3:Y:S01]  /*2f00*/  LDL R196, [R1+0x160] ;  /* 0x0001600001c47983 */ /* 0x000ee20000100800 */
[----:B------:R-:W-:Y:S01]  /*2f10*/  FADD.FTZ R241, R186, R241 ;  /* 0x000000f1baf17221 */ /* 0x000fe20000010000 */
[-C--:B------:R-:W-:Y:S01]  /*2f20*/  FFMA.FTZ R9, R187, R186.reuse, R9 ;  /* 0x000000babb097223 */ /* 0x080fe20000010009 */
[----:B------:R-:W-:Y:S01]  /*2f30*/  FFMA.FTZ R186, R195, R186, R105 ;  /* 0x000000bac3ba7223 */ /* 0x000fe20000010069 */
[----:B0-----:R-:W-:Y:S01]  /*2f40*/  @P1 IMAD.WIDE.U32 R108, R148, 0x10, R108 ;  /* 0x00000010946c1825 */ /* 0x001fe200078e006c */
[----:B------:R-:W3:Y:S03]  /*2f50*/  LDL.LU R195, [R1+0x40] ;  /* 0x0000400001c37983 */ /* 0x000ee60000300800 */
[----:B------:R-:W-:Y:S01]  /*2f60*/  FADD.FTZ R217, R88, R217 ;  /* 0x000000d958d97221 */ /* 0x000fe20000010000 */
[----:B------:R-:W-:Y:S01]  /*2f70*/  FFMA.FTZ R6, R0, R88, R6 ;  /* 0x0000005800067223 */ /* 0x000fe20000010006 */
[----:B------:R-:W-:Y:S01]  /*2f80*/  FADD.FTZ R219, R89, R219 ;  /* 0x000000db59db7221 */ /* 0x000fe20000010000 */
[----:B------:R-:W-:Y:S01]  /*2f90*/  FFMA.FTZ R211, R173, R89, R211 ;  /* 0x00000059add37223 */ /* 0x000fe200000100d3 */
[C---:B-1----:R-:W-:Y:S01]  /*2fa0*/  @P1 IMAD.WIDE.U32 R104, R175.reuse, 0x10, R106 ;  /* 0x00000010af681825 */ /* 0x042fe200078e006a */
[----:B------:R0:W5:Y:S03]  /*2fb0*/  @P1 LDG.E.128 R52, desc[UR10][R108.64] ;  /* 0x0000000a6c341981 */ /* 0x000166000c1e1d00 */
[--C-:B------:R-:W-:Y:S01]  /*2fc0*/  IMAD.WIDE.U32 R88, R148, 0x10, R188.reuse ;  /* 0x0000001094587825 */ /* 0x100fe200078e00bc */
[----:B----4-:R-:W4:Y:S03]  /*2fd0*/  LDL.LU R194, [R1+0x3c] ;  /* 0x00003c0001c27983 */ /* 0x010f260000300800 */
[----:B------:R-:W-:Y:S01]  /*2fe0*/  IMAD.WIDE.U32 R106, R175, 0x10, R188 ;  /* 0x00000010af6a7825 */ /* 0x000fe200078e00bc */
[----:B------:R-:W4:Y:S03]  /*2ff0*/  LDL R199, [R1+0x184] ;  /* 0x0001840001c77983 */ /* 0x000f260000100800 */
[----:B------:R-:W-:-:S02]  /*3000*/  IMAD.U32 R189, R78, 0x10000, RZ ;  /* 0x000100004ebd7824 */ /* 0x000fc400078e00ff */
[----:B------:R-:W-:Y:S01]  /*3010*/  IMAD.WIDE.U32 R84, R148, 0x10, R190 ;  /* 0x0000001094547825 */ /* 0x000fe200078e00be */
[----:B------:R-:W-:-:S03]  /*3020*/  PRMT R80, R60, 0x7632, R80 ;  /* 0x000076323c507816 */ /* 0x000fc60000000050 */
[----:B------:R-:W-:Y:S01]  /*3030*/  FADD.FTZ R18, R86, R18 ;  /* 0x0000001256127221 */ /* 0x000fe20000010000 */
[----:B------:R-:W-:Y:S01]  /*3040*/  PRMT R76, R76, 0x7632, R76 ;  /* 0x000076324c4c7816 */ /* 0x000fe2000000004c */
[----:B0-----:R-:W-:Y:S01]  /*3050*/  IMAD.WIDE.U32 R108, R175, 0x10, R190 ;  /* 0x00000010af6c7825 */ /* 0x001fe200078e00be */
[----:B------:R-:W-:-:S03]  /*3060*/  SHF.L.U32 R190, R82, 0x10, RZ ;  /* 0x0000001052be7819 */ /* 0x000fc600000006ff */
[----:B------:R-:W-:Y:S01]  /*3070*/  FFMA.FTZ R34, R171, R86, R34 ;  /* 0x00000056ab227223 */ /* 0x000fe20000010022 */
[----:B------:R-:W-:Y:S01]  /*3080*/  PRMT R61, R61, 0x7632, R61 ;  /* 0x000076323d3d7816 */ /* 0x000fe2000000003d */
[----:B------:R-:W-:Y:S01]  /*3090*/  FADD.FTZ R16, R87, R16 ;  /* 0x0000001057107221 */ /* 0x000fe20000010000 */
[----:B------:R-:W-:Y:S01]  /*30a0*/  PRMT R202, R78, 0x7632, R202 ;  /* 0x000076324eca7816 */ /* 0x000fe200000000ca */
[----:B------:R-:W-:Y:S01]  /*30b0*/  FMUL.FTZ R191, R198, R190 ;  /* 0x000000bec6bf7220 */ /* 0x000fe20000410000 */
[----:B------:R-:W-:Y:S01]  /*30c0*/  PRMT R203, R62, 0x7632, R203 ;  /* 0x000076323ecb7816 */ /* 0x000fe200000000cb */
[----:B------:R-:W4:Y:S01]  /*30d0*/  LDL R198, [R1+0x188] ;  /* 0x0001880001c67983 */ /* 0x000f220000100800 */
[----:B------:R-:W-:Y:S01]  /*30e0*/  FFMA.FTZ R32, R169, R87, R32 ;  /* 0x00000057a9207223 */ /* 0x000fe20000010020 */
[----:B------:R-:W-:Y:S01]  /*30f0*/  FADD.FTZ R21, R58, R21 ;  /* 0x000000153a157221 */ /* 0x000fe20000010000 */
[----:B------:R-:W-:Y:S01]  /*3100*/  FFMA.FTZ R37, R167, R58, R37 ;  /* 0x0000003aa7257223 */ /* 0x000fe20000010025 */
[----:B------:R-:W-:Y:S01]  /*3110*/  FADD.FTZ R221, R90, R221 ;  /* 0x000000dd5add7221 */ /* 0x000fe20000010000 */
[----:B------:R-:W-:Y:S01]  /*3120*/  FFMA.FTZ R213, R171, R90, R213 ;  /* 0x0000005aabd57223 */ /* 0x000fe200000100d5 */
[----:B------:R-:W4:Y:S01]  /*3130*/  LDG.E.128 R100, desc[UR10][R100.64] ;  /* 0x0000000a64647981 */ /* 0x000f22000c1e1d00 */
[----:B------:R-:W-:-:S03]  /*3140*/  FFMA.FTZ R251, R181, R110, R251 ;  /* 0x0000006eb5fb7223 */ /* 0x000fc600000100fb */
[----:B------:R0:W5:Y:S01]  /*3150*/  @P1 LDG.E.128 R48, desc[UR10][R104.64] ;  /* 0x0000000a68301981 */ /* 0x000162000c1e1d00 */
[----:B--2---:R-:W-:Y:S01]  /*3160*/  FADD.FTZ R92, R189, R92 ;  /* 0x0000005cbd5c7221 */ /* 0x004fe20000010000 */
[----:B------:R-:W-:Y:S02]  /*3170*/  SHF.L.U32 R188, R62, 0x10, RZ ;  /* 0x000000103ebc7819 */ /* 0x000fe400000006ff */
[----:B------:R-:W-:Y:S01]  /*3180*/  PRMT R60, R80, 0x7632, R60 ;  /* 0x00007632503c7816 */ /* 0x000fe2000000003c */
[----:B------:R-:W-:Y:S01]  /*3190*/  FADD.FTZ R201, R190, R201 ;  /* 0x000000c9bec97221 */ /* 0x000fe20000010000 */
[----:B------:R1:W-:Y:S01]  /*31a0*/  STL [R1+0x20], R92 ;  /* 0x0000205c01007387 */ /* 0x0003e20000100800 */
[----:B------:R-:W-:Y:S01]  /*31b0*/  SHF.L.U32 R61, R61, 0x10, RZ ;  /* 0x000000103d3d7819 */ /* 0x000fe200000006ff */
[----:B------:R-:W-:Y:S01]  /*31c0*/  IMAD.U32 R202, R202, 0x10000, RZ ;  /* 0x00010000caca7824 */ /* 0x000fe200078e00ff */
[----:B------:R-:W-:Y:S01]  /*31d0*/  SHF.L.U32 R203, R203, 0x10, RZ ;  /* 0x00000010cbcb7819 */ /* 0x000fe200000006ff */
[----:B------:R-:W2:Y:S04]  /*31e0*/  LDG.E.128 R56, desc[UR10][R56.64] ;  /* 0x0000000a38387981 */ /* 0x000ea8000c1e1d00 */
[----:B------:R-:W2:Y:S04]  /*31f0*/  LDG.E.128 R84, desc[UR10][R84.64] ;  /* 0x0000000a54547981 */ /* 0x000ea8000c1e1d00 */
[----:B-1----:R-:W2:Y:S01]  /*3200*/  LDL.LU R92, [R1+0x10] ;  /* 0x00001000015c7983 */ /* 0x002ea20000300800 */
[----:B------:R-:W-:-:S03]  /*3210*/  FADD.FTZ R188, -R149, R188 ;  /* 0x000000bc95bc7221 */ /* 0x000fc60000010100 */
[----:B------:R-:W2:Y:S01]  /*3220*/  LDG.E.128 R88, desc[UR10][R88.64] ;  /* 0x0000000a58587981 */ /* 0x000ea2000c1e1d00 */
[----:B------:R-:W-:-:S03]  /*3230*/  FMUL.FTZ R188, R144, R188 ;  /* 0x000000bc90bc7220 */ /* 0x000fc60000410000 */
[----:B------:R-:W2:Y:S01]  /*3240*/  LDG.E.128 R104, desc[UR10][R106.64] ;  /* 0x0000000a6a687981 */ /* 0x000ea2000c1e1d00 */
[C---:B------:R-:W-:Y:S01]  /*3250*/  FFMA.FTZ R192, R188.reuse, R190, R192 ;  /* 0x000000bebcc07223 */ /* 0x040fe200000100c0 */
[----:B------:R-:W-:Y:S01]  /*3260*/  SHF.L.U32 R190, R63, 0x10, RZ ;  /* 0x000000103fbe7819 */ /* 0x000fe200000006ff */
[-C--:B------:R-:W-:Y:S01]  /*3270*/  FFMA.FTZ R7, R188, R189.reuse, R7 ;  /* 0x000000bdbc077223 */ /* 0x080fe20000010007 */
[----:B------:R-:W-:Y:S01]  /*3280*/  FFMA.FTZ R189, R204, R189, R191 ;  /* 0x000000bdccbd7223 */ /* 0x000fe200000100bf */
[----:B------:R-:W2:Y:S02]  /*3290*/  LDG.E.128 R108, desc[UR10][R108.64] ;  /* 0x0000000a6c6c7981 */ /* 0x000ea4000c1e1d00 */
[----:B------:R-:W-:Y:S01]  /*32a0*/  FADD.FTZ R190, -R149, R190 ;  /* 0x000000be95be7221 */ /* 0x000fe20000010100 */
[----:B------:R-:W-:Y:S01]  /*32b0*/  IMAD.U32 R191, R79, 0x10000, RZ ;  /* 0x000100004fbf7824 */ /* 0x000fe200078e00ff */
[----:B------:R-:W-:Y:S02]  /*32c0*/  STL [R1+0x34], R201 ;  /* 0x000034c901007387 */ /* 0x000fe40000100800 */
[----:B------:R-:W-:-:S02]  /*32d0*/  FMUL.FTZ R190, R144, R190 ;  /* 0x000000be90be7220 */ /* 0x000fc40000410000 */
[----:B------:R1:W-:Y:S01]  /*32e0*/  STL [R1+0x28], R192 ;  /* 0x000028c001007387 */ /* 0x0003e20000100800 */
[----:B---3--:R-:W-:Y:S01]  /*32f0*/  FADD.FTZ R200, R191, R200 ;  /* 0x000000c8bfc87221 */ /* 0x008fe20000010000 */
[----:B------:R-:W-:Y:S01]  /*3300*/  FFMA.FTZ R197, R190, R191, R197 ;  /* 0x000000bfbec57223 */ /* 0x000fe200000100c5 */
[----:B-1----:R-:W-:-:S03]  /*3310*/  SHF.L.U32 R192, R83, 0x10, RZ ;  /* 0x0000001053c07819 */ /* 0x002fc600000006ff */
[----:B------:R-:W-:Y:S02]  /*3320*/  STL [R1+0x38], R200 ;  /* 0x000038c801007387 */ /* 0x000fe40000100800 */
[----:B------:R-:W-:Y:S02]  /*3330*/  FMUL.FTZ R193, R193, R192 ;  /* 0x000000c0c1c17220 */ /* 0x000fe40000410000 */
[----:B------:R1:W-:Y:S02]  /*3340*/  STL [R1+0x1c], R197 ;  /* 0x00001cc501007387 */ /* 0x0003e40000100800 */
[----:B------:R-:W-:Y:S02]  /*3350*/  FFMA.FTZ R191, R196, R191, R193 ;  /* 0x000000bfc4bf7223 */ /* 0x000fe400000100c1 */
[----:B------:R-:W3:Y:S04]  /*3360*/  LDL R196, [R1+0x178] ;  /* 0x0001780001c47983 */ /* 0x000ee80000100800 */
[----:B-1----:R-:W3:Y:S01]  /*3370*/  LDL R197, [R1+0x174] ;  /* 0x0001740001c57983 */ /* 0x002ee20000100800 */
[----:B------:R-:W-:-:S05]  /*3380*/  FADD.FTZ R195, R192, R195 ;  /* 0x000000c3c0c37221 */ /* 0x000fca0000010000 */
[----:B------:R1:W-:Y:S01]  /*3390*/  STL [R1+0x40], R195 ;  /* 0x000040c301007387 */ /* 0x0003e20000100800 */
[----:B------:R-:W-:-:S03]  /*33a0*/  SHF.L.U32 R60, R60, 0x10, RZ ;  /* 0x000000103c3c7819 */ /* 0x000fc600000006ff */
[----:B-1----:R-:W3:Y:S01]  /*33b0*/  LDL.LU R195, [R1+0x8] ;  /* 0x0000080001c37983 */ /* 0x002ee20000300800 */
[----:B----4-:R-:W-:-:S05]  /*33c0*/  FFMA.FTZ R194, R190, R192, R194 ;  /* 0x000000c0bec27223 */ /* 0x010fca00000100c2 */
[----:B------:R1:W-:Y:S04]  /*33d0*/  STL [R1+0x3c], R194 ;  /* 0x00003cc201007387 */ /* 0x0003e80000100800 */
[----:B-1----:R-:W4:Y:S04]  /*33e0*/  LDL.LU R194, [R1+0x4] ;  /* 0x0000040001c27983 */ /* 0x002f280000300800 */
[----:B------:R-:W4:Y:S01]  /*33f0*/  LDL R201, [R1+0x164] ;  /* 0x0001640001c97983 */ /* 0x000f220000100800 */
[----:B--2---:R-:W-:-:S05]  /*3400*/  FADD.FTZ R92, R60, R92 ;  /* 0x0000005c3c5c7221 */ /* 0x004fca0000010000 */
[----:B------:R1:W-:Y:S04]  /*3410*/  STL [R1+0x10], R92 ;  /* 0x0000105c01007387 */ /* 0x0003e80000100800 */
[----:B-1----:R-:W2:Y:S01]  /*3420*/  LDL.LU R92, [R1+0x24] ;  /* 0x00002400015c7983 */ /* 0x002ea20000300800 */
[----:B------:R-:W-:-:S03]  /*3430*/  SHF.L.U32 R80, R80, 0x10, RZ ;  /* 0x0000001050507819 */ /* 0x000fc600000006ff */
[----:B------:R-:W2:Y:S02]  /*3440*/  LDL.LU R200, [R1+0x18] ;  /* 0x0000180001c87983 */ /* 0x000ea40000300800 */
[----:B------:R-:W-:Y:S01]  /*3450*/  FADD.FTZ R192, -R149, R80 ;  /* 0x0000005095c07221 */ /* 0x000fe20000010100 */
[----:B------:R-:W-:Y:S02]  /*3460*/  IMAD.U32 R80, R76, 0x10000, RZ ;  /* 0x000100004c507824 */ /* 0x000fe400078e00ff */
[----:B------:R-:W-:Y:S01]  /*3470*/  FMUL.FTZ R76, R199, R60 ;  /* 0x0000003cc74c7220 */ /* 0x000fe20000410000 */
[----:B------:R-:W-:Y:S01]  /*3480*/  FMUL.FTZ R192, R144, R192 ;  /* 0x000000c090c07220 */ /* 0x000fe20000410000 */
[----:B------:R-:W-:Y:S01]  /*3490*/  FADD.FTZ R239, R80, R239 ;  /* 0x000000ef50ef7221 */ /* 0x000fe20000010000 */
[----:B------:R-:W2:Y:S02]  /*34a0*/  LDL R199, [R1+0x168] ;  /* 0x0001680001c77983 */ /* 0x000ea40000100800 */
[C---:B------:R-:W-:Y:S01]  /*34b0*/  FFMA.FTZ R10, R192.reuse, R80, R10 ;  /* 0x00000050c00a7223 */ /* 0x040fe2000001000a */
[----:B------:R-:W-:Y:S01]  /*34c0*/  FFMA.FTZ R252, R192, R60, R252 ;  /* 0x0000003cc0fc7223 */ /* 0x000fe200000100fc */
[----:B------:R-:W-:Y:S01]  /*34d0*/  FFMA.FTZ R80, R198, R80, R76 ;  /* 0x00000050c6507223 */ /* 0x000fe2000001004c */
[----:B------:R-:W-:Y:S01]  /*34e0*/  PRMT R60, R81, 0x7632, R60 ;  /* 0x00007632513c7816 */ /* 0x000fe2000000003c */
[----:B------:R-:W2:Y:S01]  /*34f0*/  LDL.LU R198, [R1+0x30] ;  /* 0x0000300001c67983 */ /* 0x000ea20000300800 */
[----:B------:R-:W-:Y:S01]  /*3500*/  PRMT R81, R77, 0x7632, R81 ;  /* 0x000076324d517816 */ /* 0x000fe20000000051 */
[----:B------:R-:W-:-:S02]  /*3510*/  FADD.FTZ R61, -R149, R61 ;  /* 0x0000003d953d7221 */ /* 0x000fc40000010100 */
[----:B------:R-:W2:Y:S01]  /*3520*/  LDL.LU R76, [R1+0x2c] ;  /* 0x00002c00014c7983 */ /* 0x000ea20000300800 */
[----:B------:R-:W-:Y:S01]  /*3530*/  SHF.L.U32 R60, R60, 0x10, RZ ;  /* 0x000000103c3c7819 */ /* 0x000fe200000006ff */
[----:B------:R-:W-:Y:S02]  /*3540*/  IMAD.U32 R81, R81, 0x10000, RZ ;  /* 0x0001000051517824 */ /* 0x000fe400078e00ff */
[----:B------:R-:W-:Y:S02]  /*3550*/  FMUL.FTZ R193, R144, R61 ;  /* 0x0000003d90c17220 */ /* 0x000fe40000410000 */
[----:B------:R-:W-:Y:S02]  /*3560*/  FADD.FTZ R242, R81, R242 ;  /* 0x000000f251f27221 */ /* 0x000fe40000010000 */
[-C--:B------:R-:W-:Y:S01]  /*3570*/  FFMA.FTZ R8, R193, R81.reuse, R8 ;  /* 0x00000051c1087223 */ /* 0x080fe20000010008 */
[----:B---3--:R-:W-:Y:S02]  /*3580*/  FMUL.FTZ R61, R197, R60 ;  /* 0x0000003cc53d7220 */ /* 0x008fe40000410000 */
[----:B------:R-:W3:Y:S02]  /*3590*/  LDL R197, [R1+0x154] ;  /* 0x0001540001c57983 */ /* 0x000ee40000100800 */
[----:B------:R-:W-:-:S02]  /*35a0*/  FFMA.FTZ R81, R196, R81, R61 ;  /* 0x00000051c4517223 */ /* 0x000fc4000001003d */
[----:B------:R-:W3:Y:S01]  /*35b0*/  LDL.LU R196, [R1+0x48] ;  /* 0x0000480001c47983 */ /* 0x000ee20000300800 */
[----:B------:R-:W-:-:S05]  /*35c0*/  FADD.FTZ R195, R60, R195 ;  /* 0x000000c33cc37221 */ /* 0x000fca0000010000 */
[----:B------:R1:W-:Y:S04]  /*35d0*/  STL [R1+0x8], R195 ;  /* 0x000008c301007387 */ /* 0x0003e80000100800 */
[----:B-1----:R-:W3:Y:S01]  /*35e0*/  LDL.LU R195, [R1+0x44] ;  /* 0x0000440001c37983 */ /* 0x002ee20000300800 */
[----:B----4-:R-:W-:-:S05]  /*35f0*/  FFMA.FTZ R194, R193, R60, R194 ;  /* 0x0000003cc1c27223 */ /* 0x010fca00000100c2 */
[----:B------:R1:W-:Y:S04]  /*3600*/  STL [R1+0x4], R194 ;  /* 0x000004c201007387 */ /* 0x0003e80000100800 */
[----:B-1----:R-:W4:Y:S01]  /*3610*/  LDL R194, [R1+0x158] ;  /* 0x0001580001c27983 */ /* 0x002f220000100800 */
[----:B--2---:R-:W-:-:S05]  /*3620*/  FADD.FTZ R92, R202, R92 ;  /* 0x0000005cca5c7221 */ /* 0x004fca0000010000 */
[----:B------:R1:W-:Y:S04]  /*3630*/  STL [R1+0x24], R92 ;  /* 0x0000245c01007387 */ /* 0x0003e80000100800 */
[----:B-1----:R-:W2:Y:S04]  /*3640*/  LDL.LU R92, [R1+0x50] ;  /* 0x00005000015c7983 */ /* 0x002ea80000300800 */
[----:B------:R-:W4:Y:S01]  /*3650*/  LDL.LU R77, [R1+0x4c] ;  /* 0x00004c00014d7983 */ /* 0x000f220000300800 */
[----:B------:R-:W-:Y:S01]  /*3660*/  PRMT R60, R82, 0x7632, R60 ;  /* 0x00007632523c7816 */ /* 0x000fe2000000003c */
[----:B------:R-:W-:-:S03]  /*3670*/  FADD.FTZ R203, -R149, R203 ;  /* 0x000000cb95cb7221 */ /* 0x000fc60000010100 */
[----:B------:R-:W-:Y:S01]  /*3680*/  SHF.L.U32 R60, R60, 0x10, RZ ;  /* 0x000000103c3c7819 */ /* 0x000fe200000006ff */
[----:B------:R-:W-:-:S04]  /*3690*/  FMUL.FTZ R203, R144, R203 ;  /* 0x000000cb90cb7220 */ /* 0x000fc80000410000 */
[----:B------:R-:W-:Y:S01]  /*36a0*/  FMUL.FTZ R61, R201, R60 ;  /* 0x0000003cc93d7220 */ /* 0x000fe20000410000 */
[C---:B------:R-:W-:Y:S01]  /*36b0*/  FFMA.FTZ R200, R203.reuse, R202, R200 ;  /* 0x000000cacbc87223 */ /* 0x040fe200000100c8 */
[----:B------:R-:W-:Y:S01]  /*36c0*/  FFMA.FTZ R76, R203, R60, R76 ;  /* 0x0000003ccb4c7223 */ /* 0x000fe2000001004c */
[----:B------:R-:W-:Y:S01]  /*36d0*/  FADD.FTZ R198, R60, R198 ;  /* 0x000000c63cc67221 */ /* 0x000fe20000010000 */
[----:B------:R-:W-:Y:S01]  /*36e0*/  FFMA.FTZ R202, R199, R202, R61 ;  /* 0x000000cac7ca7223 */ /* 0x000fe2000001003d */
[----:B------:R-:W-:Y:S01]  /*36f0*/  PRMT R79, R79, 0x7632, R79 ;  /* 0x000076324f4f7816 */ /* 0x000fe2000000004f */
[----:B------:R-:W-:Y:S01]  /*3700*/  STL [R1+0x18], R200 ;  /* 0x000018c801007387 */ /* 0x000fe20000100800 */
[----:B------:R-:W-:-:S03]  /*3710*/  PRMT R83, R83, 0x7632, R83 ;  /* 0x0000763253537816 */ /* 0x000fc60000000053 */
[----:B------:R-:W4:Y:S01]  /*3720*/  LDL R61, [R1+0x14c] ;  /* 0x00014c00013d7983 */ /* 0x000f220000100800 */
[----:B------:R-:W-:-:S03]  /*3730*/  IMAD.U32 R79, R79, 0x10000, RZ ;  /* 0x000100004f4f7824 */ /* 0x000fc600078e00ff */
[----:B------:R1:W-:Y:S01]  /*3740*/  STL [R1+0x2c], R76 ;  /* 0x00002c4c01007387 */ /* 0x0003e20000100800 */
[----:B------:R-:W-:-:S03]  /*3750*/  PRMT R63, R63, 0x7632, R63 ;  /* 0x000076323f3f7816 */ /* 0x000fc6000000003f */
[----:B------:R-:W-:Y:S01]  /*3760*/  STL [R1+0x30], R198 ;  /* 0x000030c601007387 */ /* 0x000fe20000100800 */
[----:B------:R-:W-:-:S03]  /*3770*/  SHF.L.U32 R83, R83, 0x10, RZ ;  /* 0x0000001053537819 */ /* 0x000fc600000006ff */
[----:B-1----:R-:W4:Y:S01]  /*3780*/  LDL.LU R76, [R1+0x58] ;  /* 0x00005800014c7983 */ /* 0x002f220000300800 */
[----:B---3--:R-:W-:Y:S01]  /*3790*/  FADD.FTZ R196, R79, R196 ;  /* 0x000000c44fc47221 */ /* 0x008fe20000010000 */
[----:B------:R-:W-:Y:S01]  /*37a0*/  SHF.L.U32 R63, R63, 0x10, RZ ;  /* 0x000000103f3f7819 */ /* 0x000fe200000006ff */
[----:B------:R-:W-:Y:S01]  /*37b0*/  FMUL.FTZ R204, R197, R83 ;  /* 0x00000053c5cc7220 */ /* 0x000fe20000410000 */
[----:B------:R-:W3:Y:S04]  /*37c0*/  LDL.LU R62, [R1+0x54] ;  /* 0x00005400013e7983 */ /* 0x000ee80000300800 */
[----:B------:R-:W3:Y:S01]  /*37d0*/  LDL R206, [R1+0x150] ;  /* 0x0001500001ce7983 */ /* 0x000ee20000100800 */
[----:B------:R-:W-:-:S03]  /*37e0*/  FADD.FTZ R63, -R149, R63 ;  /* 0x0000003f953f7221 */ /* 0x000fc60000010100 */
[----:B------:R-:W3:Y:S04]  /*37f0*/  LDL.LU R197, [R1+0x60] ;  /* 0x0000600001c57983 */ /* 0x000ee80000300800 */
[----:B------:R1:W-:Y:S01]  /*3800*/  STL [R1+0x48], R196 ;  /* 0x000048c401007387 */ /* 0x0003e20000100800 */
[----:B------:R-:W-:-:S03]  /*3810*/  FMUL.FTZ R205, R144, R63 ;  /* 0x0000003f90cd7220 */ /* 0x000fc60000410000 */
[----:B-1----:R-:W3:Y:S01]  /*3820*/  LDL.LU R196, [R1+0x5c] ;  /* 0x00005c0001c47983 */ /* 0x002ee20000300800 */
[----:B------:R-:W-:-:S05]  /*3830*/  FFMA.FTZ R195, R205, R79, R195 ;  /* 0x0000004fcdc37223 */ /* 0x000fca00000100c3 */
[----:B------:R-:W-:Y:S04]  /*3840*/  STL [R1+0x44], R195 ;  /* 0x000044c301007387 */ /* 0x000fe80000100800 */
[----:B------:R-:W3:Y:S04]  /*3850*/  LDL R201, [R1+0x13c] ;  /* 0x00013c0001c97983 */ /* 0x000ee80000100800 */
[----:B------:R-:W3:Y:S04]  /*3860*/  LDL.LU R200, [R1+0x78] ;  /* 0x0000780001c87983 */ /* 0x000ee80000300800 */
[----:B------:R-:W3:Y:S04]  /*3870*/  LDL.LU R199, [R1+0x74] ;  /* 0x0000740001c77983 */ /* 0x000ee80000300800 */
[----:B------:R-:W3:Y:S04]  /*3880*/  LDL R78, [R1+0x140] ;  /* 0x00014000014e7983 */ /* 0x000ee80000100800 */
[----:B------:R-:W3:Y:S01]  /*3890*/  LDL.LU R198, [R1+0x80] ;  /* 0x0000800001c67983 */ /* 0x000ee20000300800 */
[----:B--2---:R-:W-:Y:S01]  /*38a0*/  FADD.FTZ R92, R83, R92 ;  /* 0x0000005c535c7221 */ /* 0x004fe20000010000 */
[----:B----4-:R-:W-:-:S05]  /*38b0*/  FFMA.FTZ R77, R205, R83, R77 ;  /* 0x00000053cd4d7223 */ /* 0x010fca000001004d */
[----:B------:R1:W-:Y:S04]  /*38c0*/  STL [R1+0x4c], R77 ;  /* 0x00004c4d01007387 */ /* 0x0003e80000100800 */
[----:B------:R2:W-:Y:S04]  /*38d0*/  STL [R1+0x50], R92 ;  /* 0x0000505c01007387 */ /* 0x0005e80000100800 */
[----:B-1----:R-:W4:Y:S01]  /*38e0*/  LDL.LU R77, [R1+0x7c] ;  /* 0x00007c00014d7983 */ /* 0x002f220000300800 */
[----:B------:R-:W-:Y:S01]  /*38f0*/  FFMA.FTZ R204, R194, R79, R204 ;  /* 0x0000004fc2cc7223 */ /* 0x000fe200000100cc */
[----:B------:R-:W-:Y:S01]  /*3900*/  SHF.L.U32 R194, R56, 0x10, RZ ;  /* 0x0000001038c27819 */ /* 0x000fe200000006ff */
[----:B------:R-:W-:Y:S01]  /*3910*/  IMAD.U32 R195, R84, 0x10000, RZ ;  /* 0x0001000054c37824 */ /* 0x000fe200078e00ff */
[----:B--2---:R-:W2:Y:S03]  /*3920*/  LDL R92, [R1+0x12c] ;  /* 0x00012c00015c7983 */ /* 0x004ea60000100800 */
[----:B------:R-:W-:Y:S01]  /*3930*/  FADD.FTZ R194, -R149, R194 ;  /* 0x000000c295c27221 */ /* 0x000fe20000010100 */
[----:B------:R-:W-:-:S03]  /*3940*/  SHF.L.U32 R60, R88, 0x10, RZ ;  /* 0x00000010583c7819 */ /* 0x000fc600000006ff */
[----:B------:R-:W-:Y:S01]  /*3950*/  FMUL.FTZ R194, R144, R194 ;  /* 0x000000c290c27220 */ /* 0x000fe20000410000 */
[----:B------:R-:W-:-:S05]  /*3960*/  FADD.FTZ R76, R195, R76 ;  /* 0x0000004cc34c7221 */ /* 0x000fca0000010000 */
[----:B------:R1:W-:Y:S01]  /*3970*/  STL [R1+0x58], R76 ;  /* 0x0000584c01007387 */ /* 0x0003e20000100800 */
[----:B---3--:R-:W-:-:S03]  /*3980*/  FFMA.FTZ R62, R194, R195, R62 ;  /* 0x000000c3c23e7223 */ /* 0x008fc6000001003e */
[----:B-1----:R-:W3:Y:S04]  /*3990*/  LDL.LU R76, [R1+0x98] ;  /* 0x00009800014c7983 */ /* 0x002ee80000300800 */
[----:B------:R-:W2:Y:S01]  /*39a0*/  LDL.LU R63, [R1+0x94] ;  /* 0x00009400013f7983 */ /* 0x000ea20000300800 */
[----:B------:R-:W-:-:S03]  /*39b0*/  FADD.FTZ R197, R60, R197 ;  /* 0x000000c53cc57221 */ /* 0x000fc60000010000 */
[----:B------:R1:W-:Y:S01]  /*39c0*/  STL [R1+0x54], R62 ;  /* 0x0000543e01007387 */ /* 0x0003e20000100800 */
[-C--:B------:R-:W-:Y:S01]  /*39d0*/  FFMA.FTZ R196, R194, R60.reuse, R196 ;  /* 0x0000003cc2c47223 */ /* 0x080fe200000100c4 */
[----:B------:R-:W-:Y:S02]  /*39e0*/  FMUL.FTZ R61, R61, R60 ;  /* 0x0000003c3d3d7220 */ /* 0x000fe40000410000 */
[----:B-1----:R-:W2:Y:S04]  /*39f0*/  LDL R62, [R1+0x130] ;  /* 0x00013000013e7983 */ /* 0x002ea80000100800 */
[----:B------:R1:W-:Y:S01]  /*3a00*/  STL [R1+0x5c], R196 ;  /* 0x00005cc401007387 */ /* 0x0003e20000100800 */
[----:B------:R-:W-:-:S03]  /*3a10*/  SHF.L.U32 R60, R89, 0x10, RZ ;  /* 0x00000010593c7819 */ /* 0x000fc600000006ff */
[----:B------:R0:W-:Y:S01]  /*3a20*/  STL [R1+0x60], R197 ;  /* 0x000060c501007387 */ /* 0x0001e20000100800 */
[----:B------:R-:W-:Y:S01]  /*3a30*/  FFMA.FTZ R195, R206, R195, R61 ;  /* 0x000000c3cec37223 */ /* 0x000fe2000001003d */
[----:B-1----:R-:W-:Y:S02]  /*3a40*/  SHF.L.U32 R196, R57, 0x10, RZ ;  /* 0x0000001039c47819 */ /* 0x002fe400000006ff */
[----:B------:R-:W2:Y:S01]  /*3a50*/  LDL.LU R79, [R1+0xa0] ;  /* 0x0000a000014f7983 */ /* 0x000ea20000300800 */
[----:B0-----:R-:W-:Y:S02]  /*3a60*/  IMAD.U32 R197, R85, 0x10000, RZ ;  /* 0x0001000055c57824 */ /* 0x001fe400078e00ff */
[----:B------:R-:W-:Y:S01]  /*3a70*/  FADD.FTZ R196, -R149, R196 ;  /* 0x000000c495c47221 */ /* 0x000fe20000010100 */
[----:B------:R-:W-:Y:S01]  /*3a80*/  FMUL.FTZ R61, R201, R60 ;  /* 0x0000003cc93d7220 */ /* 0x000fe20000410000 */
[----:B------:R-:W-:Y:S02]  /*3a90*/  FADD.FTZ R200, R197, R200 ;  /* 0x000000c8c5c87221 */ /* 0x000fe40000010000 */
[----:B------:R-:W-:-:S04]  /*3aa0*/  FMUL.FTZ R196, R144, R196 ;  /* 0x000000c490c47220 */ /* 0x000fc80000410000 */
[-C--:B------:R-:W-:Y:S01]  /*3ab0*/  FFMA.FTZ R199, R196, R197.reuse, R199 ;  /* 0x000000c5c4c77223 */ /* 0x080fe200000100c7 */
[----:B------:R-:W-:Y:S01]  /*3ac0*/  FFMA.FTZ R197, R78, R197, R61 ;  /* 0x000000c54ec57223 */ /* 0x000fe2000001003d */
[----:B------:R-:W-:Y:S04]  /*3ad0*/  STL [R1+0x78], R200 ;  /* 0x000078c801007387 */ /* 0x000fe80000100800 */
[----:B------:R-:W2:Y:S04]  /*3ae0*/  LDL.LU R78, [R1+0x9c] ;  /* 0x00009c00014e7983 */ /* 0x000ea80000300800 */
[----:B------:R-:W-:Y:S01]  /*3af0*/  STL [R1+0x74], R199 ;  /* 0x000074c701007387 */ /* 0x000fe20000100800 */
[----:B----4-:R-:W-:-:S05]  /*3b00*/  FFMA.FTZ R77, R196, R60, R77 ;  /* 0x0000003cc44d7223 */ /* 0x010fca000001004d */
[----:B------:R0:W-:Y:S04]  /*3b10*/  STL [R1+0x7c], R77 ;  /* 0x00007c4d01007387 */ /* 0x0001e80000100800 */
[----:B0-----:R-:W4:Y:S01]  /*3b20*/  LDL R77, [R1+0x11c] ;  /* 0x00011c00014d7983 */ /* 0x001f220000100800 */
[----:B------:R-:W-:-:S05]  /*3b30*/  FADD.FTZ R198, R60, R198 ;  /* 0x000000c63cc67221 */ /* 0x000fca0000010000 */
[----:B------:R0:W-:Y:S01]  /*3b40*/  STL [R1+0x80], R198 ;  /* 0x000080c601007387 */ /* 0x0001e20000100800 */
[----:B------:R-:W-:-:S03]  /*3b50*/  IMAD.U32 R199, R86, 0x10000, RZ ;  /* 0x0001000056c77824 */ /* 0x000fc600078e00ff */
[----:B------:R-:W4:Y:S01]  /*3b60*/  LDL.LU R209, [R1+0xb8] ;  /* 0x0000b80001d17983 */ /* 0x000f220000300800 */
[----:B0-----:R-:W-:-:S05]  /*3b70*/  SHF.L.U32 R198, R58, 0x10, RZ ;  /* 0x000000103ac67819 */ /* 0x001fca00000006ff */
[----:B------:R-:W-:Y:S01]  /*3b80*/  FADD.FTZ R198, -R149, R198 ;  /* 0x000000c695c67221 */ /* 0x000fe20000010100 */
[----:B---3--:R-:W-:-:S03]  /*3b90*/  FADD.FTZ R76, R199, R76 ;  /* 0x0000004cc74c7221 */ /* 0x008fc60000010000 */
[----:B------:R-:W-:-:S04]  /*3ba0*/  FMUL.FTZ R198, R144, R198 ;  /* 0x000000c690c67220 */ /* 0x000fc80000410000 */
[----:B--2---:R-:W-:Y:S01]  /*3bb0*/  FFMA.FTZ R63, R198, R199, R63 ;  /* 0x000000c7c63f7223 */ /* 0x004fe2000001003f */
[----:B------:R0:W-:Y:S04]  /*3bc0*/  STL [R1+0x98], R76 ;  /* 0x0000984c01007387 */ /* 0x0001e80000100800 */
[----:B------:R-:W2:Y:S04]  /*3bd0*/  LDL.LU R208, [R1+0xb4] ;  /* 0x0000b40001d07983 */ /* 0x000ea80000300800 */
[----:B------:R1:W-:Y:S04]  /*3be0*/  STL [R1+0x94], R63 ;  /* 0x0000943f01007387 */ /* 0x0003e80000100800 */
[----:B------:R-:W3:Y:S04]  /*3bf0*/  LDL R207, [R1+0x120] ;  /* 0x0001200001cf7983 */ /* 0x000ee80000100800 */
[----:B------:R-:W3:Y:S04]  /*3c00*/  LDL.LU R206, [R1+0xc0] ;  /* 0x0000c00001ce7983 */ /* 0x000ee80000300800 */
[----:B0-----:R-:W3:Y:S01]  /*3c10*/  LDL.LU R76, [R1+0xbc] ;  /* 0x0000bc00014c7983 */ /* 0x001ee20000300800 */
[----:B------:R-:W-:-:S03]  /*3c20*/  SHF.L.U32 R60, R90, 0x10, RZ ;  /* 0x000000105a3c7819 */ /* 0x000fc600000006ff */
[----:B-1----:R-:W3:Y:S02]  /*3c30*/  LDL R63, [R1+0x144] ;  /* 0x00014400013f7983 */ /* 0x002ee40000100800 */
[----:B------:R-:W-:Y:S01]  /*3c40*/  FMUL.FTZ R61, R92, R60 ;  /* 0x0000003c5c3d7220 */ /* 0x000fe20000410000 */
[----:B------:R-:W-:-:S03]  /*3c50*/  FADD.FTZ R79, R60, R79 ;  /* 0x0000004f3c4f7221 */ /* 0x000fc60000010000 */
[----:B------:R-:W-:Y:S02]  /*3c60*/  FFMA.FTZ R199, R62, R199, R61 ;  /* 0x000000c73ec77223 */ /* 0x000fe4000001003d */
[----:B------:R-:W3:Y:S04]  /*3c70*/  LDL.LU R62, [R1+0x68] ;  /* 0x00006800013e7983 */ /* 0x000ee80000300800 */
[----:B------:R0:W-:Y:S01]  /*3c80*/  STL [R1+0xa0], R79 ;  /* 0x0000a04f01007387 */ /* 0x0001e20000100800 */
[----:B------:R-:W-:-:S05]  /*3c90*/  FFMA.FTZ R78, R198, R60, R78 ;  /* 0x0000003cc64e7223 */ /* 0x000fca000001004e */
[----:B------:R1:W-:Y:S04]  /*3ca0*/  STL [R1+0x9c], R78 ;  /* 0x00009c4e01007387 */ /* 0x0003e80000100800 */
[----:B------:R-:W3:Y:S01]  /*3cb0*/  LDL.LU R92, [R1+0x64] ;  /* 0x00006400015c7983 */ /* 0x000ee20000300800 */
[----:B------:R-:W-:-:S03]  /*3cc0*/  SHF.L.U32 R60, R91, 0x10, RZ ;  /* 0x000000105b3c7819 */ /* 0x000fc600000006ff */
[----:B0-----:R-:W3:Y:S04]  /*3cd0*/  LDL R79, [R1+0x148] ;  /* 0x00014800014f7983 */ /* 0x001ee80000100800 */
[----:B-1----:R-:W3:Y:S01]  /*3ce0*/  LDL.LU R78, [R1+0x70] ;  /* 0x00007000014e7983 */ /* 0x002ee20000300800 */
[----:B----4-:R-:W-:-:S03]  /*3cf0*/  FMUL.FTZ R61, R77, R60 ;  /* 0x0000003c4d3d7220 */ /* 0x010fc60000410000 */
[----:B------:R-:W4:Y:S01]  /*3d00*/  LDL.LU R77, [R1+0x6c] ;  /* 0x00006c00014d7983 */ /* 0x000f220000300800 */
[----:B------:R-:W-:Y:S02]  /*3d10*/  SHF.L.U32 R200, R59, 0x10, RZ ;  /* 0x000000103bc87819 */ /* 0x000fe400000006ff */
[----:B------:R-:W-:-:S03]  /*3d20*/  SHF.L.U32 R201, R87, 0x10, RZ ;  /* 0x0000001057c97819 */ /* 0x000fc600000006ff */
[----:B------:R-:W-:-:S04]  /*3d30*/  FADD.FTZ R200, -R149, R200 ;  /* 0x000000c895c87221 */ /* 0x000fc80000010100 */
[----:B------:R-:W-:Y:S01]  /*3d40*/  FMUL.FTZ R200, R144, R200 ;  /* 0x000000c890c87220 */ /* 0x000fe20000410000 */
[----:B------:R-:W-:-:S05]  /*3d50*/  FADD.FTZ R209, R201, R209 ;  /* 0x000000d1c9d17221 */ /* 0x000fca0000010000 */
[----:B------:R-:W-:Y:S01]  /*3d60*/  STL [R1+0xb8], R209 ;  /* 0x0000b8d101007387 */ /* 0x000fe20000100800 */
[----:B------:R-:W-:Y:S01]  /*3d70*/  PRMT R84, R84, 0x7632, R84 ;  /* 0x0000763254547816 */ /* 0x000fe20000000054 */
[----:B--2---:R-:W-:-:S05]  /*3d80*/  FFMA.FTZ R208, R200, R201, R208 ;  /* 0x000000c9c8d07223 */ /* 0x004fca00000100d0 */
[----:B------:R-:W-:Y:S01]  /*3d90*/  STL [R1+0xb4], R208 ;  /* 0x0000b4d001007387 */ /* 0x000fe20000100800 */
[----:B---3--:R-:W-:Y:S01]  /*3da0*/  FADD.FTZ R206, R60, R206 ;  /* 0x000000ce3cce7221 */ /* 0x008fe20000010000 */
[----:B------:R-:W-:-:S04]  /*3db0*/  FFMA.FTZ R76, R200, R60, R76 ;  /* 0x0000003cc84c7223 */ /* 0x000fc8000001004c */
[----:B------:R-:W-:Y:S01]  /*3dc0*/  STL [R1+0xc0], R206 ;  /* 0x0000c0ce01007387 */ /* 0x000fe20000100800 */
[----:B------:R-:W-:Y:S01]  /*3dd0*/  FFMA.FTZ R201, R207, R201, R61 ;  /* 0x000000c9cfc97223 */ /* 0x000fe2000001003d */
[----:B------:R-:W-:Y:S02]  /*3de0*/  PRMT R60, R56, 0x7632, R60 ;  /* 0x00007632383c7816 */ /* 0x000fe4000000003c */
[----:B------:R0:W-:Y:S04]  /*3df0*/  STL [R1+0xbc], R76 ;  /* 0x0000bc4c01007387 */ /* 0x0001e80000100800 */
[----:B------:R-:W2:Y:S01]  /*3e00*/  LDL R61, [R1+0x134] ;  /* 0x00013400013d7983 */ /* 0x000ea20000100800 */
[----:B------:R-:W-:Y:S01]  /*3e10*/  PRMT R56, R88, 0x7632, R56 ;  /* 0x0000763258387816 */ /* 0x000fe20000000038 */
[----:B------:R-:W-:Y:S01]  /*3e20*/  IMAD.U32 R60, R60, 0x10000, RZ ;  /* 0x000100003c3c7824 */ /* 0x000fe200078e00ff */
[----:B------:R-:W-:-:S02]  /*3e30*/  SHF.L.U32 R84, R84, 0x10, RZ ;  /* 0x0000001054547819 */ /* 0x000fc400000006ff */
[----:B------:R-:W-:Y:S01]  /*3e40*/  SHF.L.U32 R56, R56, 0x10, RZ ;  /* 0x0000001038387819 */ /* 0x000fe200000006ff */
[----:B------:R-:W-:Y:S01]  /*3e50*/  FADD.FTZ R60, -R149, R60 ;  /* 0x0000003c953c7221 */ /* 0x000fe20000010100 */
[----:B0-----:R-:W3:Y:S01]  /*3e60*/  LDL.LU R76, [R1+0x88] ;  /* 0x00008800014c7983 */ /* 0x001ee20000300800 */
[----:B------:R-:W-:Y:S02]  /*3e70*/  FADD.FTZ R62, R84, R62 ;  /* 0x0000003e543e7221 */ /* 0x000fe40000010000 */
[----:B------:R-:W-:Y:S01]  /*3e80*/  FMUL.FTZ R88, R144, R60 ;  /* 0x0000003c90587220 */ /* 0x000fe20000410000 */
[----:B------:R-:W-:Y:S02]  /*3e90*/  FMUL.FTZ R60, R63, R56 ;  /* 0x000000383f3c7220 */ /* 0x000fe40000410000 */
[----:B------:R-:W3:Y:S04]  /*3ea0*/  LDL.LU R63, [R1+0x84] ;  /* 0x00008400013f7983 */ /* 0x000ee80000300800 */
[----:B------:R0:W-:Y:S01]  /*3eb0*/  STL [R1+0x68], R62 ;  /* 0x0000683e01007387 */ /* 0x0001e20000100800 */
[----:B------:R-:W-:-:S03]  /*3ec0*/  FFMA.FTZ R92, R88, R84, R92 ;  /* 0x00000054585c7223 */ /* 0x000fc6000001005c */
[----:B0-----:R-:W3:Y:S04]  /*3ed0*/  LDL R62, [R1+0x138] ;  /* 0x00013800013e7983 */ /* 0x001ee80000100800 */
[----:B------:R0:W-:Y:S04]  /*3ee0*/  STL [R1+0x64], R92 ;  /* 0x0000645c01007387 */ /* 0x0001e80000100800 */
[----:B------:R-:W3:Y:S04]  /*3ef0*/  LDL.LU R208, [R1+0x90] ;  /* 0x0000900001d07983 */ /* 0x000ee80000300800 */
[----:B------:R-:W3:Y:S01]  /*3f00*/  LDL.LU R207, [R1+0x8c] ;  /* 0x00008c0001cf7983 */ /* 0x000ee20000300800 */
[----:B------:R-:W-:-:S05]  /*3f10*/  FADD.FTZ R78, R56, R78 ;  /* 0x0000004e384e7221 */ /* 0x000fca0000010000 */
[----:B------:R1:W-:Y:S04]  /*3f20*/  STL [R1+0x70], R78 ;  /* 0x0000704e01007387 */ /* 0x0003e80000100800 */
[----:B------:R-:W3:Y:S01]  /*3f30*/  LDL R206, [R1+0x124] ;  /* 0x0001240001ce7983 */ /* 0x000ee20000100800 */
[----:B------:R-:W-:Y:S01]  /*3f40*/  FFMA.FTZ R84, R79, R84, R60 ;  /* 0x000000544f547223 */ /* 0x000fe2000001003c */
[----:B----4-:R-:W-:-:S05]  /*3f50*/  FFMA.FTZ R77, R88, R56, R77 ;  /* 0x00000038584d7223 */ /* 0x010fca000001004d */
[----:B------:R4:W-:Y:S04]  /*3f60*/  STL [R1+0x6c], R77 ;  /* 0x00006c4d01007387 */ /* 0x0009e80000100800 */
[----:B0-----:R-:W4:Y:S04]  /*3f70*/  LDL.LU R92, [R1+0xa8] ;  /* 0x0000a800015c7983 */ /* 0x001f280000300800 */
[----:B------:R-:W4:Y:S01]  /*3f80*/  LDL.LU R79, [R1+0xa4] ;  /* 0x0000a400014f7983 */ /* 0x000f220000300800 */
[----:B------:R-:W-:Y:S02]  /*3f90*/  PRMT R57, R57, 0x7632, R57 ;  /* 0x0000763239397816 */ /* 0x000fe40000000039 */
[----:B------:R-:W-:Y:S01]  /*3fa0*/  PRMT R56, R89, 0x7632, R56 ;  /* 0x0000763259387816 */ /* 0x000fe20000000038 */
[----:B-1----:R-:W4:Y:S01]  /*3fb0*/  LDL R78, [R1+0x128] ;  /* 0x00012800014e7983 */ /* 0x002f220000100800 */
[----:B------:R-:W-:-:S03]  /*3fc0*/  SHF.L.U32 R57, R57, 0x10, RZ ;  /* 0x0000001039397819 */ /* 0x000fc600000006ff */
[----:B------:R-:W-:Y:S02]  /*3fd0*/  IMAD.U32 R56, R56, 0x10000, RZ ;  /* 0x0001000038387824 */ /* 0x000fe400078e00ff */
[----:B------:R-:W-:-:S04]  /*3fe0*/  FADD.FTZ R57, -R149, R57 ;  /* 0x0000003995397221 */ /* 0x000fc80000010100 */
[----:B------:R-:W-:Y:S01]  /*3ff0*/  FMUL.FTZ R89, R144, R57 ;  /* 0x0000003990597220 */ /* 0x000fe20000410000 */
[----:B------:R-:W-:-:S04]  /*4000*/  PRMT R85, R85, 0x7632, R85 ;  /* 0x0000763255557816 */ /* 0x000fc80000000055 */
[----:B------:R-:W-:Y:S01]  /*4010*/  SHF.L.U32 R85, R85, 0x10, RZ ;  /* 0x0000001055557819 */ /* 0x000fe200000006ff */
[----:B--2---:R-:W-:Y:S02]  /*4020*/  FMUL.FTZ R57, R61, R56 ;  /* 0x000000383d397220 */ /* 0x004fe40000410000 */
[----:B------:R-:W2:Y:S04]  /*4030*/  LDL.LU R61, [R1+0xb0] ;  /* 0x0000b000013d7983 */ /* 0x000ea80000300800 */
[----:B------:R-:W2:Y:S01]  /*4040*/  LDL.LU R60, [R1+0xac] ;  /* 0x0000ac00013c7983 */ /* 0x000ea20000300800 */
[----:B---3--:R-:W-:-:S03]  /*4050*/  FADD.FTZ R76, R85, R76 ;  /* 0x0000004c554c7221 */ /* 0x008fc60000010000 */
[----:B----4-:R-:W3:Y:S01]  /*4060*/  LDL R77, [R1+0x114] ;  /* 0x00011400014d7983 */ /* 0x010ee20000100800 */
[----:B------:R-:W-:-:S03]  /*4070*/  FFMA.FTZ R63, R89, R85, R63 ;  /* 0x00000055593f7223 */ /* 0x000fc6000001003f */
[----:B------:R0:W-:Y:S04]  /*4080*/  STL [R1+0x88], R76 ;  /* 0x0000884c01007387 */ /* 0x0001e80000100800 */
[----:B0-----:R-:W4:Y:S01]  /*4090*/  LDL.LU R76, [R1+0xc8] ;  /* 0x0000c800014c7983 */ /* 0x001f220000300800 */
[----:B------:R-:W-:-:S03]  /*40a0*/  FFMA.FTZ R85, R62, R85, R57 ;  /* 0x000000553e557223 */ /* 0x000fc60000010039 */
[----:B------:R0:W-:Y:S01]  /*40b0*/  STL [R1+0x84], R63 ;  /* 0x0000843f01007387 */ /* 0x0001e20000100800 */
[----:B------:R-:W-:-:S04]  /*40c0*/  PRMT R57, R58, 0x7632, R57 ;  /* 0x000076323a397816 */ /* 0x000fc80000000039 */
[----:B------:R-:W-:Y:S01]  /*40d0*/  SHF.L.U32 R57, R57, 0x10, RZ ;  /* 0x0000001039397819 */ /* 0x000fe200000006ff */
[----:B------:R-:W-:Y:S01]  /*40e0*/  FADD.FTZ R208, R56, R208 ;  /* 0x000000d038d07221 */ /* 0x000fe20000010000 */
[----:B0-----:R-:W3:Y:S01]  /*40f0*/  LDL.LU R63, [R1+0xc4] ;  /* 0x0000c400013f7983 */ /* 0x001ee20000300800 */
[----:B------:R-:W-:Y:S01]  /*4100*/  FFMA.FTZ R207, R89, R56, R207 ;  /* 0x0000003859cf7223 */ /* 0x000fe200000100cf */
[----:B------:R-:W-:Y:S01]  /*4110*/  PRMT R56, R90, 0x7632, R56 ;  /* 0x000076325a387816 */ /* 0x000fe20000000038 */
[----:B------:R-:W-:Y:S01]  /*4120*/  FADD.FTZ R57, -R149, R57 ;  /* 0x0000003995397221 */ /* 0x000fe20000010100 */
[----:B------:R-:W-:Y:S01]  /*4130*/  PRMT R86, R86, 0x7632, R86 ;  /* 0x0000763256567816 */ /* 0x000fe20000000056 */
[----:B------:R-:W3:Y:S01]  /*4140*/  LDL R62, [R1+0x118] ;  /* 0x00011800013e7983 */ /* 0x000ee20000100800 */
[----:B------:R-:W-:Y:S01]  /*4150*/  SHF.L.U32 R56, R56, 0x10, RZ ;  /* 0x0000001038387819 */ /* 0x000fe200000006ff */
[----:B------:R-:W-:Y:S02]  /*4160*/  FMUL.FTZ R90, R144, R57 ;  /* 0x00000039905a7220 */ /* 0x000fe40000410000 */
[----:B------:R-:W-:Y:S01]  /*4170*/  STL [R1+0x90], R208 ;  /* 0x000090d001007387 */ /* 0x000fe20000100800 */
[----:B------:R-:W-:-:S02]  /*4180*/  IMAD.U32 R86, R86, 0x10000, RZ ;  /* 0x0001000056567824 */ /* 0x000fc400078e00ff */
[----:B------:R-:W-:Y:S01]  /*4190*/  FMUL.FTZ R57, R206, R56 ;  /* 0x00000038ce397220 */ /* 0x000fe20000410000 */
[----:B------:R-:W-:Y:S04]  /*41a0*/  STL [R1+0x8c], R207 ;  /* 0x00008ccf01007387 */ /* 0x000fe80000100800 */
[----:B------:R-:W3:Y:S01]  /*41b0*/  LDL.LU R206, [R1+0xd0] ;  /* 0x0000d00001ce7983 */ /* 0x000ee20000300800 */
[----:B------:R-:W-:Y:S01]  /*41c0*/  FADD.FTZ R92, R86, R92 ;  /* 0x0000005c565c7221 */ /* 0x000fe20000010000 */
[----:B------:R-:W-:-:S04]  /*41d0*/  FFMA.FTZ R79, R90, R86, R79 ;  /* 0x000000565a4f7223 */ /* 0x000fc8000001004f */
[----:B------:R0:W-:Y:S04]  /*41e0*/  STL [R1+0xa8], R92 ;  /* 0x0000a85c01007387 */ /* 0x0001e80000100800 */
[----:B------:R-:W-:Y:S04]  /*41f0*/  STL [R1+0xa4], R79 ;  /* 0x0000a44f01007387 */ /* 0x000fe80000100800 */
[----:B0-----:R-:W3:Y:S01]  /*4200*/  LDL.LU R92, [R1+0xcc] ;  /* 0x0000cc00015c7983 */ /* 0x001ee20000300800 */
[----:B------:R-:W-:Y:S02]  /*4210*/  PRMT R87, R87, 0x7632, R87 ;  /* 0x0000763257577816 */ /* 0x000fe40000000057 */
[----:B------:R-:W-:-:S02]  /*4220*/  PRMT R58, R91, 0x7632, R58 ;  /* 0x000076325b3a7816 */ /* 0x000fc4000000003a */
[----:B------:R-:W-:Y:S02]  /*4230*/  SHF.L.U32 R87, R87, 0x10, RZ ;  /* 0x0000001057577819 */ /* 0x000fe400000006ff */
[----:B------:R-:W-:Y:S01]  /*4240*/  SHF.L.U32 R58, R58, 0x10, RZ ;  /* 0x000000103a3a7819 */ /* 0x000fe200000006ff */
[----:B--2---:R-:W-:Y:S01]  /*4250*/  FADD.FTZ R61, R56, R61 ;  /* 0x0000003d383d7221 */ /* 0x004fe20000010000 */
[----:B------:R-:W-:Y:S01]  /*4260*/  FFMA.FTZ R60, R90, R56, R60 ;  /* 0x000000385a3c7223 */ /* 0x000fe2000001003c */
[----:B------:R-:W-:-:S04]  /*4270*/  PRMT R56, R59, 0x7632, R56 ;  /* 0x000076323b387816 */ /* 0x000fc80000000038 */
[----:B------:R-:W-:-:S05]  /*4280*/  SHF.L.U32 R56, R56, 0x10, RZ ;  /* 0x0000001038387819 */ /* 0x000fca00000006ff */
[----:B------:R-:W-:-:S04]  /*4290*/  FADD.FTZ R56, -R149, R56 ;  /* 0x0000003895387221 */ /* 0x000fc80000010100 */
[----:B------:R-:W-:Y:S01]  /*42a0*/  FMUL.FTZ R91, R144, R56 ;  /* 0x00000038905b7220 */ /* 0x000fe20000410000 */
[----:B------:R-:W-:Y:S01]  /*42b0*/  STL [R1+0xac], R60 ;  /* 0x0000ac3c01007387 */ /* 0x000fe20000100800 */
[----:B----4-:R-:W-:-:S03]  /*42c0*/  FADD.FTZ R76, R87, R76 ;  /* 0x0000004c574c7221 */ /* 0x010fc60000010000 */
[----:B------:R0:W-:Y:S04]  /*42d0*/  STL [R1+0xb0], R61 ;  /* 0x0000b03d01007387 */ /* 0x0001e80000100800 */
[----:B------:R-:W-:Y:S01]  /*42e0*/  STL [R1+0xc8], R76 ;  /* 0x0000c84c01007387 */ /* 0x000fe20000100800 */
[----:B---3--:R-:W-:Y:S01]  /*42f0*/  FADD.FTZ R206, R58, R206 ;  /* 0x000000ce3ace7221 */ /* 0x008fe20000010000 */
[----:B------:R-:W-:Y:S01]  /*4300*/  FFMA.FTZ R63, R91, R87, R63 ;  /* 0x000000575b3f7223 */ /* 0x000fe2000001003f */
[----:B------:R-:W-:Y:S01]  /*4310*/  IMAD.U32 R208, R100, 0x10000, RZ ;  /* 0x0001000064d07824 */ /* 0x000fe200078e00ff */
[----:B------:R-:W-:Y:S02]  /*4320*/  PRMT R59, R102, 0x7632, R59 ;  /* 0x00007632663b7816 */ /* 0x000fe4000000003b */
[----:B------:R-:W-:Y:S01]  /*4330*/  PRMT R83, R100, 0x7632, R83 ;  /* 0x0000763264537816 */ /* 0x000fe20000000053 */
[----:B------:R-:W-:Y:S01]  /*4340*/  STL [R1+0xc4], R63 ;  /* 0x0000c43f01007387 */ /* 0x000fe20000100800 */
[-C--:B------:R-:W-:Y:S01]  /*4350*/  FMUL.FTZ R56, R77, R58.reuse ;  /* 0x0000003a4d387220 */ /* 0x080fe20000410000 */
[----:B------:R-:W-:Y:S01]  /*4360*/  PRMT R82, R101, 0x7632, R82 ;  /* 0x0000763265527816 */ /* 0x000fe20000000052 */
[----:B0-----:R-:W0:Y:S01]  /*4370*/  LDC.64 R60, c[0x0][0x3b0] ;  /* 0x0000ec00ff3c7b82 */ /* 0x001e220000000a00 */
[----:B------:R-:W2:Y:S04]  /*4380*/  LDL R236, [R1+0x10c] ;  /* 0x00010c0001ec7983 */ /* 0x000ea80000100800 */
[----:B------:R-:W3:Y:S04]  /*4390*/  LDL R209, [R1+0x110] ;  /* 0x0001100001d17983 */ /* 0x000ee80000100800 */
[----:B------:R1:W-:Y:S04]  /*43a0*/  STL [R1+0xd0], R206 ;  /* 0x0000d0ce01007387 */ /* 0x0003e80000100800 */
[----:B------:R-:W4:Y:S01]  /*43b0*/  LDL R210, [R1+0xfc] ;  /* 0x0000fc0001d27983 */ /* 0x000f220000100800 */
[----:B------:R-:W-:-:S05]  /*43c0*/  FFMA.FTZ R92, R91, R58, R92 ;  /* 0x0000003a5b5c7223 */ /* 0x000fca000001005c */
[----:B------:R0:W-:Y:S01]  /*43d0*/  STL [R1+0xcc], R92 ;  /* 0x0000cc5c01007387 */ /* 0x0001e20000100800 */
[----:B------:R-:W-:Y:S01]  /*43e0*/  SHF.L.U32 R102, R102, 0x10, RZ ;  /* 0x0000001066667819 */ /* 0x000fe200000006ff */
[----:B------:R-:W-:Y:S01]  /*43f0*/  FADD.FTZ R208, -R149, R208 ;  /* 0x000000d095d07221 */ /* 0x000fe20000010100 */
[----:B------:R-:W-:Y:S01]  /*4400*/  IMAD.U32 R100, R104, 0x10000, RZ ;  /* 0x0001000068647824 */ /* 0x000fe200078e00ff */
[----:B-1----:R-:W-:Y:S02]  /*4410*/  SHF.L.U32 R206, R101, 0x10, RZ ;  /* 0x0000001065ce7819 */ /* 0x002fe400000006ff */
[----:B------:R-:W-:Y:S01]  /*4420*/  SHF.L.U32 R207, R108, 0x10, RZ ;  /* 0x000000106ccf7819 */ /* 0x000fe200000006ff */
[----:B------:R-:W-:Y:S01]  /*4430*/  IMAD.U32 R83, R83, 0x10000, RZ ;  /* 0x0001000053537824 */ /* 0x000fe200078e00ff */
[C---:B------:R-:W-:Y:S01]  /*4440*/  PRMT R58, R103.reuse, 0x7632, R58 ;  /* 0x00007632673a7816 */ /* 0x040fe2000000003a */
[----:B------:R-:W4:Y:S04]  /*4450*/  LDL R240, [R1+0x104] ;  /* 0x0001040001f07983 */ /* 0x000f280000100800 */
[----:B0-----:R-:W4:Y:S01]  /*4460*/  LDL R92, [R1+0x100] ;  /* 0x00010000015c7983 */ /* 0x001f220000100800 */
[----:B------:R-:W-:Y:S01]  /*4470*/  SHF.L.U32 R101, R103, 0x10, RZ ;  /* 0x0000001067657819 */ /* 0x000fe200000006ff */
[----:B------:R-:W-:Y:S01]  /*4480*/  FADD.FTZ R103, -R149, R102 ;  /* 0x0000006695677221 */ /* 0x000fe20000010100 */
[----:B------:R-:W-:Y:S01]  /*4490*/  FMUL.FTZ R208, R144, R208 ;  /* 0x000000d090d07220 */ /* 0x000fe20000410000 */
[----:B------:R-:W-:-:S03]  /*44a0*/  FADD.FTZ R42, R207, R42 ;  /* 0x0000002acf2a7221 */ /* 0x000fc60000010000 */
[----:B------:R-:W-:Y:S01]  /*44b0*/  FFMA.FTZ R41, R208, R207, R41 ;  /* 0x000000cfd0297223 */ /* 0x000fe20000010029 */
[----:B------:R-:W-:Y:S01]  /*44c0*/  FADD.FTZ R43, R100, R43 ;  /* 0x0000002b642b7221 */ /* 0x000fe20000010000 */
[----:B------:R-:W-:Y:S01]  /*44d0*/  FFMA.FTZ R44, R208, R100, R44 ;  /* 0x00000064d02c7223 */ /* 0x000fe2000001002c */
[----:B------:R-:W-:Y:S02]  /*44e0*/  SHF.L.U32 R82, R82, 0x10, RZ ;  /* 0x0000001052527819 */ /* 0x000fe400000006ff */
[----:B------:R-:W-:Y:S02]  /*44f0*/  SHF.L.U32 R59, R59, 0x10, RZ ;  /* 0x000000103b3b7819 */ /* 0x000fe400000006ff */
        /* <DEDUP_REMOVED lines=8> */
[----:B------:R-:W-:-:S04]  /*4580*/  FMUL.FTZ R206, R144, R206 ;  /* 0x000000ce90ce7220 */ /* 0x000fc80000410000 */
[----:B------:R-:W-:Y:S01]  /*4590*/  FADD.FTZ R47, R149, R47 ;  /* 0x0000002f952f7221 */ /* 0x000fe20000010000 */
[----:B------:R-:W-:Y:S01]  /*45a0*/  FFMA.FTZ R46, R206, R149, R46 ;  /* 0x00000095ce2e7223 */ /* 0x000fe2000001002e */
[----:B--2---:R-:W-:Y:S02]  /*45b0*/  FMUL.FTZ R102, R236, R100 ;  /* 0x00000064ec667220 */ /* 0x004fe40000410000 */
[----:B------:R-:W2:Y:S02]  /*45c0*/  LDL R236, [R1+0xf0] ;  /* 0x0000f00001ec7983 */ /* 0x000ea40000100800 */
[----:B---3--:R-:W-:Y:S02]  /*45d0*/  FFMA.FTZ R207, R209, R207, R102 ;  /* 0x000000cfd1cf7223 */ /* 0x008fe40000010066 */
[----:B------:R-:W3:Y:S01]  /*45e0*/  LDL R209, [R1+0xec] ;  /* 0x0000ec0001d17983 */ /* 0x000ee20000100800 */
[----:B------:R-:W-:-:S05]  /*45f0*/  SHF.L.U32 R100, R105, 0x10, RZ ;  /* 0x0000001069647819 */ /* 0x000fca00000006ff */
[-C--:B----4-:R-:W-:Y:S02]  /*4600*/  FMUL.FTZ R102, R210, R100.reuse ;  /* 0x00000064d2667220 */ /* 0x090fe40000410000 */
[----:B------:R-:W4:Y:S02]  /*4610*/  LDL R210, [R1+0xdc] ;  /* 0x0000dc0001d27983 */ /* 0x000f240000100800 */
[----:B------:R-:W-:Y:S02]  /*4620*/  FFMA.FTZ R149, R92, R149, R102 ;  /* 0x000000955c957223 */ /* 0x000fe40000010066 */
[----:B------:R-:W4:Y:S01]  /*4630*/  LDL R92, [R1+0xe0] ;  /* 0x0000e000015c7983 */ /* 0x000f220000100800 */
[----:B------:R-:W-:Y:S01]  /*4640*/  FADD.FTZ R112, R100, R112 ;  /* 0x0000007064707221 */ /* 0x000fe20000010000 */
[----:B------:R-:W-:Y:S01]  /*4650*/  FFMA.FTZ R113, R206, R100, R113 ;  /* 0x00000064ce717223 */ /* 0x000fe20000010071 */
[----:B------:R-:W-:Y:S01]  /*4660*/  IMAD.U32 R100, R106, 0x10000, RZ ;  /* 0x000100006a647824 */ /* 0x000fe200078e00ff */
[----:B------:R-:W-:Y:S01]  /*4670*/  SHF.L.U32 R102, R110, 0x10, RZ ;  /* 0x000000106e667819 */ /* 0x000fe200000006ff */
[C---:B------:R-:W-:Y:S01]  /*4680*/  FMUL.FTZ R103, R144.reuse, R103 ;  /* 0x0000006790677220 */ /* 0x040fe20000410000 */
[----:B------:R-:W-:-:S03]  /*4690*/  FMUL.FTZ R101, R144, R101 ;  /* 0x0000006590657220 */ /* 0x000fc60000410000 */
[----:B------:R-:W-:Y:S01]  /*46a0*/  FADD.FTZ R116, R102, R116 ;  /* 0x0000007466747221 */ /* 0x000fe20000010000 */
[C---:B------:R-:W-:Y:S01]  /*46b0*/  FFMA.FTZ R115, R103.reuse, R102, R115 ;  /* 0x0000006667737223 */ /* 0x040fe20000010073 */
[----:B------:R-:W-:Y:S01]  /*46c0*/  FADD.FTZ R117, R100, R117 ;  /* 0x0000007564757221 */ /* 0x000fe20000010000 */
[-C--:B------:R-:W-:Y:S01]  /*46d0*/  FFMA.FTZ R118, R103, R100.reuse, R118 ;  /* 0x0000006467767223 */ /* 0x080fe20000010076 */
[----:B---3--:R-:W-:-:S04]  /*46e0*/  FMUL.FTZ R209, R209, R100 ;  /* 0x00000064d1d17220 */ /* 0x008fc80000410000 */
[----:B--2---:R-:W-:Y:S01]  /*46f0*/  FFMA.FTZ R102, R236, R102, R209 ;  /* 0x00000066ec667223 */ /* 0x004fe200000100d1 */
[----:B------:R-:W-:Y:S01]  /*4700*/  SHF.L.U32 R209, R107, 0x10, RZ ;  /* 0x000000106bd17819 */ /* 0x000fe200000006ff */
[----:B------:R-:W2:Y:S04]  /*4710*/  LDL R236, [R1+0x108] ;  /* 0x0001080001ec7983 */ /* 0x000ea80000100800 */
[-C--:B----4-:R-:W-:Y:S01]  /*4720*/  FMUL.FTZ R210, R210, R209.reuse ;  /* 0x000000d1d2d27220 */ /* 0x090fe20000410000 */
[----:B------:R-:W-:Y:S01]  /*4730*/  FADD.FTZ R121, R209, R121 ;  /* 0x00000079d1797221 */ /* 0x000fe20000010000 */
[----:B------:R-:W-:Y:S01]  /*4740*/  FFMA.FTZ R122, R101, R209, R122 ;  /* 0x000000d1657a7223 */ /* 0x000fe2000001007a */
[----:B------:R-:W-:Y:S02]  /*4750*/  PRMT R209, R104, 0x7632, R209 ;  /* 0x0000763268d17816 */ /* 0x000fe400000000d1 */
[----:B------:R-:W-:Y:S01]  /*4760*/  SHF.L.U32 R100, R111, 0x10, RZ ;  /* 0x000000106f647819 */ /* 0x000fe200000006ff */
[----:B------:R-:W-:-:S02]  /*4770*/  FMUL.FTZ R104, R144, R83 ;  /* 0x0000005390687220 */ /* 0x000fc40000410000 */
[----:B------:R-:W-:Y:S02]  /*4780*/  IMAD.U32 R209, R209, 0x10000, RZ ;  /* 0x00010000d1d17824 */ /* 0x000fe400078e00ff */
[----:B------:R-:W-:Y:S01]  /*4790*/  FADD.FTZ R120, R100, R120 ;  /* 0x0000007864787221 */ /* 0x000fe20000010000 */
[-C--:B------:R-:W-:Y:S01]  /*47a0*/  FFMA.FTZ R119, R101, R100.reuse, R119 ;  /* 0x0000006465777223 */ /* 0x080fe20000010077 */
[-C--:B------:R-:W-:Y:S01]  /*47b0*/  FMUL.FTZ R83, R240, R209.reuse ;  /* 0x000000d1f0537220 */ /* 0x080fe20000410000 */
[----:B------:R-:W-:Y:S01]  /*47c0*/  FADD.FTZ R126, R209, R126 ;  /* 0x0000007ed17e7221 */ /* 0x000fe20000010000 */
[----:B------:R-:W-:Y:S01]  /*47d0*/  FFMA.FTZ R127, R104, R209, R127 ;  /* 0x000000d1687f7223 */ /* 0x000fe2000001007f */
[----:B------:R-:W-:Y:S02]  /*47e0*/  FFMA.FTZ R100, R92, R100, R210 ;  /* 0x000000645c647223 */ /* 0x000fe400000100d2 */
[----:B------:R0:W5:Y:S04]  /*47f0*/  LDL.LU R92, [R1+0x214] ;  /* 0x00021400015c7983 */ /* 0x0001680000300800 */
[----:B------:R-:W3:Y:S04]  /*4800*/  LDL R209, [R1+0xf4] ;  /* 0x0000f40001d17983 */ /* 0x000ee80000100800 */
[----:B------:R-:W4:Y:S01]  /*4810*/  LDL R210, [R1+0xf8] ;  /* 0x0000f80001d27983 */ /* 0x000f220000100800 */
[----:B------:R-:W-:-:S03]  /*4820*/  PRMT R108, R108, 0x7632, R108 ;  /* 0x000076326c6c7816 */ /* 0x000fc6000000006c */
[----:B------:R-:W4:Y:S01]  /*4830*/  LDL R240, [R1+0xe4] ;  /* 0x0000e40001f07983 */ /* 0x000f220000100800 */
[----:B------:R-:W-:-:S05]  /*4840*/  SHF.L.U32 R108, R108, 0x10, RZ ;  /* 0x000000106c6c7819 */ /* 0x000fca00000006ff */
[----:B------:R-:W-:Y:S01]  /*4850*/  FADD.FTZ R125, R108, R125 ;  /* 0x0000007d6c7d7221 */ /* 0x000fe20000010000 */
[----:B------:R-:W-:Y:S01]  /*4860*/  FFMA.FTZ R124, R104, R108, R124 ;  /* 0x0000006c687c7223 */ /* 0x000fe2000001007c */
[----:B------:R-:W-:-:S04]  /*4870*/  PRMT R109, R109, 0x7632, R109 ;  /* 0x000076326d6d7816 */ /* 0x000fc8000000006d */
[----:B------:R-:W-:-:S05]  /*4880*/  SHF.L.U32 R109, R109, 0x10, RZ ;  /* 0x000000106d6d7819 */ /* 0x000fca00000006ff */
[----:B------:R-:W-:Y:S01]  /*4890*/  FADD.FTZ R130, R109, R130 ;  /* 0x000000826d827221 */ /* 0x000fe20000010000 */
[--C-:B--2---:R-:W-:Y:S01]  /*48a0*/  FFMA.FTZ R108, R236, R108, R83.reuse ;  /* 0x0000006cec6c7223 */ /* 0x104fe20000010053 */
[----:B------:R-:W-:Y:S01]  /*48b0*/  PRMT R83, R105, 0x7632, R83 ;  /* 0x0000763269537816 */ /* 0x000fe20000000053 */
[----:B------:R-:W2:Y:S03]  /*48c0*/  LDL R236, [R1+0xe8] ;  /* 0x0000e80001ec7983 */ /* 0x000ea60000100800 */
[----:B------:R-:W-:Y:S01]  /*48d0*/  SHF.L.U32 R83, R83, 0x10, RZ ;  /* 0x0000001053537819 */ /* 0x000fe200000006ff */
[----:B------:R-:W-:-:S04]  /*48e0*/  FMUL.FTZ R105, R144, R82 ;  /* 0x0000005290697220 */ /* 0x000fc80000410000 */
[----:B------:R-:W-:Y:S01]  /*48f0*/  FFMA.FTZ R129, R105, R109, R129 ;  /* 0x0000006d69817223 */ /* 0x000fe20000010081 */
[----:B------:R-:W-:Y:S01]  /*4900*/  FFMA.FTZ R86, R78, R86, R57 ;  /* 0x000000564e567223 */ /* 0x000fe20000010039 */
[----:B------:R-:W-:Y:S01]  /*4910*/  FFMA.FTZ R87, R62, R87, R56 ;  /* 0x000000573e577223 */ /* 0x000fe20000010038 */
[----:B------:R-:W-:-:S04]  /*4920*/  IMAD.WIDE.U32 R56, R147, 0x8, R60 ;  /* 0x0000000893387825 */ /* 0x000fc800078e003c */
[--C-:B------:R-:W-:Y:S02]  /*4930*/  IMAD.WIDE.U32 R78, R146, 0x8, R60.reuse ;  /* 0x00000008924e7825 */ /* 0x100fe400078e003c */
[----:B------:R-:W5:Y:S02]  /*4940*/  LDG.E.64 R56, desc[UR10][R56.64] ;  /* 0x0000000a38387981 */ /* 0x000f64000c1e1b00 */
[--C-:B------:R-:W-:Y:S02]  /*4950*/  IMAD.WIDE.U32 R76, R145, 0x8, R60.reuse ;  /* 0x00000008914c7825 */ /* 0x100fe400078e003c */
[----:B------:R-:W5:Y:S02]  /*4960*/  LDG.E.64 R78, desc[UR10][R78.64] ;  /* 0x0000000a4e4e7981 */ /* 0x000f64000c1e1b00 */
[--C-:B------:R-:W-:Y:S02]  /*4970*/  IMAD.WIDE.U32 R62, R148, 0x8, R60.reuse ;  /* 0x00000008943e7825 */ /* 0x100fe400078e003c */
[----:B------:R-:W5:Y:S02]  /*4980*/  LDG.E.64 R76, desc[UR10][R76.64] ;  /* 0x0000000a4c4c7981 */ /* 0x000f64000c1e1b00 */
[----:B------:R-:W-:-:S02]  /*4990*/  IMAD.WIDE.U32 R60, R175, 0x8, R60 ;  /* 0x00000008af3c7825 */ /* 0x000fc400078e003c */
[----:B------:R-:W5:Y:S04]  /*49a0*/  LDG.E.64 R62, desc[UR10][R62.64] ;  /* 0x0000000a3e3e7981 */ /* 0x000f68000c1e1b00 */
[----:B------:R-:W5:Y:S01]  /*49b0*/  LDG.E.64 R60, desc[UR10][R60.64] ;  /* 0x0000000a3c3c7981 */ /* 0x000f62000c1e1b00 */
[----:B---3--:R-:W-:-:S03]  /*49c0*/  FMUL.FTZ R82, R209, R83 ;  /* 0x00000053d1527220 */ /* 0x008fc60000410000 */
[----:B------:R-:W3:Y:S01]  /*49d0*/  LDL R209, [R1+0xd8] ;  /* 0x0000d80001d17983 */ /* 0x000ee20000100800 */
[----:B----4-:R-:W-:-:S03]  /*49e0*/  FFMA.FTZ R109, R210, R109, R82 ;  /* 0x0000006dd26d7223 */ /* 0x010fc60000010052 */
[----:B------:R-:W4:Y:S01]  /*49f0*/  LDL R210, [R1+0xd4] ;  /* 0x0000d40001d27983 */ /* 0x000f220000100800 */
[----:B------:R-:W-:Y:S02]  /*4a00*/  PRMT R82, R106, 0x7632, R82 ;  /* 0x000076326a527816 */ /* 0x000fe40000000052 */
[----:B------:R-:W-:-:S03]  /*4a10*/  PRMT R106, R110, 0x7632, R106 ;  /* 0x000076326e6a7816 */ /* 0x000fc6000000006a */
[----:B------:R-:W-:Y:S01]  /*4a20*/  IMAD.U32 R82, R82, 0x10000, RZ ;  /* 0x0001000052527824 */ /* 0x000fe200078e00ff */
[----:B------:R-:W-:Y:S01]  /*4a30*/  SHF.L.U32 R106, R106, 0x10, RZ ;  /* 0x000000106a6a7819 */ /* 0x000fe200000006ff */
[----:B------:R-:W-:Y:S02]  /*4a40*/  FMUL.FTZ R110, R144, R59 ;  /* 0x0000003b906e7220 */ /* 0x000fe40000410000 */
[----:B------:R-:W-:Y:S02]  /*4a50*/  FMUL.FTZ R59, R240, R82 ;  /* 0x00000052f03b7220 */ /* 0x000fe40000410000 */
[----:B------:R-:W-:Y:S01]  /*4a60*/  FADD.FTZ R123, R106, R123 ;  /* 0x0000007b6a7b7221 */ /* 0x000fe20000010000 */
[----:B------:R-:W-:Y:S01]  /*4a70*/  FFMA.FTZ R114, R110, R106, R114 ;  /* 0x0000006a6e727223 */ /* 0x000fe20000010072 */
[----:B------:R-:W-:-:S04]  /*4a80*/  PRMT R111, R111, 0x7632, R111 ;  /* 0x000076326f6f7816 */ /* 0x000fc8000000006f */
[----:B------:R-:W-:-:S05]  /*4a90*/  SHF.L.U32 R111, R111, 0x10, RZ ;  /* 0x000000106f6f7819 */ /* 0x000fca00000006ff */
[----:B------:R-:W-:Y:S01]  /*4aa0*/  FADD.FTZ R39, R111, R39 ;  /* 0x000000276f277221 */ /* 0x000fe20000010000 */
[--C-:B--2---:R-:W-:Y:S01]  /*4ab0*/  FFMA.FTZ R106, R236, R106, R59.reuse ;  /* 0x0000006aec6a7223 */ /* 0x104fe2000001003b */
[----:B------:R-:W-:-:S04]  /*4ac0*/  PRMT R59, R107, 0x7632, R59 ;  /* 0x000076326b3b7816 */ /* 0x000fc8000000003b */
[----:B------:R-:W-:Y:S01]  /*4ad0*/  SHF.L.U32 R59, R59, 0x10, RZ ;  /* 0x000000103b3b7819 */ /* 0x000fe200000006ff */
[----:B------:R-:W-:-:S04]  /*4ae0*/  FMUL.FTZ R107, R144, R58 ;  /* 0x0000003a906b7220 */ /* 0x000fc80000410000 */
        /* <DEDUP_REMOVED lines=10> */
[----:B----4-:R-:W-:Y:S01]  /*4b90*/  FMUL.FTZ R58, R210, R59 ;  /* 0x0000003bd23a7220 */ /* 0x010fe20000410000 */
[----:B------:R-:W-:-:S03]  /*4ba0*/  FFMA.FTZ R59, R0, R174, RZ ;  /* 0x000000ae003b7223 */ /* 0x000fc600000100ff */
[----:B---3--:R-:W-:Y:S01]  /*4bb0*/  FFMA.FTZ R111, R209, R111, R58 ;  /* 0x0000006fd16f7223 */ /* 0x008fe2000001003a */
        /* <DEDUP_REMOVED lines=98> */
.L_x_450:
[----:B------:R-:W-:Y:S01]  /*51e0*/  FADD.FTZ R236, R58, R236 ;  /* 0x000000ec3aec7221 */ /* 0x000fe20000010000 */
[----:B0-----:R-:W-:-:S03]  /*51f0*/  FADD.FTZ R82, R59, R82 ;  /* 0x000000523b527221 */ /* 0x001fc60000010000 */
[----:B------:R-:W-:Y:S01]  /*5200*/  FMUL.FTZ R209, R236, UR13 ;  /* 0x0000000decd17c20 */ /* 0x000fe20008410000 */
[----:B------:R-:W-:-:S04]  /*5210*/  FMUL.FTZ R210, R82, UR13 ;  /* 0x0000000d52d27c20 */ /* 0x000fc80008410000 */
[----:B------:R-:W-:Y:S01]  /*5220*/  FSEL R209, R209, RZ, !P3 ;  /* 0x000000ffd1d17208 */ /* 0x000fe20005800000 */
[----:B------:R-:W-:Y:S06]  /*5230*/  @P2 BRA `(.L_x_398) ;  /* 0x0000001000142947 */ /* 0x000fec0003800000 */
[----:B------:R-:W-:-:S04]  /*5240*/  ISETP.NE.U32.AND P2, PT, R158, RZ, PT ;  /* 0x000000ff9e00720c */ /* 0x000fc80003f45070 */
[----:B------:R-:W-:-:S13]  /*5250*/  ISETP.NE.AND.EX P2, PT, R159, RZ, PT, P2 ;  /* 0x000000ff9f00720c */ /* 0x000fda0003f45320 */
[----:B------:R-:W-:Y:S05]  /*5260*/  @P2 BRA `(.L_x_399) ;  /* 0x0000000400d42947 */ /* 0x000fea0003800000 */
[----:B------:R-:W-:Y:S01]  /*5270*/  UMOV UR4, UR8 ;  /* 0x0000000800047c82 */ /* 0x000fe20008000000 */
[----:B------:R-:W-:Y:S01]  /*5280*/  UMOV UR5, UR9 ;  /* 0x0000000900057c82 */ /* 0x000fe20008000000 */
        /* <DEDUP_REMOVED lines=9> */
[----:B-1----:R-:W-:Y:S01]  /*5320*/  FADD.FTZ R58, R160, -R161 ;  /* 0x800000a1a03a7221 */ /* 0x002fe20000010000 */
[-CC-:B------:R-:W-:Y:S01]  /*5330*/  FFMA.FTZ R173, R173, R210.reuse, R209.reuse ;  /* 0x000000d2adad7223 */ /* 0x180fe200000100d1 */
[-CC-:B------:R-:W-:Y:S01]  /*5340*/  FFMA.FTZ R163, R163, R210.reuse, R209.reuse ;  /* 0x000000d2a3a37223 */ /* 0x180fe200000100d1 */
[-CC-:B------:R-:W-:Y:S01]  /*5350*/  FFMA.FTZ R165, R165, R210.reuse, R209.reuse ;  /* 0x000000d2a5a57223 */ /* 0x180fe200000100d1 */
[----:B------:R-:W-:Y:S01]  /*5360*/  FFMA.FTZ R0, R0, R210, R209 ;  /* 0x000000d200007223 */ /* 0x000fe200000100d1 */
[C---:B------:R-:W-:Y:S01]  /*5370*/  FMUL.FTZ R58, R144.reuse, R58 ;  /* 0x0000003a903a7220 */ /* 0x040fe20000410000 */
[C---:B------:R-:W-:Y:S01]  /*5380*/  FMUL.FTZ R169, R144.reuse, R169 ;  /* 0x000000a990a97220 */ /* 0x040fe20000410000 */
[----:B------:R-:W-:Y:S01]  /*5390*/  FMUL.FTZ R171, R144, R171 ;  /* 0x000000ab90ab7220 */ /* 0x000fe20000410000 */
[----:B------:R-:W-:Y:S01]  /*53a0*/  FADD.FTZ R166, R166, -R167 ;  /* 0x800000a7a6a67221 */ /* 0x000fe20000010000 */
[----:B------:R-:W-:Y:S01]  /*53b0*/  FADD.FTZ R172, R172, -R173 ;  /* 0x800000adacac7221 */ /* 0x000fe20000010000 */
[----:B------:R-:W-:Y:S01]  /*53c0*/  FADD.FTZ R163, R162, -R163 ;  /* 0x800000a3a2a37221 */ /* 0x000fe20000010000 */
[----:B-----5:R-:W-:Y:S01]  /*53d0*/  ISETP.GE.U32.AND P2, PT, R56, RZ, PT ;  /* 0x000000ff3800720c */ /* 0x020fe20003f46070 */
[----:B------:R-:W-:Y:S01]  /*53e0*/  FADD.FTZ R165, R164, -R165 ;  /* 0x800000a5a4a57221 */ /* 0x000fe20000010000 */
[----:B------:R-:W-:Y:S01]  /*53f0*/  FADD.FTZ R0, R174, -R0 ;  /* 0x80000000ae007221 */ /* 0x000fe20000010000 */
[----:B------:R-:W-:Y:S01]  /*5400*/  FMUL.FTZ R58, R58, UR6 ;  /* 0x000000063a3a7c20 */ /* 0x000fe20008410000 */
[----:B------:R-:W-:Y:S01]  /*5410*/  FMUL.FTZ R169, R169, UR6 ;  /* 0x00000006a9a97c20 */ /* 0x000fe20008410000 */
[----:B------:R-:W-:Y:S01]  /*5420*/  FMUL.FTZ R171, R171, UR6 ;  /* 0x00000006abab7c20 */ /* 0x000fe20008410000 */
[C---:B------:R-:W-:Y:S01]  /*5430*/  LOP3.LUT P5, RZ, R57.reuse, 0xff0000, RZ, 0xc0, !PT ;  /* 0x00ff000039ff7812 */ /* 0x040fe200078ac0ff */
[C---:B------:R-:W-:Y:S01]  /*5440*/  FMUL.FTZ R163, R144.reuse, R163 ;  /* 0x000000a390a37220 */ /* 0x040fe20000410000 */
[C---:B------:R-:W-:Y:S01]  /*5450*/  LOP3.LUT P4, RZ, R57.reuse, 0xff, RZ, 0xc0, !PT ;  /* 0x000000ff39ff7812 */ /* 0x040fe2000788c0ff */
[C---:B------:R-:W-:Y:S01]  /*5460*/  FMUL.FTZ R172, R144.reuse, R172 ;  /* 0x000000ac90ac7220 */ /* 0x040fe20000410000 */
[----:B------:R-:W-:Y:S01]  /*5470*/  ISETP.GE.U32.AND.EX P2, PT, R57, 0x1000000, PT, P2 ;  /* 0x010000003900780c */ /* 0x000fe20003f46120 */
[C---:B------:R-:W-:Y:S01]  /*5480*/  FMUL.FTZ R165, R144.reuse, R165 ;  /* 0x000000a590a57220 */ /* 0x040fe20000410000 */
[C---:B------:R-:W-:Y:S01]  /*5490*/  FMUL.FTZ R0, R144.reuse, R0 ;  /* 0x0000000090007220 */ /* 0x040fe20000410000 */
[----:B------:R-:W-:Y:S01]  /*54a0*/  FMUL.FTZ R166, R144, R166 ;  /* 0x000000a690a67220 */ /* 0x000fe20000410000 */
[----:B------:R-:W-:Y:S01]  /*54b0*/  FSEL R58, R58, RZ, P2 ;  /* 0x000000ff3a3a7208 */ /* 0x000fe20001000000 */
[----:B------:R-:W-:Y:S01]  /*54c0*/  FMUL.FTZ R163, R163, UR6 ;  /* 0x00000006a3a37c20 */ /* 0x000fe20008410000 */
[----:B------:R-:W-:Y:S01]  /*54d0*/  FSEL R59, R169, RZ, P5 ;  /* 0x000000ffa93b7208 */ /* 0x000fe20002800000 */
[----:B------:R-:W-:Y:S01]  /*54e0*/  FMUL.FTZ R172, R172, UR6 ;  /* 0x00000006acac7c20 */ /* 0x000fe20008410000 */
[----:B------:R-:W-:Y:S01]  /*54f0*/  FSEL R171, R171, RZ, P4 ;  /* 0x000000ffabab7208 */ /* 0x000fe20002000000 */
[----:B------:R-:W-:Y:S01]  /*5500*/  FMUL.FTZ R165, R165, UR6 ;  /* 0x00000006a5a57c20 */ /* 0x000fe20008410000 */
[----:B------:R-:W-:Y:S01]  /*5510*/  FMUL.FTZ R0, R0, UR6 ;  /* 0x0000000600007c20 */ /* 0x000fe20008410000 */
[----:B------:R-:W-:Y:S01]  /*5520*/  FMUL.FTZ R166, R166, UR6 ;  /* 0x00000006a6a67c20 */ /* 0x000fe20008410000 */
[----:B------:R-:W-:-:S02]  /*5530*/  LOP3.LUT P3, RZ, R57, 0xff00, RZ, 0xc0, !PT ;  /* 0x0000ff0039ff7812 */ /* 0x000fc4000786c0ff */
[C---:B------:R-:W-:Y:S02]  /*5540*/  LOP3.LUT P6, RZ, R56.reuse, 0xff0000, RZ, 0xc0, !PT ;  /* 0x00ff000038ff7812 */ /* 0x040fe400078cc0ff */
[C---:B------:R-:W-:Y:S02]  /*5550*/  LOP3.LUT P2, RZ, R56.reuse, 0xff000000, RZ, 0xc0, !PT ;  /* 0xff00000038ff7812 */ /* 0x040fe4000784c0ff */
[C---:B------:R-:W-:Y:S02]  /*5560*/  LOP3.LUT P5, RZ, R56.reuse, 0xff, RZ, 0xc0, !PT ;  /* 0x000000ff38ff7812 */ /* 0x040fe400078ac0ff */
[----:B------:R-:W-:Y:S02]  /*5570*/  LOP3.LUT P4, RZ, R56, 0xff00, RZ, 0xc0, !PT ;  /* 0x0000ff0038ff7812 */ /* 0x000fe4000788c0ff */
[----:B------:R-:W-:Y:S02]  /*5580*/  FSEL R163, R163, RZ, P3 ;  /* 0x000000ffa3a37208 */ /* 0x000fe40001800000 */
[----:B------:R-:W-:-:S02]  /*5590*/  FSEL R57, R172, RZ, P6 ;  /* 0x000000ffac397208 */ /* 0x000fc40003000000 */
[----:B------:R-:W-:Y:S02]  /*55a0*/  FSEL R165, R165, RZ, P2 ;  /* 0x000000ffa5a57208 */ /* 0x000fe40001000000 */
[----:B------:R-:W-:Y:S02]  /*55b0*/  FSEL R0, R0, RZ, P5 ;  /* 0x000000ff00007208 */ /* 0x000fe40002800000 */
[----:B------:R-:W-:Y:S02]  /*55c0*/  FSEL R56, R166, RZ, P4 ;  /* 0x000000ffa6387208 */ /* 0x000fe40002000000 */
[----:B------:R-:W-:Y:S02]  /*55d0*/  F2FP.BF16.F32.PACK_AB R59, R58, R59 ;  /* 0x0000003b3a3b723e */ /* 0x000fe400000010ff */
[----:B------:R-:W-:Y:S02]  /*55e0*/  F2FP.BF16.F32.PACK_AB R58, R163, R171 ;  /* 0x000000aba33a723e */ /* 0x000fe400000010ff */
[----:B------:R-:W-:-:S02]  /*55f0*/  F2FP.BF16.F32.PACK_AB R57, R165, R57 ;  /* 0x00000039a539723e */ /* 0x000fc400000010ff */
[----:B------:R-:W-:Y:S01]  /*5600*/  F2FP.BF16.F32.PACK_AB R56, R56, R0 ;  /* 0x000000003838723e */ /* 0x000fe200000010ff */
[----:B------:R-:W-:Y:S06]  /*5610*/  BRA `(.L_x_401) ;  /* 0x00000020007c7947 */ /* 0x000fec0003800000 */
.L_x_400:
[-CC-:B------:R-:W-:Y:S01]  /*5620*/  FFMA.FTZ R171, R171, R210.reuse, R209.reuse ;  /* 0x000000d2abab7223 */ /* 0x180fe200000100d1 */
[-CC-:B------:R-:W-:Y:S01]  /*5630*/  FFMA.FTZ R163, R163, R210.reuse, R209.reuse ;  /* 0x000000d2a3a37223 */ /* 0x180fe200000100d1 */
[-CC-:B------:R-:W-:Y:S01]  /*5640*/  FFMA.FTZ R169, R169, R210.reuse, R209.reuse ;  /* 0x000000d2a9a97223 */ /* 0x180fe200000100d1 */
[-C--:B------:R-:W-:Y:S01]  /*5650*/  FFMA.FTZ R161, R161, R210.reuse, R209 ;  /* 0x000000d2a1a17223 */ /* 0x080fe200000100d1 */
[----:B------:R-:W-:Y:S01]  /*5660*/  FADD.FTZ R170, R170, -R171 ;  /* 0x800000abaaaa7221 */ /* 0x000fe20000010000 */
[----:B------:R-:W-:Y:S01]  /*5670*/  FADD.FTZ R162, R162, -R163 ;  /* 0x800000a3a2a27221 */ /* 0x000fe20000010000 */
[----:B------:R-:W-:Y:S01]  /*5680*/  FADD.FTZ R82, R168, -R169 ;  /* 0x800000a9a8527221 */ /* 0x000fe20000010000 */
[----:B------:R-:W-:Y:S01]  /*5690*/  FADD.FTZ R99, R160, -R161 ;  /* 0x800000a1a0637221 */ /* 0x000fe20000010000 */
[--C-:B------:R-:W-:Y:S01]  /*56a0*/  FFMA.FTZ R0, R0, R210, R209.reuse ;  /* 0x000000d200007223 */ /* 0x100fe200000100d1 */
[C---:B------:R-:W-:Y:S01]  /*56b0*/  FMUL.FTZ R98, R144.reuse, R170 ;  /* 0x000000aa90627220 */ /* 0x040fe20000410000 */
[----:B------:R-:W-:Y:S01]  /*56c0*/  FMUL.FTZ R162, R144, R162 ;  /* 0x000000a290a27220 */ /* 0x000fe20000410000 */
[-CC-:B------:R-:W-:Y:S01]  /*56d0*/  FFMA.FTZ R167, R167, R210.reuse, R209.reuse ;  /* 0x000000d2a7a77223 */ /* 0x180fe200000100d1 */
[-CC-:B------:R-:W-:Y:S01]  /*56e0*/  FFMA.FTZ R173, R173, R210.reuse, R209.reuse ;  /* 0x000000d2adad7223 */ /* 0x180fe200000100d1 */
[----:B-----5:R-:W-:Y:S01]  /*56f0*/  ISETP.GE.U32.AND P2, PT, R56, RZ, PT ;  /* 0x000000ff3800720c */ /* 0x020fe20003f46070 */
[----:B------:R-:W-:Y:S01]  /*5700*/  FFMA.FTZ R165, R165, R210, R209 ;  /* 0x000000d2a5a57223 */ /* 0x000fe200000100d1 */
[C---:B------:R-:W-:Y:S01]  /*5710*/  FMUL.FTZ R99, R144.reuse, R99 ;  /* 0x0000006390637220 */ /* 0x040fe20000410000 */
[----:B------:R-:W-:Y:S01]  /*5720*/  FMUL.FTZ R82, R144, R82 ;  /* 0x0000005290527220 */ /* 0x000fe20000410000 */
[----:B------:R-:W-:Y:S01]  /*5730*/  FADD.FTZ R174, R174, -R0 ;  /* 0x80000000aeae7221 */ /* 0x000fe20000010000 */
[----:B-1----:R-:W-:Y:S01]  /*5740*/  FMUL.FTZ R58, R98, UR6 ;  /* 0x00000006623a7c20 */ /* 0x002fe20008410000 */
[----:B------:R-:W-:Y:S01]  /*5750*/  FMUL.FTZ R0, R162, UR6 ;  /* 0x00000006a2007c20 */ /* 0x000fe20008410000 */
[C---:B------:R-:W-:Y:S01]  /*5760*/  LOP3.LUT P4, RZ, R57.reuse, 0xff, RZ, 0xc0, !PT ;  /* 0x000000ff39ff7812 */ /* 0x040fe2000788c0ff */
[----:B------:R-:W-:Y:S01]  /*5770*/  FADD.FTZ R166, R166, -R167 ;  /* 0x800000a7a6a67221 */ /* 0x000fe20000010000 */
[C---:B------:R-:W-:Y:S01]  /*5780*/  LOP3.LUT P3, RZ, R57.reuse, 0xff00, RZ, 0xc0, !PT ;  /* 0x0000ff0039ff7812 */ /* 0x040fe2000786c0ff */
[----:B------:R-:W-:Y:S01]  /*5790*/  FADD.FTZ R172, R172, -R173 ;  /* 0x800000adacac7221 */ /* 0x000fe20000010000 */
[C---:B------:R-:W-:Y:S01]  /*57a0*/  LOP3.LUT P5, RZ, R57.reuse, 0xff0000, RZ, 0xc0, !PT ;  /* 0x00ff000039ff7812 */ /* 0x040fe200078ac0ff */
[----:B------:R-:W-:Y:S01]  /*57b0*/  FADD.FTZ R164, R164, -R165 ;  /* 0x800000a5a4a47221 */ /* 0x000fe20000010000 */
[----:B------:R-:W-:Y:S01]  /*57c0*/  ISETP.GE.U32.AND.EX P2, PT, R57, 0x1000000, PT, P2 ;  /* 0x010000003900780c */ /* 0x000fe20003f46120 */
[----:B------:R-:W-:Y:S01]  /*57d0*/  FMUL.FTZ R59, R99, UR6 ;  /* 0x00000006633b7c20 */ /* 0x000fe20008410000 */
[----:B------:R-:W-:Y:S01]  /*57e0*/  FMUL.FTZ R57, R82, UR6 ;  /* 0x0000000652397c20 */ /* 0x000fe20008410000 */
[----:B------:R-:W-:Y:S01]  /*57f0*/  FSEL R58, R58, RZ, P4 ;  /* 0x000000ff3a3a7208 */ /* 0x000fe20002000000 */
[----:B------:R-:W-:Y:S01]  /*5800*/  FMUL.FTZ R97, R144, R172 ;  /* 0x000000ac90617220 */ /* 0x000fe20000410000 */
[----:B------:R-:W-:Y:S01]  /*5810*/  FSEL R0, R0, RZ, P3 ;  /* 0x000000ff00007208 */ /* 0x000fe20001800000 */
[C---:B------:R-:W-:Y:S01]  /*5820*/  FMUL.FTZ R164, R144.reuse, R164 ;  /* 0x000000a490a47220 */ /* 0x040fe20000410000 */
[C---:B------:R-:W-:Y:S01]  /*5830*/  FMUL.FTZ R166, R144.reuse, R166 ;  /* 0x000000a690a67220 */ /* 0x040fe20000410000 */
[----:B------:R-:W-:Y:S01]  /*5840*/  FMUL.FTZ R96, R144, R174 ;  /* 0x000000ae90607220 */ /* 0x000fe20000410000 */
[----:B------:R-:W-:-:S02]  /*5850*/  FSEL R59, R59, RZ, P2 ;  /* 0x000000ff3b3b7208 */ /* 0x000fc40001000000 */
[----:B------:R-:W-:Y:S02]  /*5860*/  FSEL R57, R57, RZ, P5 ;  /* 0x000000ff39397208 */ /* 0x000fe40002800000 */
[C---:B------:R-:W-:Y:S02]  /*5870*/  LOP3.LUT P6, RZ, R56.reuse, 0xff0000, RZ, 0xc0, !PT ;  /* 0x00ff000038ff7812 */ /* 0x040fe400078cc0ff */
[C---:B------:R-:W-:Y:S02]  /*5880*/  LOP3.LUT P2, RZ, R56.reuse, 0xff000000, RZ, 0xc0, !PT ;  /* 0xff00000038ff7812 */ /* 0x040fe4000784c0ff */
[C---:B------:R-:W-:Y:S02]  /*5890*/  LOP3.LUT P5, RZ, R56.reuse, 0xff, RZ, 0xc0, !PT ;  /* 0x000000ff38ff7812 */ /* 0x040fe400078ac0ff */
[----:B------:R-:W-:Y:S01]  /*58a0*/  LOP3.LUT P4, RZ, R56, 0xff00, RZ, 0xc0, !PT ;  /* 0x0000ff0038ff7812 */ /* 0x000fe2000788c0ff */
[----:B------:R-:W-:Y:S01]  /*58b0*/  FMUL.FTZ R56, R96, UR6 ;  /* 0x0000000660387c20 */ /* 0x000fe20008410000 */
[----:B------:R-:W-:Y:S01]  /*58c0*/  F2FP.BF16.F32.PACK_AB R58, R0, R58 ;  /* 0x0000003a003a723e */ /* 0x000fe200000010ff */
[----:B------:R-:W-:Y:S01]  /*58d0*/  FMUL.FTZ R0, R97, UR6 ;  /* 0x0000000661007c20 */ /* 0x000fe20008410000 */
[C---:B------:R-:W-:Y:S01]  /*58e0*/  F2FP.BF16.F32.PACK_AB R97, R164.reuse, R97 ;  /* 0x00000061a461723e */ /* 0x040fe200000010ff */
[----:B------:R-:W-:Y:S01]  /*58f0*/  FMUL.FTZ R164, R164, UR6 ;  /* 0x00000006a4a47c20 */ /* 0x000fe20008410000 */
[C---:B------:R-:W-:Y:S01]  /*5900*/  F2FP.BF16.F32.PACK_AB R96, R166.reuse, R96 ;  /* 0x00000060a660723e */ /* 0x040fe200000010ff */
[----:B------:R-:W-:Y:S01]  /*5910*/  FMUL.FTZ R166, R166, UR6 ;  /* 0x00000006a6a67c20 */ /* 0x000fe20008410000 */
[----:B------:R-:W-:-:S02]  /*5920*/  F2FP.BF16.F32.PACK_AB R59, R59, R57 ;  /* 0x000000393b3b723e */ /* 0x000fc400000010ff */
[----:B------:R-:W-:Y:S02]  /*5930*/  FSEL R0, R0, RZ, P6 ;  /* 0x000000ff00007208 */ /* 0x000fe40003000000 */
[----:B------:R-:W-:Y:S02]  /*5940*/  FSEL R57, R164, RZ, P2 ;  /* 0x000000ffa4397208 */ /* 0x000fe40001000000 */
[----:B------:R-:W-:Y:S02]  /*5950*/  FSEL R56, R56, RZ, P5 ;  /* 0x000000ff38387208 */ /* 0x000fe40002800000 */
[----:B------:R-:W-:Y:S02]  /*5960*/  FSEL R166, R166, RZ, P4 ;  /* 0x000000ffa6a67208 */ /* 0x000fe40002000000 */
[----:B------:R-:W-:Y:S02]  /*5970*/  F2FP.BF16.F32.PACK_AB R99, R99, R82 ;  /* 0x000000526363723e */ /* 0x000fe400000010ff */
[----:B------:R-:W-:-:S02]  /*5980*/  F2FP.BF16.F32.PACK_AB R98, R162, R98 ;  /* 0x00000062a262723e */ /* 0x000fc400000010ff */
[----:B------:R-:W-:Y:S02]  /*5990*/  F2FP.BF16.F32.PACK_AB R57, R57, R0 ;  /* 0x000000003939723e */ /* 0x000fe400000010ff */
[----:B------:R-:W-:Y:S01]  /*59a0*/  F2FP.BF16.F32.PACK_AB R56, R166, R56 ;  /* 0x00000038a638723e */ /* 0x000fe200000010ff */
[----:B------:R-:W-:Y:S06]  /*59b0*/  BRA `(.L_x_401) ;  /* 0x0000001c00947947 */ /* 0x000fec0003800000 */
.L_x_399:
[----:B------:R-:W-:Y:S01]  /*59c0*/  UMOV UR4, UR8 ;  /* 0x0000000800047c82 */ /* 0x000fe20008000000 */
[----:B------:R-:W-:Y:S01]  /*59d0*/  UMOV UR5, UR9 ;  /* 0x0000000900057c82 */ /* 0x000fe20008000000 */
        /* <DEDUP_REMOVED lines=10> */
[----:B------:R-:W-:Y:S02]  /*5a80*/  IMAD.U32 R58, R58, 0x10000, RZ ;  /* 0x000100003a3a7824 */ /* 0x000fe400078e00ff */
[----:B------:R-:W-:Y:S01]  /*5a90*/  FADD.FTZ R171, R170, -R171 ;  /* 0x800000abaaab7221 */ /* 0x000fe20000010000 */
[----:B------:R-:W-:Y:S01]  /*5aa0*/  FADD.FTZ R169, R168, -R169 ;  /* 0x800000a9a8a97221 */ /* 0x000fe20000010000 */
[----:B------:R-:W-:Y:S01]  /*5ab0*/  ISETP.GE.U32.AND P2, PT, R56, RZ, PT ;  /* 0x000000ff3800720c */ /* 0x000fe20003f46070 */
[C---:B------:R-:W-:Y:S01]  /*5ac0*/  FFMA.FTZ R58, R144.reuse, R160, R58 ;  /* 0x000000a0903a7223 */ /* 0x040fe2000001003a */
[C---:B------:R-:W-:Y:S01]  /*5ad0*/  FFMA.FTZ R82, R144.reuse, R171, R82 ;  /* 0x000000ab90527223 */ /* 0x040fe20000010052 */
[----:B------:R-:W-:Y:S01]  /*5ae0*/  FFMA.FTZ R59, R144, R169, R59 ;  /* 0x000000a9903b7223 */ /* 0x000fe2000001003b */
[----:B------:R-:W-:Y:S01]  /*5af0*/  LOP3.LUT P5, RZ, R57, 0xff0000, RZ, 0xc0, !PT ;  /* 0x00ff000039ff7812 */ /* 0x000fe200078ac0ff */
[----:B------:R-:W-:Y:S01]  /*5b00*/  FMUL.FTZ R58, R58, UR6 ;  /* 0x000000063a3a7c20 */ /* 0x000fe20008410000 */
[----:B------:R-:W-:Y:S01]  /*5b10*/  FMUL.FTZ R82, R82, UR6 ;  /* 0x0000000652527c20 */ /* 0x000fe20008410000 */
[----:B------:R-:W-:Y:S01]  /*5b20*/  FMUL.FTZ R59, R59, UR6 ;  /* 0x000000063b3b7c20 */ /* 0x000fe20008410000 */
[----:B------:R-:W-:Y:S01]  /*5b30*/  LOP3.LUT P4, RZ, R57, 0xff, RZ, 0xc0, !PT ;  /* 0x000000ff39ff7812 */ /* 0x000fe2000788c0ff */
[-CC-:B------:R-:W-:Y:S01]  /*5b40*/  FFMA.FTZ R173, R173, R210.reuse, R209.reuse ;  /* 0x000000d2adad7223 */ /* 0x180fe200000100d1 */
[----:B------:R-:W-:Y:S01]  /*5b50*/  ISETP.GE.U32.AND.EX P2, PT, R57, 0x1000000, PT, P2 ;  /* 0x010000003900780c */ /* 0x000fe20003f46120 */
[-CC-:B------:R-:W-:Y:S01]  /*5b60*/  FFMA.FTZ R0, R0, R210.reuse, R209.reuse ;  /* 0x000000d200007223 */ /* 0x180fe200000100d1 */
[----:B------:R-:W-:Y:S01]  /*5b70*/  FSEL R59, R59, RZ, P5 ;  /* 0x000000ff3b3b7208 */ /* 0x000fe20002800000 */
[-C--:B------:R-:W-:Y:S01]  /*5b80*/  FFMA.FTZ R163, R163, R210.reuse, R209 ;  /* 0x000000d2a3a37223 */ /* 0x080fe200000100d1 */
[----:B------:R-:W-:Y:S01]  /*5b90*/  FSEL R58, R58, RZ, P2 ;  /* 0x000000ff3a3a7208 */ /* 0x000fe20001000000 */
[----:B------:R-:W-:Y:S01]  /*5ba0*/  FADD.FTZ R173, R172, -R173 ;  /* 0x800000adacad7221 */ /* 0x000fe20000010000 */
[----:B------:R-:W-:Y:S01]  /*5bb0*/  FSEL R82, R82, RZ, P4 ;  /* 0x000000ff52527208 */ /* 0x000fe20002000000 */
[----:B------:R-:W-:Y:S01]  /*5bc0*/  FADD.FTZ R174, R174, -R0 ;  /* 0x80000000aeae7221 */ /* 0x000fe20000010000 */
[----:B------:R-:W-:Y:S01]  /*5bd0*/  LOP3.LUT P6, RZ, R56, 0xff0000, RZ, 0xc0, !PT ;  /* 0x00ff000038ff7812 */ /* 0x000fe200078cc0ff */
[----:B------:R-:W-:Y:S01]  /*5be0*/  FADD.FTZ R162, R162, -R163 ;  /* 0x800000a3a2a27221 */ /* 0x000fe20000010000 */
[C---:B------:R-:W-:Y:S01]  /*5bf0*/  LOP3.LUT P2, RZ, R56.reuse, 0xff000000, RZ, 0xc0, !PT ;  /* 0xff00000038ff7812 */ /* 0x040fe2000784c0ff */
[-CC-:B------:R-:W-:Y:S01]  /*5c00*/  FFMA.FTZ R167, R167, R210.reuse, R209.reuse ;  /* 0x000000d2a7a77223 */ /* 0x180fe200000100d1 */
[C---:B------:R-:W-:Y:S01]  /*5c10*/  LOP3.LUT P5, RZ, R56.reuse, 0xff, RZ, 0xc0, !PT ;  /* 0x000000ff38ff7812 */ /* 0x040fe200078ac0ff */
[----:B------:R-:W-:Y:S01]  /*5c20*/  FFMA.FTZ R165, R165, R210, R209 ;  /* 0x000000d2a5a57223 */ /* 0x000fe200000100d1 */
[----:B------:R-:W-:Y:S01]  /*5c30*/  LOP3.LUT P4, RZ, R56, 0xff00, RZ, 0xc0, !PT ;  /* 0x0000ff0038ff7812 */ /* 0x000fe2000788c0ff */
[----:B------:R-:W-:Y:S01]  /*5c40*/  FADD.FTZ R167, R166, -R167 ;  /* 0x800000a7a6a77221 */ /* 0x000fe20000010000 */
[----:B------:R-:W-:Y:S01]  /*5c50*/  PRMT R56, R66, 0x7632, R56 ;  /* 0x0000763242387816 */ /* 0x000fe20000000038 */
[----:B------:R-:W-:Y:S01]  /*5c60*/  FADD.FTZ R164, R164, -R165 ;  /* 0x800000a5a4a47221 */ /* 0x000fe20000010000 */
[----:B------:R-:W-:-:S02]  /*5c70*/  F2FP.BF16.F32.PACK_AB R59, R58, R59 ;  /* 0x0000003b3a3b723e */ /* 0x000fc400000010ff */
[----:B------:R-:W-:Y:S02]  /*5c80*/  SHF.L.U32 R58, R65, 0x10, RZ ;  /* 0x00000010413a7819 */ /* 0x000fe400000006ff */
[----:B------:R-:W-:Y:S02]  /*5c90*/  LOP3.LUT P3, RZ, R57, 0xff00, RZ, 0xc0, !PT ;  /* 0x0000ff0039ff7812 */ /* 0x000fe4000786c0ff */
[----:B------:R-:W-:Y:S01]  /*5ca0*/  SHF.L.U32 R56, R56, 0x10, RZ ;  /* 0x0000001038387819 */ /* 0x000fe200000006ff */
[----:B------:R-:W-:Y:S01]  /*5cb0*/  FFMA.FTZ R173, R144, R173, R58 ;  /* 0x000000ad90ad7223 */ /* 0x000fe2000001003a */
[----:B------:R-:W-:Y:S02]  /*5cc0*/  PRMT R0, R65, 0x7632, R0 ;  /* 0x0000763241007816 */ /* 0x000fe40000000000 */
[----:B------:R-:W-:Y:S01]  /*5cd0*/  PRMT R57, R64, 0x7632, R57 ;  /* 0x0000763240397816 */ /* 0x000fe20000000039 */
[----:B------:R-:W-:Y:S01]  /*5ce0*/  FFMA.FTZ R56, R144, R162, R56 ;  /* 0x000000a290387223 */ /* 0x000fe20000010038 */
[----:B------:R-:W-:Y:S01]  /*5cf0*/  SHF.L.U32 R58, R64, 0x10, RZ ;  /* 0x00000010403a7819 */ /* 0x000fe200000006ff */
[----:B------:R-:W-:Y:S01]  /*5d00*/  IMAD.U32 R0, R0, 0x10000, RZ ;  /* 0x0001000000007824 */ /* 0x000fe200078e00ff */
[----:B------:R-:W-:Y:S01]  /*5d10*/  SHF.L.U32 R57, R57, 0x10, RZ ;  /* 0x0000001039397819 */ /* 0x000fe200000006ff */
[----:B------:R-:W-:Y:S01]  /*5d20*/  FMUL.FTZ R56, R56, UR6 ;  /* 0x0000000638387c20 */ /* 0x000fe20008410000 */
[----:B------:R-:W-:Y:S01]  /*5d30*/  FMUL.FTZ R173, R173, UR6 ;  /* 0x00000006adad7c20 */ /* 0x000fe20008410000 */
[C---:B------:R-:W-:Y:S01]  /*5d40*/  FFMA.FTZ R0, R144.reuse, R164, R0 ;  /* 0x000000a490007223 */ /* 0x040fe20000010000 */
[C---:B------:R-:W-:Y:S01]  /*5d50*/  FFMA.FTZ R174, R144.reuse, R174, R58 ;  /* 0x000000ae90ae7223 */ /* 0x040fe2000001003a */
[----:B------:R-:W-:Y:S01]  /*5d60*/  FFMA.FTZ R57, R144, R167, R57 ;  /* 0x000000a790397223 */ /* 0x000fe20000010039 */
[----:B------:R-:W-:Y:S01]  /*5d70*/  FSEL R56, R56, RZ, P3 ;  /* 0x000000ff38387208 */ /* 0x000fe20001800000 */
[----:B------:R-:W-:Y:S01]  /*5d80*/  FMUL.FTZ R0, R0, UR6 ;  /* 0x0000000600007c20 */ /* 0x000fe20008410000 */
[----:B------:R-:W-:Y:S01]  /*5d90*/  FMUL.FTZ R174, R174, UR6 ;  /* 0x00000006aeae7c20 */ /* 0x000fe20008410000 */
[----:B------:R-:W-:Y:S01]  /*5da0*/  FMUL.FTZ R57, R57, UR6 ;  /* 0x0000000639397c20 */ /* 0x000fe20008410000 */
[----:B------:R-:W-:-:S02]  /*5db0*/  F2FP.BF16.F32.PACK_AB R58, R56, R82 ;  /* 0x00000052383a723e */ /* 0x000fc400000010ff */
[----:B------:R-:W-:Y:S02]  /*5dc0*/  FSEL R173, R173, RZ, P6 ;  /* 0x000000ffadad7208 */ /* 0x000fe40003000000 */
[----:B------:R-:W-:Y:S02]  /*5dd0*/  FSEL R0, R0, RZ, P2 ;  /* 0x000000ff00007208 */ /* 0x000fe40001000000 */
[----:B------:R-:W-:Y:S02]  /*5de0*/  FSEL R56, R174, RZ, P5 ;  /* 0x000000ffae387208 */ /* 0x000fe40002800000 */
[----:B------:R-:W-:Y:S02]  /*5df0*/  FSEL R82, R57, RZ, P4 ;  /* 0x000000ff39527208 */ /* 0x000fe40002000000 */
[----:B------:R-:W-:Y:S02]  /*5e00*/  F2FP.BF16.F32.PACK_AB R57, R0, R173 ;  /* 0x000000ad0039723e */ /* 0x000fe400000010ff */
[----:B------:R-:W-:Y:S01]  /*5e10*/  F2FP.BF16.F32.PACK_AB R56, R82, R56 ;  /* 0x000000385238723e */ /* 0x000fe200000010ff */
[----:B------:R-:W-:Y:S06]  /*5e20*/  BRA `(.L_x_401) ;  /* 0x0000001800787947 */ /* 0x000fec0003800000 */
.L_x_402:
[----:B-1---5:R-:W-:Y:S01]  /*5e30*/  PRMT R58, R67, 0x7632, R58 ;  /* 0x00007632433a7816 */ /* 0x022fe2000000003a */
[-CC-:B------:R-:W-:Y:S01]  /*5e40*/  FFMA.FTZ R161, R161, R210.reuse, R209.reuse ;  /* 0x000000d2a1a17223 */ /* 0x180fe200000100d1 */
[-CC-:B------:R-:W-:Y:S01]  /*5e50*/  FFMA.FTZ R171, R171, R210.reuse, R209.reuse ;  /* 0x000000d2abab7223 */ /* 0x180fe200000100d1 */
[----:B------:R-:W-:Y:S01]  /*5e60*/  FFMA.FTZ R169, R169, R210, R209 ;  /* 0x000000d2a9a97223 */ /* 0x000fe200000100d1 */
[----:B------:R-:W-:Y:S01]  /*5e70*/  SHF.L.U32 R98, R66, 0x10, RZ ;  /* 0x0000001042627819 */ /* 0x000fe200000006ff */
[----:B------:R-:W-:Y:S01]  /*5e80*/  FADD.FTZ R160, R160, -R161 ;  /* 0x800000a1a0a07221 */ /* 0x000fe20000010000 */
[----:B------:R-:W-:Y:S02]  /*5e90*/  IMAD.U32 R58, R58, 0x10000, RZ ;  /* 0x000100003a3a7824 */ /* 0x000fe400078e00ff */
[----:B------:R-:W-:Y:S01]  /*5ea0*/  FADD.FTZ R171, R170, -R171 ;  /* 0x800000abaaab7221 */ /* 0x000fe20000010000 */
[----:B------:R-:W-:Y:S01]  /*5eb0*/  FADD.FTZ R82, R168, -R169 ;  /* 0x800000a9a8527221 */ /* 0x000fe20000010000 */
[----:B------:R-:W-:Y:S01]  /*5ec0*/  ISETP.GE.U32.AND P2, PT, R56, RZ, PT ;  /* 0x000000ff3800720c */ /* 0x000fe20003f46070 */
[C---:B------:R-:W-:Y:S01]  /*5ed0*/  FFMA.FTZ R99, R144.reuse, R160, R58 ;  /* 0x000000a090637223 */ /* 0x040fe2000001003a */
[----:B------:R-:W-:Y:S01]  /*5ee0*/  SHF.L.U32 R58, R67, 0x10, RZ ;  /* 0x00000010433a7819 */ /* 0x000fe200000006ff */
[C---:B------:R-:W-:Y:S01]  /*5ef0*/  FFMA.FTZ R98, R144.reuse, R171, R98 ;  /* 0x000000ab90627223 */ /* 0x040fe20000010062 */
[----:B------:R-:W-:Y:S01]  /*5f00*/  LOP3.LUT P3, RZ, R57, 0xff0000, RZ, 0xc0, !PT ;  /* 0x00ff000039ff7812 */ /* 0x000fe2000786c0ff */
[----:B------:R-:W-:Y:S01]  /*5f10*/  FMUL.FTZ R59, R99, UR6 ;  /* 0x00000006633b7c20 */ /* 0x000fe20008410000 */
[C---:B------:R-:W-:Y:S01]  /*5f20*/  ISETP.GE.U32.AND.EX P2, PT, R57.reuse, 0x1000000, PT, P2 ;  /* 0x010000003900780c */ /* 0x040fe20003f46120 */
[----:B------:R-:W-:Y:S01]  /*5f30*/  FFMA.FTZ R82, R144, R82, R58 ;  /* 0x0000005290527223 */ /* 0x000fe2000001003a */
[C---:B------:R-:W-:Y:S01]  /*5f40*/  LOP3.LUT P5, RZ, R57.reuse, 0xff, RZ, 0xc0, !PT ;  /* 0x000000ff39ff7812 */ /* 0x040fe200078ac0ff */
[----:B------:R-:W-:Y:S01]  /*5f50*/  FMUL.FTZ R58, R98, UR6 ;  /* 0x00000006623a7c20 */ /* 0x000fe20008410000 */
[----:B------:R-:W-:Y:S01]  /*5f60*/  LOP3.LUT P4, RZ, R57, 0xff00, RZ, 0xc0, !PT ;  /* 0x0000ff0039ff7812 */ /* 0x000fe2000788c0ff */
[----:B------:R-:W-:Y:S01]  /*5f70*/  FMUL.FTZ R57, R82, UR6 ;  /* 0x0000000652397c20 */ /* 0x000fe20008410000 */
[----:B------:R-:W-:Y:S01]  /*5f80*/  FSEL R59, R59, RZ, P2 ;  /* 0x000000ff3b3b7208 */ /* 0x000fe20001000000 */
[-CC-:B------:R-:W-:Y:S01]  /*5f90*/  FFMA.FTZ R0, R0, R210.reuse, R209.reuse ;  /* 0x000000d200007223 */ /* 0x180fe200000100d1 */
[----:B------:R-:W-:Y:S01]  /*5fa0*/  FSEL R58, R58, RZ, P5 ;  /* 0x000000ff3a3a7208 */ /* 0x000fe20002800000 */
[-CC-:B------:R-:W-:Y:S01]  /*5fb0*/  FFMA.FTZ R173, R173, R210.reuse, R209.reuse ;  /* 0x000000d2adad7223 */ /* 0x180fe200000100d1 */
[----:B------:R-:W-:Y:S01]  /*5fc0*/  FSEL R57, R57, RZ, P3 ;  /* 0x000000ff39397208 */ /* 0x000fe20001800000 */
[----:B------:R-:W-:Y:S01]  /*5fd0*/  FADD.FTZ R174, R174, -R0 ;  /* 0x80000000aeae7221 */ /* 0x000fe20000010000 */
[C---:B------:R-:W-:Y:S01]  /*5fe0*/  LOP3.LUT P6, RZ, R56.reuse, 0xff0000, RZ, 0xc0, !PT ;  /* 0x00ff000038ff7812 */ /* 0x040fe200078cc0ff */
[-CC-:B------:R-:W-:Y:S01]  /*5ff0*/  FFMA.FTZ R165, R165, R210.reuse, R209.reuse ;  /* 0x000000d2a5a57223 */ /* 0x180fe200000100d1 */
[C---:B------:R-:W-:Y:S01]  /*6000*/  LOP3.LUT P2, RZ, R56.reuse, 0xff000000, RZ, 0xc0, !PT ;  /* 0xff00000038ff7812 */ /* 0x040fe2000784c0ff */
[-C--:B------:R-:W-:Y:S01]  /*6010*/  FFMA.FTZ R167, R167, R210.reuse, R209 ;  /* 0x000000d2a7a77223 */ /* 0x080fe200000100d1 */
[----:B------:R-:W-:Y:S01]  /*6020*/  LOP3.LUT P3, RZ, R56, 0xff, RZ, 0xc0, !PT ;  /* 0x000000ff38ff7812 */ /* 0x000fe2000786c0ff */
[----:B------:R-:W-:Y:S01]  /*6030*/  FADD.FTZ R172, R172, -R173 ;  /* 0x800000adacac7221 */ /* 0x000fe20000010000 */
[----:B------:R-:W-:Y:S01]  /*6040*/  LOP3.LUT P5, RZ, R56, 0xff00, RZ, 0xc0, !PT ;  /* 0x0000ff0038ff7812 */ /* 0x000fe200078ac0ff */
[----:B------:R-:W-:Y:S01]  /*6050*/  FFMA.FTZ R56, R163, R210, R209 ;  /* 0x000000d2a3387223 */ /* 0x000fe200000100d1 */
[----:B------:R-:W-:Y:S01]  /*6060*/  PRMT R96, R66, 0x7632, R96 ;  /* 0x0000763242607816 */ /* 0x000fe20000000060 */
[----:B------:R-:W-:Y:S01]  /*6070*/  FADD.FTZ R164, R164, -R165 ;  /* 0x800000a5a4a47221 */ /* 0x000fe20000010000 */
[C---:B------:R-:W-:Y:S01]  /*6080*/  PRMT R0, R65.reuse, 0x7632, R0 ;  /* 0x0000763241007816 */ /* 0x040fe20000000000 */
[----:B------:R-:W-:Y:S01]  /*6090*/  FADD.FTZ R56, R162, -R56 ;  /* 0x80000038a2387221 */ /* 0x000fe20000010000 */
[----:B------:R-:W-:Y:S01]  /*60a0*/  SHF.L.U32 R96, R96, 0x10, RZ ;  /* 0x0000001060607819 */ /* 0x000fe200000006ff */
[----:B------:R-:W-:Y:S01]  /*60b0*/  FADD.FTZ R167, R166, -R167 ;  /* 0x800000a7a6a77221 */ /* 0x000fe20000010000 */
[----:B------:R-:W-:Y:S01]  /*60c0*/  PRMT R83, R64, 0x7632, R83 ;  /* 0x0000763240537816 */ /* 0x000fe20000000053 */
[----:B------:R-:W-:Y:S01]  /*60d0*/  IMAD.U32 R0, R0, 0x10000, RZ ;  /* 0x0001000000007824 */ /* 0x000fe200078e00ff */
[----:B------:R-:W-:Y:S01]  /*60e0*/  SHF.L.U32 R97, R65, 0x10, RZ ;  /* 0x0000001041617819 */ /* 0x000fe200000006ff */
[C---:B------:R-:W-:Y:S01]  /*60f0*/  FFMA.FTZ R56, R144.reuse, R56, R96 ;  /* 0x0000003890387223 */ /* 0x040fe20000010060 */
[----:B------:R-:W-:Y:S01]  /*6100*/  SHF.L.U32 R83, R83, 0x10, RZ ;  /* 0x0000001053537819 */ /* 0x000fe200000006ff */
[----:B------:R-:W-:Y:S01]  /*6110*/  FFMA.FTZ R0, R144, R164, R0 ;  /* 0x000000a490007223 */ /* 0x000fe20000010000 */
[----:B------:R-:W-:Y:S01]  /*6120*/  SHF.L.U32 R96, R64, 0x10, RZ ;  /* 0x0000001040607819 */ /* 0x000fe200000006ff */
[C---:B------:R-:W-:Y:S01]  /*6130*/  FFMA.FTZ R97, R144.reuse, R172, R97 ;  /* 0x000000ac90617223 */ /* 0x040fe20000010061 */
[----:B------:R-:W-:Y:S01]  /*6140*/  F2FP.BF16.F32.PACK_AB R99, R99, R82 ;  /* 0x000000526363723e */ /* 0x000fe200000010ff */
[----:B------:R-:W-:Y:S01]  /*6150*/  FFMA.FTZ R167, R144, R167, R83 ;  /* 0x000000a790a77223 */ /* 0x000fe20000010053 */
[----:B------:R-:W-:Y:S01]  /*6160*/  FMUL.FTZ R82, R56, UR6 ;  /* 0x0000000638527c20 */ /* 0x000fe20008410000 */
[----:B------:R-:W-:Y:S01]  /*6170*/  FFMA.FTZ R96, R144, R174, R96 ;  /* 0x000000ae90607223 */ /* 0x000fe20000010060 */
[----:B------:R-:W-:Y:S01]  /*6180*/  F2FP.BF16.F32.PACK_AB R98, R56, R98 ;  /* 0x000000623862723e */ /* 0x000fe200000010ff */
[----:B------:R-:W-:Y:S01]  /*6190*/  FMUL.FTZ R56, R97, UR6 ;  /* 0x0000000661387c20 */ /* 0x000fe20008410000 */
[----:B------:R-:W-:Y:S01]  /*61a0*/  F2FP.BF16.F32.PACK_AB R59, R59, R57 ;  /* 0x000000393b3b723e */ /* 0x000fe200000010ff */
[C---:B------:R-:W-:Y:S01]  /*61b0*/  FMUL.FTZ R57, R0.reuse, UR6 ;  /* 0x0000000600397c20 */ /* 0x040fe20008410000 */
[----:B------:R-:W-:Y:S01]  /*61c0*/  F2FP.BF16.F32.PACK_AB R97, R0, R97 ;  /* 0x000000610061723e */ /* 0x000fe200000010ff */
[----:B------:R-:W-:Y:S01]  /*61d0*/  FMUL.FTZ R0, R96, UR6 ;  /* 0x0000000660007c20 */ /* 0x000fe20008410000 */
[C---:B------:R-:W-:Y:S01]  /*61e0*/  F2FP.BF16.F32.PACK_AB R96, R167.reuse, R96 ;  /* 0x00000060a760723e */ /* 0x040fe200000010ff */
[----:B------:R-:W-:Y:S01]  /*61f0*/  FMUL.FTZ R167, R167, UR6 ;  /* 0x00000006a7a77c20 */ /* 0x000fe20008410000 */
[----:B------:R-:W-:-:S02]  /*6200*/  FSEL R56, R56, RZ, P6 ;  /* 0x000000ff38387208 */ /* 0x000fc40003000000 */
[----:B------:R-:W-:Y:S02]  /*6210*/  FSEL R57, R57, RZ, P2 ;  /* 0x000000ff39397208 */ /* 0x000fe40001000000 */
[----:B------:R-:W-:Y:S02]  /*6220*/  FSEL R82, R82, RZ, P4 ;  /* 0x000000ff52527208 */ /* 0x000fe40002000000 */
[----:B------:R-:W-:Y:S02]  /*6230*/  FSEL R0, R0, RZ, P3 ;  /* 0x000000ff00007208 */ /* 0x000fe40001800000 */
[----:B------:R-:W-:Y:S02]  /*6240*/  FSEL R167, R167, RZ, P5 ;  /* 0x000000ffa7a77208 */ /* 0x000fe40002800000 */
[----:B------:R-:W-:Y:S02]  /*6250*/  F2FP.BF16.F32.PACK_AB R57, R57, R56 ;  /* 0x000000383939723e */ /* 0x000fe400000010ff */
[----:B------:R-:W-:-:S02]  /*6260*/  F2FP.BF16.F32.PACK_AB R58, R82, R58 ;  /* 0x0000003a523a723e */ /* 0x000fc400000010ff */
[----:B------:R-:W-:Y:S01]  /*6270*/  F2FP.BF16.F32.PACK_AB R56, R167, R0 ;  /* 0x00000000a738723e */ /* 0x000fe200000010ff */
[----:B------:R-:W-:Y:S06]  /*6280*/  BRA `(.L_x_401) ;  /* 0x0000001400607947 */ /* 0x000fec0003800000 */
.L_x_398:
        /* <DEDUP_REMOVED lines=10> */
[-C--:B------:R-:W-:Y:S01]  /*6330*/  FFMA.FTZ R171, R171, R210.reuse, R209 ;  /* 0x000000d2abab7223 */ /* 0x080fe200000100d1 */
[----:B-----5:R-:W-:Y:S01]  /*6340*/  ISETP.GE.U32.AND P2, PT, R56, RZ, PT ;  /* 0x000000ff3800720c */ /* 0x020fe20003f46070 */
[----:B------:R-:W-:Y:S01]  /*6350*/  FADD.FTZ R161, R160, -R161 ;  /* 0x800000a1a0a17221 */ /* 0x000fe20000010000 */
[----:B------:R-:W-:Y:S01]  /*6360*/  FADD.FTZ R169, R168, -R169 ;  /* 0x800000a9a8a97221 */ /* 0x000fe20000010000 */
[----:B------:R-:W-:Y:S01]  /*6370*/  FADD.FTZ R171, R170, -R171 ;  /* 0x800000abaaab7221 */ /* 0x000fe20000010000 */
[----:B------:R-:W-:Y:S01]  /*6380*/  ISETP.GE.U32.AND.EX P4, PT, R57, 0x1000000, PT, P2 ;  /* 0x010000003900780c */ /* 0x000fe20003f86120 */
[C---:B-1----:R-:W-:Y:S01]  /*6390*/  FMUL.FTZ R58, R144.reuse, R161 ;  /* 0x000000a1903a7220 */ /* 0x042fe20000410000 */
[----:B------:R-:W-:Y:S01]  /*63a0*/  FMUL.FTZ R95, R144, R169 ;  /* 0x000000a9905f7220 */ /* 0x000fe20000410000 */
[----:B------:R-:W-:Y:S01]  /*63b0*/  ISETP.GE.U32.AND P2, PT, R132, RZ, PT ;  /* 0x000000ff8400720c */ /* 0x000fe20003f46070 */
[----:B------:R-:W-:Y:S01]  /*63c0*/  FMUL.FTZ R94, R144, R171 ;  /* 0x000000ab905e7220 */ /* 0x000fe20000410000 */
[----:B------:R-:W-:Y:S01]  /*63d0*/  FMUL.FTZ R58, R58, UR6 ;  /* 0x000000063a3a7c20 */ /* 0x000fe20008410000 */
[-C--:B------:R-:W-:Y:S01]  /*63e0*/  FFMA.FTZ R163, R163, R210.reuse, R209 ;  /* 0x000000d2a3a37223 */ /* 0x080fe200000100d1 */
[----:B------:R-:W-:Y:S01]  /*63f0*/  FMUL.FTZ R95, R95, UR6 ;  /* 0x000000065f5f7c20 */ /* 0x000fe20008410000 */
[----:B------:R-:W-:Y:S01]  /*6400*/  LOP3.LUT P3, RZ, R57, 0xff0000, RZ, 0xc0, !PT ;  /* 0x00ff000039ff7812 */ /* 0x000fe2000786c0ff */
[----:B------:R-:W-:Y:S01]  /*6410*/  FMUL.FTZ R94, R94, UR6 ;  /* 0x000000065e5e7c20 */ /* 0x000fe20008410000 */
[----:B------:R-:W-:Y:S01]  /*6420*/  ISETP.GE.U32.AND.EX P2, PT, R133, 0x1000000, PT, P2 ;  /* 0x010000008500780c */ /* 0x000fe20003f46120 */
[----:B------:R-:W-:Y:S01]  /*6430*/  FADD.FTZ R163, R162, -R163 ;  /* 0x800000a3a2a37221 */ /* 0x000fe20000010000 */
[----:B------:R-:W-:Y:S01]  /*6440*/  LOP3.LUT P5, RZ, R57, 0xff, RZ, 0xc0, !PT ;  /* 0x000000ff39ff7812 */ /* 0x000fe200078ac0ff */
[-C--:B------:R-:W-:Y:S01]  /*6450*/  FFMA.FTZ R173, R173, R210.reuse, R209 ;  /* 0x000000d2adad7223 */ /* 0x080fe200000100d1 */
[----:B------:R-:W-:Y:S01]  /*6460*/  FSEL R59, R58, RZ, P4 ;  /* 0x000000ff3a3b7208 */ /* 0x000fe20002000000 */
[----:B------:R-:W-:Y:S01]  /*6470*/  FMUL.FTZ R163, R144, R163 ;  /* 0x000000a390a37220 */ /* 0x000fe20000410000 */
[C---:B------:R-:W-:Y:S01]  /*6480*/  LOP3.LUT P6, RZ, R133.reuse, 0xff0000, RZ, 0xc0, !PT ;  /* 0x00ff000085ff7812 */ /* 0x040fe200078cc0ff */
[----:B------:R-:W-:Y:S01]  /*6490*/  FADD.FTZ R172, R172, -R173 ;  /* 0x800000adacac7221 */ /* 0x000fe20000010000 */
[----:B------:R-:W-:Y:S01]  /*64a0*/  LOP3.LUT P4, RZ, R133, 0xff, RZ, 0xc0, !PT ;  /* 0x000000ff85ff7812 */ /* 0x000fe2000788c0ff */
[----:B------:R-:W-:Y:S01]  /*64b0*/  FFMA.FTZ R165, R165, R210, R209 ;  /* 0x000000d2a5a57223 */ /* 0x000fe200000100d1 */
[----:B------:R-:W-:Y:S01]  /*64c0*/  FSEL R82, R95, RZ, P3 ;  /* 0x000000ff5f527208 */ /* 0x000fe20001800000 */
[----:B------:R-:W-:Y:S01]  /*64d0*/  FMUL.FTZ R93, R144, R172 ;  /* 0x000000ac905d7220 */ /* 0x000fe20000410000 */
[----:B------:R-:W-:Y:S01]  /*64e0*/  LOP3.LUT P3, RZ, R57, 0xff00, RZ, 0xc0, !PT ;  /* 0x0000ff0039ff7812 */ /* 0x000fe2000786c0ff */
[----:B------:R-:W-:Y:S01]  /*64f0*/  FADD.FTZ R164, R164, -R165 ;  /* 0x800000a5a4a47221 */ /* 0x000fe20000010000 */
[----:B------:R-:W-:Y:S01]  /*6500*/  FSEL R57, R58, RZ, P2 ;  /* 0x000000ff3a397208 */ /* 0x000fe20001000000 */
[----:B------:R-:W-:Y:S01]  /*6510*/  FMUL.FTZ R93, R93, UR6 ;  /* 0x000000065d5d7c20 */ /* 0x000fe20008410000 */
[----:B------:R-:W-:Y:S01]  /*6520*/  FSEL R58, R94, RZ, P5 ;  /* 0x000000ff5e3a7208 */ /* 0x000fe20002800000 */
[----:B------:R-:W-:Y:S01]  /*6530*/  FFMA.FTZ R167, R167, R210, R209 ;  /* 0x000000d2a7a77223 */ /* 0x000fe200000100d1 */
[----:B------:R-:W-:-:S02]  /*6540*/  FSEL R95, R95, RZ, P6 ;  /* 0x000000ff5f5f7208 */ /* 0x000fc40003000000 */
[----:B------:R-:W-:Y:S01]  /*6550*/  FSEL R94, R94, RZ, P4 ;  /* 0x000000ff5e5e7208 */ /* 0x000fe20002000000 */
[----:B------:R-:W-:Y:S01]  /*6560*/  FADD.FTZ R166, R166, -R167 ;  /* 0x800000a7a6a67221 */ /* 0x000fe20000010000 */
[C---:B------:R-:W-:Y:S02]  /*6570*/  LOP3.LUT P6, RZ, R56.reuse, 0xff0000, RZ, 0xc0, !PT ;  /* 0x00ff000038ff7812 */ /* 0x040fe400078cc0ff */
[----:B------:R-:W-:Y:S01]  /*6580*/  LOP3.LUT P2, RZ, R56, 0xff000000, RZ, 0xc0, !PT ;  /* 0xff00000038ff7812 */ /* 0x000fe2000784c0ff */
[----:B------:R-:W-:Y:S01]  /*6590*/  FMUL.FTZ R92, R144, R166 ;  /* 0x000000a6905c7220 */ /* 0x000fe20000410000 */
[C---:B------:R-:W-:Y:S02]  /*65a0*/  LOP3.LUT P5, RZ, R56.reuse, 0xff00, RZ, 0xc0, !PT ;  /* 0x0000ff0038ff7812 */ /* 0x040fe400078ac0ff */
[----:B------:R-:W-:Y:S01]  /*65b0*/  LOP3.LUT P4, RZ, R56, 0xff, RZ, 0xc0, !PT ;  /* 0x000000ff38ff7812 */ /* 0x000fe2000788c0ff */
[----:B------:R-:W-:Y:S01]  /*65c0*/  FFMA.FTZ R56, R0, R210, R209 ;  /* 0x000000d200387223 */ /* 0x000fe200000100d1 */
[----:B------:R-:W-:Y:S01]  /*65d0*/  FMUL.FTZ R0, R163, UR6 ;  /* 0x00000006a3007c20 */ /* 0x000fe20008410000 */
[----:B------:R-:W-:Y:S01]  /*65e0*/  F2FP.BF16.F32.PACK_AB R95, R57, R95 ;  /* 0x0000005f395f723e */ /* 0x000fe200000010ff */
[----:B------:R-:W-:Y:S01]  /*65f0*/  FMUL.FTZ R92, R92, UR6 ;  /* 0x000000065c5c7c20 */ /* 0x000fe20008410000 */
[----:B------:R-:W-:Y:S01]  /*6600*/  FADD.FTZ R174, R174, -R56 ;  /* 0x80000038aeae7221 */ /* 0x000fe20000010000 */
[----:B------:R-:W-:-:S02]  /*6610*/  FSEL R57, R93, RZ, P6 ;  /* 0x000000ff5d397208 */ /* 0x000fc40003000000 */
[----:B------:R-:W-:Y:S02]  /*6620*/  FSEL R56, R0, RZ, P3 ;  /* 0x000000ff00387208 */ /* 0x000fe40001800000 */
[----:B------:R-:W-:Y:S02]  /*6630*/  LOP3.LUT P3, RZ, R133, 0xff00, RZ, 0xc0, !PT ;  /* 0x0000ff0085ff7812 */ /* 0x000fe4000786c0ff */
[----:B------:R-:W-:Y:S02]  /*6640*/  LOP3.LUT P6, RZ, R132, 0xff000000, RZ, 0xc0, !PT ;  /* 0xff00000084ff7812 */ /* 0x000fe400078cc0ff */
[----:B------:R-:W-:Y:S02]  /*6650*/  FSEL R0, R0, RZ, P3 ;  /* 0x000000ff00007208 */ /* 0x000fe40001800000 */
[----:B------:R-:W-:Y:S02]  /*6660*/  F2FP.BF16.F32.PACK_AB R58, R56, R58 ;  /* 0x0000003a383a723e */ /* 0x000fe400000010ff */
[----:B------:R-:W-:Y:S01]  /*6670*/  F2FP.BF16.F32.PACK_AB R94, R0, R94 ;  /* 0x0000005e005e723e */ /* 0x000fe200000010ff */
[----:B------:R-:W-:Y:S01]  /*6680*/  FMUL.FTZ R0, R144, R164 ;  /* 0x000000a490007220 */ /* 0x000fe20000410000 */
[----:B------:R-:W-:-:S02]  /*6690*/  LOP3.LUT P3, RZ, R132, 0xff0000, RZ, 0xc0, !PT ;  /* 0x00ff000084ff7812 */ /* 0x000fc4000786c0ff */
[----:B------:R-:W-:Y:S01]  /*66a0*/  F2FP.BF16.F32.PACK_AB R59, R59, R82 ;  /* 0x000000523b3b723e */ /* 0x000fe200000010ff */
[----:B------:R-:W-:Y:S01]  /*66b0*/  FMUL.FTZ R0, R0, UR6 ;  /* 0x0000000600007c20 */ /* 0x000fe20008410000 */
[----:B------:R-:W-:Y:S02]  /*66c0*/  FSEL R93, R93, RZ, P3 ;  /* 0x000000ff5d5d7208 */ /* 0x000fe40001800000 */
[----:B------:R-:W-:Y:S02]  /*66d0*/  LOP3.LUT P3, RZ, R132, 0xff00, RZ, 0xc0, !PT ;  /* 0x0000ff0084ff7812 */ /* 0x000fe4000786c0ff */
[C---:B------:R-:W-:Y:S02]  /*66e0*/  FSEL R56, R0.reuse, RZ, P6 ;  /* 0x000000ff00387208 */ /* 0x040fe40003000000 */
[----:B------:R-:W-:Y:S02]  /*66f0*/  FSEL R0, R0, RZ, P2 ;  /* 0x000000ff00007208 */ /* 0x000fe40001000000 */
[----:B------:R-:W-:-:S02]  /*6700*/  LOP3.LUT P2, RZ, R132, 0xff, RZ, 0xc0, !PT ;  /* 0x000000ff84ff7812 */ /* 0x000fc4000784c0ff */
[----:B------:R-:W-:Y:S01]  /*6710*/  F2FP.BF16.F32.PACK_AB R57, R0, R57 ;  /* 0x000000390039723e */ /* 0x000fe200000010ff */
[----:B------:R-:W-:Y:S01]  /*6720*/  FMUL.FTZ R0, R144, R174 ;  /* 0x000000ae90007220 */ /* 0x000fe20000410000 */
[----:B------:R-:W-:Y:S02]  /*6730*/  F2FP.BF16.F32.PACK_AB R93, R56, R93 ;  /* 0x0000005d385d723e */ /* 0x000fe400000010ff */
[----:B------:R-:W-:Y:S01]  /*6740*/  FSEL R56, R92, RZ, P5 ;  /* 0x000000ff5c387208 */ /* 0x000fe20002800000 */
[----:B------:R-:W-:Y:S01]  /*6750*/  FMUL.FTZ R0, R0, UR6 ;  /* 0x0000000600007c20 */ /* 0x000fe20008410000 */
[----:B------:R-:W-:-:S04]  /*6760*/  FSEL R92, R92, RZ, P3 ;  /* 0x000000ff5c5c7208 */ /* 0x000fc80001800000 */
[C---:B------:R-:W-:Y:S02]  /*6770*/  FSEL R82, R0.reuse, RZ, P2 ;  /* 0x000000ff00527208 */ /* 0x040fe40001000000 */
[----:B------:R-:W-:Y:S02]  /*6780*/  FSEL R0, R0, RZ, P4 ;  /* 0x000000ff00007208 */ /* 0x000fe40002000000 */
[----:B------:R-:W-:Y:S02]  /*6790*/  F2FP.BF16.F32.PACK_AB R92, R92, R82 ;  /* 0x000000525c5c723e */ /* 0x000fe400000010ff */
[----:B------:R-:W-:Y:S01]  /*67a0*/  F2FP.BF16.F32.PACK_AB R56, R56, R0 ;  /* 0x000000003838723e */ /* 0x000fe200000010ff */
[----:B------:R-:W-:Y:S06]  /*67b0*/  BRA `(.L_x_401) ;  /* 0x0000001000147947 */ /* 0x000fec0003800000 */
.L_x_404:
[-CC-:B------:R-:W-:Y:S01]  /*67c0*/  FFMA.FTZ R169, R169, R210.reuse, R209.reuse ;  /* 0x000000d2a9a97223 */ /* 0x180fe200000100d1 */
[-CC-:B------:R-:W-:Y:S01]  /*67d0*/  FFMA.FTZ R161, R161, R210.reuse, R209.reuse ;  /* 0x000000d2a1a17223 */ /* 0x180fe200000100d1 */
[-CC-:B------:R-:W-:Y:S01]  /*67e0*/  FFMA.FTZ R98, R171, R210.reuse, R209.reuse ;  /* 0x000000d2ab627223 */ /* 0x180fe200000100d1 */
[----:B------:R-:W-:Y:S01]  /*67f0*/  FFMA.FTZ R163, R163, R210, R209 ;  /* 0x000000d2a3a37223 */ /* 0x000fe200000100d1 */
[----:B------:R-:W-:Y:S01]  /*6800*/  FADD.FTZ R99, R168, -R169 ;  /* 0x800000a9a8637221 */ /* 0x000fe20000010000 */
[----:B------:R-:W-:Y:S01]  /*6810*/  FADD.FTZ R83, R160, -R161 ;  /* 0x800000a1a0537221 */ /* 0x000fe20000010000 */
[----:B------:R-:W-:Y:S01]  /*6820*/  FADD.FTZ R98, R170, -R98 ;  /* 0x80000062aa627221 */ /* 0x000fe20000010000 */
[----:B-----5:R-:W-:Y:S01]  /*6830*/  ISETP.GE.U32.AND P2, PT, R56, RZ, PT ;  /* 0x000000ff3800720c */ /* 0x020fe20003f46070 */
[C---:B------:R-:W-:Y:S01]  /*6840*/  FMUL.FTZ R99, R144.reuse, R99 ;  /* 0x0000006390637220 */ /* 0x040fe20000410000 */
[----:B------:R-:W-:Y:S01]  /*6850*/  FMUL.FTZ R83, R144, R83 ;  /* 0x0000005390537220 */ /* 0x000fe20000410000 */
[----:B------:R-:W-:Y:S01]  /*6860*/  ISETP.GE.U32.AND P3, PT, R132, RZ, PT ;  /* 0x000000ff8400720c */ /* 0x000fe20003f66070 */
[----:B------:R-:W-:Y:S01]  /*6870*/  FMUL.FTZ R98, R144, R98 ;  /* 0x0000006290627220 */ /* 0x000fe20000410000 */
[----:B------:R-:W-:Y:S01]  /*6880*/  FMUL.FTZ R95, R99, UR6 ;  /* 0x00000006635f7c20 */ /* 0x000fe20008410000 */
[----:B------:R-:W-:Y:S01]  /*6890*/  LOP3.LUT P5, RZ, R57, 0xff0000, RZ, 0xc0, !PT ;  /* 0x00ff000039ff7812 */ /* 0x000fe200078ac0ff */
[----:B-1----:R-:W-:Y:S01]  /*68a0*/  FMUL.FTZ R58, R83, UR6 ;  /* 0x00000006533a7c20 */ /* 0x002fe20008410000 */
[----:B------:R-:W-:Y:S01]  /*68b0*/  LOP3.LUT P4, RZ, R133, 0xff0000, RZ, 0xc0, !PT ;  /* 0x00ff000085ff7812 */ /* 0x000fe2000788c0ff */
[----:B------:R-:W-:Y:S01]  /*68c0*/  FADD.FTZ R162, R162, -R163 ;  /* 0x800000a3a2a27221 */ /* 0x000fe20000010000 */
[----:B------:R-:W-:Y:S01]  /*68d0*/  ISETP.GE.U32.AND.EX P2, PT, R57, 0x1000000, PT, P2 ;  /* 0x010000003900780c */ /* 0x000fe20003f46120 */
[----:B------:R-:W-:Y:S01]  /*68e0*/  FMUL.FTZ R94, R98, UR6 ;  /* 0x00000006625e7c20 */ /* 0x000fe20008410000 */
[----:B------:R-:W-:Y:S01]  /*68f0*/  ISETP.GE.U32.AND.EX P3, PT, R133, 0x1000000, PT, P3 ;  /* 0x010000008500780c */ /* 0x000fe20003f66130 */
[----:B------:R-:W-:Y:S01]  /*6900*/  FFMA.FTZ R173, R173, R210, R209 ;  /* 0x000000d2adad7223 */ /* 0x000fe200000100d1 */
[----:B------:R-:W-:Y:S01]  /*6910*/  LOP3.LUT P6, RZ, R57, 0xff, RZ, 0xc0, !PT ;  /* 0x000000ff39ff7812 */ /* 0x000fe200078cc0ff */
[----:B------:R-:W-:Y:S01]  /*6920*/  FMUL.FTZ R162, R144, R162 ;  /* 0x000000a290a27220 */ /* 0x000fe20000410000 */
[----:B------:R-:W-:Y:S01]  /*6930*/  FSEL R82, R95, RZ, P5 ;  /* 0x000000ff5f527208 */ /* 0x000fe20002800000 */
[----:B------:R-:W-:Y:S01]  /*6940*/  FADD.FTZ R172, R172, -R173 ;  /* 0x800000adacac7221 */ /* 0x000fe20000010000 */
[----:B------:R-:W-:Y:S01]  /*6950*/  LOP3.LUT P5, RZ, R133, 0xff, RZ, 0xc0, !PT ;  /* 0x000000ff85ff7812 */ /* 0x000fe200078ac0ff */
[-CC-:B------:R-:W-:Y:S01]  /*6960*/  FFMA.FTZ R165, R165, R210.reuse, R209.reuse ;  /* 0x000000d2a5a57223 */ /* 0x180fe200000100d1 */
[----:B------:R-:W-:Y:S01]  /*6970*/  FSEL R95, R95, RZ, P4 ;  /* 0x000000ff5f5f7208 */ /* 0x000fe20002000000 */
[----:B------:R-:W-:Y:S01]  /*6980*/  FFMA.FTZ R0, R0, R210, R209 ;  /* 0x000000d200007223 */ /* 0x000fe200000100d1 */
[----:B------:R-:W-:Y:S01]  /*6990*/  LOP3.LUT P4, RZ, R57, 0xff00, RZ, 0xc0, !PT ;  /* 0x0000ff0039ff7812 */ /* 0x000fe2000788c0ff */
[----:B------:R-:W-:Y:S01]  /*69a0*/  FMUL.FTZ R97, R144, R172 ;  /* 0x000000ac90617220 */ /* 0x000fe20000410000 */
[----:B------:R-:W-:Y:S01]  /*69b0*/  FSEL R59, R58, RZ, P2 ;  /* 0x000000ff3a3b7208 */ /* 0x000fe20001000000 */
[----:B------:R-:W-:Y:S01]  /*69c0*/  FADD.FTZ R164, R164, -R165 ;  /* 0x800000a5a4a47221 */ /* 0x000fe20000010000 */
[----:B------:R-:W-:Y:S01]  /*69d0*/  FSEL R57, R58, RZ, P3 ;  /* 0x000000ff3a397208 */ /* 0x000fe20001800000 */
[----:B------:R-:W-:Y:S01]  /*69e0*/  FADD.FTZ R174, R174, -R0 ;  /* 0x80000000aeae7221 */ /* 0x000fe20000010000 */
[C---:B------:R-:W-:Y:S01]  /*69f0*/  FSEL R58, R94.reuse, RZ, P6 ;  /* 0x000000ff5e3a7208 */ /* 0x040fe20003000000 */
[----:B------:R-:W-:Y:S01]  /*6a00*/  FMUL.FTZ R93, R97, UR6 ;  /* 0x00000006615d7c20 */ /* 0x000fe20008410000 */
[----:B------:R-:W-:Y:S01]  /*6a10*/  FSEL R94, R94, RZ, P5 ;  /* 0x000000ff5e5e7208 */ /* 0x000fe20002800000 */
[----:B------:R-:W-:Y:S01]  /*6a20*/  FMUL.FTZ R164, R144, R164 ;  /* 0x000000a490a47220 */ /* 0x000fe20000410000 */
[C---:B------:R-:W-:Y:S01]  /*6a30*/  LOP3.LUT P2, RZ, R56.reuse, 0xff0000, RZ, 0xc0, !PT ;  /* 0x00ff000038ff7812 */ /* 0x040fe2000784c0ff */
[----:B------:R-:W-:Y:S01]  /*6a40*/  FFMA.FTZ R167, R167, R210, R209 ;  /* 0x000000d2a7a77223 */ /* 0x000fe200000100d1 */
[----:B------:R-:W-:Y:S01]  /*6a50*/  LOP3.LUT P3, RZ, R56, 0xff000000, RZ, 0xc0, !PT ;  /* 0xff00000038ff7812 */ /* 0x000fe2000786c0ff */
[----:B------:R-:W-:Y:S01]  /*6a60*/  FMUL.FTZ R174, R144, R174 ;  /* 0x000000ae90ae7220 */ /* 0x000fe20000410000 */
[----:B------:R-:W-:Y:S01]  /*6a70*/  LOP3.LUT P6, RZ, R56, 0xff00, RZ, 0xc0, !PT ;  /* 0x0000ff0038ff7812 */ /* 0x000fe200078cc0ff */
[----:B------:R-:W-:Y:S01]  /*6a80*/  FADD.FTZ R166, R166, -R167 ;  /* 0x800000a7a6a67221 */ /* 0x000fe20000010000 */
[----:B------:R-:W-:Y:S01]  /*6a90*/  LOP3.LUT P5, RZ, R56, 0xff, RZ, 0xc0, !PT ;  /* 0x000000ff38ff7812 */ /* 0x000fe200078ac0ff */
[----:B------:R-:W-:Y:S01]  /*6aa0*/  FMUL.FTZ R56, R162, UR6 ;  /* 0x00000006a2387c20 */ /* 0x000fe20008410000 */
[----:B------:R-:W-:Y:S01]  /*6ab0*/  F2FP.BF16.F32.PACK_AB R95, R57, R95 ;  /* 0x0000005f395f723e */ /* 0x000fe200000010ff */
[----:B------:R-:W-:Y:S01]  /*6ac0*/  FMUL.FTZ R96, R144, R166 ;  /* 0x000000a690607220 */ /* 0x000fe20000410000 */
[----:B------:R-:W-:-:S02]  /*6ad0*/  FSEL R57, R93, RZ, P2 ;  /* 0x000000ff5d397208 */ /* 0x000fc40001000000 */
[----:B------:R-:W-:Y:S01]  /*6ae0*/  FSEL R0, R56, RZ, P4 ;  /* 0x000000ff38007208 */ /* 0x000fe20002000000 */
[----:B------:R-:W-:Y:S01]  /*6af0*/  FMUL.FTZ R92, R96, UR6 ;  /* 0x00000006605c7c20 */ /* 0x000fe20008410000 */
[----:B------:R-:W-:Y:S02]  /*6b00*/  LOP3.LUT P4, RZ, R133, 0xff00, RZ, 0xc0, !PT ;  /* 0x0000ff0085ff7812 */ /* 0x000fe4000788c0ff */
[----:B------:R-:W-:Y:S01]  /*6b10*/  F2FP.BF16.F32.PACK_AB R58, R0, R58 ;  /* 0x0000003a003a723e */ /* 0x000fe200000010ff */
[----:B------:R-:W-:Y:S01]  /*6b20*/  FMUL.FTZ R0, R164, UR6 ;  /* 0x00000006a4007c20 */ /* 0x000fe20008410000 */
[----:B------:R-:W-:Y:S02]  /*6b30*/  FSEL R56, R56, RZ, P4 ;  /* 0x000000ff38387208 */ /* 0x000fe40002000000 */
[----:B------:R-:W-:Y:S02]  /*6b40*/  LOP3.LUT P2, RZ, R132, 0xff000000, RZ, 0xc0, !PT ;  /* 0xff00000084ff7812 */ /* 0x000fe4000784c0ff */
[----:B------:R-:W-:-:S02]  /*6b50*/  F2FP.BF16.F32.PACK_AB R94, R56, R94 ;  /* 0x0000005e385e723e */ /* 0x000fc400000010ff */
[C---:B------:R-:W-:Y:S02]  /*6b60*/  FSEL R56, R0.reuse, RZ, P2 ;  /* 0x000000ff00387208 */ /* 0x040fe40001000000 */
[----:B------:R-:W-:Y:S02]  /*6b70*/  FSEL R0, R0, RZ, P3 ;  /* 0x000000ff00007208 */ /* 0x000fe40001800000 */
[----:B------:R-:W-:Y:S02]  /*6b80*/  LOP3.LUT P4, RZ, R132, 0xff0000, RZ, 0xc0, !PT ;  /* 0x00ff000084ff7812 */ /* 0x000fe4000788c0ff */
[----:B------:R-:W-:Y:S01]  /*6b90*/  F2FP.BF16.F32.PACK_AB R57, R0, R57 ;  /* 0x000000390039723e */ /* 0x000fe200000010ff */
[----:B------:R-:W-:Y:S01]  /*6ba0*/  FMUL.FTZ R0, R174, UR6 ;  /* 0x00000006ae007c20 */ /* 0x000fe20008410000 */
[----:B------:R-:W-:Y:S02]  /*6bb0*/  FSEL R93, R93, RZ, P4 ;  /* 0x000000ff5d5d7208 */ /* 0x000fe40002000000 */
[----:B------:R-:W-:-:S02]  /*6bc0*/  LOP3.LUT P2, RZ, R132, 0xff, RZ, 0xc0, !PT ;  /* 0x000000ff84ff7812 */ /* 0x000fc4000784c0ff */
[----:B------:R-:W-:Y:S02]  /*6bd0*/  LOP3.LUT P3, RZ, R132, 0xff00, RZ, 0xc0, !PT ;  /* 0x0000ff0084ff7812 */ /* 0x000fe4000786c0ff */
[----:B------:R-:W-:Y:S02]  /*6be0*/  F2FP.BF16.F32.PACK_AB R59, R59, R82 ;  /* 0x000000523b3b723e */ /* 0x000fe400000010ff */
[----:B------:R-:W-:Y:S02]  /*6bf0*/  F2FP.BF16.F32.PACK_AB R93, R56, R93 ;  /* 0x0000005d385d723e */ /* 0x000fe400000010ff */
[----:B------:R-:W-:Y:S02]  /*6c00*/  FSEL R56, R92, RZ, P6 ;  /* 0x000000ff5c387208 */ /* 0x000fe40003000000 */
[----:B------:R-:W-:Y:S02]  /*6c10*/  FSEL R82, R0, RZ, P2 ;  /* 0x000000ff00527208 */ /* 0x000fe40001000000 */
[----:B------:R-:W-:-:S02]  /*6c20*/  FSEL R92, R92, RZ, P3 ;  /* 0x000000ff5c5c7208 */ /* 0x000fc40001800000 */
[----:B------:R-:W-:Y:S02]  /*6c30*/  FSEL R0, R0, RZ, P5 ;  /* 0x000000ff00007208 */ /* 0x000fe40002800000 */
[----:B------:R-:W-:Y:S02]  /*6c40*/  F2FP.BF16.F32.PACK_AB R99, R83, R99 ;  /* 0x000000635363723e */ /* 0x000fe400000010ff */
[----:B------:R-:W-:Y:S02]  /*6c50*/  F2FP.BF16.F32.PACK_AB R98, R162, R98 ;  /* 0x00000062a262723e */ /* 0x000fe400000010ff */
[----:B------:R-:W-:Y:S02]  /*6c60*/  F2FP.BF16.F32.PACK_AB R97, R164, R97 ;  /* 0x00000061a461723e */ /* 0x000fe400000010ff */
[----:B------:R-:W-:Y:S02]  /*6c70*/  F2FP.BF16.F32.PACK_AB R96, R96, R174 ;  /* 0x000000ae6060723e */ /* 0x000fe400000010ff */
[----:B------:R-:W-:-:S02]  /*6c80*/  F2FP.BF16.F32.PACK_AB R92, R92, R82 ;  /* 0x000000525c5c723e */ /* 0x000fc400000010ff */
[----:B------:R-:W-:Y:S01]  /*6c90*/  F2FP.BF16.F32.PACK_AB R56, R56, R0 ;  /* 0x000000003838723e */ /* 0x000fe200000010ff */
[----:B------:R-:W-:Y:S06]  /*6ca0*/  BRA `(.L_x_401) ;  /* 0x0000000800d87947 */ /* 0x000fec0003800000 */
.L_x_403:
[----:B------:R-:W-:Y:S01]  /*6cb0*/  UMOV UR4, UR8 ;  /* 0x0000000800047c82 */ /* 0x000fe20008000000 */
[----:B------:R-:W-:Y:S01]  /*6cc0*/  UMOV UR5, UR9 ;  /* 0x0000000900057c82 */ /* 0x000fe20008000000 */
[----:B------:R-:W-:-:S04]  /*6cd0*/  UISETP.NE.U32.AND UP0, UPT, UR4, URZ, UPT ;  /* 0x000000ff0400728c */ /* 0x000fc8000bf05070 */
[----:B------:R-:W-:-:S09]  /*6ce0*/  UISETP.NE.AND.EX UP0, UPT, UR5, URZ, UPT, UP0 ;  /* 0x000000ff0500728c */ /* 0x000fd2000bf05300 */
[----:B------:R-:W-:Y:S05]  /*6cf0*/  BRA.U UP0, `(.L_x_405) ;  /* 0x00000005005c7547 */ /* 0x000fea000b800000 */
[-C--:B------:R-:W-:Y:S01]  /*6d00*/  FFMA.FTZ R169, R169, R210.reuse, R209 ;  /* 0x000000d2a9a97223 */ /* 0x080fe200000100d1 */
[----:B-1---5:R-:W-:Y:S01]  /*6d10*/  PRMT R59, R67, 0x7632, R59 ;  /* 0x00007632433b7816 */ /* 0x022fe2000000003b */
[-C--:B------:R-:W-:Y:S01]  /*6d20*/  FFMA.FTZ R161, R161, R210.reuse, R209 ;  /* 0x000000d2a1a17223 */ /* 0x080fe200000100d1 */
[----:B------:R-:W-:Y:S01]  /*6d30*/  SHF.L.U32 R82, R67, 0x10, RZ ;  /* 0x0000001043527819 */ /* 0x000fe200000006ff */
[----:B------:R-:W-:Y:S01]  /*6d40*/  FADD.FTZ R169, R168, -R169 ;  /* 0x800000a9a8a97221 */ /* 0x000fe20000010000 */
[-C--:B------:R-:W-:Y:S01]  /*6d50*/  FFMA.FTZ R171, R171, R210.reuse, R209 ;  /* 0x000000d2abab7223 */ /* 0x080fe200000100d1 */
[----:B------:R-:W-:Y:S01]  /*6d60*/  FADD.FTZ R161, R160, -R161 ;  /* 0x800000a1a0a17221 */ /* 0x000fe20000010000 */
[----:B------:R-:W-:Y:S01]  /*6d70*/  PRMT R58, R66, 0x7632, R58 ;  /* 0x00007632423a7816 */ /* 0x000fe2000000003a */
[----:B------:R-:W-:Y:S02]  /*6d80*/  IMAD.U32 R59, R59, 0x10000, RZ ;  /* 0x000100003b3b7824 */ /* 0x000fe400078e00ff */
[-C--:B------:R-:W-:Y:S01]  /*6d90*/  FFMA.FTZ R163, R163, R210.reuse, R209 ;  /* 0x000000d2a3a37223 */ /* 0x080fe200000100d1 */
[----:B------:R-:W-:Y:S01]  /*6da0*/  FFMA.FTZ R82, R144, R169, R82 ;  /* 0x000000a990527223 */ /* 0x000fe20000010052 */
[----:B------:R-:W-:Y:S01]  /*6db0*/  SHF.L.U32 R94, R66, 0x10, RZ ;  /* 0x00000010425e7819 */ /* 0x000fe200000006ff */
[----:B------:R-:W-:Y:S01]  /*6dc0*/  FADD.FTZ R171, R170, -R171 ;  /* 0x800000abaaab7221 */ /* 0x000fe20000010000 */
[----:B------:R-:W-:Y:S01]  /*6dd0*/  SHF.L.U32 R58, R58, 0x10, RZ ;  /* 0x000000103a3a7819 */ /* 0x000fe200000006ff */
[----:B------:R-:W-:Y:S01]  /*6de0*/  FFMA.FTZ R59, R144, R161, R59 ;  /* 0x000000a1903b7223 */ /* 0x000fe2000001003b */
[----:B------:R-:W-:Y:S01]  /*6df0*/  FADD.FTZ R163, R162, -R163 ;  /* 0x800000a3a2a37221 */ /* 0x000fe20000010000 */
[----:B------:R-:W-:Y:S01]  /*6e00*/  ISETP.GE.U32.AND P2, PT, R56, RZ, PT ;  /* 0x000000ff3800720c */ /* 0x000fe20003f46070 */
[----:B------:R-:W-:Y:S01]  /*6e10*/  FMUL.FTZ R82, R82, UR6 ;  /* 0x0000000652527c20 */ /* 0x000fe20008410000 */
[----:B------:R-:W-:Y:S01]  /*6e20*/  LOP3.LUT P4, RZ, R133, 0xff0000, RZ, 0xc0, !PT ;  /* 0x00ff000085ff7812 */ /* 0x000fe2000788c0ff */
[C---:B------:R-:W-:Y:S01]  /*6e30*/  FFMA.FTZ R94, R144.reuse, R171, R94 ;  /* 0x000000ab905e7223 */ /* 0x040fe2000001005e */
[----:B------:R-:W-:Y:S01]  /*6e40*/  FMUL.FTZ R95, R59, UR6 ;  /* 0x000000063b5f7c20 */ /* 0x000fe20008410000 */
[----:B------:R-:W-:Y:S01]  /*6e50*/  FFMA.FTZ R58, R144, R163, R58 ;  /* 0x000000a3903a7223 */ /* 0x000fe2000001003a */
[C---:B------:R-:W-:Y:S01]  /*6e60*/  LOP3.LUT P5, RZ, R57.reuse, 0xff0000, RZ, 0xc0, !PT ;  /* 0x00ff000039ff7812 */ /* 0x040fe200078ac0ff */
[----:B------:R-:W-:Y:S01]  /*6e70*/  FMUL.FTZ R94, R94, UR6 ;  /* 0x000000065e5e7c20 */ /* 0x000fe20008410000 */
[----:B------:R-:W-:Y:S01]  /*6e80*/  ISETP.GE.U32.AND.EX P2, PT, R57, 0x1000000, PT, P2 ;  /* 0x010000003900780c */ /* 0x000fe20003f46120 */
[-CC-:B------:R-:W-:Y:S01]  /*6e90*/  FFMA.FTZ R167, R167, R210.reuse, R209.reuse ;  /* 0x000000d2a7a77223 */ /* 0x180fe200000100d1 */
[----:B------:R-:W-:Y:S01]  /*6ea0*/  ISETP.GE.U32.AND P3, PT, R132, RZ, PT ;  /* 0x000000ff8400720c */ /* 0x000fe20003f66070 */
[-C--:B------:R-:W-:Y:S01]  /*6eb0*/  FFMA.FTZ R173, R173, R210.reuse, R209 ;  /* 0x000000d2adad7223 */ /* 0x080fe200000100d1 */
[----:B------:R-:W-:Y:S01]  /*6ec0*/  FSEL R92, R82, RZ, P4 ;  /* 0x000000ff525c7208 */ /* 0x000fe20002000000 */
[----:B------:R-:W-:Y:S01]  /*6ed0*/  FADD.FTZ R167, R166, -R167 ;  /* 0x800000a7a6a77221 */ /* 0x000fe20000010000 */
[C---:B------:R-:W-:Y:S01]  /*6ee0*/  LOP3.LUT P6, RZ, R57.reuse, 0xff, RZ, 0xc0, !PT ;  /* 0x000000ff39ff7812 */ /* 0x040fe200078cc0ff */
[----:B------:R-:W-:Y:S01]  /*6ef0*/  FADD.FTZ R173, R172, -R173 ;  /* 0x800000adacad7221 */ /* 0x000fe20000010000 */
[----:B------:R-:W-:Y:S01]  /*6f00*/  LOP3.LUT P4, RZ, R57, 0xff00, RZ, 0xc0, !PT ;  /* 0x0000ff0039ff7812 */ /* 0x000fe2000788c0ff */
[----:B------:R-:W-:Y:S01]  /*6f10*/  FMUL.FTZ R57, R58, UR6 ;  /* 0x000000063a397c20 */ /* 0x000fe20008410000 */
[----:B------:R-:W-:Y:S01]  /*6f20*/  FSEL R83, R82, RZ, P5 ;  /* 0x000000ff52537208 */ /* 0x000fe20002800000 */
[-CC-:B------:R-:W-:Y:S01]  /*6f30*/  FFMA.FTZ R165, R165, R210.reuse, R209.reuse ;  /* 0x000000d2a5a57223 */ /* 0x180fe200000100d1 */
[----:B------:R-:W-:Y:S01]  /*6f40*/  FSEL R59, R95, RZ, P2 ;  /* 0x000000ff5f3b7208 */ /* 0x000fe20001000000 */
[----:B------:R-:W-:Y:S01]  /*6f50*/  FFMA.FTZ R93, R0, R210, R209 ;  /* 0x000000d2005d7223 */ /* 0x000fe200000100d1 */
[C---:B------:R-:W-:Y:S01]  /*6f60*/  LOP3.LUT P5, RZ, R133.reuse, 0xff, RZ, 0xc0, !PT ;  /* 0x000000ff85ff7812 */ /* 0x040fe200078ac0ff */
[----:B------:R-:W-:Y:S01]  /*6f70*/  FADD.FTZ R164, R164, -R165 ;  /* 0x800000a5a4a47221 */ /* 0x000fe20000010000 */
[C---:B------:R-:W-:Y:S01]  /*6f80*/  ISETP.GE.U32.AND.EX P3, PT, R133.reuse, 0x1000000, PT, P3 ;  /* 0x010000008500780c */ /* 0x040fe20003f66130 */
[----:B------:R-:W-:Y:S01]  /*6f90*/  FADD.FTZ R174, R174, -R93 ;  /* 0x8000005daeae7221 */ /* 0x000fe20000010000 */
[----:B------:R-:W-:-:S02]  /*6fa0*/  LOP3.LUT P2, RZ, R133, 0xff00, RZ, 0xc0, !PT ;  /* 0x0000ff0085ff7812 */ /* 0x000fc4000784c0ff */
[C---:B------:R-:W-:Y:S02]  /*6fb0*/  FSEL R58, R94.reuse, RZ, P6 ;  /* 0x000000ff5e3a7208 */ /* 0x040fe40003000000 */
[----:B------:R-:W-:Y:S02]  /*6fc0*/  FSEL R95, R95, RZ, P3 ;  /* 0x000000ff5f5f7208 */ /* 0x000fe40001800000 */
[----:B------:R-:W-:Y:S02]  /*6fd0*/  FSEL R94, R94, RZ, P5 ;  /* 0x000000ff5e5e7208 */ /* 0x000fe40002800000 */
[----:B------:R-:W-:Y:S02]  /*6fe0*/  FSEL R82, R57, RZ, P2 ;  /* 0x000000ff39527208 */ /* 0x000fe40001000000 */
[C---:B------:R-:W-:Y:S02]  /*6ff0*/  LOP3.LUT P3, RZ, R56.reuse, 0xff0000, RZ, 0xc0, !PT ;  /* 0x00ff000038ff7812 */ /* 0x040fe4000786c0ff */
[----:B------:R-:W-:-:S02]  /*7000*/  LOP3.LUT P6, RZ, R56, 0xff000000, RZ, 0xc0, !PT ;  /* 0xff00000038ff7812 */ /* 0x000fc400078cc0ff */
[C---:B------:R-:W-:Y:S02]  /*7010*/  LOP3.LUT P5, RZ, R56.reuse, 0xff00, RZ, 0xc0, !PT ;  /* 0x0000ff0038ff7812 */ /* 0x040fe400078ac0ff */
[----:B------:R-:W-:Y:S02]  /*7020*/  LOP3.LUT P2, RZ, R56, 0xff, RZ, 0xc0, !PT ;  /* 0x000000ff38ff7812 */ /* 0x000fe4000784c0ff */
[----:B------:R-:W-:Y:S02]  /*7030*/  PRMT R56, R64, 0x7632, R56 ;  /* 0x0000763240387816 */ /* 0x000fe40000000038 */
[----:B------:R-:W-:Y:S02]  /*7040*/  PRMT R158, R65, 0x7632, R158 ;  /* 0x00007632419e7816 */ /* 0x000fe4000000009e */
[----:B------:R-:W-:Y:S02]  /*7050*/  SHF.L.U32 R56, R56, 0x10, RZ ;  /* 0x0000001038387819 */ /* 0x000fe400000006ff */
[----:B------:R-:W-:Y:S01]  /*7060*/  FSEL R57, R57, RZ, P4 ;  /* 0x000000ff39397208 */ /* 0x000fe20002000000 */
[----:B------:R-:W-:Y:S01]  /*7070*/  IMAD.U32 R0, R158, 0x10000, RZ ;  /* 0x000100009e007824 */ /* 0x000fe200078e00ff */
[----:B------:R-:W-:Y:S01]  /*7080*/  LOP3.LUT P4, RZ, R132, 0xff0000, RZ, 0xc0, !PT ;  /* 0x00ff000084ff7812 */ /* 0x000fe2000788c0ff */
[C---:B------:R-:W-:Y:S01]  /*7090*/  FFMA.FTZ R167, R144.reuse, R167, R56 ;  /* 0x000000a790a77223 */ /* 0x040fe20000010038 */
[----:B------:R-:W-:Y:S01]  /*70a0*/  SHF.L.U32 R56, R65, 0x10, RZ ;  /* 0x0000001041387819 */ /* 0x000fe200000006ff */
[----:B------:R-:W-:Y:S01]  /*70b0*/  FFMA.FTZ R0, R144, R164, R0 ;  /* 0x000000a490007223 */ /* 0x000fe20000010000 */
[----:B------:R-:W-:Y:S01]  /*70c0*/  F2FP.BF16.F32.PACK_AB R58, R57, R58 ;  /* 0x0000003a393a723e */ /* 0x000fe200000010ff */
[----:B------:R-:W-:Y:S01]  /*70d0*/  FMUL.FTZ R167, R167, UR6 ;  /* 0x00000006a7a77c20 */ /* 0x000fe20008410000 */
[----:B------:R-:W-:Y:S01]  /*70e0*/  F2FP.BF16.F32.PACK_AB R94, R82, R94 ;  /* 0x0000005e525e723e */ /* 0x000fe200000010ff */
[----:B------:R-:W-:Y:S01]  /*70f0*/  FFMA.FTZ R173, R144, R173, R56 ;  /* 0x000000ad90ad7223 */ /* 0x000fe20000010038 */
[----:B------:R-:W-:Y:S01]  /*7100*/  FMUL.FTZ R0, R0, UR6 ;  /* 0x0000000600007c20 */ /* 0x000fe20008410000 */
[----:B------:R-:W-:-:S02]  /*7110*/  F2FP.BF16.F32.PACK_AB R95, R95, R92 ;  /* 0x0000005c5f5f723e */ /* 0x000fc400000010ff */
[----:B------:R-:W-:Y:S01]  /*7120*/  FMUL.FTZ R173, R173, UR6 ;  /* 0x00000006adad7c20 */ /* 0x000fe20008410000 */
[----:B------:R-:W-:-:S04]  /*7130*/  F2FP.BF16.F32.PACK_AB R59, R59, R83 ;  /* 0x000000533b3b723e */ /* 0x000fc800000010ff */
[C---:B------:R-:W-:Y:S02]  /*7140*/  FSEL R93, R173.reuse, RZ, P4 ;  /* 0x000000ffad5d7208 */ /* 0x040fe40002000000 */
[----:B------:R-:W-:Y:S02]  /*7150*/  LOP3.LUT P4, RZ, R132, 0xff000000, RZ, 0xc0, !PT ;  /* 0xff00000084ff7812 */ /* 0x000fe4000788c0ff */
[----:B------:R-:W-:Y:S02]  /*7160*/  FSEL R57, R173, RZ, P3 ;  /* 0x000000ffad397208 */ /* 0x000fe40001800000 */
[C---:B------:R-:W-:Y:S02]  /*7170*/  FSEL R56, R0.reuse, RZ, P4 ;  /* 0x000000ff00387208 */ /* 0x040fe40002000000 */
[----:B------:R-:W-:Y:S02]  /*7180*/  FSEL R0, R0, RZ, P6 ;  /* 0x000000ff00007208 */ /* 0x000fe40003000000 */
[----:B------:R-:W-:-:S02]  /*7190*/  F2FP.BF16.F32.PACK_AB R93, R56, R93 ;  /* 0x0000005d385d723e */ /* 0x000fc400000010ff */
[----:B------:R-:W-:Y:S02]  /*71a0*/  SHF.L.U32 R56, R64, 0x10, RZ ;  /* 0x0000001040387819 */ /* 0x000fe400000006ff */
[----:B------:R-:W-:Y:S02]  /*71b0*/  F2FP.BF16.F32.PACK_AB R57, R0, R57 ;  /* 0x000000390039723e */ /* 0x000fe400000010ff */
[----:B------:R-:W-:Y:S01]  /*71c0*/  LOP3.LUT P3, RZ, R132, 0xff, RZ, 0xc0, !PT ;  /* 0x000000ff84ff7812 */ /* 0x000fe2000786c0ff */
[----:B------:R-:W-:Y:S01]  /*71d0*/  FFMA.FTZ R56, R144, R174, R56 ;  /* 0x000000ae90387223 */ /* 0x000fe20000010038 */
[----:B------:R-:W-:-:S03]  /*71e0*/  LOP3.LUT P4, RZ, R132, 0xff00, RZ, 0xc0, !PT ;  /* 0x0000ff0084ff7812 */ /* 0x000fc6000788c0ff */
[----:B------:R-:W-:Y:S01]  /*71f0*/  FMUL.FTZ R0, R56, UR6 ;  /* 0x0000000638007c20 */ /* 0x000fe20008410000 */
[C---:B------:R-:W-:Y:S02]  /*7200*/  FSEL R56, R167.reuse, RZ, P5 ;  /* 0x000000ffa7387208 */ /* 0x040fe40002800000 */
[----:B------:R-:W-:Y:S02]  /*7210*/  FSEL R92, R167, RZ, P4 ;  /* 0x000000ffa75c7208 */ /* 0x000fe40002000000 */
[C---:B------:R-:W-:Y:S02]  /*7220*/  FSEL R82, R0.reuse, RZ, P3 ;  /* 0x000000ff00527208 */ /* 0x040fe40001800000 */
[----:B------:R-:W-:Y:S02]  /*7230*/  FSEL R0, R0, RZ, P2 ;  /* 0x000000ff00007208 */ /* 0x000fe40001000000 */
[----:B------:R-:W-:Y:S02]  /*7240*/  F2FP.BF16.F32.PACK_AB R92, R92, R82 ;  /* 0x000000525c5c723e */ /* 0x000fe400000010ff */
[----:B------:R-:W-:Y:S01]  /*7250*/  F2FP.BF16.F32.PACK_AB R56, R56, R0 ;  /* 0x000000003838723e */ /* 0x000fe200000010ff */
[----:B------:R-:W-:Y:S06]  /*7260*/  BRA `(.L_x_401) ;  /* 0x0000000400687947 */ /* 0x000fec0003800000 */
.L_x_405:
[----:B-1---5:R-:W-:Y:S01]  /*7270*/  PRMT R58, R67, 0x7632, R58 ;  /* 0x00007632433a7816 */ /* 0x022fe2000000003a */
[-CC-:B------:R-:W-:Y:S01]  /*7280*/  FFMA.FTZ R161, R161, R210.reuse, R209.reuse ;  /* 0x000000d2a1a17223 */ /* 0x180fe200000100d1 */
[-CC-:B------:R-:W-:Y:S01]  /*7290*/  FFMA.FTZ R169, R169, R210.reuse, R209.reuse ;  /* 0x000000d2a9a97223 */ /* 0x180fe200000100d1 */
[----:B------:R-:W-:Y:S01]  /*72a0*/  SHF.L.U32 R59, R67, 0x10, RZ ;  /* 0x00000010433b7819 */ /* 0x000fe200000006ff */
[----:B------:R-:W-:Y:S01]  /*72b0*/  FFMA.FTZ R171, R171, R210, R209 ;  /* 0x000000d2abab7223 */ /* 0x000fe200000100d1 */
[----:B------:R-:W-:Y:S01]  /*72c0*/  FADD.FTZ R99, R160, -R161 ;  /* 0x800000a1a0637221 */ /* 0x000fe20000010000 */
[----:B------:R-:W-:Y:S02]  /*72d0*/  IMAD.U32 R58, R58, 0x10000, RZ ;  /* 0x000100003a3a7824 */ /* 0x000fe400078e00ff */
[----:B------:R-:W-:Y:S01]  /*72e0*/  FADD.FTZ R83, R168, -R169 ;  /* 0x800000a9a8537221 */ /* 0x000fe20000010000 */
[----:B------:R-:W-:Y:S01]  /*72f0*/  FADD.FTZ R98, R170, -R171 ;  /* 0x800000abaa627221 */ /* 0x000fe20000010000 */
[----:B------:R-:W-:Y:S01]  /*7300*/  ISETP.GE.U32.AND P2, PT, R56, RZ, PT ;  /* 0x000000ff3800720c */ /* 0x000fe20003f46070 */
[----:B------:R-:W-:Y:S01]  /*7310*/  FFMA.FTZ R99, R144, R99, R58 ;  /* 0x0000006390637223 */ /* 0x000fe2000001003a */
[----:B------:R-:W-:Y:S01]  /*7320*/  SHF.L.U32 R58, R66, 0x10, RZ ;  /* 0x00000010423a7819 */ /* 0x000fe200000006ff */
[----:B------:R-:W-:Y:S01]  /*7330*/  FFMA.FTZ R83, R144, R83, R59 ;  /* 0x0000005390537223 */ /* 0x000fe2000001003b */
[----:B------:R-:W-:Y:S01]  /*7340*/  LOP3.LUT P5, RZ, R57, 0xff0000, RZ, 0xc0, !PT ;  /* 0x00ff000039ff7812 */ /* 0x000fe200078ac0ff */
[----:B------:R-:W-:Y:S01]  /*7350*/  FMUL.FTZ R82, R99, UR6 ;  /* 0x0000000663527c20 */ /* 0x000fe20008410000 */
[----:B------:R-:W-:Y:S01]  /*7360*/  ISETP.GE.U32.AND P3, PT, R132, RZ, PT ;  /* 0x000000ff8400720c */ /* 0x000fe20003f66070 */
[----:B------:R-:W-:Y:S01]  /*7370*/  FFMA.FTZ R98, R144, R98, R58 ;  /* 0x0000006290627223 */ /* 0x000fe2000001003a */
[----:B------:R-:W-:Y:S01]  /*7380*/  FMUL.FTZ R95, R83, UR6 ;  /* 0x00000006535f7c20 */ /* 0x000fe20008410000 */
[----:B------:R-:W-:Y:S01]  /*7390*/  LOP3.LUT P4, RZ, R133, 0xff0000, RZ, 0xc0, !PT ;  /* 0x00ff000085ff7812 */ /* 0x000fe2000788c0ff */
[-CC-:B------:R-:W-:Y:S01]  /*73a0*/  FFMA.FTZ R0, R0, R210.reuse, R209.reuse ;  /* 0x000000d200007223 */ /* 0x180fe200000100d1 */
[----:B------:R-:W-:Y:S01]  /*73b0*/  FMUL.FTZ R94, R98, UR6 ;  /* 0x00000006625e7c20 */ /* 0x000fe20008410000 */
[----:B------:R-:W-:Y:S01]  /*73c0*/  LOP3.LUT P6, RZ, R57, 0xff, RZ, 0xc0, !PT ;  /* 0x000000ff39ff7812 */ /* 0x000fe200078cc0ff */
[-CC-:B------:R-:W-:Y:S01]  /*73d0*/  FFMA.FTZ R163, R163, R210.reuse, R209.reuse ;  /* 0x000000d2a3a37223 */ /* 0x180fe200000100d1 */
[----:B------:R-:W-:Y:S01]  /*73e0*/  FSEL R59, R95, RZ, P5 ;  /* 0x000000ff5f3b7208 */ /* 0x000fe20002800000 */
[----:B------:R-:W-:Y:S01]  /*73f0*/  FADD.FTZ R174, R174, -R0 ;  /* 0x80000000aeae7221 */ /* 0x000fe20000010000 */
[----:B------:R-:W-:Y:S01]  /*7400*/  ISETP.GE.U32.AND.EX P2, PT, R57, 0x1000000, PT, P2 ;  /* 0x010000003900780c */ /* 0x000fe20003f46120 */
[-C--:B------:R-:W-:Y:S01]  /*7410*/  FFMA.FTZ R165, R165, R210.reuse, R209 ;  /* 0x000000d2a5a57223 */ /* 0x080fe200000100d1 */
[C---:B------:R-:W-:Y:S01]  /*7420*/  LOP3.LUT P5, RZ, R133.reuse, 0xff, RZ, 0xc0, !PT ;  /* 0x000000ff85ff7812 */ /* 0x040fe200078ac0ff */
[----:B------:R-:W-:Y:S01]  /*7430*/  FADD.FTZ R162, R162, -R163 ;  /* 0x800000a3a2a27221 */ /* 0x000fe20000010000 */
[----:B------:R-:W-:Y:S01]  /*7440*/  ISETP.GE.U32.AND.EX P3, PT, R133, 0x1000000, PT, P3 ;  /* 0x010000008500780c */ /* 0x000fe20003f66130 */
[----:B------:R-:W-:Y:S01]  /*7450*/  FADD.FTZ R164, R164, -R165 ;  /* 0x800000a5a4a47221 */ /* 0x000fe20000010000 */
[----:B------:R-:W-:Y:S01]  /*7460*/  FSEL R95, R95, RZ, P4 ;  /* 0x000000ff5f5f7208 */ /* 0x000fe20002000000 */
[-CC-:B------:R-:W-:Y:S01]  /*7470*/  FFMA.FTZ R173, R173, R210.reuse, R209.reuse ;  /* 0x000000d2adad7223 */ /* 0x180fe200000100d1 */
[----:B------:R-:W-:Y:S01]  /*7480*/  LOP3.LUT P4, RZ, R57, 0xff00, RZ, 0xc0, !PT ;  /* 0x0000ff0039ff7812 */ /* 0x000fe2000788c0ff */
[----:B------:R-:W-:Y:S01]  /*7490*/  FFMA.FTZ R167, R167, R210, R209 ;  /* 0x000000d2a7a77223 */ /* 0x000fe200000100d1 */
[----:B------:R-:W-:Y:S01]  /*74a0*/  FSEL R57, R82, RZ, P2 ;  /* 0x000000ff52397208 */ /* 0x000fe20001000000 */
[----:B------:R-:W-:Y:S01]  /*74b0*/  FADD.FTZ R172, R172, -R173 ;  /* 0x800000adacac7221 */ /* 0x000fe20000010000 */
[----:B------:R-:W-:Y:S01]  /*74c0*/  FSEL R58, R94, RZ, P6 ;  /* 0x000000ff5e3a7208 */ /* 0x000fe20003000000 */
[----:B------:R-:W-:Y:S01]  /*74d0*/  FADD.FTZ R166, R166, -R167 ;  /* 0x800000a7a6a67221 */ /* 0x000fe20000010000 */
[----:B------:R-:W-:-:S02]  /*74e0*/  FSEL R82, R82, RZ, P3 ;  /* 0x000000ff52527208 */ /* 0x000fc40001800000 */
[----:B------:R-:W-:Y:S02]  /*74f0*/  FSEL R94, R94, RZ, P5 ;  /* 0x000000ff5e5e7208 */ /* 0x000fe40002800000 */
[C---:B------:R-:W-:Y:S02]  /*7500*/  LOP3.LUT P2, RZ, R56.reuse, 0xff0000, RZ, 0xc0, !PT ;  /* 0x00ff000038ff7812 */ /* 0x040fe4000784c0ff */
[C---:B------:R-:W-:Y:S02]  /*7510*/  LOP3.LUT P3, RZ, R56.reuse, 0xff000000, RZ, 0xc0, !PT ;  /* 0xff00000038ff7812 */ /* 0x040fe4000786c0ff */
[C---:B------:R-:W-:Y:S02]  /*7520*/  LOP3.LUT P6, RZ, R56.reuse, 0xff00, RZ, 0xc0, !PT ;  /* 0x0000ff0038ff7812 */ /* 0x040fe400078cc0ff */
[----:B------:R-:W-:Y:S02]  /*7530*/  LOP3.LUT P5, RZ, R56, 0xff, RZ, 0xc0, !PT ;  /* 0x000000ff38ff7812 */ /* 0x000fe400078ac0ff */
[----:B------:R-:W-:-:S02]  /*7540*/  PRMT R56, R66, 0x7632, R56 ;  /* 0x0000763242387816 */ /* 0x000fc40000000038 */
[C---:B------:R-:W-:Y:S02]  /*7550*/  PRMT R0, R65.reuse, 0x7632, R0 ;  /* 0x0000763241007816 */ /* 0x040fe40000000000 */
[----:B------:R-:W-:Y:S02]  /*7560*/  SHF.L.U32 R56, R56, 0x10, RZ ;  /* 0x0000001038387819 */ /* 0x000fe400000006ff */
[----:B------:R-:W-:Y:S01]  /*7570*/  SHF.L.U32 R97, R65, 0x10, RZ ;  /* 0x0000001041617819 */ /* 0x000fe200000006ff */
[----:B------:R-:W-:Y:S01]  /*7580*/  IMAD.U32 R0, R0, 0x10000, RZ ;  /* 0x0001000000007824 */ /* 0x000fe200078e00ff */
[----:B------:R-:W-:Y:S01]  /*7590*/  PRMT R96, R64, 0x7632, R96 ;  /* 0x0000763240607816 */ /* 0x000fe20000000060 */
[C---:B------:R-:W-:Y:S01]  /*75a0*/  FFMA.FTZ R56, R144.reuse, R162, R56 ;  /* 0x000000a290387223 */ /* 0x040fe20000010038 */
[----:B------:R-:W-:Y:S01]  /*75b0*/  F2FP.BF16.F32.PACK_AB R59, R57, R59 ;  /* 0x0000003b393b723e */ /* 0x000fe200000010ff */
[C---:B------:R-:W-:Y:S01]  /*75c0*/  FFMA.FTZ R164, R144.reuse, R164, R0 ;  /* 0x000000a490a47223 */ /* 0x040fe20000010000 */
[----:B------:R-:W-:Y:S01]  /*75d0*/  FFMA.FTZ R97, R144, R172, R97 ;  /* 0x000000ac90617223 */ /* 0x000fe20000010061 */
[C---:B------:R-:W-:Y:S01]  /*75e0*/  FMUL.FTZ R0, R56.reuse, UR6 ;  /* 0x0000000638007c20 */ /* 0x040fe20008410000 */
[----:B------:R-:W-:-:S02]  /*75f0*/  F2FP.BF16.F32.PACK_AB R98, R56, R98 ;  /* 0x000000623862723e */ /* 0x000fc400000010ff */
[----:B------:R-:W-:Y:S01]  /*7600*/  FMUL.FTZ R93, R97, UR6 ;  /* 0x00000006615d7c20 */ /* 0x000fe20008410000 */
[----:B------:R-:W-:Y:S02]  /*7610*/  F2FP.BF16.F32.PACK_AB R95, R82, R95 ;  /* 0x0000005f525f723e */ /* 0x000fe400000010ff */
[C---:B------:R-:W-:Y:S02]  /*7620*/  FSEL R56, R0.reuse, RZ, P4 ;  /* 0x000000ff00387208 */ /* 0x040fe40002000000 */
[----:B------:R-:W-:Y:S02]  /*7630*/  LOP3.LUT P4, RZ, R133, 0xff00, RZ, 0xc0, !PT ;  /* 0x0000ff0085ff7812 */ /* 0x000fe4000788c0ff */
[----:B------:R-:W-:Y:S02]  /*7640*/  FSEL R57, R93, RZ, P2 ;  /* 0x000000ff5d397208 */ /* 0x000fe40001000000 */
[----:B------:R-:W-:Y:S02]  /*7650*/  FSEL R0, R0, RZ, P4 ;  /* 0x000000ff00007208 */ /* 0x000fe40002000000 */
[----:B------:R-:W-:-:S02]  /*7660*/  LOP3.LUT P2, RZ, R132, 0xff000000, RZ, 0xc0, !PT ;  /* 0xff00000084ff7812 */ /* 0x000fc4000784c0ff */
[----:B------:R-:W-:Y:S01]  /*7670*/  F2FP.BF16.F32.PACK_AB R94, R0, R94 ;  /* 0x0000005e005e723e */ /* 0x000fe200000010ff */
[----:B------:R-:W-:Y:S01]  /*7680*/  FMUL.FTZ R0, R164, UR6 ;  /* 0x00000006a4007c20 */ /* 0x000fe20008410000 */
[----:B------:R-:W-:Y:S02]  /*7690*/  SHF.L.U32 R96, R96, 0x10, RZ ;  /* 0x0000001060607819 */ /* 0x000fe400000006ff */
[----:B------:R-:W-:Y:S02]  /*76a0*/  SHF.L.U32 R82, R64, 0x10, RZ ;  /* 0x0000001040527819 */ /* 0x000fe400000006ff */
[----:B------:R-:W-:Y:S01]  /*76b0*/  F2FP.BF16.F32.PACK_AB R58, R56, R58 ;  /* 0x0000003a383a723e */ /* 0x000fe200000010ff */
[----:B------:R-:W-:Y:S01]  /*76c0*/  FFMA.FTZ R96, R144, R166, R96 ;  /* 0x000000a690607223 */ /* 0x000fe20000010060 */
[----:B------:R-:W-:Y:S01]  /*76d0*/  FSEL R56, R0, RZ, P2 ;  /* 0x000000ff00387208 */ /* 0x000fe20001000000 */
[----:B------:R-:W-:Y:S01]  /*76e0*/  FFMA.FTZ R174, R144, R174, R82 ;  /* 0x000000ae90ae7223 */ /* 0x000fe20000010052 */
[----:B------:R-:W-:Y:S01]  /*76f0*/  FSEL R0, R0, RZ, P3 ;  /* 0x000000ff00007208 */ /* 0x000fe20001800000 */
[----:B------:R-:W-:Y:S01]  /*7700*/  FMUL.FTZ R92, R96, UR6 ;  /* 0x00000006605c7c20 */ /* 0x000fe20008410000 */
[----:B------:R-:W-:-:S02]  /*7710*/  LOP3.LUT P4, RZ, R132, 0xff0000, RZ, 0xc0, !PT ;  /* 0x00ff000084ff7812 */ /* 0x000fc4000788c0ff */
[----:B------:R-:W-:Y:S01]  /*7720*/  F2FP.BF16.F32.PACK_AB R57, R0, R57 ;  /* 0x000000390039723e */ /* 0x000fe200000010ff */
[----:B------:R-:W-:Y:S01]  /*7730*/  FMUL.FTZ R0, R174, UR6 ;  /* 0x00000006ae007c20 */ /* 0x000fe20008410000 */
[----:B------:R-:W-:Y:S02]  /*7740*/  FSEL R93, R93, RZ, P4 ;  /* 0x000000ff5d5d7208 */ /* 0x000fe40002000000 */
[C---:B------:R-:W-:Y:S02]  /*7750*/  LOP3.LUT P2, RZ, R132.reuse, 0xff, RZ, 0xc0, !PT ;  /* 0x000000ff84ff7812 */ /* 0x040fe4000784c0ff */
[----:B------:R-:W-:Y:S02]  /*7760*/  LOP3.LUT P3, RZ, R132, 0xff00, RZ, 0xc0, !PT ;  /* 0x0000ff0084ff7812 */ /* 0x000fe4000786c0ff */
[----:B------:R-:W-:Y:S02]  /*7770*/  F2FP.BF16.F32.PACK_AB R93, R56, R93 ;  /* 0x0000005d385d723e */ /* 0x000fe400000010ff */
[----:B------:R-:W-:-:S02]  /*7780*/  FSEL R56, R92, RZ, P6 ;  /* 0x000000ff5c387208 */ /* 0x000fc40003000000 */
[----:B------:R-:W-:Y:S02]  /*7790*/  FSEL R82, R0, RZ, P2 ;  /* 0x000000ff00527208 */ /* 0x000fe40001000000 */
[----:B------:R-:W-:Y:S02]  /*77a0*/  FSEL R92, R92, RZ, P3 ;  /* 0x000000ff5c5c7208 */ /* 0x000fe40001800000 */
[----:B------:R-:W-:Y:S02]  /*77b0*/  FSEL R0, R0, RZ, P5 ;  /* 0x000000ff00007208 */ /* 0x000fe40002800000 */
[----:B------:R-:W-:Y:S02]  /*77c0*/  F2FP.BF16.F32.PACK_AB R99, R99, R83 ;  /* 0x000000536363723e */ /* 0x000fe400000010ff */
[----:B------:R-:W-:Y:S02]  /*77d0*/  F2FP.BF16.F32.PACK_AB R97, R164, R97 ;  /* 0x00000061a461723e */ /* 0x000fe400000010ff */
[----:B------:R-:W-:-:S02]  /*77e0*/  F2FP.BF16.F32.PACK_AB R96, R96, R174 ;  /* 0x000000ae6060723e */ /* 0x000fc400000010ff */
[----:B------:R-:W-:Y:S02]  /*77f0*/  F2FP.BF16.F32.PACK_AB R92, R92, R82 ;  /* 0x000000525c5c723e */ /* 0x000fe400000010ff */
[----:B------:R-:W-:-:S07]  /*7800*/  F2FP.BF16.F32.PACK_AB R56, R56, R0 ;  /* 0x000000003838723e */ /* 0x000fce00000010ff */
.L_x_401:
[----:B------:R-:W-:Y:S01]  /*7810*/  ISETP.NE.U32.AND P2, PT, RZ, UR4, PT ;  /* 0x00000004ff007c0c */ /* 0x000fe2000bf45070 */
[----:B------:R-:W0:Y:S03]  /*7820*/  LDC.64 R158, c[0x0][0x468] ;  /* 0x00011a00ff9e7b82 */ /* 0x000e260000000a00 */
[----:B------:R-:W-:-:S13]  /*7830*/  ISETP.NE.AND.EX P2, PT, RZ, UR5, PT, P2 ;  /* 0x00000005ff007c0c */ /* 0x000fda000bf45320 */
[----:B------:R-:W1:Y:S02]  /*7840*/  @P2 LDC.64 R82, c[0x0][0x478] ;  /* 0x00011e00ff522b82 */ /* 0x000e640000000a00 */
[----:B-1----:R-:W-:-:S05]  /*7850*/  @P2 IMAD.WIDE.U32 R82, R147, 0x10, R82 ;  /* 0x0000001093522825 */ /* 0x002fca00078e0052 */
        /* <DEDUP_REMOVED lines=12> */
[-CC-:B------:R-:W-:Y:S01]  /*7920*/  FFMA.FTZ R83, R152, R210.reuse, R209.reuse ;  /* 0x000000d298537223 */ /* 0x180fe200000100d1 */
[-C--:B------:R-:W-:Y:S01]  /*7930*/  FFMA.FTZ R153, R153, R210.reuse, R209 ;  /* 0x000000d299997223 */ /* 0x080fe200000100d1 */
[----:B------:R-:W-:Y:S01]  /*7940*/  FADD.FTZ R99, R185, -R184 ;  /* 0x800000b8b9637221 */ /* 0x000fe20000010000 */
[----:B------:R-:W-:Y:S02]  /*7950*/  IMAD.U32 R56, R56, 0x10000, RZ ;  /* 0x0001000038387824 */ /* 0x000fe400078e00ff */
[----:B------:R-:W-:Y:S01]  /*7960*/  FADD.FTZ R0, R179, -R0 ;  /* 0x80000000b3007221 */ /* 0x000fe20000010000 */
[----:B------:R-:W-:Y:S01]  /*7970*/  FADD.FTZ R83, R150, -R83 ;  /* 0x8000005396537221 */ /* 0x000fe20000010000 */
[----:B------:R-:W-:Y:S01]  /*7980*/  PRMT R57, R70, 0x7632, R57 ;  /* 0x0000763246397816 */ /* 0x000fe20000000039 */
[--C-:B------:R-:W-:Y:S01]  /*7990*/  FFMA.FTZ R99, R144, R99, R56.reuse ;  /* 0x0000006390637223 */ /* 0x100fe20000010038 */
[----:B------:R-:W-:Y:S01]  /*79a0*/  PRMT R56, R69, 0x7632, R56 ;  /* 0x0000763245387816 */ /* 0x000fe20000000038 */
[-C--:B------:R-:W-:Y:S01]  /*79b0*/  FFMA.FTZ R98, R183, R210.reuse, R209 ;  /* 0x000000d2b7627223 */ /* 0x080fe200000100d1 */
[----:B------:R-:W-:Y:S01]  /*79c0*/  FADD.FTZ R151, R151, -R153 ;  /* 0x8000009997977221 */ /* 0x000fe20000010000 */
[----:B------:R-:W-:Y:S01]  /*79d0*/  SHF.L.U32 R57, R57, 0x10, RZ ;  /* 0x0000001039397819 */ /* 0x000fe200000006ff */
[----:B------:R-:W-:Y:S01]  /*79e0*/  FFMA.FTZ R155, R155, R210, R209 ;  /* 0x000000d29b9b7223 */ /* 0x000fe200000100d1 */
[----:B------:R-:W-:Y:S01]  /*79f0*/  SHF.L.U32 R56, R56, 0x10, RZ ;  /* 0x0000001038387819 */ /* 0x000fe200000006ff */
[----:B------:R-:W-:Y:S01]  /*7a00*/  FADD.FTZ R98, R182, -R98 ;  /* 0x80000062b6627221 */ /* 0x000fe20000010000 */
[----:B------:R-:W-:Y:S01]  /*7a10*/  ISETP.GE.U32.AND P3, PT, R78, RZ, PT ;  /* 0x000000ff4e00720c */ /* 0x000fe20003f66070 */
[----:B------:R-:W-:Y:S01]  /*7a20*/  FADD.FTZ R154, R154, -R155 ;  /* 0x8000009b9a9a7221 */ /* 0x000fe20000010000 */
[----:B------:R-:W-:Y:S01]  /*7a30*/  ISETP.GE.U32.AND P4, PT, R134, RZ, PT ;  /* 0x000000ff8600720c */ /* 0x000fe20003f86070 */
[C---:B------:R-:W-:Y:S01]  /*7a40*/  FFMA.FTZ R0, R144.reuse, R0, R56 ;  /* 0x0000000090007223 */ /* 0x040fe20000010038 */
[----:B------:R-:W-:Y:S01]  /*7a50*/  IMAD.U32 R56, R71, 0x10000, RZ ;  /* 0x0001000047387824 */ /* 0x000fe200078e00ff */
[C---:B------:R-:W-:Y:S01]  /*7a60*/  LOP3.LUT P6, RZ, R79.reuse, 0xff0000, RZ, 0xc0, !PT ;  /* 0x00ff00004fff7812 */ /* 0x040fe200078cc0ff */
[C---:B------:R-:W-:Y:S01]  /*7a70*/  FFMA.FTZ R98, R144.reuse, R98, R57 ;  /* 0x0000006290627223 */ /* 0x040fe20000010039 */
[----:B------:R-:W-:Y:S01]  /*7a80*/  ISETP.GE.U32.AND.EX P3, PT, R79, 0x1000000, PT, P3 ;  /* 0x010000004f00780c */ /* 0x000fe20003f66130 */
[----:B------:R-:W-:Y:S01]  /*7a90*/  FFMA.FTZ R83, R144, R83, R56 ;  /* 0x0000005390537223 */ /* 0x000fe20000010038 */
[----:B------:R-:W-:Y:S01]  /*7aa0*/  SHF.L.U32 R56, R70, 0x10, RZ ;  /* 0x0000001046387819 */ /* 0x000fe200000006ff */
[----:B------:R-:W-:Y:S01]  /*7ab0*/  FMUL.FTZ R57, R98, UR6 ;  /* 0x0000000662397c20 */ /* 0x000fe20008410000 */
[----:B------:R-:W-:Y:S01]  /*7ac0*/  LOP3.LUT P5, RZ, R135, 0xff0000, RZ, 0xc0, !PT ;  /* 0x00ff000087ff7812 */ /* 0x000fe200078ac0ff */
[----:B------:R-:W-:Y:S01]  /*7ad0*/  FMUL.FTZ R95, R83, UR6 ;  /* 0x00000006535f7c20 */ /* 0x000fe20008410000 */
[----:B------:R-:W-:Y:S01]  /*7ae0*/  ISETP.GE.U32.AND.EX P4, PT, R135, 0x1000000, PT, P4 ;  /* 0x010000008700780c */ /* 0x000fe20003f86140 */
[----:B------:R-:W-:Y:S01]  /*7af0*/  FFMA.FTZ R151, R144, R151, R56 ;  /* 0x0000009790977223 */ /* 0x000fe20000010038 */
[----:B------:R-:W-:Y:S01]  /*7b00*/  FMUL.FTZ R56, R99, UR6 ;  /* 0x0000000663387c20 */ /* 0x000fe20008410000 */
[----:B------:R-:W-:Y:S01]  /*7b10*/  SHF.L.U32 R97, R69, 0x10, RZ ;  /* 0x0000001045617819 */ /* 0x000fe200000006ff */
[----:B------:R-:W-:Y:S01]  /*7b20*/  FFMA.FTZ R176, R176, R210, R209 ;  /* 0x000000d2b0b07223 */ /* 0x000fe200000100d1 */
[----:B------:R-:W-:Y:S01]  /*7b30*/  FSEL R59, R95, RZ, P6 ;  /* 0x000000ff5f3b7208 */ /* 0x000fe20003000000 */
[----:B------:R-:W-:Y:S01]  /*7b40*/  FMUL.FTZ R94, R151, UR6 ;  /* 0x00000006975e7c20 */ /* 0x000fe20008410000 */
[----:B------:R-:W-:Y:S01]  /*7b50*/  FSEL R82, R56, RZ, P3 ;  /* 0x000000ff38527208 */ /* 0x000fe20001800000 */
[----:B------:R-:W-:Y:S01]  /*7b60*/  FFMA.FTZ R97, R144, R154, R97 ;  /* 0x0000009a90617223 */ /* 0x000fe20000010061 */
[----:B------:R-:W-:Y:S01]  /*7b70*/  LOP3.LUT P6, RZ, R79, 0xff, RZ, 0xc0, !PT ;  /* 0x000000ff4fff7812 */ /* 0x000fe200078cc0ff */
[----:B------:R-:W-:Y:S01]  /*7b80*/  FFMA.FTZ R157, R157, R210, R209 ;  /* 0x000000d29d9d7223 */ /* 0x000fe200000100d1 */
[----:B------:R-:W-:Y:S01]  /*7b90*/  LOP3.LUT P3, RZ, R79, 0xff00, RZ, 0xc0, !PT ;  /* 0x0000ff004fff7812 */ /* 0x000fe2000786c0ff */
[----:B------:R-:W-:Y:S01]  /*7ba0*/  FMUL.FTZ R93, R97, UR6 ;  /* 0x00000006615d7c20 */ /* 0x000fe20008410000 */
[----:B------:R-:W-:Y:S01]  /*7bb0*/  FSEL R95, R95, RZ, P5 ;  /* 0x000000ff5f5f7208 */ /* 0x000fe20002800000 */
[----:B------:R-:W-:Y:S01]  /*7bc0*/  FADD.FTZ R177, R177, -R176 ;  /* 0x800000b0b1b17221 */ /* 0x000fe20000010000 */
[----:B------:R-:W-:Y:S01]  /*7bd0*/  FSEL R79, R56, RZ, P4 ;  /* 0x000000ff384f7208 */ /* 0x000fe20002000000 */
[----:B------:R-:W-:Y:S01]  /*7be0*/  FADD.FTZ R156, R156, -R157 ;  /* 0x8000009d9c9c7221 */ /* 0x000fe20000010000 */
[----:B------:R-:W-:-:S02]  /*7bf0*/  LOP3.LUT P5, RZ, R135, 0xff, RZ, 0xc0, !PT ;  /* 0x000000ff87ff7812 */ /* 0x000fc400078ac0ff */
[----:B------:R-:W-:Y:S02]  /*7c00*/  LOP3.LUT P4, RZ, R135, 0xff00, RZ, 0xc0, !PT ;  /* 0x0000ff0087ff7812 */ /* 0x000fe4000788c0ff */
[C---:B------:R-:W-:Y:S02]  /*7c10*/  FSEL R58, R94.reuse, RZ, P6 ;  /* 0x000000ff5e3a7208 */ /* 0x040fe40003000000 */
[C---:B------:R-:W-:Y:S02]  /*7c20*/  FSEL R56, R57.reuse, RZ, P3 ;  /* 0x000000ff39387208 */ /* 0x040fe40001800000 */
[----:B------:R-:W-:Y:S02]  /*7c30*/  FSEL R94, R94, RZ, P5 ;  /* 0x000000ff5e5e7208 */ /* 0x000fe40002800000 */
[----:B------:R-:W-:Y:S02]  /*7c40*/  FSEL R57, R57, RZ, P4 ;  /* 0x000000ff39397208 */ /* 0x000fe40002000000 */
[----:B------:R-:W-:-:S02]  /*7c50*/  LOP3.LUT P6, RZ, R78, 0xff0000, RZ, 0xc0, !PT ;  /* 0x00ff00004eff7812 */ /* 0x000fc400078cc0ff */
[----:B------:R-:W-:Y:S02]  /*7c60*/  F2FP.BF16.F32.PACK_AB R94, R57, R94 ;  /* 0x0000005e395e723e */ /* 0x000fe400000010ff */
[C---:B------:R-:W-:Y:S02]  /*7c70*/  FSEL R57, R93.reuse, RZ, P6 ;  /* 0x000000ff5d397208 */ /* 0x040fe40003000000 */
[----:B------:R-:W-:Y:S02]  /*7c80*/  LOP3.LUT P6, RZ, R134, 0xff0000, RZ, 0xc0, !PT ;  /* 0x00ff000086ff7812 */ /* 0x000fe400078cc0ff */
[----:B------:R-:W-:Y:S02]  /*7c90*/  PRMT R96, R68, 0x7632, R96 ;  /* 0x0000763244607816 */ /* 0x000fe40000000060 */
[C---:B------:R-:W-:Y:S01]  /*7ca0*/  F2FP.BF16.F32.PACK_AB R97, R0.reuse, R97 ;  /* 0x000000610061723e */ /* 0x040fe200000010ff */
[----:B------:R-:W-:Y:S01]  /*7cb0*/  FMUL.FTZ R0, R0, UR6 ;  /* 0x0000000600007c20 */ /* 0x000fe20008410000 */
[----:B------:R-:W-:-:S02]  /*7cc0*/  FSEL R93, R93, RZ, P6 ;  /* 0x000000ff5d5d7208 */ /* 0x000fc40003000000 */
[C---:B------:R-:W-:Y:S02]  /*7cd0*/  LOP3.LUT P5, RZ, R78.reuse, 0xff000000, RZ, 0xc0, !PT ;  /* 0xff0000004eff7812 */ /* 0x040fe400078ac0ff */
[C---:B------:R-:W-:Y:S02]  /*7ce0*/  LOP3.LUT P3, RZ, R78.reuse, 0xff00, RZ, 0xc0, !PT ;  /* 0x0000ff004eff7812 */ /* 0x040fe4000786c0ff */
[----:B------:R-:W-:Y:S02]  /*7cf0*/  LOP3.LUT P4, RZ, R78, 0xff, RZ, 0xc0, !PT ;  /* 0x000000ff4eff7812 */ /* 0x000fe4000788c0ff */
[----:B------:R-:W-:Y:S02]  /*7d00*/  LOP3.LUT P6, RZ, R134, 0xff000000, RZ, 0xc0, !PT ;  /* 0xff00000086ff7812 */ /* 0x000fe400078cc0ff */
[----:B------:R-:W-:Y:S02]  /*7d10*/  SHF.L.U32 R96, R96, 0x10, RZ ;  /* 0x0000001060607819 */ /* 0x000fe400000006ff */
[----:B------:R-:W-:-:S02]  /*7d20*/  SHF.L.U32 R78, R68, 0x10, RZ ;  /* 0x00000010444e7819 */ /* 0x000fc400000006ff */
[----:B------:R-:W-:Y:S01]  /*7d30*/  F2FP.BF16.F32.PACK_AB R58, R56, R58 ;  /* 0x0000003a383a723e */ /* 0x000fe200000010ff */
[----:B------:R-:W-:Y:S01]  /*7d40*/  FFMA.FTZ R96, R144, R177, R96 ;  /* 0x000000b190607223 */ /* 0x000fe20000010060 */
[----:B------:R-:W-:Y:S01]  /*7d50*/  FSEL R56, R0, RZ, P6 ;  /* 0x000000ff00387208 */ /* 0x000fe20003000000 */
[----:B------:R-:W-:Y:S01]  /*7d60*/  FFMA.FTZ R156, R144, R156, R78 ;  /* 0x0000009c909c7223 */ /* 0x000fe2000001004e */
[----:B------:R-:W-:Y:S01]  /*7d70*/  FSEL R0, R0, RZ, P5 ;  /* 0x000000ff00007208 */ /* 0x000fe20002800000 */
[----:B------:R-:W-:Y:S01]  /*7d80*/  FMUL.FTZ R92, R96, UR6 ;  /* 0x00000006605c7c20 */ /* 0x000fe20008410000 */
[----:B------:R-:W-:Y:S02]  /*7d90*/  LOP3.LUT P5, RZ, R134, 0xff, RZ, 0xc0, !PT ;  /* 0x000000ff86ff7812 */ /* 0x000fe400078ac0ff */
[----:B------:R-:W-:Y:S01]  /*7da0*/  F2FP.BF16.F32.PACK_AB R57, R0, R57 ;  /* 0x000000390039723e */ /* 0x000fe200000010ff */
[----:B------:R-:W-:Y:S01]  /*7db0*/  FMUL.FTZ R0, R156, UR6 ;  /* 0x000000069c007c20 */ /* 0x000fe20008410000 */
[----:B------:R-:W-:-:S02]  /*7dc0*/  LOP3.LUT P6, RZ, R134, 0xff00, RZ, 0xc0, !PT ;  /* 0x0000ff0086ff7812 */ /* 0x000fc400078cc0ff */
[----:B------:R-:W-:Y:S02]  /*7dd0*/  F2FP.BF16.F32.PACK_AB R93, R56, R93 ;  /* 0x0000005d385d723e */ /* 0x000fe400000010ff */
[----:B------:R-:W-:Y:S02]  /*7de0*/  FSEL R56, R92, RZ, P3 ;  /* 0x000000ff5c387208 */ /* 0x000fe40001800000 */
[----:B------:R-:W-:Y:S02]  /*7df0*/  FSEL R78, R0, RZ, P5 ;  /* 0x000000ff004e7208 */ /* 0x000fe40002800000 */
[----:B------:R-:W-:Y:S02]  /*7e00*/  FSEL R92, R92, RZ, P6 ;  /* 0x000000ff5c5c7208 */ /* 0x000fe40003000000 */
[----:B------:R-:W-:Y:S02]  /*7e10*/  FSEL R0, R0, RZ, P4 ;  /* 0x000000ff00007208 */ /* 0x000fe40002000000 */
[----:B------:R-:W-:-:S02]  /*7e20*/  F2FP.BF16.F32.PACK_AB R99, R99, R83 ;  /* 0x000000536363723e */ /* 0x000fc400000010ff */
[----:B------:R-:W-:Y:S02]  /*7e30*/  F2FP.BF16.F32.PACK_AB R98, R98, R151 ;  /* 0x000000976262723e */ /* 0x000fe400000010ff */
[----:B------:R-:W-:Y:S02]  /*7e40*/  F2FP.BF16.F32.PACK_AB R95, R79, R95 ;  /* 0x0000005f4f5f723e */ /* 0x000fe400000010ff */
[----:B------:R-:W-:Y:S02]  /*7e50*/  F2FP.BF16.F32.PACK_AB R59, R82, R59 ;  /* 0x0000003b523b723e */ /* 0x000fe400000010ff */
[----:B------:R-:W-:Y:S02]  /*7e60*/  F2FP.BF16.F32.PACK_AB R96, R96, R156 ;  /* 0x0000009c6060723e */ /* 0x000fe400000010ff */
[----:B------:R-:W-:Y:S02]  /*7e70*/  F2FP.BF16.F32.PACK_AB R92, R92, R78 ;  /* 0x0000004e5c5c723e */ /* 0x000fe400000010ff */
[----:B------:R-:W-:Y:S01]  /*7e80*/  F2FP.BF16.F32.PACK_AB R56, R56, R0 ;  /* 0x000000003838723e */ /* 0x000fe200000010ff */
[----:B------:R-:W-:Y:S06]  /*7e90*/  BRA `(.L_x_409) ;  /* 0x0000001c00b07947 */ /* 0x000fec0003800000 */
.L_x_408:
[----:B------:R-:W-:Y:S01]  /*7ea0*/  PRMT R0, R69, 0x7632, R0 ;  /* 0x0000763245007816 */ /* 0x000fe20000000000 */
[-CC-:B------:R-:W-:Y:S01]  /*7eb0*/  FFMA.FTZ R178, R178, R210.reuse, R209.reuse ;  /* 0x000000d2b2b27223 */ /* 0x180fe200000100d1 */
[-C--:B------:R-:W-:Y:S01]  /*7ec0*/  FFMA.FTZ R152, R152, R210.reuse, R209 ;  /* 0x000000d298987223 */ /* 0x080fe200000100d1 */
[----:B------:R-:W-:Y:S01]  /*7ed0*/  PRMT R59, R71, 0x7632, R59 ;  /* 0x00007632473b7816 */ /* 0x000fe2000000003b */
[-CC-:B0-----:R-:W-:Y:S01]  /*7ee0*/  FFMA.FTZ R57, R184, R210.reuse, R209.reuse ;  /* 0x000000d2b8397223 */ /* 0x181fe200000100d1 */
[----:B------:R-:W-:Y:S01]  /*7ef0*/  SHF.L.U32 R0, R0, 0x10, RZ ;  /* 0x0000001000007819 */ /* 0x000fe200000006ff */
[----:B------:R-:W-:Y:S01]  /*7f00*/  FADD.FTZ R56, R179, -R178 ;  /* 0x800000b2b3387221 */ /* 0x000fe20000010000 */
[----:B------:R-:W-:Y:S01]  /*7f10*/  FADD.FTZ R150, R150, -R152 ;  /* 0x8000009896967221 */ /* 0x000fe20000010000 */
[----:B------:R-:W-:Y:S01]  /*7f20*/  FFMA.FTZ R153, R153, R210, R209 ;  /* 0x000000d299997223 */ /* 0x000fe200000100d1 */
[----:B------:R-:W-:Y:S01]  /*7f30*/  FADD.FTZ R57, R185, -R57 ;  /* 0x80000039b9397221 */ /* 0x000fe20000010000 */
[----:B------:R-:W-:Y:S01]  /*7f40*/  FFMA.FTZ R56, R144, R56, R0 ;  /* 0x0000003890387223 */ /* 0x000fe20000010000 */
[----:B------:R-:W-:Y:S01]  /*7f50*/  SHF.L.U32 R0, R71, 0x10, RZ ;  /* 0x0000001047007819 */ /* 0x000fe200000006ff */
[----:B------:R-:W-:Y:S01]  /*7f60*/  IMAD.U32 R59, R59, 0x10000, RZ ;  /* 0x000100003b3b7824 */ /* 0x000fe200078e00ff */
[----:B------:R-:W-:Y:S01]  /*7f70*/  PRMT R58, R70, 0x7632, R58 ;  /* 0x00007632463a7816 */ /* 0x000fe2000000003a */
[----:B------:R-:W-:Y:S01]  /*7f80*/  FFMA.FTZ R183, R183, R210, R209 ;  /* 0x000000d2b7b77223 */ /* 0x000fe200000100d1 */
[----:B------:R-:W-:Y:S01]  /*7f90*/  FADD.FTZ R153, R151, -R153 ;  /* 0x8000009997997221 */ /* 0x000fe20000010000 */
[----:B------:R-:W-:Y:S01]  /*7fa0*/  FFMA.FTZ R150, R144, R150, R0 ;  /* 0x0000009690967223 */ /* 0x000fe20000010000 */
[----:B------:R-:W-:Y:S01]  /*7fb0*/  SHF.L.U32 R58, R58, 0x10, RZ ;  /* 0x000000103a3a7819 */ /* 0x000fe200000006ff */
[----:B------:R-:W-:Y:S01]  /*7fc0*/  FFMA.FTZ R57, R144, R57, R59 ;  /* 0x0000003990397223 */ /* 0x000fe2000001003b */
[----:B------:R-:W-:-:S02]  /*7fd0*/  IMAD.U32 R94, R70, 0x10000, RZ ;  /* 0x00010000465e7824 */ /* 0x000fc400078e00ff */
[----:B------:R-:W-:Y:S01]  /*7fe0*/  FADD.FTZ R82, R182, -R183 ;  /* 0x800000b7b6527221 */ /* 0x000fe20000010000 */
[----:B------:R-:W-:Y:S01]  /*7ff0*/  ISETP.GE.U32.AND P3, PT, R78, RZ, PT ;  /* 0x000000ff4e00720c */ /* 0x000fe20003f66070 */
[----:B------:R-:W-:Y:S01]  /*8000*/  FFMA.FTZ R155, R155, R210, R209 ;  /* 0x000000d29b9b7223 */ /* 0x000fe200000100d1 */
[----:B------:R-:W-:Y:S01]  /*8010*/  FMUL.FTZ R150, R150, UR6 ;  /* 0x0000000696967c20 */ /* 0x000fe20008410000 */
[C---:B------:R-:W-:Y:S01]  /*8020*/  FFMA.FTZ R94, R144.reuse, R153, R94 ;  /* 0x00000099905e7223 */ /* 0x040fe2000001005e */
[----:B------:R-:W-:Y:S01]  /*8030*/  LOP3.LUT P6, RZ, R79, 0xff0000, RZ, 0xc0, !PT ;  /* 0x00ff00004fff7812 */ /* 0x000fe200078cc0ff */
[----:B------:R-:W-:Y:S01]  /*8040*/  FMUL.FTZ R57, R57, UR6 ;  /* 0x0000000639397c20 */ /* 0x000fe20008410000 */
[----:B------:R-:W-:Y:S01]  /*8050*/  FFMA.FTZ R82, R144, R82, R58 ;  /* 0x0000005290527223 */ /* 0x000fe2000001003a */
[----:B------:R-:W-:Y:S01]  /*8060*/  SHF.L.U32 R0, R69, 0x10, RZ ;  /* 0x0000001045007819 */ /* 0x000fe200000006ff */
[----:B------:R-:W-:Y:S01]  /*8070*/  FADD.FTZ R155, R154, -R155 ;  /* 0x8000009b9a9b7221 */ /* 0x000fe20000010000 */
[----:B------:R-:W-:Y:S01]  /*8080*/  LOP3.LUT P5, RZ, R135, 0xff0000, RZ, 0xc0, !PT ;  /* 0x00ff000087ff7812 */ /* 0x000fe200078ac0ff */
[----:B------:R-:W-:Y:S01]  /*8090*/  FMUL.FTZ R94, R94, UR6 ;  /* 0x000000065e5e7c20 */ /* 0x000fe20008410000 */
[C---:B------:R-:W-:Y:S01]  /*80a0*/  ISETP.GE.U32.AND.EX P3, PT, R79.reuse, 0x1000000, PT, P3 ;  /* 0x010000004f00780c */ /* 0x040fe20003f66130 */
[----:B------:R-:W-:Y:S01]  /*80b0*/  FMUL.FTZ R82, R82, UR6 ;  /* 0x0000000652527c20 */ /* 0x000fe20008410000 */
[----:B------:R-:W-:Y:S01]  /*80c0*/  ISETP.GE.U32.AND P4, PT, R134, RZ, PT ;  /* 0x000000ff8600720c */ /* 0x000fe20003f86070 */
[----:B------:R-:W-:Y:S01]  /*80d0*/  FFMA.FTZ R0, R144, R155, R0 ;  /* 0x0000009b90007223 */ /* 0x000fe20000010000 */
[----:B------:R-:W-:Y:S01]  /*80e0*/  FSEL R83, R150, RZ, P6 ;  /* 0x000000ff96537208 */ /* 0x000fe20003000000 */
[----:B------:R-:W-:Y:S01]  /*80f0*/  FMUL.FTZ R56, R56, UR6 ;  /* 0x0000000638387c20 */ /* 0x000fe20008410000 */
[----:B------:R-:W-:Y:S01]  /*8100*/  LOP3.LUT P6, RZ, R79, 0xff, RZ, 0xc0, !PT ;  /* 0x000000ff4fff7812 */ /* 0x000fe200078cc0ff */
[----:B------:R-:W-:Y:S01]  /*8110*/  FMUL.FTZ R0, R0, UR6 ;  /* 0x0000000600007c20 */ /* 0x000fe20008410000 */
[----:B------:R-:W-:Y:S01]  /*8120*/  FSEL R95, R150, RZ, P5 ;  /* 0x000000ff965f7208 */ /* 0x000fe20002800000 */
[-CC-:B------:R-:W-:Y:S01]  /*8130*/  FFMA.FTZ R157, R157, R210.reuse, R209.reuse ;  /* 0x000000d29d9d7223 */ /* 0x180fe200000100d1 */
[----:B------:R-:W-:Y:S01]  /*8140*/  FSEL R59, R57, RZ, P3 ;  /* 0x000000ff393b7208 */ /* 0x000fe20001800000 */
[----:B------:R-:W-:Y:S01]  /*8150*/  FFMA.FTZ R176, R176, R210, R209 ;  /* 0x000000d2b0b07223 */ /* 0x000fe200000100d1 */
[----:B------:R-:W-:Y:S01]  /*8160*/  LOP3.LUT P5, RZ, R135, 0xff, RZ, 0xc0, !PT ;  /* 0x000000ff87ff7812 */ /* 0x000fe200078ac0ff */
[----:B------:R-:W-:Y:S01]  /*8170*/  FADD.FTZ R156, R156, -R157 ;  /* 0x8000009d9c9c7221 */ /* 0x000fe20000010000 */
[----:B------:R-:W-:Y:S01]  /*8180*/  LOP3.LUT P3, RZ, R79, 0xff00, RZ, 0xc0, !PT ;  /* 0x0000ff004fff7812 */ /* 0x000fe2000786c0ff */
[----:B------:R-:W-:Y:S01]  /*8190*/  FADD.FTZ R177, R177, -R176 ;  /* 0x800000b0b1b17221 */ /* 0x000fe20000010000 */
[----:B------:R-:W-:-:S02]  /*81a0*/  ISETP.GE.U32.AND.EX P4, PT, R135, 0x1000000, PT, P4 ;  /* 0x010000008700780c */ /* 0x000fc40003f86140 */
[C---:B------:R-:W-:Y:S02]  /*81b0*/  FSEL R79, R94.reuse, RZ, P6 ;  /* 0x000000ff5e4f7208 */ /* 0x040fe40003000000 */
[----:B------:R-:W-:Y:S02]  /*81c0*/  FSEL R94, R94, RZ, P5 ;  /* 0x000000ff5e5e7208 */ /* 0x000fe40002800000 */
[----:B------:R-:W-:Y:S02]  /*81d0*/  FSEL R58, R82, RZ, P3 ;  /* 0x000000ff523a7208 */ /* 0x000fe40001800000 */
[----:B------:R-:W-:Y:S02]  /*81e0*/  FSEL R92, R57, RZ, P4 ;  /* 0x000000ff395c7208 */ /* 0x000fe40002000000 */
[C---:B------:R-:W-:Y:S02]  /*81f0*/  LOP3.LUT P5, RZ, R134.reuse, 0xff0000, RZ, 0xc0, !PT ;  /* 0x00ff000086ff7812 */ /* 0x040fe400078ac0ff */
[----:B------:R-:W-:-:S02]  /*8200*/  LOP3.LUT P3, RZ, R134, 0xff000000, RZ, 0xc0, !PT ;  /* 0xff00000086ff7812 */ /* 0x000fc4000786c0ff */
[----:B------:R-:W-:Y:S02]  /*8210*/  LOP3.LUT P4, RZ, R135, 0xff00, RZ, 0xc0, !PT ;  /* 0x0000ff0087ff7812 */ /* 0x000fe4000788c0ff */
[----:B------:R-:W-:Y:S02]  /*8220*/  FSEL R57, R0, RZ, P5 ;  /* 0x000000ff00397208 */ /* 0x000fe40002800000 */
[----:B------:R-:W-:Y:S02]  /*8230*/  FSEL R93, R56, RZ, P3 ;  /* 0x000000ff385d7208 */ /* 0x000fe40001800000 */
[----:B------:R-:W-:Y:S02]  /*8240*/  LOP3.LUT P6, RZ, R78, 0xff0000, RZ, 0xc0, !PT ;  /* 0x00ff00004eff7812 */ /* 0x000fe400078cc0ff */
[----:B------:R-:W-:Y:S02]  /*8250*/  FSEL R82, R82, RZ, P4 ;  /* 0x000000ff52527208 */ /* 0x000fe40002000000 */
[----:B------:R-:W-:-:S02]  /*8260*/  LOP3.LUT P4, RZ, R78, 0xff000000, RZ, 0xc0, !PT ;  /* 0xff0000004eff7812 */ /* 0x000fc4000788c0ff */
[C---:B------:R-:W-:Y:S02]  /*8270*/  LOP3.LUT P5, RZ, R78.reuse, 0xff00, RZ, 0xc0, !PT ;  /* 0x0000ff004eff7812 */ /* 0x040fe400078ac0ff */
[----:B------:R-:W-:Y:S02]  /*8280*/  LOP3.LUT P3, RZ, R78, 0xff, RZ, 0xc0, !PT ;  /* 0x000000ff4eff7812 */ /* 0x000fe4000786c0ff */
[----:B------:R-:W-:Y:S02]  /*8290*/  PRMT R78, R68, 0x7632, R78 ;  /* 0x00007632444e7816 */ /* 0x000fe4000000004e */
[----:B------:R-:W-:Y:S02]  /*82a0*/  F2FP.BF16.F32.PACK_AB R93, R93, R57 ;  /* 0x000000395d5d723e */ /* 0x000fe400000010ff */
[----:B------:R-:W-:Y:S02]  /*82b0*/  FSEL R57, R0, RZ, P6 ;  /* 0x000000ff00397208 */ /* 0x000fe40003000000 */
[----:B------:R-:W-:-:S02]  /*82c0*/  SHF.L.U32 R0, R68, 0x10, RZ ;  /* 0x0000001044007819 */ /* 0x000fc400000006ff */
[----:B------:R-:W-:Y:S02]  /*82d0*/  SHF.L.U32 R78, R78, 0x10, RZ ;  /* 0x000000104e4e7819 */ /* 0x000fe400000006ff */
[----:B------:R-:W-:Y:S01]  /*82e0*/  FSEL R56, R56, RZ, P4 ;  /* 0x000000ff38387208 */ /* 0x000fe20002000000 */
[----:B------:R-:W-:Y:S01]  /*82f0*/  FFMA.FTZ R0, R144, R156, R0 ;  /* 0x0000009c90007223 */ /* 0x000fe20000010000 */
[----:B------:R-:W-:Y:S01]  /*8300*/  LOP3.LUT P4, RZ, R134, 0xff, RZ, 0xc0, !PT ;  /* 0x000000ff86ff7812 */ /* 0x000fe2000788c0ff */
[----:B------:R-:W-:Y:S01]  /*8310*/  FFMA.FTZ R177, R144, R177, R78 ;  /* 0x000000b190b17223 */ /* 0x000fe2000001004e */
[----:B------:R-:W-:Y:S01]  /*8320*/  LOP3.LUT P6, RZ, R134, 0xff00, RZ, 0xc0, !PT ;  /* 0x0000ff0086ff7812 */ /* 0x000fe200078cc0ff */
[----:B------:R-:W-:Y:S01]  /*8330*/  FMUL.FTZ R0, R0, UR6 ;  /* 0x0000000600007c20 */ /* 0x000fe20008410000 */
[----:B------:R-:W-:Y:S01]  /*8340*/  F2FP.BF16.F32.PACK_AB R95, R92, R95 ;  /* 0x0000005f5c5f723e */ /* 0x000fe200000010ff */
[----:B------:R-:W-:Y:S01]  /*8350*/  FMUL.FTZ R177, R177, UR6 ;  /* 0x00000006b1b17c20 */ /* 0x000fe20008410000 */
[----:B------:R-:W-:-:S02]  /*8360*/  F2FP.BF16.F32.PACK_AB R57, R56, R57 ;  /* 0x000000393839723e */ /* 0x000fc400000010ff */
[C---:B------:R-:W-:Y:S02]  /*8370*/  FSEL R78, R0.reuse, RZ, P4 ;  /* 0x000000ff004e7208 */ /* 0x040fe40002000000 */
[C---:B------:R-:W-:Y:S02]  /*8380*/  FSEL R56, R177.reuse, RZ, P5 ;  /* 0x000000ffb1387208 */ /* 0x040fe40002800000 */
[----:B------:R-:W-:Y:S02]  /*8390*/  FSEL R92, R177, RZ, P6 ;  /* 0x000000ffb15c7208 */ /* 0x000fe40003000000 */
[----:B------:R-:W-:Y:S02]  /*83a0*/  FSEL R0, R0, RZ, P3 ;  /* 0x000000ff00007208 */ /* 0x000fe40001800000 */
[----:B------:R-:W-:Y:S02]  /*83b0*/  F2FP.BF16.F32.PACK_AB R59, R59, R83 ;  /* 0x000000533b3b723e */ /* 0x000fe400000010ff */
[----:B------:R-:W-:-:S02]  /*83c0*/  F2FP.BF16.F32.PACK_AB R94, R82, R94 ;  /* 0x0000005e525e723e */ /* 0x000fc400000010ff */
[----:B------:R-:W-:Y:S02]  /*83d0*/  F2FP.BF16.F32.PACK_AB R58, R58, R79 ;  /* 0x0000004f3a3a723e */ /* 0x000fe400000010ff */
[----:B------:R-:W-:Y:S02]  /*83e0*/  F2FP.BF16.F32.PACK_AB R92, R92, R78 ;  /* 0x0000004e5c5c723e */ /* 0x000fe400000010ff */
[----:B------:R-:W-:Y:S01]  /*83f0*/  F2FP.BF16.F32.PACK_AB R56, R56, R0 ;  /* 0x000000003838723e */ /* 0x000fe200000010ff */
[----:B------:R-:W-:Y:S06]  /*8400*/  BRA `(.L_x_409) ;  /* 0x0000001800547947 */ /* 0x000fec0003800000 */
.L_x_407:
[----:B------:R-:W-:Y:S05]  /*8410*/  @!P2 BRA `(.L_x_410) ;  /* 0x00000004003ca947 */ /* 0x000fea0003800000 */
[-CC-:B------:R-:W-:Y:S01]  /*8420*/  FFMA.FTZ R152, R152, R210.reuse, R209.reuse ;  /* 0x000000d298987223 */ /* 0x180fe200000100d1 */
[-CC-:B------:R-:W-:Y:S01]  /*8430*/  FFMA.FTZ R82, R184, R210.reuse, R209.reuse ;  /* 0x000000d2b8527223 */ /* 0x180fe200000100d1 */
[-CC-:B------:R-:W-:Y:S01]  /*8440*/  FFMA.FTZ R153, R153, R210.reuse, R209.reuse ;  /* 0x000000d299997223 */ /* 0x180fe200000100d1 */
[----:B------:R-:W-:Y:S01]  /*8450*/  FFMA.FTZ R183, R183, R210, R209 ;  /* 0x000000d2b7b77223 */ /* 0x000fe200000100d1 */
[----:B------:R-:W-:Y:S01]  /*8460*/  FADD.FTZ R99, R150, -R152 ;  /* 0x8000009896637221 */ /* 0x000fe20000010000 */
[----:B------:R-:W-:Y:S01]  /*8470*/  FADD.FTZ R82, R185, -R82 ;  /* 0x80000052b9527221 */ /* 0x000fe20000010000 */
[----:B------:R-:W-:Y:S01]  /*8480*/  ISETP.GE.U32.AND P4, PT, R78, RZ, PT ;  /* 0x000000ff4e00720c */ /* 0x000fe20003f86070 */
[----:B------:R-:W-:Y:S01]  /*8490*/  FADD.FTZ R151, R151, -R153 ;  /* 0x8000009997977221 */ /* 0x000fe20000010000 */
[C---:B------:R-:W-:Y:S01]  /*84a0*/  FMUL.FTZ R99, R144.reuse, R99 ;  /* 0x0000006390637220 */ /* 0x040fe20000410000 */
[----:B------:R-:W-:Y:S01]  /*84b0*/  FMUL.FTZ R82, R144, R82 ;  /* 0x0000005290527220 */ /* 0x000fe20000410000 */
[----:B------:R-:W-:Y:S01]  /*84c0*/  FADD.FTZ R182, R182, -R183 ;  /* 0x800000b7b6b67221 */ /* 0x000fe20000010000 */
[----:B------:R-:W-:Y:S01]  /*84d0*/  ISETP.GE.U32.AND P3, PT, R134, RZ, PT ;  /* 0x000000ff8600720c */ /* 0x000fe20003f66070 */
[----:B0-----:R-:W-:Y:S01]  /*84e0*/  FMUL.FTZ R95, R99, UR6 ;  /* 0x00000006635f7c20 */ /* 0x001fe20008410000 */
[----:B------:R-:W-:Y:S01]  /*84f0*/  FMUL.FTZ R0, R82, UR6 ;  /* 0x0000000652007c20 */ /* 0x000fe20008410000 */
[C---:B------:R-:W-:Y:S01]  /*8500*/  LOP3.LUT P6, RZ, R79.reuse, 0xff0000, RZ, 0xc0, !PT ;  /* 0x00ff00004fff7812 */ /* 0x040fe200078cc0ff */
[C---:B------:R-:W-:Y:S01]  /*8510*/  FMUL.FTZ R98, R144.reuse, R151 ;  /* 0x0000009790627220 */ /* 0x040fe20000410000 */
[----:B------:R-:W-:Y:S01]  /*8520*/  ISETP.GE.U32.AND.EX P4, PT, R79, 0x1000000, PT, P4 ;  /* 0x010000004f00780c */ /* 0x000fe20003f86140 */
[----:B------:R-:W-:Y:S01]  /*8530*/  FMUL.FTZ R182, R144, R182 ;  /* 0x000000b690b67220 */ /* 0x000fe20000410000 */
[----:B------:R-:W-:Y:S01]  /*8540*/  LOP3.LUT P5, RZ, R135, 0xff0000, RZ, 0xc0, !PT ;  /* 0x00ff000087ff7812 */ /* 0x000fe200078ac0ff */
[-C--:B------:R-:W-:Y:S01]  /*8550*/  FFMA.FTZ R155, R155, R210.reuse, R209 ;  /* 0x000000d29b9b7223 */ /* 0x080fe200000100d1 */
[----:B------:R-:W-:Y:S01]  /*8560*/  ISETP.GE.U32.AND.EX P3, PT, R135, 0x1000000, PT, P3 ;  /* 0x010000008700780c */ /* 0x000fe20003f66130 */
[----:B------:R-:W-:Y:S01]  /*8570*/  FMUL.FTZ R94, R98, UR6 ;  /* 0x00000006625e7c20 */ /* 0x000fe20008410000 */
[----:B------:R-:W-:Y:S01]  /*8580*/  FSEL R59, R95, RZ, P6 ;  /* 0x000000ff5f3b7208 */ /* 0x000fe20003000000 */
[----:B------:R-:W-:Y:S01]  /*8590*/  FMUL.FTZ R56, R182, UR6 ;  /* 0x00000006b6387c20 */ /* 0x000fe20008410000 */
[----:B------:R-:W-:Y:S01]  /*85a0*/  FSEL R57, R0, RZ, P4 ;  /* 0x000000ff00397208 */ /* 0x000fe20002000000 */
[----:B------:R-:W-:Y:S01]  /*85b0*/  FADD.FTZ R154, R154, -R155 ;  /* 0x8000009b9a9a7221 */ /* 0x000fe20000010000 */
[C---:B------:R-:W-:Y:S01]  /*85c0*/  LOP3.LUT P6, RZ, R79.reuse, 0xff, RZ, 0xc0, !PT ;  /* 0x000000ff4fff7812 */ /* 0x040fe200078cc0ff */
[--C-:B------:R-:W-:Y:S01]  /*85d0*/  FFMA.FTZ R178, R178, R210, R209.reuse ;  /* 0x000000d2b2b27223 */ /* 0x100fe200000100d1 */
[----:B------:R-:W-:Y:S01]  /*85e0*/  LOP3.LUT P4, RZ, R79, 0xff00, RZ, 0xc0, !PT ;  /* 0x0000ff004fff7812 */ /* 0x000fe2000788c0ff */
[----:B------:R-:W-:Y:S01]  /*85f0*/  FMUL.FTZ R97, R144, R154 ;  /* 0x0000009a90617220 */ /* 0x000fe20000410000 */
[----:B------:R-:W-:Y:S01]  /*8600*/  FSEL R95, R95, RZ, P5 ;  /* 0x000000ff5f5f7208 */ /* 0x000fe20002800000 */
[----:B------:R-:W-:Y:S01]  /*8610*/  FADD.FTZ R179, R179, -R178 ;  /* 0x800000b2b3b37221 */ /* 0x000fe20000010000 */
[----:B------:R-:W-:Y:S01]  /*8620*/  FSEL R79, R0, RZ, P3 ;  /* 0x000000ff004f7208 */ /* 0x000fe20001800000 */
[-CC-:B------:R-:W-:Y:S01]  /*8630*/  FFMA.FTZ R176, R176, R210.reuse, R209.reuse ;  /* 0x000000d2b0b07223 */ /* 0x180fe200000100d1 */
[C---:B------:R-:W-:Y:S01]  /*8640*/  LOP3.LUT P5, RZ, R135.reuse, 0xff, RZ, 0xc0, !PT ;  /* 0x000000ff87ff7812 */ /* 0x040fe200078ac0ff */
[----:B------:R-:W-:Y:S01]  /*8650*/  FMUL.FTZ R179, R144, R179 ;  /* 0x000000b390b37220 */ /* 0x000fe20000410000 */
[----:B------:R-:W-:Y:S01]  /*8660*/  LOP3.LUT P3, RZ, R135, 0xff00, RZ, 0xc0, !PT ;  /* 0x0000ff0087ff7812 */ /* 0x000fe2000786c0ff */
[----:B------:R-:W-:Y:S01]  /*8670*/  FFMA.FTZ R157, R157, R210, R209 ;  /* 0x000000d29d9d7223 */ /* 0x000fe200000100d1 */
[----:B------:R-:W-:Y:S01]  /*8680*/  FSEL R58, R94, RZ, P6 ;  /* 0x000000ff5e3a7208 */ /* 0x000fe20003000000 */
[----:B------:R-:W-:Y:S01]  /*8690*/  FADD.FTZ R177, R177, -R176 ;  /* 0x800000b0b1b17221 */ /* 0x000fe20000010000 */
[----:B------:R-:W-:Y:S01]  /*86a0*/  FSEL R0, R56, RZ, P4 ;  /* 0x000000ff38007208 */ /* 0x000fe20002000000 */
[----:B------:R-:W-:Y:S01]  /*86b0*/  FADD.FTZ R156, R156, -R157 ;  /* 0x8000009d9c9c7221 */ /* 0x000fe20000010000 */
[----:B------:R-:W-:Y:S01]  /*86c0*/  FSEL R94, R94, RZ, P5 ;  /* 0x000000ff5e5e7208 */ /* 0x000fe20002800000 */
[----:B------:R-:W-:Y:S01]  /*86d0*/  FMUL.FTZ R96, R144, R177 ;  /* 0x000000b190607220 */ /* 0x000fe20000410000 */
[----:B------:R-:W-:Y:S01]  /*86e0*/  FSEL R56, R56, RZ, P3 ;  /* 0x000000ff38387208 */ /* 0x000fe20001800000 */
[----:B------:R-:W-:Y:S01]  /*86f0*/  FMUL.FTZ R156, R144, R156 ;  /* 0x0000009c909c7220 */ /* 0x000fe20000410000 */
[----:B------:R-:W-:Y:S01]  /*8700*/  LOP3.LUT P6, RZ, R78, 0xff0000, RZ, 0xc0, !PT ;  /* 0x00ff00004eff7812 */ /* 0x000fe200078cc0ff */
[----:B------:R-:W-:Y:S01]  /*8710*/  FMUL.FTZ R92, R96, UR6 ;  /* 0x00000006605c7c20 */ /* 0x000fe20008410000 */
[----:B------:R-:W-:Y:S01]  /*8720*/  F2FP.BF16.F32.PACK_AB R94, R56, R94 ;  /* 0x0000005e385e723e */ /* 0x000fe200000010ff */
[----:B------:R-:W-:Y:S01]  /*8730*/  FMUL.FTZ R56, R97, UR6 ;  /* 0x0000000661387c20 */ /* 0x000fe20008410000 */
[----:B------:R-:W-:-:S02]  /*8740*/  F2FP.BF16.F32.PACK_AB R59, R57, R59 ;  /* 0x0000003b393b723e */ /* 0x000fc400000010ff */
[----:B------:R-:W-:Y:S02]  /*8750*/  LOP3.LUT P5, RZ, R78, 0xff000000, RZ, 0xc0, !PT ;  /* 0xff0000004eff7812 */ /* 0x000fe400078ac0ff */
[----:B------:R-:W-:Y:S02]  /*8760*/  FSEL R57, R56, RZ, P6 ;  /* 0x000000ff38397208 */ /* 0x000fe40003000000 */
[----:B------:R-:W-:Y:S02]  /*8770*/  LOP3.LUT P6, RZ, R134, 0xff0000, RZ, 0xc0, !PT ;  /* 0x00ff000086ff7812 */ /* 0x000fe400078cc0ff */
[C---:B------:R-:W-:Y:S02]  /*8780*/  LOP3.LUT P4, RZ, R78.reuse, 0xff00, RZ, 0xc0, !PT ;  /* 0x0000ff004eff7812 */ /* 0x040fe4000788c0ff */
[----:B------:R-:W-:Y:S01]  /*8790*/  LOP3.LUT P3, RZ, R78, 0xff, RZ, 0xc0, !PT ;  /* 0x000000ff4eff7812 */ /* 0x000fe2000786c0ff */
[----:B------:R-:W-:Y:S01]  /*87a0*/  FMUL.FTZ R78, R179, UR6 ;  /* 0x00000006b34e7c20 */ /* 0x000fe20008410000 */
[----:B------:R-:W-:-:S02]  /*87b0*/  FSEL R93, R56, RZ, P6 ;  /* 0x000000ff385d7208 */ /* 0x000fc40003000000 */
[----:B------:R-:W-:Y:S02]  /*87c0*/  LOP3.LUT P6, RZ, R134, 0xff000000, RZ, 0xc0, !PT ;  /* 0xff00000086ff7812 */ /* 0x000fe400078cc0ff */
[----:B------:R-:W-:Y:S02]  /*87d0*/  F2FP.BF16.F32.PACK_AB R58, R0, R58 ;  /* 0x0000003a003a723e */ /* 0x000fe400000010ff */
[C---:B------:R-:W-:Y:S02]  /*87e0*/  FSEL R0, R78.reuse, RZ, P6 ;  /* 0x000000ff4e007208 */ /* 0x040fe40003000000 */
[----:B------:R-:W-:Y:S02]  /*87f0*/  FSEL R78, R78, RZ, P5 ;  /* 0x000000ff4e4e7208 */ /* 0x000fe40002800000 */
[----:B------:R-:W-:Y:S01]  /*8800*/  F2FP.BF16.F32.PACK_AB R93, R0, R93 ;  /* 0x0000005d005d723e */ /* 0x000fe200000010ff */
[----:B------:R-:W-:Y:S01]  /*8810*/  FMUL.FTZ R0, R156, UR6 ;  /* 0x000000069c007c20 */ /* 0x000fe20008410000 */
[----:B------:R-:W-:-:S02]  /*8820*/  LOP3.LUT P5, RZ, R134, 0xff, RZ, 0xc0, !PT ;  /* 0x000000ff86ff7812 */ /* 0x000fc400078ac0ff */
[----:B------:R-:W-:Y:S02]  /*8830*/  LOP3.LUT P6, RZ, R134, 0xff00, RZ, 0xc0, !PT ;  /* 0x0000ff0086ff7812 */ /* 0x000fe400078cc0ff */
[----:B------:R-:W-:Y:S02]  /*8840*/  F2FP.BF16.F32.PACK_AB R57, R78, R57 ;  /* 0x000000394e39723e */ /* 0x000fe400000010ff */
[----:B------:R-:W-:Y:S02]  /*8850*/  FSEL R56, R92, RZ, P4 ;  /* 0x000000ff5c387208 */ /* 0x000fe40002000000 */
[----:B------:R-:W-:Y:S02]  /*8860*/  FSEL R78, R0, RZ, P5 ;  /* 0x000000ff004e7208 */ /* 0x000fe40002800000 */
[----:B------:R-:W-:Y:S02]  /*8870*/  FSEL R92, R92, RZ, P6 ;  /* 0x000000ff5c5c7208 */ /* 0x000fe40003000000 */
[----:B------:R-:W-:-:S02]  /*8880*/  FSEL R0, R0, RZ, P3 ;  /* 0x000000ff00007208 */ /* 0x000fc40001800000 */
[----:B------:R-:W-:Y:S02]  /*8890*/  F2FP.BF16.F32.PACK_AB R99, R82, R99 ;  /* 0x000000635263723e */ /* 0x000fe400000010ff */
[----:B------:R-:W-:Y:S02]  /*88a0*/  F2FP.BF16.F32.PACK_AB R98, R182, R98 ;  /* 0x00000062b662723e */ /* 0x000fe400000010ff */
[----:B------:R-:W-:Y:S02]  /*88b0*/  F2FP.BF16.F32.PACK_AB R95, R79, R95 ;  /* 0x0000005f4f5f723e */ /* 0x000fe400000010ff */
[----:B------:R-:W-:Y:S02]  /*88c0*/  F2FP.BF16.F32.PACK_AB R97, R179, R97 ;  /* 0x00000061b361723e */ /* 0x000fe400000010ff */
[----:B------:R-:W-:Y:S02]  /*88d0*/  F2FP.BF16.F32.PACK_AB R96, R96, R156 ;  /* 0x0000009c6060723e */ /* 0x000fe400000010ff */
[----:B------:R-:W-:-:S02]  /*88e0*/  F2FP.BF16.F32.PACK_AB R92, R92, R78 ;  /* 0x0000004e5c5c723e */ /* 0x000fc400000010ff */
[----:B------:R-:W-:Y:S01]  /*88f0*/  F2FP.BF16.F32.PACK_AB R56, R56, R0 ;  /* 0x000000003838723e */ /* 0x000fe200000010ff */
[----:B------:R-:W-:Y:S06]  /*8900*/  BRA `(.L_x_409) ;  /* 0x0000001400147947 */ /* 0x000fec0003800000 */
.L_x_410:
[-CC-:B------:R-:W-:Y:S01]  /*8910*/  FFMA.FTZ R152, R152, R210.reuse, R209.reuse ;  /* 0x000000d298987223 */ /* 0x180fe200000100d1 */
[-CC-:B------:R-:W-:Y:S01]  /*8920*/  FFMA.FTZ R184, R184, R210.reuse, R209.reuse ;  /* 0x000000d2b8b87223 */ /* 0x180fe200000100d1 */
[-CC-:B------:R-:W-:Y:S01]  /*8930*/  FFMA.FTZ R153, R153, R210.reuse, R209.reuse ;  /* 0x000000d299997223 */ /* 0x180fe200000100d1 */
[----:B0-----:R-:W-:Y:S01]  /*8940*/  FFMA.FTZ R56, R183, R210, R209 ;  /* 0x000000d2b7387223 */ /* 0x001fe200000100d1 */
[----:B------:R-:W-:Y:S01]  /*8950*/  FADD.FTZ R152, R150, -R152 ;  /* 0x8000009896987221 */ /* 0x000fe20000010000 */
[----:B------:R-:W-:Y:S01]  /*8960*/  FADD.FTZ R184, R185, -R184 ;  /* 0x800000b8b9b87221 */ /* 0x000fe20000010000 */
[----:B------:R-:W-:Y:S01]  /*8970*/  ISETP.GE.U32.AND P3, PT, R78, RZ, PT ;  /* 0x000000ff4e00720c */ /* 0x000fe20003f66070 */
[----:B------:R-:W-:Y:S01]  /*8980*/  FADD.FTZ R153, R151, -R153 ;  /* 0x8000009997997221 */ /* 0x000fe20000010000 */
[C---:B------:R-:W-:Y:S01]  /*8990*/  FMUL.FTZ R95, R144.reuse, R152 ;  /* 0x00000098905f7220 */ /* 0x040fe20000410000 */
[----:B------:R-:W-:Y:S01]  /*89a0*/  FMUL.FTZ R0, R144, R184 ;  /* 0x000000b890007220 */ /* 0x000fe20000410000 */
[----:B------:R-:W-:Y:S01]  /*89b0*/  FADD.FTZ R56, R182, -R56 ;  /* 0x80000038b6387221 */ /* 0x000fe20000010000 */
[----:B------:R-:W-:Y:S01]  /*89c0*/  ISETP.GE.U32.AND.EX P5, PT, R79, 0x1000000, PT, P3 ;  /* 0x010000004f00780c */ /* 0x000fe20003fa6130 */
[----:B------:R-:W-:Y:S01]  /*89d0*/  FFMA.FTZ R155, R155, R210, R209 ;  /* 0x000000d29b9b7223 */ /* 0x000fe200000100d1 */
[----:B------:R-:W-:Y:S01]  /*89e0*/  FMUL.FTZ R95, R95, UR6 ;  /* 0x000000065f5f7c20 */ /* 0x000fe20008410000 */
[----:B------:R-:W-:Y:S01]  /*89f0*/  ISETP.GE.U32.AND P3, PT, R134, RZ, PT ;  /* 0x000000ff8600720c */ /* 0x000fe20003f66070 */
[----:B------:R-:W-:Y:S01]  /*8a00*/  FMUL.FTZ R0, R0, UR6 ;  /* 0x0000000600007c20 */ /* 0x000fe20008410000 */
[----:B------:R-:W-:Y:S01]  /*8a10*/  LOP3.LUT P4, RZ, R79, 0xff0000, RZ, 0xc0, !PT ;  /* 0x00ff00004fff7812 */ /* 0x000fe2000788c0ff */
[C---:B------:R-:W-:Y:S01]  /*8a20*/  FMUL.FTZ R94, R144.reuse, R153 ;  /* 0x00000099905e7220 */ /* 0x040fe20000410000 */
[C---:B------:R-:W-:Y:S01]  /*8a30*/  LOP3.LUT P6, RZ, R135.reuse, 0xff0000, RZ, 0xc0, !PT ;  /* 0x00ff000087ff7812 */ /* 0x040fe200078cc0ff */
[----:B------:R-:W-:Y:S01]  /*8a40*/  FMUL.FTZ R56, R144, R56 ;  /* 0x0000003890387220 */ /* 0x000fe20000410000 */
[----:B------:R-:W-:Y:S01]  /*8a50*/  FADD.FTZ R154, R154, -R155 ;  /* 0x8000009b9a9a7221 */ /* 0x000fe20000010000 */
[----:B------:R-:W-:Y:S01]  /*8a60*/  ISETP.GE.U32.AND.EX P3, PT, R135, 0x1000000, PT, P3 ;  /* 0x010000008700780c */ /* 0x000fe20003f66130 */
[----:B------:R-:W-:Y:S01]  /*8a70*/  FMUL.FTZ R94, R94, UR6 ;  /* 0x000000065e5e7c20 */ /* 0x000fe20008410000 */
[C---:B------:R-:W-:Y:S01]  /*8a80*/  FSEL R57, R95.reuse, RZ, P4 ;  /* 0x000000ff5f397208 */ /* 0x040fe20002000000 */
[----:B------:R-:W-:Y:S01]  /*8a90*/  FMUL.FTZ R56, R56, UR6 ;  /* 0x0000000638387c20 */ /* 0x000fe20008410000 */
[----:B------:R-:W-:Y:S01]  /*8aa0*/  FSEL R59, R0, RZ, P5 ;  /* 0x000000ff003b7208 */ /* 0x000fe20002800000 */
[----:B------:R-:W-:Y:S01]  /*8ab0*/  FMUL.FTZ R154, R144, R154 ;  /* 0x0000009a909a7220 */ /* 0x000fe20000410000 */
[----:B------:R-:W-:Y:S01]  /*8ac0*/  FSEL R95, R95, RZ, P6 ;  /* 0x000000ff5f5f7208 */ /* 0x000fe20003000000 */
[-CC-:B------:R-:W-:Y:S01]  /*8ad0*/  FFMA.FTZ R178, R178, R210.reuse, R209.reuse ;  /* 0x000000d2b2b27223 */ /* 0x180fe200000100d1 */
[C---:B------:R-:W-:Y:S01]  /*8ae0*/  LOP3.LUT P5, RZ, R79.reuse, 0xff, RZ, 0xc0, !PT ;  /* 0x000000ff4fff7812 */ /* 0x040fe200078ac0ff */
[----:B------:R-:W-:Y:S01]  /*8af0*/  FMUL.FTZ R154, R154, UR6 ;  /* 0x000000069a9a7c20 */ /* 0x000fe20008410000 */
[----:B------:R-:W-:Y:S01]  /*8b00*/  LOP3.LUT P6, RZ, R79, 0xff00, RZ, 0xc0, !PT ;  /* 0x0000ff004fff7812 */ /* 0x000fe200078cc0ff */
[----:B------:R-:W-:Y:S01]  /*8b10*/  FADD.FTZ R179, R179, -R178 ;  /* 0x800000b2b3b37221 */ /* 0x000fe20000010000 */
[----:B------:R-:W-:Y:S01]  /*8b20*/  FSEL R79, R0, RZ, P3 ;  /* 0x000000ff004f7208 */ /* 0x000fe20001800000 */
[-CC-:B------:R-:W-:Y:S01]  /*8b30*/  FFMA.FTZ R176, R176, R210.reuse, R209.reuse ;  /* 0x000000d2b0b07223 */ /* 0x180fe200000100d1 */
[----:B------:R-:W-:Y:S01]  /*8b40*/  LOP3.LUT P4, RZ, R135, 0xff, RZ, 0xc0, !PT ;  /* 0x000000ff87ff7812 */ /* 0x000fe2000788c0ff */
[----:B------:R-:W-:Y:S01]  /*8b50*/  FFMA.FTZ R157, R157, R210, R209 ;  /* 0x000000d29d9d7223 */ /* 0x000fe200000100d1 */
[----:B------:R-:W-:Y:S01]  /*8b60*/  LOP3.LUT P3, RZ, R135, 0xff00, RZ, 0xc0, !PT ;  /* 0x0000ff0087ff7812 */ /* 0x000fe2000786c0ff */
[----:B------:R-:W-:Y:S01]  /*8b70*/  FADD.FTZ R177, R177, -R176 ;  /* 0x800000b0b1b17221 */ /* 0x000fe20000010000 */
[----:B------:R-:W-:Y:S01]  /*8b80*/  FSEL R58, R94, RZ, P5 ;  /* 0x000000ff5e3a7208 */ /* 0x000fe20002800000 */
[----:B------:R-:W-:Y:S01]  /*8b90*/  FADD.FTZ R156, R156, -R157 ;  /* 0x8000009d9c9c7221 */ /* 0x000fe20000010000 */
[----:B------:R-:W-:Y:S01]  /*8ba0*/  FSEL R0, R56, RZ, P6 ;  /* 0x000000ff38007208 */ /* 0x000fe20003000000 */
[----:B------:R-:W-:Y:S01]  /*8bb0*/  FMUL.FTZ R92, R144, R177 ;  /* 0x000000b1905c7220 */ /* 0x000fe20000410000 */
[----:B------:R-:W-:-:S02]  /*8bc0*/  LOP3.LUT P5, RZ, R78, 0xff0000, RZ, 0xc0, !PT ;  /* 0x00ff00004eff7812 */ /* 0x000fc400078ac0ff */
[----:B------:R-:W-:Y:S01]  /*8bd0*/  FSEL R94, R94, RZ, P4 ;  /* 0x000000ff5e5e7208 */ /* 0x000fe20002000000 */
[----:B------:R-:W-:Y:S01]  /*8be0*/  FMUL.FTZ R92, R92, UR6 ;  /* 0x000000065c5c7c20 */ /* 0x000fe20008410000 */
[----:B------:R-:W-:Y:S02]  /*8bf0*/  FSEL R56, R56, RZ, P3 ;  /* 0x000000ff38387208 */ /* 0x000fe40001800000 */
[----:B------:R-:W-:Y:S02]  /*8c00*/  F2FP.BF16.F32.PACK_AB R59, R59, R57 ;  /* 0x000000393b3b723e */ /* 0x000fe400000010ff */
[----:B------:R-:W-:Y:S01]  /*8c10*/  F2FP.BF16.F32.PACK_AB R94, R56, R94 ;  /* 0x0000005e385e723e */ /* 0x000fe200000010ff */
[----:B------:R-:W-:Y:S01]  /*8c20*/  FMUL.FTZ R56, R144, R179 ;  /* 0x000000b390387220 */ /* 0x000fe20000410000 */
[----:B------:R-:W-:Y:S02]  /*8c30*/  FSEL R57, R154, RZ, P5 ;  /* 0x000000ff9a397208 */ /* 0x000fe40002800000 */
[----:B------:R-:W-:Y:S01]  /*8c40*/  LOP3.LUT P5, RZ, R134, 0xff0000, RZ, 0xc0, !PT ;  /* 0x00ff000086ff7812 */ /* 0x000fe200078ac0ff */
[----:B------:R-:W-:Y:S01]  /*8c50*/  FMUL.FTZ R56, R56, UR6 ;  /* 0x0000000638387c20 */ /* 0x000fe20008410000 */
[----:B------:R-:W-:-:S02]  /*8c60*/  F2FP.BF16.F32.PACK_AB R58, R0, R58 ;  /* 0x0000003a003a723e */ /* 0x000fc400000010ff */
[----:B------:R-:W-:Y:S02]  /*8c70*/  FSEL R93, R154, RZ, P5 ;  /* 0x000000ff9a5d7208 */ /* 0x000fe40002800000 */
[----:B------:R-:W-:Y:S02]  /*8c80*/  LOP3.LUT P5, RZ, R134, 0xff000000, RZ, 0xc0, !PT ;  /* 0xff00000086ff7812 */ /* 0x000fe400078ac0ff */
[----:B------:R-:W-:Y:S02]  /*8c90*/  LOP3.LUT P4, RZ, R78, 0xff000000, RZ, 0xc0, !PT ;  /* 0xff0000004eff7812 */ /* 0x000fe4000788c0ff */
[C---:B------:R-:W-:Y:S02]  /*8ca0*/  FSEL R0, R56.reuse, RZ, P5 ;  /* 0x000000ff38007208 */ /* 0x040fe40002800000 */
[----:B------:R-:W-:Y:S02]  /*8cb0*/  FSEL R56, R56, RZ, P4 ;  /* 0x000000ff38387208 */ /* 0x000fe40002000000 */
[----:B------:R-:W-:Y:S01]  /*8cc0*/  F2FP.BF16.F32.PACK_AB R93, R0, R93 ;  /* 0x0000005d005d723e */ /* 0x000fe200000010ff */
[----:B------:R-:W-:Y:S01]  /*8cd0*/  FMUL.FTZ R0, R144, R156 ;  /* 0x0000009c90007220 */ /* 0x000fe20000410000 */
[----:B------:R-:W-:-:S02]  /*8ce0*/  LOP3.LUT P6, RZ, R78, 0xff00, RZ, 0xc0, !PT ;  /* 0x0000ff004eff7812 */ /* 0x000fc400078cc0ff */
[----:B------:R-:W-:Y:S01]  /*8cf0*/  LOP3.LUT P4, RZ, R134, 0xff, RZ, 0xc0, !PT ;  /* 0x000000ff86ff7812 */ /* 0x000fe2000788c0ff */
[----:B------:R-:W-:Y:S01]  /*8d00*/  FMUL.FTZ R0, R0, UR6 ;  /* 0x0000000600007c20 */ /* 0x000fe20008410000 */
[----:B------:R-:W-:Y:S02]  /*8d10*/  LOP3.LUT P3, RZ, R78, 0xff, RZ, 0xc0, !PT ;  /* 0x000000ff4eff7812 */ /* 0x000fe4000786c0ff */
[----:B------:R-:W-:Y:S02]  /*8d20*/  LOP3.LUT P5, RZ, R134, 0xff00, RZ, 0xc0, !PT ;  /* 0x0000ff0086ff7812 */ /* 0x000fe400078ac0ff */
[----:B------:R-:W-:Y:S02]  /*8d30*/  F2FP.BF16.F32.PACK_AB R57, R56, R57 ;  /* 0x000000393839723e */ /* 0x000fe400000010ff */
[----:B------:R-:W-:Y:S02]  /*8d40*/  FSEL R56, R92, RZ, P6 ;  /* 0x000000ff5c387208 */ /* 0x000fe40003000000 */
[----:B------:R-:W-:-:S02]  /*8d50*/  FSEL R78, R0, RZ, P4 ;  /* 0x000000ff004e7208 */ /* 0x000fc40002000000 */
[----:B------:R-:W-:Y:S02]  /*8d60*/  FSEL R92, R92, RZ, P5 ;  /* 0x000000ff5c5c7208 */ /* 0x000fe40002800000 */
[----:B------:R-:W-:Y:S02]  /*8d70*/  FSEL R0, R0, RZ, P3 ;  /* 0x000000ff00007208 */ /* 0x000fe40001800000 */
[----:B------:R-:W-:Y:S02]  /*8d80*/  F2FP.BF16.F32.PACK_AB R95, R79, R95 ;  /* 0x0000005f4f5f723e */ /* 0x000fe400000010ff */
[----:B------:R-:W-:Y:S02]  /*8d90*/  F2FP.BF16.F32.PACK_AB R92, R92, R78 ;  /* 0x0000004e5c5c723e */ /* 0x000fe400000010ff */
[----:B------:R-:W-:Y:S01]  /*8da0*/  F2FP.BF16.F32.PACK_AB R56, R56, R0 ;  /* 0x000000003838723e */ /* 0x000fe200000010ff */
[----:B------:R-:W-:Y:S06]  /*8db0*/  BRA `(.L_x_409) ;  /* 0x0000000c00e87947 */ /* 0x000fec0003800000 */
.L_x_406:
[----:B------:R-:W-:Y:S05]  /*8dc0*/  @!P1 BRA `(.L_x_411) ;  /* 0x0000000800249947 */ /* 0x000fea0003800000 */
[----:B------:R-:W-:Y:S05]  /*8dd0*/  @!P2 BRA `(.L_x_412) ;  /* 0x000000040018a947 */ /* 0x000fea0003800000 */
[----:B0-----:R-:W-:Y:S01]  /*8de0*/  PRMT R56, R71, 0x7632, R56 ;  /* 0x0000763247387816 */ /* 0x001fe20000000038 */
[-CC-:B------:R-:W-:Y:S01]  /*8df0*/  FFMA.FTZ R98, R183, R210.reuse, R209.reuse ;  /* 0x000000d2b7627223 */ /* 0x180fe200000100d1 */
[----:B------:R-:W-:Y:S01]  /*8e00*/  PRMT R0, R70, 0x7632, R0 ;  /* 0x0000763246007816 */ /* 0x000fe20000000000 */
[-CC-:B------:R-:W-:Y:S01]  /*8e10*/  FFMA.FTZ R99, R184, R210.reuse, R209.reuse ;  /* 0x000000d2b8637223 */ /* 0x180fe200000100d1 */
[-C--:B------:R-:W-:Y:S01]  /*8e20*/  FFMA.FTZ R153, R153, R210.reuse, R209 ;  /* 0x000000d299997223 */ /* 0x080fe200000100d1 */
[----:B------:R-:W-:Y:S01]  /*8e30*/  FADD.FTZ R98, R182, -R98 ;  /* 0x80000062b6627221 */ /* 0x000fe20000010000 */
[----:B------:R-:W-:Y:S01]  /*8e40*/  SHF.L.U32 R0, R0, 0x10, RZ ;  /* 0x0000001000007819 */ /* 0x000fe200000006ff */
[----:B------:R-:W-:Y:S01]  /*8e50*/  FADD.FTZ R99, R185, -R99 ;  /* 0x80000063b9637221 */ /* 0x000fe20000010000 */
[----:B------:R-:W-:Y:S02]  /*8e60*/  IMAD.U32 R56, R56, 0x10000, RZ ;  /* 0x0001000038387824 */ /* 0x000fe400078e00ff */
[----:B------:R-:W-:Y:S01]  /*8e70*/  FFMA.FTZ R152, R152, R210, R209 ;  /* 0x000000d298987223 */ /* 0x000fe200000100d1 */
[----:B------:R-:W-:Y:S01]  /*8e80*/  FADD.FTZ R151, R151, -R153 ;  /* 0x8000009997977221 */ /* 0x000fe20000010000 */
[C---:B------:R-:W-:Y:S01]  /*8e90*/  FFMA.FTZ R98, R144.reuse, R98, R0 ;  /* 0x0000006290627223 */ /* 0x040fe20000010000 */
[----:B------:R-:W-:Y:S01]  /*8ea0*/  FFMA.FTZ R99, R144, R99, R56 ;  /* 0x0000006390637223 */ /* 0x000fe20000010038 */
[----:B------:R-:W-:Y:S01]  /*8eb0*/  SHF.L.U32 R56, R71, 0x10, RZ ;  /* 0x0000001047387819 */ /* 0x000fe200000006ff */
[----:B------:R-:W-:Y:S01]  /*8ec0*/  FADD.FTZ R57, R150, -R152 ;  /* 0x8000009896397221 */ /* 0x000fe20000010000 */
[----:B------:R-:W-:Y:S01]  /*8ed0*/  SHF.L.U32 R0, R70, 0x10, RZ ;  /* 0x0000001046007819 */ /* 0x000fe200000006ff */
[----:B------:R-:W-:Y:S01]  /*8ee0*/  FMUL.FTZ R59, R99, UR6 ;  /* 0x00000006633b7c20 */ /* 0x000fe20008410000 */
[----:B------:R-:W-:Y:S01]  /*8ef0*/  ISETP.GE.U32.AND P3, PT, R78, RZ, PT ;  /* 0x000000ff4e00720c */ /* 0x000fe20003f66070 */
[C---:B------:R-:W-:Y:S01]  /*8f00*/  FFMA.FTZ R57, R144.reuse, R57, R56 ;  /* 0x0000003990397223 */ /* 0x040fe20000010038 */
[----:B------:R-:W-:Y:S01]  /*8f10*/  LOP3.LUT P4, RZ, R79, 0xff0000, RZ, 0xc0, !PT ;  /* 0x00ff00004fff7812 */ /* 0x000fe2000788c0ff */
[----:B------:R-:W-:Y:S01]  /*8f20*/  FFMA.FTZ R151, R144, R151, R0 ;  /* 0x0000009790977223 */ /* 0x000fe20000010000 */
[----:B------:R-:W-:Y:S01]  /*8f30*/  FMUL.FTZ R0, R98, UR6 ;  /* 0x0000000662007c20 */ /* 0x000fe20008410000 */
[----:B------:R-:W-:Y:S01]  /*8f40*/  FMUL.FTZ R56, R57, UR6 ;  /* 0x0000000639387c20 */ /* 0x000fe20008410000 */
[----:B------:R-:W-:Y:S01]  /*8f50*/  LOP3.LUT P5, RZ, R79, 0xff, RZ, 0xc0, !PT ;  /* 0x000000ff4fff7812 */ /* 0x000fe200078ac0ff */
[----:B------:R-:W-:Y:S01]  /*8f60*/  FMUL.FTZ R58, R151, UR6 ;  /* 0x00000006973a7c20 */ /* 0x000fe20008410000 */
[C---:B------:R-:W-:Y:S01]  /*8f70*/  ISETP.GE.U32.AND.EX P3, PT, R79.reuse, 0x1000000, PT, P3 ;  /* 0x010000004f00780c */ /* 0x040fe20003f66130 */
[-CC-:B------:R-:W-:Y:S01]  /*8f80*/  FFMA.FTZ R176, R176, R210.reuse, R209.reuse ;  /* 0x000000d2b0b07223 */ /* 0x180fe200000100d1 */
[----:B------:R-:W-:Y:S01]  /*8f90*/  LOP3.LUT P6, RZ, R79, 0xff00, RZ, 0xc0, !PT ;  /* 0x0000ff004fff7812 */ /* 0x000fe200078cc0ff */
[-CC-:B------:R-:W-:Y:S01]  /*8fa0*/  FFMA.FTZ R155, R155, R210.reuse, R209.reuse ;  /* 0x000000d29b9b7223 */ /* 0x180fe200000100d1 */
[----:B------:R-:W-:Y:S01]  /*8fb0*/  FSEL R59, R59, RZ, P3 ;  /* 0x000000ff3b3b7208 */ /* 0x000fe20001800000 */
[----:B------:R-:W-:Y:S01]  /*8fc0*/  FFMA.FTZ R157, R157, R210, R209 ;  /* 0x000000d29d9d7223 */ /* 0x000fe200000100d1 */
[----:B------:R-:W-:Y:S01]  /*8fd0*/  FSEL R56, R56, RZ, P4 ;  /* 0x000000ff38387208 */ /* 0x000fe20002000000 */
[----:B------:R-:W-:Y:S01]  /*8fe0*/  FADD.FTZ R176, R177, -R176 ;  /* 0x800000b0b1b07221 */ /* 0x000fe20000010000 */
[----:B------:R-:W-:Y:S01]  /*8ff0*/  FSEL R58, R58, RZ, P5 ;  /* 0x000000ff3a3a7208 */ /* 0x000fe20002800000 */
[----:B------:R-:W-:Y:S01]  /*9000*/  FADD.FTZ R154, R154, -R155 ;  /* 0x8000009b9a9a7221 */ /* 0x000fe20000010000 */
[----:B------:R-:W-:Y:S01]  /*9010*/  FSEL R0, R0, RZ, P6 ;  /* 0x000000ff00007208 */ /* 0x000fe20003000000 */
[----:B------:R-:W-:Y:S01]  /*9020*/  FADD.FTZ R156, R156, -R157 ;  /* 0x8000009d9c9c7221 */ /* 0x000fe20000010000 */
[----:B------:R-:W-:-:S02]  /*9030*/  LOP3.LUT P3, RZ, R78, 0xff0000, RZ, 0xc0, !PT ;  /* 0x00ff00004eff7812 */ /* 0x000fc4000786c0ff */
[C---:B------:R-:W-:Y:S02]  /*9040*/  LOP3.LUT P4, RZ, R78.reuse, 0xff000000, RZ, 0xc0, !PT ;  /* 0xff0000004eff7812 */ /* 0x040fe4000788c0ff */
[C---:B------:R-:W-:Y:S02]  /*9050*/  LOP3.LUT P5, RZ, R78.reuse, 0xff, RZ, 0xc0, !PT ;  /* 0x000000ff4eff7812 */ /* 0x040fe400078ac0ff */
[----:B------:R-:W-:Y:S01]  /*9060*/  LOP3.LUT P6, RZ, R78, 0xff00, RZ, 0xc0, !PT ;  /* 0x0000ff004eff7812 */ /* 0x000fe200078cc0ff */
[----:B------:R-:W-:Y:S01]  /*9070*/  FFMA.FTZ R78, R178, R210, R209 ;  /* 0x000000d2b24e7223 */ /* 0x000fe200000100d1 */
[----:B------:R-:W-:Y:S02]  /*9080*/  PRMT R82, R69, 0x7632, R82 ;  /* 0x0000763245527816 */ /* 0x000fe40000000052 */
[----:B------:R-:W-:Y:S01]  /*9090*/  PRMT R79, R68, 0x7632, R79 ;  /* 0x00007632444f7816 */ /* 0x000fe2000000004f */
[----:B------:R-:W-:Y:S01]  /*90a0*/  FADD.FTZ R78, R179, -R78 ;  /* 0x8000004eb34e7221 */ /* 0x000fe20000010000 */
[----:B------:R-:W-:Y:S01]  /*90b0*/  SHF.L.U32 R97, R69, 0x10, RZ ;  /* 0x0000001045617819 */ /* 0x000fe200000006ff */
[----:B------:R-:W-:Y:S01]  /*90c0*/  IMAD.U32 R82, R82, 0x10000, RZ ;  /* 0x0001000052527824 */ /* 0x000fe200078e00ff */
[----:B------:R-:W-:-:S02]  /*90d0*/  SHF.L.U32 R79, R79, 0x10, RZ ;  /* 0x000000104f4f7819 */ /* 0x000fc400000006ff */
[----:B------:R-:W-:Y:S01]  /*90e0*/  SHF.L.U32 R96, R68, 0x10, RZ ;  /* 0x0000001044607819 */ /* 0x000fe200000006ff */
[C---:B------:R-:W-:Y:S01]  /*90f0*/  FFMA.FTZ R78, R144.reuse, R78, R82 ;  /* 0x0000004e904e7223 */ /* 0x040fe20000010052 */
[C---:B------:R-:W-:Y:S01]  /*9100*/  FFMA.FTZ R97, R144.reuse, R154, R97 ;  /* 0x0000009a90617223 */ /* 0x040fe20000010061 */
[C---:B------:R-:W-:Y:S01]  /*9110*/  FFMA.FTZ R176, R144.reuse, R176, R79 ;  /* 0x000000b090b07223 */ /* 0x040fe2000001004f */
[----:B------:R-:W-:Y:S01]  /*9120*/  F2FP.BF16.F32.PACK_AB R59, R59, R56 ;  /* 0x000000383b3b723e */ /* 0x000fe200000010ff */
[----:B------:R-:W-:Y:S01]  /*9130*/  FFMA.FTZ R96, R144, R156, R96 ;  /* 0x0000009c90607223 */ /* 0x000fe20000010060 */
[----:B------:R-:W-:Y:S01]  /*9140*/  F2FP.BF16.F32.PACK_AB R58, R0, R58 ;  /* 0x0000003a003a723e */ /* 0x000fe200000010ff */
[----:B------:R-:W-:Y:S01]  /*9150*/  FMUL.FTZ R0, R97, UR6 ;  /* 0x0000000661007c20 */ /* 0x000fe20008410000 */
[----:B------:R-:W-:Y:S01]  /*9160*/  F2FP.BF16.F32.PACK_AB R97, R78, R97 ;  /* 0x000000614e61723e */ /* 0x000fe200000010ff */
[----:B------:R-:W-:Y:S01]  /*9170*/  FMUL.FTZ R56, R96, UR6 ;  /* 0x0000000660387c20 */ /* 0x000fe20008410000 */
[----:B------:R-:W-:Y:S01]  /*9180*/  F2FP.BF16.F32.PACK_AB R96, R176, R96 ;  /* 0x00000060b060723e */ /* 0x000fe200000010ff */
        /* <DEDUP_REMOVED lines=11> */
.L_x_412:
[C---:B0-----:R-:W-:Y:S01]  /*9240*/  PRMT R56, R71.reuse, 0x7632, R56 ;  /* 0x0000763247387816 */ /* 0x041fe20000000038 */
[-CC-:B------:R-:W-:Y:S01]  /*9250*/  FFMA.FTZ R184, R184, R210.reuse, R209.reuse ;  /* 0x000000d2b8b87223 */ /* 0x180fe200000100d1 */
[-CC-:B------:R-:W-:Y:S01]  /*9260*/  FFMA.FTZ R152, R152, R210.reuse, R209.reuse ;  /* 0x000000d298987223 */ /* 0x180fe200000100d1 */
[----:B------:R-:W-:Y:S01]  /*9270*/  SHF.L.U32 R57, R71, 0x10, RZ ;  /* 0x0000001047397819 */ /* 0x000fe200000006ff */
[-CC-:B------:R-:W-:Y:S01]  /*9280*/  FFMA.FTZ R153, R153, R210.reuse, R209.reuse ;  /* 0x000000d299997223 */ /* 0x180fe200000100d1 */
[----:B------:R-:W-:Y:S01]  /*9290*/  FADD.FTZ R184, R185, -R184 ;  /* 0x800000b8b9b87221 */ /* 0x000fe20000010000 */
[----:B------:R-:W-:Y:S01]  /*92a0*/  PRMT R0, R70, 0x7632, R0 ;  /* 0x0000763246007816 */ /* 0x000fe20000000000 */
[----:B------:R-:W-:Y:S02]  /*92b0*/  IMAD.U32 R56, R56, 0x10000, RZ ;  /* 0x0001000038387824 */ /* 0x000fe400078e00ff */
[----:B------:R-:W-:Y:S01]  /*92c0*/  FADD.FTZ R152, R150, -R152 ;  /* 0x8000009896987221 */ /* 0x000fe20000010000 */
[----:B------:R-:W-:Y:S01]  /*92d0*/  FFMA.FTZ R183, R183, R210, R209 ;  /* 0x000000d2b7b77223 */ /* 0x000fe200000100d1 */
[----:B------:R-:W-:Y:S01]  /*92e0*/  SHF.L.U32 R0, R0, 0x10, RZ ;  /* 0x0000001000007819 */ /* 0x000fe200000006ff */
[----:B------:R-:W-:Y:S01]  /*92f0*/  FFMA.FTZ R56, R144, R184, R56 ;  /* 0x000000b890387223 */ /* 0x000fe20000010038 */
[----:B------:R-:W-:Y:S01]  /*9300*/  SHF.L.U32 R58, R70, 0x10, RZ ;  /* 0x00000010463a7819 */ /* 0x000fe200000006ff */
[----:B------:R-:W-:Y:S01]  /*9310*/  FFMA.FTZ R57, R144, R152, R57 ;  /* 0x0000009890397223 */ /* 0x000fe20000010039 */
[----:B------:R-:W-:Y:S01]  /*9320*/  FADD.FTZ R153, R151, -R153 ;  /* 0x8000009997997221 */ /* 0x000fe20000010000 */
[----:B------:R-:W-:Y:S01]  /*9330*/  FADD.FTZ R183, R182, -R183 ;  /* 0x800000b7b6b77221 */ /* 0x000fe20000010000 */
[----:B------:R-:W-:Y:S01]  /*9340*/  ISETP.GE.U32.AND P3, PT, R78, RZ, PT ;  /* 0x000000ff4e00720c */ /* 0x000fe20003f66070 */
[-C--:B------:R-:W-:Y:S01]  /*9350*/  FFMA.FTZ R176, R176, R210.reuse, R209 ;  /* 0x000000d2b0b07223 */ /* 0x080fe200000100d1 */
[----:B------:R-:W-:Y:S01]  /*9360*/  PRMT R59, R68, 0x7632, R59 ;  /* 0x00007632443b7816 */ /* 0x000fe2000000003b */
[----:B------:R-:W-:Y:S01]  /*9370*/  FMUL.FTZ R56, R56, UR6 ;  /* 0x0000000638387c20 */ /* 0x000fe20008410000 */
[----:B------:R-:W-:Y:S01]  /*9380*/  FMUL.FTZ R57, R57, UR6 ;  /* 0x0000000639397c20 */ /* 0x000fe20008410000 */
[C---:B------:R-:W-:Y:S01]  /*9390*/  FFMA.FTZ R0, R144.reuse, R183, R0 ;  /* 0x000000b790007223 */ /* 0x040fe20000010000 */
[----:B------:R-:W-:Y:S01]  /*93a0*/  FFMA.FTZ R58, R144, R153, R58 ;  /* 0x00000099903a7223 */ /* 0x000fe2000001003a */
[----:B------:R-:W-:Y:S01]  /*93b0*/  LOP3.LUT P4, RZ, R79, 0xff0000, RZ, 0xc0, !PT ;  /* 0x00ff00004fff7812 */ /* 0x000fe2000788c0ff */
[----:B------:R-:W-:Y:S01]  /*93c0*/  FADD.FTZ R176, R177, -R176 ;  /* 0x800000b0b1b07221 */ /* 0x000fe20000010000 */
[----:B------:R-:W-:Y:S01]  /*93d0*/  ISETP.GE.U32.AND.EX P3, PT, R79, 0x1000000, PT, P3 ;  /* 0x010000004f00780c */ /* 0x000fe20003f66130 */
[----:B------:R-:W-:Y:S01]  /*93e0*/  FMUL.FTZ R58, R58, UR6 ;  /* 0x000000063a3a7c20 */ /* 0x000fe20008410000 */
[----:B------:R-:W-:Y:S01]  /*93f0*/  SHF.L.U32 R59, R59, 0x10, RZ ;  /* 0x000000103b3b7819 */ /* 0x000fe200000006ff */
[----:B------:R-:W-:Y:S01]  /*9400*/  FMUL.FTZ R0, R0, UR6 ;  /* 0x0000000600007c20 */ /* 0x000fe20008410000 */
[----:B------:R-:W-:Y:S01]  /*9410*/  FSEL R56, R56, RZ, P3 ;  /* 0x000000ff38387208 */ /* 0x000fe20001800000 */
[----:B------:R-:W-:Y:S01]  /*9420*/  FFMA.FTZ R155, R155, R210, R209 ;  /* 0x000000d29b9b7223 */ /* 0x000fe200000100d1 */
[----:B------:R-:W-:Y:S01]  /*9430*/  FSEL R57, R57, RZ, P4 ;  /* 0x000000ff39397208 */ /* 0x000fe20002000000 */
[----:B------:R-:W-:Y:S01]  /*9440*/  FFMA.FTZ R176, R144, R176, R59 ;  /* 0x000000b090b07223 */ /* 0x000fe2000001003b */
[C---:B------:R-:W-:Y:S01]  /*9450*/  LOP3.LUT P5, RZ, R79.reuse, 0xff, RZ, 0xc0, !PT ;  /* 0x000000ff4fff7812 */ /* 0x040fe200078ac0ff */
[----:B------:R-:W-:Y:S01]  /*9460*/  FADD.FTZ R155, R154, -R155 ;  /* 0x8000009b9a9b7221 */ /* 0x000fe20000010000 */
[----:B------:R-:W-:Y:S01]  /*9470*/  LOP3.LUT P6, RZ, R79, 0xff00, RZ, 0xc0, !PT ;  /* 0x0000ff004fff7812 */ /* 0x000fe200078cc0ff */
[-CC-:B------:R-:W-:Y:S01]  /*9480*/  FFMA.FTZ R178, R178, R210.reuse, R209.reuse ;  /* 0x000000d2b2b27223 */ /* 0x180fe200000100d1 */
[----:B------:R-:W-:Y:S01]  /*9490*/  F2FP.BF16.F32.PACK_AB R59, R56, R57 ;  /* 0x00000039383b723e */ /* 0x000fe200000010ff */
[----:B------:R-:W-:Y:S01]  /*94a0*/  FFMA.FTZ R157, R157, R210, R209 ;  /* 0x000000d29d9d7223 */ /* 0x000fe200000100d1 */
[----:B------:R-:W-:Y:S01]  /*94b0*/  FSEL R58, R58, RZ, P5 ;  /* 0x000000ff3a3a7208 */ /* 0x000fe20002800000 */
[----:B------:R-:W-:Y:S01]  /*94c0*/  FADD.FTZ R179, R179, -R178 ;  /* 0x800000b2b3b37221 */ /* 0x000fe20000010000 */
[----:B------:R-:W-:Y:S01]  /*94d0*/  FSEL R0, R0, RZ, P6 ;  /* 0x000000ff00007208 */ /* 0x000fe20003000000 */
[----:B------:R-:W-:Y:S01]  /*94e0*/  FADD.FTZ R157, R156, -R157 ;  /* 0x8000009d9c9d7221 */ /* 0x000fe20000010000 */
[----:B------:R-:W-:Y:S01]  /*94f0*/  SHF.L.U32 R56, R69, 0x10, RZ ;  /* 0x0000001045387819 */ /* 0x000fe200000006ff */
[----:B------:R-:W-:Y:S01]  /*9500*/  FMUL.FTZ R176, R176, UR6 ;  /* 0x00000006b0b07c20 */ /* 0x000fe20008410000 */
[----:B------:R-:W-:-:S02]  /*9510*/  LOP3.LUT P3, RZ, R78, 0xff0000, RZ, 0xc0, !PT ;  /* 0x00ff00004eff7812 */ /* 0x000fc4000786c0ff */
[----:B------:R-:W-:Y:S01]  /*9520*/  LOP3.LUT P4, RZ, R78, 0xff000000, RZ, 0xc0, !PT ;  /* 0xff0000004eff7812 */ /* 0x000fe2000788c0ff */
[----:B------:R-:W-:Y:S01]  /*9530*/  FFMA.FTZ R155, R144, R155, R56 ;  /* 0x0000009b909b7223 */ /* 0x000fe20000010038 */
[C---:B------:R-:W-:Y:S02]  /*9540*/  LOP3.LUT P5, RZ, R78.reuse, 0xff, RZ, 0xc0, !PT ;  /* 0x000000ff4eff7812 */ /* 0x040fe400078ac0ff */
[----:B------:R-:W-:Y:S01]  /*9550*/  LOP3.LUT P6, RZ, R78, 0xff00, RZ, 0xc0, !PT ;  /* 0x0000ff004eff7812 */ /* 0x000fe200078cc0ff */
[----:B------:R-:W-:Y:S01]  /*9560*/  FMUL.FTZ R155, R155, UR6 ;  /* 0x000000069b9b7c20 */ /* 0x000fe20008410000 */
[----:B------:R-:W-:Y:S02]  /*9570*/  PRMT R78, R69, 0x7632, R78 ;  /* 0x00007632454e7816 */ /* 0x000fe4000000004e */
[----:B------:R-:W-:Y:S02]  /*9580*/  SHF.L.U32 R56, R68, 0x10, RZ ;  /* 0x0000001044387819 */ /* 0x000fe400000006ff */
[----:B------:R-:W-:Y:S01]  /*9590*/  FSEL R57, R155, RZ, P3 ;  /* 0x000000ff9b397208 */ /* 0x000fe20001800000 */
[----:B------:R-:W-:Y:S01]  /*95a0*/  IMAD.U32 R78, R78, 0x10000, RZ ;  /* 0x000100004e4e7824 */ /* 0x000fe200078e00ff */
[----:B------:R-:W-:Y:S01]  /*95b0*/  FSEL R176, R176, RZ, P6 ;  /* 0x000000ffb0b07208 */ /* 0x000fe20003000000 */
[----:B------:R-:W-:Y:S01]  /*95c0*/  FFMA.FTZ R56, R144, R157, R56 ;  /* 0x0000009d90387223 */ /* 0x000fe20000010038 */
[----:B------:R-:W-:Y:S01]  /*95d0*/  F2FP.BF16.F32.PACK_AB R58, R0, R58 ;  /* 0x0000003a003a723e */ /* 0x000fe200000010ff */
[----:B------:R-:W-:-:S02]  /*95e0*/  FFMA.FTZ R78, R144, R179, R78 ;  /* 0x000000b3904e7223 */ /* 0x000fc4000001004e */
[----:B------:R-:W-:Y:S02]  /*95f0*/  FMUL.FTZ R56, R56, UR6 ;  /* 0x0000000638387c20 */ /* 0x000fe40008410000 */
[----:B------:R-:W-:-:S03]  /*9600*/  FMUL.FTZ R78, R78, UR6 ;  /* 0x000000064e4e7c20 */ /* 0x000fc60008410000 */
[----:B------:R-:W-:Y:S02]  /*9610*/  FSEL R56, R56, RZ, P5 ;  /* 0x000000ff38387208 */ /* 0x000fe40002800000 */
[----:B------:R-:W-:Y:S02]  /*9620*/  FSEL R78, R78, RZ, P4 ;  /* 0x000000ff4e4e7208 */ /* 0x000fe40002000000 */
[----:B------:R-:W-:Y:S02]  /*9630*/  F2FP.BF16.F32.PACK_AB R56, R176, R56 ;  /* 0x00000038b038723e */ /* 0x000fe400000010ff */
[----:B------:R-:W-:Y:S01]  /*9640*/  F2FP.BF16.F32.PACK_AB R57, R78, R57 ;  /* 0x000000394e39723e */ /* 0x000fe200000010ff */
[----:B------:R-:W-:Y:S06]  /*9650*/  BRA `(.L_x_409) ;  /* 0x0000000400c07947 */ /* 0x000fec0003800000 */
.L_x_411:
        /* <DEDUP_REMOVED lines=9> */
[C---:B------:R-:W-:Y:S01]  /*96f0*/  FMUL.FTZ R98, R144.reuse, R151 ;  /* 0x0000009790627220 */ /* 0x040fe20000410000 */
[----:B------:R-:W-:Y:S01]  /*9700*/  FMUL.FTZ R182, R144, R182 ;  /* 0x000000b690b67220 */ /* 0x000fe20000410000 */
[-CC-:B------:R-:W-:Y:S01]  /*9710*/  FFMA.FTZ R178, R178, R210.reuse, R209.reuse ;  /* 0x000000d2b2b27223 */ /* 0x180fe200000100d1 */
[----:B------:R-:W-:Y:S01]  /*9720*/  FFMA.FTZ R157, R157, R210, R209 ;  /* 0x000000d29d9d7223 */ /* 0x000fe200000100d1 */
[----:B0-----:R-:W-:Y:S01]  /*9730*/  FADD.FTZ R56, R150, -R152 ;  /* 0x8000009896387221 */ /* 0x001fe20000010000 */
[----:B------:R-:W-:Y:S01]  /*9740*/  FADD.FTZ R99, R185, -R184 ;  /* 0x800000b8b9637221 */ /* 0x000fe20000010000 */
[----:B------:R-:W-:Y:S01]  /*9750*/  FMUL.FTZ R58, R98, UR6 ;  /* 0x00000006623a7c20 */ /* 0x000fe20008410000 */
[----:B------:R-:W-:Y:S01]  /*9760*/  FMUL.FTZ R0, R182, UR6 ;  /* 0x00000006b6007c20 */ /* 0x000fe20008410000 */
[----:B------:R-:W-:Y:S01]  /*9770*/  LOP3.LUT P6, RZ, R79, 0xff, RZ, 0xc0, !PT ;  /* 0x000000ff4fff7812 */ /* 0x000fe200078cc0ff */
[----:B------:R-:W-:Y:S01]  /*9780*/  FADD.FTZ R177, R177, -R176 ;  /* 0x800000b0b1b17221 */ /* 0x000fe20000010000 */
[----:B------:R-:W-:Y:S01]  /*9790*/  LOP3.LUT P5, RZ, R79, 0xff00, RZ, 0xc0, !PT ;  /* 0x0000ff004fff7812 */ /* 0x000fe200078ac0ff */
[----:B------:R-:W-:Y:S01]  /*97a0*/  FADD.FTZ R154, R154, -R155 ;  /* 0x8000009b9a9a7221 */ /* 0x000fe20000010000 */
[----:B------:R-:W-:Y:S01]  /*97b0*/  FADD.FTZ R179, R179, -R178 ;  /* 0x800000b2b3b37221 */ /* 0x000fe20000010000 */
[----:B------:R-:W-:Y:S01]  /*97c0*/  FADD.FTZ R156, R156, -R157 ;  /* 0x8000009d9c9c7221 */ /* 0x000fe20000010000 */
[C---:B------:R-:W-:Y:S01]  /*97d0*/  FMUL.FTZ R99, R144.reuse, R99 ;  /* 0x0000006390637220 */ /* 0x040fe20000410000 */
[----:B------:R-:W-:Y:S01]  /*97e0*/  FMUL.FTZ R56, R144, R56 ;  /* 0x0000003890387220 */ /* 0x000fe20000410000 */
[----:B------:R-:W-:Y:S01]  /*97f0*/  ISETP.GE.U32.AND P3, PT, R78, RZ, PT ;  /* 0x000000ff4e00720c */ /* 0x000fe20003f66070 */
[----:B------:R-:W-:Y:S01]  /*9800*/  FMUL.FTZ R97, R144, R154 ;  /* 0x0000009a90617220 */ /* 0x000fe20000410000 */
[----:B------:R-:W-:Y:S01]  /*9810*/  FSEL R58, R58, RZ, P6 ;  /* 0x000000ff3a3a7208 */ /* 0x000fe20003000000 */
[----:B------:R-:W-:Y:S01]  /*9820*/  FMUL.FTZ R179, R144, R179 ;  /* 0x000000b390b37220 */ /* 0x000fe20000410000 */
[----:B------:R-:W-:Y:S01]  /*9830*/  FSEL R0, R0, RZ, P5 ;  /* 0x000000ff00007208 */ /* 0x000fe20002800000 */
[C---:B------:R-:W-:Y:S01]  /*9840*/  FMUL.FTZ R177, R144.reuse, R177 ;  /* 0x000000b190b17220 */ /* 0x040fe20000410000 */
[----:B------:R-:W-:Y:S01]  /*9850*/  FMUL.FTZ R96, R144, R156 ;  /* 0x0000009c90607220 */ /* 0x000fe20000410000 */
[----:B------:R-:W-:Y:S01]  /*9860*/  FMUL.FTZ R59, R99, UR6 ;  /* 0x00000006633b7c20 */ /* 0x000fe20008410000 */
[----:B------:R-:W-:Y:S01]  /*9870*/  FMUL.FTZ R57, R56, UR6 ;  /* 0x0000000638397c20 */ /* 0x000fe20008410000 */
[----:B------:R-:W-:-:S02]  /*9880*/  LOP3.LUT P4, RZ, R79, 0xff0000, RZ, 0xc0, !PT ;  /* 0x00ff00004fff7812 */ /* 0x000fc4000788c0ff */
[----:B------:R-:W-:Y:S02]  /*9890*/  ISETP.GE.U32.AND.EX P3, PT, R79, 0x1000000, PT, P3 ;  /* 0x010000004f00780c */ /* 0x000fe40003f66130 */
[----:B------:R-:W-:Y:S01]  /*98a0*/  F2FP.BF16.F32.PACK_AB R99, R99, R56 ;  /* 0x000000386363723e */ /* 0x000fe200000010ff */
[----:B------:R-:W-:Y:S01]  /*98b0*/  FMUL.FTZ R56, R96, UR6 ;  /* 0x0000000660387c20 */ /* 0x000fe20008410000 */
[----:B------:R-:W-:Y:S01]  /*98c0*/  F2FP.BF16.F32.PACK_AB R58, R0, R58 ;  /* 0x0000003a003a723e */ /* 0x000fe200000010ff */
[----:B------:R-:W-:Y:S01]  /*98d0*/  FMUL.FTZ R0, R97, UR6 ;  /* 0x0000000661007c20 */ /* 0x000fe20008410000 */
[C---:B------:R-:W-:Y:S01]  /*98e0*/  F2FP.BF16.F32.PACK_AB R97, R179.reuse, R97 ;  /* 0x00000061b361723e */ /* 0x040fe200000010ff */
[----:B------:R-:W-:Y:S01]  /*98f0*/  FMUL.FTZ R179, R179, UR6 ;  /* 0x00000006b3b37c20 */ /* 0x000fe20008410000 */
[C---:B------:R-:W-:Y:S01]  /*9900*/  F2FP.BF16.F32.PACK_AB R96, R177.reuse, R96 ;  /* 0x00000060b160723e */ /* 0x040fe200000010ff */
[----:B------:R-:W-:Y:S01]  /*9910*/  FMUL.FTZ R177, R177, UR6 ;  /* 0x00000006b1b17c20 */ /* 0x000fe20008410000 */
[----:B------:R-:W-:-:S02]  /*9920*/  FSEL R59, R59, RZ, P3 ;  /* 0x000000ff3b3b7208 */ /* 0x000fc40001800000 */
[----:B------:R-:W-:Y:S02]  /*9930*/  FSEL R57, R57, RZ, P4 ;  /* 0x000000ff39397208 */ /* 0x000fe40002000000 */
[C---:B------:R-:W-:Y:S02]  /*9940*/  LOP3.LUT P3, RZ, R78.reuse, 0xff0000, RZ, 0xc0, !PT ;  /* 0x00ff00004eff7812 */ /* 0x040fe4000786c0ff */
[C---:B------:R-:W-:Y:S02]  /*9950*/  LOP3.LUT P4, RZ, R78.reuse, 0xff000000, RZ, 0xc0, !PT ;  /* 0xff0000004eff7812 */ /* 0x040fe4000788c0ff */
[C---:B------:R-:W-:Y:S02]  /*9960*/  LOP3.LUT P6, RZ, R78.reuse, 0xff, RZ, 0xc0, !PT ;  /* 0x000000ff4eff7812 */ /* 0x040fe400078cc0ff */
[----:B------:R-:W-:Y:S02]  /*9970*/  LOP3.LUT P5, RZ, R78, 0xff00, RZ, 0xc0, !PT ;  /* 0x0000ff004eff7812 */ /* 0x000fe400078ac0ff */
        /* <DEDUP_REMOVED lines=9> */
.L_x_413:
        /* <DEDUP_REMOVED lines=8> */
[-CC-:B------:R-:W-:Y:S01]  /*9a90*/  FFMA.FTZ R176, R176, R210.reuse, R209.reuse ;  /* 0x000000d2b0b07223 */ /* 0x180fe200000100d1 */
[-CC-:B------:R-:W-:Y:S01]  /*9aa0*/  FFMA.FTZ R155, R155, R210.reuse, R209.reuse ;  /* 0x000000d29b9b7223 */ /* 0x180fe200000100d1 */
[-CC-:B------:R-:W-:Y:S01]  /*9ab0*/  FFMA.FTZ R178, R178, R210.reuse, R209.reuse ;  /* 0x000000d2b2b27223 */ /* 0x180fe200000100d1 */
[----:B------:R-:W-:Y:S01]  /*9ac0*/  FFMA.FTZ R157, R157, R210, R209 ;  /* 0x000000d29d9d7223 */ /* 0x000fe200000100d1 */
[C---:B------:R-:W-:Y:S01]  /*9ad0*/  FMUL.FTZ R0, R144.reuse, R0 ;  /* 0x0000000090007220 */ /* 0x040fe20000410000 */
[C---:B------:R-:W-:Y:S01]  /*9ae0*/  FMUL.FTZ R153, R144.reuse, R153 ;  /* 0x0000009990997220 */ /* 0x040fe20000410000 */
[C---:B------:R-:W-:Y:S01]  /*9af0*/  FMUL.FTZ R152, R144.reuse, R152 ;  /* 0x0000009890987220 */ /* 0x040fe20000410000 */
[----:B------:R-:W-:Y:S01]  /*9b00*/  FMUL.FTZ R183, R144, R183 ;  /* 0x000000b790b77220 */ /* 0x000fe20000410000 */
[----:B------:R-:W-:Y:S01]  /*9b10*/  FADD.FTZ R177, R177, -R176 ;  /* 0x800000b0b1b17221 */ /* 0x000fe20000010000 */
[----:B------:R-:W-:Y:S01]  /*9b20*/  FADD.FTZ R154, R154, -R155 ;  /* 0x8000009b9a9a7221 */ /* 0x000fe20000010000 */
[----:B------:R-:W-:Y:S01]  /*9b30*/  ISETP.GE.U32.AND P3, PT, R78, RZ, PT ;  /* 0x000000ff4e00720c */ /* 0x000fe20003f66070 */
[----:B------:R-:W-:Y:S01]  /*9b40*/  FADD.FTZ R178, R179, -R178 ;  /* 0x800000b2b3b27221 */ /* 0x000fe20000010000 */
[----:B------:R-:W-:Y:S01]  /*9b50*/  FADD.FTZ R157, R156, -R157 ;  /* 0x8000009d9c9d7221 */ /* 0x000fe20000010000 */
[----:B------:R-:W-:Y:S01]  /*9b60*/  FMUL.FTZ R0, R0, UR6 ;  /* 0x0000000600007c20 */ /* 0x000fe20008410000 */
[----:B------:R-:W-:Y:S01]  /*9b70*/  FMUL.FTZ R152, R152, UR6 ;  /* 0x0000000698987c20 */ /* 0x000fe20008410000 */
[----:B------:R-:W-:Y:S01]  /*9b80*/  FMUL.FTZ R153, R153, UR6 ;  /* 0x0000000699997c20 */ /* 0x000fe20008410000 */
[----:B------:R-:W-:Y:S01]  /*9b90*/  FMUL.FTZ R183, R183, UR6 ;  /* 0x00000006b7b77c20 */ /* 0x000fe20008410000 */
[C---:B------:R-:W-:Y:S01]  /*9ba0*/  LOP3.LUT P4, RZ, R79.reuse, 0xff0000, RZ, 0xc0, !PT ;  /* 0x00ff00004fff7812 */ /* 0x040fe2000788c0ff */
[C---:B------:R-:W-:Y:S01]  /*9bb0*/  FMUL.FTZ R154, R144.reuse, R154 ;  /* 0x0000009a909a7220 */ /* 0x040fe20000410000 */
[C---:B------:R-:W-:Y:S01]  /*9bc0*/  LOP3.LUT P6, RZ, R79.reuse, 0xff, RZ, 0xc0, !PT ;  /* 0x000000ff4fff7812 */ /* 0x040fe200078cc0ff */
[C---:B------:R-:W-:Y:S01]  /*9bd0*/  FMUL.FTZ R178, R144.reuse, R178 ;  /* 0x000000b290b27220 */ /* 0x040fe20000410000 */
[C---:B------:R-:W-:Y:S01]  /*9be0*/  LOP3.LUT P5, RZ, R79.reuse, 0xff00, RZ, 0xc0, !PT ;  /* 0x0000ff004fff7812 */ /* 0x040fe200078ac0ff */
[C---:B------:R-:W-:Y:S01]  /*9bf0*/  FMUL.FTZ R177, R144.reuse, R177 ;  /* 0x000000b190b17220 */ /* 0x040fe20000410000 */
[----:B------:R-:W-:Y:S01]  /*9c00*/  ISETP.GE.U32.AND.EX P3, PT, R79, 0x1000000, PT, P3 ;  /* 0x010000004f00780c */ /* 0x000fe20003f66130 */
[----:B------:R-:W-:Y:S01]  /*9c10*/  FMUL.FTZ R157, R144, R157 ;  /* 0x0000009d909d7220 */ /* 0x000fe20000410000 */
[----:B------:R-:W-:Y:S01]  /*9c20*/  FSEL R59, R152, RZ, P4 ;  /* 0x000000ff983b7208 */ /* 0x000fe20002000000 */
[----:B------:R-:W-:Y:S01]  /*9c30*/  FMUL.FTZ R154, R154, UR6 ;  /* 0x000000069a9a7c20 */ /* 0x000fe20008410000 */
[----:B------:R-:W-:Y:S01]  /*9c40*/  FSEL R0, R0, RZ, P3 ;  /* 0x000000ff00007208 */ /* 0x000fe20001800000 */
[----:B------:R-:W-:Y:S01]  /*9c50*/  FMUL.FTZ R178, R178, UR6 ;  /* 0x00000006b2b27c20 */ /* 0x000fe20008410000 */
[----:B------:R-:W-:Y:S01]  /*9c60*/  FSEL R58, R153, RZ, P6 ;  /* 0x000000ff993a7208 */ /* 0x000fe20003000000 */
[----:B------:R-:W-:Y:S01]  /*9c70*/  FMUL.FTZ R177, R177, UR6 ;  /* 0x00000006b1b17c20 */ /* 0x000fe20008410000 */
[----:B------:R-:W-:Y:S01]  /*9c80*/  FSEL R183, R183, RZ, P5 ;  /* 0x000000ffb7b77208 */ /* 0x000fe20002800000 */
[----:B------:R-:W-:Y:S01]  /*9c90*/  FMUL.FTZ R157, R157, UR6 ;  /* 0x000000069d9d7c20 */ /* 0x000fe20008410000 */
[----:B------:R-:W-:-:S02]  /*9ca0*/  LOP3.LUT P3, RZ, R78, 0xff0000, RZ, 0xc0, !PT ;  /* 0x00ff00004eff7812 */ /* 0x000fc4000786c0ff */
[C---:B------:R-:W-:Y:S02]  /*9cb0*/  LOP3.LUT P4, RZ, R78.reuse, 0xff000000, RZ, 0xc0, !PT ;  /* 0xff0000004eff7812 */ /* 0x040fe4000788c0ff */
[C---:B------:R-:W-:Y:S02]  /*9cc0*/  LOP3.LUT P6, RZ, R78.reuse, 0xff00, RZ, 0xc0, !PT ;  /* 0x0000ff004eff7812 */ /* 0x040fe400078cc0ff */
[----:B------:R-:W-:Y:S02]  /*9cd0*/  LOP3.LUT P5, RZ, R78, 0xff, RZ, 0xc0, !PT ;  /* 0x000000ff4eff7812 */ /* 0x000fe400078ac0ff */
[----:B0-----:R-:W-:Y:S02]  /*9ce0*/  FSEL R57, R154, RZ, P3 ;  /* 0x000000ff9a397208 */ /* 0x001fe40001800000 */
[----:B------:R-:W-:Y:S02]  /*9cf0*/  FSEL R178, R178, RZ, P4 ;  /* 0x000000ffb2b27208 */ /* 0x000fe40002000000 */
[----:B------:R-:W-:-:S02]  /*9d00*/  FSEL R56, R177, RZ, P6 ;  /* 0x000000ffb1387208 */ /* 0x000fc40003000000 */
[----:B------:R-:W-:Y:S02]  /*9d10*/  FSEL R157, R157, RZ, P5 ;  /* 0x000000ff9d9d7208 */ /* 0x000fe40002800000 */
[----:B------:R-:W-:Y:S02]  /*9d20*/  F2FP.BF16.F32.PACK_AB R59, R0, R59 ;  /* 0x0000003b003b723e */ /* 0x000fe400000010ff */
[----:B------:R-:W-:Y:S02]  /*9d30*/  F2FP.BF16.F32.PACK_AB R58, R183, R58 ;  /* 0x0000003ab73a723e */ /* 0x000fe400000010ff */
[----:B------:R-:W-:Y:S02]  /*9d40*/  F2FP.BF16.F32.PACK_AB R57, R178, R57 ;  /* 0x00000039b239723e */ /* 0x000fe400000010ff */
[----:B------:R-:W-:-:S07]  /*9d50*/  F2FP.BF16.F32.PACK_AB R56, R56, R157 ;  /* 0x0000009d3838723e */ /* 0x000fce00000010ff */
.L_x_409:
        /* <DEDUP_REMOVED lines=25> */
[----:B------:R-:W-:Y:S01]  /*9ef0*/  PRMT R57, R73, 0x7632, R57 ;  /* 0x0000763249397816 */ /* 0x000fe20000000039 */
[-CC-:B------:R-:W-:Y:S01]  /*9f00*/  FFMA.FTZ R0, R193, R210.reuse, R209.reuse ;  /* 0x000000d2c1007223 */ /* 0x180fe200000100d1 */
[----:B------:R-:W-:Y:S01]  /*9f10*/  SHF.L.U32 R56, R56, 0x10, RZ ;  /* 0x0000001038387819 */ /* 0x000fe200000006ff */
[----:B------:R-:W-:Y:S01]  /*9f20*/  FADD.FTZ R98, R202, -R98 ;  /* 0x80000062ca627221 */ /* 0x000fe20000010000 */
[----:B------:R-:W-:Y:S01]  /*9f30*/  SHF.L.U32 R58, R58, 0x10, RZ ;  /* 0x000000103a3a7819 */ /* 0x000fe200000006ff */
[----:B------:R-:W-:Y:S01]  /*9f40*/  FFMA.FTZ R187, R187, R210, R209 ;  /* 0x000000d2bbbb7223 */ /* 0x000fe200000100d1 */
[----:B------:R-:W-:Y:S01]  /*9f50*/  ISETP.GE.U32.AND P3, PT, R76, RZ, PT ;  /* 0x000000ff4c00720c */ /* 0x000fe20003f66070 */
[----:B------:R-:W-:Y:S01]  /*9f60*/  FFMA.FTZ R80, R144, R80, R56 ;  /* 0x0000005090507223 */ /* 0x000fe20000010038 */
[----:B------:R-:W-:Y:S01]  /*9f70*/  IMAD.U32 R56, R75, 0x10000, RZ ;  /* 0x000100004b387824 */ /* 0x000fe200078e00ff */
[----:B------:R-:W-:Y:S01]  /*9f80*/  ISETP.GE.U32.AND P4, PT, R136, RZ, PT ;  /* 0x000000ff8800720c */ /* 0x000fe20003f86070 */
[----:B------:R-:W-:Y:S01]  /*9f90*/  FADD.FTZ R0, R81, -R0 ;  /* 0x8000000051007221 */ /* 0x000fe20000010000 */
[----:B------:R-:W-:Y:S01]  /*9fa0*/  SHF.L.U32 R57, R57, 0x10, RZ ;  /* 0x0000001039397819 */ /* 0x000fe200000006ff */
[----:B------:R-:W-:Y:S01]  /*9fb0*/  FFMA.FTZ R79, R144, R79, R56 ;  /* 0x0000004f904f7223 */ /* 0x000fe20000010038 */
[----:B------:R-:W-:Y:S01]  /*9fc0*/  SHF.L.U32 R56, R74, 0x10, RZ ;  /* 0x000000104a387819 */ /* 0x000fe200000006ff */
[C---:B------:R-:W-:Y:S01]  /*9fd0*/  FFMA.FTZ R98, R144.reuse, R98, R58 ;  /* 0x0000006290627223 */ /* 0x040fe2000001003a */
[----:B------:R-:W-:Y:S01]  /*9fe0*/  LOP3.LUT P6, RZ, R77, 0xff0000, RZ, 0xc0, !PT ;  /* 0x00ff00004dff7812 */ /* 0x000fe200078cc0ff */
[----:B------:R-:W-:Y:S01]  /*9ff0*/  FMUL.FTZ R95, R79, UR6 ;  /* 0x000000064f5f7c20 */ /* 0x000fe20008410000 */
[----:B------:R-:W-:Y:S01]  /*a000*/  ISETP.GE.U32.AND.EX P3, PT, R77, 0x1000000, PT, P3 ;  /* 0x010000004d00780c */ /* 0x000fe20003f66130 */
[----:B------:R-:W-:Y:S01]  /*a010*/  FFMA.FTZ R189, R144, R189, R56 ;  /* 0x000000bd90bd7223 */ /* 0x000fe20000010038 */
[----:B------:R-:W-:Y:S01]  /*a020*/  FMUL.FTZ R56, R99, UR6 ;  /* 0x0000000663387c20 */ /* 0x000fe20008410000 */
[C---:B------:R-:W-:Y:S01]  /*a030*/  LOP3.LUT P5, RZ, R137.reuse, 0xff0000, RZ, 0xc0, !PT ;  /* 0x00ff000089ff7812 */ /* 0x040fe200078ac0ff */
[----:B------:R-:W-:Y:S01]  /*a040*/  FADD.FTZ R186, R186, -R187 ;  /* 0x800000bbbaba7221 */ /* 0x000fe20000010000 */
[----:B------:R-:W-:Y:S01]  /*a050*/  ISETP.GE.U32.AND.EX P4, PT, R137, 0x1000000, PT, P4 ;  /* 0x010000008900780c */ /* 0x000fe20003f86140 */
[----:B------:R-:W-:Y:S01]  /*a060*/  FFMA.FTZ R0, R144, R0, R57 ;  /* 0x0000000090007223 */ /* 0x000fe20000010039 */
[----:B------:R-:W-:Y:S01]  /*a070*/  SHF.L.U32 R97, R73, 0x10, RZ ;  /* 0x0000001049617819 */ /* 0x000fe200000006ff */
[----:B------:R-:W-:Y:S01]  /*a080*/  FMUL.FTZ R94, R189, UR6 ;  /* 0x00000006bd5e7c20 */ /* 0x000fe20008410000 */
        /* <DEDUP_REMOVED lines=11> */
[----:B------:R-:W-:Y:S01]  /*a140*/  FMUL.FTZ R92, R80, UR6 ;  /* 0x00000006505c7c20 */ /* 0x000fe20008410000 */
        /* <DEDUP_REMOVED lines=10> */
[C---:B------:R-:W-:Y:S01]  /*a1f0*/  F2FP.BF16.F32.PACK_AB R97, R0.reuse, R97 ;  /* 0x000000610061723e */ /* 0x040fe200000010ff */
[----:B------:R-:W-:Y:S01]  /*a200*/  FMUL.FTZ R0, R0, UR6 ;  /* 0x0000000600007c20 */ /* 0x000fe20008410000 */
[----:B------:R-:W-:Y:S02]  /*a210*/  FSEL R93, R93, RZ, P6 ;  /* 0x000000ff5d5d7208 */ /* 0x000fe40003000000 */
[----:B------:R-:W-:-:S02]  /*a220*/  LOP3.LUT P5, RZ, R76, 0xff000000, RZ, 0xc0, !PT ;  /* 0xff0000004cff7812 */ /* 0x000fc400078ac0ff */
[C---:B------:R-:W-:Y:S02]  /*a230*/  LOP3.LUT P3, RZ, R76.reuse, 0xff00, RZ, 0xc0, !PT ;  /* 0x0000ff004cff7812 */ /* 0x040fe4000786c0ff */
[----:B------:R-:W-:Y:S02]  /*a240*/  LOP3.LUT P4, RZ, R76, 0xff, RZ, 0xc0, !PT ;  /* 0x000000ff4cff7812 */ /* 0x000fe4000788c0ff */
[----:B------:R-:W-:Y:S02]  /*a250*/  LOP3.LUT P6, RZ, R136, 0xff000000, RZ, 0xc0, !PT ;  /* 0xff00000088ff7812 */ /* 0x000fe400078cc0ff */
[----:B------:R-:W-:Y:S02]  /*a260*/  SHF.L.U32 R76, R72, 0x10, RZ ;  /* 0x00000010484c7819 */ /* 0x000fe400000006ff */
[----:B------:R-:W-:Y:S02]  /*a270*/  F2FP.BF16.F32.PACK_AB R58, R56, R58 ;  /* 0x0000003a383a723e */ /* 0x000fe400000010ff */
[----:B------:R-:W-:Y:S01]  /*a280*/  FSEL R56, R0, RZ, P6 ;  /* 0x000000ff00387208 */ /* 0x000fe20003000000 */
[----:B------:R-:W-:Y:S01]  /*a290*/  FFMA.FTZ R180, R144, R180, R76 ;  /* 0x000000b490b47223 */ /* 0x000fe2000001004c */
[----:B------:R-:W-:-:S02]  /*a2a0*/  FSEL R0, R0, RZ, P5 ;  /* 0x000000ff00007208 */ /* 0x000fc40002800000 */
[----:B------:R-:W-:Y:S02]  /*a2b0*/  LOP3.LUT P5, RZ, R136, 0xff, RZ, 0xc0, !PT ;  /* 0x000000ff88ff7812 */ /* 0x000fe400078ac0ff */
[----:B------:R-:W-:Y:S01]  /*a2c0*/  F2FP.BF16.F32.PACK_AB R57, R0, R57 ;  /* 0x000000390039723e */ /* 0x000fe200000010ff */
[----:B------:R-:W-:Y:S01]  /*a2d0*/  FMUL.FTZ R0, R180, UR6 ;  /* 0x00000006b4007c20 */ /* 0x000fe20008410000 */
        /* <DEDUP_REMOVED lines=8> */
[----:B------:R-:W-:Y:S02]  /*a360*/  F2FP.BF16.F32.PACK_AB R95, R77, R95 ;  /* 0x0000005f4d5f723e */ /* 0x000fe400000010ff */
[----:B------:R-:W-:-:S02]  /*a370*/  F2FP.BF16.F32.PACK_AB R59, R78, R59 ;  /* 0x0000003b4e3b723e */ /* 0x000fc400000010ff */
[----:B------:R-:W-:Y:S02]  /*a380*/  F2FP.BF16.F32.PACK_AB R96, R80, R180 ;  /* 0x000000b45060723e */ /* 0x000fe400000010ff */
[----:B------:R-:W-:Y:S02]  /*a390*/  F2FP.BF16.F32.PACK_AB R92, R92, R76 ;  /* 0x0000004c5c5c723e */ /* 0x000fe400000010ff */
[----:B------:R-:W-:Y:S01]  /*a3a0*/  F2FP.BF16.F32.PACK_AB R56, R56, R0 ;  /* 0x000000003838723e */ /* 0x000fe200000010ff */
[----:B------:R-:W-:Y:S06]  /*a3b0*/  BRA `(.L_x_417) ;  /* 0x0000001c00b07947 */ /* 0x000fec0003800000 */
.L_x_416:
[----:B------:R-:W-:Y:S01]  /*a3c0*/  PRMT R0, R73, 0x7632, R0 ;  /* 0x0000763249007816 */ /* 0x000fe20000000000 */
[-CC-:B------:R-:W-:Y:S01]  /*a3d0*/  FFMA.FTZ R193, R193, R210.reuse, R209.reuse ;  /* 0x000000d2c1c17223 */ /* 0x180fe200000100d1 */
[-C--:B------:R-:W-:Y:S01]  /*a3e0*/  FFMA.FTZ R190, R190, R210.reuse, R209 ;  /* 0x000000d2bebe7223 */ /* 0x080fe200000100d1 */
[----:B------:R-:W-:Y:S01]  /*a3f0*/  PRMT R59, R75, 0x7632, R59 ;  /* 0x000076324b3b7816 */ /* 0x000fe2000000003b */
[-C--:B0-----:R-:W-:Y:S01]  /*a400*/  FFMA.FTZ R57, R205, R210.reuse, R209 ;  /* 0x000000d2cd397223 */ /* 0x081fe200000100d1 */
        /* <DEDUP_REMOVED lines=27> */
[----:B------:R-:W-:Y:S01]  /*a5c0*/  ISETP.GE.U32.AND.EX P3, PT, R77, 0x1000000, PT, P3 ;  /* 0x010000004d00780c */ /* 0x000fe20003f66130 */
        /* <DEDUP_REMOVED lines=44> */
[----:B------:R-:W-:Y:S02]  /*a890*/  FSEL R76, R0, RZ, P4 ;  /* 0x000000ff004c7208 */ /* 0x000fe40002000000 */
        /* <DEDUP_REMOVED lines=9> */
.L_x_415:
        /* <DEDUP_REMOVED lines=27> */
[----:B------:R-:W-:Y:S01]  /*aae0*/  LOP3.LUT P6, RZ, R77, 0xff, RZ, 0xc0, !PT ;  /* 0x000000ff4dff7812 */ /* 0x000fe200078cc0ff */
[----:B------:R-:W-:Y:S01]  /*aaf0*/  FFMA.FTZ R193, R193, R210, R209 ;  /* 0x000000d2c1c17223 */ /* 0x000fe200000100d1 */
        /* <DEDUP_REMOVED lines=51> */
.L_x_418:
        /* <DEDUP_REMOVED lines=28> */
[-C--:B------:R-:W-:Y:S01]  /*aff0*/  FFMA.FTZ R193, R193, R210.reuse, R209 ;  /* 0x000000d2c1c17223 */ /* 0x080fe200000100d1 */
        /* <DEDUP_REMOVED lines=46> */
.L_x_414:
        /* <DEDUP_REMOVED lines=11> */
[--C-:B------:R-:W-:Y:S01]  /*b390*/  FFMA.FTZ R190, R190, R210, R209.reuse ;  /* 0x000000d2bebe7223 */ /* 0x100fe200000100d1 */
        /* <DEDUP_REMOVED lines=60> */
.L_x_420:
[----:B0-----:R-:W-:Y:S01]  /*b760*/  PRMT R56, R75, 0x7632, R56 ;  /* 0x000076324b387816 */ /* 0x001fe20000000038 */
[-CC-:B------:R-:W-:Y:S01]  /*b770*/  FFMA.FTZ R205, R205, R210.reuse, R209.reuse ;  /* 0x000000d2cdcd7223 */ /* 0x180fe200000100d1 */
[-CC-:B------:R-:W-:Y:S01]  /*b780*/  FFMA.FTZ R190, R190, R210.reuse, R209.reuse ;  /* 0x000000d2bebe7223 */ /* 0x180fe200000100d1 */
[----:B------:R-:W-:Y:S01]  /*b790*/  SHF.L.U32 R57, R75, 0x10, RZ ;  /* 0x000000104b397819 */ /* 0x000fe200000006ff */
[-C--:B------:R-:W-:Y:S01]  /*b7a0*/  FFMA.FTZ R188, R188, R210.reuse, R209 ;  /* 0x000000d2bcbc7223 */ /* 0x080fe200000100d1 */
        /* <DEDUP_REMOVED lines=12> */
[----:B------:R-:W-:Y:S01]  /*b870*/  FFMA.FTZ R192, R192, R210, R209 ;  /* 0x000000d2c0c07223 */ /* 0x000fe200000100d1 */
[----:B------:R-:W-:Y:S01]  /*b880*/  PRMT R59, R72, 0x7632, R59 ;  /* 0x00007632483b7816 */ /* 0x000fe2000000003b */
[----:B------:R-:W-:Y:S01]  /*b890*/  FMUL.FTZ R56, R56, UR6 ;  /* 0x0000000638387c20 */ /* 0x000fe20008410000 */
[----:B------:R-:W-:Y:S01]  /*b8a0*/  FMUL.FTZ R57, R57, UR6 ;  /* 0x0000000639397c20 */ /* 0x000fe20008410000 */
[C---:B------:R-:W-:Y:S01]  /*b8b0*/  FFMA.FTZ R0, R144.reuse, R203, R0 ;  /* 0x000000cb90007223 */ /* 0x040fe20000010000 */
[----:B------:R-:W-:Y:S01]  /*b8c0*/  FFMA.FTZ R58, R144, R188, R58 ;  /* 0x000000bc903a7223 */ /* 0x000fe2000001003a */
[C---:B------:R-:W-:Y:S01]  /*b8d0*/  LOP3.LUT P4, RZ, R77.reuse, 0xff0000, RZ, 0xc0, !PT ;  /* 0x00ff00004dff7812 */ /* 0x040fe2000788c0ff */
        /* <DEDUP_REMOVED lines=42> */
.L_x_419:
        /* <DEDUP_REMOVED lines=17> */
[C---:B------:R-:W-:Y:S01]  /*bc90*/  LOP3.LUT P6, RZ, R77.reuse, 0xff, RZ, 0xc0, !PT ;  /* 0x000000ff4dff7812 */ /* 0x040fe200078cc0ff */
        /* <DEDUP_REMOVED lines=41> */
.L_x_421:
        /* <DEDUP_REMOVED lines=53> */
.L_x_417:
        /* <DEDUP_REMOVED lines=11> */
[----:B------:R-:W-:Y:S01]  /*c330*/  PRMT R0, R55, 0x7632, R0 ;  /* 0x0000763237007816 */ /* 0x000fe20000000000 */
[-CC-:B------:R-:W-:Y:S01]  /*c340*/  FFMA.FTZ R91, R91, R210.reuse, R209.reuse ;  /* 0x000000d25b5b7223 */ /* 0x180fe200000100d1 */
[-CC-:B------:R-:W-:Y:S01]  /*c350*/  FFMA.FTZ R200, R200, R210.reuse, R209.reuse ;  /* 0x000000d2c8c87223 */ /* 0x180fe200000100d1 */
[----:B------:R-:W-:Y:S01]  /*c360*/  SHF.L.U32 R99, R55, 0x10, RZ ;  /* 0x0000001037637819 */ /* 0x000fe200000006ff */
[-C--:B0-----:R-:W-:Y:S01]  /*c370*/  FFMA.FTZ R57, R198, R210.reuse, R209 ;  /* 0x000000d2c6397223 */ /* 0x081fe200000100d1 */
[----:B------:R-:W-:Y:S01]  /*c380*/  FADD.FTZ R91, R87, -R91 ;  /* 0x8000005b575b7221 */ /* 0x000fe20000010000 */
[----:B------:R-:W-:Y:S02]  /*c390*/  IMAD.U32 R0, R0, 0x10000, RZ ;  /* 0x0001000000007824 */ /* 0x000fe400078e00ff */
[----:B------:R-:W-:Y:S01]  /*c3a0*/  FADD.FTZ R200, R201, -R200 ;  /* 0x800000c8c9c87221 */ /* 0x000fe20000010000 */
[----:B------:R-:W-:Y:S01]  /*c3b0*/  ISETP.GE.U32.AND P3, PT, R138, RZ, PT ;  /* 0x000000ff8a00720c */ /* 0x000fe20003f66070 */
[----:B------:R-:W-:Y:S01]  /*c3c0*/  FFMA.FTZ R90, R90, R210, R209 ;  /* 0x000000d25a5a7223 */ /* 0x000fe200000100d1 */
[C---:B------:R-:W-:Y:S01]  /*c3d0*/  FFMA.FTZ R0, R144.reuse, R91, R0 ;  /* 0x0000005b90007223 */ /* 0x040fe20000010000 */
[----:B------:R-:W-:Y:S01]  /*c3e0*/  FFMA.FTZ R99, R144, R200, R99 ;  /* 0x000000c890637223 */ /* 0x000fe20000010063 */
[----:B------:R-:W-:Y:S01]  /*c3f0*/  LOP3.LUT P5, RZ, R139, 0xff0000, RZ, 0xc0, !PT ;  /* 0x00ff00008bff7812 */ /* 0x000fe200078ac0ff */
[----:B------:R-:W-:Y:S01]  /*c400*/  FADD.FTZ R57, R199, -R57 ;  /* 0x80000039c7397221 */ /* 0x000fe20000010000 */
[----:B------:R-:W-:Y:S01]  /*c410*/  ISETP.GE.U32.AND.EX P3, PT, R139, 0x1000000, PT, P3 ;  /* 0x010000008b00780c */ /* 0x000fe20003f66130 */
[----:B------:R-:W-:Y:S01]  /*c420*/  FMUL.FTZ R59, R99, UR6 ;  /* 0x00000006633b7c20 */ /* 0x000fe20008410000 */
[C---:B------:R-:W-:Y:S01]  /*c430*/  F2FP.BF16.F32.PACK_AB R99, R0.reuse, R99 ;  /* 0x000000630063723e */ /* 0x040fe200000010ff */
[----:B------:R-:W-:Y:S01]  /*c440*/  FMUL.FTZ R0, R0, UR6 ;  /* 0x0000000600007c20 */ /* 0x000fe20008410000 */
[----:B------:R-:W-:Y:S01]  /*c450*/  PRMT R98, R54, 0x7632, R98 ;  /* 0x0000763236627816 */ /* 0x000fe20000000062 */
[----:B------:R-:W-:Y:S01]  /*c460*/  FADD.FTZ R90, R86, -R90 ;  /* 0x8000005a565a7221 */ /* 0x000fe20000010000 */
[----:B------:R-:W-:Y:S01]  /*c470*/  FSEL R95, R59, RZ, P5 ;  /* 0x000000ff3b5f7208 */ /* 0x000fe20002800000 */
[-CC-:B------:R-:W-:Y:S01]  /*c480*/  FFMA.FTZ R196, R196, R210.reuse, R209.reuse ;  /* 0x000000d2c4c47223 */ /* 0x180fe200000100d1 */
[----:B------:R-:W-:Y:S01]  /*c490*/  FSEL R56, R0, RZ, P3 ;  /* 0x000000ff00387208 */ /* 0x000fe20001800000 */
[----:B------:R-:W-:Y:S01]  /*c4a0*/  FFMA.FTZ R89, R89, R210, R209 ;  /* 0x000000d259597223 */ /* 0x000fe200000100d1 */
[----:B------:R-:W-:Y:S01]  /*c4b0*/  SHF.L.U32 R98, R98, 0x10, RZ ;  /* 0x0000001062627819 */ /* 0x000fe200000006ff */
[----:B------:R-:W-:Y:S01]  /*c4c0*/  FADD.FTZ R197, R197, -R196 ;  /* 0x800000c4c5c57221 */ /* 0x000fe20000010000 */
[----:B------:R-:W-:Y:S01]  /*c4d0*/  F2FP.BF16.F32.PACK_AB R95, R56, R95 ;  /* 0x0000005f385f723e */ /* 0x000fe200000010ff */
[----:B------:R-:W-:Y:S01]  /*c4e0*/  FADD.FTZ R85, R85, -R89 ;  /* 0x8000005955557221 */ /* 0x000fe20000010000 */
[----:B------:R-:W-:Y:S01]  /*c4f0*/  SHF.L.U32 R56, R54, 0x10, RZ ;  /* 0x0000001036387819 */ /* 0x000fe200000006ff */
[----:B------:R-:W-:Y:S01]  /*c500*/  FFMA.FTZ R98, R144, R90, R98 ;  /* 0x0000005a90627223 */ /* 0x000fe20000010062 */
[----:B------:R-:W-:Y:S01]  /*c510*/  ISETP.GE.U32.AND P4, PT, R62, RZ, PT ;  /* 0x000000ff3e00720c */ /* 0x000fe20003f86070 */
[-C--:B------:R-:W-:Y:S01]  /*c520*/  FFMA.FTZ R88, R88, R210.reuse, R209 ;  /* 0x000000d258587223 */ /* 0x080fe200000100d1 */
[C---:B------:R-:W-:Y:S01]  /*c530*/  LOP3.LUT P5, RZ, R63.reuse, 0xff0000, RZ, 0xc0, !PT ;  /* 0x00ff00003fff7812 */ /* 0x040fe200078ac0ff */
[----:B------:R-:W-:Y:S01]  /*c540*/  FFMA.FTZ R57, R144, R57, R56 ;  /* 0x0000003990397223 */ /* 0x000fe20000010038 */
[----:B------:R-:W-:Y:S01]  /*c550*/  ISETP.GE.U32.AND.EX P3, PT, R63, 0x1000000, PT, P4 ;  /* 0x010000003f00780c */ /* 0x000fe20003f66140 */
[----:B------:R-:W-:Y:S01]  /*c560*/  FMUL.FTZ R94, R98, UR6 ;  /* 0x00000006625e7c20 */ /* 0x000fe20008410000 */
[----:B------:R-:W-:Y:S01]  /*c570*/  SHF.L.U32 R97, R53, 0x10, RZ ;  /* 0x0000001035617819 */ /* 0x000fe200000006ff */
[----:B------:R-:W-:Y:S01]  /*c580*/  FMUL.FTZ R56, R57, UR6 ;  /* 0x0000000639387c20 */ /* 0x000fe20008410000 */
[----:B------:R-:W-:Y:S01]  /*c590*/  FSEL R59, R59, RZ, P5 ;  /* 0x000000ff3b3b7208 */ /* 0x000fe20002800000 */
[----:B------:R-:W-:Y:S01]  /*c5a0*/  FADD.FTZ R84, R84, -R88 ;  /* 0x8000005854547221 */ /* 0x000fe20000010000 */
[----:B------:R-:W-:Y:S01]  /*c5b0*/  FSEL R0, R0, RZ, P3 ;  /* 0x000000ff00007208 */ /* 0x000fe20001800000 */
[----:B------:R-:W-:Y:S01]  /*c5c0*/  FFMA.FTZ R97, R144, R197, R97 ;  /* 0x000000c590617223 */ /* 0x000fe20000010061 */
[C---:B------:R-:W-:Y:S01]  /*c5d0*/  LOP3.LUT P4, RZ, R63.reuse, 0xff, RZ, 0xc0, !PT ;  /* 0x000000ff3fff7812 */ /* 0x040fe2000788c0ff */
[----:B------:R-:W-:Y:S01]  /*c5e0*/  FFMA.FTZ R194, R194, R210, R209 ;  /* 0x000000d2c2c27223 */ /* 0x000fe200000100d1 */
[----:B------:R-:W-:Y:S01]  /*c5f0*/  LOP3.LUT P6, RZ, R63, 0xff00, RZ, 0xc0, !PT ;  /* 0x0000ff003fff7812 */ /* 0x000fe200078cc0ff */
[----:B------:R-:W-:Y:S01]  /*c600*/  FMUL.FTZ R93, R97, UR6 ;  /* 0x00000006615d7c20 */ /* 0x000fe20008410000 */
[----:B------:R-:W-:Y:S01]  /*c610*/  LOP3.LUT P5, RZ, R139, 0xff, RZ, 0xc0, !PT ;  /* 0x000000ff8bff7812 */ /* 0x000fe200078ac0ff */
[----:B------:R-:W-:Y:S01]  /*c620*/  FADD.FTZ R195, R195, -R194 ;  /* 0x800000c2c3c37221 */ /* 0x000fe20000010000 */
[----:B------:R-:W-:-:S02]  /*c630*/  LOP3.LUT P3, RZ, R139, 0xff00, RZ, 0xc0, !PT ;  /* 0x0000ff008bff7812 */ /* 0x000fc4000786c0ff */
[----:B------:R-:W-:Y:S02]  /*c640*/  PRMT R63, R53, 0x7632, R63 ;  /* 0x00007632353f7816 */ /* 0x000fe4000000003f */
[----:B------:R-:W-:Y:S02]  /*c650*/  F2FP.BF16.F32.PACK_AB R59, R0, R59 ;  /* 0x0000003b003b723e */ /* 0x000fe400000010ff */
[----:B------:R-:W-:Y:S01]  /*c660*/  FSEL R58, R56, RZ, P4 ;  /* 0x000000ff383a7208 */ /* 0x000fe20002000000 */
[----:B------:R-:W-:Y:S01]  /*c670*/  IMAD.U32 R63, R63, 0x10000, RZ ;  /* 0x000100003f3f7824 */ /* 0x000fe200078e00ff */
[----:B------:R-:W-:Y:S02]  /*c680*/  FSEL R0, R94, RZ, P6 ;  /* 0x000000ff5e007208 */ /* 0x000fe40003000000 */
[----:B------:R-:W-:Y:S01]  /*c690*/  FSEL R56, R56, RZ, P5 ;  /* 0x000000ff38387208 */ /* 0x000fe20002800000 */
[----:B------:R-:W-:Y:S01]  /*c6a0*/  FFMA.FTZ R85, R144, R85, R63 ;  /* 0x0000005590557223 */ /* 0x000fe2000001003f */
[----:B------:R-:W-:-:S02]  /*c6b0*/  FSEL R94, R94, RZ, P3 ;  /* 0x000000ff5e5e7208 */ /* 0x000fc40001800000 */
[C---:B------:R-:W-:Y:S02]  /*c6c0*/  LOP3.LUT P4, RZ, R62.reuse, 0xff0000, RZ, 0xc0, !PT ;  /* 0x00ff00003eff7812 */ /* 0x040fe4000788c0ff */
[C---:B------:R-:W-:Y:S02]  /*c6d0*/  LOP3.LUT P5, RZ, R62.reuse, 0xff000000, RZ, 0xc0, !PT ;  /* 0xff0000003eff7812 */ /* 0x040fe400078ac0ff */
[C---:B------:R-:W-:Y:S02]  /*c6e0*/  LOP3.LUT P6, RZ, R62.reuse, 0xff00, RZ, 0xc0, !PT ;  /* 0x0000ff003eff7812 */ /* 0x040fe400078cc0ff */
[----:B------:R-:W-:Y:S02]  /*c6f0*/  LOP3.LUT P3, RZ, R62, 0xff, RZ, 0xc0, !PT ;  /* 0x000000ff3eff7812 */ /* 0x000fe4000786c0ff */
[----:B------:R-:W-:Y:S02]  /*c700*/  PRMT R62, R52, 0x7632, R62 ;  /* 0x00007632343e7816 */ /* 0x000fe4000000003e */
[----:B------:R-:W-:-:S02]  /*c710*/  F2FP.BF16.F32.PACK_AB R98, R98, R57 ;  /* 0x000000396262723e */ /* 0x000fc400000010ff */
[----:B------:R-:W-:Y:S02]  /*c720*/  FSEL R57, R93, RZ, P4 ;  /* 0x000000ff5d397208 */ /* 0x000fe40002000000 */
[----:B------:R-:W-:Y:S02]  /*c730*/  SHF.L.U32 R62, R62, 0x10, RZ ;  /* 0x000000103e3e7819 */ /* 0x000fe400000006ff */
[----:B------:R-:W-:Y:S02]  /*c740*/  LOP3.LUT P4, RZ, R138, 0xff0000, RZ, 0xc0, !PT ;  /* 0x00ff00008aff7812 */ /* 0x000fe4000788c0ff */
[----:B------:R-:W-:Y:S01]  /*c750*/  F2FP.BF16.F32.PACK_AB R58, R0, R58 ;  /* 0x0000003a003a723e */ /* 0x000fe200000010ff */
[----:B------:R-:W-:Y:S01]  /*c760*/  FMUL.FTZ R0, R85, UR6 ;  /* 0x0000000655007c20 */ /* 0x000fe20008410000 */
[----:B------:R-:W-:Y:S01]  /*c770*/  FSEL R93, R93, RZ, P4 ;  /* 0x000000ff5d5d7208 */ /* 0x000fe20002000000 */
[----:B------:R-:W-:Y:S01]  /*c780*/  FFMA.FTZ R84, R144, R84, R62 ;  /* 0x0000005490547223 */ /* 0x000fe2000001003e */
[----:B------:R-:W-:-:S02]  /*c790*/  LOP3.LUT P4, RZ, R138, 0xff000000, RZ, 0xc0, !PT ;  /* 0xff0000008aff7812 */ /* 0x000fc4000788c0ff */
[----:B------:R-:W-:Y:S01]  /*c7a0*/  SHF.L.U32 R62, R52, 0x10, RZ ;  /* 0x00000010343e7819 */ /* 0x000fe200000006ff */
[----:B------:R-:W-:Y:S01]  /*c7b0*/  FMUL.FTZ R92, R84, UR6 ;  /* 0x00000006545c7c20 */ /* 0x000fe20008410000 */
[----:B------:R-:W-:Y:S02]  /*c7c0*/  F2FP.BF16.F32.PACK_AB R94, R94, R56 ;  /* 0x000000385e5e723e */ /* 0x000fe400000010ff */
[----:B------:R-:W-:Y:S01]  /*c7d0*/  FSEL R56, R0, RZ, P4 ;  /* 0x000000ff00387208 */ /* 0x000fe20002000000 */
[----:B------:R-:W-:Y:S01]  /*c7e0*/  FFMA.FTZ R195, R144, R195, R62 ;  /* 0x000000c390c37223 */ /* 0x000fe2000001003e */
[----:B------:R-:W-:Y:S02]  /*c7f0*/  FSEL R0, R0, RZ, P5 ;  /* 0x000000ff00007208 */ /* 0x000fe40002800000 */
        /* <DEDUP_REMOVED lines=12> */
[----:B------:R-:W-:Y:S01]  /*c8c0*/  F2FP.BF16.F32.PACK_AB R56, R56, R0 ;  /* 0x000000003838723e */ /* 0x000fe200000010ff */
[----:B------:R-:W-:Y:S06]  /*c8d0*/  BRA `(.L_x_425) ;  /* 0x0000001c00b07947 */ /* 0x000fec0003800000 */
.L_x_424:
        /* <DEDUP_REMOVED lines=22> */
[--C-:B------:R-:W-:Y:S01]  /*ca40*/  FFMA.FTZ R196, R196, R210, R209.reuse ;  /* 0x000000d2c4c47223 */ /* 0x100fe200000100d1 */
        /* <DEDUP_REMOVED lines=64> */
.L_x_423:
[----:B------:R-:W-:Y:S05]  /*ce50*/  @!P2 BRA `(.L_x_426) ;  /* 0x00000004003ca947 */ /* 0x000fea0003800000 */
[-CC-:B------:R-:W-:Y:S01]  /*ce60*/  FFMA.FTZ R200, R200, R210.reuse, R209.reuse ;  /* 0x000000d2c8c87223 */ /* 0x180fe200000100d1 */
[-CC-:B------:R-:W-:Y:S01]  /*ce70*/  FFMA.FTZ R91, R91, R210.reuse, R209.reuse ;  /* 0x000000d25b5b7223 */ /* 0x180fe200000100d1 */
[----:B------:R-:W-:Y:S01]  /*ce80*/  FFMA.FTZ R98, R198, R210, R209 ;  /* 0x000000d2c6627223 */ /* 0x000fe200000100d1 */
[----:B------:R-:W-:Y:S01]  /*ce90*/  ISETP.GE.U32.AND P3, PT, R138, RZ, PT ;  /* 0x000000ff8a00720c */ /* 0x000fe20003f66070 */
[----:B------:R-:W-:Y:S01]  /*cea0*/  FADD.FTZ R200, R201, -R200 ;  /* 0x800000c8c9c87221 */ /* 0x000fe20000010000 */
[----:B------:R-:W-:Y:S01]  /*ceb0*/  FADD.FTZ R91, R87, -R91 ;  /* 0x8000005b575b7221 */ /* 0x000fe20000010000 */
[----:B------:R-:W-:Y:S01]  /*cec0*/  FADD.FTZ R98, R199, -R98 ;  /* 0x80000062c7627221 */ /* 0x000fe20000010000 */
[----:B------:R-:W-:Y:S01]  /*ced0*/  ISETP.GE.U32.AND P4, PT, R62, RZ, PT ;  /* 0x000000ff3e00720c */ /* 0x000fe20003f86070 */
[C---:B------:R-:W-:Y:S01]  /*cee0*/  FMUL.FTZ R99, R144.reuse, R200 ;  /* 0x000000c890637220 */ /* 0x040fe20000410000 */
[----:B------:R-:W-:Y:S01]  /*cef0*/  FMUL.FTZ R91, R144, R91 ;  /* 0x0000005b905b7220 */ /* 0x000fe20000410000 */
[-CC-:B------:R-:W-:Y:S01]  /*cf00*/  FFMA.FTZ R196, R196, R210.reuse, R209.reuse ;  /* 0x000000d2c4c47223 */ /* 0x180fe200000100d1 */
[----:B0-----:R-:W-:Y:S01]  /*cf10*/  FFMA.FTZ R57, R90, R210, R209 ;  /* 0x000000d25a397223 */ /* 0x001fe200000100d1 */
[----:B------:R-:W-:Y:S01]  /*cf20*/  FMUL.FTZ R95, R99, UR6 ;  /* 0x00000006635f7c20 */ /* 0x000fe20008410000 */
[----:B------:R-:W-:Y:S01]  /*cf30*/  FMUL.FTZ R0, R91, UR6 ;  /* 0x000000065b007c20 */ /* 0x000fe20008410000 */
[----:B------:R-:W-:Y:S01]  /*cf40*/  LOP3.LUT P6, RZ, R63, 0xff0000, RZ, 0xc0, !PT ;  /* 0x00ff00003fff7812 */ /* 0x000fe200078cc0ff */
[----:B------:R-:W-:Y:S01]  /*cf50*/  FMUL.FTZ R98, R144, R98 ;  /* 0x0000006290627220 */ /* 0x000fe20000410000 */
[----:B------:R-:W-:Y:S01]  /*cf60*/  ISETP.GE.U32.AND.EX P3, PT, R139, 0x1000000, PT, P3 ;  /* 0x010000008b00780c */ /* 0x000fe20003f66130 */
[----:B------:R-:W-:Y:S01]  /*cf70*/  FADD.FTZ R197, R197, -R196 ;  /* 0x800000c4c5c57221 */ /* 0x000fe20000010000 */
[----:B------:R-:W-:Y:S01]  /*cf80*/  LOP3.LUT P5, RZ, R139, 0xff0000, RZ, 0xc0, !PT ;  /* 0x00ff00008bff7812 */ /* 0x000fe200078ac0ff */
[----:B------:R-:W-:Y:S01]  /*cf90*/  FADD.FTZ R57, R86, -R57 ;  /* 0x8000003956397221 */ /* 0x000fe20000010000 */
[----:B------:R-:W-:Y:S01]  /*cfa0*/  ISETP.GE.U32.AND.EX P4, PT, R63, 0x1000000, PT, P4 ;  /* 0x010000003f00780c */ /* 0x000fe20003f86140 */
[----:B------:R-:W-:Y:S01]  /*cfb0*/  FMUL.FTZ R94, R98, UR6 ;  /* 0x00000006625e7c20 */ /* 0x000fe20008410000 */
[C---:B------:R-:W-:Y:S01]  /*cfc0*/  FSEL R59, R95.reuse, RZ, P6 ;  /* 0x000000ff5f3b7208 */ /* 0x040fe20003000000 */
[----:B------:R-:W-:Y:S01]  /*cfd0*/  FMUL.FTZ R57, R144, R57 ;  /* 0x0000003990397220 */ /* 0x000fe20000410000 */
[----:B------:R-:W-:Y:S01]  /*cfe0*/  FSEL R56, R0, RZ, P3 ;  /* 0x000000ff00387208 */ /* 0x000fe20001800000 */
[----:B------:R-:W-:Y:S01]  /*cff0*/  FMUL.FTZ R97, R144, R197 ;  /* 0x000000c590617220 */ /* 0x000fe20000410000 */
[----:B------:R-:W-:Y:S01]  /*d000*/  FSEL R95, R95, RZ, P5 ;  /* 0x000000ff5f5f7208 */ /* 0x000fe20002800000 */
[-C--:B------:R-:W-:Y:S01]  /*d010*/  FFMA.FTZ R89, R89, R210.reuse, R209 ;  /* 0x000000d259597223 */ /* 0x080fe200000100d1 */
[----:B------:R-:W-:Y:S01]  /*d020*/  FSEL R0, R0, RZ, P4 ;  /* 0x000000ff00007208 */ /* 0x000fe20002000000 */
[----:B------:R-:W-:Y:S01]  /*d030*/  FMUL.FTZ R93, R97, UR6 ;  /* 0x00000006615d7c20 */ /* 0x000fe20008410000 */
[----:B------:R-:W-:Y:S01]  /*d040*/  LOP3.LUT P4, RZ, R63, 0xff, RZ, 0xc0, !PT ;  /* 0x000000ff3fff7812 */ /* 0x000fe2000788c0ff */
[----:B------:R-:W-:Y:S01]  /*d050*/  FADD.FTZ R85, R85, -R89 ;  /* 0x8000005955557221 */ /* 0x000fe20000010000 */
[----:B------:R-:W-:Y:S01]  /*d060*/  F2FP.BF16.F32.PACK_AB R95, R56, R95 ;  /* 0x0000005f385f723e */ /* 0x000fe200000010ff */
[----:B------:R-:W-:Y:S01]  /*d070*/  FMUL.FTZ R56, R57, UR6 ;  /* 0x0000000639387c20 */ /* 0x000fe20008410000 */
[----:B------:R-:W-:Y:S01]  /*d080*/  FSEL R58, R94, RZ, P4 ;  /* 0x000000ff5e3a7208 */ /* 0x000fe20002000000 */
[----:B------:R-:W-:Y:S01]  /*d090*/  FMUL.FTZ R85, R144, R85 ;  /* 0x0000005590557220 */ /* 0x000fe20000410000 */
[----:B------:R-:W-:Y:S01]  /*d0a0*/  LOP3.LUT P6, RZ, R63, 0xff00, RZ, 0xc0, !PT ;  /* 0x0000ff003fff7812 */ /* 0x000fe200078cc0ff */
[-CC-:B------:R-:W-:Y:S01]  /*d0b0*/  FFMA.FTZ R88, R88, R210.reuse, R209.reuse ;  /* 0x000000d258587223 */ /* 0x180fe200000100d1 */
[----:B------:R-:W-:Y:S01]  /*d0c0*/  LOP3.LUT P4, RZ, R62, 0xff0000, RZ, 0xc0, !PT ;  /* 0x00ff00003eff7812 */ /* 0x000fe2000788c0ff */
[----:B------:R-:W-:Y:S01]  /*d0d0*/  FFMA.FTZ R194, R194, R210, R209 ;  /* 0x000000d2c2c27223 */ /* 0x000fe200000100d1 */
[----:B------:R-:W-:Y:S01]  /*d0e0*/  F2FP.BF16.F32.PACK_AB R59, R0, R59 ;  /* 0x0000003b003b723e */ /* 0x000fe200000010ff */
[----:B------:R-:W-:Y:S01]  /*d0f0*/  FADD.FTZ R84, R84, -R88 ;  /* 0x8000005854547221 */ /* 0x000fe20000010000 */
[----:B------:R-:W-:Y:S01]  /*d100*/  F2FP.BF16.F32.PACK_AB R98, R57, R98 ;  /* 0x000000623962723e */ /* 0x000fe200000010ff */
[----:B------:R-:W-:Y:S01]  /*d110*/  FADD.FTZ R195, R195, -R194 ;  /* 0x800000c2c3c37221 */ /* 0x000fe20000010000 */
[----:B------:R-:W-:Y:S01]  /*d120*/  FSEL R0, R56, RZ, P6 ;  /* 0x000000ff38007208 */ /* 0x000fe20003000000 */
[C---:B------:R-:W-:Y:S01]  /*d130*/  FMUL.FTZ R84, R144.reuse, R84 ;  /* 0x0000005490547220 */ /* 0x040fe20000410000 */
[----:B------:R-:W-:Y:S01]  /*d140*/  FSEL R57, R93, RZ, P4 ;  /* 0x000000ff5d397208 */ /* 0x000fe20002000000 */
[----:B------:R-:W-:Y:S01]  /*d150*/  FMUL.FTZ R195, R144, R195 ;  /* 0x000000c390c37220 */ /* 0x000fe20000410000 */
[C---:B------:R-:W-:Y:S01]  /*d160*/  LOP3.LUT P5, RZ, R139.reuse, 0xff, RZ, 0xc0, !PT ;  /* 0x000000ff8bff7812 */ /* 0x040fe200078ac0ff */
[----:B------:R-:W-:Y:S01]  /*d170*/  FMUL.FTZ R92, R84, UR6 ;  /* 0x00000006545c7c20 */ /* 0x000fe20008410000 */
[----:B------:R-:W-:-:S02]  /*d180*/  LOP3.LUT P3, RZ, R139, 0xff00, RZ, 0xc0, !PT ;  /* 0x0000ff008bff7812 */ /* 0x000fc4000786c0ff */
[----:B------:R-:W-:Y:S02]  /*d190*/  LOP3.LUT P4, RZ, R138, 0xff0000, RZ, 0xc0, !PT ;  /* 0x00ff00008aff7812 */ /* 0x000fe4000788c0ff */
[----:B------:R-:W-:Y:S01]  /*d1a0*/  F2FP.BF16.F32.PACK_AB R58, R0, R58 ;  /* 0x0000003a003a723e */ /* 0x000fe200000010ff */
[----:B------:R-:W-:Y:S01]  /*d1b0*/  FMUL.FTZ R0, R85, UR6 ;  /* 0x0000000655007c20 */ /* 0x000fe20008410000 */
[----:B------:R-:W-:Y:S02]  /*d1c0*/  FSEL R94, R94, RZ, P5 ;  /* 0x000000ff5e5e7208 */ /* 0x000fe40002800000 */
[----:B------:R-:W-:Y:S02]  /*d1d0*/  FSEL R56, R56, RZ, P3 ;  /* 0x000000ff38387208 */ /* 0x000fe40001800000 */
[----:B------:R-:W-:Y:S02]  /*d1e0*/  FSEL R93, R93, RZ, P4 ;  /* 0x000000ff5d5d7208 */ /* 0x000fe40002000000 */
[----:B------:R-:W-:-:S02]  /*d1f0*/  LOP3.LUT P4, RZ, R138, 0xff000000, RZ, 0xc0, !PT ;  /* 0xff0000008aff7812 */ /* 0x000fc4000788c0ff */
[----:B------:R-:W-:Y:S02]  /*d200*/  LOP3.LUT P5, RZ, R62, 0xff000000, RZ, 0xc0, !PT ;  /* 0xff0000003eff7812 */ /* 0x000fe400078ac0ff */
[----:B------:R-:W-:Y:S02]  /*d210*/  F2FP.BF16.F32.PACK_AB R94, R56, R94 ;  /* 0x0000005e385e723e */ /* 0x000fe400000010ff */
[C---:B------:R-:W-:Y:S02]  /*d220*/  FSEL R56, R0.reuse, RZ, P4 ;  /* 0x000000ff00387208 */ /* 0x040fe40002000000 */
[----:B------:R-:W-:Y:S02]  /*d230*/  FSEL R0, R0, RZ, P5 ;  /* 0x000000ff00007208 */ /* 0x000fe40002800000 */
[----:B------:R-:W-:Y:S02]  /*d240*/  LOP3.LUT P6, RZ, R62, 0xff00, RZ, 0xc0, !PT ;  /* 0x0000ff003eff7812 */ /* 0x000fe400078cc0ff */
[----:B------:R-:W-:Y:S01]  /*d250*/  F2FP.BF16.F32.PACK_AB R57, R0, R57 ;  /* 0x000000390039723e */ /* 0x000fe200000010ff */
[----:B------:R-:W-:Y:S01]  /*d260*/  FMUL.FTZ R0, R195, UR6 ;  /* 0x00000006c3007c20 */ /* 0x000fe20008410000 */
[----:B------:R-:W-:-:S02]  /*d270*/  LOP3.LUT P4, RZ, R138, 0xff, RZ, 0xc0, !PT ;  /* 0x000000ff8aff7812 */ /* 0x000fc4000788c0ff */
[----:B------:R-:W-:Y:S02]  /*d280*/  LOP3.LUT P3, RZ, R62, 0xff, RZ, 0xc0, !PT ;  /* 0x000000ff3eff7812 */ /* 0x000fe4000786c0ff */
[----:B------:R-:W-:Y:S02]  /*d290*/  LOP3.LUT P5, RZ, R138, 0xff00, RZ, 0xc0, !PT ;  /* 0x0000ff008aff7812 */ /* 0x000fe400078ac0ff */
        /* <DEDUP_REMOVED lines=9> */
[----:B------:R-:W-:Y:S01]  /*d330*/  F2FP.BF16.F32.PACK_AB R56, R56, R0 ;  /* 0x000000003838723e */ /* 0x000fe200000010ff */
[----:B------:R-:W-:Y:S06]  /*d340*/  BRA `(.L_x_425) ;  /* 0x0000001400147947 */ /* 0x000fec0003800000 */
.L_x_426:
        /* <DEDUP_REMOVED lines=12> */
[--C-:B------:R-:W-:Y:S01]  /*d410*/  FFMA.FTZ R196, R196, R210, R209.reuse ;  /* 0x000000d2c4c47223 */ /* 0x100fe200000100d1 */
[----:B------:R-:W-:Y:S01]  /*d420*/  FMUL.FTZ R95, R95, UR6 ;  /* 0x000000065f5f7c20 */ /* 0x000fe20008410000 */
[----:B------:R-:W-:Y:S01]  /*d430*/  ISETP.GE.U32.AND P3, PT, R138, RZ, PT ;  /* 0x000000ff8a00720c */ /* 0x000fe20003f66070 */
[----:B------:R-:W-:Y:S01]  /*d440*/  FMUL.FTZ R0, R0, UR6 ;  /* 0x0000000600007c20 */ /* 0x000fe20008410000 */
[----:B------:R-:W-:Y:S01]  /*d450*/  LOP3.LUT P4, RZ, R63, 0xff0000, RZ, 0xc0, !PT ;  /* 0x00ff00003fff7812 */ /* 0x000fe2000788c0ff */
[C---:B------:R-:W-:Y:S01]  /*d460*/  FMUL.FTZ R94, R144.reuse, R198 ;  /* 0x000000c6905e7220 */ /* 0x040fe20000410000 */
[----:B------:R-:W-:Y:S01]  /*d470*/  LOP3.LUT P6, RZ, R139, 0xff0000, RZ, 0xc0, !PT ;  /* 0x00ff00008bff7812 */ /* 0x000fe200078cc0ff */
        /* <DEDUP_REMOVED lines=10> */
[----:B------:R-:W-:Y:S01]  /*d520*/  LOP3.LUT P5, RZ, R63, 0xff, RZ, 0xc0, !PT ;  /* 0x000000ff3fff7812 */ /* 0x000fe200078ac0ff */
[----:B------:R-:W-:Y:S01]  /*d530*/  FMUL.FTZ R197, R197, UR6 ;  /* 0x00000006c5c57c20 */ /* 0x000fe20008410000 */
[----:B------:R-:W-:Y:S01]  /*d540*/  LOP3.LUT P6, RZ, R63, 0xff00, RZ, 0xc0, !PT ;  /* 0x0000ff003fff7812 */ /* 0x000fe200078cc0ff */
[----:B------:R-:W-:Y:S01]  /*d550*/  FADD.FTZ R85, R85, -R89 ;  /* 0x8000005955557221 */ /* 0x000fe20000010000 */
[----:B------:R-:W-:Y:S01]  /*d560*/  FSEL R63, R0, RZ, P3 ;  /* 0x000000ff003f7208 */ /* 0x000fe20001800000 */
[-CC-:B------:R-:W-:Y:S01]  /*d570*/  FFMA.FTZ R88, R88, R210.reuse, R209.reuse ;  /* 0x000000d258587223 */ /* 0x180fe200000100d1 */
[C---:B------:R-:W-:Y:S01]  /*d580*/  LOP3.LUT P4, RZ, R139.reuse, 0xff, RZ, 0xc0, !PT ;  /* 0x000000ff8bff7812 */ /* 0x040fe2000788c0ff */
        /* <DEDUP_REMOVED lines=39> */
.L_x_422:
        /* <DEDUP_REMOVED lines=72> */
.L_x_428:
        /* <DEDUP_REMOVED lines=33> */
[----:B------:R-:W-:Y:S01]  /*de90*/  LOP3.LUT P5, RZ, R63, 0xff, RZ, 0xc0, !PT ;  /* 0x000000ff3fff7812 */ /* 0x000fe200078ac0ff */
        /* <DEDUP_REMOVED lines=32> */
.L_x_427:
[----:B------:R-:W-:Y:S05]  /*e0a0*/  @!P2 BRA `(.L_x_429) ;  /* 0x0000000000e8a947 */ /* 0x000fea0003800000 */
        /* <DEDUP_REMOVED lines=58> */
.L_x_429:
        /* <DEDUP_REMOVED lines=53> */
.L_x_425:
        /* <DEDUP_REMOVED lines=14> */
[----:B0-----:R-:W-:Y:S01]  /*e880*/  SHF.L.U32 R56, R51, 0x10, RZ ;  /* 0x0000001033387819 */ /* 0x001fe200000006ff */
        /* <DEDUP_REMOVED lines=14> */
[C---:B------:R-:W-:Y:S01]  /*e970*/  LOP3.LUT P6, RZ, R61.reuse, 0xff, RZ, 0xc0, !PT ;  /* 0x000000ff3dff7812 */ /* 0x040fe200078cc0ff */
[-CC-:B------:R-:W-:Y:S01]  /*e980*/  FFMA.FTZ R110, R110, R210.reuse, R209.reuse ;  /* 0x000000d26e6e7223 */ /* 0x180fe200000100d1 */
[----:B------:R-:W-:Y:S01]  /*e990*/  FMUL.FTZ R94, R98, UR6 ;  /* 0x00000006625e7c20 */ /* 0x000fe20008410000 */
[----:B------:R-:W-:Y:S01]  /*e9a0*/  ISETP.GE.U32.AND.EX P1, PT, R61, 0x1000000, PT, P1 ;  /* 0x010000003d00780c */ /* 0x000fe20003f26110 */
[-CC-:B------:R-:W-:Y:S01]  /*e9b0*/  FFMA.FTZ R206, R206, R210.reuse, R209.reuse ;  /* 0x000000d2cece7223 */ /* 0x180fe200000100d1 */
[----:B------:R-:W-:Y:S01]  /*e9c0*/  FSEL R59, R95, RZ, P5 ;  /* 0x000000ff5f3b7208 */ /* 0x000fe20002800000 */
[----:B------:R-:W-:Y:S01]  /*e9d0*/  FADD.FTZ R110, R106, -R110 ;  /* 0x8000006e6a6e7221 */ /* 0x000fe20000010000 */
[----:B------:R-:W-:Y:S01]  /*e9e0*/  LOP3.LUT P5, RZ, R141, 0xff, RZ, 0xc0, !PT ;  /* 0x000000ff8dff7812 */ /* 0x000fe200078ac0ff */
[-C--:B------:R-:W-:Y:S01]  /*e9f0*/  FFMA.FTZ R105, R105, R210.reuse, R209 ;  /* 0x000000d269697223 */ /* 0x080fe200000100d1 */
[----:B------:R-:W-:Y:S01]  /*ea00*/  ISETP.GE.U32.AND.EX P3, PT, R141, 0x1000000, PT, P3 ;  /* 0x010000008d00780c */ /* 0x000fe20003f66130 */
[----:B------:R-:W-:Y:S01]  /*ea10*/  FADD.FTZ R149, R149, -R206 ;  /* 0x800000ce95957221 */ /* 0x000fe20000010000 */
[----:B------:R-:W-:Y:S01]  /*ea20*/  FSEL R56, R57, RZ, P1 ;  /* 0x000000ff39387208 */ /* 0x000fe20000800000 */
[----:B------:R-:W-:Y:S01]  /*ea30*/  FADD.FTZ R109, R109, -R105 ;  /* 0x800000696d6d7221 */ /* 0x000fe20000010000 */
[----:B------:R-:W-:Y:S01]  /*ea40*/  FSEL R58, R94, RZ, P6 ;  /* 0x000000ff5e3a7208 */ /* 0x000fe20003000000 */
[-CC-:B------:R-:W-:Y:S01]  /*ea50*/  FFMA.FTZ R104, R104, R210.reuse, R209.reuse ;  /* 0x000000d268687223 */ /* 0x180fe200000100d1 */
[----:B------:R-:W-:Y:S01]  /*ea60*/  FSEL R57, R57, RZ, P3 ;  /* 0x000000ff39397208 */ /* 0x000fe20001800000 */
[----:B------:R-:W-:Y:S01]  /*ea70*/  FFMA.FTZ R208, R208, R210, R209 ;  /* 0x000000d2d0d07223 */ /* 0x000fe200000100d1 */
[----:B------:R-:W-:Y:S01]  /*ea80*/  FSEL R94, R94, RZ, P5 ;  /* 0x000000ff5e5e7208 */ /* 0x000fe20002800000 */
[----:B------:R-:W-:Y:S01]  /*ea90*/  FADD.FTZ R104, R108, -R104 ;  /* 0x800000686c687221 */ /* 0x000fe20000010000 */
[C---:B------:R-:W-:Y:S01]  /*eaa0*/  LOP3.LUT P1, RZ, R60.reuse, 0xff0000, RZ, 0xc0, !PT ;  /* 0x00ff00003cff7812 */ /* 0x040fe2000782c0ff */
[----:B------:R-:W-:Y:S01]  /*eab0*/  FADD.FTZ R208, R207, -R208 ;  /* 0x800000d0cfd07221 */ /* 0x000fe20000010000 */
[----:B------:R-:W-:-:S02]  /*eac0*/  LOP3.LUT P3, RZ, R60, 0xff000000, RZ, 0xc0, !PT ;  /* 0xff0000003cff7812 */ /* 0x000fc4000786c0ff */
[C---:B------:R-:W-:Y:S02]  /*ead0*/  LOP3.LUT P6, RZ, R60.reuse, 0xff00, RZ, 0xc0, !PT ;  /* 0x0000ff003cff7812 */ /* 0x040fe400078cc0ff */
[----:B------:R-:W-:Y:S02]  /*eae0*/  LOP3.LUT P5, RZ, R60, 0xff, RZ, 0xc0, !PT ;  /* 0x000000ff3cff7812 */ /* 0x000fe400078ac0ff */
[----:B------:R-:W-:Y:S02]  /*eaf0*/  PRMT R60, R50, 0x7632, R60 ;  /* 0x00007632323c7816 */ /* 0x000fe4000000003c */
[----:B------:R-:W-:Y:S02]  /*eb00*/  LOP3.LUT P4, RZ, R141, 0xff0000, RZ, 0xc0, !PT ;  /* 0x00ff00008dff7812 */ /* 0x000fe4000788c0ff */
[----:B------:R-:W-:Y:S02]  /*eb10*/  SHF.L.U32 R60, R60, 0x10, RZ ;  /* 0x000000103c3c7819 */ /* 0x000fe400000006ff */
[----:B------:R-:W-:-:S02]  /*eb20*/  FSEL R95, R95, RZ, P4 ;  /* 0x000000ff5f5f7208 */ /* 0x000fc40002000000 */
[----:B------:R-:W-:Y:S01]  /*eb30*/  PRMT R0, R49, 0x7632, R0 ;  /* 0x0000763231007816 */ /* 0x000fe20000000000 */
[----:B------:R-:W-:Y:S01]  /*eb40*/  FFMA.FTZ R60, R144, R110, R60 ;  /* 0x0000006e903c7223 */ /* 0x000fe2000001003c */
[----:B------:R-:W-:Y:S02]  /*eb50*/  F2FP.BF16.F32.PACK_AB R95, R57, R95 ;  /* 0x0000005f395f723e */ /* 0x000fe400000010ff */
[----:B------:R-:W-:Y:S01]  /*eb60*/  LOP3.LUT P4, RZ, R61, 0xff00, RZ, 0xc0, !PT ;  /* 0x0000ff003dff7812 */ /* 0x000fe2000788c0ff */
[----:B------:R-:W-:Y:S01]  /*eb70*/  FMUL.FTZ R57, R60, UR6 ;  /* 0x000000063c397c20 */ /* 0x000fe20008410000 */
[----:B------:R-:W-:Y:S01]  /*eb80*/  SHF.L.U32 R97, R49, 0x10, RZ ;  /* 0x0000001031617819 */ /* 0x000fe200000006ff */
[----:B------:R-:W-:Y:S01]  /*eb90*/  IMAD.U32 R0, R0, 0x10000, RZ ;  /* 0x0001000000007824 */ /* 0x000fe200078e00ff */
[----:B------:R-:W-:Y:S02]  /*eba0*/  F2FP.BF16.F32.PACK_AB R59, R56, R59 ;  /* 0x0000003b383b723e */ /* 0x000fe400000010ff */
[----:B------:R-:W-:Y:S01]  /*ebb0*/  FSEL R56, R57, RZ, P4 ;  /* 0x000000ff39387208 */ /* 0x000fe20002000000 */
[C---:B------:R-:W-:Y:S01]  /*ebc0*/  FFMA.FTZ R97, R144.reuse, R149, R97 ;  /* 0x0000009590617223 */ /* 0x040fe20000010061 */
[----:B------:R-:W-:Y:S01]  /*ebd0*/  LOP3.LUT P4, RZ, R141, 0xff00, RZ, 0xc0, !PT ;  /* 0x0000ff008dff7812 */ /* 0x000fe2000788c0ff */
[----:B------:R-:W-:Y:S01]  /*ebe0*/  FFMA.FTZ R109, R144, R109, R0 ;  /* 0x0000006d906d7223 */ /* 0x000fe20000010000 */
[----:B------:R-:W-:Y:S01]  /*ebf0*/  F2FP.BF16.F32.PACK_AB R58, R56, R58 ;  /* 0x0000003a383a723e */ /* 0x000fe200000010ff */
[----:B------:R-:W-:Y:S01]  /*ec00*/  FMUL.FTZ R56, R97, UR6 ;  /* 0x0000000661387c20 */ /* 0x000fe20008410000 */
[----:B------:R-:W-:-:S02]  /*ec10*/  FSEL R57, R57, RZ, P4 ;  /* 0x000000ff39397208 */ /* 0x000fc40002000000 */
[----:B------:R-:W-:Y:S02]  /*ec20*/  PRMT R96, R48, 0x7632, R96 ;  /* 0x0000763230607816 */ /* 0x000fe40000000060 */
[----:B------:R-:W-:Y:S02]  /*ec30*/  F2FP.BF16.F32.PACK_AB R94, R57, R94 ;  /* 0x0000005e395e723e */ /* 0x000fe400000010ff */
[C---:B------:R-:W-:Y:S01]  /*ec40*/  F2FP.BF16.F32.PACK_AB R97, R109.reuse, R97 ;  /* 0x000000616d61723e */ /* 0x040fe200000010ff */
[----:B------:R-:W-:Y:S01]  /*ec50*/  FMUL.FTZ R109, R109, UR6 ;  /* 0x000000066d6d7c20 */ /* 0x000fe20008410000 */
[----:B------:R-:W-:Y:S02]  /*ec60*/  LOP3.LUT P4, RZ, R140, 0xff0000, RZ, 0xc0, !PT ;  /* 0x00ff00008cff7812 */ /* 0x000fe4000788c0ff */
[----:B------:R-:W-:Y:S02]  /*ec70*/  FSEL R57, R56, RZ, P1 ;  /* 0x000000ff38397208 */ /* 0x000fe40000800000 */
[----:B------:R-:W-:-:S02]  /*ec80*/  SHF.L.U32 R96, R96, 0x10, RZ ;  /* 0x0000001060607819 */ /* 0x000fc400000006ff */
[----:B------:R-:W-:Y:S02]  /*ec90*/  LOP3.LUT P1, RZ, R140, 0xff000000, RZ, 0xc0, !PT ;  /* 0xff0000008cff7812 */ /* 0x000fe4000782c0ff */
[----:B------:R-:W-:Y:S01]  /*eca0*/  SHF.L.U32 R0, R48, 0x10, RZ ;  /* 0x0000001030007819 */ /* 0x000fe200000006ff */
[----:B------:R-:W-:Y:S01]  /*ecb0*/  FFMA.FTZ R96, R144, R104, R96 ;  /* 0x0000006890607223 */ /* 0x000fe20000010060 */
[----:B------:R-:W-:Y:S02]  /*ecc0*/  FSEL R93, R56, RZ, P4 ;  /* 0x000000ff385d7208 */ /* 0x000fe40002000000 */
[C---:B------:R-:W-:Y:S01]  /*ecd0*/  FSEL R56, R109.reuse, RZ, P1 ;  /* 0x000000ff6d387208 */ /* 0x040fe20000800000 */
[----:B------:R-:W-:Y:S01]  /*ece0*/  FFMA.FTZ R0, R144, R208, R0 ;  /* 0x000000d090007223 */ /* 0x000fe20000010000 */
[----:B------:R-:W-:Y:S02]  /*ecf0*/  F2FP.BF16.F32.PACK_AB R98, R60, R98 ;  /* 0x000000623c62723e */ /* 0x000fe400000010ff */
[----:B------:R-:W-:Y:S01]  /*ed00*/  F2FP.BF16.F32.PACK_AB R93, R56, R93 ;  /* 0x0000005d385d723e */ /* 0x000fe200000010ff */
[----:B------:R-:W-:Y:S01]  /*ed10*/  FMUL.FTZ R56, R96, UR6 ;  /* 0x0000000660387c20 */ /* 0x000fe20008410000 */
[----:B------:R-:W-:Y:S01]  /*ed20*/  FSEL R109, R109, RZ, P3 ;  /* 0x000000ff6d6d7208 */ /* 0x000fe20001800000 */
[----:B------:R-:W-:Y:S01]  /*ed30*/  FMUL.FTZ R60, R0, UR6 ;  /* 0x00000006003c7c20 */ /* 0x000fe20008410000 */
[----:B------:R-:W-:-:S02]  /*ed40*/  LOP3.LUT P3, RZ, R140, 0xff00, RZ, 0xc0, !PT ;  /* 0x0000ff008cff7812 */ /* 0x000fc4000786c0ff */
[----:B------:R-:W-:Y:S02]  /*ed50*/  LOP3.LUT P1, RZ, R140, 0xff, RZ, 0xc0, !PT ;  /* 0x000000ff8cff7812 */ /* 0x000fe4000782c0ff */
[----:B------:R-:W-:Y:S02]  /*ed60*/  F2FP.BF16.F32.PACK_AB R96, R96, R0 ;  /* 0x000000006060723e */ /* 0x000fe400000010ff */
[C---:B------:R-:W-:Y:S02]  /*ed70*/  FSEL R0, R56.reuse, RZ, P6 ;  /* 0x000000ff38007208 */ /* 0x040fe40003000000 */
[----:B------:R-:W-:Y:S02]  /*ed80*/  FSEL R92, R56, RZ, P3 ;  /* 0x000000ff385c7208 */ /* 0x000fe40001800000 */
[C---:B------:R-:W-:Y:S02]  /*ed90*/  FSEL R56, R60.reuse, RZ, P1 ;  /* 0x000000ff3c387208 */ /* 0x040fe40000800000 */
[----:B------:R-:W-:-:S02]  /*eda0*/  FSEL R60, R60, RZ, P5 ;  /* 0x000000ff3c3c7208 */ /* 0x000fc40002800000 */
[----:B------:R-:W-:Y:S02]  /*edb0*/  F2FP.BF16.F32.PACK_AB R92, R92, R56 ;  /* 0x000000385c5c723e */ /* 0x000fe400000010ff */
[----:B------:R-:W-:Y:S02]  /*edc0*/  F2FP.BF16.F32.PACK_AB R99, R99, R62 ;  /* 0x0000003e6363723e */ /* 0x000fe400000010ff */
[----:B------:R-:W-:Y:S02]  /*edd0*/  F2FP.BF16.F32.PACK_AB R57, R109, R57 ;  /* 0x000000396d39723e */ /* 0x000fe400000010ff */
[----:B------:R-:W-:Y:S01]  /*ede0*/  F2FP.BF16.F32.PACK_AB R56, R0, R60 ;  /* 0x0000003c0038723e */ /* 0x000fe200000010ff */
[----:B------:R-:W-:Y:S06]  /*edf0*/  BRA `(.L_x_433) ;  /* 0x0000001c00b07947 */ /* 0x000fec0003800000 */
.L_x_432:
[-CC-:B------:R-:W-:Y:S01]  /*ee00*/  FFMA.FTZ R101, R101, R210.reuse, R209.reuse ;  /* 0x000000d265657223 */ /* 0x180fe200000100d1 */
[----:B------:R-:W-:Y:S01]  /*ee10*/  PRMT R0, R51, 0x7632, R0 ;  /* 0x0000763233007816 */ /* 0x000fe20000000000 */
[-C--:B------:R-:W-:Y:S01]  /*ee20*/  FFMA.FTZ R107, R107, R210.reuse, R209 ;  /* 0x000000d26b6b7223 */ /* 0x080fe200000100d1 */
[----:B0-----:R-:W-:Y:S01]  /*ee30*/  SHF.L.U32 R95, R51, 0x10, RZ ;  /* 0x00000010335f7819 */ /* 0x001fe200000006ff */
[----:B------:R-:W-:Y:S01]  /*ee40*/  FADD.FTZ R101, R100, -R101 ;  /* 0x8000006564657221 */ /* 0x000fe20000010000 */
[-C--:B------:R-:W-:Y:S01]  /*ee50*/  FFMA.FTZ R103, R103, R210.reuse, R209 ;  /* 0x000000d267677223 */ /* 0x080fe200000100d1 */
[----:B------:R-:W-:Y:S01]  /*ee60*/  FADD.FTZ R107, R111, -R107 ;  /* 0x8000006b6f6b7221 */ /* 0x000fe20000010000 */
[----:B------:R-:W-:Y:S02]  /*ee70*/  IMAD.U32 R0, R0, 0x10000, RZ ;  /* 0x0001000000007824 */ /* 0x000fe400078e00ff */
[----:B------:R-:W-:Y:S01]  /*ee80*/  FFMA.FTZ R95, R144, R101, R95 ;  /* 0x00000065905f7223 */ /* 0x000fe2000001005f */
[----:B------:R-:W-:Y:S01]  /*ee90*/  LOP3.LUT P3, RZ, R61, 0xff0000, RZ, 0xc0, !PT ;  /* 0x00ff00003dff7812 */ /* 0x000fe2000786c0ff */
[----:B------:R-:W-:Y:S01]  /*eea0*/  FADD.FTZ R103, R102, -R103 ;  /* 0x8000006766677221 */ /* 0x000fe20000010000 */
[----:B------:R-:W-:Y:S01]  /*eeb0*/  FFMA.FTZ R0, R144, R107, R0 ;  /* 0x0000006b90007223 */ /* 0x000fe20000010000 */
[----:B------:R-:W-:Y:S01]  /*eec0*/  FMUL.FTZ R95, R95, UR6 ;  /* 0x000000065f5f7c20 */ /* 0x000fe20008410000 */
[----:B------:R-:W-:Y:S01]  /*eed0*/  SHF.L.U32 R94, R50, 0x10, RZ ;  /* 0x00000010325e7819 */ /* 0x000fe200000006ff */
[-CC-:B------:R-:W-:Y:S01]  /*eee0*/  FFMA.FTZ R110, R110, R210.reuse, R209.reuse ;  /* 0x000000d26e6e7223 */ /* 0x180fe200000100d1 */
[----:B------:R-:W-:Y:S01]  /*eef0*/  ISETP.GE.U32.AND P1, PT, R60, RZ, PT ;  /* 0x000000ff3c00720c */ /* 0x000fe20003f26070 */
[----:B------:R-:W-:Y:S01]  /*ef00*/  FMUL.FTZ R56, R0, UR6 ;  /* 0x0000000600387c20 */ /* 0x000fe20008410000 */
[----:B------:R-:W-:Y:S01]  /*ef10*/  FSEL R0, R95, RZ, P3 ;  /* 0x000000ff5f007208 */ /* 0x000fe20001800000 */
[----:B------:R-:W-:Y:S01]  /*ef20*/  FFMA.FTZ R94, R144, R103, R94 ;  /* 0x00000067905e7223 */ /* 0x000fe2000001005e */
[C---:B------:R-:W-:Y:S01]  /*ef30*/  ISETP.GE.U32.AND.EX P4, PT, R61.reuse, 0x1000000, PT, P1 ;  /* 0x010000003d00780c */ /* 0x040fe20003f86110 */
[----:B------:R-:W-:Y:S01]  /*ef40*/  FADD.FTZ R57, R106, -R110 ;  /* 0x8000006e6a397221 */ /* 0x000fe20000010000 */
[C---:B------:R-:W-:Y:S01]  /*ef50*/  LOP3.LUT P5, RZ, R61.reuse, 0xff, RZ, 0xc0, !PT ;  /* 0x000000ff3dff7812 */ /* 0x040fe200078ac0ff */
[----:B------:R-:W-:Y:S01]  /*ef60*/  FMUL.FTZ R94, R94, UR6 ;  /* 0x000000065e5e7c20 */ /* 0x000fe20008410000 */
[----:B------:R-:W-:Y:S01]  /*ef70*/  LOP3.LUT P3, RZ, R61, 0xff00, RZ, 0xc0, !PT ;  /* 0x0000ff003dff7812 */ /* 0x000fe2000786c0ff */
[-C--:B------:R-:W-:Y:S01]  /*ef80*/  FFMA.FTZ R104, R104, R210.reuse, R209 ;  /* 0x000000d268687223 */ /* 0x080fe200000100d1 */
[----:B------:R-:W-:Y:S01]  /*ef90*/  PRMT R61, R50, 0x7632, R61 ;  /* 0x00007632323d7816 */ /* 0x000fe2000000003d */
[-CC-:B------:R-:W-:Y:S01]  /*efa0*/  FFMA.FTZ R206, R206, R210.reuse, R209.reuse ;  /* 0x000000d2cece7223 */ /* 0x180fe200000100d1 */
[----:B------:R-:W-:Y:S01]  /*efb0*/  ISETP.GE.U32.AND P1, PT, R140, RZ, PT ;  /* 0x000000ff8c00720c */ /* 0x000fe20003f26070 */
[-C--:B------:R-:W-:Y:S01]  /*efc0*/  FFMA.FTZ R105, R105, R210.reuse, R209 ;  /* 0x000000d269697223 */ /* 0x080fe200000100d1 */
[----:B------:R-:W-:Y:S01]  /*efd0*/  SHF.L.U32 R61, R61, 0x10, RZ ;  /* 0x000000103d3d7819 */ /* 0x000fe200000006ff */
[----:B------:R-:W-:Y:S01]  /*efe0*/  FADD.FTZ R104, R108, -R104 ;  /* 0x800000686c687221 */ /* 0x000fe20000010000 */
[----:B------:R-:W-:Y:S01]  /*eff0*/  FSEL R59, R56, RZ, P4 ;  /* 0x000000ff383b7208 */ /* 0x000fe20002000000 */
[----:B------:R-:W-:Y:S01]  /*f000*/  FADD.FTZ R206, R149, -R206 ;  /* 0x800000ce95ce7221 */ /* 0x000fe20000010000 */
[C---:B------:R-:W-:Y:S01]  /*f010*/  LOP3.LUT P6, RZ, R141.reuse, 0xff0000, RZ, 0xc0, !PT ;  /* 0x00ff00008dff7812 */ /* 0x040fe200078cc0ff */
[----:B------:R-:W-:Y:S01]  /*f020*/  FFMA.FTZ R57, R144, R57, R61 ;  /* 0x0000003990397223 */ /* 0x000fe2000001003d */
[----:B------:R-:W-:Y:S01]  /*f030*/  LOP3.LUT P4, RZ, R141, 0xff, RZ, 0xc0, !PT ;  /* 0x000000ff8dff7812 */ /* 0x000fe2000788c0ff */
[----:B------:R-:W-:Y:S01]  /*f040*/  FADD.FTZ R105, R109, -R105 ;  /* 0x800000696d697221 */ /* 0x000fe20000010000 */
[----:B------:R-:W-:Y:S01]  /*f050*/  ISETP.GE.U32.AND.EX P1, PT, R141, 0x1000000, PT, P1 ;  /* 0x010000008d00780c */ /* 0x000fe20003f26110 */
[----:B------:R-:W-:Y:S01]  /*f060*/  FFMA.FTZ R208, R208, R210, R209 ;  /* 0x000000d2d0d07223 */ /* 0x000fe200000100d1 */
[----:B------:R-:W-:-:S02]  /*f070*/  FSEL R58, R94, RZ, P5 ;  /* 0x000000ff5e3a7208 */ /* 0x000fc40002800000 */
[----:B------:R-:W-:Y:S01]  /*f080*/  FSEL R95, R95, RZ, P6 ;  /* 0x000000ff5f5f7208 */ /* 0x000fe20003000000 */
[----:B------:R-:W-:Y:S01]  /*f090*/  FADD.FTZ R208, R207, -R208 ;  /* 0x800000d0cfd07221 */ /* 0x000fe20000010000 */
[----:B------:R-:W-:Y:S02]  /*f0a0*/  FSEL R56, R56, RZ, P1 ;  /* 0x000000ff38387208 */ /* 0x000fe40000800000 */
[----:B------:R-:W-:Y:S02]  /*f0b0*/  FSEL R94, R94, RZ, P4 ;  /* 0x000000ff5e5e7208 */ /* 0x000fe40002000000 */
[----:B------:R-:W-:Y:S02]  /*f0c0*/  PRMT R61, R48, 0x7632, R61 ;  /* 0x00007632303d7816 */ /* 0x000fe4000000003d */
[C---:B------:R-:W-:Y:S02]  /*f0d0*/  LOP3.LUT P6, RZ, R60.reuse, 0xff0000, RZ, 0xc0, !PT ;  /* 0x00ff00003cff7812 */ /* 0x040fe400078cc0ff */
[----:B------:R-:W-:-:S02]  /*f0e0*/  LOP3.LUT P1, RZ, R60, 0xff000000, RZ, 0xc0, !PT ;  /* 0xff0000003cff7812 */ /* 0x000fc4000782c0ff */
[C---:B------:R-:W-:Y:S02]  /*f0f0*/  LOP3.LUT P5, RZ, R60.reuse, 0xff00, RZ, 0xc0, !PT ;  /* 0x0000ff003cff7812 */ /* 0x040fe400078ac0ff */
[----:B------:R-:W-:Y:S02]  /*f100*/  LOP3.LUT P4, RZ, R60, 0xff, RZ, 0xc0, !PT ;  /* 0x000000ff3cff7812 */ /* 0x000fe4000788c0ff */
[----:B------:R-:W-:Y:S02]  /*f110*/  PRMT R60, R49, 0x7632, R60 ;  /* 0x00007632313c7816 */ /* 0x000fe4000000003c */
[----:B------:R-:W-:Y:S02]  /*f120*/  SHF.L.U32 R61, R61, 0x10, RZ ;  /* 0x000000103d3d7819 */ /* 0x000fe400000006ff */
[----:B------:R-:W-:Y:S01]  /*f130*/  SHF.L.U32 R62, R49, 0x10, RZ ;  /* 0x00000010313e7819 */ /* 0x000fe200000006ff */
[----:B------:R-:W-:Y:S01]  /*f140*/  IMAD.U32 R60, R60, 0x10000, RZ ;  /* 0x000100003c3c7824 */ /* 0x000fe200078e00ff */
[----:B------:R-:W-:Y:S01]  /*f150*/  F2FP.BF16.F32.PACK_AB R59, R59, R0 ;  /* 0x000000003b3b723e */ /* 0x000fe200000010ff */
[C---:B------:R-:W-:Y:S01]  /*f160*/  FFMA.FTZ R104, R144.reuse, R104, R61 ;  /* 0x0000006890687223 */ /* 0x040fe2000001003d */
[----:B------:R-:W-:Y:S01]  /*f170*/  FMUL.FTZ R61, R57, UR6 ;  /* 0x00000006393d7c20 */ /* 0x000fe20008410000 */
[C---:B------:R-:W-:Y:S01]  /*f180*/  FFMA.FTZ R105, R144.reuse, R105, R60 ;  /* 0x0000006990697223 */ /* 0x040fe2000001003c */
[----:B------:R-:W-:Y:S01]  /*f190*/  FFMA.FTZ R206, R144, R206, R62 ;  /* 0x000000ce90ce7223 */ /* 0x000fe2000001003e */
[----:B------:R-:W-:Y:S01]  /*f1a0*/  SHF.L.U32 R60, R48, 0x10, RZ ;  /* 0x00000010303c7819 */ /* 0x000fe200000006ff */
[----:B------:R-:W-:Y:S01]  /*f1b0*/  FMUL.FTZ R104, R104, UR6 ;  /* 0x0000000668687c20 */ /* 0x000fe20008410000 */
[----:B------:R-:W-:Y:S01]  /*f1c0*/  FSEL R57, R61, RZ, P3 ;  /* 0x000000ff3d397208 */ /* 0x000fe20001800000 */
[----:B------:R-:W-:Y:S01]  /*f1d0*/  FMUL.FTZ R206, R206, UR6 ;  /* 0x00000006cece7c20 */ /* 0x000fe20008410000 */
[----:B------:R-:W-:Y:S01]  /*f1e0*/  FMUL.FTZ R105, R105, UR6 ;  /* 0x0000000669697c20 */ /* 0x000fe20008410000 */
[----:B------:R-:W-:Y:S01]  /*f1f0*/  LOP3.LUT P3, RZ, R141, 0xff00, RZ, 0xc0, !PT ;  /* 0x0000ff008dff7812 */ /* 0x000fe2000786c0ff */
[----:B------:R-:W-:Y:S01]  /*f200*/  FFMA.FTZ R60, R144, R208, R60 ;  /* 0x000000d0903c7223 */ /* 0x000fe2000001003c */
[----:B------:R-:W-:-:S02]  /*f210*/  F2FP.BF16.F32.PACK_AB R58, R57, R58 ;  /* 0x0000003a393a723e */ /* 0x000fc400000010ff */
[----:B------:R-:W-:Y:S02]  /*f220*/  FSEL R57, R206, RZ, P6 ;  /* 0x000000ffce397208 */ /* 0x000fe40003000000 */
[----:B------:R-:W-:Y:S02]  /*f230*/  FSEL R0, R105, RZ, P1 ;  /* 0x000000ff69007208 */ /* 0x000fe40000800000 */
[----:B------:R-:W-:Y:S02]  /*f240*/  FSEL R61, R61, RZ, P3 ;  /* 0x000000ff3d3d7208 */ /* 0x000fe40001800000 */
[C---:B------:R-:W-:Y:S02]  /*f250*/  LOP3.LUT P3, RZ, R140.reuse, 0xff0000, RZ, 0xc0, !PT ;  /* 0x00ff00008cff7812 */ /* 0x040fe4000786c0ff */
[----:B------:R-:W-:Y:S02]  /*f260*/  LOP3.LUT P6, RZ, R140, 0xff000000, RZ, 0xc0, !PT ;  /* 0xff0000008cff7812 */ /* 0x000fe400078cc0ff */
[----:B------:R-:W-:Y:S01]  /*f270*/  F2FP.BF16.F32.PACK_AB R57, R0, R57 ;  /* 0x000000390039723e */ /* 0x000fe200000010ff */
[----:B------:R-:W-:Y:S01]  /*f280*/  FMUL.FTZ R0, R60, UR6 ;  /* 0x000000063c007c20 */ /* 0x000fe20008410000 */
[----:B------:R-:W-:-:S02]  /*f290*/  F2FP.BF16.F32.PACK_AB R95, R56, R95 ;  /* 0x0000005f385f723e */ /* 0x000fc400000010ff */
[----:B------:R-:W-:Y:S02]  /*f2a0*/  FSEL R93, R206, RZ, P3 ;  /* 0x000000ffce5d7208 */ /* 0x000fe40001800000 */
[----:B------:R-:W-:Y:S02]  /*f2b0*/  FSEL R56, R105, RZ, P6 ;  /* 0x000000ff69387208 */ /* 0x000fe40003000000 */
[C---:B------:R-:W-:Y:S02]  /*f2c0*/  LOP3.LUT P1, RZ, R140.reuse, 0xff, RZ, 0xc0, !PT ;  /* 0x000000ff8cff7812 */ /* 0x040fe4000782c0ff */
[----:B------:R-:W-:Y:S02]  /*f2d0*/  LOP3.LUT P3, RZ, R140, 0xff00, RZ, 0xc0, !PT ;  /* 0x0000ff008cff7812 */ /* 0x000fe4000786c0ff */
[----:B------:R-:W-:Y:S02]  /*f2e0*/  F2FP.BF16.F32.PACK_AB R93, R56, R93 ;  /* 0x0000005d385d723e */ /* 0x000fe400000010ff */
[----:B------:R-:W-:-:S02]  /*f2f0*/  FSEL R60, R0, RZ, P1 ;  /* 0x000000ff003c7208 */ /* 0x000fc40000800000 */
[C---:B------:R-:W-:Y:S02]  /*f300*/  FSEL R56, R104.reuse, RZ, P5 ;  /* 0x000000ff68387208 */ /* 0x040fe40002800000 */
[----:B------:R-:W-:Y:S02]  /*f310*/  FSEL R92, R104, RZ, P3 ;  /* 0x000000ff685c7208 */ /* 0x000fe40001800000 */
[----:B------:R-:W-:Y:S02]  /*f320*/  FSEL R0, R0, RZ, P4 ;  /* 0x000000ff00007208 */ /* 0x000fe40002000000 */
[----:B------:R-:W-:Y:S02]  /*f330*/  F2FP.BF16.F32.PACK_AB R94, R61, R94 ;  /* 0x0000005e3d5e723e */ /* 0x000fe400000010ff */
[----:B------:R-:W-:Y:S02]  /*f340*/  F2FP.BF16.F32.PACK_AB R92, R92, R60 ;  /* 0x0000003c5c5c723e */ /* 0x000fe400000010ff */
[----:B------:R-:W-:Y:S01]  /*f350*/  F2FP.BF16.F32.PACK_AB R56, R56, R0 ;  /* 0x000000003838723e */ /* 0x000fe200000010ff */
[----:B------:R-:W-:Y:S06]  /*f360*/  BRA `(.L_x_433) ;  /* 0x0000001800547947 */ /* 0x000fec0003800000 */
.L_x_431:
[----:B------:R-:W-:Y:S05]  /*f370*/  @!P2 BRA `(.L_x_434) ;  /* 0x00000004003ca947 */ /* 0x000fea0003800000 */
[-CC-:B------:R-:W-:Y:S01]  /*f380*/  FFMA.FTZ R101, R101, R210.reuse, R209.reuse ;  /* 0x000000d265657223 */ /* 0x180fe200000100d1 */
[-CC-:B------:R-:W-:Y:S01]  /*f390*/  FFMA.FTZ R107, R107, R210.reuse, R209.reuse ;  /* 0x000000d26b6b7223 */ /* 0x180fe200000100d1 */
[----:B------:R-:W-:Y:S01]  /*f3a0*/  ISETP.GE.U32.AND P1, PT, R60, RZ, PT ;  /* 0x000000ff3c00720c */ /* 0x000fe20003f26070 */
[-C--:B------:R-:W-:Y:S01]  /*f3b0*/  FFMA.FTZ R103, R103, R210.reuse, R209 ;  /* 0x000000d267677223 */ /* 0x080fe200000100d1 */
[----:B------:R-:W-:Y:S01]  /*f3c0*/  FADD.FTZ R99, R100, -R101 ;  /* 0x8000006564637221 */ /* 0x000fe20000010000 */
[----:B0-----:R-:W-:Y:S01]  /*f3d0*/  FADD.FTZ R57, R111, -R107 ;  /* 0x8000006b6f397221 */ /* 0x001fe20000010000 */
[----:B------:R-:W-:Y:S01]  /*f3e0*/  ISETP.GE.U32.AND P3, PT, R140, RZ, PT ;  /* 0x000000ff8c00720c */ /* 0x000fe20003f66070 */
[----:B------:R-:W-:Y:S01]  /*f3f0*/  FFMA.FTZ R110, R110, R210, R209 ;  /* 0x000000d26e6e7223 */ /* 0x000fe200000100d1 */
[C---:B------:R-:W-:Y:S01]  /*f400*/  FMUL.FTZ R99, R144.reuse, R99 ;  /* 0x0000006390637220 */ /* 0x040fe20000410000 */
[----:B------:R-:W-:Y:S01]  /*f410*/  FMUL.FTZ R57, R144, R57 ;  /* 0x0000003990397220 */ /* 0x000fe20000410000 */
[----:B------:R-:W-:Y:S01]  /*f420*/  LOP3.LUT P5, RZ, R61, 0xff0000, RZ, 0xc0, !PT ;  /* 0x00ff00003dff7812 */ /* 0x000fe200078ac0ff */
[----:B------:R-:W-:Y:S01]  /*f430*/  FADD.FTZ R98, R102, -R103 ;  /* 0x8000006766627221 */ /* 0x000fe20000010000 */
[----:B------:R-:W-:Y:S01]  /*f440*/  FMUL.FTZ R95, R99, UR6 ;  /* 0x00000006635f7c20 */ /* 0x000fe20008410000 */
[----:B------:R-:W-:Y:S01]  /*f450*/  FMUL.FTZ R56, R57, UR6 ;  /* 0x0000000639387c20 */ /* 0x000fe20008410000 */
[----:B------:R-:W-:Y:S01]  /*f460*/  ISETP.GE.U32.AND.EX P1, PT, R61, 0x1000000, PT, P1 ;  /* 0x010000003d00780c */ /* 0x000fe20003f26110 */
[----:B------:R-:W-:Y:S01]  /*f470*/  FADD.FTZ R110, R106, -R110 ;  /* 0x8000006e6a6e7221 */ /* 0x000fe20000010000 */
[C---:B------:R-:W-:Y:S01]  /*f480*/  LOP3.LUT P4, RZ, R141.reuse, 0xff0000, RZ, 0xc0, !PT ;  /* 0x00ff00008dff7812 */ /* 0x040fe2000788c0ff */
[C---:B------:R-:W-:Y:S01]  /*f490*/  FMUL.FTZ R98, R144.reuse, R98 ;  /* 0x0000006290627220 */ /* 0x040fe20000410000 */
[----:B------:R-:W-:Y:S01]  /*f4a0*/  ISETP.GE.U32.AND.EX P3, PT, R141, 0x1000000, PT, P3 ;  /* 0x010000008d00780c */ /* 0x000fe20003f66130 */
[----:B------:R-:W-:Y:S01]  /*f4b0*/  FMUL.FTZ R110, R144, R110 ;  /* 0x0000006e906e7220 */ /* 0x000fe20000410000 */
[C---:B------:R-:W-:Y:S01]  /*f4c0*/  FSEL R59, R95.reuse, RZ, P5 ;  /* 0x000000ff5f3b7208 */ /* 0x040fe20002800000 */
[-CC-:B------:R-:W-:Y:S01]  /*f4d0*/  FFMA.FTZ R206, R206, R210.reuse, R209.reuse ;  /* 0x000000d2cece7223 */ /* 0x180fe200000100d1 */
[----:B------:R-:W-:Y:S01]  /*f4e0*/  FSEL R0, R56, RZ, P1 ;  /* 0x000000ff38007208 */ /* 0x000fe20000800000 */
[----:B------:R-:W-:Y:S01]  /*f4f0*/  FMUL.FTZ R94, R98, UR6 ;  /* 0x00000006625e7c20 */ /* 0x000fe20008410000 */
[----:B------:R-:W-:Y:S01]  /*f500*/  FSEL R95, R95, RZ, P4 ;  /* 0x000000ff5f5f7208 */ /* 0x000fe20002000000 */
[-C--:B------:R-:W-:Y:S01]  /*f510*/  FFMA.FTZ R105, R105, R210.reuse, R209 ;  /* 0x000000d269697223 */ /* 0x080fe200000100d1 */
[----:B------:R-:W-:Y:S01]  /*f520*/  FSEL R56, R56, RZ, P3 ;  /* 0x000000ff38387208 */ /* 0x000fe20001800000 */
[----:B------:R-:W-:Y:S01]  /*f530*/  FADD.FTZ R149, R149, -R206 ;  /* 0x800000ce95957221 */ /* 0x000fe20000010000 */
[----:B------:R-:W-:Y:S01]  /*f540*/  LOP3.LUT P6, RZ, R61, 0xff, RZ, 0xc0, !PT ;  /* 0x000000ff3dff7812 */ /* 0x000fe200078cc0ff */
[----:B------:R-:W-:Y:S01]  /*f550*/  FADD.FTZ R109, R109, -R105 ;  /* 0x800000696d6d7221 */ /* 0x000fe20000010000 */
[----:B------:R-:W-:Y:S01]  /*f560*/  F2FP.BF16.F32.PACK_AB R95, R56, R95 ;  /* 0x0000005f385f723e */ /* 0x000fe200000010ff */
[----:B------:R-:W-:Y:S01]  /*f570*/  FMUL.FTZ R56, R110, UR6 ;  /* 0x000000066e387c20 */ /* 0x000fe20008410000 */
[----:B------:R-:W-:Y:S01]  /*f580*/  LOP3.LUT P4, RZ, R61, 0xff00, RZ, 0xc0, !PT ;  /* 0x0000ff003dff7812 */ /* 0x000fe2000788c0ff */
[----:B------:R-:W-:Y:S01]  /*f590*/  FMUL.FTZ R97, R144, R149 ;  /* 0x0000009590617220 */ /* 0x000fe20000410000 */
[----:B------:R-:W-:Y:S01]  /*f5a0*/  F2FP.BF16.F32.PACK_AB R59, R0, R59 ;  /* 0x0000003b003b723e */ /* 0x000fe200000010ff */
[----:B------:R-:W-:Y:S01]  /*f5b0*/  FMUL.FTZ R109, R144, R109 ;  /* 0x0000006d906d7220 */ /* 0x000fe20000410000 */
[----:B------:R-:W-:Y:S01]  /*f5c0*/  FSEL R58, R94, RZ, P6 ;  /* 0x000000ff5e3a7208 */ /* 0x000fe20003000000 */
[-CC-:B------:R-:W-:Y:S01]  /*f5d0*/  FFMA.FTZ R104, R104, R210.reuse, R209.reuse ;  /* 0x000000d268687223 */ /* 0x180fe200000100d1 */
[----:B------:R-:W-:Y:S01]  /*f5e0*/  FSEL R0, R56, RZ, P4 ;  /* 0x000000ff38007208 */ /* 0x000fe20002000000 */
[----:B------:R-:W-:Y:S01]  /*f5f0*/  FFMA.FTZ R208, R208, R210, R209 ;  /* 0x000000d2d0d07223 */ /* 0x000fe200000100d1 */
[----:B------:R-:W-:Y:S01]  /*f600*/  LOP3.LUT P4, RZ, R141, 0xff00, RZ, 0xc0, !PT ;  /* 0x0000ff008dff7812 */ /* 0x000fe2000788c0ff */
[----:B------:R-:W-:Y:S01]  /*f610*/  FADD.FTZ R108, R108, -R104 ;  /* 0x800000686c6c7221 */ /* 0x000fe20000010000 */
[----:B------:R-:W-:Y:S01]  /*f620*/  F2FP.BF16.F32.PACK_AB R58, R0, R58 ;  /* 0x0000003a003a723e */ /* 0x000fe200000010ff */
[----:B------:R-:W-:Y:S01]  /*f630*/  FMUL.FTZ R0, R97, UR6 ;  /* 0x0000000661007c20 */ /* 0x000fe20008410000 */
[----:B------:R-:W-:Y:S01]  /*f640*/  LOP3.LUT P1, RZ, R60, 0xff0000, RZ, 0xc0, !PT ;  /* 0x00ff00003cff7812 */ /* 0x000fe2000782c0ff */
[----:B------:R-:W-:Y:S01]  /*f650*/  FADD.FTZ R208, R207, -R208 ;  /* 0x800000d0cfd07221 */ /* 0x000fe20000010000 */
[----:B------:R-:W-:Y:S01]  /*f660*/  F2FP.BF16.F32.PACK_AB R99, R57, R99 ;  /* 0x000000633963723e */ /* 0x000fe200000010ff */
[----:B------:R-:W-:Y:S01]  /*f670*/  FMUL.FTZ R96, R144, R108 ;  /* 0x0000006c90607220 */ /* 0x000fe20000410000 */
[----:B------:R-:W-:Y:S01]  /*f680*/  FSEL R56, R56, RZ, P4 ;  /* 0x000000ff38387208 */ /* 0x000fe20002000000 */
[----:B------:R-:W-:Y:S01]  /*f690*/  FMUL.FTZ R208, R144, R208 ;  /* 0x000000d090d07220 */ /* 0x000fe20000410000 */
[C---:B------:R-:W-:Y:S01]  /*f6a0*/  F2FP.BF16.F32.PACK_AB R97, R109.reuse, R97 ;  /* 0x000000616d61723e */ /* 0x040fe200000010ff */
[----:B------:R-:W-:Y:S01]  /*f6b0*/  FMUL.FTZ R109, R109, UR6 ;  /* 0x000000066d6d7c20 */ /* 0x000fe20008410000 */
[----:B------:R-:W-:-:S02]  /*f6c0*/  LOP3.LUT P4, RZ, R140, 0xff0000, RZ, 0xc0, !PT ;  /* 0x00ff00008cff7812 */ /* 0x000fc4000788c0ff */
[----:B------:R-:W-:Y:S02]  /*f6d0*/  FSEL R57, R0, RZ, P1 ;  /* 0x000000ff00397208 */ /* 0x000fe40000800000 */
[----:B------:R-:W-:Y:S02]  /*f6e0*/  LOP3.LUT P1, RZ, R140, 0xff000000, RZ, 0xc0, !PT ;  /* 0xff0000008cff7812 */ /* 0x000fe4000782c0ff */
[----:B------:R-:W-:Y:S02]  /*f6f0*/  FSEL R93, R0, RZ, P4 ;  /* 0x000000ff005d7208 */ /* 0x000fe40002000000 */
[----:B------:R-:W-:Y:S02]  /*f700*/  FSEL R0, R109, RZ, P1 ;  /* 0x000000ff6d007208 */ /* 0x000fe40000800000 */
[----:B------:R-:W-:Y:S02]  /*f710*/  LOP3.LUT P5, RZ, R141, 0xff, RZ, 0xc0, !PT ;  /* 0x000000ff8dff7812 */ /* 0x000fe400078ac0ff */
[----:B------:R-:W-:-:S02]  /*f720*/  LOP3.LUT P3, RZ, R60, 0xff000000, RZ, 0xc0, !PT ;  /* 0xff0000003cff7812 */ /* 0x000fc4000786c0ff */
[----:B------:R-:W-:Y:S01]  /*f730*/  F2FP.BF16.F32.PACK_AB R93, R0, R93 ;  /* 0x0000005d005d723e */ /* 0x000fe200000010ff */
[----:B------:R-:W-:Y:S01]  /*f740*/  FMUL.FTZ R0, R96, UR6 ;  /* 0x0000000660007c20 */ /* 0x000fe20008410000 */
[----:B------:R-:W-:Y:S02]  /*f750*/  FSEL R94, R94, RZ, P5 ;  /* 0x000000ff5e5e7208 */ /* 0x000fe40002800000 */
[----:B------:R-:W-:Y:S02]  /*f760*/  FSEL R109, R109, RZ, P3 ;  /* 0x000000ff6d6d7208 */ /* 0x000fe40001800000 */
[----:B------:R-:W-:Y:S01]  /*f770*/  F2FP.BF16.F32.PACK_AB R96, R96, R208 ;  /* 0x000000d06060723e */ /* 0x000fe200000010ff */
[----:B------:R-:W-:Y:S01]  /*f780*/  FMUL.FTZ R208, R208, UR6 ;  /* 0x00000006d0d07c20 */ /* 0x000fe20008410000 */
[----:B------:R-:W-:Y:S02]  /*f790*/  LOP3.LUT P6, RZ, R60, 0xff00, RZ, 0xc0, !PT ;  /* 0x0000ff003cff7812 */ /* 0x000fe400078cc0ff */
[----:B------:R-:W-:-:S02]  /*f7a0*/  LOP3.LUT P3, RZ, R140, 0xff00, RZ, 0xc0, !PT ;  /* 0x0000ff008cff7812 */ /* 0x000fc4000786c0ff */
[----:B------:R-:W-:Y:S02]  /*f7b0*/  LOP3.LUT P1, RZ, R140, 0xff, RZ, 0xc0, !PT ;  /* 0x000000ff8cff7812 */ /* 0x000fe4000782c0ff */
[----:B------:R-:W-:Y:S02]  /*f7c0*/  LOP3.LUT P5, RZ, R60, 0xff, RZ, 0xc0, !PT ;  /* 0x000000ff3cff7812 */ /* 0x000fe400078ac0ff */
[----:B------:R-:W-:Y:S02]  /*f7d0*/  F2FP.BF16.F32.PACK_AB R94, R56, R94 ;  /* 0x0000005e385e723e */ /* 0x000fe400000010ff */
[C---:B------:R-:W-:Y:S02]  /*f7e0*/  FSEL R56, R0.reuse, RZ, P6 ;  /* 0x000000ff00387208 */ /* 0x040fe40003000000 */
[----:B------:R-:W-:Y:S02]  /*f7f0*/  FSEL R92, R0, RZ, P3 ;  /* 0x000000ff005c7208 */ /* 0x000fe40001800000 */
[----:B------:R-:W-:-:S02]  /*f800*/  FSEL R0, R208, RZ, P1 ;  /* 0x000000ffd0007208 */ /* 0x000fc40000800000 */
[----:B------:R-:W-:Y:S02]  /*f810*/  FSEL R208, R208, RZ, P5 ;  /* 0x000000ffd0d07208 */ /* 0x000fe40002800000 */
[----:B------:R-:W-:Y:S02]  /*f820*/  F2FP.BF16.F32.PACK_AB R98, R110, R98 ;  /* 0x000000626e62723e */ /* 0x000fe400000010ff */
[----:B------:R-:W-:Y:S02]  /*f830*/  F2FP.BF16.F32.PACK_AB R57, R109, R57 ;  /* 0x000000396d39723e */ /* 0x000fe400000010ff */
[----:B------:R-:W-:Y:S02]  /*f840*/  F2FP.BF16.F32.PACK_AB R92, R92, R0 ;  /* 0x000000005c5c723e */ /* 0x000fe400000010ff */
[----:B------:R-:W-:Y:S01]  /*f850*/  F2FP.BF16.F32.PACK_AB R56, R56, R208 ;  /* 0x000000d03838723e */ /* 0x000fe200000010ff */
[----:B------:R-:W-:Y:S06]  /*f860*/  BRA `(.L_x_433) ;  /* 0x0000001400147947 */ /* 0x000fec0003800000 */
.L_x_434:
[-CC-:B------:R-:W-:Y:S01]  /*f870*/  FFMA.FTZ R107, R107, R210.reuse, R209.reuse ;  /* 0x000000d26b6b7223 */ /* 0x180fe200000100d1 */
[-CC-:B------:R-:W-:Y:S01]  /*f880*/  FFMA.FTZ R101, R101, R210.reuse, R209.reuse ;  /* 0x000000d265657223 */ /* 0x180fe200000100d1 */
[-CC-:B------:R-:W-:Y:S01]  /*f890*/  FFMA.FTZ R103, R103, R210.reuse, R209.reuse ;  /* 0x000000d267677223 */ /* 0x180fe200000100d1 */
[----:B------:R-:W-:Y:S01]  /*f8a0*/  FFMA.FTZ R110, R110, R210, R209 ;  /* 0x000000d26e6e7223 */ /* 0x000fe200000100d1 */
[----:B------:R-:W-:Y:S01]  /*f8b0*/  FADD.FTZ R107, R111, -R107 ;  /* 0x8000006b6f6b7221 */ /* 0x000fe20000010000 */
[----:B------:R-:W-:Y:S01]  /*f8c0*/  FADD.FTZ R101, R100, -R101 ;  /* 0x8000006564657221 */ /* 0x000fe20000010000 */
[----:B------:R-:W-:Y:S01]  /*f8d0*/  FADD.FTZ R103, R102, -R103 ;  /* 0x8000006766677221 */ /* 0x000fe20000010000 */
[----:B------:R-:W-:Y:S01]  /*f8e0*/  ISETP.GE.U32.AND P1, PT, R60, RZ, PT ;  /* 0x000000ff3c00720c */ /* 0x000fe20003f26070 */
[C---:B0-----:R-:W-:Y:S01]  /*f8f0*/  FMUL.FTZ R95, R144.reuse, R107 ;  /* 0x0000006b905f7220 */ /* 0x041fe20000410000 */
[----:B------:R-:W-:Y:S01]  /*f900*/  FMUL.FTZ R56, R144, R101 ;  /* 0x0000006590387220 */ /* 0x000fe20000410000 */
[----:B------:R-:W-:Y:S01]  /*f910*/  FADD.FTZ R110, R106, -R110 ;  /* 0x8000006e6a6e7221 */ /* 0x000fe20000010000 */
[----:B------:R-:W-:Y:S01]  /*f920*/  FMUL.FTZ R94, R144, R103 ;  /* 0x00000067905e7220 */ /* 0x000fe20000410000 */
[----:B------:R-:W-:Y:S01]  /*f930*/  FMUL.FTZ R95, R95, UR6 ;  /* 0x000000065f5f7c20 */ /* 0x000fe20008410000 */
[C---:B------:R-:W-:Y:S01]  /*f940*/  ISETP.GE.U32.AND.EX P4, PT, R61.reuse, 0x1000000, PT, P1 ;  /* 0x010000003d00780c */ /* 0x040fe20003f86110 */
[----:B------:R-:W-:Y:S01]  /*f950*/  FMUL.FTZ R56, R56, UR6 ;  /* 0x0000000638387c20 */ /* 0x000fe20008410000 */
[----:B------:R-:W-:Y:S01]  /*f960*/  ISETP.GE.U32.AND P1, PT, R140, RZ, PT ;  /* 0x000000ff8c00720c */ /* 0x000fe20003f26070 */
[----:B------:R-:W-:Y:S01]  /*f970*/  FMUL.FTZ R57, R144, R110 ;  /* 0x0000006e90397220 */ /* 0x000fe20000410000 */
[C---:B------:R-:W-:Y:S01]  /*f980*/  LOP3.LUT P3, RZ, R61.reuse, 0xff0000, RZ, 0xc0, !PT ;  /* 0x00ff00003dff7812 */ /* 0x040fe2000786c0ff */
[----:B------:R-:W-:Y:S01]  /*f990*/  FMUL.FTZ R94, R94, UR6 ;  /* 0x000000065e5e7c20 */ /* 0x000fe20008410000 */
[-CC-:B------:R-:W-:Y:S01]  /*f9a0*/  FFMA.FTZ R206, R206, R210.reuse, R209.reuse ;  /* 0x000000d2cece7223 */ /* 0x180fe200000100d1 */
[----:B------:R-:W-:Y:S01]  /*f9b0*/  LOP3.LUT P5, RZ, R61, 0xff, RZ, 0xc0, !PT ;  /* 0x000000ff3dff7812 */ /* 0x000fe200078ac0ff */
[----:B------:R-:W-:Y:S01]  /*f9c0*/  FMUL.FTZ R57, R57, UR6 ;  /* 0x0000000639397c20 */ /* 0x000fe20008410000 */
[----:B------:R-:W-:Y:S01]  /*f9d0*/  FSEL R59, R95, RZ, P4 ;  /* 0x000000ff5f3b7208 */ /* 0x000fe20002000000 */
[----:B------:R-:W-:Y:S01]  /*f9e0*/  FADD.FTZ R206, R149, -R206 ;  /* 0x800000ce95ce7221 */ /* 0x000fe20000010000 */
[----:B------:R-:W-:Y:S01]  /*f9f0*/  LOP3.LUT P6, RZ, R141, 0xff0000, RZ, 0xc0, !PT ;  /* 0x00ff00008dff7812 */ /* 0x000fe200078cc0ff */
[--C-:B------:R-:W-:Y:S01]  /*fa00*/  FFMA.FTZ R105, R105, R210, R209.reuse ;  /* 0x000000d269697223 */ /* 0x100fe200000100d1 */
[C---:B------:R-:W-:Y:S01]  /*fa10*/  LOP3.LUT P4, RZ, R141.reuse, 0xff, RZ, 0xc0, !PT ;  /* 0x000000ff8dff7812 */ /* 0x040fe2000788c0ff */
[----:B------:R-:W-:Y:S01]  /*fa20*/  FMUL.FTZ R206, R144, R206 ;  /* 0x000000ce90ce7220 */ /* 0x000fe20000410000 */
[----:B------:R-:W-:Y:S01]  /*fa30*/  ISETP.GE.U32.AND.EX P1, PT, R141, 0x1000000, PT, P1 ;  /* 0x010000008d00780c */ /* 0x000fe20003f26110 */
[-C--:B------:R-:W-:Y:S01]  /*fa40*/  FFMA.FTZ R104, R104, R210.reuse, R209 ;  /* 0x000000d268687223 */ /* 0x080fe200000100d1 */
[----:B------:R-:W-:Y:S01]  /*fa50*/  FSEL R0, R56, RZ, P3 ;  /* 0x000000ff38007208 */ /* 0x000fe20001800000 */
[----:B------:R-:W-:Y:S01]  /*fa60*/  FADD.FTZ R105, R109, -R105 ;  /* 0x800000696d697221 */ /* 0x000fe20000010000 */
[----:B------:R-:W-:Y:S01]  /*fa70*/  LOP3.LUT P3, RZ, R61, 0xff00, RZ, 0xc0, !PT ;  /* 0x0000ff003dff7812 */ /* 0x000fe2000786c0ff */
[----:B------:R-:W-:Y:S01]  /*fa80*/  FFMA.FTZ R208, R208, R210, R209 ;  /* 0x000000d2d0d07223 */ /* 0x000fe200000100d1 */
[----:B------:R-:W-:Y:S01]  /*fa90*/  FSEL R58, R94, RZ, P5 ;  /* 0x000000ff5e3a7208 */ /* 0x000fe20002800000 */
[----:B------:R-:W-:Y:S01]  /*faa0*/  FMUL.FTZ R206, R206, UR6 ;  /* 0x00000006cece7c20 */ /* 0x000fe20008410000 */
[----:B------:R-:W-:Y:S01]  /*fab0*/  FSEL R56, R56, RZ, P6 ;  /* 0x000000ff38387208 */ /* 0x000fe20003000000 */
[----:B------:R-:W-:Y:S01]  /*fac0*/  FADD.FTZ R104, R108, -R104 ;  /* 0x800000686c687221 */ /* 0x000fe20000010000 */
[----:B------:R-:W-:Y:S01]  /*fad0*/  FSEL R95, R95, RZ, P1 ;  /* 0x000000ff5f5f7208 */ /* 0x000fe20000800000 */
[----:B------:R-:W-:Y:S01]  /*fae0*/  FMUL.FTZ R105, R144, R105 ;  /* 0x0000006990697220 */ /* 0x000fe20000410000 */
[----:B------:R-:W-:Y:S01]  /*faf0*/  FSEL R94, R94, RZ, P4 ;  /* 0x000000ff5e5e7208 */ /* 0x000fe20002000000 */
[----:B------:R-:W-:Y:S01]  /*fb00*/  FADD.FTZ R208, R207, -R208 ;  /* 0x800000d0cfd07221 */ /* 0x000fe20000010000 */
[----:B------:R-:W-:Y:S01]  /*fb10*/  LOP3.LUT P6, RZ, R60, 0xff0000, RZ, 0xc0, !PT ;  /* 0x00ff00003cff7812 */ /* 0x000fe200078cc0ff */
[----:B------:R-:W-:Y:S01]  /*fb20*/  FMUL.FTZ R104, R144, R104 ;  /* 0x0000006890687220 */ /* 0x000fe20000410000 */
[C---:B------:R-:W-:Y:S01]  /*fb30*/  LOP3.LUT P1, RZ, R60.reuse, 0xff000000, RZ, 0xc0, !PT ;  /* 0xff0000003cff7812 */ /* 0x040fe2000782c0ff */
[----:B------:R-:W-:Y:S01]  /*fb40*/  FMUL.FTZ R105, R105, UR6 ;  /* 0x0000000669697c20 */ /* 0x000fe20008410000 */
[----:B------:R-:W-:Y:S01]  /*fb50*/  LOP3.LUT P5, RZ, R60, 0xff00, RZ, 0xc0, !PT ;  /* 0x0000ff003cff7812 */ /* 0x000fe200078ac0ff */
[----:B------:R-:W-:Y:S01]  /*fb60*/  FMUL.FTZ R144, R144, R208 ;  /* 0x000000d090907220 */ /* 0x000fe20000410000 */
[----:B------:R-:W-:Y:S01]  /*fb70*/  LOP3.LUT P4, RZ, R60, 0xff, RZ, 0xc0, !PT ;  /* 0x000000ff3cff7812 */ /* 0x000fe2000788c0ff */
[----:B------:R-:W-:Y:S01]  /*fb80*/  FMUL.FTZ R104, R104, UR6 ;  /* 0x0000000668687c20 */ /* 0x000fe20008410000 */
[----:B------:R-:W-:Y:S01]  /*fb90*/  FSEL R60, R57, RZ, P3 ;  /* 0x000000ff393c7208 */ /* 0x000fe20001800000 */
[----:B------:R-:W-:Y:S01]  /*fba0*/  FMUL.FTZ R144, R144, UR6 ;  /* 0x0000000690907c20 */ /* 0x000fe20008410000 */
[----:B------:R-:W-:-:S02]  /*fbb0*/  LOP3.LUT P3, RZ, R141, 0xff00, RZ, 0xc0, !PT ;  /* 0x0000ff008dff7812 */ /* 0x000fc4000786c0ff */
[----:B------:R-:W-:Y:S02]  /*fbc0*/  F2FP.BF16.F32.PACK_AB R95, R95, R56 ;  /* 0x000000385f5f723e */ /* 0x000fe400000010ff */
[----:B------:R-:W-:Y:S02]  /*fbd0*/  FSEL R57, R57, RZ, P3 ;  /* 0x000000ff39397208 */ /* 0x000fe40001800000 */
[----:B------:R-:W-:Y:S02]  /*fbe0*/  LOP3.LUT P3, RZ, R140, 0xff0000, RZ, 0xc0, !PT ;  /* 0x00ff00008cff7812 */ /* 0x000fe4000786c0ff */
[----:B------:R-:W-:Y:S02]  /*fbf0*/  F2FP.BF16.F32.PACK_AB R94, R57, R94 ;  /* 0x0000005e395e723e */ /* 0x000fe400000010ff */
[----:B------:R-:W-:Y:S02]  /*fc00*/  FSEL R57, R206, RZ, P6 ;  /* 0x000000ffce397208 */ /* 0x000fe40003000000 */
[----:B------:R-:W-:-:S02]  /*fc10*/  LOP3.LUT P6, RZ, R140, 0xff000000, RZ, 0xc0, !PT ;  /* 0xff0000008cff7812 */ /* 0x000fc400078cc0ff */
[----:B------:R-:W-:Y:S02]  /*fc20*/  F2FP.BF16.F32.PACK_AB R59, R59, R0 ;  /* 0x000000003b3b723e */ /* 0x000fe400000010ff */
[----:B------:R-:W-:Y:S02]  /*fc30*/  FSEL R93, R206, RZ, P3 ;  /* 0x000000ffce5d7208 */ /* 0x000fe40001800000 */
[C---:B------:R-:W-:Y:S02]  /*fc40*/  FSEL R56, R105.reuse, RZ, P6 ;  /* 0x000000ff69387208 */ /* 0x040fe40003000000 */
[----:B------:R-:W-:Y:S02]  /*fc50*/  FSEL R0, R105, RZ, P1 ;  /* 0x000000ff69007208 */ /* 0x000fe40000800000 */
[C---:B------:R-:W-:Y:S02]  /*fc60*/  LOP3.LUT P3, RZ, R140.reuse, 0xff00, RZ, 0xc0, !PT ;  /* 0x0000ff008cff7812 */ /* 0x040fe4000786c0ff */
[----:B------:R-:W-:-:S02]  /*fc70*/  LOP3.LUT P1, RZ, R140, 0xff, RZ, 0xc0, !PT ;  /* 0x000000ff8cff7812 */ /* 0x000fc4000782c0ff */
[----:B------:R-:W-:Y:S02]  /*fc80*/  F2FP.BF16.F32.PACK_AB R58, R60, R58 ;  /* 0x0000003a3c3a723e */ /* 0x000fe400000010ff */
[----:B------:R-:W-:Y:S02]  /*fc90*/  F2FP.BF16.F32.PACK_AB R93, R56, R93 ;  /* 0x0000005d385d723e */ /* 0x000fe400000010ff */
[----:B------:R-:W-:Y:S02]  /*fca0*/  F2FP.BF16.F32.PACK_AB R57, R0, R57 ;  /* 0x000000390039723e */ /* 0x000fe400000010ff */
[C---:B------:R-:W-:Y:S02]  /*fcb0*/  FSEL R56, R104.reuse, RZ, P5 ;  /* 0x000000ff68387208 */ /* 0x040fe40002800000 */
[----:B------:R-:W-:Y:S02]  /*fcc0*/  FSEL R92, R104, RZ, P3 ;  /* 0x000000ff685c7208 */ /* 0x000fe40001800000 */
[----:B------:R-:W-:-:S02]  /*fcd0*/  FSEL R60, R144, RZ, P1 ;  /* 0x000000ff903c7208 */ /* 0x000fc40000800000 */
[----:B------:R-:W-:Y:S02]  /*fce0*/  FSEL R0, R144, RZ, P4 ;  /* 0x000000ff90007208 */ /* 0x000fe40002000000 */
[----:B------:R-:W-:Y:S02]  /*fcf0*/  F2FP.BF16.F32.PACK_AB R92, R92, R60 ;  /* 0x0000003c5c5c723e */ /* 0x000fe400000010ff */
[----:B------:R-:W-:Y:S01]  /*fd00*/  F2FP.BF16.F32.PACK_AB R56, R56, R0 ;  /* 0x000000003838723e */ /* 0x000fe200000010ff */
[----:B------:R-:W-:Y:S06]  /*fd10*/  BRA `(.L_x_433) ;  /* 0x0000000c00e87947 */ /* 0x000fec0003800000 */
.L_x_430:
[----:B------:R-:W-:Y:S05]  /*fd20*/  @!P1 BRA `(.L_x_435) ;  /* 0x0000000800249947 */ /* 0x000fea0003800000 */
[----:B------:R-:W-:Y:S05]  /*fd30*/  @!P2 BRA `(.L_x_436) ;  /* 0x000000040018a947 */ /* 0x000fea0003800000 */
[----:B------:R-:W-:Y:S01]  /*fd40*/  PRMT R0, R51, 0x7632, R0 ;  /* 0x0000763233007816 */ /* 0x000fe20000000000 */
[-CC-:B------:R-:W-:Y:S01]  /*fd50*/  FFMA.FTZ R107, R107, R210.reuse, R209.reuse ;  /* 0x000000d26b6b7223 */ /* 0x180fe200000100d1 */
[-CC-:B------:R-:W-:Y:S01]  /*fd60*/  FFMA.FTZ R103, R103, R210.reuse, R209.reuse ;  /* 0x000000d267677223 */ /* 0x180fe200000100d1 */
[----:B------:R-:W-:Y:S01]  /*fd70*/  FFMA.FTZ R101, R101, R210, R209 ;  /* 0x000000d265657223 */ /* 0x000fe200000100d1 */
[----:B------:R-:W-:Y:S01]  /*fd80*/  SHF.L.U32 R98, R50, 0x10, RZ ;  /* 0x0000001032627819 */ /* 0x000fe200000006ff */
[----:B------:R-:W-:Y:S01]  /*fd90*/  FADD.FTZ R107, R111, -R107 ;  /* 0x8000006b6f6b7221 */ /* 0x000fe20000010000 */
[----:B------:R-:W-:Y:S02]  /*fda0*/  IMAD.U32 R0, R0, 0x10000, RZ ;  /* 0x0001000000007824 */ /* 0x000fe400078e00ff */
[----:B------:R-:W-:Y:S01]  /*fdb0*/  FADD.FTZ R103, R102, -R103 ;  /* 0x8000006766677221 */ /* 0x000fe20000010000 */
[----:B0-----:R-:W-:Y:S01]  /*fdc0*/  FADD.FTZ R56, R100, -R101 ;  /* 0x8000006564387221 */ /* 0x001fe20000010000 */
        /* <DEDUP_REMOVED lines=8> */
[----:B------:R-:W-:Y:S01]  /*fe50*/  FMUL.FTZ R58, R98, UR6 ;  /* 0x00000006623a7c20 */ /* 0x000fe20008410000 */
[----:B------:R-:W-:Y:S01]  /*fe60*/  LOP3.LUT P5, RZ, R61, 0xff, RZ, 0xc0, !PT ;  /* 0x000000ff3dff7812 */ /* 0x000fe200078ac0ff */
[-CC-:B------:R-:W-:Y:S01]  /*fe70*/  FFMA.FTZ R105, R105, R210.reuse, R209.reuse ;  /* 0x000000d269697223 */ /* 0x180fe200000100d1 */
[----:B------:R-:W-:Y:S01]  /*fe80*/  FMUL.FTZ R0, R56, UR6 ;  /* 0x0000000638007c20 */ /* 0x000fe20008410000 */
[----:B------:R-:W-:Y:S01]  /*fe90*/  FSEL R59, R59, RZ, P1 ;  /* 0x000000ff3b3b7208 */ /* 0x000fe20000800000 */
[-C--:B------:R-:W-:Y:S01]  /*fea0*/  FFMA.FTZ R110, R110, R210.reuse, R209 ;  /* 0x000000d26e6e7223 */ /* 0x080fe200000100d1 */
[----:B------:R-:W-:Y:S01]  /*feb0*/  FSEL R58, R58, RZ, P5 ;  /* 0x000000ff3a3a7208 */ /* 0x000fe20002800000 */
[----:B------:R-:W-:Y:S01]  /*fec0*/  FADD.FTZ R105, R109, -R105 ;  /* 0x800000696d697221 */ /* 0x000fe20000010000 */
[----:B------:R-:W-:Y:S01]  /*fed0*/  FSEL R0, R0, RZ, P3 ;  /* 0x000000ff00007208 */ /* 0x000fe20001800000 */
[----:B------:R-:W-:Y:S01]  /*fee0*/  FADD.FTZ R57, R106, -R110 ;  /* 0x8000006e6a397221 */ /* 0x000fe20000010000 */
[----:B------:R-:W-:Y:S01]  /*fef0*/  LOP3.LUT P4, RZ, R61, 0xff00, RZ, 0xc0, !PT ;  /* 0x0000ff003dff7812 */ /* 0x000fe2000788c0ff */
[-CC-:B------:R-:W-:Y:S01]  /*ff00*/  FFMA.FTZ R104, R104, R210.reuse, R209.reuse ;  /* 0x000000d268687223 */ /* 0x180fe200000100d1 */
[----:B------:R-:W-:Y:S01]  /*ff10*/  LOP3.LUT P6, RZ, R60, 0xff0000, RZ, 0xc0, !PT ;  /* 0x00ff00003cff7812 */ /* 0x000fe200078cc0ff */
[-CC-:B------:R-:W-:Y:S01]  /*ff20*/  FFMA.FTZ R206, R206, R210.reuse, R209.reuse ;  /* 0x000000d2cece7223 */ /* 0x180fe200000100d1 */
[----:B------:R-:W-:Y:S01]  /*ff30*/  LOP3.LUT P1, RZ, R60, 0xff000000, RZ, 0xc0, !PT ;  /* 0xff0000003cff7812 */ /* 0x000fe2000782c0ff */
[----:B------:R-:W-:Y:S01]  /*ff40*/  FFMA.FTZ R208, R208, R210, R209 ;  /* 0x000000d2d0d07223 */ /* 0x000fe200000100d1 */
[----:B------:R-:W-:Y:S01]  /*ff50*/  LOP3.LUT P3, RZ, R60, 0xff, RZ, 0xc0, !PT ;  /* 0x000000ff3cff7812 */ /* 0x000fe2000786c0ff */
[----:B------:R-:W-:Y:S01]  /*ff60*/  FADD.FTZ R104, R108, -R104 ;  /* 0x800000686c687221 */ /* 0x000fe20000010000 */
[----:B------:R-:W-:Y:S01]  /*ff70*/  LOP3.LUT P5, RZ, R60, 0xff00, RZ, 0xc0, !PT ;  /* 0x0000ff003cff7812 */ /* 0x000fe200078ac0ff */
[----:B------:R-:W-:Y:S01]  /*ff80*/  FADD.FTZ R206, R149, -R206 ;  /* 0x800000ce95ce7221 */ /* 0x000fe20000010000 */
[----:B------:R-:W-:Y:S01]  /*ff90*/  PRMT R61, R50, 0x7632, R61 ;  /* 0x00007632323d7816 */ /* 0x000fe2000000003d */
[----:B------:R-:W-:Y:S01]  /*ffa0*/  FADD.FTZ R96, R207, -R208 ;  /* 0x800000d0cf607221 */ /* 0x000fe20000010000 */
[----:B------:R-:W-:-:S02]  /*ffb0*/  PRMT R60, R49, 0x7632, R60 ;  /* 0x00007632313c7816 */ /* 0x000fc4000000003c */
[----:B------:R-:W-:Y:S02]  /*ffc0*/  SHF.L.U32 R61, R61, 0x10, RZ ;  /* 0x000000103d3d7819 */ /* 0x000fe400000006ff */
[----:B------:R-:W-:Y:S01]  /*ffd0*/  F2FP.BF16.F32.PACK_AB R99, R99, R56 ;  /* 0x000000386363723e */ /* 0x000fe200000010ff */
[----:B------:R-:W-:Y:S01]  /*ffe0*/  IMAD.U32 R60, R60, 0x10000, RZ ;  /* 0x000100003c3c7824 */ /* 0x000fe200078e00ff */
[----:B------:R-:W-:Y:S01]  /*fff0*/  SHF.L.U32 R97, R49, 0x10, RZ ;  /* 0x0000001031617819 */ /* 0x000fe200000006ff */
[----:B------:R-:W-:Y:S01]  /*10000*/  FFMA.FTZ R57, R144, R57, R61 ;  /* 0x0000003990397223 */ /* 0x000fe2000001003d */
[----:B------:R-:W-:Y:S01]  /*10010*/  SHF.L.U32 R61, R48, 0x10, RZ ;  /* 0x00000010303d7819 */ /* 0x000fe200000006ff */
[--C-:B------:R-:W-:Y:S01]  /*10020*/  FFMA.FTZ R105, R144, R105, R60.reuse ;  /* 0x0000006990697223 */ /* 0x100fe2000001003c */
[----:B------:R-:W-:Y:S01]  /*10030*/  PRMT R60, R48, 0x7632, R60 ;  /* 0x00007632303c7816 */ /* 0x000fe2000000003c */
[----:B------:R-:W-:Y:S01]  /*10040*/  FMUL.FTZ R56, R57, UR6 ;  /* 0x0000000639387c20 */ /* 0x000fe20008410000 */
[C---:B------:R-:W-:Y:S01]  /*10050*/  FFMA.FTZ R97, R144.reuse, R206, R97 ;  /* 0x000000ce90617223 */ /* 0x040fe20000010061 */
[----:B------:R-:W-:Y:S01]  /*10060*/  FFMA.FTZ R96, R144, R96, R61 ;  /* 0x0000006090607223 */ /* 0x000fe2000001003d */
[----:B------:R-:W-:-:S02]  /*10070*/  SHF.L.U32 R60, R60, 0x10, RZ ;  /* 0x000000103c3c7819 */ /* 0x000fc400000006ff */
[----:B------:R-:W-:Y:S02]  /*10080*/  FSEL R56, R56, RZ, P4 ;  /* 0x000000ff38387208 */ /* 0x000fe40002000000 */
[----:B------:R-:W-:Y:S01]  /*10090*/  F2FP.BF16.F32.PACK_AB R59, R59, R0 ;  /* 0x000000003b3b723e */ /* 0x000fe200000010ff */
[----:B------:R-:W-:Y:S01]  /*100a0*/  FFMA.FTZ R104, R144, R104, R60 ;  /* 0x0000006890687223 */ /* 0x000fe2000001003c */
[----:B------:R-:W-:Y:S01]  /*100b0*/  F2FP.BF16.F32.PACK_AB R58, R56, R58 ;  /* 0x0000003a383a723e */ /* 0x000fe200000010ff */
[----:B------:R-:W-:Y:S01]  /*100c0*/  FMUL.FTZ R0, R97, UR6 ;  /* 0x0000000661007c20 */ /* 0x000fe20008410000 */
        /* <DEDUP_REMOVED lines=13> */
.L_x_436:
[----:B------:R-:W-:Y:S01]  /*101a0*/  PRMT R0, R51, 0x7632, R0 ;  /* 0x0000763233007816 */ /* 0x000fe20000000000 */
[-CC-:B------:R-:W-:Y:S01]  /*101b0*/  FFMA.FTZ R103, R103, R210.reuse, R209.reuse ;  /* 0x000000d267677223 */ /* 0x180fe200000100d1 */
[-CC-:B------:R-:W-:Y:S01]  /*101c0*/  FFMA.FTZ R107, R107, R210.reuse, R209.reuse ;  /* 0x000000d26b6b7223 */ /* 0x180fe200000100d1 */
[-C--:B------:R-:W-:Y:S01]  /*101d0*/  FFMA.FTZ R101, R101, R210.reuse, R209 ;  /* 0x000000d265657223 */ /* 0x080fe200000100d1 */
[----:B0-----:R-:W-:Y:S01]  /*101e0*/  SHF.L.U32 R56, R51, 0x10, RZ ;  /* 0x0000001033387819 */ /* 0x001fe200000006ff */
[----:B------:R-:W-:Y:S01]  /*101f0*/  IMAD.U32 R0, R0, 0x10000, RZ ;  /* 0x0001000000007824 */ /* 0x000fe200078e00ff */
[----:B------:R-:W-:Y:S01]  /*10200*/  SHF.L.U32 R57, R50, 0x10, RZ ;  /* 0x0000001032397819 */ /* 0x000fe200000006ff */
[----:B------:R-:W-:Y:S01]  /*10210*/  FADD.FTZ R107, R111, -R107 ;  /* 0x8000006b6f6b7221 */ /* 0x000fe20000010000 */
[----:B------:R-:W-:Y:S01]  /*10220*/  FADD.FTZ R103, R102, -R103 ;  /* 0x8000006766677221 */ /* 0x000fe20000010000 */
[----:B------:R-:W-:Y:S01]  /*10230*/  FADD.FTZ R101, R100, -R101 ;  /* 0x8000006564657221 */ /* 0x000fe20000010000 */
[----:B------:R-:W-:Y:S01]  /*10240*/  PRMT R59, R49, 0x7632, R59 ;  /* 0x00007632313b7816 */ /* 0x000fe2000000003b */
[----:B------:R-:W-:Y:S01]  /*10250*/  FFMA.FTZ R105, R105, R210, R209 ;  /* 0x000000d269697223 */ /* 0x000fe200000100d1 */
[C---:B------:R-:W-:Y:S01]  /*10260*/  FFMA.FTZ R0, R144.reuse, R107, R0 ;  /* 0x0000006b90007223 */ /* 0x040fe20000010000 */
[C---:B------:R-:W-:Y:S01]  /*10270*/  FFMA.FTZ R56, R144.reuse, R101, R56 ;  /* 0x0000006590387223 */ /* 0x040fe20000010038 */
[----:B------:R-:W-:Y:S01]  /*10280*/  FFMA.FTZ R57, R144, R103, R57 ;  /* 0x0000006790397223 */ /* 0x000fe20000010039 */
[----:B------:R-:W-:Y:S01]  /*10290*/  ISETP.GE.U32.AND P1, PT, R60, RZ, PT ;  /* 0x000000ff3c00720c */ /* 0x000fe20003f26070 */
[----:B------:R-:W-:Y:S01]  /*102a0*/  FADD.FTZ R105, R109, -R105 ;  /* 0x800000696d697221 */ /* 0x000fe20000010000 */
[----:B------:R-:W-:Y:S01]  /*102b0*/  PRMT R58, R50, 0x7632, R58 ;  /* 0x00007632323a7816 */ /* 0x000fe2000000003a */
[----:B------:R-:W-:-:S02]  /*102c0*/  IMAD.U32 R59, R59, 0x10000, RZ ;  /* 0x000100003b3b7824 */ /* 0x000fc400078e00ff */
[-C--:B------:R-:W-:Y:S01]  /*102d0*/  FFMA.FTZ R110, R110, R210.reuse, R209 ;  /* 0x000000d26e6e7223 */ /* 0x080fe200000100d1 */
[----:B------:R-:W-:Y:S01]  /*102e0*/  FMUL.FTZ R0, R0, UR6 ;  /* 0x0000000600007c20 */ /* 0x000fe20008410000 */
[----:B------:R-:W-:Y:S01]  /*102f0*/  FMUL.FTZ R56, R56, UR6 ;  /* 0x0000000638387c20 */ /* 0x000fe20008410000 */
[----:B------:R-:W-:Y:S01]  /*10300*/  FMUL.FTZ R57, R57, UR6 ;  /* 0x0000000639397c20 */ /* 0x000fe20008410000 */
[C---:B------:R-:W-:Y:S01]  /*10310*/  LOP3.LUT P5, RZ, R61.reuse, 0xff0000, RZ, 0xc0, !PT ;  /* 0x00ff00003dff7812 */ /* 0x040fe200078ac0ff */
[----:B------:R-:W-:Y:S01]  /*10320*/  FFMA.FTZ R105, R144, R105, R59 ;  /* 0x0000006990697223 */ /* 0x000fe2000001003b */
[C---:B------:R-:W-:Y:S01]  /*10330*/  LOP3.LUT P4, RZ, R61.reuse, 0xff, RZ, 0xc0, !PT ;  /* 0x000000ff3dff7812 */ /* 0x040fe2000788c0ff */
[----:B------:R-:W-:Y:S01]  /*10340*/  FADD.FTZ R110, R106, -R110 ;  /* 0x8000006e6a6e7221 */ /* 0x000fe20000010000 */
[----:B------:R-:W-:Y:S01]  /*10350*/  ISETP.GE.U32.AND.EX P1, PT, R61, 0x1000000, PT, P1 ;  /* 0x010000003d00780c */ /* 0x000fe20003f26110 */
[-CC-:B------:R-:W-:Y:S01]  /*10360*/  FFMA.FTZ R104, R104, R210.reuse, R209.reuse ;  /* 0x000000d268687223 */ /* 0x180fe200000100d1 */
[----:B------:R-:W-:Y:S01]  /*10370*/  SHF.L.U32 R58, R58, 0x10, RZ ;  /* 0x000000103a3a7819 */ /* 0x000fe200000006ff */
[-C--:B------:R-:W-:Y:S01]  /*10380*/  FFMA.FTZ R206, R206, R210.reuse, R209 ;  /* 0x000000d2cece7223 */ /* 0x080fe200000100d1 */
[----:B------:R-:W-:Y:S01]  /*10390*/  PRMT R59, R48, 0x7632, R59 ;  /* 0x00007632303b7816 */ /* 0x000fe2000000003b */
[----:B------:R-:W-:Y:S01]  /*103a0*/  FFMA.FTZ R208, R208, R210, R209 ;  /* 0x000000d2d0d07223 */ /* 0x000fe200000100d1 */
[----:B------:R-:W-:Y:S01]  /*103b0*/  FSEL R0, R0, RZ, P1 ;  /* 0x000000ff00007208 */ /* 0x000fe20000800000 */
[----:B------:R-:W-:Y:S01]  /*103c0*/  FFMA.FTZ R58, R144, R110, R58 ;  /* 0x0000006e903a7223 */ /* 0x000fe2000001003a */
[----:B------:R-:W-:Y:S01]  /*103d0*/  FSEL R56, R56, RZ, P5 ;  /* 0x000000ff38387208 */ /* 0x000fe20002800000 */
[----:B------:R-:W-:Y:S01]  /*103e0*/  FADD.FTZ R104, R108, -R104 ;  /* 0x800000686c687221 */ /* 0x000fe20000010000 */
[----:B------:R-:W-:Y:S01]  /*103f0*/  FSEL R57, R57, RZ, P4 ;  /* 0x000000ff39397208 */ /* 0x000fe20002000000 */
[----:B------:R-:W-:Y:S01]  /*10400*/  FADD.FTZ R206, R149, -R206 ;  /* 0x800000ce95ce7221 */ /* 0x000fe20000010000 */
[----:B------:R-:W-:Y:S01]  /*10410*/  LOP3.LUT P3, RZ, R61, 0xff00, RZ, 0xc0, !PT ;  /* 0x0000ff003dff7812 */ /* 0x000fe2000786c0ff */
[----:B------:R-:W-:Y:S01]  /*10420*/  FADD.FTZ R208, R207, -R208 ;  /* 0x800000d0cfd07221 */ /* 0x000fe20000010000 */
[----:B------:R-:W-:Y:S01]  /*10430*/  LOP3.LUT P6, RZ, R60, 0xff0000, RZ, 0xc0, !PT ;  /* 0x00ff00003cff7812 */ /* 0x000fe200078cc0ff */
[----:B------:R-:W-:Y:S01]  /*10440*/  FMUL.FTZ R58, R58, UR6 ;  /* 0x000000063a3a7c20 */ /* 0x000fe20008410000 */
[C---:B------:R-:W-:Y:S01]  /*10450*/  LOP3.LUT P1, RZ, R60.reuse, 0xff000000, RZ, 0xc0, !PT ;  /* 0xff0000003cff7812 */ /* 0x040fe2000782c0ff */
[----:B------:R-:W-:Y:S01]  /*10460*/  FMUL.FTZ R105, R105, UR6 ;  /* 0x0000000669697c20 */ /* 0x000fe20008410000 */
[----:B------:R-:W-:-:S02]  /*10470*/  LOP3.LUT P5, RZ, R60, 0xff, RZ, 0xc0, !PT ;  /* 0x000000ff3cff7812 */ /* 0x000fc400078ac0ff */
[----:B------:R-:W-:Y:S02]  /*10480*/  LOP3.LUT P4, RZ, R60, 0xff00, RZ, 0xc0, !PT ;  /* 0x0000ff003cff7812 */ /* 0x000fe4000788c0ff */
[----:B------:R-:W-:Y:S02]  /*10490*/  SHF.L.U32 R59, R59, 0x10, RZ ;  /* 0x000000103b3b7819 */ /* 0x000fe400000006ff */
[----:B------:R-:W-:Y:S02]  /*104a0*/  SHF.L.U32 R61, R49, 0x10, RZ ;  /* 0x00000010313d7819 */ /* 0x000fe400000006ff */
[----:B------:R-:W-:Y:S01]  /*104b0*/  SHF.L.U32 R60, R48, 0x10, RZ ;  /* 0x00000010303c7819 */ /* 0x000fe200000006ff */
[----:B------:R-:W-:Y:S01]  /*104c0*/  FFMA.FTZ R104, R144, R104, R59 ;  /* 0x0000006890687223 */ /* 0x000fe2000001003b */
[----:B------:R-:W-:Y:S01]  /*104d0*/  FSEL R58, R58, RZ, P3 ;  /* 0x000000ff3a3a7208 */ /* 0x000fe20001800000 */
[----:B------:R-:W-:Y:S01]  /*104e0*/  FFMA.FTZ R206, R144, R206, R61 ;  /* 0x000000ce90ce7223 */ /* 0x000fe2000001003d */
[----:B------:R-:W-:Y:S01]  /*104f0*/  F2FP.BF16.F32.PACK_AB R59, R0, R56 ;  /* 0x00000038003b723e */ /* 0x000fe200000010ff */
[----:B------:R-:W-:Y:S01]  /*10500*/  FFMA.FTZ R60, R144, R208, R60 ;  /* 0x000000d0903c7223 */ /* 0x000fe2000001003c */
[----:B------:R-:W-:Y:S01]  /*10510*/  FMUL.FTZ R104, R104, UR6 ;  /* 0x0000000668687c20 */ /* 0x000fe20008410000 */
[----:B------:R-:W-:Y:S01]  /*10520*/  FMUL.FTZ R206, R206, UR6 ;  /* 0x00000006cece7c20 */ /* 0x000fe20008410000 */
[----:B------:R-:W-:Y:S01]  /*10530*/  F2FP.BF16.F32.PACK_AB R58, R58, R57 ;  /* 0x000000393a3a723e */ /* 0x000fe200000010ff */
[----:B------:R-:W-:Y:S01]  /*10540*/  FMUL.FTZ R60, R60, UR6 ;  /* 0x000000063c3c7c20 */ /* 0x000fe20008410000 */
[----:B------:R-:W-:-:S02]  /*10550*/  FSEL R105, R105, RZ, P1 ;  /* 0x000000ff69697208 */ /* 0x000fc40000800000 */
[----:B------:R-:W-:Y:S02]  /*10560*/  FSEL R57, R206, RZ, P6 ;  /* 0x000000ffce397208 */ /* 0x000fe40003000000 */
[----:B------:R-:W-:Y:S02]  /*10570*/  FSEL R56, R60, RZ, P5 ;  /* 0x000000ff3c387208 */ /* 0x000fe40002800000 */
[----:B------:R-:W-:Y:S02]  /*10580*/  FSEL R104, R104, RZ, P4 ;  /* 0x000000ff68687208 */ /* 0x000fe40002000000 */
[----:B------:R-:W-:Y:S02]  /*10590*/  F2FP.BF16.F32.PACK_AB R57, R105, R57 ;  /* 0x000000396939723e */ /* 0x000fe400000010ff */
[----:B------:R-:W-:Y:S01]  /*105a0*/  F2FP.BF16.F32.PACK_AB R56, R104, R56 ;  /* 0x000000386838723e */ /* 0x000fe200000010ff */
[----:B------:R-:W-:Y:S06]  /*105b0*/  BRA `(.L_x_433) ;  /* 0x0000000400c07947 */ /* 0x000fec0003800000 */
.L_x_435:
[----:B------:R-:W-:Y:S05]  /*105c0*/  @!P2 BRA `(.L_x_437) ;  /* 0x0000000000e8a947 */ /* 0x000fea0003800000 */
[-CC-:B------:R-:W-:Y:S01]  /*105d0*/  FFMA.FTZ R107, R107, R210.reuse, R209.reuse ;  /* 0x000000d26b6b7223 */ /* 0x180fe200000100d1 */
[-CC-:B------:R-:W-:Y:S01]  /*105e0*/  FFMA.FTZ R101, R101, R210.reuse, R209.reuse ;  /* 0x000000d265657223 */ /* 0x180fe200000100d1 */
[-CC-:B------:R-:W-:Y:S01]  /*105f0*/  FFMA.FTZ R103, R103, R210.reuse, R209.reuse ;  /* 0x000000d267677223 */ /* 0x180fe200000100d1 */
[----:B------:R-:W-:Y:S01]  /*10600*/  FFMA.FTZ R110, R110, R210, R209 ;  /* 0x000000d26e6e7223 */ /* 0x000fe200000100d1 */
[----:B------:R-:W-:Y:S01]  /*10610*/  FADD.FTZ R99, R111, -R107 ;  /* 0x8000006b6f637221 */ /* 0x000fe20000010000 */
[----:B0-----:R-:W-:Y:S01]  /*10620*/  FADD.FTZ R56, R100, -R101 ;  /* 0x8000006564387221 */ /* 0x001fe20000010000 */
[----:B------:R-:W-:Y:S01]  /*10630*/  FADD.FTZ R103, R102, -R103 ;  /* 0x8000006766677221 */ /* 0x000fe20000010000 */
[----:B------:R-:W-:Y:S01]  /*10640*/  FADD.FTZ R110, R106, -R110 ;  /* 0x8000006e6a6e7221 */ /* 0x000fe20000010000 */
[C---:B------:R-:W-:Y:S01]  /*10650*/  FMUL.FTZ R99, R144.reuse, R99 ;  /* 0x0000006390637220 */ /* 0x040fe20000410000 */
[C---:B------:R-:W-:Y:S01]  /*10660*/  FMUL.FTZ R56, R144.reuse, R56 ;  /* 0x0000003890387220 */ /* 0x040fe20000410000 */
[C---:B------:R-:W-:Y:S01]  /*10670*/  FMUL.FTZ R98, R144.reuse, R103 ;  /* 0x0000006790627220 */ /* 0x040fe20000410000 */
[----:B------:R-:W-:Y:S01]  /*10680*/  FMUL.FTZ R110, R144, R110 ;  /* 0x0000006e906e7220 */ /* 0x000fe20000410000 */
[----:B------:R-:W-:Y:S01]  /*10690*/  ISETP.GE.U32.AND P1, PT, R60, RZ, PT ;  /* 0x000000ff3c00720c */ /* 0x000fe20003f26070 */
[-CC-:B------:R-:W-:Y:S01]  /*106a0*/  FFMA.FTZ R104, R104, R210.reuse, R209.reuse ;  /* 0x000000d268687223 */ /* 0x180fe200000100d1 */
[-CC-:B------:R-:W-:Y:S01]  /*106b0*/  FFMA.FTZ R206, R206, R210.reuse, R209.reuse ;  /* 0x000000d2cece7223 */ /* 0x180fe200000100d1 */
[-CC-:B------:R-:W-:Y:S01]  /*106c0*/  FFMA.FTZ R105, R105, R210.reuse, R209.reuse ;  /* 0x000000d269697223 */ /* 0x180fe200000100d1 */
[----:B------:R-:W-:Y:S01]  /*106d0*/  FFMA.FTZ R208, R208, R210, R209 ;  /* 0x000000d2d0d07223 */ /* 0x000fe200000100d1 */
[C---:B------:R-:W-:Y:S01]  /*106e0*/  FMUL.FTZ R59, R99.reuse, UR6 ;  /* 0x00000006633b7c20 */ /* 0x040fe20008410000 */
[----:B------:R-:W-:Y:S01]  /*106f0*/  FMUL.FTZ R0, R56, UR6 ;  /* 0x0000000638007c20 */ /* 0x000fe20008410000 */
[----:B------:R-:W-:Y:S01]  /*10700*/  F2FP.BF16.F32.PACK_AB R99, R99, R56 ;  /* 0x000000386363723e */ /* 0x000fe200000010ff */
[----:B------:R-:W-:Y:S01]  /*10710*/  FMUL.FTZ R58, R98, UR6 ;  /* 0x00000006623a7c20 */ /* 0x000fe20008410000 */
[----:B------:R-:W-:Y:S01]  /*10720*/  FMUL.FTZ R56, R110, UR6 ;  /* 0x000000066e387c20 */ /* 0x000fe20008410000 */
[C---:B------:R-:W-:Y:S01]  /*10730*/  LOP3.LUT P5, RZ, R61.reuse, 0xff0000, RZ, 0xc0, !PT ;  /* 0x00ff00003dff7812 */ /* 0x040fe200078ac0ff */
[----:B------:R-:W-:Y:S01]  /*10740*/  FADD.FTZ R104, R108, -R104 ;  /* 0x800000686c687221 */ /* 0x000fe20000010000 */
[----:B------:R-:W-:Y:S01]  /*10750*/  LOP3.LUT P4, RZ, R61, 0xff, RZ, 0xc0, !PT ;  /* 0x000000ff3dff7812 */ /* 0x000fe2000788c0ff */
[----:B------:R-:W-:Y:S01]  /*10760*/  FADD.FTZ R206, R149, -R206 ;  /* 0x800000ce95ce7221 */ /* 0x000fe20000010000 */
[----:B------:R-:W-:Y:S01]  /*10770*/  LOP3.LUT P3, RZ, R61, 0xff00, RZ, 0xc0, !PT ;  /* 0x0000ff003dff7812 */ /* 0x000fe2000786c0ff */
[----:B------:R-:W-:Y:S01]  /*10780*/  FADD.FTZ R105, R109, -R105 ;  /* 0x800000696d697221 */ /* 0x000fe20000010000 */
[----:B------:R-:W-:Y:S01]  /*10790*/  ISETP.GE.U32.AND.EX P1, PT, R61, 0x1000000, PT, P1 ;  /* 0x010000003d00780c */ /* 0x000fe20003f26110 */
[----:B------:R-:W-:Y:S01]  /*107a0*/  FADD.FTZ R208, R207, -R208 ;  /* 0x800000d0cfd07221 */ /* 0x000fe20000010000 */
[----:B------:R-:W-:Y:S01]  /*107b0*/  FSEL R0, R0, RZ, P5 ;  /* 0x000000ff00007208 */ /* 0x000fe20002800000 */
[C---:B------:R-:W-:Y:S01]  /*107c0*/  FMUL.FTZ R104, R144.reuse, R104 ;  /* 0x0000006890687220 */ /* 0x040fe20000410000 */
[----:B------:R-:W-:Y:S01]  /*107d0*/  FSEL R59, R59, RZ, P1 ;  /* 0x000000ff3b3b7208 */ /* 0x000fe20000800000 */
[----:B------:R-:W-:Y:S01]  /*107e0*/  FMUL.FTZ R97, R144, R206 ;  /* 0x000000ce90617220 */ /* 0x000fe20000410000 */
[----:B------:R-:W-:Y:S01]  /*107f0*/  FSEL R58, R58, RZ, P4 ;  /* 0x000000ff3a3a7208 */ /* 0x000fe20002000000 */
[----:B------:R-:W-:Y:S01]  /*10800*/  FMUL.FTZ R105, R144, R105 ;  /* 0x0000006990697220 */ /* 0x000fe20000410000 */
[----:B------:R-:W-:Y:S01]  /*10810*/  FSEL R56, R56, RZ, P3 ;  /* 0x000000ff38387208 */ /* 0x000fe20001800000 */
[----:B------:R-:W-:Y:S01]  /*10820*/  FMUL.FTZ R96, R144, R208 ;  /* 0x000000d090607220 */ /* 0x000fe20000410000 */
        /* <DEDUP_REMOVED lines=8> */
[----:B------:R-:W-:-:S02]  /*108b0*/  LOP3.LUT P6, RZ, R60, 0xff0000, RZ, 0xc0, !PT ;  /* 0x00ff00003cff7812 */ /* 0x000fc400078cc0ff */
[C---:B------:R-:W-:Y:S02]  /*108c0*/  LOP3.LUT P1, RZ, R60.reuse, 0xff000000, RZ, 0xc0, !PT ;  /* 0xff0000003cff7812 */ /* 0x040fe4000782c0ff */
[C---:B------:R-:W-:Y:S02]  /*108d0*/  LOP3.LUT P5, RZ, R60.reuse, 0xff, RZ, 0xc0, !PT ;  /* 0x000000ff3cff7812 */ /* 0x040fe400078ac0ff */
[----:B------:R-:W-:Y:S02]  /*108e0*/  LOP3.LUT P4, RZ, R60, 0xff00, RZ, 0xc0, !PT ;  /* 0x0000ff003cff7812 */ /* 0x000fe4000788c0ff */
[----:B------:R-:W-:Y:S02]  /*108f0*/  FSEL R0, R0, RZ, P6 ;  /* 0x000000ff00007208 */ /* 0x000fe40003000000 */
[----:B------:R-:W-:Y:S02]  /*10900*/  FSEL R57, R105, RZ, P1 ;  /* 0x000000ff69397208 */ /* 0x000fe40000800000 */
[----:B------:R-:W-:-:S02]  /*10910*/  FSEL R56, R56, RZ, P5 ;  /* 0x000000ff38387208 */ /* 0x000fc40002800000 */
[----:B------:R-:W-:Y:S02]  /*10920*/  FSEL R104, R104, RZ, P4 ;  /* 0x000000ff68687208 */ /* 0x000fe40002000000 */
[----:B------:R-:W-:Y:S02]  /*10930*/  F2FP.BF16.F32.PACK_AB R98, R110, R98 ;  /* 0x000000626e62723e */ /* 0x000fe400000010ff */
[----:B------:R-:W-:Y:S02]  /*10940*/  F2FP.BF16.F32.PACK_AB R57, R57, R0 ;  /* 0x000000003939723e */ /* 0x000fe400000010ff */
[----:B------:R-:W-:Y:S01]  /*10950*/  F2FP.BF16.F32.PACK_AB R56, R104, R56 ;  /* 0x000000386838723e */ /* 0x000fe200000010ff */
[----:B------:R-:W-:Y:S06]  /*10960*/  BRA `(.L_x_433) ;  /* 0x0000000000d47947 */ /* 0x000fec0003800000 */
.L_x_437:
        /* <DEDUP_REMOVED lines=15> */
[----:B0-----:R-:W-:Y:S01]  /*10a60*/  FMUL.FTZ R56, R144, R110 ;  /* 0x0000006e90387220 */ /* 0x001fe20000410000 */
[----:B------:R-:W-:Y:S01]  /*10a70*/  FADD.FTZ R104, R108, -R104 ;  /* 0x800000686c687221 */ /* 0x000fe20000010000 */
[----:B------:R-:W-:Y:S01]  /*10a80*/  FADD.FTZ R206, R149, -R206 ;  /* 0x800000ce95ce7221 */ /* 0x000fe20000010000 */
[----:B------:R-:W-:Y:S01]  /*10a90*/  FADD.FTZ R105, R109, -R105 ;  /* 0x800000696d697221 */ /* 0x000fe20000010000 */
[----:B------:R-:W-:Y:S01]  /*10aa0*/  ISETP.GE.U32.AND P1, PT, R60, RZ, PT ;  /* 0x000000ff3c00720c */ /* 0x000fe20003f26070 */
        /* <DEDUP_REMOVED lines=32> */
[----:B------:R-:W-:-:S07]  /*10cb0*/  F2FP.BF16.F32.PACK_AB R56, R104, R56 ;  /* 0x000000386838723e */ /* 0x000fce00000010ff */
.L_x_433:
        /* <DEDUP_REMOVED lines=9> */
[----:B-1----:R-:W-:-:S05]  /*10d50*/  IMAD R3, R58, 0x4, R3 ;  /* 0x000000043a037824 */ /* 0x002fca00078e0203 */
[----:B------:R-:W-:-:S13]  /*10d60*/  ISETP.GE.AND P0, PT, R3, R59, PT ;  /* 0x0000003b0300720c */ /* 0x000fda0003f06270 */
[----:B0-----:R-:W-:Y:S05]  /*10d70*/  @!P0 BRA `(.L_x_438) ;  /* 0xffffff0c003c8947 */ /* 0x001fea000383ffff */
[----:B------:R-:W-:Y:S05]  /*10d80*/  BSYNC B1 ;  /* 0x0000000000017941 */ /* 0x000fea0003800000 */
.L_x_396:
[----:B------:R0:W5:Y:S01]  /*10d90*/  LDL.LU R88, [R1+0x14] ;  /* 0x0000140001587983 */ /* 0x0001620000300800 */
[----:B------:R-:W-:Y:S01]  /*10da0*/  MOV R182, R20 ;  /* 0x0000001400b67202 */ /* 0x000fe20000000f00 */
[----:B------:R-:W-:Y:S01]  /*10db0*/  IMAD.MOV.U32 R76, RZ, RZ, R217 ;  /* 0x000000ffff4c7224 */ /* 0x000fe200078e00d9 */
[----:B------:R-:W-:Y:S01]  /*10dc0*/  MOV R20, R26 ;  /* 0x0000001a00147202 */ /* 0x000fe20000000f00 */
[----:B------:R0:W5:Y:S01]  /*10dd0*/  LDL.LU R89, [R1+0x10] ;  /* 0x0000100001597983 */ /* 0x0001620000300800 */
[----:B------:R-:W-:Y:S01]  /*10de0*/  MOV R181, R21 ;  /* 0x0000001500b57202 */ /* 0x000fe20000000f00 */
[----:B------:R-:W-:Y:S01]  /*10df0*/  IMAD.MOV.U32 R77, RZ, RZ, R218 ;  /* 0x000000ffff4d7224 */ /* 0x000fe200078e00da */
[----:B------:R-:W-:Y:S01]  /*10e00*/  MOV R26, R9 ;  /* 0x00000009001a7202 */ /* 0x000fe20000000f00 */
[----:B------:R0:W5:Y:S01]  /*10e10*/  LDL.LU R86, [R1] ;  /* 0x0000000001567983 */ /* 0x0001620000300800 */
[----:B------:R-:W-:Y:S01]  /*10e20*/  MOV R21, R25 ;  /* 0x0000001900157202 */ /* 0x000fe20000000f00 */
[----:B------:R-:W-:Y:S01]  /*10e30*/  IMAD.MOV.U32 R78, RZ, RZ, R219 ;  /* 0x000000ffff4e7224 */ /* 0x000fe200078e00db */
[----:B------:R-:W-:Y:S01]  /*10e40*/  MOV R187, R35 ;  /* 0x0000002300bb7202 */ /* 0x000fe20000000f00 */
        /* <DEDUP_REMOVED lines=128> */
[----:B------:R-:W-:Y:S01]  /*11650*/  MOV R85, R252 ;  /* 0x000000fc00557202 */ /* 0x000fe20000000f00 */
[----:B------:R-:W-:Y:S01]  /*11660*/  IMAD.MOV.U32 R39, RZ, RZ, R40 ;  /* 0x000000ffff277224 */ /* 0x000fe200078e0028 */
        /* <DEDUP_REMOVED lines=15> */
[----:B0-----:R-:W-:-:S07]  /*11760*/  MOV R115, R4 ;  /* 0x0000000400737202 */ /* 0x001fce0000000f00 */
.L_x_395:
[----:B------:R-:W-:Y:S05]  /*11770*/  BSYNC B0 ;  /* 0x0000000000007941 */ /* 0x000fea0003800000 */
.L_x_394:
        /* <DEDUP_REMOVED lines=18> */
[----:B-----5:R-:W-:Y:S04]  /*118a0*/  STS.128 [R2+0x810], R96 ;  /* 0x0008106002007388 */ /* 0x020fe80000000c00 */
[----:B------:R-:W-:Y:S04]  /*118b0*/  STS.128 [R2+0xc00], R108 ;  /* 0x000c006c02007388 */ /* 0x000fe80000000c00 */
        /* <DEDUP_REMOVED lines=41> */
[----:B---3--:R-:W-:-:S03]  /*11b50*/  FADD.FTZ R14, R14, R45 ;  /* 0x0000002d0e0e7221 */ /* 0x008fc60000010000 */
[----:B------:R-:W-:Y:S01]  /*11b60*/  LDS R81, [R3+0x3000] ;  /* 0x0030000003517984 */ /* 0x000fe20000000800 */
[----:B----4-:R-:W-:-:S03]  /*11b70*/  FADD.FTZ R15, RZ, R15 ;  /* 0x0000000fff0f7221 */ /* 0x010fc60000010000 */
[----:B------:R-:W-:Y:S01]  /*11b80*/  LDS R80, [R3+0x3200] ;  /* 0x0032000003507984 */ /* 0x000fe20000000800 */
[----:B--2---:R-:W-:-:S03]  /*11b90*/  FADD.FTZ R15, R15, R44 ;  /* 0x0000002c0f0f7221 */ /* 0x004fc60000010000 */
[----:B------:R-:W-:Y:S01]  /*11ba0*/  LDS R83, [R3+0x3400] ;  /* 0x0034000003537984 */ /* 0x000fe20000000800 */
[----:B------:R-:W-:-:S03]  /*11bb0*/  FADD.FTZ R32, RZ, R32 ;  /* 0x00000020ff207221 */ /* 0x000fc60000010000 */
[----:B------:R-:W-:Y:S01]  /*11bc0*/  LDS R82, [R3+0x3600] ;  /* 0x0036000003527984 */ /* 0x000fe20000000800 */
[----:B------:R-:W-:-:S03]  /*11bd0*/  FADD.FTZ R32, R32, R47 ;  /* 0x0000002f20207221 */ /* 0x000fc60000010000 */
[----:B------:R-:W-:Y:S01]  /*11be0*/  LDS R97, [R3+0x3800] ;  /* 0x0038000003617984 */ /* 0x000fe20000000800 */
[----:B------:R-:W-:-:S03]  /*11bf0*/  FADD.FTZ R33, RZ, R33 ;  /* 0x00000021ff217221 */ /* 0x000fc60000010000 */
[----:B------:R-:W-:Y:S01]  /*11c00*/  LDS R96, [R3+0x3a00] ;  /* 0x003a000003607984 */ /* 0x000fe20000000800 */
[----:B------:R-:W-:-:S03]  /*11c10*/  FADD.FTZ R33, R33, R46 ;  /* 0x0000002e21217221 */ /* 0x000fc60000010000 */
[----:B------:R-:W2:Y:S01]  /*11c20*/  LDS R99, [R3+0x3c00] ;  /* 0x003c000003637984 */ /* 0x000ea20000000800 */
[----:B------:R-:W-:-:S03]  /*11c30*/  FADD.FTZ R4, R4, R69 ;  /* 0x0000004504047221 */ /* 0x000fc60000010000 */
[----:B------:R-:W3:Y:S01]  /*11c40*/  LDS R98, [R3+0x3e00] ;  /* 0x003e000003627984 */ /* 0x000ee20000000800 */
[----:B------:R-:W-:-:S03]  /*11c50*/  FADD.FTZ R5, R5, R68 ;  /* 0x0000004405057221 */ /* 0x000fc60000010000 */
[----:B------:R-:W4:Y:S01]  /*11c60*/  LDS R109, [R3+0x4000] ;  /* 0x00400000036d7984 */ /* 0x000f220000000800 */
[----:B0-----:R-:W-:-:S03]  /*11c70*/  FADD.FTZ R6, R6, R71 ;  /* 0x0000004706067221 */ /* 0x001fc60000010000 */
[----:B------:R-:W0:Y:S01]  /*11c80*/  LDS R108, [R3+0x4200] ;  /* 0x00420000036c7984 */ /* 0x000e220000000800 */
[----:B-1----:R-:W-:-:S03]  /*11c90*/  FADD.FTZ R7, R7, R70 ;  /* 0x0000004607077221 */ /* 0x002fc60000010000 */
[----:B------:R-:W1:Y:S04]  /*11ca0*/  LDS R111, [R3+0x4400] ;  /* 0x00440000036f7984 */ /* 0x000e680000000800 */
[----:B------:R-:W1:Y:S04]  /*11cb0*/  LDS R110, [R3+0x4600] ;  /* 0x00460000036e7984 */ /* 0x000e680000000800 */
[----:B------:R-:W1:Y:S04]  /*11cc0*/  LDS R117, [R3+0x4800] ;  /* 0x0048000003757984 */ /* 0x000e680000000800 */
[----:B------:R-:W1:Y:S04]  /*11cd0*/  LDS R116, [R3+0x4a00] ;  /* 0x004a000003747984 */ /* 0x000e680000000800 */
[----:B------:R-:W1:Y:S04]  /*11ce0*/  LDS R119, [R3+0x4c00] ;  /* 0x004c000003777984 */ /* 0x000e680000000800 */
[----:B------:R-:W1:Y:S01]  /*11cf0*/  LDS R118, [R3+0x4e00] ;  /* 0x004e000003767984 */ /* 0x000e620000000800 */
[----:B------:R-:W-:Y:S01]  /*11d00*/  BAR.SYNC.DEFER_BLOCKING 0x0 ;  /* 0x0000000000007b1d */ /* 0x000fe20000010000 */
[----:B--2---:R-:W-:Y:S01]  /*11d10*/  FADD.FTZ R4, R4, R99 ;  /* 0x0000006304047221 */ /* 0x004fe20000010000 */
[----:B---3--:R-:W-:Y:S01]  /*11d20*/  FADD.FTZ R5, R5, R98 ;  /* 0x0000006205057221 */ /* 0x008fe20000010000 */
[----:B----4-:R-:W-:Y:S01]  /*11d30*/  FADD.FTZ R6, R6, R109 ;  /* 0x0000006d06067221 */ /* 0x010fe20000010000 */
[----:B0-----:R-:W-:-:S02]  /*11d40*/  FADD.FTZ R7, R7, R108 ;  /* 0x0000006c07077221 */ /* 0x001fc40000010000 */
[----:B------:R-:W-:Y:S04]  /*11d50*/  STS.128 [R2], R184 ;  /* 0x000000b802007388 */ /* 0x000fe80000000c00 */
[----:B------:R-:W-:Y:S04]  /*11d60*/  STS.128 [R2+0x10], R72 ;  /* 0x0000104802007388 */ /* 0x000fe80000000c00 */
        /* <DEDUP_REMOVED lines=8> */
[----:B0-----:R-:W-:Y:S01]  /*11df0*/  FADD.FTZ R8, R12, R81 ;  /* 0x000000510c087221 */ /* 0x001fe20000010000 */
[----:B------:R-:W-:Y:S01]  /*11e00*/  FADD.FTZ R9, R13, R80 ;  /* 0x000000500d097221 */ /* 0x000fe20000010000 */
[----:B------:R-:W-:Y:S01]  /*11e10*/  FADD.FTZ R10, R14, R83 ;  /* 0x000000530e0a7221 */ /* 0x000fe20000010000 */
[----:B------:R-:W-:Y:S01]  /*11e20*/  BAR.SYNC.DEFER_BLOCKING 0x0 ;  /* 0x0000000000007b1d */ /* 0x000fe20000010000 */
[----:B------:R-:W-:Y:S01]  /*11e30*/  FADD.FTZ R11, R15, R82 ;  /* 0x000000520f0b7221 */ /* 0x000fe20000010000 */
[----:B------:R-:W-:Y:S01]  /*11e40*/  FADD.FTZ R12, R32, R97 ;  /* 0x00000061200c7221 */ /* 0x000fe20000010000 */
[----:B------:R-:W-:Y:S01]  /*11e50*/  FADD.FTZ R13, R33, R96 ;  /* 0x00000060210d7221 */ /* 0x000fe20000010000 */
[----:B-1----:R-:W-:Y:S01]  /*11e60*/  FADD.FTZ R8, R8, R111 ;  /* 0x0000006f08087221 */ /* 0x002fe20000010000 */
        /* <DEDUP_REMOVED lines=19> */
[----:B--2---:R-:W-:-:S03]  /*11fa0*/  FADD.FTZ R18, RZ, R18 ;  /* 0x00000012ff127221 */ /* 0x004fc60000010000 */
[----:B------:R-:W-:Y:S01]  /*11fb0*/  LDS R27, [R3+0x2000] ;  /* 0x00200000031b7984 */ /* 0x000fe20000000800 */
[----:B---3--:R-:W-:-:S03]  /*11fc0*/  FADD.FTZ R19, RZ, R19 ;  /* 0x00000013ff137221 */ /* 0x008fc60000010000 */
[----:B------:R-:W-:Y:S01]  /*11fd0*/  LDS R26, [R3+0x2200] ;  /* 0x00220000031a7984 */ /* 0x000fe20000000800 */
[----:B----4-:R-:W-:-:S03]  /*11fe0*/  FADD.FTZ R21, R16, R21 ;  /* 0x0000001510157221 */ /* 0x010fc60000010000 */
[----:B------:R-:W-:Y:S01]  /*11ff0*/  LDS R33, [R3+0x2400] ;  /* 0x0024000003217984 */ /* 0x000fe20000000800 */
[----:B------:R-:W-:-:S03]  /*12000*/  FADD.FTZ R20, R17, R20 ;  /* 0x0000001411147221 */ /* 0x000fc60000010000 */
[----:B------:R-:W2:Y:S01]  /*12010*/  LDS R16, [R3+0xc00] ;  /* 0x000c000003107984 */ /* 0x000ea20000000800 */
[----:B------:R-:W-:-:S03]  /*12020*/  FADD.FTZ R23, R18, R23 ;  /* 0x0000001712177221 */ /* 0x000fc60000010000 */
[----:B------:R-:W3:Y:S01]  /*12030*/  LDS R17, [R3+0xe00] ;  /* 0x000e000003117984 */ /* 0x000ee20000000800 */
[----:B------:R-:W-:-:S03]  /*12040*/  FADD.FTZ R22, R19, R22 ;  /* 0x0000001613167221 */ /* 0x000fc60000010000 */
[----:B------:R-:W4:Y:S01]  /*12050*/  LDS R18, [R3+0x1000] ;  /* 0x0010000003127984 */ /* 0x000f220000000800 */
[----:B------:R-:W-:-:S03]  /*12060*/  FADD.FTZ R14, RZ, R14 ;  /* 0x0000000eff0e7221 */ /* 0x000fc60000010000 */
[----:B------:R-:W4:Y:S01]  /*12070*/  LDS R19, [R3+0x1200] ;  /* 0x0012000003137984 */ /* 0x000f220000000800 */
[----:B------:R-:W-:-:S03]  /*12080*/  FADD.FTZ R14, R14, R25 ;  /* 0x000000190e0e7221 */ /* 0x000fc60000010000 */
[----:B------:R-:W4:Y:S04]  /*12090*/  LDS R32, [R3+0x2600] ;  /* 0x0026000003207984 */ /* 0x000f280000000800 */
[----:B------:R-:W4:Y:S01]  /*120a0*/  LDS R34, [R3+0x2800] ;  /* 0x0028000003227984 */ /* 0x000f220000000800 */
[----:B0-----:R-:W-:-:S03]  /*120b0*/  FADD.FTZ R15, RZ, R15 ;  /* 0x0000000fff0f7221 */ /* 0x001fc60000010000 */
[----:B------:R-:W0:Y:S01]  /*120c0*/  LDS R35, [R3+0x2a00] ;  /* 0x002a000003237984 */ /* 0x000e220000000800 */
[----:B-1----:R-:W-:-:S03]  /*120d0*/  FADD.FTZ R15, R15, R24 ;  /* 0x000000180f0f7221 */ /* 0x002fc60000010000 */
[----:B------:R-:W1:Y:S04]  /*120e0*/  LDS R40, [R3+0x2c00] ;  /* 0x002c000003287984 */ /* 0x000e680000000800 */
[----:B------:R-:W1:Y:S04]  /*120f0*/  LDS R41, [R3+0x2e00] ;  /* 0x002e000003297984 */ /* 0x000e680000000800 */
[----:B------:R-:W1:Y:S04]  /*12100*/  LDS R43, [R3+0x3000] ;  /* 0x00300000032b7984 */ /* 0x000e680000000800 */
[----:B------:R-:W1:Y:S01]  /*12110*/  LDS R42, [R3+0x3200] ;  /* 0x00320000032a7984 */ /* 0x000e620000000800 */
[----:B--2---:R-:W-:-:S03]  /*12120*/  FADD.FTZ R16, RZ, R16 ;  /* 0x00000010ff107221 */ /* 0x004fc60000010000 */
[----:B------:R-:W2:Y:S01]  /*12130*/  LDS R45, [R3+0x3400] ;  /* 0x00340000032d7984 */ /* 0x000ea20000000800 */
[----:B---3--:R-:W-:Y:S01]  /*12140*/  FADD.FTZ R17, RZ, R17 ;  /* 0x00000011ff117221 */ /* 0x008fe20000010000 */
[----:B------:R-:W-:Y:S02]  /*12150*/  FADD.FTZ R16, R16, R27 ;  /* 0x0000001b10107221 */ /* 0x000fe40000010000 */
[----:B------:R-:W3:Y:S01]  /*12160*/  LDS R44, [R3+0x3600] ;  /* 0x00360000032c7984 */ /* 0x000ee20000000800 */
[----:B----4-:R-:W-:Y:S01]  /*12170*/  FADD.FTZ R18, RZ, R18 ;  /* 0x00000012ff127221 */ /* 0x010fe20000010000 */
[----:B------:R-:W-:Y:S02]  /*12180*/  FADD.FTZ R17, R17, R26 ;  /* 0x0000001a11117221 */ /* 0x000fe40000010000 */
[----:B------:R-:W4:Y:S01]  /*12190*/  LDS R47, [R3+0x3800] ;  /* 0x00380000032f7984 */ /* 0x000f220000000800 */
[----:B------:R-:W-:Y:S01]  /*121a0*/  FADD.FTZ R19, RZ, R19 ;  /* 0x00000013ff137221 */ /* 0x000fe20000010000 */
[----:B------:R-:W-:-:S02]  /*121b0*/  FADD.FTZ R18, R18, R33 ;  /* 0x0000002112127221 */ /* 0x000fc40000010000 */
        /* <DEDUP_REMOVED lines=9> */
[----:B------:R-:W-:-:S03]  /*12250*/  FADD.FTZ R22, R22, R41 ;  /* 0x0000002916167221 */ /* 0x000fc60000010000 */
[----:B------:R-:W1:Y:S01]  /*12260*/  LDS R73, [R3+0x4400] ;  /* 0x0044000003497984 */ /* 0x000e620000000800 */
[----:B------:R-:W-:-:S03]  /*12270*/  FADD.FTZ R14, R14, R43 ;  /* 0x0000002b0e0e7221 */ /* 0x000fc60000010000 */
[----:B------:R-:W1:Y:S01]  /*12280*/  LDS R72, [R3+0x4600] ;  /* 0x0046000003487984 */ /* 0x000e620000000800 */
[----:B------:R-:W-:-:S03]  /*12290*/  FADD.FTZ R15, R15, R42 ;  /* 0x0000002a0f0f7221 */ /* 0x000fc60000010000 */
[----:B------:R-:W1:Y:S01]  /*122a0*/  LDS R75, [R3+0x4800] ;  /* 0x00480000034b7984 */ /* 0x000e620000000800 */
[----:B--2---:R-:W-:-:S03]  /*122b0*/  FADD.FTZ R16, R16, R45 ;  /* 0x0000002d10107221 */ /* 0x004fc60000010000 */
[----:B------:R-:W2:Y:S01]  /*122c0*/  LDS R74, [R3+0x4a00] ;  /* 0x004a0000034a7984 */ /* 0x000ea20000000800 */
[----:B---3--:R-:W-:-:S03]  /*122d0*/  FADD.FTZ R17, R17, R44 ;  /* 0x0000002c11117221 */ /* 0x008fc60000010000 */
[----:B------:R-:W3:Y:S01]  /*122e0*/  LDS R81, [R3+0x4c00] ;  /* 0x004c000003517984 */ /* 0x000ee20000000800 */
[----:B----4-:R-:W-:-:S03]  /*122f0*/  FADD.FTZ R18, R18, R47 ;  /* 0x0000002f12127221 */ /* 0x010fc60000010000 */
[----:B------:R-:W4:Y:S01]  /*12300*/  LDS R80, [R3+0x4e00] ;  /* 0x004e000003507984 */ /* 0x000f220000000800 */
[----:B------:R-:W-:Y:S01]  /*12310*/  FADD.FTZ R19, R19, R46 ;  /* 0x0000002e13137221 */ /* 0x000fe20000010000 */
[----:B------:R-:W-:Y:S01]  /*12320*/  BAR.SYNC.DEFER_BLOCKING 0x0 ;  /* 0x0000000000007b1d */ /* 0x000fe20000010000 */
[----:B------:R-:W-:Y:S01]  /*12330*/  FADD.FTZ R25, R21, R68 ;  /* 0x0000004415197221 */ /* 0x000fe20000010000 */
[----:B------:R-:W-:Y:S01]  /*12340*/  FADD.FTZ R69, R20, R69 ;  /* 0x0000004514457221 */ /* 0x000fe20000010000 */
[----:B0-----:R-:W-:Y:S01]  /*12350*/  FADD.FTZ R23, R23, R70 ;  /* 0x0000004617177221 */ /* 0x001fe20000010000 */
[----:B-1----:R-:W-:Y:S01]  /*12360*/  FADD.FTZ R71, R22, R71 ;  /* 0x0000004716477221 */ /* 0x002fe20000010000 */
[----:B------:R-:W-:Y:S01]  /*12370*/  FADD.FTZ R73, R14, R73 ;  /* 0x000000490e497221 */ /* 0x000fe20000010000 */
[----:B------:R-:W-:Y:S01]  /*12380*/  FADD.FTZ R27, R15, R72 ;  /* 0x000000480f1b7221 */ /* 0x000fe20000010000 */
[----:B------:R-:W-:Y:S01]  /*12390*/  STS.128 [R2], R76 ;  /* 0x0000004c02007388 */ /* 0x000fe20000000c00 */
[----:B------:R-:W-:-:S03]  /*123a0*/  FADD.FTZ R75, R16, R75 ;  /* 0x0000004b104b7221 */ /* 0x000fc60000010000 */
[----:B------:R-:W-:Y:S01]  /*123b0*/  STS.128 [R2+0x10], R48 ;  /* 0x0000103002007388 */ /* 0x000fe20000000c00 */
[----:B--2---:R-:W-:-:S03]  /*123c0*/  FADD.FTZ R33, R17, R74 ;  /* 0x0000004a11217221 */ /* 0x004fc60000010000 */
[----:B------:R-:W-:Y:S01]  /*123d0*/  STS.128 [R2+0x400], R56 ;  /* 0x0004003802007388 */ /* 0x000fe20000000c00 */
[----:B---3--:R-:W-:-:S03]  /*123e0*/  FADD.FTZ R81, R18, R81 ;  /* 0x0000005112517221 */ /* 0x008fc60000010000 */
[----:B------:R-:W-:Y:S01]  /*123f0*/  STS.128 [R2+0x410], R60 ;  /* 0x0004103c02007388 */ /* 0x000fe20000000c00 */
[----:B----4-:R-:W-:-:S03]  /*12400*/  FADD.FTZ R35, R19, R80 ;  /* 0x0000005013237221 */ /* 0x010fc60000010000 */
        /* <DEDUP_REMOVED lines=22> */
[----:B------:R-:W2:Y:S01]  /*12570*/  LDS R14, [R3+0xc00] ;  /* 0x000c0000030e7984 */ /* 0x000ea20000000800 */
[----:B---3--:R-:W-:-:S03]  /*12580*/  FADD.FTZ R50, RZ, R50 ;  /* 0x00000032ff327221 */ /* 0x008fc60000010000 */
[----:B------:R-:W3:Y:S01]  /*12590*/  LDS R19, [R3+0x2000] ;  /* 0x0020000003137984 */ /* 0x000ee20000000800 */
[----:B----4-:R-:W-:-:S03]  /*125a0*/  FADD.FTZ R56, RZ, R56 ;  /* 0x00000038ff387221 */ /* 0x010fc60000010000 */
[----:B------:R-:W4:Y:S01]  /*125b0*/  LDS R15, [R3+0xe00] ;  /* 0x000e0000030f7984 */ /* 0x000f220000000800 */
        /* <DEDUP_REMOVED lines=9> */
[----:B------:R-:W4:Y:S04]  /*12650*/  LDS R20, [R3+0x2600] ;  /* 0x0026000003147984 */ /* 0x000f280000000800 */
[----:B------:R-:W4:Y:S01]  /*12660*/  LDS R41, [R3+0x2800] ;  /* 0x0028000003297984 */ /* 0x000f220000000800 */
[----:B0-----:R-:W-:-:S03]  /*12670*/  FADD.FTZ R51, RZ, R51 ;  /* 0x00000033ff337221 */ /* 0x001fc60000010000 */
[----:B------:R-:W0:Y:S01]  /*12680*/  LDS R22, [R3+0x2a00] ;  /* 0x002a000003167984 */ /* 0x000e220000000800 */
[----:B-1----:R-:W-:-:S03]  /*12690*/  FADD.FTZ R51, R51, R60 ;  /* 0x0000003c33337221 */ /* 0x002fc60000010000 */
[----:B------:R-:W1:Y:S01]  /*126a0*/  LDS R43, [R3+0x2c00] ;  /* 0x002c0000032b7984 */ /* 0x000e620000000800 */
[----:B--2---:R-:W-:-:S03]  /*126b0*/  FADD.FTZ R14, RZ, R14 ;  /* 0x0000000eff0e7221 */ /* 0x004fc60000010000 */
        /* <DEDUP_REMOVED lines=28> */
[----:B------:R-:W-:Y:S01]  /*12880*/  LDS R46, [R3+0x4a00] ;  /* 0x004a0000032e7984 */ /* 0x000fe20000000800 */
        /* <DEDUP_REMOVED lines=14> */
[----:B------:R-:W-:Y:S04]  /*12970*/  STS.128 [R2+0x10], R64 ;  /* 0x0000104002007388 */ /* 0x000fe80000000c00 */
[----:B------:R-:W-:Y:S01]  /*12980*/  STS.128 [R2+0x400], R52 ;  /* 0x0004003402007388 */ /* 0x000fe20000000c00 */
[----:B------:R-:W-:-:S03]  /*12990*/  FADD.FTZ R83, R16, R83 ;  /* 0x0000005310537221 */ /* 0x000fc60000010000 */
[----:B------:R0:W-:Y:S04]  /*129a0*/  STS.128 [R2+0x410], R28 ;  /* 0x0004101c02007388 */ /* 0x0001e80000000c00 */
[----:B------:R-:W-:Y:S04]  /*129b0*/  STS.128 [R2+0x800], R84 ;  /* 0x0008005402007388 */ /* 0x000fe80000000c00 */
[----:B------:R-:W-:Y:S04]  /*129c0*/  STS.128 [R2+0x810], R100 ;  /* 0x0008106402007388 */ /* 0x000fe80000000c00 */
[----:B------:R-:W-:Y:S04]  /*129d0*/  STS.128 [R2+0xc00], R136 ;  /* 0x000c008802007388 */ /* 0x000fe80000000c00 */
[----:B------:R-:W-:Y:S01]  /*129e0*/  STS.128 [R2+0xc10], R144 ;  /* 0x000c109002007388 */ /* 0x000fe20000000c00 */
[----:B0-----:R-:W0:Y:S01]  /*129f0*/  LDC R30, c[0x0][0x388] ;  /* 0x0000e200ff1e7b82 */ /* 0x001e220000000800 */
[----:B------:R-:W-:Y:S01]  /*12a00*/  FADD.FTZ R29, R15, R46 ;  /* 0x0000002e0f1d7221 */ /* 0x000fe20000010000 */
[----:B------:R-:W-:Y:S01]  /*12a10*/  FADD.FTZ R31, R17, R58 ;  /* 0x0000003a111f7221 */ /* 0x000fe20000010000 */
[----:B------:R-:W-:Y:S04]  /*12a20*/  STS.128 [R2+0x1000], R172 ;  /* 0x001000ac02007388 */ /* 0x000fe80000000c00 */
[----:B------:R-:W-:Y:S01]  /*12a30*/  STS.128 [R2+0x1010], R36 ;  /* 0x0010102402007388 */ /* 0x000fe20000000c00 */
[----:B------:R-:W-:Y:S01]  /*12a40*/  BAR.SYNC.DEFER_BLOCKING 0x0 ;  /* 0x0000000000007b1d */ /* 0x000fe20000010000 */
[----:B0-----:R-:W-:-:S05]  /*12a50*/  IMAD R15, R30, UR4, RZ ;  /* 0x000000041e0f7c24 */ /* 0x001fca000f8e02ff */
[----:B------:R-:W-:-:S04]  /*12a60*/  IADD3 R0, P0, PT, R15, R0, RZ ;  /* 0x000000000f007210 */ /* 0x000fc80007f1e0ff */
[----:B------:R-:W-:Y:S01]  /*12a70*/  SHF.L.U32 R20, R0, 0x2, RZ ;  /* 0x0000000200147819 */ /* 0x000fe200000006ff */
[----:B------:R-:W-:Y:S01]  /*12a80*/  IMAD.X R15, RZ, RZ, RZ, P0 ;  /* 0x000000ffff0f7224 */ /* 0x000fe200000e06ff */
[----:B------:R-:W0:Y:S02]  /*12a90*/  LDS R60, [R3] ;  /* 0x00000000033c7984 */ /* 0x000e240000000800 */
[C---:B------:R-:W-:Y:S02]  /*12aa0*/  IADD3 R14, P0, PT, R20.reuse, UR18, RZ ;  /* 0x00000012140e7c10 */ /* 0x040fe4000ff1e0ff */
[----:B------:R-:W1:Y:S01]  /*12ab0*/  LDS R19, [R3+0x1400] ;  /* 0x0014000003137984 */ /* 0x000e620000000800 */
[----:B------:R-:W-:-:S03]  /*12ac0*/  IADD3 R16, P1, PT, R20, UR16, RZ ;  /* 0x0000001014107c10 */ /* 0x000fc6000ff3e0ff */
        /* <DEDUP_REMOVED lines=11> */
[----:B------:R-:W1:Y:S01]  /*12b80*/  LDS R30, [R3+0x4000] ;  /* 0x00400000031e7984 */ /* 0x000e620000000800 */
[----:B--2---:R-:W-:-:S03]  /*12b90*/  FADD.FTZ R52, RZ, R52 ;  /* 0x00000034ff347221 */ /* 0x004fc60000010000 */
[----:B------:R-:W-:Y:S01]  /*12ba0*/  LDS R26, [R3+0x2e00] ;  /* 0x002e0000031a7984 */ /* 0x000fe20000000800 */
[----:B---3--:R-:W-:-:S03]  /*12bb0*/  FADD.FTZ R18, R19, R18 ;  /* 0x0000001213127221 */ /* 0x008fc60000010000 */
[----:B------:R-:W2:Y:S01]  /*12bc0*/  LDS R22, [R3+0x800] ;  /* 0x0008000003167984 */ /* 0x000ea20000000800 */
[----:B----4-:R-:W-:-:S03]  /*12bd0*/  FADD.FTZ R52, R52, R53 ;  /* 0x0000003534347221 */ /* 0x010fc60000010000 */
[----:B------:R-:W-:Y:S01]  /*12be0*/  LDS R59, [R3+0x4200] ;  /* 0x00420000033b7984 */ /* 0x000fe20000000800 */
[----:B------:R-:W-:Y:S01]  /*12bf0*/  FADD.FTZ R53, R18, R21 ;  /* 0x0000001512357221 */ /* 0x000fe20000010000 */
[----:B------:R-:W-:Y:S02]  /*12c00*/  SHF.L.U64.HI R21, R0, 0x2, R15 ;  /* 0x0000000200157819 */ /* 0x000fe4000001020f */
[----:B------:R-:W3:Y:S01]  /*12c10*/  LDS R43, [R3+0x1c00] ;  /* 0x001c0000032b7984 */ /* 0x000ee20000000800 */
[----:B------:R-:W-:Y:S01]  /*12c20*/  IADD3 R18, P2, PT, R20, UR22, RZ ;  /* 0x0000001614127c10 */ /* 0x000fe2000ff5e0ff */
[----:B------:R-:W-:Y:S01]  /*12c30*/  FADD.FTZ R39, R52, R39 ;  /* 0x0000002734277221 */ /* 0x000fe20000010000 */
[----:B------:R-:W-:Y:S01]  /*12c40*/  IADD3.X R15, PT, PT, R21, UR19, RZ, P0, !PT ;  /* 0x00000013150f7c10 */ /* 0x000fe200087fe4ff */
[----:B------:R-:W4:Y:S01]  /*12c50*/  LDS R0, [R3+0x600] ;  /* 0x0006000003007984 */ /* 0x000f220000000800 */
[----:B------:R-:W-:Y:S01]  /*12c60*/  IADD3 R20, P3, PT, R20, UR20, RZ ;  /* 0x0000001414147c10 */ /* 0x000fe2000ff7e0ff */
[----:B------:R-:W-:Y:S01]  /*12c70*/  FADD.FTZ R55, R39, R28 ;  /* 0x0000001c27377221 */ /* 0x000fe20000010000 */
[C---:B------:R-:W-:Y:S01]  /*12c80*/  IADD3.X R17, PT, PT, R21.reuse, UR17, RZ, P1, !PT ;  /* 0x0000001115117c10 */ /* 0x040fe20008ffe4ff */
[----:B------:R-:W4:Y:S01]  /*12c90*/  LDS R39, [R3+0x1a00] ;  /* 0x001a000003277984 */ /* 0x000f220000000800 */
[C---:B------:R-:W-:Y:S01]  /*12ca0*/  IADD3.X R19, PT, PT, R21.reuse, UR23, RZ, P2, !PT ;  /* 0x0000001715137c10 */ /* 0x040fe200097fe4ff */
[----:B------:R-:W-:Y:S01]  /*12cb0*/  FADD.FTZ R2, RZ, R2 ;  /* 0x00000002ff027221 */ /* 0x000fe20000010000 */
[----:B------:R-:W-:Y:S01]  /*12cc0*/  IADD3.X R21, PT, PT, R21, UR21, RZ, P3, !PT ;  /* 0x0000001515157c10 */ /* 0x000fe20009ffe4ff */
[----:B------:R-:W4:Y:S02]  /*12cd0*/  LDS R24, [R3+0xa00] ;  /* 0x000a000003187984 */ /* 0x000f240000000800 */
[----:B------:R-:W-:-:S02]  /*12ce0*/  FADD.FTZ R2, R2, R37 ;  /* 0x0000002502027221 */ /* 0x000fc40000010000 */
[----:B------:R-:W-:Y:S02]  /*12cf0*/  STG.E desc[UR10][R14.64], R25 ;  /* 0x000000190e007986 */ /* 0x000fe4000c10190a */
[----:B0-----:R-:W-:Y:S02]  /*12d00*/  FADD.FTZ R49, R2, R49 ;  /* 0x0000003102317221 */ /* 0x001fe40000010000 */
[----:B------:R-:W0:Y:S02]  /*12d10*/  LDS R51, [R3+0x3000] ;  /* 0x0030000003337984 */ /* 0x000e240000000800 */
[----:B-1----:R-:W-:Y:S02]  /*12d20*/  FADD.FTZ R57, R49, R30 ;  /* 0x0000001e31397221 */ /* 0x002fe40000010000 */
[----:B------:R-:W1:Y:S04]  /*12d30*/  LDS R25, [R3+0x1e00] ;  /* 0x001e000003197984 */ /* 0x000e680000000800 */
[----:B------:R-:W1:Y:S01]  /*12d40*/  LDS R2, [R3+0xc00] ;  /* 0x000c000003027984 */ /* 0x000e620000000800 */
[----:B--2---:R-:W-:-:S03]  /*12d50*/  FADD.FTZ R22, RZ, R22 ;  /* 0x00000016ff167221 */ /* 0x004fc60000010000 */
[----:B------:R-:W-:Y:S04]  /*12d60*/  STG.E desc[UR10][R16.64], R4 ;  /* 0x0000000410007986 */ /* 0x000fe8000c10190a */
[----:B------:R-:W-:Y:S04]  /*12d70*/  STG.E desc[UR10][R18.64], R53 ;  /* 0x0000003512007986 */ /* 0x000fe8000c10190a */
[----:B------:R-:W2:Y:S01]  /*12d80*/  LDS R65, [R3+0x4400] ;  /* 0x0044000003417984 */ /* 0x000ea20000000800 */
[----:B---3--:R-:W-:Y:S01]  /*12d90*/  FADD.FTZ R22, R22, R43 ;  /* 0x0000002b16167221 */ /* 0x008fe20000010000 */
[----:B----4-:R-:W-:-:S02]  /*12da0*/  FADD.FTZ R0, RZ, R0 ;  /* 0x00000000ff007221 */ /* 0x010fc40000010000 */
[----:B------:R-:W3:Y:S02]  /*12db0*/  LDS R53, [R3+0x3200] ;  /* 0x0032000003357984 */ /* 0x000ee40000000800 */
[----:B------:R-:W-:Y:S02]  /*12dc0*/  FADD.FTZ R39, R0, R39 ;  /* 0x0000002700277221 */ /* 0x000fe40000010000 */
[----:B------:R-:W4:Y:S02]  /*12dd0*/  LDS R37, [R3+0x2000] ;  /* 0x0020000003257984 */ /* 0x000f240000000800 */
[----:B------:R-:W-:Y:S02]  /*12de0*/  FADD.FTZ R26, R39, R26 ;  /* 0x0000001a271a7221 */ /* 0x000fe40000010000 */
[----:B------:R-:W4:Y:S01]  /*12df0*/  LDS R4, [R3+0xe00] ;  /* 0x000e000003047984 */ /* 0x000f220000000800 */
[----:B------:R-:W-:Y:S01]  /*12e00*/  FADD.FTZ R24, RZ, R24 ;  /* 0x00000018ff187221 */ /* 0x000fe20000010000 */
[----:B------:R-:W-:-:S02]  /*12e10*/  FADD.FTZ R59, R26, R59 ;  /* 0x0000003b1a3b7221 */ /* 0x000fc40000010000 */
[----:B------:R-:W-:Y:S01]  /*12e20*/  STG.E desc[UR10][R20.64], R41 ;  /* 0x0000002914007986 */ /* 0x000fe2000c10190a */
[----:B0-----:R-:W-:-:S03]  /*12e30*/  FADD.FTZ R22, R22, R51 ;  /* 0x0000003316167221 */ /* 0x001fc60000010000 */
[----:B------:R-:W-:Y:S01]  /*12e40*/  STG.E desc[UR10][R14.64+0x200], R69 ;  /* 0x000200450e007986 */ /* 0x000fe2000c10190a */
[----:B-1----:R-:W-:-:S03]  /*12e50*/  FADD.FTZ R24, R24, R25 ;  /* 0x0000001918187221 */ /* 0x002fc60000010000 */
[----:B------:R-:W-:Y:S01]  /*12e60*/  STG.E desc[UR10][R16.64+0x200], R5 ;  /* 0x0002000510007986 */ /* 0x000fe2000c10190a */
[----:B------:R-:W-:-:S03]  /*12e70*/  FADD.FTZ R2, RZ, R2 ;  /* 0x00000002ff027221 */ /* 0x000fc60000010000 */
[----:B------:R-:W0:Y:S04]  /*12e80*/  LDS R67, [R3+0x4600] ;  /* 0x0046000003437984 */ /* 0x000e280000000800 */
[----:B------:R-:W1:Y:S04]  /*12e90*/  LDS R49, [R3+0x3400] ;  /* 0x0034000003317984 */ /* 0x000e680000000800 */
[----:B------:R-:W1:Y:S01]  /*12ea0*/  LDS R41, [R3+0x2200] ;  /* 0x0022000003297984 */ /* 0x000e620000000800 */
[----:B--2---:R-:W-:-:S03]  /*12eb0*/  FADD.FTZ R65, R22, R65 ;  /* 0x0000004116417221 */ /* 0x004fc60000010000 */
[----:B------:R-:W2:Y:S04]  /*12ec0*/  LDS R0, [R3+0x1000] ;  /* 0x0010000003007984 */ /* 0x000ea80000000800 */
[----:B------:R-:W-:Y:S01]  /*12ed0*/  STG.E desc[UR10][R18.64+0x200], R55 ;  /* 0x0002003712007986 */ /* 0x000fe2000c10190a */
[----:B---3--:R-:W-:-:S03]  /*12ee0*/  FADD.FTZ R24, R24, R53 ;  /* 0x0000003518187221 */ /* 0x008fc60000010000 */
[----:B------:R-:W-:Y:S01]  /*12ef0*/  STG.E desc[UR10][R20.64+0x200], R61 ;  /* 0x0002003d14007986 */ /* 0x000fe2000c10190a */
[----:B----4-:R-:W-:-:S03]  /*12f00*/  FADD.FTZ R2, R2, R37 ;  /* 0x0000002502027221 */ /* 0x010fc60000010000 */
[----:B------:R-:W-:Y:S01]  /*12f10*/  STG.E desc[UR10][R14.64+0x400], R23 ;  /* 0x000400170e007986 */ /* 0x000fe2000c10190a */
[----:B------:R-:W-:-:S03]  /*12f20*/  FADD.FTZ R4, RZ, R4 ;  /* 0x00000004ff047221 */ /* 0x000fc60000010000 */
[----:B------:R-:W3:Y:S04]  /*12f30*/  LDS R69, [R3+0x4800] ;  /* 0x0048000003457984 */ /* 0x000ee80000000800 */
[----:B------:R-:W4:Y:S04]  /*12f40*/  LDS R55, [R3+0x3600] ;  /* 0x0036000003377984 */ /* 0x000f280000000800 */
[----:B------:R-:W4:Y:S04]  /*12f50*/  LDS R23, [R3+0x2400] ;  /* 0x0024000003177984 */ /* 0x000f280000000800 */
[----:B------:R-:W4:Y:S01]  /*12f60*/  LDS R5, [R3+0x1200] ;  /* 0x0012000003057984 */ /* 0x000f220000000800 */
[----:B0-----:R-:W-:-:S03]  /*12f70*/  FADD.FTZ R67, R24, R67 ;  /* 0x0000004318437221 */ /* 0x001fc60000010000 */
[----:B------:R-:W-:Y:S01]  /*12f80*/  STG.E desc[UR10][R16.64+0x400], R6 ;  /* 0x0004000610007986 */ /* 0x000fe2000c10190a */
[----:B-1----:R-:W-:-:S03]  /*12f90*/  FADD.FTZ R2, R2, R49 ;  /* 0x0000003102027221 */ /* 0x002fc60000010000 */
[----:B------:R-:W-:Y:S01]  /*12fa0*/  STG.E desc[UR10][R18.64+0x400], R57 ;  /* 0x0004003912007986 */ /* 0x000fe2000c10190a */
[----:B------:R-:W-:-:S03]  /*12fb0*/  FADD.FTZ R4, R4, R41 ;  /* 0x0000002904047221 */ /* 0x000fc60000010000 */
[----:B------:R-:W0:Y:S01]  /*12fc0*/  LDS R57, [R3+0x4a00] ;  /* 0x004a000003397984 */ /* 0x000e220000000800 */
[----:B--2---:R-:W-:-:S03]  /*12fd0*/  FADD.FTZ R0, RZ, R0 ;  /* 0x00000000ff007221 */ /* 0x004fc60000010000 */
[----:B------:R-:W1:Y:S04]  /*12fe0*/  LDS R39, [R3+0x3800] ;  /* 0x0038000003277984 */ /* 0x000e680000000800 */
[----:B------:R-:W2:Y:S04]  /*12ff0*/  LDS R6, [R3+0x2600] ;  /* 0x0026000003067984 */ /* 0x000ea80000000800 */
[----:B------:R-:W2:Y:S04]  /*13000*/  LDS R43, [R3+0x4c00] ;  /* 0x004c0000032b7984 */ /* 0x000ea80000000800 */
[----:B------:R-:W2:Y:S01]  /*13010*/  LDS R26, [R3+0x3a00] ;  /* 0x003a0000031a7984 */ /* 0x000ea20000000800 */
[----:B---3--:R-:W-:-:S03]  /*13020*/  FADD.FTZ R69, R2, R69 ;  /* 0x0000004502457221 */ /* 0x008fc60000010000 */
[----:B------:R-:W3:Y:S01]  /*13030*/  LDS R28, [R3+0x4e00] ;  /* 0x004e0000031c7984 */ /* 0x000ee20000000800 */
[----:B----4-:R-:W-:-:S03]  /*13040*/  FADD.FTZ R4, R4, R55 ;  /* 0x0000003704047221 */ /* 0x010fc60000010000 */
[----:B------:R-:W-:Y:S01]  /*13050*/  STG.E desc[UR10][R20.64+0x400], R63 ;  /* 0x0004003f14007986 */ /* 0x000fe2000c10190a */
[----:B------:R-:W-:-:S03]  /*13060*/  FADD.FTZ R0, R0, R23 ;  /* 0x0000001700007221 */ /* 0x000fc60000010000 */
        /* <DEDUP_REMOVED lines=9> */
[----:B--2---:R-:W-:-:S03]  /*13100*/  FADD.FTZ R5, R5, R6 ;  /* 0x0000000605057221 */ /* 0x004fc60000010000 */
[----:B------:R-:W-:Y:S01]  /*13110*/  STG.E desc[UR10][R18.64+0x800], R65 ;  /* 0x0008004112007986 */ /* 0x000fe2000c10190a */
[----:B------:R-:W-:-:S03]  /*13120*/  FADD.FTZ R43, R0, R43 ;  /* 0x0000002b002b7221 */ /* 0x000fc60000010000 */
[----:B------:R-:W-:Y:S01]  /*13130*/  STG.E desc[UR10][R20.64+0x800], R77 ;  /* 0x0008004d14007986 */ /* 0x000fe2000c10190a */
[----:B------:R-:W-:-:S03]  /*13140*/  FADD.FTZ R5, R5, R26 ;  /* 0x0000001a05057221 */ /* 0x000fc60000010000 */
[----:B------:R-:W-:Y:S01]  /*13150*/  STG.E desc[UR10][R14.64+0xa00], R27 ;  /* 0x000a001b0e007986 */ /* 0x000fe2000c10190a */
[----:B---3--:R-:W-:-:S03]  /*13160*/  FADD.FTZ R5, R5, R28 ;  /* 0x0000001c05057221 */ /* 0x008fc60000010000 */
        /* <DEDUP_REMOVED lines=20> */
.L_x_397:
[----:B------:R-:W-:Y:S01]  /*132b0*/  HFMA2 R83, -RZ, RZ, 0, 5.9604644775390625e-08 ;  /* 0x00000001ff537431 */ /* 0x000fe200000001ff */
[----:B------:R-:W-:Y:S01]  /*132c0*/  BSSY B2, `(.L_x_439) ;  /* 0x0000007000027945 */ /* 0x000fe20003800000 */
[----:B------:R-:W-:Y:S01]  /*132d0*/  MOV R82, R58 ;  /* 0x0000003a00527202 */ /* 0x000fe20000000f00 */
[----:B------:R-:W-:Y:S01]  /*132e0*/  IMAD.MOV.U32 R209, RZ, RZ, 0x1f ;  /* 0x0000001fffd17424 */ /* 0x000fe200078e00ff */
[----:B------:R-:W-:-:S07]  /*132f0*/  MOV R210, 0xffffffff ;  /* 0xffffffff00d27802 */ /* 0x000fce0000000f00 */
[----:B-----5:R-:W-:Y:S05]  /*13300*/  WARPSYNC.COLLECTIVE R210, `(.L_x_440) ;  /* 0x00000000d2087348 */ /* 0x020fea0003c00000 */
[----:B------:R0:W1:Y:S02]  /*13310*/  SHFL.BFLY P4, R240, R82, R83, R209 ;  /* 0x0c00005352f07389 */ /* 0x00006400000800d1 */
[----:B01---5:R-:W-:Y:S05]  /*13320*/  ENDCOLLECTIVE ;  /* 0x000000000000791b */ /* 0x023fea0003800000 */
.L_x_440:
[----:B------:R-:W-:Y:S05]  /*13330*/  BSYNC B2 ;  /* 0x0000000000027941 */ /* 0x000fea0003800000 */
.L_x_439:
[----:B------:R-:W-:Y:S01]  /*13340*/  MOV R82, R59 ;  /* 0x0000003b00527202 */ /* 0x000fe20000000f00 */
[----:B------:R-:W-:Y:S02]  /*13350*/  HFMA2 R83, -RZ, RZ, 0, 5.9604644775390625e-08 ;  /* 0x00000001ff537431 */ /* 0x000fe400000001ff */
[----:B------:R-:W-:Y:S01]  /*13360*/  IMAD.MOV.U32 R209, RZ, RZ, 0x1f ;  /* 0x0000001fffd17424 */ /* 0x000fe200078e00ff */
[----:B------:R-:W-:Y:S01]  /*13370*/  MOV R210, 0xffffffff ;  /* 0xffffffff00d27802 */ /* 0x000fe20000000f00 */
[----:B------:R-:W-:-:S07]  /*13380*/  FADD.FTZ R58, R58, R240 ;  /* 0x000000f03a3a7221 */ /* 0x000fce0000010000 */
[----:B------:R-:W-:Y:S05]  /*13390*/  WARPSYNC.COLLECTIVE R210, `(.L_x_441) ;  /* 0x00000000d2087348 */ /* 0x000fea0003c00000 */
[----:B------:R0:W1:Y:S02]  /*133a0*/  SHFL.BFLY P4, R240, R82, R83, R209 ;  /* 0x0c00005352f07389 */ /* 0x00006400000800d1 */
[----:B01----:R-:W-:Y:S05]  /*133b0*/  ENDCOLLECTIVE ;  /* 0x000000000000791b */ /* 0x003fea0003800000 */
.L_x_441:
[----:B------:R-:W-:Y:S01]  /*133c0*/  MOV R82, R58 ;  /* 0x0000003a00527202 */ /* 0x000fe20000000f00 */
[----:B------:R-:W-:Y:S02]  /*133d0*/  HFMA2 R83, -RZ, RZ, 0, 1.1920928955078125e-07 ;  /* 0x00000002ff537431 */ /* 0x000fe400000001ff */
[----:B------:R-:W-:-:S07]  /*133e0*/  FADD.FTZ R59, R59, R240 ;  /* 0x000000f03b3b7221 */ /* 0x000fce0000010000 */
[----:B------:R-:W-:Y:S05]  /*133f0*/  WARPSYNC.COLLECTIVE R210, `(.L_x_442) ;  /* 0x00000000d2087348 */ /* 0x000fea0003c00000 */
[----:B------:R0:W1:Y:S02]  /*13400*/  SHFL.BFLY P4, R240, R82, R83, R209 ;  /* 0x0c00005352f07389 */ /* 0x00006400000800d1 */
[----:B01----:R-:W-:Y:S05]  /*13410*/  ENDCOLLECTIVE ;  /* 0x000000000000791b */ /* 0x003fea0003800000 */
.L_x_442:
[----:B------:R-:W-:Y:S02]  /*13420*/  IMAD.MOV.U32 R82, RZ, RZ, R59 ;  /* 0x000000ffff527224 */ /* 0x000fe400078e003b */
[----:B------:R-:W-:-:S07]  /*13430*/  FADD.FTZ R58, R58, R240 ;  /* 0x000000f03a3a7221 */ /* 0x000fce0000010000 */
[----:B------:R-:W-:Y:S05]  /*13440*/  WARPSYNC.COLLECTIVE R210, `(.L_x_443) ;  /* 0x00000000d2087348 */ /* 0x000fea0003c00000 */
[----:B------:R0:W1:Y:S02]  /*13450*/  SHFL.BFLY P4, R240, R82, R83, R209 ;  /* 0x0c00005352f07389 */ /* 0x00006400000800d1 */
[----:B01----:R-:W-:Y:S05]  /*13460*/  ENDCOLLECTIVE ;  /* 0x000000000000791b */ /* 0x003fea0003800000 */
.L_x_443:
[----:B------:R-:W-:Y:S01]  /*13470*/  MOV R82, R58 ;  /* 0x0000003a00527202 */ /* 0x000fe20000000f00 */
[----:B------:R-:W-:Y:S02]  /*13480*/  HFMA2 R83, -RZ, RZ, 0, 2.384185791015625e-07 ;  /* 0x00000004ff537431 */ /* 0x000fe400000001ff */
[----:B------:R-:W-:-:S07]  /*13490*/  FADD.FTZ R59, R59, R240 ;  /* 0x000000f03b3b7221 */ /* 0x000fce0000010000 */
[----:B------:R-:W-:Y:S05]  /*134a0*/  WARPSYNC.COLLECTIVE R210, `(.L_x_444) ;  /* 0x00000000d2087348 */ /* 0x000fea0003c00000 */
[----:B------:R0:W1:Y:S02]  /*134b0*/  SHFL.BFLY P4, R240, R82, R83, R209 ;  /* 0x0c00005352f07389 */ /* 0x00006400000800d1 */
[----:B01----:R-:W-:Y:S05]  /*134c0*/  ENDCOLLECTIVE ;  /* 0x000000000000791b */ /* 0x003fea0003800000 */
.L_x_444:
[----:B------:R-:W-:Y:S01]  /*134d0*/  MOV R82, R59 ;  /* 0x0000003b00527202 */ /* 0x000fe20000000f00 */
[----:B------:R-:W-:-:S07]  /*134e0*/  FADD.FTZ R58, R58, R240 ;  /* 0x000000f03a3a7221 */ /* 0x000fce0000010000 */
[----:B------:R-:W-:Y:S05]  /*134f0*/  WARPSYNC.COLLECTIVE R210, `(.L_x_445) ;  /* 0x00000000d2087348 */ /* 0x000fea0003c00000 */
[----:B------:R0:W1:Y:S02]  /*13500*/  SHFL.BFLY P4, R240, R82, R83, R209 ;  /* 0x0c00005352f07389 */ /* 0x00006400000800d1 */
[----:B01----:R-:W-:Y:S05]  /*13510*/  ENDCOLLECTIVE ;  /* 0x000000000000791b */ /* 0x003fea0003800000 */
.L_x_445:
[----:B------:R-:W-:Y:S02]  /*13520*/  IMAD.MOV.U32 R82, RZ, RZ, R58 ;  /* 0x000000ffff527224 */ /* 0x000fe400078e003a */
[----:B------:R-:W-:Y:S02]  /*13530*/  HFMA2 R83, -RZ, RZ, 0, 4.76837158203125e-07 ;  /* 0x00000008ff537431 */ /* 0x000fe400000001ff */
[----:B------:R-:W-:-:S07]  /*13540*/  FADD.FTZ R59, R59, R240 ;  /* 0x000000f03b3b7221 */ /* 0x000fce0000010000 */
[----:B------:R-:W-:Y:S05]  /*13550*/  WARPSYNC.COLLECTIVE R210, `(.L_x_446) ;  /* 0x00000000d2087348 */ /* 0x000fea0003c00000 */
[----:B------:R0:W1:Y:S02]  /*13560*/  SHFL.BFLY P4, R240, R82, R83, R209 ;  /* 0x0c00005352f07389 */ /* 0x00006400000800d1 */
[----:B01----:R-:W-:Y:S05]  /*13570*/  ENDCOLLECTIVE ;  /* 0x000000000000791b */ /* 0x003fea0003800000 */
.L_x_446:
[----:B------:R-:W-:Y:S01]  /*13580*/  MOV R82, R59 ;  /* 0x0000003b00527202 */ /* 0x000fe20000000f00 */
[----:B------:R-:W-:-:S07]  /*13590*/  FADD.FTZ R58, R58, R240 ;  /* 0x000000f03a3a7221 */ /* 0x000fce0000010000 */
[----:B------:R-:W-:Y:S05]  /*135a0*/  WARPSYNC.COLLECTIVE R210, `(.L_x_447) ;  /* 0x00000000d2087348 */ /* 0x000fea0003c00000 */
[----:B------:R0:W1:Y:S02]  /*135b0*/  SHFL.BFLY P4, R240, R82, R83, R209 ;  /* 0x0c00005352f07389 */ /* 0x00006400000800d1 */
[----:B01----:R-:W-:Y:S05]  /*135c0*/  ENDCOLLECTIVE ;  /* 0x000000000000791b */ /* 0x003fea0003800000 */
.L_x_447:
[----:B------:R-:W-:Y:S01]  /*135d0*/  MOV R82, R58 ;  /* 0x0000003a00527202 */ /* 0x000fe20000000f00 */
[----:B------:R-:W-:Y:S02]  /*135e0*/  IMAD.MOV.U32 R83, RZ, RZ, 0x10 ;  /* 0x00000010ff537424 */ /* 0x000fe400078e00ff */
[----:B------:R-:W-:-:S07]  /*135f0*/  FADD.FTZ R59, R59, R240 ;  /* 0x000000f03b3b7221 */ /* 0x000fce0000010000 */
[----:B------:R-:W-:Y:S05]  /*13600*/  WARPSYNC.COLLECTIVE R210, `(.L_x_448) ;  /* 0x00000000d2087348 */ /* 0x000fea0003c00000 */
[----:B------:R0:W1:Y:S02]  /*13610*/  SHFL.BFLY P4, R240, R82, R83, R209 ;  /* 0x0c00005352f07389 */ /* 0x00006400000800d1 */
[----:B01----:R-:W-:Y:S05]  /*13620*/  ENDCOLLECTIVE ;  /* 0x000000000000791b */ /* 0x003fea0003800000 */
.L_x_448:
[----:B------:R-:W-:Y:S02]  /*13630*/  MOV R82, R59 ;  /* 0x0000003b00527202 */ /* 0x000fe40000000f00 */
[----:B------:R-:W-:-:S07]  /*13640*/  MOV R236, R240 ;  /* 0x000000f000ec7202 */ /* 0x000fce0000000f00 */
[----:B------:R-:W-:Y:S05]  /*13650*/  WARPSYNC.COLLECTIVE R210, `(.L_x_449) ;  /* 0x00000000d2087348 */ /* 0x000fea0003c00000 */
[----:B------:R0:W1:Y:S02]  /*13660*/  SHFL.BFLY P4, R240, R82, R83, R209 ;  /* 0x0c00005352f07389 */ /* 0x00006400000800d1 */
[----:B01----:R-:W-:Y:S05]  /*13670*/  ENDCOLLECTIVE ;  /* 0x000000000000791b */ /* 0x003fea0003800000 */
.L_x_449:
[----:B------:R-:W-:Y:S01]  /*13680*/  MOV R82, R240 ;  /* 0x000000f000527202 */ /* 0x000fe20000000f00 */
[----:B------:R-:W-:Y:S06]  /*13690*/  BRA `(.L_x_450) ;  /* 0xffffff1800d07947 */ /* 0x000fec000383ffff */
.L_x_451:
        /* <DEDUP_REMOVED lines=14> */
.L_x_7071:


//--------------------- .text._ZN10layer_norm22ln_bwd_finalize_kernelINS_22Kernel_traits_finalizeILj1280E13__nv_bfloat16S2_S2_S2_fjLb0ELj1024ELj4ENS_18Kernel_traits_baseILj1280ES2_S2_S2_S2_fjLj1024EEEEELb0ELb0EEEvNS_9BwdParamsE --------------------------
	.section	.text._ZN10layer_norm22ln_bwd_finalize_kernelINS_22Kernel_traits_finalizeILj1280E13__nv_bfloat16S2_S2_S2_fjLb0ELj1024ELj4ENS_18Kernel_traits_baseILj1280ES2_S2_S2_S2_fjLj1024EEEEELb0ELb0EEEvNS_9BwdParamsE,"ax",@progbits
	.align	128
        .global         _ZN10layer_norm22ln_bwd_finalize_kernelINS_22Kernel_traits_finalizeILj1280E13__nv_bfloat16S2_S2_S2_fjLb0ELj1024ELj4ENS_18Kernel_traits_baseILj1280ES2_S2_S2_S2_fjLj1024EEEEELb0ELb0EEEvNS_9BwdParamsE
        .type           _ZN10layer_norm22ln_bwd_finalize_kernelINS_22Kernel_traits_finalizeILj1280E13__nv_bfloat16S2_S2_S2_fjLb0ELj1024ELj4ENS_18Kernel_traits_baseILj1280ES2_S2_S2_S2_fjLj1024EEEEELb0ELb0EEEvNS_9BwdParamsE,@function
        .size           _ZN10layer_norm22ln_bwd_finalize_kernelINS_22Kernel_traits_finalizeILj1280E13__nv_bfloat16S2_S2_S2_fjLb0ELj1024ELj4ENS_18Kernel_traits_baseILj1280ES2_S2_S2_S2_fjLj1024EEEEELb0ELb0EEEvNS_9BwdParamsE,(.L_x_7072 - _ZN10layer_norm22ln_bwd_finalize_kernelINS_22Kernel_traits_finalizeILj1280E13__nv_bfloat16S2_S2_S2_fjLb0ELj1024ELj4ENS_18Kernel_traits_baseILj1280ES2_S2_S2_S2_fjLj1024EEEEELb0ELb0EEEvNS_9BwdParamsE)
        .other          _ZN10layer_norm22ln_bwd_finalize_kernelINS_22Kernel_traits_finalizeILj1280E13__nv_bfloat16S2_S2_S2_fjLb0ELj1024ELj4ENS_18Kernel_traits_baseILj1280ES2_S2_S2_S2_fjLj1024EEEEELb0ELb0EEEvNS_9BwdParamsE,@"STO_CUDA_ENTRY STV_DEFAULT"
_ZN10layer_norm22ln_bwd_finalize_kernelINS_22Kernel_traits_finalizeILj1280E13__nv_bfloat16S2_S2_S2_fjLb0ELj1024ELj4ENS_18Kernel_traits_baseILj1280ES2_S2_S2_S2_fjLj1024EEEEELb0ELb0EEEvNS_9BwdParamsE:
.text._ZN10layer_norm22ln_bwd_finalize_kernelINS_22Kernel_traits_finalizeILj1280E13__nv_bfloat16S2_S2_S2_fjLb0ELj1024ELj4ENS_18Kernel_traits_baseILj1280ES2_S2_S2_S2_fjLj1024EEEEELb0ELb0EEEvNS_9BwdParamsE:
[----:B------:R-:W-:Y:S01]  /*0000*/  LDC R1, c[0x0][0x37c] ;  /* 0x0000df00ff017b82 */ /* 0x000fe20000000800 */
[----:B------:R-:W0:Y:S01]  /*0010*/  S2R R0, SR_CTAID.X ;  /* 0x0000000000007919 */ /* 0x000e220000002500 */
[----:B------:R-:W1:Y:S01]  /*0020*/  S2R R2, SR_TID.X ;  /* 0x0000000000027919 */ /* 0x000e620000002100 */
[----:B0-----:R-:W-:-:S04]  /*0030*/  SHF.L.U32 R59, R0, 0x5, RZ ;  /* 0x00000005003b7819 */ /* 0x001fc800000006ff */
[----:B-1----:R-:W-:-:S04]  /*0040*/  LOP3.LUT R3, R59, 0x1f, R2, 0xf8, !PT ;  /* 0x0000001f3b037812 */ /* 0x002fc800078ef802 */
[----:B------:R-:W-:-:S13]  /*0050*/  ISETP.GT.U32.AND P0, PT, R3, 0x4ff, PT ;  /* 0x000004ff0300780c */ /* 0x000fda0003f04070 */
[----:B------:R-:W-:Y:S05]  /*0060*/  @P0 EXIT ;  /* 0x000000000000094d */ /* 0x000fea0003800000 */
[----:B------:R-:W0:Y:S01]  /*0070*/  LDC R56, c[0x0][0x388] ;  /* 0x0000e200ff387b82 */ /* 0x000e220000000800 */
[----:B------:R-:W1:Y:S01]  /*0080*/  LDCU UR8, c[0x0][0x380] ;  /* 0x00007000ff0877ac */ /* 0x000e620008000800 */
[----:B------:R-:W-:Y:S01]  /*0090*/  SHF.R.U32.HI R58, RZ, 0x5, R2 ;  /* 0x00000005ff3a7819 */ /* 0x000fe20000011602 */
[----:B------:R-:W-:Y:S01]  /*00a0*/  BSSY.RECONVERGENT B0, `(.L_x_452) ;  /* 0x0000142000007945 */ /* 0x000fe20003800200 */
[----:B------:R-:W-:Y:S01]  /*00b0*/  SHF.L.U32 R0, R0, 0x4, RZ ;  /* 0x0000000400007819 */ /* 0x000fe200000006ff */
[----:B------:R-:W2:Y:S01]  /*00c0*/  LDCU.64 UR6, c[0x0][0x358] ;  /* 0x00006b00ff0677ac */ /* 0x000ea20008000a00 */
[----:B------:R-:W-:Y:S01]  /*00d0*/  LOP3.LUT R17, R2, 0x1f, RZ, 0xc0, !PT ;  /* 0x0000001f02117812 */ /* 0x000fe200078ec0ff */
[----:B------:R-:W-:Y:S01]  /*00e0*/  HFMA2 R36, -RZ, RZ, 0, 0 ;  /* 0x00000000ff247431 */ /* 0x000fe200000001ff */
[----:B------:R-:W-:Y:S02]  /*00f0*/  LOP3.LUT R0, R0, 0x7ffffff0, RZ, 0xc0, !PT ;  /* 0x7ffffff000007812 */ /* 0x000fe400078ec0ff */
[----:B------:R-:W-:-:S02]  /*0100*/  MOV R2, RZ ;  /* 0x000000ff00027202 */ /* 0x000fc40000000f00 */
[----:B------:R-:W-:Y:S02]  /*0110*/  IADD3 R57, PT, PT, R17, R0, RZ ;  /* 0x0000000011397210 */ /* 0x000fe40007ffe0ff */
[----:B-1----:R-:W-:-:S04]  /*0120*/  ISETP.GE.U32.AND P0, PT, R58, UR8, PT ;  /* 0x000000083a007c0c */ /* 0x002fc8000bf06070 */
[----:B0-----:R-:W-:-:S13]  /*0130*/  ISETP.GE.U32.OR P0, PT, R3, R56, P0 ;  /* 0x000000380300720c */ /* 0x001fda0000706470 */
[----:B--2---:R-:W-:Y:S05]  /*0140*/  @P0 BRA `(.L_x_453) ;  /* 0x0000001000dc0947 */ /* 0x004fea0003800000 */
[----:B------:R-:W-:Y:S01]  /*0150*/  LOP3.LUT R3, R58, 0x20, RZ, 0xfc, !PT ;  /* 0x000000203a037812 */ /* 0x000fe200078efcff */
[----:B------:R-:W-:Y:S01]  /*0160*/  BSSY.RECONVERGENT B1, `(.L_x_454) ;  /* 0x00000b2000017945 */ /* 0x000fe20003800200 */
[-C--:B------:R-:W-:Y:S02]  /*0170*/  LOP3.LUT R5, RZ, R58.reuse, RZ, 0x33, !PT ;  /* 0x0000003aff057212 */ /* 0x080fe400078e33ff */
[----:B------:R-:W-:Y:S02]  /*0180*/  VIMNMX.U32 R0, PT, PT, R3, UR8, !PT ;  /* 0x0000000803007c48 */ /* 0x000fe4000ffe0000 */
[----:B------:R-:W-:Y:S02]  /*0190*/  MOV R2, RZ ;  /* 0x000000ff00027202 */ /* 0x000fe40000000f00 */
[----:B------:R-:W-:Y:S02]  /*01a0*/  IADD3 R5, PT, PT, R0, R5, RZ ;  /* 0x0000000500057210 */ /* 0x000fe40007ffe0ff */
[----:B------:R-:W-:-:S02]  /*01b0*/  MOV R0, R58 ;  /* 0x0000003a00007202 */ /* 0x000fc40000000f00 */
[C---:B------:R-:W-:Y:S02]  /*01c0*/  ISETP.GE.U32.AND P0, PT, R5.reuse, 0x1e0, PT ;  /* 0x000001e00500780c */ /* 0x040fe40003f06070 */
[----:B------:R-:W-:Y:S02]  /*01d0*/  MOV R36, RZ ;  /* 0x000000ff00247202 */ /* 0x000fe40000000f00 */
[----:B------:R-:W-:-:S09]  /*01e0*/  LEA.HI R5, R5, 0x1, RZ, 0x1b ;  /* 0x0000000105057811 */ /* 0x000fd200078fd8ff */
[----:B------:R-:W-:Y:S05]  /*01f0*/  @!P0 BRA `(.L_x_455) ;  /* 0x0000000800a08947 */ /* 0x000fea0003800000 */
[C---:B------:R-:W-:Y:S01]  /*0200*/  LOP3.LUT R7, R58.reuse, 0x180, RZ, 0xfc, !PT ;  /* 0x000001803a077812 */ /* 0x040fe200078efcff */
[-CC-:B------:R-:W-:Y:S01]  /*0210*/  IMAD R4, R3, R56.reuse, R59.reuse ;  /* 0x0000003803047224 */ /* 0x180fe200078e023b */
[C---:B------:R-:W-:Y:S01]  /*0220*/  LOP3.LUT R2, R58.reuse, 0x120, RZ, 0xfc, !PT ;  /* 0x000001203a027812 */ /* 0x040fe200078efcff */
[CCC-:B------:R-:W-:Y:S01]  /*0230*/  IMAD R32, R58.reuse, R56.reuse, R59.reuse ;  /* 0x000000383a207224 */ /* 0x1c0fe200078e023b */
[C---:B------:R-:W-:Y:S01]  /*0240*/  LOP3.LUT R9, R58.reuse, 0x1a0, RZ, 0xfc, !PT ;  /* 0x000001a03a097812 */ /* 0x040fe200078efcff */
[-CC-:B------:R-:W-:Y:S01]  /*0250*/  IMAD R10, R7, R56.reuse, R59.reuse ;  /* 0x00000038070a7224 */ /* 0x180fe200078e023b */
[----:B------:R-:W-:Y:S01]  /*0260*/  LOP3.LUT R3, R58, 0x140, RZ, 0xfc, !PT ;  /* 0x000001403a037812 */ /* 0x000fe200078efcff */
[-CC-:B------:R-:W-:Y:S01]  /*0270*/  IMAD R2, R2, R56.reuse, R59.reuse ;  /* 0x0000003802027224 */ /* 0x180fe200078e023b */
[C---:B------:R-:W-:Y:S01]  /*0280*/  LOP3.LUT R11, R58.reuse, 0x1c0, RZ, 0xfc, !PT ;  /* 0x000001c03a0b7812 */ /* 0x040fe200078efcff */
[----:B------:R-:W-:Y:S01]  /*0290*/  IMAD R12, R9, R56, R59 ;  /* 0x00000038090c7224 */ /* 0x000fe200078e023b */
[----:B------:R-:W-:-:S02]  /*02a0*/  LOP3.LUT R13, R58, 0x1e0, RZ, 0xfc, !PT ;  /* 0x000001e03a0d7812 */ /* 0x000fc400078efcff */
[C---:B------:R-:W-:Y:S01]  /*02b0*/  LOP3.LUT R0, R58.reuse, 0x100, RZ, 0xfc, !PT ;  /* 0x000001003a007812 */ /* 0x040fe200078efcff */
[-CC-:B------:R-:W-:Y:S01]  /*02c0*/  IMAD R14, R11, R56.reuse, R59.reuse ;  /* 0x000000380b0e7224 */ /* 0x180fe200078e023b */
[C---:B------:R-:W-:Y:S01]  /*02d0*/  LOP3.LUT R6, R58.reuse, 0x160, RZ, 0xfc, !PT ;  /* 0x000001603a067812 */ /* 0x040fe200078efcff */
[-CC-:B------:R-:W-:Y:S01]  /*02e0*/  IMAD R18, R13, R56.reuse, R59.reuse ;  /* 0x000000380d127224 */ /* 0x180fe200078e023b */
[----:B------:R-:W-:Y:S01]  /*02f0*/  LOP3.LUT R15, R58, 0x80, RZ, 0xfc, !PT ;  /* 0x000000803a0f7812 */ /* 0x000fe200078efcff */
[-CC-:B------:R-:W-:Y:S01]  /*0300*/  IMAD R0, R0, R56.reuse, R59.reuse ;  /* 0x0000003800007224 */ /* 0x180fe200078e023b */
[----:B------:R-:W-:Y:S01]  /*0310*/  LOP3.LUT R16, R58, 0xa0, RZ, 0xfc, !PT ;  /* 0x000000a03a107812 */ /* 0x000fe200078efcff */
[-CC-:B------:R-:W-:Y:S01]  /*0320*/  IMAD R8, R6, R56.reuse, R59.reuse ;  /* 0x0000003806087224 */ /* 0x180fe200078e023b */
[C---:B------:R-:W-:Y:S01]  /*0330*/  LOP3.LUT R19, R58.reuse, 0xc0, RZ, 0xfc, !PT ;  /* 0x000000c03a137812 */ /* 0x040fe200078efcff */
[-CC-:B------:R-:W-:Y:S01]  /*0340*/  IMAD R20, R15, R56.reuse, R59.reuse ;  /* 0x000000380f147224 */ /* 0x180fe200078e023b */
[----:B------:R-:W-:Y:S01]  /*0350*/  LOP3.LUT R21, R58, 0xe0, RZ, 0xfc, !PT ;  /* 0x000000e03a157812 */ /* 0x000fe200078efcff */
[-CC-:B------:R-:W-:Y:S01]  /*0360*/  IMAD R22, R16, R56.reuse, R59.reuse ;  /* 0x0000003810167224 */ /* 0x180fe200078e023b */
[C---:B------:R-:W-:Y:S01]  /*0370*/  LOP3.LUT R23, R58.reuse, 0x40, RZ, 0xfc, !PT ;  /* 0x000000403a177812 */ /* 0x040fe200078efcff */
[-CC-:B------:R-:W-:Y:S01]  /*0380*/  IMAD R24, R19, R56.reuse, R59.reuse ;  /* 0x0000003813187224 */ /* 0x180fe200078e023b */
[----:B------:R-:W-:Y:S01]  /*0390*/  LOP3.LUT R25, R58, 0x60, RZ, 0xfc, !PT ;  /* 0x000000603a197812 */ /* 0x000fe200078efcff */
[-CC-:B------:R-:W-:Y:S01]  /*03a0*/  IMAD R26, R21, R56.reuse, R59.reuse ;  /* 0x00000038151a7224 */ /* 0x180fe200078e023b */
[----:B------:R-:W-:Y:S01]  /*03b0*/  LOP3.LUT R27, R5, 0xffffff0, RZ, 0xc0, !PT ;  /* 0x0ffffff0051b7812 */ /* 0x000fe200078ec0ff */
[--C-:B------:R-:W-:Y:S01]  /*03c0*/  IMAD R28, R23, R56, R59.reuse ;  /* 0x00000038171c7224 */ /* 0x100fe200078e023b */
[----:B------:R-:W-:Y:S01]  /*03d0*/  IADD3 R5, PT, PT, R17, R4, RZ ;  /* 0x0000000411057210 */ /* 0x000fe20007ffe0ff */
[--C-:B------:R-:W-:Y:S01]  /*03e0*/  IMAD R4, R3, R56, R59.reuse ;  /* 0x0000003803047224 */ /* 0x100fe200078e023b */
[----:B------:R-:W-:Y:S01]  /*03f0*/  IADD3 R9, PT, PT, R17, R10, RZ ;  /* 0x0000000a11097210 */ /* 0x000fe20007ffe0ff */
[----:B------:R-:W-:Y:S01]  /*0400*/  IMAD R30, R25, R56, R59 ;  /* 0x00000038191e7224 */ /* 0x000fe200078e023b */
[C---:B------:R-:W-:Y:S01]  /*0410*/  IADD3 R6, PT, PT, R17.reuse, R2, RZ ;  /* 0x0000000211067210 */ /* 0x040fe20007ffe0ff */
[----:B------:R-:W-:Y:S01]  /*0420*/  HFMA2 R2, -RZ, RZ, 0, 0 ;  /* 0x00000000ff027431 */ /* 0x000fe200000001ff */
[----:B------:R-:W-:-:S02]  /*0430*/  IADD3 R10, PT, PT, R17, R12, RZ ;  /* 0x0000000c110a7210 */ /* 0x000fc40007ffe0ff */
[C---:B------:R-:W-:Y:S02]  /*0440*/  IADD3 R7, PT, PT, R17.reuse, R4, RZ ;  /* 0x0000000411077210 */ /* 0x040fe40007ffe0ff */
[C---:B------:R-:W-:Y:S02]  /*0450*/  IADD3 R11, PT, PT, R17.reuse, R14, RZ ;  /* 0x0000000e110b7210 */ /* 0x040fe40007ffe0ff */
[C---:B------:R-:W-:Y:S02]  /*0460*/  IADD3 R12, PT, PT, R17.reuse, R18, RZ ;  /* 0x00000012110c7210 */ /* 0x040fe40007ffe0ff */
[C---:B------:R-:W-:Y:S02]  /*0470*/  IADD3 R3, PT, PT, R17.reuse, R32, RZ ;  /* 0x0000002011037210 */ /* 0x040fe40007ffe0ff */
[C---:B------:R-:W-:Y:S02]  /*0480*/  IADD3 R16, PT, PT, R17.reuse, R0, RZ ;  /* 0x0000000011107210 */ /* 0x040fe40007ffe0ff */
[----:B------:R-:W-:-:S02]  /*0490*/  IADD3 R8, PT, PT, R17, R8, RZ ;  /* 0x0000000811087210 */ /* 0x000fc40007ffe0ff */
[C---:B------:R-:W-:Y:S02]  /*04a0*/  IADD3 R18, PT, PT, R17.reuse, R20, RZ ;  /* 0x0000001411127210 */ /* 0x040fe40007ffe0ff */
[C---:B------:R-:W-:Y:S02]  /*04b0*/  IADD3 R13, PT, PT, R17.reuse, R22, RZ ;  /* 0x00000016110d7210 */ /* 0x040fe40007ffe0ff */
[C---:B------:R-:W-:Y:S02]  /*04c0*/  IADD3 R14, PT, PT, R17.reuse, R24, RZ ;  /* 0x00000018110e7210 */ /* 0x040fe40007ffe0ff */
[C---:B------:R-:W-:Y:S02]  /*04d0*/  IADD3 R15, PT, PT, R17.reuse, R26, RZ ;  /* 0x0000001a110f7210 */ /* 0x040fe40007ffe0ff */
[C---:B------:R-:W-:Y:S02]  /*04e0*/  IADD3 R4, PT, PT, R17.reuse, R28, RZ ;  /* 0x0000001c11047210 */ /* 0x040fe40007ffe0ff */
[----:B------:R-:W-:-:S02]  /*04f0*/  IADD3 R17, PT, PT, R17, R30, RZ ;  /* 0x0000001e11117210 */ /* 0x000fc40007ffe0ff */
[----:B------:R-:W-:Y:S02]  /*0500*/  MOV R0, R58 ;  /* 0x0000003a00007202 */ /* 0x000fe40000000f00 */
[----:B------:R-:W-:-:S07]  /*0510*/  IADD3 R19, PT, PT, -R27, RZ, RZ ;  /* 0x000000ff1b137210 */ /* 0x000fce0007ffe1ff */
.L_x_456:
[----:B------:R-:W0:Y:S08]  /*0520*/  LDC.64 R52, c[0x0][0x440] ;  /* 0x00011000ff347b82 */ /* 0x000e300000000a00 */
[----:B------:R-:W1:Y:S01]  /*0530*/  LDC.64 R54, c[0x0][0x448] ;  /* 0x00011200ff367b82 */ /* 0x000e620000000a00 */
[----:B0-----:R-:W-:-:S04]  /*0540*/  IMAD.WIDE.U32 R28, R5, 0x4, R52 ;  /* 0x00000004051c7825 */ /* 0x001fc800078e0034 */
[--C-:B------:R-:W-:Y:S01]  /*0550*/  IMAD.WIDE.U32 R26, R3, 0x4, R52.reuse ;  /* 0x00000004031a7825 */ /* 0x100fe200078e0034 */
[----:B------:R0:W2:Y:S03]  /*0560*/  LDG.E R50, desc[UR6][R28.64] ;  /* 0x000000061c327981 */ /* 0x0000a6000c1e1900 */
[----:B------:R-:W-:Y:S01]  /*0570*/  IMAD.WIDE.U32 R24, R13, 0x4, R52 ;  /* 0x000000040d187825 */ /* 0x000fe200078e0034 */
[----:B------:R3:W4:Y:S03]  /*0580*/  LDG.E R51, desc[UR6][R26.64] ;  /* 0x000000061a337981 */ /* 0x000726000c1e1900 */
[----:B-1----:R-:W-:Y:S02]  /*0590*/  IMAD.WIDE.U32 R46, R3, 0x4, R54 ;  /* 0x00000004032e7825 */ /* 0x002fe400078e0036 */
[----:B------:R-:W5:Y:S02]  /*05a0*/  LDG.E R25, desc[UR6][R24.64] ;  /* 0x0000000618197981 */ /* 0x000f64000c1e1900 */
[----:B------:R-:W-:-:S02]  /*05b0*/  IMAD.WIDE.U32 R22, R14, 0x4, R52 ;  /* 0x000000040e167825 */ /* 0x000fc400078e0034 */
[----:B------:R-:W5:Y:S02]  /*05c0*/  LDG.E R46, desc[UR6][R46.64] ;  /* 0x000000062e2e7981 */ /* 0x000f64000c1e1900 */
[----:B------:R-:W-:-:S04]  /*05d0*/  IMAD.WIDE.U32 R20, R15, 0x4, R52 ;  /* 0x000000040f147825 */ /* 0x000fc800078e0034 */
[----:B0-----:R-:W-:Y:S01]  /*05e0*/  IMAD.WIDE.U32 R28, R16, 0x4, R52 ;  /* 0x00000004101c7825 */ /* 0x001fe200078e0034 */
[----:B------:R-:W5:Y:S03]  /*05f0*/  LDG.E R24, desc[UR6][R22.64] ;  /* 0x0000000616187981 */ /* 0x000f66000c1e1900 */
[----:B------:R-:W-:-:S04]  /*0600*/  IMAD.WIDE.U32 R44, R5, 0x4, R54 ;  /* 0x00000004052c7825 */ /* 0x000fc800078e0036 */
[--C-:B------:R-:W-:Y:S02]  /*0610*/  IMAD.WIDE.U32 R48, R4, 0x4, R52.reuse ;  /* 0x0000000404307825 */ /* 0x100fe400078e0034 */
[----:B------:R-:W5:Y:S04]  /*0620*/  LDG.E R44, desc[UR6][R44.64] ;  /* 0x000000062c2c7981 */ /* 0x000f68000c1e1900 */
[----:B------:R0:W5:Y:S01]  /*0630*/  LDG.E R23, desc[UR6][R20.64] ;  /* 0x0000000614177981 */ /* 0x000162000c1e1900 */
[----:B------:R-:W-:-:S03]  /*0640*/  IMAD.WIDE.U32 R40, R18, 0x4, R52 ;  /* 0x0000000412287825 */ /* 0x000fc600078e0034 */
[----:B------:R1:W5:Y:S01]  /*0650*/  LDG.E R22, desc[UR6][R28.64] ;  /* 0x000000061c167981 */ /* 0x000362000c1e1900 */
[----:B---3--:R-:W-:-:S03]  /*0660*/  IMAD.WIDE.U32 R26, R7, 0x4, R52 ;  /* 0x00000004071a7825 */ /* 0x008fc600078e0034 */
[----:B------:R-:W3:Y:S01]  /*0670*/  LDG.E R48, desc[UR6][R48.64] ;  /* 0x0000000630307981 */ /* 0x000ee2000c1e1900 */
[----:B0-----:R-:W-:-:S03]  /*0680*/  IMAD.WIDE.U32 R20, R6, 0x4, R52 ;  /* 0x0000000406147825 */ /* 0x001fc600078e0034 */
[----:B------:R-:W3:Y:S01]  /*0690*/  LDG.E R40, desc[UR6][R40.64] ;  /* 0x0000000628287981 */ /* 0x000ee2000c1e1900 */
[----:B-1----:R-:W-:-:S03]  /*06a0*/  IMAD.WIDE.U32 R28, R4, 0x4, R54 ;  /* 0x00000004041c7825 */ /* 0x002fc600078e0036 */
[----:B------:R-:W3:Y:S01]  /*06b0*/  LDG.E R21, desc[UR6][R20.64] ;  /* 0x0000000614157981 */ /* 0x000ee2000c1e1900 */
[----:B------:R-:W-:-:S03]  /*06c0*/  IMAD.WIDE.U32 R42, R17, 0x4, R52 ;  /* 0x00000004112a7825 */ /* 0x000fc600078e0034 */
[----:B------:R-:W3:Y:S01]  /*06d0*/  LDG.E R38, desc[UR6][R28.64] ;  /* 0x000000061c267981 */ /* 0x000ee2000c1e1900 */
[----:B------:R-:W-:-:S03]  /*06e0*/  IMAD.WIDE.U32 R32, R17, 0x4, R54 ;  /* 0x0000000411207825 */ /* 0x000fc600078e0036 */
[----:B------:R-:W3:Y:S01]  /*06f0*/  LDG.E R42, desc[UR6][R42.64] ;  /* 0x000000062a2a7981 */ /* 0x000ee2000c1e1900 */
[----:B------:R-:W-:-:S03]  /*0700*/  IMAD.WIDE.U32 R34, R18, 0x4, R54 ;  /* 0x0000000412227825 */ /* 0x000fc600078e0036 */
[----:B------:R0:W3:Y:S04]  /*0710*/  LDG.E R20, desc[UR6][R26.64] ;  /* 0x000000061a147981 */ /* 0x0000e8000c1e1900 */
[----:B------:R1:W3:Y:S01]  /*0720*/  LDG.E R41, desc[UR6][R32.64] ;  /* 0x0000000620297981 */ /* 0x0002e2000c1e1900 */
[----:B------:R-:W-:-:S03]  /*0730*/  IMAD.WIDE.U32 R30, R9, 0x4, R52 ;  /* 0x00000004091e7825 */ /* 0x000fc600078e0034 */
[----:B------:R1:W3:Y:S01]  /*0740*/  LDG.E R43, desc[UR6][R34.64] ;  /* 0x00000006222b7981 */ /* 0x0002e2000c1e1900 */
[----:B0-----:R-:W-:-:S03]  /*0750*/  IMAD.WIDE.U32 R26, R8, 0x4, R52 ;  /* 0x00000004081a7825 */ /* 0x001fc600078e0034 */
[----:B------:R-:W3:Y:S01]  /*0760*/  LDG.E R39, desc[UR6][R30.64] ;  /* 0x000000061e277981 */ /* 0x000ee2000c1e1900 */
[----:B-1----:R-:W-:-:S03]  /*0770*/  IMAD.WIDE.U32 R32, R13, 0x4, R54 ;  /* 0x000000040d207825 */ /* 0x002fc600078e0036 */
[----:B------:R0:W3:Y:S01]  /*0780*/  LDG.E R37, desc[UR6][R26.64] ;  /* 0x000000061a257981 */ /* 0x0000e2000c1e1900 */
[----:B------:R-:W-:-:S03]  /*0790*/  IMAD.WIDE.U32 R34, R14, 0x4, R54 ;  /* 0x000000040e227825 */ /* 0x000fc600078e0036 */
[----:B------:R-:W3:Y:S01]  /*07a0*/  LDG.E R32, desc[UR6][R32.64] ;  /* 0x0000000620207981 */ /* 0x000ee2000c1e1900 */
[----:B------:R-:W-:-:S03]  /*07b0*/  IMAD.WIDE.U32 R28, R11, 0x4, R52 ;  /* 0x000000040b1c7825 */ /* 0x000fc600078e0034 */
[----:B------:R-:W3:Y:S01]  /*07c0*/  LDG.E R34, desc[UR6][R34.64] ;  /* 0x0000000622227981 */ /* 0x000ee2000c1e1900 */
[----:B0-----:R-:W-:-:S03]  /*07d0*/  IMAD.WIDE.U32 R26, R10, 0x4, R52 ;  /* 0x000000040a1a7825 */ /* 0x001fc600078e0034 */
[----:B------:R0:W3:Y:S01]  /*07e0*/  LDG.E R47, desc[UR6][R28.64] ;  /* 0x000000061c2f7981 */ /* 0x0000e2000c1e1900 */
[----:B------:R-:W-:-:S03]  /*07f0*/  IMAD.WIDE.U32 R30, R12, 0x4, R52 ;  /* 0x000000040c1e7825 */ /* 0x000fc600078e0034 */
[----:B------:R1:W3:Y:S04]  /*0800*/  LDG.E R45, desc[UR6][R26.64] ;  /* 0x000000061a2d7981 */ /* 0x0002e8000c1e1900 */
[----:B------:R1:W3:Y:S01]  /*0810*/  LDG.E R49, desc[UR6][R30.64] ;  /* 0x000000061e317981 */ /* 0x0002e2000c1e1900 */
[----:B0-----:R-:W-:-:S04]  /*0820*/  IMAD.WIDE.U32 R28, R16, 0x4, R54 ;  /* 0x00000004101c7825 */ /* 0x001fc800078e0036 */
[--C-:B-1----:R-:W-:Y:S01]  /*0830*/  IMAD.WIDE.U32 R26, R15, 0x4, R54.reuse ;  /* 0x000000040f1a7825 */ /* 0x102fe200078e0036 */
[----:B------:R-:W3:Y:S03]  /*0840*/  LDG.E R35, desc[UR6][R28.64] ;  /* 0x000000061c237981 */ /* 0x000ee6000c1e1900 */
[--C-:B------:R-:W-:Y:S01]  /*0850*/  IMAD.WIDE.U32 R30, R6, 0x4, R54.reuse ;  /* 0x00000004061e7825 */ /* 0x100fe200078e0036 */
[----:B------:R0:W3:Y:S05]  /*0860*/  LDG.E R33, desc[UR6][R26.64] ;  /* 0x000000061a217981 */ /* 0x0000ea000c1e1900 */
[----:B------:R-:W3:Y:S01]  /*0870*/  LDG.E R30, desc[UR6][R30.64] ;  /* 0x000000061e1e7981 */ /* 0x000ee2000c1e1900 */
[----:B0-----:R-:W-:-:S05]  /*0880*/  IMAD.WIDE.U32 R26, R7, 0x4, R54 ;  /* 0x00000004071a7825 */ /* 0x001fca00078e0036 */
[----:B------:R0:W3:Y:S01]  /*0890*/  LDG.E R31, desc[UR6][R26.64] ;  /* 0x000000061a1f7981 */ /* 0x0000e2000c1e1900 */
[----:B------:R-:W-:-:S06]  /*08a0*/  IMAD.WIDE.U32 R28, R8, 0x4, R54 ;  /* 0x00000004081c7825 */ /* 0x000fcc00078e0036 */
[----:B------:R-:W3:Y:S01]  /*08b0*/  LDG.E R28, desc[UR6][R28.64] ;  /* 0x000000061c1c7981 */ /* 0x000ee2000c1e1900 */
[----:B0-----:R-:W-:-:S05]  /*08c0*/  IMAD.WIDE.U32 R26, R9, 0x4, R54 ;  /* 0x00000004091a7825 */ /* 0x001fca00078e0036 */
[----:B------:R0:W3:Y:S02]  /*08d0*/  LDG.E R52, desc[UR6][R26.64] ;  /* 0x000000061a347981 */ /* 0x0000e4000c1e1900 */
[----:B0-----:R-:W-:-:S05]  /*08e0*/  IMAD.WIDE.U32 R26, R10, 0x4, R54 ;  /* 0x000000040a1a7825 */ /* 0x001fca00078e0036 */
[----:B------:R0:W3:Y:S02]  /*08f0*/  LDG.E R53, desc[UR6][R26.64] ;  /* 0x000000061a357981 */ /* 0x0000e4000c1e1900 */
[----:B0-----:R-:W-:-:S05]  /*0900*/  IMAD.WIDE.U32 R26, R11, 0x4, R54 ;  /* 0x000000040b1a7825 */ /* 0x001fca00078e0036 */
[----:B------:R0:W3:Y:S02]  /*0910*/  LDG.E R60, desc[UR6][R26.64] ;  /* 0x000000061a3c7981 */ /* 0x0000e4000c1e1900 */
[----:B0-----:R-:W-:-:S05]  /*0920*/  IMAD.WIDE.U32 R26, R12, 0x4, R54 ;  /* 0x000000040c1a7825 */ /* 0x001fca00078e0036 */
[----:B------:R-:W3:Y:S01]  /*0930*/  LDG.E R54, desc[UR6][R26.64] ;  /* 0x000000061a367981 */ /* 0x000ee2000c1e1900 */
[----:B------:R-:W-:-:S04]  /*0940*/  IADD3 R19, PT, PT, R19, 0x10, RZ ;  /* 0x0000001013137810 */ /* 0x000fc80007ffe0ff */
[----:B------:R-:W-:Y:S02]  /*0950*/  ISETP.NE.AND P0, PT, R19, RZ, PT ;  /* 0x000000ff1300720c */ /* 0x000fe40003f05270 */
[----:B------:R-:W-:Y:S02]  /*0960*/  IADD3 R0, PT, PT, R0, 0x200, RZ ;  /* 0x0000020000007810 */ /* 0x000fe40007ffe0ff */
[C---:B------:R-:W-:Y:S02]  /*0970*/  LEA R3, R56.reuse, R3, 0x9 ;  /* 0x0000000338037211 */ /* 0x040fe400078e48ff */
[C---:B------:R-:W-:Y:S02]  /*0980*/  LEA R5, R56.reuse, R5, 0x9 ;  /* 0x0000000538057211 */ /* 0x040fe400078e48ff */
[C---:B------:R-:W-:Y:S02]  /*0990*/  LEA R4, R56.reuse, R4, 0x9 ;  /* 0x0000000438047211 */ /* 0x040fe400078e48ff */
[----:B------:R-:W-:-:S02]  /*09a0*/  LEA R17, R56, R17, 0x9 ;  /* 0x0000001138117211 */ /* 0x000fc400078e48ff */
[C---:B------:R-:W-:Y:S02]  /*09b0*/  LEA R18, R56.reuse, R18, 0x9 ;  /* 0x0000001238127211 */ /* 0x040fe400078e48ff */
[C---:B------:R-:W-:Y:S02]  /*09c0*/  LEA R13, R56.reuse, R13, 0x9 ;  /* 0x0000000d380d7211 */ /* 0x040fe400078e48ff */
        /* <DEDUP_REMOVED lines=9> */
[----:B------:R-:W-:Y:S01]  /*0a60*/  LEA R12, R56, R12, 0x9 ;  /* 0x0000000c380c7211 */ /* 0x000fe200078e48ff */
[----:B----4-:R-:W-:-:S04]  /*0a70*/  FADD.FTZ R55, R51, R2 ;  /* 0x0000000233377221 */ /* 0x010fc80000010000 */
[----:B--2---:R-:W-:Y:S01]  /*0a80*/  FADD.FTZ R55, R55, R50 ;  /* 0x0000003237377221 */ /* 0x004fe20000010000 */
[----:B-----5:R-:W-:-:S04]  /*0a90*/  FADD.FTZ R51, R46, R36 ;  /* 0x000000242e337221 */ /* 0x020fc80000010000 */
[----:B------:R-:W-:Y:S01]  /*0aa0*/  FADD.FTZ R51, R51, R44 ;  /* 0x0000002c33337221 */ /* 0x000fe20000010000 */
[----:B---3--:R-:W-:-:S03]  /*0ab0*/  FADD.FTZ R55, R55, R48 ;  /* 0x0000003037377221 */ /* 0x008fc60000010000 */
[----:B------:R-:W-:Y:S01]  /*0ac0*/  FADD.FTZ R38, R51, R38 ;  /* 0x0000002633267221 */ /* 0x000fe20000010000 */
[----:B------:R-:W-:-:S04]  /*0ad0*/  FADD.FTZ R55, R55, R42 ;  /* 0x0000002a37377221 */ /* 0x000fc80000010000 */
        /* <DEDUP_REMOVED lines=8> */
[----:B------:R-:W-:-:S04]  /*0b60*/  FADD.FTZ R22, R23, R22 ;  /* 0x0000001617167221 */ /* 0x000fc80000010000 */
[----:B------:R-:W-:Y:S01]  /*0b70*/  FADD.FTZ R21, R22, R21 ;  /* 0x0000001516157221 */ /* 0x000fe20000010000 */
[----:B------:R-:W-:-:S04]  /*0b80*/  FADD.FTZ R34, R34, R33 ;  /* 0x0000002122227221 */ /* 0x000fc80000010000 */
[----:B------:R-:W-:-:S04]  /*0b90*/  FADD.FTZ R35, R34, R35 ;  /* 0x0000002322237221 */ /* 0x000fc80000010000 */
[----:B------:R-:W-:Y:S01]  /*0ba0*/  FADD.FTZ R30, R35, R30 ;  /* 0x0000001e231e7221 */ /* 0x000fe20000010000 */
[----:B------:R-:W-:-:S03]  /*0bb0*/  FADD.FTZ R20, R21, R20 ;  /* 0x0000001415147221 */ /* 0x000fc60000010000 */
[----:B------:R-:W-:Y:S01]  /*0bc0*/  FADD.FTZ R31, R30, R31 ;  /* 0x0000001f1e1f7221 */ /* 0x000fe20000010000 */
[----:B------:R-:W-:-:S03]  /*0bd0*/  FADD.FTZ R20, R20, R37 ;  /* 0x0000002514147221 */ /* 0x000fc60000010000 */
[----:B------:R-:W-:Y:S01]  /*0be0*/  FADD.FTZ R31, R31, R28 ;  /* 0x0000001c1f1f7221 */ /* 0x000fe20000010000 */
[----:B------:R-:W-:-:S03]  /*0bf0*/  FADD.FTZ R20, R20, R39 ;  /* 0x0000002714147221 */ /* 0x000fc60000010000 */
[----:B------:R-:W-:Y:S01]  /*0c00*/  FADD.FTZ R52, R31, R52 ;  /* 0x000000341f347221 */ /* 0x000fe20000010000 */
[----:B------:R-:W-:-:S04]  /*0c10*/  FADD.FTZ R20, R20, R45 ;  /* 0x0000002d14147221 */ /* 0x000fc80000010000 */
[----:B------:R-:W-:Y:S01]  /*0c20*/  FADD.FTZ R20, R20, R47 ;  /* 0x0000002f14147221 */ /* 0x000fe20000010000 */
[----:B------:R-:W-:-:S03]  /*0c30*/  FADD.FTZ R53, R52, R53 ;  /* 0x0000003534357221 */ /* 0x000fc60000010000 */
[----:B------:R-:W-:Y:S01]  /*0c40*/  FADD.FTZ R2, R20, R49 ;  /* 0x0000003114027221 */ /* 0x000fe20000010000 */
[----:B------:R-:W-:-:S04]  /*0c50*/  FADD.FTZ R53, R53, R60 ;  /* 0x0000003c35357221 */ /* 0x000fc80000010000 */
[----:B------:R-:W-:Y:S01]  /*0c60*/  FADD.FTZ R36, R53, R54 ;  /* 0x0000003635247221 */ /* 0x000fe20000010000 */
[----:B------:R-:W-:Y:S06]  /*0c70*/  @P0 BRA `(.L_x_456) ;  /* 0xfffffff800280947 */ /* 0x000fec000383ffff */
.L_x_455:
[----:B------:R-:W-:Y:S05]  /*0c80*/  BSYNC.RECONVERGENT B1 ;  /* 0x0000000000017941 */ /* 0x000fea0003800200 */
.L_x_454:
[----:B------:R-:W0:Y:S01]  /*0c90*/  LDCU UR4, c[0x0][0x380] ;  /* 0x00007000ff0477ac */ /* 0x000e220008000800 */
[----:B------:R-:W-:Y:S02]  /*0ca0*/  LOP3.LUT R3, R58, 0x20, RZ, 0xfc, !PT ;  /* 0x000000203a037812 */ /* 0x000fe400078efcff */
[----:B------:R-:W-:Y:S02]  /*0cb0*/  LOP3.LUT R4, RZ, R58, RZ, 0x33, !PT ;  /* 0x0000003aff047212 */ /* 0x000fe400078e33ff */
[----:B0-----:R-:W-:-:S04]  /*0cc0*/  VIMNMX.U32 R3, PT, PT, R3, UR4, !PT ;  /* 0x0000000403037c48 */ /* 0x001fc8000ffe0000 */
[----:B------:R-:W-:-:S04]  /*0cd0*/  IADD3 R3, PT, PT, R3, R4, RZ ;  /* 0x0000000403037210 */ /* 0x000fc80007ffe0ff */
[----:B------:R-:W-:-:S04]  /*0ce0*/  LEA.HI R9, R3, 0x1, RZ, 0x1b ;  /* 0x0000000103097811 */ /* 0x000fc800078fd8ff */
[----:B------:R-:W-:-:S04]  /*0cf0*/  LOP3.LUT R3, R9, 0xf, RZ, 0xc0, !PT ;  /* 0x0000000f09037812 */ /* 0x000fc800078ec0ff */
[----:B------:R-:W-:-:S13]  /*0d00*/  ISETP.NE.AND P0, PT, R3, RZ, PT ;  /* 0x000000ff0300720c */ /* 0x000fda0003f05270 */
[----:B------:R-:W-:Y:S05]  /*0d10*/  @!P0 BRA `(.L_x_453) ;  /* 0x0000000400e88947 */ /* 0x000fea0003800000 */
[----:B------:R-:W0:Y:S01]  /*0d20*/  S2R R8, SR_TID.X ;  /* 0x0000000000087919 */ /* 0x000e220000002100 */
[----:B------:R-:W-:Y:S01]  /*0d30*/  ISETP.GE.U32.AND P0, PT, R3, 0x8, PT ;  /* 0x000000080300780c */ /* 0x000fe20003f06070 */
[----:B------:R-:W-:Y:S01]  /*0d40*/  BSSY.RECONVERGENT B1, `(.L_x_457) ;  /* 0x0000040000017945 */ /* 0x000fe20003800200 */
[----:B------:R-:W-:-:S04]  /*0d50*/  LOP3.LUT R34, R9, 0x7, RZ, 0xc0, !PT ;  /* 0x0000000709227812 */ /* 0x000fc800078ec0ff */
[----:B------:R-:W-:Y:S02]  /*0d60*/  ISETP.NE.AND P1, PT, R34, RZ, PT ;  /* 0x000000ff2200720c */ /* 0x000fe40003f25270 */
[----:B0-----:R-:W-:-:S05]  /*0d70*/  LOP3.LUT R3, R59, 0x1f, R8, 0xf8, !PT ;  /* 0x0000001f3b037812 */ /* 0x001fca00078ef808 */
[----:B------:R-:W-:Y:S06]  /*0d80*/  @!P0 BRA `(.L_x_458) ;  /* 0x0000000000ec8947 */ /* 0x000fec0003800000 */
[----:B------:R-:W0:Y:S01]  /*0d90*/  LDC.64 R6, c[0x0][0x440] ;  /* 0x00011000ff067b82 */ /* 0x000e220000000a00 */
[----:B------:R-:W-:-:S05]  /*0da0*/  IMAD R11, R0, R56, R3 ;  /* 0x00000038000b7224 */ /* 0x000fca00078e0203 */
[CC--:B------:R-:W-:Y:S02]  /*0db0*/  LEA R23, R56.reuse, R11.reuse, 0x5 ;  /* 0x0000000b38177211 */ /* 0x0c0fe400078e28ff */
[----:B------:R-:W1:Y:S01]  /*0dc0*/  LDC.64 R4, c[0x0][0x448] ;  /* 0x00011200ff047b82 */ /* 0x000e620000000a00 */
[CC--:B------:R-:W-:Y:S02]  /*0dd0*/  LEA R27, R56.reuse, R11.reuse, 0x6 ;  /* 0x0000000b381b7211 */ /* 0x0c0fe400078e30ff */
[C---:B------:R-:W-:Y:S02]  /*0de0*/  LEA R35, R56.reuse, R11, 0x7 ;  /* 0x0000000b38237211 */ /* 0x040fe400078e38ff */
[----:B------:R-:W-:Y:S01]  /*0df0*/  LEA R33, R56, R27, 0x5 ;  /* 0x0000001b38217211 */ /* 0x000fe200078e28ff */
[----:B0-----:R-:W-:-:S04]  /*0e00*/  IMAD.WIDE.U32 R12, R11, 0x4, R6 ;  /* 0x000000040b0c7825 */ /* 0x001fc800078e0006 */
[----:B------:R-:W-:-:S04]  /*0e10*/  IMAD.WIDE.U32 R20, R23, 0x4, R6 ;  /* 0x0000000417147825 */ /* 0x000fc800078e0006 */
[--C-:B-1----:R-:W-:Y:S01]  /*0e20*/  IMAD.WIDE.U32 R14, R11, 0x4, R4.reuse ;  /* 0x000000040b0e7825 */ /* 0x102fe200078e0004 */
[----:B------:R0:W2:Y:S03]  /*0e30*/  LDG.E R10, desc[UR6][R20.64] ;  /* 0x00000006140a7981 */ /* 0x0000a6000c1e1900 */
[----:B------:R-:W-:Y:S01]  /*0e40*/  IMAD.WIDE.U32 R22, R23, 0x4, R4 ;  /* 0x0000000417167825 */ /* 0x000fe200078e0004 */
[----:B------:R1:W3:Y:S03]  /*0e50*/  LDG.E R11, desc[UR6][R12.64] ;  /* 0x000000060c0b7981 */ /* 0x0002e6000c1e1900 */
[C---:B------:R-:W-:Y:S01]  /*0e60*/  IMAD.WIDE.U32 R24, R27.reuse, 0x4, R6 ;  /* 0x000000041b187825 */ /* 0x040fe200078e0006 */
[----:B------:R4:W5:Y:S03]  /*0e70*/  LDG.E R19, desc[UR6][R14.64] ;  /* 0x000000060e137981 */ /* 0x000966000c1e1900 */
[----:B------:R-:W-:Y:S01]  /*0e80*/  IMAD.WIDE.U32 R26, R27, 0x4, R4 ;  /* 0x000000041b1a7825 */ /* 0x000fe200078e0004 */
[----:B------:R-:W2:Y:S03]  /*0e90*/  LDG.E R18, desc[UR6][R22.64] ;  /* 0x0000000616127981 */ /* 0x000ea6000c1e1900 */
[C---:B------:R-:W-:Y:S01]  /*0ea0*/  IMAD.WIDE.U32 R28, R33.reuse, 0x4, R6 ;  /* 0x00000004211c7825 */ /* 0x040fe200078e0006 */
[----:B------:R4:W2:Y:S03]  /*0eb0*/  LDG.E R17, desc[UR6][R24.64] ;  /* 0x0000000618117981 */ /* 0x0008a6000c1e1900 */
[----:B0-----:R-:W-:Y:S01]  /*0ec0*/  IMAD.WIDE.U32 R20, R33, 0x4, R4 ;  /* 0x0000000421147825 */ /* 0x001fe200078e0004 */
[----:B------:R-:W2:Y:S01]  /*0ed0*/  LDG.E R27, desc[UR6][R26.64] ;  /* 0x000000061a1b7981 */ /* 0x000ea2000c1e1900 */
[----:B-1----:R-:W-:-:S02]  /*0ee0*/  LEA R13, R56, R35, 0x5 ;  /* 0x00000023380d7211 */ /* 0x002fc400078e28ff */
[C---:B------:R-:W-:Y:S01]  /*0ef0*/  IMAD.WIDE.U32 R32, R35.reuse, 0x4, R4 ;  /* 0x0000000423207825 */ /* 0x040fe200078e0004 */
[----:B------:R-:W2:Y:S01]  /*0f00*/  LDG.E R29, desc[UR6][R28.64] ;  /* 0x000000061c1d7981 */ /* 0x000ea2000c1e1900 */
[C---:B----4-:R-:W-:Y:S02]  /*0f10*/  LEA R15, R56.reuse, R35, 0x6 ;  /* 0x00000023380f7211 */ /* 0x050fe400078e30ff */
[--C-:B------:R-:W-:Y:S01]  /*0f20*/  IMAD.WIDE.U32 R30, R35, 0x4, R6.reuse ;  /* 0x00000004231e7825 */ /* 0x100fe200078e0006 */
[----:B------:R-:W4:Y:S03]  /*0f30*/  LDG.E R21, desc[UR6][R20.64] ;  /* 0x0000000614157981 */ /* 0x000f26000c1e1900 */
[C---:B------:R-:W-:Y:S01]  /*0f40*/  IMAD.WIDE.U32 R24, R13.reuse, 0x4, R6 ;  /* 0x000000040d187825 */ /* 0x040fe200078e0006 */
[----:B------:R0:W4:Y:S03]  /*0f50*/  LDG.E R16, desc[UR6][R30.64] ;  /* 0x000000061e107981 */ /* 0x000126000c1e1900 */
[----:B------:R-:W-:Y:S01]  /*0f60*/  IMAD.WIDE.U32 R22, R13, 0x4, R4 ;  /* 0x000000040d167825 */ /* 0x000fe200078e0004 */
[----:B------:R-:W4:Y:S03]  /*0f70*/  LDG.E R33, desc[UR6][R32.64] ;  /* 0x0000000620217981 */ /* 0x000f26000c1e1900 */
[----:B------:R-:W-:Y:S01]  /*0f80*/  IMAD.WIDE.U32 R12, R15, 0x4, R6 ;  /* 0x000000040f0c7825 */ /* 0x000fe200078e0006 */
[----:B------:R-:W4:Y:S01]  /*0f90*/  LDG.E R25, desc[UR6][R24.64] ;  /* 0x0000000618197981 */ /* 0x000f22000c1e1900 */
[----:B0-----:R-:W-:-:S02]  /*0fa0*/  LEA R31, R56, R15, 0x5 ;  /* 0x0000000f381f7211 */ /* 0x001fc400078e28ff */
[----:B------:R-:W-:Y:S01]  /*0fb0*/  IMAD.WIDE.U32 R14, R15, 0x4, R4 ;  /* 0x000000040f0e7825 */ /* 0x000fe200078e0004 */
[----:B------:R-:W4:Y:S03]  /*0fc0*/  LDG.E R23, desc[UR6][R22.64] ;  /* 0x0000000616177981 */ /* 0x000f26000c1e1900 */
[C---:B------:R-:W-:Y:S01]  /*0fd0*/  IMAD.WIDE.U32 R6, R31.reuse, 0x4, R6 ;  /* 0x000000041f067825 */ /* 0x040fe200078e0006 */
[----:B------:R-:W4:Y:S03]  /*0fe0*/  LDG.E R13, desc[UR6][R12.64] ;  /* 0x000000060c0d7981 */ /* 0x000f26000c1e1900 */
[----:B------:R-:W-:Y:S01]  /*0ff0*/  IMAD.WIDE.U32 R4, R31, 0x4, R4 ;  /* 0x000000041f047825 */ /* 0x000fe200078e0004 */
[----:B------:R-:W4:Y:S04]  /*1000*/  LDG.E R15, desc[UR6][R14.64] ;  /* 0x000000060e0f7981 */ /* 0x000f28000c1e1900 */
[----:B------:R-:W4:Y:S04]  /*1010*/  LDG.E R6, desc[UR6][R6.64] ;  /* 0x0000000606067981 */ /* 0x000f28000c1e1900 */
[----:B------:R-:W4:Y:S01]  /*1020*/  LDG.E R4, desc[UR6][R4.64] ;  /* 0x0000000604047981 */ /* 0x000f22000c1e1900 */
[----:B------:R-:W-:Y:S01]  /*1030*/  IADD3 R0, PT, PT, R0, 0x100, RZ ;  /* 0x0000010000007810 */ /* 0x000fe20007ffe0ff */
[----:B---3--:R-:W-:Y:S01]  /*1040*/  FADD.FTZ R11, R2, R11 ;  /* 0x0000000b020b7221 */ /* 0x008fe20000010000 */
[----:B-----5:R-:W-:-:S03]  /*1050*/  FADD.FTZ R19, R36, R19 ;  /* 0x0000001324137221 */ /* 0x020fc60000010000 */
[----:B--2---:R-:W-:Y:S01]  /*1060*/  FADD.FTZ R10, R11, R10 ;  /* 0x0000000a0b0a7221 */ /* 0x004fe20000010000 */
[----:B------:R-:W-:-:S03]  /*1070*/  FADD.FTZ R18, R19, R18 ;  /* 0x0000001213127221 */ /* 0x000fc60000010000 */
[----:B------:R-:W-:Y:S01]  /*1080*/  FADD.FTZ R10, R10, R17 ;  /* 0x000000110a0a7221 */ /* 0x000fe20000010000 */
[----:B------:R-:W-:-:S03]  /*1090*/  FADD.FTZ R18, R18, R27 ;  /* 0x0000001b12127221 */ /* 0x000fc60000010000 */
[----:B------:R-:W-:Y:S01]  /*10a0*/  FADD.FTZ R29, R10, R29 ;  /* 0x0000001d0a1d7221 */ /* 0x000fe20000010000 */
[----:B----4-:R-:W-:-:S03]  /*10b0*/  FADD.FTZ R18, R18, R21 ;  /* 0x0000001512127221 */ /* 0x010fc60000010000 */
[----:B------:R-:W-:Y:S01]  /*10c0*/  FADD.FTZ R16, R29, R16 ;  /* 0x000000101d107221 */ /* 0x000fe20000010000 */
[----:B------:R-:W-:-:S03]  /*10d0*/  FADD.FTZ R18, R18, R33 ;  /* 0x0000002112127221 */ /* 0x000fc60000010000 */
[----:B------:R-:W-:Y:S01]  /*10e0*/  FADD.FTZ R16, R16, R25 ;  /* 0x0000001910107221 */ /* 0x000fe20000010000 */
[----:B------:R-:W-:-:S03]  /*10f0*/  FADD.FTZ R18, R18, R23 ;  /* 0x0000001712127221 */ /* 0x000fc60000010000 */
[----:B------:R-:W-:Y:S01]  /*1100*/  FADD.FTZ R13, R16, R13 ;  /* 0x0000000d100d7221 */ /* 0x000fe20000010000 */
[----:B------:R-:W-:-:S03]  /*1110*/  FADD.FTZ R15, R18, R15 ;  /* 0x0000000f120f7221 */ /* 0x000fc60000010000 */
[----:B------:R-:W-:Y:S01]  /*1120*/  FADD.FTZ R2, R13, R6 ;  /* 0x000000060d027221 */ /* 0x000fe20000010000 */
[----:B------:R-:W-:-:S07]  /*1130*/  FADD.FTZ R36, R15, R4 ;  /* 0x000000040f247221 */ /* 0x000fce0000010000 */
.L_x_458:
[----:B------:R-:W-:Y:S05]  /*1140*/  BSYNC.RECONVERGENT B1 ;  /* 0x0000000000017941 */ /* 0x000fea0003800200 */
.L_x_457:
[----:B------:R-:W-:Y:S05]  /*1150*/  @!P1 BRA `(.L_x_453) ;  /* 0x0000000000d89947 */ /* 0x000fea0003800000 */
[----:B------:R-:W-:Y:S01]  /*1160*/  ISETP.GE.U32.AND P0, PT, R34, 0x4, PT ;  /* 0x000000042200780c */ /* 0x000fe20003f06070 */
[----:B------:R-:W-:Y:S01]  /*1170*/  BSSY.RECONVERGENT B1, `(.L_x_459) ;  /* 0x0000023000017945 */ /* 0x000fe20003800200 */
[----:B------:R-:W-:-:S04]  /*1180*/  LOP3.LUT R9, R9, 0x3, RZ, 0xc0, !PT ;  /* 0x0000000309097812 */ /* 0x000fc800078ec0ff */
[----:B------:R-:W-:-:S07]  /*1190*/  ISETP.NE.AND P1, PT, R9, RZ, PT ;  /* 0x000000ff0900720c */ /* 0x000fce0003f25270 */
[----:B------:R-:W-:Y:S06]  /*11a0*/  @!P0 BRA `(.L_x_460) ;  /* 0x00000000007c8947 */ /* 0x000fec0003800000 */
[----:B------:R-:W0:Y:S01]  /*11b0*/  LDC.64 R4, c[0x0][0x440] ;  /* 0x00011000ff047b82 */ /* 0x000e220000000a00 */
[----:B------:R-:W-:-:S05]  /*11c0*/  IMAD R3, R0, R56, R3 ;  /* 0x0000003800037224 */ /* 0x000fca00078e0203 */
[----:B------:R-:W-:Y:S02]  /*11d0*/  LEA R17, R56, R3, 0x5 ;  /* 0x0000000338117211 */ /* 0x000fe400078e28ff */
[----:B------:R-:W1:Y:S01]  /*11e0*/  LDC.64 R10, c[0x0][0x448] ;  /* 0x00011200ff0a7b82 */ /* 0x000e620000000a00 */
[----:B0-----:R-:W-:-:S04]  /*11f0*/  IMAD.WIDE.U32 R6, R3, 0x4, R4 ;  /* 0x0000000403067825 */ /* 0x001fc800078e0004 */
[----:B------:R-:W-:Y:S02]  /*1200*/  IMAD.WIDE.U32 R14, R17, 0x4, R4 ;  /* 0x00000004110e7825 */ /* 0x000fe400078e0004 */
[----:B------:R-:W2:Y:S02]  /*1210*/  LDG.E R7, desc[UR6][R6.64] ;  /* 0x0000000606077981 */ /* 0x000ea4000c1e1900 */
[--C-:B-1----:R-:W-:Y:S01]  /*1220*/  IMAD.WIDE.U32 R12, R3, 0x4, R10.reuse ;  /* 0x00000004030c7825 */ /* 0x102fe200078e000a */
[C---:B------:R-:W-:Y:S01]  /*1230*/  LEA R3, R56.reuse, R3, 0x6 ;  /* 0x0000000338037211 */ /* 0x040fe200078e30ff */
[----:B------:R-:W3:Y:S02]  /*1240*/  LDG.E R14, desc[UR6][R14.64] ;  /* 0x000000060e0e7981 */ /* 0x000ee4000c1e1900 */
[----:B------:R-:W-:Y:S01]  /*1250*/  IMAD.WIDE.U32 R16, R17, 0x4, R10 ;  /* 0x0000000411107825 */ /* 0x000fe200078e000a */
[----:B------:R-:W-:Y:S01]  /*1260*/  LEA R23, R56, R3, 0x5 ;  /* 0x0000000338177211 */ /* 0x000fe200078e28ff */
[----:B------:R-:W4:Y:S02]  /*1270*/  LDG.E R13, desc[UR6][R12.64] ;  /* 0x000000060c0d7981 */ /* 0x000f24000c1e1900 */
[----:B------:R-:W-:-:S02]  /*1280*/  IMAD.WIDE.U32 R18, R3, 0x4, R4 ;  /* 0x0000000403127825 */ /* 0x000fc400078e0004 */
[----:B------:R-:W5:Y:S02]  /*1290*/  LDG.E R16, desc[UR6][R16.64] ;  /* 0x0000000610107981 */ /* 0x000f64000c1e1900 */
[----:B------:R-:W-:Y:S02]  /*12a0*/  IMAD.WIDE.U32 R20, R3, 0x4, R10 ;  /* 0x0000000403147825 */ /* 0x000fe400078e000a */
[----:B------:R-:W5:Y:S02]  /*12b0*/  LDG.E R18, desc[UR6][R18.64] ;  /* 0x0000000612127981 */ /* 0x000f64000c1e1900 */
[C---:B------:R-:W-:Y:S02]  /*12c0*/  IMAD.WIDE.U32 R4, R23.reuse, 0x4, R4 ;  /* 0x0000000417047825 */ /* 0x040fe400078e0004 */
[----:B------:R-:W5:Y:S02]  /*12d0*/  LDG.E R20, desc[UR6][R20.64] ;  /* 0x0000000614147981 */ /* 0x000f64000c1e1900 */
[----:B------:R-:W-:-:S02]  /*12e0*/  IMAD.WIDE.U32 R10, R23, 0x4, R10 ;  /* 0x00000004170a7825 */ /* 0x000fc400078e000a */
[----:B------:R-:W5:Y:S04]  /*12f0*/  LDG.E R4, desc[UR6][R4.64] ;  /* 0x0000000604047981 */ /* 0x000f68000c1e1900 */
[----:B------:R-:W5:Y:S01]  /*1300*/  LDG.E R10, desc[UR6][R10.64] ;  /* 0x000000060a0a7981 */ /* 0x000f62000c1e1900 */
[----:B------:R-:W-:Y:S01]  /*1310*/  IADD3 R0, PT, PT, R0, 0x80, RZ ;  /* 0x0000008000007810 */ /* 0x000fe20007ffe0ff */
[----:B--2---:R-:W-:-:S04]  /*1320*/  FADD.FTZ R7, R2, R7 ;  /* 0x0000000702077221 */ /* 0x004fc80000010000 */
[----:B---3--:R-:W-:Y:S01]  /*1330*/  FADD.FTZ R7, R7, R14 ;  /* 0x0000000e07077221 */ /* 0x008fe20000010000 */
[----:B----4-:R-:W-:-:S04]  /*1340*/  FADD.FTZ R13, R36, R13 ;  /* 0x0000000d240d7221 */ /* 0x010fc80000010000 */
[----:B-----5:R-:W-:Y:S01]  /*1350*/  FADD.FTZ R13, R13, R16 ;  /* 0x000000100d0d7221 */ /* 0x020fe20000010000 */
[----:B------:R-:W-:-:S03]  /*1360*/  FADD.FTZ R7, R7, R18 ;  /* 0x0000001207077221 */ /* 0x000fc60000010000 */
[----:B------:R-:W-:Y:S01]  /*1370*/  FADD.FTZ R13, R13, R20 ;  /* 0x000000140d0d7221 */ /* 0x000fe20000010000 */
[----:B------:R-:W-:-:S03]  /*1380*/  FADD.FTZ R2, R7, R4 ;  /* 0x0000000407027221 */ /* 0x000fc60000010000 */
[----:B------:R-:W-:-:S07]  /*1390*/  FADD.FTZ R36, R13, R10 ;  /* 0x0000000a0d247221 */ /* 0x000fce0000010000 */
.L_x_460:
[----:B------:R-:W-:Y:S05]  /*13a0*/  BSYNC.RECONVERGENT B1 ;  /* 0x0000000000017941 */ /* 0x000fea0003800200 */
.L_x_459:
[----:B------:R-:W-:Y:S05]  /*13b0*/  @!P1 BRA `(.L_x_453) ;  /* 0x0000000000409947 */ /* 0x000fea0003800000 */
[----:B------:R-:W0:Y:S01]  /*13c0*/  LDC.64 R10, c[0x0][0x440] ;  /* 0x00011000ff0a7b82 */ /* 0x000e220000000a00 */
[----:B------:R-:W-:Y:S01]  /*13d0*/  IMAD R59, R0, R56, R59 ;  /* 0x00000038003b7224 */ /* 0x000fe200078e023b */
[----:B------:R-:W-:Y:S02]  /*13e0*/  LOP3.LUT R8, R8, 0x1f, RZ, 0xc0, !PT ;  /* 0x0000001f08087812 */ /* 0x000fe400078ec0ff */
[----:B------:R-:W-:Y:S02]  /*13f0*/  IADD3 R9, PT, PT, -R9, RZ, RZ ;  /* 0x000000ff09097210 */ /* 0x000fe40007ffe1ff */
[----:B------:R-:W-:Y:S02]  /*1400*/  IADD3 R59, PT, PT, R8, R59, RZ ;  /* 0x0000003b083b7210 */ /* 0x000fe40007ffe0ff */
[----:B------:R-:W1:Y:S05]  /*1410*/  LDC.64 R12, c[0x0][0x448] ;  /* 0x00011200ff0c7b82 */ /* 0x000e6a0000000a00 */
.L_x_461:
[----:B0-----:R-:W-:-:S04]  /*1420*/  IMAD.WIDE.U32 R4, R59, 0x4, R10 ;  /* 0x000000043b047825 */ /* 0x001fc800078e000a */
[----:B-1----:R-:W-:Y:S02]  /*1430*/  IMAD.WIDE.U32 R6, R59, 0x4, R12 ;  /* 0x000000043b067825 */ /* 0x002fe400078e000c */
[----:B------:R-:W2:Y:S04]  /*1440*/  LDG.E R5, desc[UR6][R4.64] ;  /* 0x0000000604057981 */ /* 0x000ea8000c1e1900 */
[----:B------:R-:W3:Y:S01]  /*1450*/  LDG.E R7, desc[UR6][R6.64] ;  /* 0x0000000606077981 */ /* 0x000ee2000c1e1900 */
[----:B------:R-:W-:Y:S02]  /*1460*/  IADD3 R9, PT, PT, R9, 0x1, RZ ;  /* 0x0000000109097810 */ /* 0x000fe40007ffe0ff */
[----:B------:R-:W-:Y:S02]  /*1470*/  LEA R59, R56, R59, 0x5 ;  /* 0x0000003b383b7211 */ /* 0x000fe400078e28ff */
[----:B------:R-:W-:Y:S01]  /*1480*/  ISETP.NE.AND P0, PT, R9, RZ, PT ;  /* 0x000000ff0900720c */ /* 0x000fe20003f05270 */
[----:B--2---:R-:W-:Y:S01]  /*1490*/  FADD.FTZ R2, R5, R2 ;  /* 0x0000000205027221 */ /* 0x004fe20000010000 */
[----:B---3--:R-:W-:-:S11]  /*14a0*/  FADD.FTZ R36, R7, R36 ;  /* 0x0000002407247221 */ /* 0x008fd60000010000 */
[----:B------:R-:W-:Y:S05]  /*14b0*/  @P0 BRA `(.L_x_461) ;  /* 0xfffffffc00d80947 */ /* 0x000fea000383ffff */
.L_x_453:
[----:B------:R-:W-:Y:S05]  /*14c0*/  BSYNC.RECONVERGENT B0 ;  /* 0x0000000000007941 */ /* 0x000fea0003800200 */
.L_x_452:
[----:B------:R-:W0:Y:S01]  /*14d0*/  S2R R3, SR_TID.X ;  /* 0x0000000000037919 */ /* 0x000e220000002100 */
[----:B------:R-:W1:Y:S01]  /*14e0*/  S2UR UR5, SR_CgaCtaId ;  /* 0x00000000000579c3 */ /* 0x000e620000008800 */
[----:B------:R-:W-:Y:S02]  /*14f0*/  UMOV UR4, 0x400 ;  /* 0x0000040000047882 */ /* 0x000fe40000000000 */
[----:B-1----:R-:W-:Y:S01]  /*1500*/  ULEA UR4, UR5, UR4, 0x18 ;  /* 0x0000000405047291 */ /* 0x002fe2000f8ec0ff */
[--C-:B0-----:R-:W-:Y:S02]  /*1510*/  LOP3.LUT R0, R58, 0x1f, R3.reuse, 0x78, !PT ;  /* 0x0000001f3a007812 */ /* 0x101fe400078e7803 */
[----:B------:R-:W-:Y:S02]  /*1520*/  LOP3.LUT R11, R3, 0x1f, RZ, 0xc0, !PT ;  /* 0x0000001f030b7812 */ /* 0x000fe400078ec0ff */
[C---:B------:R-:W-:Y:S02]  /*1530*/  LOP3.LUT R3, R0.reuse, 0x3e0, R3, 0xf8, !PT ;  /* 0x000003e000037812 */ /* 0x040fe400078ef803 */
[----:B------:R-:W-:-:S02]  /*1540*/  SHF.L.U32 R0, R0, 0x2, RZ ;  /* 0x0000000200007819 */ /* 0x000fc400000006ff */
[----:B------:R-:W-:Y:S02]  /*1550*/  LEA R3, R3, UR4, 0x2 ;  /* 0x0000000403037c11 */ /* 0x000fe4000f8e10ff */
[C---:B------:R-:W-:Y:S02]  /*1560*/  SHF.L.U32 R5, R11.reuse, 0x7, RZ ;  /* 0x000000070b057819 */ /* 0x040fe400000006ff */
[----:B------:R-:W-:Y:S01]  /*1570*/  ISETP.NE.AND P0, PT, R11, RZ, PT ;  /* 0x000000ff0b00720c */ /* 0x000fe20003f05270 */
[----:B------:R-:W-:Y:S01]  /*1580*/  STS [R3], R36 ;  /* 0x0000002403007388 */ /* 0x000fe20000000800 */
[----:B------:R-:W-:-:S03]  /*1590*/  LOP3.LUT R0, R5, R0, RZ, 0xfc, !PT ;  /* 0x0000000005007212 */ /* 0x000fc600078efcff */
[----:B------:R-:W-:Y:S01]  /*15a0*/  STS [R3+0x1000], R2 ;  /* 0x0010000203007388 */ /* 0x000fe20000000800 */
[----:B------:R-:W-:Y:S06]  /*15b0*/  BAR.SYNC.DEFER_BLOCKING 0x0 ;  /* 0x0000000000007b1d */ /* 0x000fec0000010000 */
[----:B------:R-:W0:Y:S04]  /*15c0*/  LDS R4, [R0+UR4] ;  /* 0x0000000400047984 */ /* 0x000e280008000800 */
[----:B------:R-:W1:Y:S04]  /*15d0*/  LDS R5, [R0+UR4+0x1000] ;  /* 0x0010000400057984 */ /* 0x000e680008000800 */
[----:B0-----:R-:W0:Y:S04]  /*15e0*/  SHFL.BFLY PT, R7, R4, 0x1, 0x1f ;  /* 0x0c201f0004077f89 */ /* 0x001e2800000e0000 */
[----:B-1----:R-:W1:Y:S01]  /*15f0*/  SHFL.BFLY PT, R6, R5, 0x1, 0x1f ;  /* 0x0c201f0005067f89 */ /* 0x002e6200000e0000 */
        /* <DEDUP_REMOVED lines=9> */
[----:B------:R-:W-:Y:S01]  /*1690*/  SHF.L.U32 R9, R57, 0x1, RZ ;  /* 0x0000000139097819 */ /* 0x000fe200000006ff */
[----:B-1----:R-:W-:-:S03]  /*16a0*/  FADD.FTZ R2, R7, R2 ;  /* 0x0000000207027221 */ /* 0x002fc60000010000 */
[----:B------:R-:W0:Y:S01]  /*16b0*/  SHFL.BFLY PT, R5, R10, 0x8, 0x1f ;  /* 0x0d001f000a057f89 */ /* 0x000e2200000e0000 */
[----:B------:R-:W-:Y:S02]  /*16c0*/  @!P0 LEA R7, R58, UR4, 0x2 ;  /* 0x000000043a078c11 */ /* 0x000fe4000f8e10ff */
[----:B------:R-:W-:Y:S01]  /*16d0*/  ISETP.GE.U32.AND P1, PT, R9, R56, PT ;  /* 0x000000380900720c */ /* 0x000fe20003f26070 */
[----:B------:R-:W1:Y:S01]  /*16e0*/  SHFL.BFLY PT, R3, R2, 0x8, 0x1f ;  /* 0x0d001f0002037f89 */ /* 0x000e6200000e0000 */
[----:B0-----:R-:W-:Y:S01]  /*16f0*/  FADD.FTZ R5, R10, R5 ;  /* 0x000000050a057221 */ /* 0x001fe20000010000 */
[----:B-1----:R-:W-:-:S04]  /*1700*/  FADD.FTZ R3, R2, R3 ;  /* 0x0000000302037221 */ /* 0x002fc80000010000 */
[----:B------:R-:W0:Y:S04]  /*1710*/  SHFL.BFLY PT, R4, R5, 0x10, 0x1f ;  /* 0x0e001f0005047f89 */ /* 0x000e2800000e0000 */
[----:B------:R-:W1:Y:S01]  /*1720*/  SHFL.BFLY PT, R0, R3, 0x10, 0x1f ;  /* 0x0e001f0003007f89 */ /* 0x000e6200000e0000 */
[----:B0-----:R-:W-:Y:S01]  /*1730*/  FADD.FTZ R4, R5, R4 ;  /* 0x0000000405047221 */ /* 0x001fe20000010000 */
[----:B-1----:R-:W-:-:S04]  /*1740*/  FADD.FTZ R0, R3, R0 ;  /* 0x0000000003007221 */ /* 0x002fc80000010000 */
[----:B------:R0:W-:Y:S04]  /*1750*/  @!P0 STS [R7+0x2000], R4 ;  /* 0x0020000407008388 */ /* 0x0001e80000000800 */
[----:B------:R0:W-:Y:S01]  /*1760*/  @!P0 STS [R7+0x2080], R0 ;  /* 0x0020800007008388 */ /* 0x0001e20000000800 */
[----:B------:R-:W-:Y:S06]  /*1770*/  BAR.SYNC.DEFER_BLOCKING 0x0 ;  /* 0x0000000000007b1d */ /* 0x000fec0000010000 */
[----:B------:R-:W-:Y:S05]  /*1780*/  @P1 EXIT ;  /* 0x000000000000194d */ /* 0x000fea0003800000 */
[----:B------:R-:W-:-:S04]  /*1790*/  ISETP.GT.U32.AND P0, PT, R11, 0xf, PT ;  /* 0x0000000f0b00780c */ /* 0x000fc80003f04070 */
[----:B------:R-:W-:-:S13]  /*17a0*/  ISETP.NE.OR P0, PT, R58, 0x1f, P0 ;  /* 0x0000001f3a00780c */ /* 0x000fda0000705670 */
[----:B------:R-:W-:Y:S05]  /*17b0*/  @P0 EXIT ;  /* 0x000000000000094d */ /* 0x000fea0003800000 */
[----:B0-----:R-:W-:Y:S01]  /*17c0*/  LEA R0, R11, UR4, 0x3 ;  /* 0x000000040b007c11 */ /* 0x001fe2000f8e18ff */
[----:B------:R-:W0:Y:S04]  /*17d0*/  LDC.64 R2, c[0x0][0x488] ;  /* 0x00012200ff027b82 */ /* 0x000e280000000a00 */
[----:B------:R-:W1:Y:S04]  /*17e0*/  LDS.64 R6, [R0+0x2000] ;  /* 0x0020000000067984 */ /* 0x000e680000000a00 */
[----:B------:R-:W2:Y:S01]  /*17f0*/  LDS.64 R8, [R0+0x2080] ;  /* 0x0020800000087984 */ /* 0x000ea20000000a00 */
[----:B------:R-:W3:Y:S01]  /*1800*/  LDC.64 R4, c[0x0][0x480] ;  /* 0x00012000ff047b82 */ /* 0x000ee20000000a00 */
[----:B0-----:R-:W-:-:S04]  /*1810*/  IMAD.WIDE.U32 R2, R57, 0x4, R2 ;  /* 0x0000000439027825 */ /* 0x001fc800078e0002 */
[----:B---3--:R-:W-:Y:S01]  /*1820*/  IMAD.WIDE.U32 R4, R57, 0x4, R4 ;  /* 0x0000000439047825 */ /* 0x008fe200078e0004 */
[----:B-1----:R-:W-:Y:S02]  /*1830*/  F2FP.BF16.F32.PACK_AB R7, R7, R6 ;  /* 0x000000060707723e */ /* 0x002fe400000010ff */
[----:B--2---:R-:W-:-:S03]  /*1840*/  F2FP.BF16.F32.PACK_AB R9, R9, R8 ;  /* 0x000000080909723e */ /* 0x004fc600000010ff */
[----:B------:R-:W-:Y:S04]  /*1850*/  STG.E desc[UR6][R2.64], R7 ;  /* 0x0000000702007986 */ /* 0x000fe8000c101906 */
[----:B------:R-:W-:Y:S01]  /*1860*/  STG.E desc[UR6][R4.64], R9 ;  /* 0x0000000904007986 */ /* 0x000fe2000c101906 */
[----:B------:R-:W-:Y:S05]  /*1870*/  EXIT ;  /* 0x000000000000794d */ /* 0x000fea0003800000 */
.L_x_462:
        /* <DEDUP_REMOVED lines=16> */
.L_x_7072:


//--------------------- .text._ZN10layer_norm40ln_parallel_residual_bwd_finalize_kernelINS_22Kernel_traits_finalizeILj1280E13__nv_bfloat16S2_S2_S2_fjLb0ELj1024ELj4ENS_18Kernel_traits_baseILj1280ES2_S2_S2_S2_fjLj1024EEEEELb0EEEvNS_9BwdParamsE --------------------------
	.section	.text._ZN10layer_norm40ln_parallel_residual_bwd_finalize_kernelINS_22Kernel_traits_finalizeILj1280E13__nv_bfloat16S2_S2_S2_fjLb0ELj1024ELj4ENS_18Kernel_traits_baseILj1280ES2_S2_S2_S2_fjLj1024EEEEELb0EEEvNS_9BwdParamsE,"ax",@progbits
	.align	128
        .global         _ZN10layer_norm40ln_parallel_residual_bwd_finalize_kernelINS_22Kernel_traits_finalizeILj1280E13__nv_bfloat16S2_S2_S2_fjLb0ELj1024ELj4ENS_18Kernel_traits_baseILj1280ES2_S2_S2_S2_fjLj1024EEEEELb0EEEvNS_9BwdParamsE
        .type           _ZN10layer_norm40ln_parallel_residual_bwd_finalize_kernelINS_22Kernel_traits_finalizeILj1280E13__nv_bfloat16S2_S2_S2_fjLb0ELj1024ELj4ENS_18Kernel_traits_baseILj1280ES2_S2_S2_S2_fjLj1024EEEEELb0EEEvNS_9BwdParamsE,@function
        .size           _ZN10layer_norm40ln_parallel_residual_bwd_finalize_kernelINS_22Kernel_traits_finalizeILj1280E13__nv_bfloat16S2_S2_S2_fjLb0ELj1024ELj4ENS_18Kernel_traits_baseILj1280ES2_S2_S2_S2_fjLj1024EEEEELb0EEEvNS_9BwdParamsE,(.L_x_7073 - _ZN10layer_norm40ln_parallel_residual_bwd_finalize_kernelINS_22Kernel_traits_finalizeILj1280E13__nv_bfloat16S2_S2_S2_fjLb0ELj1024ELj4ENS_18Kernel_traits_baseILj1280ES2_S2_S2_S2_fjLj1024EEEEELb0EEEvNS_9BwdParamsE)
        .other          _ZN10layer_norm40ln_parallel_residual_bwd_finalize_kernelINS_22Kernel_traits_finalizeILj1280E13__nv_bfloat16S2_S2_S2_fjLb0ELj1024ELj4ENS_18Kernel_traits_baseILj1280ES2_S2_S2_S2_fjLj1024EEEEELb0EEEvNS_9BwdParamsE,@"STO_CUDA_ENTRY STV_DEFAULT"
_ZN10layer_norm40ln_parallel_residual_bwd_finalize_kernelINS_22Kernel_traits_finalizeILj1280E13__nv_bfloat16S2_S2_S2_fjLb0ELj1024ELj4ENS_18Kernel_traits_baseILj1280ES2_S2_S2_S2_fjLj1024EEEEELb0EEEvNS_9BwdParamsE:
.text._ZN10layer_norm40ln_parallel_residual_bwd_finalize_kernelINS_22Kernel_traits_finalizeILj1280E13__nv_bfloat16S2_S2_S2_fjLb0ELj1024ELj4ENS_18Kernel_traits_baseILj1280ES2_S2_S2_S2_fjLj1024EEEEELb0EEEvNS_9BwdParamsE:
        /* <DEDUP_REMOVED lines=16> */
[----:B------:R-:W-:-:S02]  /*0100*/  CS2R R24, SRZ ;  /* 0x0000000000187805 */ /* 0x000fc4000001ff00 */
[----:B------:R-:W-:Y:S02]  /*0110*/  MOV R6, RZ ;  /* 0x000000ff00067202 */ /* 0x000fe40000000f00 */
[----:B------:R-:W-:Y:S02]  /*0120*/  IADD3 R8, PT, PT, R4, R5, RZ ;  /* 0x0000000504087210 */ /* 0x000fe40007ffe0ff */
[----:B-1----:R-:W-:-:S04]  /*0130*/  ISETP.GE.U32.AND P0, PT, R3, UR8, PT ;  /* 0x0000000803007c0c */ /* 0x002fc8000bf06070 */
[----:B0-----:R-:W-:-:S13]  /*0140*/  ISETP.GE.U32.OR P0, PT, R0, R2, P0 ;  /* 0x000000020000720c */ /* 0x001fda0000706470 */
[----:B--2---:R-:W-:Y:S05]  /*0150*/  @P0 BRA `(.L_x_464) ;  /* 0x0000001000400947 */ /* 0x004fea0003800000 */
[----:B------:R-:W-:Y:S01]  /*0160*/  LOP3.LUT R10, R3, 0x20, RZ, 0xfc, !PT ;  /* 0x00000020030a7812 */ /* 0x000fe200078efcff */
[----:B------:R-:W-:Y:S01]  /*0170*/  BSSY.RECONVERGENT B1, `(.L_x_465) ;  /* 0x0000095000017945 */ /* 0x000fe20003800200 */
[-C--:B------:R-:W-:Y:S02]  /*0180*/  LOP3.LUT R6, RZ, R3.reuse, RZ, 0x33, !PT ;  /* 0x00000003ff067212 */ /* 0x080fe400078e33ff */
[----:B------:R-:W-:Y:S02]  /*0190*/  CS2R R24, SRZ ;  /* 0x0000000000187805 */ /* 0x000fe4000001ff00 */
[----:B------:R-:W-:Y:S02]  /*01a0*/  VIMNMX.U32 R9, PT, PT, R10, UR8, !PT ;  /* 0x000000080a097c48 */ /* 0x000fe4000ffe0000 */
[----:B------:R-:W-:Y:S02]  /*01b0*/  MOV R5, R3 ;  /* 0x0000000300057202 */ /* 0x000fe40000000f00 */
[----:B------:R-:W-:-:S02]  /*01c0*/  IADD3 R9, PT, PT, R9, R6, RZ ;  /* 0x0000000609097210 */ /* 0x000fc40007ffe0ff */
[----:B------:R-:W-:Y:S02]  /*01d0*/  MOV R6, RZ ;  /* 0x000000ff00067202 */ /* 0x000fe40000000f00 */
[C---:B------:R-:W-:Y:S02]  /*01e0*/  ISETP.GE.U32.AND P0, PT, R9.reuse, 0xe0, PT ;  /* 0x000000e00900780c */ /* 0x040fe40003f06070 */
[----:B------:R-:W-:Y:S02]  /*01f0*/  MOV R12, RZ ;  /* 0x000000ff000c7202 */ /* 0x000fe40000000f00 */
[----:B------:R-:W-:-:S09]  /*0200*/  LEA.HI R11, R9, 0x1, RZ, 0x1b ;  /* 0x00000001090b7811 */ /* 0x000fd200078fd8ff */
[----:B------:R-:W-:Y:S05]  /*0210*/  @!P0 BRA `(.L_x_466) ;  /* 0x0000000800288947 */ /* 0x000fea0003800000 */
[-CC-:B------:R-:W-:Y:S01]  /*0220*/  IMAD R27, R10, R2.reuse, R7.reuse ;  /* 0x000000020a1b7224 */ /* 0x180fe200078e0207 */
[C---:B------:R-:W-:Y:S01]  /*0230*/  LOP3.LUT R6, R3.reuse, 0xa0, RZ, 0xfc, !PT ;  /* 0x000000a003067812 */ /* 0x040fe200078efcff */
[CCC-:B------:R-:W-:Y:S01]  /*0240*/  IMAD R29, R3.reuse, R2.reuse, R7.reuse ;  /* 0x00000002031d7224 */ /* 0x1c0fe200078e0207 */
[C---:B------:R-:W-:Y:S02]  /*0250*/  LOP3.LUT R5, R3.reuse, 0x80, RZ, 0xfc, !PT ;  /* 0x0000008003057812 */ /* 0x040fe400078efcff */
[C---:B------:R-:W-:Y:S02]  /*0260*/  LOP3.LUT R10, R3.reuse, 0xc0, RZ, 0xfc, !PT ;  /* 0x000000c0030a7812 */ /* 0x040fe400078efcff */
[----:B------:R-:W-:Y:S01]  /*0270*/  LOP3.LUT R13, R3, 0xe0, RZ, 0xfc, !PT ;  /* 0x000000e0030d7812 */ /* 0x000fe200078efcff */
[-CC-:B------:R-:W-:Y:S01]  /*0280*/  IMAD R21, R5, R2.reuse, R7.reuse ;  /* 0x0000000205157224 */ /* 0x180fe200078e0207 */
[C---:B------:R-:W-:Y:S01]  /*0290*/  LOP3.LUT R14, R3.reuse, 0x40, RZ, 0xfc, !PT ;  /* 0x00000040030e7812 */ /* 0x040fe200078efcff */
[-CC-:B------:R-:W-:Y:S01]  /*02a0*/  IMAD R19, R10, R2.reuse, R7.reuse ;  /* 0x000000020a137224 */ /* 0x180fe200078e0207 */
[----:B------:R-:W-:Y:S01]  /*02b0*/  LOP3.LUT R16, R3, 0x60, RZ, 0xfc, !PT ;  /* 0x0000006003107812 */ /* 0x000fe200078efcff */
[-CC-:B------:R-:W-:Y:S01]  /*02c0*/  IMAD R15, R13, R2.reuse, R7.reuse ;  /* 0x000000020d0f7224 */ /* 0x180fe200078e0207 */
[----:B------:R-:W-:Y:S01]  /*02d0*/  LOP3.LUT R18, R11, 0xffffff8, RZ, 0xc0, !PT ;  /* 0x0ffffff80b127812 */ /* 0x000fe200078ec0ff */
[----:B------:R-:W-:-:S02]  /*02e0*/  IMAD R11, R6, R2, R7 ;  /* 0x00000002060b7224 */ /* 0x000fc400078e0207 */
[----:B------:R-:W-:Y:S02]  /*02f0*/  HFMA2 R6, -RZ, RZ, 0, 0 ;  /* 0x00000000ff067431 */ /* 0x000fe400000001ff */
[-CC-:B------:R-:W-:Y:S01]  /*0300*/  IMAD R17, R14, R2.reuse, R7.reuse ;  /* 0x000000020e117224 */ /* 0x180fe200078e0207 */
[----:B------:R-:W-:Y:S01]  /*0310*/  MOV R5, R3 ;  /* 0x0000000300057202 */ /* 0x000fe20000000f00 */
[----:B------:R-:W-:Y:S01]  /*0320*/  IMAD R23, R16, R2, R7 ;  /* 0x0000000210177224 */ /* 0x000fe200078e0207 */
[----:B------:R-:W-:Y:S02]  /*0330*/  IADD3 R7, PT, PT, -R18, RZ, RZ ;  /* 0x000000ff12077210 */ /* 0x000fe40007ffe1ff */
[C---:B------:R-:W-:Y:S02]  /*0340*/  IADD3 R18, PT, PT, R4.reuse, R11, RZ ;  /* 0x0000000b04127210 */ /* 0x040fe40007ffe0ff */
[C---:B------:R-:W-:Y:S02]  /*0350*/  IADD3 R13, PT, PT, R4.reuse, R27, RZ ;  /* 0x0000001b040d7210 */ /* 0x040fe40007ffe0ff */
[----:B------:R-:W-:-:S02]  /*0360*/  IADD3 R10, PT, PT, R4, R29, RZ ;  /* 0x0000001d040a7210 */ /* 0x000fc40007ffe0ff */
[C---:B------:R-:W-:Y:S02]  /*0370*/  IADD3 R21, PT, PT, R4.reuse, R21, RZ ;  /* 0x0000001504157210 */ /* 0x040fe40007ffe0ff */
[C---:B------:R-:W-:Y:S02]  /*0380*/  IADD3 R19, PT, PT, R4.reuse, R19, RZ ;  /* 0x0000001304137210 */ /* 0x040fe40007ffe0ff */
[C---:B------:R-:W-:Y:S02]  /*0390*/  IADD3 R20, PT, PT, R4.reuse, R15, RZ ;  /* 0x0000000f04147210 */ /* 0x040fe40007ffe0ff */
[C---:B------:R-:W-:Y:S02]  /*03a0*/  IADD3 R11, PT, PT, R4.reuse, R17, RZ ;  /* 0x00000011040b7210 */ /* 0x040fe40007ffe0ff */
[----:B------:R-:W-:-:S07]  /*03b0*/  IADD3 R22, PT, PT, R4, R23, RZ ;  /* 0x0000001704167210 */ /* 0x000fce0007ffe0ff */
.L_x_467:
[----:B------:R-:W0:Y:S02]  /*03c0*/  LDC.64 R14, c[0x0][0x440] ;  /* 0x00011000ff0e7b82 */ /* 0x000e240000000a00 */
[----:B0-----:R-:W-:-:S05]  /*03d0*/  IMAD.WIDE.U32 R16, R10, 0x4, R14 ;  /* 0x000000040a107825 */ /* 0x001fca00078e000e */
[----:B------:R0:W2:Y:S02]  /*03e0*/  LDG.E R27, desc[UR6][R16.64] ;  /* 0x00000006101b7981 */ /* 0x0000a4000c1e1900 */
[----:B0-----:R-:W-:-:S05]  /*03f0*/  IMAD.WIDE.U32 R16, R13, 0x4, R14 ;  /* 0x000000040d107825 */ /* 0x001fca00078e000e */
[----:B------:R0:W3:Y:S02]  /*0400*/  LDG.E R23, desc[UR6][R16.64] ;  /* 0x0000000610177981 */ /* 0x0000e4000c1e1900 */
[----:B0-----:R-:W-:-:S04]  /*0410*/  IMAD.WIDE.U32 R16, R11, 0x4, R14 ;  /* 0x000000040b107825 */ /* 0x001fc800078e000e */
[----:B--2---:R-:W-:Y:S02]  /*0420*/  FADD.FTZ R26, R27, R6 ;  /* 0x000000061b1a7221 */ /* 0x004fe40000010000 */
[----:B------:R0:W2:Y:S02]  /*0430*/  LDG.E R6, desc[UR6][R16.64] ;  /* 0x0000000610067981 */ /* 0x0000a4000c1e1900 */
[----:B0-----:R-:W-:-:S04]  /*0440*/  IMAD.WIDE.U32 R16, R22, 0x4, R14 ;  /* 0x0000000416107825 */ /* 0x001fc800078e000e */
[----:B---3--:R-:W-:Y:S01]  /*0450*/  FADD.FTZ R23, R26, R23 ;  /* 0x000000171a177221 */ /* 0x008fe20000010000 */
[----:B------:R0:W3:Y:S01]  /*0460*/  LDG.E R28, desc[UR6][R16.64] ;  /* 0x00000006101c7981 */ /* 0x0000e2000c1e1900 */
[----:B------:R-:W-:-:S06]  /*0470*/  IMAD.WIDE.U32 R26, R18, 0x4, R14 ;  /* 0x00000004121a7825 */ /* 0x000fcc00078e000e */
[----:B------:R-:W4:Y:S01]  /*0480*/  LDG.E R26, desc[UR6][R26.64] ;  /* 0x000000061a1a7981 */ /* 0x000f22000c1e1900 */
[----:B0-----:R-:W-:-:S04]  /*0490*/  IMAD.WIDE.U32 R16, R21, 0x4, R14 ;  /* 0x0000000415107825 */ /* 0x001fc800078e000e */
[----:B--2---:R-:W-:Y:S02]  /*04a0*/  FADD.FTZ R23, R23, R6 ;  /* 0x0000000617177221 */ /* 0x004fe40000010000 */
[----:B------:R0:W2:Y:S02]  /*04b0*/  LDG.E R6, desc[UR6][R16.64] ;  /* 0x0000000610067981 */ /* 0x0000a4000c1e1900 */
[----:B0-----:R-:W-:-:S04]  /*04c0*/  IMAD.WIDE.U32 R16, R19, 0x4, R14 ;  /* 0x0000000413107825 */ /* 0x001fc800078e000e */
[----:B---3--:R-:W-:Y:S01]  /*04d0*/  FADD.FTZ R23, R23, R28 ;  /* 0x0000001c17177221 */ /* 0x008fe20000010000 */
[----:B------:R-:W-:Y:S01]  /*04e0*/  IMAD.WIDE.U32 R14, R20, 0x4, R14 ;  /* 0x00000004140e7825 */ /* 0x000fe200078e000e */
[----:B------:R-:W3:Y:S04]  /*04f0*/  LDG.E R16, desc[UR6][R16.64] ;  /* 0x0000000610107981 */ /* 0x000ee8000c1e1900 */
[----:B------:R0:W5:Y:S02]  /*0500*/  LDG.E R17, desc[UR6][R14.64] ;  /* 0x000000060e117981 */ /* 0x000164000c1e1900 */
[----:B0-----:R-:W0:Y:S01]  /*0510*/  LDC.64 R14, c[0x0][0x448] ;  /* 0x00011200ff0e7b82 */ /* 0x001e220000000a00 */
[----:B--2---:R-:W-:-:S04]  /*0520*/  FADD.FTZ R23, R23, R6 ;  /* 0x0000000617177221 */ /* 0x004fc80000010000 */
[----:B----4-:R-:W-:Y:S01]  /*0530*/  FADD.FTZ R23, R23, R26 ;  /* 0x0000001a17177221 */ /* 0x010fe20000010000 */
[----:B0-----:R-:W-:-:S05]  /*0540*/  IMAD.WIDE.U32 R26, R10, 0x4, R14 ;  /* 0x000000040a1a7825 */ /* 0x001fca00078e000e */
[----:B------:R0:W2:Y:S01]  /*0550*/  LDG.E R28, desc[UR6][R26.64] ;  /* 0x000000061a1c7981 */ /* 0x0000a2000c1e1900 */
[----:B---3--:R-:W-:Y:S01]  /*0560*/  FADD.FTZ R6, R23, R16 ;  /* 0x0000001017067221 */ /* 0x008fe20000010000 */
[----:B0-----:R-:W-:-:S05]  /*0570*/  IMAD.WIDE.U32 R26, R13, 0x4, R14 ;  /* 0x000000040d1a7825 */ /* 0x001fca00078e000e */
[----:B------:R-:W3:Y:S01]  /*0580*/  LDG.E R23, desc[UR6][R26.64] ;  /* 0x000000061a177981 */ /* 0x000ee2000c1e1900 */
[----:B-----5:R-:W-:Y:S01]  /*0590*/  FADD.FTZ R6, R6, R17 ;  /* 0x0000001106067221 */ /* 0x020fe20000010000 */
[----:B------:R-:W-:-:S05]  /*05a0*/  IMAD.WIDE.U32 R16, R11, 0x4, R14 ;  /* 0x000000040b107825 */ /* 0x000fca00078e000e */
[----:B------:R0:W4:Y:S02]  /*05b0*/  LDG.E R29, desc[UR6][R16.64] ;  /* 0x00000006101d7981 */ /* 0x000124000c1e1900 */
[----:B0-----:R-:W-:-:S04]  /*05c0*/  IMAD.WIDE.U32 R16, R22, 0x4, R14 ;  /* 0x0000000416107825 */ /* 0x001fc800078e000e */
[----:B--2---:R-:W-:-:S04]  /*05d0*/  FADD.FTZ R28, R28, R25 ;  /* 0x000000191c1c7221 */ /* 0x004fc80000010000 */
[----:B---3--:R-:W-:Y:S02]  /*05e0*/  FADD.FTZ R25, R28, R23 ;  /* 0x000000171c197221 */ /* 0x008fe40000010000 */
[----:B------:R0:W2:Y:S02]  /*05f0*/  LDG.E R23, desc[UR6][R16.64] ;  /* 0x0000000610177981 */ /* 0x0000a4000c1e1900 */
[----:B0-----:R-:W-:-:S05]  /*0600*/  IMAD.WIDE.U32 R16, R21, 0x4, R14 ;  /* 0x0000000415107825 */ /* 0x001fca00078e000e */
[----:B------:R0:W3:Y:S01]  /*0610*/  LDG.E R28, desc[UR6][R16.64] ;  /* 0x00000006101c7981 */ /* 0x0000e2000c1e1900 */
[----:B----4-:R-:W-:Y:S01]  /*0620*/  FADD.FTZ R29, R25, R29 ;  /* 0x0000001d191d7221 */ /* 0x010fe20000010000 */
[----:B0-----:R-:W-:-:S05]  /*0630*/  IMAD.WIDE.U32 R16, R18, 0x4, R14 ;  /* 0x0000000412107825 */ /* 0x001fca00078e000e */
[----:B------:R0:W4:Y:S02]  /*0640*/  LDG.E R25, desc[UR6][R16.64] ;  /* 0x0000000610197981 */ /* 0x000124000c1e1900 */
[----:B0-----:R-:W-:-:S05]  /*0650*/  IMAD.WIDE.U32 R16, R19, 0x4, R14 ;  /* 0x0000000413107825 */ /* 0x001fca00078e000e */
[----:B------:R0:W5:Y:S02]  /*0660*/  LDG.E R27, desc[UR6][R16.64] ;  /* 0x00000006101b7981 */ /* 0x000164000c1e1900 */
[----:B0-----:R-:W0:Y:S01]  /*0670*/  LDC.64 R16, c[0x0][0x450] ;  /* 0x00011400ff107b82 */ /* 0x001e220000000a00 */
[----:B------:R-:W-:-:S05]  /*0680*/  IMAD.WIDE.U32 R14, R20, 0x4, R14 ;  /* 0x00000004140e7825 */ /* 0x000fca00078e000e */
[----:B------:R0:W5:Y:S02]  /*0690*/  LDG.E R26, desc[UR6][R14.64] ;  /* 0x000000060e1a7981 */ /* 0x000164000c1e1900 */
[----:B0-----:R-:W-:-:S04]  /*06a0*/  IMAD.WIDE.U32 R14, R10, 0x4, R16 ;  /* 0x000000040a0e7825 */ /* 0x001fc800078e0010 */
[----:B--2---:R-:W-:-:S04]  /*06b0*/  FADD.FTZ R23, R29, R23 ;  /* 0x000000171d177221 */ /* 0x004fc80000010000 */
[----:B---3--:R-:W-:-:S04]  /*06c0*/  FADD.FTZ R23, R23, R28 ;  /* 0x0000001c17177221 */ /* 0x008fc80000010000 */
[----:B----4-:R-:W-:Y:S02]  /*06d0*/  FADD.FTZ R28, R23, R25 ;  /* 0x00000019171c7221 */ /* 0x010fe40000010000 */
[----:B------:R0:W2:Y:S02]  /*06e0*/  LDG.E R23, desc[UR6][R14.64] ;  /* 0x000000060e177981 */ /* 0x0000a4000c1e1900 */
[----:B0-----:R-:W-:-:S04]  /*06f0*/  IMAD.WIDE.U32 R14, R13, 0x4, R16 ;  /* 0x000000040d0e7825 */ /* 0x001fc800078e0010 */
[----:B-----5:R-:W-:Y:S02]  /*0700*/  FADD.FTZ R25, R28, R27 ;  /* 0x0000001b1c197221 */ /* 0x020fe40000010000 */
[----:B------:R0:W3:Y:S02]  /*0710*/  LDG.E R28, desc[UR6][R14.64] ;  /* 0x000000060e1c7981 */ /* 0x0000e4000c1e1900 */
[----:B0-----:R-:W-:-:S04]  /*0720*/  IMAD.WIDE.U32 R14, R11, 0x4, R16 ;  /* 0x000000040b0e7825 */ /* 0x001fc800078e0010 */
[----:B--2---:R-:W-:Y:S02]  /*0730*/  FADD.FTZ R23, R23, R12 ;  /* 0x0000000c17177221 */ /* 0x004fe40000010000 */
[----:B------:R0:W2:Y:S02]  /*0740*/  LDG.E R12, desc[UR6][R14.64] ;  /* 0x000000060e0c7981 */ /* 0x0000a4000c1e1900 */
[----:B0-----:R-:W-:-:S05]  /*0750*/  IMAD.WIDE.U32 R14, R22, 0x4, R16 ;  /* 0x00000004160e7825 */ /* 0x001fca00078e0010 */
[----:B------:R0:W4:Y:S01]  /*0760*/  LDG.E R27, desc[UR6][R14.64] ;  /* 0x000000060e1b7981 */ /* 0x000122000c1e1900 */
[----:B---3--:R-:W-:Y:S01]  /*0770*/  FADD.FTZ R23, R23, R28 ;  /* 0x0000001c17177221 */ /* 0x008fe20000010000 */
[----:B0-----:R-:W-:-:S04]  /*0780*/  IMAD.WIDE.U32 R14, R21, 0x4, R16 ;  /* 0x00000004150e7825 */ /* 0x001fc800078e0010 */
[----:B--2---:R-:W-:Y:S02]  /*0790*/  FADD.FTZ R12, R23, R12 ;  /* 0x0000000c170c7221 */ /* 0x004fe40000010000 */
[----:B------:R0:W2:Y:S02]  /*07a0*/  LDG.E R23, desc[UR6][R14.64] ;  /* 0x000000060e177981 */ /* 0x0000a4000c1e1900 */
[----:B0-----:R-:W-:-:S04]  /*07b0*/  IMAD.WIDE.U32 R14, R18, 0x4, R16 ;  /* 0x00000004120e7825 */ /* 0x001fc800078e0010 */
[----:B----4-:R-:W-:Y:S02]  /*07c0*/  FADD.FTZ R12, R12, R27 ;  /* 0x0000001b0c0c7221 */ /* 0x010fe40000010000 */
[----:B------:R0:W3:Y:S02]  /*07d0*/  LDG.E R27, desc[UR6][R14.64] ;  /* 0x000000060e1b7981 */ /* 0x0000e4000c1e1900 */
[----:B0-----:R-:W-:-:S04]  /*07e0*/  IMAD.WIDE.U32 R14, R19, 0x4, R16 ;  /* 0x00000004130e7825 */ /* 0x001fc800078e0010 */
[----:B------:R-:W-:-:S04]  /*07f0*/  IMAD.WIDE.U32 R16, R20, 0x4, R16 ;  /* 0x0000000414107825 */ /* 0x000fc800078e0010 */
[----:B--2---:R-:W-:Y:S02]  /*0800*/  FADD.FTZ R12, R12, R23 ;  /* 0x000000170c0c7221 */ /* 0x004fe40000010000 */
[----:B------:R0:W2:Y:S02]  /*0810*/  LDG.E R23, desc[UR6][R14.64] ;  /* 0x000000060e177981 */ /* 0x0000a4000c1e1900 */
[----:B0-----:R-:W0:Y:S01]  /*0820*/  LDC.64 R14, c[0x0][0x458] ;  /* 0x00011600ff0e7b82 */ /* 0x001e220000000a00 */
[----:B---3--:R-:W-:Y:S02]  /*0830*/  FADD.FTZ R28, R12, R27 ;  /* 0x0000001b0c1c7221 */ /* 0x008fe40000010000 */
[----:B------:R0:W3:Y:S02]  /*0840*/  LDG.E R12, desc[UR6][R16.64] ;  /* 0x00000006100c7981 */ /* 0x0000e4000c1e1900 */
[----:B0-----:R-:W-:-:S05]  /*0850*/  IMAD.WIDE.U32 R16, R10, 0x4, R14 ;  /* 0x000000040a107825 */ /* 0x001fca00078e000e */
[----:B------:R0:W4:Y:S02]  /*0860*/  LDG.E R27, desc[UR6][R16.64] ;  /* 0x00000006101b7981 */ /* 0x000124000c1e1900 */
[----:B0-----:R-:W-:-:S04]  /*0870*/  IMAD.WIDE.U32 R16, R13, 0x4, R14 ;  /* 0x000000040d107825 */ /* 0x001fc800078e000e */
[----:B----4-:R-:W-:Y:S02]  /*0880*/  FADD.FTZ R27, R27, R24 ;  /* 0x000000181b1b7221 */ /* 0x010fe40000010000 */
        /* <DEDUP_REMOVED lines=14> */
[----:B------:R-:W-:-:S06]  /*0970*/  IMAD.WIDE.U32 R14, R20, 0x4, R14 ;  /* 0x00000004140e7825 */ /* 0x000fcc00078e000e */
[----:B------:R-:W5:Y:S01]  /*0980*/  LDG.E R15, desc[UR6][R14.64] ;  /* 0x000000060e0f7981 */ /* 0x000f62000c1e1900 */
[----:B----4-:R-:W-:-:S03]  /*0990*/  FADD.FTZ R24, R24, R27 ;  /* 0x0000001b18187221 */ /* 0x010fc60000010000 */
[----:B------:R-:W4:Y:S01]  /*09a0*/  LDG.E R27, desc[UR6][R16.64] ;  /* 0x00000006101b7981 */ /* 0x000f22000c1e1900 */
[----:B------:R-:W-:-:S04]  /*09b0*/  IADD3 R7, PT, PT, R7, 0x8, RZ ;  /* 0x0000000807077810 */ /* 0x000fc80007ffe0ff */
[----:B------:R-:W-:Y:S01]  /*09c0*/  ISETP.NE.AND P0, PT, R7, RZ, PT ;  /* 0x000000ff0700720c */ /* 0x000fe20003f05270 */
[----:B--2---:R-:W-:Y:S01]  /*09d0*/  FADD.FTZ R23, R28, R23 ;  /* 0x000000171c177221 */ /* 0x004fe20000010000 */
[----:B------:R-:W-:Y:S01]  /*09e0*/  FADD.FTZ R25, R25, R26 ;  /* 0x0000001a19197221 */ /* 0x000fe20000010000 */
[----:B------:R-:W-:Y:S02]  /*09f0*/  IADD3 R5, PT, PT, R5, 0x100, RZ ;  /* 0x0000010005057810 */ /* 0x000fe40007ffe0ff */
[----:B---3--:R-:W-:Y:S01]  /*0a00*/  FADD.FTZ R12, R23, R12 ;  /* 0x0000000c170c7221 */ /* 0x008fe20000010000 */
[C---:B------:R-:W-:Y:S02]  /*0a10*/  LEA R10, R2.reuse, R10, 0x8 ;  /* 0x0000000a020a7211 */ /* 0x040fe400078e40ff */
[C---:B------:R-:W-:Y:S02]  /*0a20*/  LEA R13, R2.reuse, R13, 0x8 ;  /* 0x0000000d020d7211 */ /* 0x040fe400078e40ff */
[----:B------:R-:W-:-:S02]  /*0a30*/  LEA R11, R2, R11, 0x8 ;  /* 0x0000000b020b7211 */ /* 0x000fc400078e40ff */
[C---:B------:R-:W-:Y:S02]  /*0a40*/  LEA R22, R2.reuse, R22, 0x8 ;  /* 0x0000001602167211 */ /* 0x040fe400078e40ff */
[C---:B------:R-:W-:Y:S02]  /*0a50*/  LEA R21, R2.reuse, R21, 0x8 ;  /* 0x0000001502157211 */ /* 0x040fe400078e40ff */
[C---:B------:R-:W-:Y:S02]  /*0a60*/  LEA R18, R2.reuse, R18, 0x8 ;  /* 0x0000001202127211 */ /* 0x040fe400078e40ff */
[C---:B------:R-:W-:Y:S02]  /*0a70*/  LEA R19, R2.reuse, R19, 0x8 ;  /* 0x0000001302137211 */ /* 0x040fe400078e40ff */
[----:B------:R-:W-:Y:S01]  /*0a80*/  LEA R20, R2, R20, 0x8 ;  /* 0x0000001402147211 */ /* 0x000fe200078e40ff */
[----:B----4-:R-:W-:-:S04]  /*0a90*/  FADD.FTZ R24, R24, R27 ;  /* 0x0000001b18187221 */ /* 0x010fc80000010000 */
[----:B-----5:R-:W-:Y:S01]  /*0aa0*/  FADD.FTZ R24, R24, R15 ;  /* 0x0000000f18187221 */ /* 0x020fe20000010000 */
[----:B------:R-:W-:Y:S06]  /*0ab0*/  @P0 BRA `(.L_x_467) ;  /* 0xfffffff800400947 */ /* 0x000fec000383ffff */
.L_x_466:
[----:B------:R-:W-:Y:S05]  /*0ac0*/  BSYNC.RECONVERGENT B1 ;  /* 0x0000000000017941 */ /* 0x000fea0003800200 */
.L_x_465:
[----:B------:R-:W-:-:S04]  /*0ad0*/  LEA.HI R7, R9, 0x1, RZ, 0x1b ;  /* 0x0000000109077811 */ /* 0x000fc800078fd8ff */
[----:B------:R-:W-:-:S04]  /*0ae0*/  LOP3.LUT R10, R7, 0x7, RZ, 0xc0, !PT ;  /* 0x00000007070a7812 */ /* 0x000fc800078ec0ff */
[----:B------:R-:W-:-:S13]  /*0af0*/  ISETP.NE.AND P0, PT, R10, RZ, PT ;  /* 0x000000ff0a00720c */ /* 0x000fda0003f05270 */
[----:B------:R-:W-:Y:S05]  /*0b00*/  @!P0 BRA `(.L_x_464) ;  /* 0x0000000400d48947 */ /* 0x000fea0003800000 */
[----:B------:R-:W-:Y:S01]  /*0b10*/  ISETP.GE.U32.AND P0, PT, R10, 0x4, PT ;  /* 0x000000040a00780c */ /* 0x000fe20003f06070 */
[----:B------:R-:W-:Y:S01]  /*0b20*/  BSSY.RECONVERGENT B1, `(.L_x_468) ;  /* 0x000003c000017945 */ /* 0x000fe20003800200 */
[----:B------:R-:W-:-:S11]  /*0b30*/  LOP3.LUT P1, R7, R7, 0x3, RZ, 0xc0, !PT ;  /* 0x0000000307077812 */ /* 0x000fd6000782c0ff */
[----:B------:R-:W-:Y:S05]  /*0b40*/  @!P0 BRA `(.L_x_469) ;  /* 0x0000000000e48947 */ /* 0x000fea0003800000 */
[----:B------:R-:W0:Y:S01]  /*0b50*/  LDC.64 R18, c[0x0][0x440] ;  /* 0x00011000ff127b82 */ /* 0x000e220000000a00 */
[----:B------:R-:W-:-:S07]  /*0b60*/  IMAD R27, R5, R2, R0 ;  /* 0x00000002051b7224 */ /* 0x000fce00078e0200 */
[----:B------:R-:W1:Y:S08]  /*0b70*/  LDC.64 R14, c[0x0][0x450] ;  /* 0x00011400ff0e7b82 */ /* 0x000e700000000a00 */
[----:B------:R-:W2:Y:S08]  /*0b80*/  LDC.64 R10, c[0x0][0x448] ;  /* 0x00011200ff0a7b82 */ /* 0x000eb00000000a00 */
[----:B------:R-:W3:Y:S01]  /*0b90*/  LDC.64 R16, c[0x0][0x458] ;  /* 0x00011600ff107b82 */ /* 0x000ee20000000a00 */
[----:B0-----:R-:W-:-:S05]  /*0ba0*/  IMAD.WIDE.U32 R20, R27, 0x4, R18 ;  /* 0x000000041b147825 */ /* 0x001fca00078e0012 */
[----:B------:R1:W4:Y:S02]  /*0bb0*/  LDG.E R13, desc[UR6][R20.64] ;  /* 0x00000006140d7981 */ /* 0x000324000c1e1900 */
[----:B-1----:R-:W-:-:S04]  /*0bc0*/  IMAD.WIDE.U32 R20, R27, 0x4, R14 ;  /* 0x000000041b147825 */ /* 0x002fc800078e000e */
[C---:B--2---:R-:W-:Y:S01]  /*0bd0*/  IMAD.WIDE.U32 R22, R27.reuse, 0x4, R10 ;  /* 0x000000041b167825 */ /* 0x044fe200078e000a */
[----:B------:R3:W2:Y:S05]  /*0be0*/  LDG.E R29, desc[UR6][R20.64] ;  /* 0x00000006141d7981 */ /* 0x0006aa000c1e1900 */
[----:B------:R-:W5:Y:S01]  /*0bf0*/  LDG.E R22, desc[UR6][R22.64] ;  /* 0x0000000616167981 */ /* 0x000f62000c1e1900 */
[----:B---3--:R-:W-:-:S05]  /*0c00*/  IMAD.WIDE.U32 R20, R27, 0x4, R16 ;  /* 0x000000041b147825 */ /* 0x008fca00078e0010 */
[----:B------:R4:W3:Y:S02]  /*0c10*/  LDG.E R26, desc[UR6][R20.64] ;  /* 0x00000006141a7981 */ /* 0x0008e4000c1e1900 */
[----:B----4-:R-:W-:Y:S01]  /*0c20*/  FADD.FTZ R20, R6, R13 ;  /* 0x0000000d06147221 */ /* 0x010fe20000010000 */
[----:B------:R-:W-:Y:S01]  /*0c30*/  LEA R13, R2, R27, 0x5 ;  /* 0x0000001b020d7211 */ /* 0x000fe200078e28ff */
[----:B--2---:R-:W-:-:S04]  /*0c40*/  FADD.FTZ R23, R12, R29 ;  /* 0x0000001d0c177221 */ /* 0x004fc80000010000 */
[----:B------:R-:W-:-:S04]  /*0c50*/  IMAD.WIDE.U32 R28, R13, 0x4, R10 ;  /* 0x000000040d1c7825 */ /* 0x000fc800078e000a */
[----:B-----5:R-:W-:Y:S01]  /*0c60*/  FADD.FTZ R6, R25, R22 ;  /* 0x0000001619067221 */ /* 0x020fe20000010000 */
[----:B---3--:R-:W-:Y:S01]  /*0c70*/  FADD.FTZ R22, R24, R26 ;  /* 0x0000001a18167221 */ /* 0x008fe20000010000 */
[----:B------:R-:W-:-:S06]  /*0c80*/  IMAD.WIDE.U32 R24, R13, 0x4, R18 ;  /* 0x000000040d187825 */ /* 0x000fcc00078e0012 */
[----:B------:R-:W2:Y:S04]  /*0c90*/  LDG.E R25, desc[UR6][R24.64] ;  /* 0x0000000618197981 */ /* 0x000ea8000c1e1900 */
[----:B------:R0:W3:Y:S02]  /*0ca0*/  LDG.E R24, desc[UR6][R28.64] ;  /* 0x000000061c187981 */ /* 0x0000e4000c1e1900 */
[----:B0-----:R-:W-:-:S04]  /*0cb0*/  IMAD.WIDE.U32 R28, R13, 0x4, R14 ;  /* 0x000000040d1c7825 */ /* 0x001fc800078e000e */
[----:B------:R-:W-:Y:S01]  /*0cc0*/  IMAD.WIDE.U32 R12, R13, 0x4, R16 ;  /* 0x000000040d0c7825 */ /* 0x000fe200078e0010 */
[----:B------:R0:W4:Y:S05]  /*0cd0*/  LDG.E R21, desc[UR6][R28.64] ;  /* 0x000000061c157981 */ /* 0x00012a000c1e1900 */
[----:B------:R-:W5:Y:S01]  /*0ce0*/  LDG.E R12, desc[UR6][R12.64] ;  /* 0x000000060c0c7981 */ /* 0x000f62000c1e1900 */
[----:B------:R-:W-:-:S04]  /*0cf0*/  LEA R27, R2, R27, 0x6 ;  /* 0x0000001b021b7211 */ /* 0x000fc800078e30ff */
[----:B------:R-:W-:Y:S01]  /*0d00*/  LEA R26, R2, R27, 0x5 ;  /* 0x0000001b021a7211 */ /* 0x000fe200078e28ff */
[----:B0-----:R-:W-:-:S04]  /*0d10*/  IMAD.WIDE.U32 R28, R27, 0x4, R18 ;  /* 0x000000041b1c7825 */ /* 0x001fc800078e0012 */
[----:B------:R-:W-:-:S06]  /*0d20*/  IMAD.WIDE.U32 R18, R26, 0x4, R18 ;  /* 0x000000041a127825 */ /* 0x000fcc00078e0012 */
[----:B------:R-:W5:Y:S01]  /*0d30*/  LDG.E R18, desc[UR6][R18.64] ;  /* 0x0000000612127981 */ /* 0x000f62000c1e1900 */
[----:B--2---:R-:W-:Y:S01]  /*0d40*/  FADD.FTZ R25, R20, R25 ;  /* 0x0000001914197221 */ /* 0x004fe20000010000 */
[----:B---3--:R-:W-:Y:S02]  /*0d50*/  FADD.FTZ R24, R6, R24 ;  /* 0x0000001806187221 */ /* 0x008fe40000010000 */
[----:B------:R-:W2:Y:S01]  /*0d60*/  LDG.E R6, desc[UR6][R28.64] ;  /* 0x000000061c067981 */ /* 0x000ea2000c1e1900 */
[----:B----4-:R-:W-:Y:S01]  /*0d70*/  FADD.FTZ R23, R23, R21 ;  /* 0x0000001517177221 */ /* 0x010fe20000010000 */
[----:B------:R-:W-:-:S04]  /*0d80*/  IMAD.WIDE.U32 R20, R27, 0x4, R10 ;  /* 0x000000041b147825 */ /* 0x000fc800078e000a */
[----:B-----5:R-:W-:Y:S01]  /*0d90*/  FADD.FTZ R22, R22, R12 ;  /* 0x0000000c16167221 */ /* 0x020fe20000010000 */
[----:B------:R-:W-:Y:S01]  /*0da0*/  IMAD.WIDE.U32 R12, R27, 0x4, R14 ;  /* 0x000000041b0c7825 */ /* 0x000fe200078e000e */
[----:B------:R-:W3:Y:S03]  /*0db0*/  LDG.E R21, desc[UR6][R20.64] ;  /* 0x0000000614157981 */ /* 0x000ee6000c1e1900 */
[----:B------:R-:W-:-:S04]  /*0dc0*/  IMAD.WIDE.U32 R10, R26, 0x4, R10 ;  /* 0x000000041a0a7825 */ /* 0x000fc800078e000a */
[----:B------:R-:W-:Y:S02]  /*0dd0*/  IMAD.WIDE.U32 R14, R26, 0x4, R14 ;  /* 0x000000041a0e7825 */ /* 0x000fe400078e000e */
[----:B------:R-:W4:Y:S04]  /*0de0*/  LDG.E R10, desc[UR6][R10.64] ;  /* 0x000000060a0a7981 */ /* 0x000f28000c1e1900 */
[----:B------:R0:W5:Y:S04]  /*0df0*/  LDG.E R20, desc[UR6][R12.64] ;  /* 0x000000060c147981 */ /* 0x000168000c1e1900 */
[----:B------:R-:W5:Y:S01]  /*0e00*/  LDG.E R15, desc[UR6][R14.64] ;  /* 0x000000060e0f7981 */ /* 0x000f62000c1e1900 */
[----:B0-----:R-:W-:-:S04]  /*0e10*/  IMAD.WIDE.U32 R12, R27, 0x4, R16 ;  /* 0x000000041b0c7825 */ /* 0x001fc800078e0010 */
[----:B------:R-:W-:Y:S01]  /*0e20*/  IMAD.WIDE.U32 R16, R26, 0x4, R16 ;  /* 0x000000041a107825 */ /* 0x000fe200078e0010 */
[----:B------:R0:W5:Y:S05]  /*0e30*/  LDG.E R27, desc[UR6][R12.64] ;  /* 0x000000060c1b7981 */ /* 0x00016a000c1e1900 */
[----:B------:R-:W5:Y:S01]  /*0e40*/  LDG.E R17, desc[UR6][R16.64] ;  /* 0x0000000610117981 */ /* 0x000f62000c1e1900 */
[----:B------:R-:W-:Y:S01]  /*0e50*/  IADD3 R5, PT, PT, R5, 0x80, RZ ;  /* 0x0000008005057810 */ /* 0x000fe20007ffe0ff */
[----:B--2---:R-:W-:-:S04]  /*0e60*/  FADD.FTZ R25, R25, R6 ;  /* 0x0000000619197221 */ /* 0x004fc80000010000 */
[----:B------:R-:W-:Y:S01]  /*0e70*/  FADD.FTZ R6, R25, R18 ;  /* 0x0000001219067221 */ /* 0x000fe20000010000 */
[----:B---3--:R-:W-:-:S04]  /*0e80*/  FADD.FTZ R21, R24, R21 ;  /* 0x0000001518157221 */ /* 0x008fc80000010000 */
[----:B----4-:R-:W-:Y:S01]  /*0e90*/  FADD.FTZ R25, R21, R10 ;  /* 0x0000000a15197221 */ /* 0x010fe20000010000 */
[----:B-----5:R-:W-:-:S04]  /*0ea0*/  FADD.FTZ R20, R23, R20 ;  /* 0x0000001417147221 */ /* 0x020fc80000010000 */
[----:B0-----:R-:W-:Y:S01]  /*0eb0*/  FADD.FTZ R12, R20, R15 ;  /* 0x0000000f140c7221 */ /* 0x001fe20000010000 */
[----:B------:R-:W-:-:S04]  /*0ec0*/  FADD.FTZ R22, R22, R27 ;  /* 0x0000001b16167221 */ /* 0x000fc80000010000 */
[----:B------:R-:W-:-:S07]  /*0ed0*/  FADD.FTZ R24, R22, R17 ;  /* 0x0000001116187221 */ /* 0x000fce0000010000 */
.L_x_469:
[----:B------:R-:W-:Y:S05]  /*0ee0*/  BSYNC.RECONVERGENT B1 ;  /* 0x0000000000017941 */ /* 0x000fea0003800200 */
.L_x_468:
[----:B------:R-:W-:Y:S05]  /*0ef0*/  @!P1 BRA `(.L_x_464) ;  /* 0x0000000000d89947 */ /* 0x000fea0003800000 */
[----:B------:R-:W-:Y:S01]  /*0f00*/  ISETP.NE.AND P1, PT, R7, 0x1, PT ;  /* 0x000000010700780c */ /* 0x000fe20003f25270 */
[----:B------:R-:W-:Y:S01]  /*0f10*/  BSSY.RECONVERGENT B1, `(.L_x_470) ;  /* 0x0000022000017945 */ /* 0x000fe20003800200 */
[----:B------:R-:W-:-:S11]  /*0f20*/  LOP3.LUT P0, RZ, R9, 0x20, RZ, 0xc0, !PT ;  /* 0x0000002009ff7812 */ /* 0x000fd6000780c0ff */
[----:B------:R-:W-:Y:S05]  /*0f30*/  @!P1 BRA `(.L_x_471) ;  /* 0x00000000007c9947 */ /* 0x000fea0003800000 */
[----:B------:R-:W0:Y:S01]  /*0f40*/  LDC.64 R16, c[0x0][0x448] ;  /* 0x00011200ff107b82 */ /* 0x000e220000000a00 */
[----:B------:R-:W-:-:S07]  /*0f50*/  IMAD R29, R5, R2, R0 ;  /* 0x00000002051d7224 */ /* 0x000fce00078e0200 */
[----:B------:R-:W1:Y:S08]  /*0f60*/  LDC.64 R18, c[0x0][0x450] ;  /* 0x00011400ff127b82 */ /* 0x000e700000000a00 */
[----:B------:R-:W2:Y:S08]  /*0f70*/  LDC.64 R14, c[0x0][0x440] ;  /* 0x00011000ff0e7b82 */ /* 0x000eb00000000a00 */
[----:B------:R-:W3:Y:S01]  /*0f80*/  LDC.64 R20, c[0x0][0x458] ;  /* 0x00011600ff147b82 */ /* 0x000ee20000000a00 */
[----:B0-----:R-:W-:Y:S01]  /*0f90*/  IMAD.WIDE.U32 R10, R29, 0x4, R16 ;  /* 0x000000041d0a7825 */ /* 0x001fe200078e0010 */
[----:B------:R-:W-:-:S04]  /*0fa0*/  LEA R9, R2, R29, 0x5 ;  /* 0x0000001d02097211 */ /* 0x000fc800078e28ff */
[----:B------:R3:W4:Y:S01]  /*0fb0*/  LDG.E R13, desc[UR6][R10.64] ;  /* 0x000000060a0d7981 */ /* 0x000722000c1e1900 */
[----:B-1----:R-:W-:-:S04]  /*0fc0*/  IMAD.WIDE.U32 R22, R29, 0x4, R18 ;  /* 0x000000041d167825 */ /* 0x002fc800078e0012 */
[----:B------:R-:W-:Y:S02]  /*0fd0*/  IMAD.WIDE.U32 R16, R9, 0x4, R16 ;  /* 0x0000000409107825 */ /* 0x000fe400078e0010 */
[----:B------:R-:W5:Y:S02]  /*0fe0*/  LDG.E R22, desc[UR6][R22.64] ;  /* 0x0000000616167981 */ /* 0x000f64000c1e1900 */
[--C-:B--2---:R-:W-:Y:S02]  /*0ff0*/  IMAD.WIDE.U32 R26, R29, 0x4, R14.reuse ;  /* 0x000000041d1a7825 */ /* 0x104fe400078e000e */
[----:B------:R-:W2:Y:S02]  /*1000*/  LDG.E R16, desc[UR6][R16.64] ;  /* 0x0000000610107981 */ /* 0x000ea4000c1e1900 */
[----:B------:R-:W-:Y:S02]  /*1010*/  IMAD.WIDE.U32 R14, R9, 0x4, R14 ;  /* 0x00000004090e7825 */ /* 0x000fe400078e000e */
[----:B------:R-:W2:Y:S02]  /*1020*/  LDG.E R7, desc[UR6][R26.64] ;  /* 0x000000061a077981 */ /* 0x000ea4000c1e1900 */
[----:B---3--:R-:W-:-:S02]  /*1030*/  IMAD.WIDE.U32 R10, R29, 0x4, R20 ;  /* 0x000000041d0a7825 */ /* 0x008fc400078e0014 */
[----:B------:R-:W3:Y:S02]  /*1040*/  LDG.E R15, desc[UR6][R14.64] ;  /* 0x000000060e0f7981 */ /* 0x000ee4000c1e1900 */
[----:B------:R-:W-:-:S04]  /*1050*/  IMAD.WIDE.U32 R18, R9, 0x4, R18 ;  /* 0x0000000409127825 */ /* 0x000fc800078e0012 */
[----:B------:R-:W-:Y:S02]  /*1060*/  IMAD.WIDE.U32 R20, R9, 0x4, R20 ;  /* 0x0000000409147825 */ /* 0x000fe400078e0014 */
[----:B------:R-:W3:Y:S04]  /*1070*/  LDG.E R9, desc[UR6][R10.64] ;  /* 0x000000060a097981 */ /* 0x000ee8000c1e1900 */
[----:B------:R-:W3:Y:S04]  /*1080*/  LDG.E R19, desc[UR6][R18.64] ;  /* 0x0000000612137981 */ /* 0x000ee8000c1e1900 */
[----:B------:R-:W3:Y:S01]  /*1090*/  LDG.E R20, desc[UR6][R20.64] ;  /* 0x0000000614147981 */ /* 0x000ee2000c1e1900 */
[----:B------:R-:W-:Y:S01]  /*10a0*/  IADD3 R5, PT, PT, R5, 0x40, RZ ;  /* 0x0000004005057810 */ /* 0x000fe20007ffe0ff */
[----:B----4-:R-:W-:Y:S01]  /*10b0*/  FADD.FTZ R13, R25, R13 ;  /* 0x0000000d190d7221 */ /* 0x010fe20000010000 */
[----:B-----5:R-:W-:-:S03]  /*10c0*/  FADD.FTZ R12, R12, R22 ;  /* 0x000000160c0c7221 */ /* 0x020fc60000010000 */
[----:B--2---:R-:W-:Y:S01]  /*10d0*/  FADD.FTZ R25, R13, R16 ;  /* 0x000000100d197221 */ /* 0x004fe20000010000 */
[----:B------:R-:W-:-:S04]  /*10e0*/  FADD.FTZ R6, R6, R7 ;  /* 0x0000000706067221 */ /* 0x000fc80000010000 */
[----:B---3--:R-:W-:Y:S01]  /*10f0*/  FADD.FTZ R6, R6, R15 ;  /* 0x0000000f06067221 */ /* 0x008fe20000010000 */
[----:B------:R-:W-:Y:S01]  /*1100*/  FADD.FTZ R9, R24, R9 ;  /* 0x0000000918097221 */ /* 0x000fe20000010000 */
[----:B------:R-:W-:-:S03]  /*1110*/  FADD.FTZ R12, R12, R19 ;  /* 0x000000130c0c7221 */ /* 0x000fc60000010000 */
[----:B------:R-:W-:-:S07]  /*1120*/  FADD.FTZ R24, R9, R20 ;  /* 0x0000001409187221 */ /* 0x000fce0000010000 */
.L_x_471:
[----:B------:R-:W-:Y:S05]  /*1130*/  BSYNC.RECONVERGENT B1 ;  /* 0x0000000000017941 */ /* 0x000fea0003800200 */
.L_x_470:
[----:B------:R-:W-:Y:S05]  /*1140*/  @P0 BRA `(.L_x_464) ;  /* 0x0000000000440947 */ /* 0x000fea0003800000 */
[----:B------:R-:W0:Y:S01]  /*1150*/  LDC.64 R18, c[0x0][0x440] ;  /* 0x00011000ff127b82 */ /* 0x000e220000000a00 */
[----:B------:R-:W-:-:S07]  /*1160*/  IMAD R5, R5, R2, R0 ;  /* 0x0000000205057224 */ /* 0x000fce00078e0200 */
[----:B------:R-:W1:Y:S08]  /*1170*/  LDC.64 R10, c[0x0][0x448] ;  /* 0x00011200ff0a7b82 */ /* 0x000e700000000a00 */
[----:B------:R-:W2:Y:S08]  /*1180*/  LDC.64 R14, c[0x0][0x450] ;  /* 0x00011400ff0e7b82 */ /* 0x000eb00000000a00 */
[----:B------:R-:W3:Y:S01]  /*1190*/  LDC.64 R16, c[0x0][0x458] ;  /* 0x00011600ff107b82 */ /* 0x000ee20000000a00 */
[----:B0-----:R-:W-:-:S06]  /*11a0*/  IMAD.WIDE.U32 R18, R5, 0x4, R18 ;  /* 0x0000000405127825 */ /* 0x001fcc00078e0012 */
[----:B------:R-:W4:Y:S01]  /*11b0*/  LDG.E R19, desc[UR6][R18.64] ;  /* 0x0000000612137981 */ /* 0x000f22000c1e1900 */
[----:B-1----:R-:W-:-:S06]  /*11c0*/  IMAD.WIDE.U32 R10, R5, 0x4, R10 ;  /* 0x00000004050a7825 */ /* 0x002fcc00078e000a */
[----:B------:R-:W5:Y:S01]  /*11d0*/  LDG.E R10, desc[UR6][R10.64] ;  /* 0x000000060a0a7981 */ /* 0x000f62000c1e1900 */
[----:B--2---:R-:W-:-:S06]  /*11e0*/  IMAD.WIDE.U32 R14, R5, 0x4, R14 ;  /* 0x00000004050e7825 */ /* 0x004fcc00078e000e */
[----:B------:R-:W2:Y:S01]  /*11f0*/  LDG.E R15, desc[UR6][R14.64] ;  /* 0x000000060e0f7981 */ /* 0x000ea2000c1e1900 */
[----:B---3--:R-:W-:-:S06]  /*1200*/  IMAD.WIDE.U32 R16, R5, 0x4, R16 ;  /* 0x0000000405107825 */ /* 0x008fcc00078e0010 */
[----:B------:R-:W3:Y:S01]  /*1210*/  LDG.E R17, desc[UR6][R16.64] ;  /* 0x0000000610117981 */ /* 0x000ee2000c1e1900 */
[----:B----4-:R-:W-:Y:S01]  /*1220*/  FADD.FTZ R6, R6, R19 ;  /* 0x0000001306067221 */ /* 0x010fe20000010000 */
[----:B-----5:R-:W-:Y:S01]  /*1230*/  FADD.FTZ R25, R25, R10 ;  /* 0x0000000a19197221 */ /* 0x020fe20000010000 */
[----:B--2---:R-:W-:Y:S01]  /*1240*/  FADD.FTZ R12, R12, R15 ;  /* 0x0000000f0c0c7221 */ /* 0x004fe20000010000 */
[----:B---3--:R-:W-:-:S07]  /*1250*/  FADD.FTZ R24, R24, R17 ;  /* 0x0000001118187221 */ /* 0x008fce0000010000 */
.L_x_464:
[----:B------:R-:W-:Y:S05]  /*1260*/  BSYNC.RECONVERGENT B0 ;  /* 0x0000000000007941 */ /* 0x000fea0003800200 */
.L_x_463:
[----:B------:R-:W0:Y:S01]  /*1270*/  S2R R5, SR_TID.X ;  /* 0x0000000000057919 */ /* 0x000e220000002100 */
[----:B------:R-:W1:Y:S01]  /*1280*/  S2UR UR5, SR_CgaCtaId ;  /* 0x00000000000579c3 */ /* 0x000e620000008800 */
[----:B------:R-:W-:Y:S01]  /*1290*/  UMOV UR4, 0x400 ;  /* 0x0000040000047882 */ /* 0x000fe20000000000 */
[C---:B------:R-:W-:Y:S02]  /*12a0*/  SHF.L.U32 R7, R4.reuse, 0x7, RZ ;  /* 0x0000000704077819 */ /* 0x040fe400000006ff */
[----:B------:R-:W-:Y:S01]  /*12b0*/  ISETP.NE.AND P0, PT, R4, RZ, PT ;  /* 0x000000ff0400720c */ /* 0x000fe20003f05270 */
[----:B-1----:R-:W-:Y:S01]  /*12c0*/  ULEA UR4, UR5, UR4, 0x18 ;  /* 0x0000000405047291 */ /* 0x002fe2000f8ec0ff */
[----:B0-----:R-:W-:-:S04]  /*12d0*/  LOP3.LUT R0, R3, 0x1f, R5, 0x78, !PT ;  /* 0x0000001f03007812 */ /* 0x001fc800078e7805 */
[C---:B------:R-:W-:Y:S02]  /*12e0*/  LOP3.LUT R5, R0.reuse, 0x3e0, R5, 0xf8, !PT ;  /* 0x000003e000057812 */ /* 0x040fe400078ef805 */
[----:B------:R-:W-:Y:S02]  /*12f0*/  SHF.L.U32 R0, R0, 0x2, RZ ;  /* 0x0000000200007819 */ /* 0x000fe400000006ff */
[----:B------:R-:W-:Y:S02]  /*1300*/  LEA R5, R5, UR4, 0x2 ;  /* 0x0000000405057c11 */ /* 0x000fe4000f8e10ff */
[----:B------:R-:W-:-:S03]  /*1310*/  LOP3.LUT R0, R7, R0, RZ, 0xfc, !PT ;  /* 0x0000000007007212 */ /* 0x000fc600078efcff */
[----:B------:R-:W-:Y:S04]  /*1320*/  STS [R5], R25 ;  /* 0x0000001905007388 */ /* 0x000fe80000000800 */
[----:B------:R-:W-:Y:S04]  /*1330*/  STS [R5+0x1000], R6 ;  /* 0x0010000605007388 */ /* 0x000fe80000000800 */
[----:B------:R-:W-:Y:S04]  /*1340*/  STS [R5+0x2000], R24 ;  /* 0x0020001805007388 */ /* 0x000fe80000000800 */
[----:B------:R-:W-:Y:S01]  /*1350*/  STS [R5+0x3000], R12 ;  /* 0x0030000c05007388 */ /* 0x000fe20000000800 */
[----:B------:R-:W-:Y:S06]  /*1360*/  BAR.SYNC.DEFER_BLOCKING 0x0 ;  /* 0x0000000000007b1d */ /* 0x000fec0000010000 */
[----:B------:R-:W0:Y:S04]  /*1370*/  LDS R11, [R0+UR4+0x1000] ;  /* 0x00100004000b7984 */ /* 0x000e280008000800 */
[----:B------:R-:W1:Y:S04]  /*1380*/  LDS R7, [R0+UR4] ;  /* 0x0000000400077984 */ /* 0x000e680008000800 */
[----:B------:R-:W2:Y:S04]  /*1390*/  LDS R10, [R0+UR4+0x2000] ;  /* 0x00200004000a7984 */ /* 0x000ea80008000800 */
[----:B------:R-:W3:Y:S04]  /*13a0*/  LDS R9, [R0+UR4+0x3000] ;  /* 0x0030000400097984 */ /* 0x000ee80008000800 */
[----:B0-----:R-:W0:Y:S04]  /*13b0*/  SHFL.BFLY PT, R14, R11, 0x1, 0x1f ;  /* 0x0c201f000b0e7f89 */ /* 0x001e2800000e0000 */
[----:B-1----:R-:W1:Y:S04]  /*13c0*/  SHFL.BFLY PT, R16, R7, 0x1, 0x1f ;  /* 0x0c201f0007107f89 */ /* 0x002e6800000e0000 */
[----:B--2---:R-:W2:Y:S04]  /*13d0*/  SHFL.BFLY PT, R13, R10, 0x1, 0x1f ;  /* 0x0c201f000a0d7f89 */ /* 0x004ea800000e0000 */
[----:B---3--:R-:W3:Y:S01]  /*13e0*/  SHFL.BFLY PT, R6, R9, 0x1, 0x1f ;  /* 0x0c201f0009067f89 */ /* 0x008ee200000e0000 */
[----:B0-----:R-:W-:Y:S01]  /*13f0*/  FADD.FTZ R14, R11, R14 ;  /* 0x0000000e0b0e7221 */ /* 0x001fe20000010000 */
[----:B-1----:R-:W-:-:S04]  /*1400*/  FADD.FTZ R16, R7, R16 ;  /* 0x0000001007107221 */ /* 0x002fc80000010000 */
[----:B------:R-:W0:Y:S01]  /*1410*/  SHFL.BFLY PT, R5, R14, 0x2, 0x1f ;  /* 0x0c401f000e057f89 */ /* 0x000e2200000e0000 */
[----:B--2---:R-:W-:-:S03]  /*1420*/  FADD.FTZ R15, R10, R13 ;  /* 0x0000000d0a0f7221 */ /* 0x004fc60000010000 */
[----:B------:R-:W1:Y:S01]  /*1430*/  SHFL.BFLY PT, R13, R16, 0x2, 0x1f ;  /* 0x0c401f00100d7f89 */ /* 0x000e6200000e0000 */
[----:B---3--:R-:W-:-:S03]  /*1440*/  FADD.FTZ R12, R9, R6 ;  /* 0x00000006090c7221 */ /* 0x008fc60000010000 */
[----:B------:R-:W2:Y:S04]  /*1450*/  SHFL.BFLY PT, R0, R15, 0x2, 0x1f ;  /* 0x0c401f000f007f89 */ /* 0x000ea800000e0000 */
[----:B------:R-:W3:Y:S01]  /*1460*/  SHFL.BFLY PT, R11, R12, 0x2, 0x1f ;  /* 0x0c401f000c0b7f89 */ /* 0x000ee200000e0000 */
[----:B0-----:R-:W-:Y:S01]  /*1470*/  FADD.FTZ R5, R14, R5 ;  /* 0x000000050e057221 */ /* 0x001fe20000010000 */
[----:B-1----:R-:W-:Y:S01]  /*1480*/  FADD.FTZ R13, R16, R13 ;  /* 0x0000000d100d7221 */ /* 0x002fe20000010000 */
[----:B--2---:R-:W-:-:S04]  /*1490*/  FADD.FTZ R17, R15, R0 ;  /* 0x000000000f117221 */ /* 0x004fc80000010000 */
[----:B------:R-:W0:Y:S01]  /*14a0*/  SHFL.BFLY PT, R6, R13, 0x4, 0x1f ;  /* 0x0c801f000d067f89 */ /* 0x000e2200000e0000 */
[----:B---3--:R-:W-:-:S03]  /*14b0*/  FADD.FTZ R11, R12, R11 ;  /* 0x0000000b0c0b7221 */ /* 0x008fc60000010000 */
[----:B------:R-:W1:Y:S04]  /*14c0*/  SHFL.BFLY PT, R0, R5, 0x4, 0x1f ;  /* 0x0c801f0005007f89 */ /* 0x000e6800000e0000 */
[----:B------:R-:W2:Y:S04]  /*14d0*/  SHFL.BFLY PT, R18, R17, 0x4, 0x1f ;  /* 0x0c801f0011127f89 */ /* 0x000ea800000e0000 */
[----:B------:R-:W3:Y:S01]  /*14e0*/  SHFL.BFLY PT, R10, R11, 0x4, 0x1f ;  /* 0x0c801f000b0a7f89 */ /* 0x000ee200000e0000 */
        /* <DEDUP_REMOVED lines=9> */
[----:B------:R-:W-:Y:S01]  /*1580*/  SHF.L.U32 R9, R8, 0x1, RZ ;  /* 0x0000000108097819 */ /* 0x000fe200000006ff */
[----:B-1----:R-:W-:-:S03]  /*1590*/  FADD.FTZ R7, R0, R7 ;  /* 0x0000000700077221 */ /* 0x002fc60000010000 */
[----:B------:R-:W0:Y:S01]  /*15a0*/  SHFL.BFLY PT, R10, R5, 0x10, 0x1f ;  /* 0x0e001f00050a7f89 */ /* 0x000e2200000e0000 */
[----:B------:R-:W-:Y:S01]  /*15b0*/  ISETP.GE.U32.AND P1, PT, R9, R2, PT ;  /* 0x000000020900720c */ /* 0x000fe20003f26070 */
[----:B--2---:R-:W-:Y:S02]  /*15c0*/  FADD.FTZ R19, R18, R19 ;  /* 0x0000001312137221 */ /* 0x004fe40000010000 */
[----:B------:R-:W1:Y:S01]  /*15d0*/  SHFL.BFLY PT, R6, R7, 0x10, 0x1f ;  /* 0x0e001f0007067f89 */ /* 0x000e6200000e0000 */
[----:B------:R-:W-:Y:S01]  /*15e0*/  @!P0 LEA R9, R3, UR4, 0x2 ;  /* 0x0000000403098c11 */ /* 0x000fe2000f8e10ff */
[----:B---3--:R-:W-:Y:S02]  /*15f0*/  FADD.FTZ R15, R12, R15 ;  /* 0x0000000f0c0f7221 */ /* 0x008fe40000010000 */
[----:B------:R-:W2:Y:S04]  /*1600*/  SHFL.BFLY PT, R14, R19, 0x10, 0x1f ;  /* 0x0e001f00130e7f89 */ /* 0x000ea800000e0000 */
[----:B------:R-:W3:Y:S01]  /*1610*/  SHFL.BFLY PT, R0, R15, 0x10, 0x1f ;  /* 0x0e001f000f007f89 */ /* 0x000ee200000e0000 */
[----:B0-----:R-:W-:Y:S01]  /*1620*/  FADD.FTZ R10, R5, R10 ;  /* 0x0000000a050a7221 */ /* 0x001fe20000010000 */
[----:B-1----:R-:W-:-:S04]  /*1630*/  FADD.FTZ R6, R7, R6 ;  /* 0x0000000607067221 */ /* 0x002fc80000010000 */
[----:B------:R0:W-:Y:S01]  /*1640*/  @!P0 STS [R9+0x4000], R10 ;  /* 0x0040000a09008388 */ /* 0x0001e20000000800 */
[----:B--2---:R-:W-:-:S03]  /*1650*/  FADD.FTZ R14, R19, R14 ;  /* 0x0000000e130e7221 */ /* 0x004fc60000010000 */
[----:B------:R0:W-:Y:S01]  /*1660*/  @!P0 STS [R9+0x4080], R6 ;  /* 0x0040800609008388 */ /* 0x0001e20000000800 */
[----:B---3--:R-:W-:-:S03]  /*1670*/  FADD.FTZ R0, R15, R0 ;  /* 0x000000000f007221 */ /* 0x008fc60000010000 */
        /* <DEDUP_REMOVED lines=11> */
[----:B------:R-:W3:Y:S03]  /*1730*/  LDC.64 R10, c[0x0][0x480] ;  /* 0x00012000ff0a7b82 */ /* 0x000ee60000000a00 */
[----:B------:R-:W4:Y:S04]  /*1740*/  LDS.64 R16, [R0+0x4100] ;  /* 0x0041000000107984 */ /* 0x000f280000000a00 */
[----:B------:R-:W5:Y:S01]  /*1750*/  LDS.64 R18, [R0+0x4180] ;  /* 0x0041800000127984 */ /* 0x000f620000000a00 */
[----:B------:R-:W1:Y:S01]  /*1760*/  LDC.64 R4, c[0x0][0x498] ;  /* 0x00012600ff047b82 */ /* 0x000e620000000a00 */
[----:B0-----:R-:W-:-:S07]  /*1770*/  IMAD.WIDE.U32 R6, R8, 0x4, R6 ;  /* 0x0000000408067825 */ /* 0x001fce00078e0006 */
[----:B------:R-:W0:Y:S01]  /*1780*/  LDC.64 R2, c[0x0][0x490] ;  /* 0x00012400ff027b82 */ /* 0x000e220000000a00 */
[----:B---3--:R-:W-:-:S04]  /*1790*/  IMAD.WIDE.U32 R10, R8, 0x4, R10 ;  /* 0x00000004080a7825 */ /* 0x008fc800078e000a */
[C---:B-1----:R-:W-:Y:S01]  /*17a0*/  IMAD.WIDE.U32 R4, R8.reuse, 0x4, R4 ;  /* 0x0000000408047825 */ /* 0x042fe200078e0004 */
[----:B------:R-:W-:Y:S02]  /*17b0*/  F2FP.BF16.F32.PACK_AB R13, R13, R12 ;  /* 0x0000000c0d0d723e */ /* 0x000fe400000010ff */
[----:B--2---:R-:W-:Y:S01]  /*17c0*/  F2FP.BF16.F32.PACK_AB R15, R15, R14 ;  /* 0x0000000e0f0f723e */ /* 0x004fe200000010ff */
[----:B0-----:R-:W-:Y:S02]  /*17d0*/  IMAD.WIDE.U32 R2, R8, 0x4, R2 ;  /* 0x0000000408027825 */ /* 0x001fe400078e0002 */
[----:B------:R-:W-:Y:S01]  /*17e0*/  STG.E desc[UR6][R6.64], R13 ;  /* 0x0000000d06007986 */ /* 0x000fe2000c101906 */
[----:B----4-:R-:W-:-:S03]  /*17f0*/  F2FP.BF16.F32.PACK_AB R17, R17, R16 ;  /* 0x000000101111723e */ /* 0x010fc600000010ff */
[----:B------:R-:W-:Y:S01]  /*1800*/  STG.E desc[UR6][R10.64], R15 ;  /* 0x0000000f0a007986 */ /* 0x000fe2000c101906 */
[----:B-----5:R-:W-:-:S03]  /*1810*/  F2FP.BF16.F32.PACK_AB R19, R19, R18 ;  /* 0x000000121313723e */ /* 0x020fc600000010ff */
[----:B------:R-:W-:Y:S04]  /*1820*/  STG.E desc[UR6][R4.64], R17 ;  /* 0x0000001104007986 */ /* 0x000fe8000c101906 */
[----:B------:R-:W-:Y:S01]  /*1830*/  STG.E desc[UR6][R2.64], R19 ;  /* 0x0000001302007986 */ /* 0x000fe2000c101906 */
[----:B------:R-:W-:Y:S05]  /*1840*/  EXIT ;  /* 0x000000000000794d */ /* 0x000fea0003800000 */
.L_x_472:
        /* <DEDUP_REMOVED lines=11> */
.L_x_7073:


//--------------------- .text._ZN10layer_norm31ln_parallel_residual_bwd_kernelINS_13Kernel_traitsI13__nv_bfloat16S2_S2_S2_fjLj1280ELj1ELj4ELj1ELj16ENS_18Kernel_traits_baseILj1280ES2_S2_S2_S2_fjLj128EEEEELb1ELb1ELb0EEEvNS_9BwdParamsE --------------------------
	.section	.text._ZN10layer_norm31ln_parallel_residual_bwd_kernelINS_13Kernel_traitsI13__nv_bfloat16S2_S2_S2_fjLj1280ELj1ELj4ELj1ELj16ENS_18Kernel_traits_baseILj1280ES2_S2_S2_S2_fjLj128EEEEELb1ELb1ELb0EEEvNS_9BwdParamsE,"ax",@progbits
	.align	128
        .global         _ZN10layer_norm31ln_parallel_residual_bwd_kernelINS_13Kernel_traitsI13__nv_bfloat16S2_S2_S2_fjLj1280ELj1ELj4ELj1ELj16ENS_18Kernel_traits_baseILj1280ES2_S2_S2_S2_fjLj128EEEEELb1ELb1ELb0EEEvNS_9BwdParamsE
        .type           _ZN10layer_norm31ln_parallel_residual_bwd_kernelINS_13Kernel_traitsI13__nv_bfloat16S2_S2_S2_fjLj1280ELj1ELj4ELj1ELj16ENS_18Kernel_traits_baseILj1280ES2_S2_S2_S2_fjLj128EEEEELb1ELb1ELb0EEEvNS_9BwdParamsE,@function
        .size           _ZN10layer_norm31ln_parallel_residual_bwd_kernelINS_13Kernel_traitsI13__nv_bfloat16S2_S2_S2_fjLj1280ELj1ELj4ELj1ELj16ENS_18Kernel_traits_baseILj1280ES2_S2_S2_S2_fjLj128EEEEELb1ELb1ELb0EEEvNS_9BwdParamsE,(.L_x_7074 - _ZN10layer_norm31ln_parallel_residual_bwd_kernelINS_13Kernel_traitsI13__nv_bfloat16S2_S2_S2_fjLj1280ELj1ELj4ELj1ELj16ENS_18Kernel_traits_baseILj1280ES2_S2_S2_S2_fjLj128EEEEELb1ELb1ELb0EEEvNS_9BwdParamsE)
        .other          _ZN10layer_norm31ln_parallel_residual_bwd_kernelINS_13Kernel_traitsI13__nv_bfloat16S2_S2_S2_fjLj1280ELj1ELj4ELj1ELj16ENS_18Kernel_traits_baseILj1280ES2_S2_S2_S2_fjLj128EEEEELb1ELb1ELb0EEEvNS_9BwdParamsE,@"STO_CUDA_ENTRY STV_DEFAULT"
_ZN10layer_norm31ln_parallel_residual_bwd_kernelINS_13Kernel_traitsI13__nv_bfloat16S2_S2_S2_fjLj1280ELj1ELj4ELj1ELj16ENS_18Kernel_traits_baseILj1280ES2_S2_S2_S2_fjLj128EEEEELb1ELb1ELb0EEEvNS_9BwdParamsE:
.text._ZN10layer_norm31ln_parallel_residual_bwd_kernelINS_13Kernel_traitsI13__nv_bfloat16S2_S2_S2_fjLj1280ELj1ELj4ELj1ELj16ENS_18Kernel_traits_baseILj1280ES2_S2_S2_S2_fjLj128EEEEELb1ELb1ELb0EEEvNS_9BwdParamsE:
[----:B------:R-:W-:Y:S01]  /*0000*/  LDC R1, c[0x0][0x37c] ;  /* 0x0000df00ff017b82 */ /* 0x000fe20000000800 */
[----:B------:R-:W0:Y:S01]  /*0010*/  S2R R18, SR_TID.X ;  /* 0x0000000000127919 */ /* 0x000e220000002100 */
[----:B------:R-:W1:Y:S01]  /*0020*/  LDCU UR4, c[0x0][0x388] ;  /* 0x00007100ff0477ac */ /* 0x000e620008000800 */
[----:B------:R-:W2:Y:S01]  /*0030*/  LDCU.64 UR8, c[0x0][0x358] ;  /* 0x00006b00ff0877ac */ /* 0x000ea20008000a00 */
[----:B------:R-:W3:Y:S01]  /*0040*/  LDCU UR5, c[0x0][0x384] ;  /* 0x00007080ff0577ac */ /* 0x000ee20008000800 */
[----:B------:R-:W4:Y:S01]  /*0050*/  LDCU UR13, c[0x0][0x408] ;  /* 0x00008100ff0d77ac */ /* 0x000f220008000800 */
[----:B------:R-:W0:Y:S01]  /*0060*/  LDCU UR15, c[0x0][0x388] ;  /* 0x00007100ff0f77ac */ /* 0x000e220008000800 */
[----:B-1----:R-:W-:Y:S01]  /*0070*/  MOV R0, UR4 ;  /* 0x0000000400007c02 */ /* 0x002fe20008000f00 */
[----:B------:R-:W1:Y:S03]  /*0080*/  LDCU.U8 UR14, c[0x0][0x410] ;  /* 0x00008200ff0e77ac */ /* 0x000e660008000000 */
[----:B------:R-:W-:Y:S01]  /*0090*/  SHF.R.S32.HI R3, RZ, 0x1f, R0 ;  /* 0x0000001fff037819 */ /* 0x000fe20000011400 */
[----:B------:R-:W1:Y:S03]  /*00a0*/  LDCU UR12, c[0x0][0x400] ;  /* 0x00008000ff0c77ac */ /* 0x000e660008000800 */
[----:B------:R-:W-:Y:S01]  /*00b0*/  LEA.HI R2, R3, R0, RZ, 0x3 ;  /* 0x0000000003027211 */ /* 0x000fe200078f18ff */
[----:B------:R-:W1:Y:S01]  /*00c0*/  LDCU.64 UR6, c[0x0][0x478] ;  /* 0x00008f00ff0677ac */ /* 0x000e620008000a00 */
[C---:B0-----:R-:W-:Y:S01]  /*00d0*/  LOP3.LUT R5, R18.reuse, 0x1f, RZ, 0xc, !PT ;  /* 0x0000001f12057812 */ /* 0x041fe200078e0cff */
[----:B------:R-:W0:Y:S01]  /*00e0*/  LDCU.64 UR20, c[0x0][0x438] ;  /* 0x00008700ff1477ac */ /* 0x000e220008000a00 */
[----:B------:R-:W-:-:S02]  /*00f0*/  LOP3.LUT R4, R18, 0x1f, RZ, 0xc0, !PT ;  /* 0x0000001f12047812 */ /* 0x000fc400078ec0ff */
[----:B------:R-:W-:Y:S01]  /*0100*/  LEA.HI.SX32 R2, R2, R5, 0x1d ;  /* 0x0000000502027211 */ /* 0x000fe200078feaff */
[----:B------:R-:W0:Y:S02]  /*0110*/  LDCU.64 UR10, c[0x0][0x470] ;  /* 0x00008e00ff0a77ac */ /* 0x000e240008000a00 */
[----:B------:R-:W-:Y:S01]  /*0120*/  IMAD.MOV.U32 R3, RZ, RZ, R4 ;  /* 0x000000ffff037224 */ /* 0x000fe200078e0004 */
        /* <DEDUP_REMOVED lines=10> */
[----:B------:R-:W-:-:S04]  /*01d0*/  @P3 LOP3.LUT R3, R3, 0x20, RZ, 0xfc, !PT ;  /* 0x0000002003033812 */ /* 0x000fc800078efcff */
[----:B------:R2:W5:Y:S02]  /*01e0*/  @P3 LDG.E.128 R36, desc[UR8][R6.64] ;  /* 0x0000000806243981 */ /* 0x000564000c1e1d00 */
[----:B------:R-:W0:Y:S01]  /*01f0*/  @P4 LDC.64 R16, c[0x0][0x3d0] ;  /* 0x0000f400ff104b82 */ /* 0x000e220000000a00 */
[C---:B---3--:R-:W-:Y:S01]  /*0200*/  @P0 IMAD.WIDE.U32 R10, R3.reuse, 0x10, R8 ;  /* 0x00000010030a0825 */ /* 0x048fe200078e0008 */
[----:B------:R-:W-:-:S06]  /*0210*/  @P0 IADD3 R3, PT, PT, R3, 0x20, RZ ;  /* 0x0000002003030810 */ /* 0x000fcc0007ffe0ff */
[----:B------:R-:W3:Y:S01]  /*0220*/  S2UR UR4, SR_CTAID.X ;  /* 0x00000000000479c3 */ /* 0x000ee20000002500 */
[C---:B----4-:R-:W-:Y:S01]  /*0230*/  @P1 IMAD.WIDE.U32 R12, R3.reuse, 0x10, R12 ;  /* 0x00000010030c1825 */ /* 0x050fe200078e000c */
[----:B------:R-:W-:Y:S01]  /*0240*/  SHF.R.U32.HI R5, RZ, 0x5, R18 ;  /* 0x00000005ff057819 */ /* 0x000fe20000011612 */
[----:B------:R2:W5:Y:S02]  /*0250*/  @P0 LDG.E.128 R40, desc[UR8][R10.64] ;  /* 0x000000080a280981 */ /* 0x000564000c1e1d00 */
[----:B------:R-:W-:Y:S02]  /*0260*/  @P1 VIADD R3, R3, 0x20 ;  /* 0x0000002003031836 */ /* 0x000fe40000000000 */
[----:B------:R2:W5:Y:S02]  /*0270*/  @P1 LDG.E.128 R44, desc[UR8][R12.64] ;  /* 0x000000080c2c1981 */ /* 0x000564000c1e1d00 */
[C---:B-1----:R-:W-:Y:S01]  /*0280*/  @P2 IMAD.WIDE.U32 R14, R3.reuse, 0x10, R14 ;  /* 0x00000010030e2825 */ /* 0x042fe200078e000e */
[----:B------:R-:W-:-:S04]  /*0290*/  @P2 IADD3 R3, PT, PT, R3, 0x20, RZ ;  /* 0x0000002003032810 */ /* 0x000fc80007ffe0ff */
[----:B------:R2:W5:Y:S01]  /*02a0*/  @P2 LDG.E.128 R48, desc[UR8][R14.64] ;  /* 0x000000080e302981 */ /* 0x000562000c1e1d00 */
[----:B0-----:R-:W-:-:S05]  /*02b0*/  @P4 IMAD.WIDE.U32 R8, R3, 0x10, R16 ;  /* 0x0000001003084825 */ /* 0x001fca00078e0010 */
[----:B------:R2:W5:Y:S01]  /*02c0*/  @P4 LDG.E.128 R52, desc[UR8][R8.64] ;  /* 0x0000000808344981 */ /* 0x000562000c1e1d00 */
[----:B---3--:R-:W-:-:S06]  /*02d0*/  USHF.L.U32 UR4, UR4, 0x2, URZ ;  /* 0x0000000204047899 */ /* 0x008fcc00080006ff */
        /* <DEDUP_REMOVED lines=43> */
[----:B--2---:R-:W-:Y:S06]  /*0590*/  @P0 BRA `(.L_x_474) ;  /* 0x000000e800bc0947 */ /* 0x004fec0003800000 */
[----:B------:R-:W0:Y:S01]  /*05a0*/  LDCU.U8 UR4, c[0x0][0x410] ;  /* 0x00008200ff0477ac */ /* 0x000e220008000000 */
[----:B-----5:R-:W-:Y:S02]  /*05b0*/  PRMT R6, R47, 0x7632, R6 ;  /* 0x000076322f067816 */ /* 0x020fe40000000006 */
[----:B------:R-:W-:Y:S02]  /*05c0*/  CS2R R56, SRZ ;  /* 0x0000000000387805 */ /* 0x000fe4000001ff00 */
[----:B------:R-:W-:Y:S02]  /*05d0*/  PRMT R7, R55, 0x7632, R7 ;  /* 0x0000763237077816 */ /* 0x000fe40000000007 */
        /* <DEDUP_REMOVED lines=14> */
[----:B0-----:R-:W-:Y:S01]  /*06c0*/  UISETP.NE.AND UP0, UPT, UR4, URZ, UPT ;  /* 0x000000ff0400728c */ /* 0x001fe2000bf05270 */
        /* <DEDUP_REMOVED lines=22> */
[----:B------:R-:W-:Y:S02]  /*0830*/  PLOP3.LUT P4, PT, PT, PT, UP0, 0x80, 0x8 ;  /* 0x000000000008781c */ /* 0x000fe40003f8f008 */
[----:B------:R-:W-:Y:S02]  /*0840*/  CS2R R126, SRZ ;  /* 0x00000000007e7805 */ /* 0x000fe4000001ff00 */
[----:B------:R-:W-:-:S02]  /*0850*/  CS2R R128, SRZ ;  /* 0x0000000000807805 */ /* 0x000fc4000001ff00 */
[----:B------:R-:W-:-:S07]  /*0860*/  CS2R R130, SRZ ;  /* 0x0000000000827805 */ /* 0x000fce000001ff00 */
.L_x_536:
[----:B------:R-:W0:Y:S02]  /*0870*/  LDC.64 R160, c[0x0][0x3c0] ;  /* 0x0000f000ffa07b82 */ /* 0x000e240000000a00 */
[----:B0-----:R-:W-:-:S06]  /*0880*/  IMAD.WIDE R162, R5, 0x4, R160 ;  /* 0x0000000405a27825 */ /* 0x001fcc00078e02a0 */
[----:B------:R-:W0:Y:S01]  /*0890*/  LDC.64 R160, c[0x0][0x3c8] ;  /* 0x0000f200ffa07b82 */ /* 0x000e220000000a00 */
[----:B------:R-:W2:Y:S01]  /*08a0*/  LDG.E R162, desc[UR8][R162.64] ;  /* 0x00000008a2a27981 */ /* 0x000ea2000c1e1900 */
[----:B0-----:R-:W-:-:S05]  /*08b0*/  IMAD.WIDE R160, R5, 0x4, R160 ;  /* 0x0000000405a07825 */ /* 0x001fca00078e02a0 */
[----:B-----5:R0:W5:Y:S01]  /*08c0*/  LDG.E R210, desc[UR8][R160.64] ;  /* 0x00000008a0d27981 */ /* 0x020162000c1e1900 */
[----:B------:R-:W-:Y:S01]  /*08d0*/  IMAD.U32 R0, RZ, RZ, UR15 ;  /* 0x0000000fff007e24 */ /* 0x000fe2000f8e00ff */
[----:B------:R-:W-:Y:S01]  /*08e0*/  BSSY.RECONVERGENT B1, `(.L_x_475) ;  /* 0x000007e000017945 */ /* 0x000fe20003800200 */
[----:B------:R-:W-:Y:S01]  /*08f0*/  HFMA2 R227, -RZ, RZ, 0, 0 ;  /* 0x00000000ffe37431 */ /* 0x000fe200000001ff */
[C---:B------:R-:W-:Y:S01]  /*0900*/  ISETP.GE.U32.AND P6, PT, R2.reuse, 0x40, PT ;  /* 0x000000400200780c */ /* 0x040fe20003fc6070 */
[----:B------:R-:W-:Y:S01]  /*0910*/  IMAD R8, R5, R0, RZ ;  /* 0x0000000005087224 */ /* 0x000fe200078e02ff */
[C---:B------:R-:W-:Y:S01]  /*0920*/  ISETP.GE.U32.AND P1, PT, R2.reuse, 0x60, PT ;  /* 0x000000600200780c */ /* 0x040fe20003f26070 */
[----:B------:R-:W-:Y:S01]  /*0930*/  IMAD.MOV.U32 R228, RZ, RZ, RZ ;  /* 0x000000ffffe47224 */ /* 0x000fe200078e00ff */
[----:B------:R-:W-:Y:S02]  /*0940*/  ISETP.GE.U32.AND P2, PT, R2, 0x80, PT ;  /* 0x000000800200780c */ /* 0x000fe40003f46070 */
[----:B------:R-:W-:-:S02]  /*0950*/  SHF.R.S32.HI R165, RZ, 0x1f, R8 ;  /* 0x0000001fffa57819 */ /* 0x000fc40000011408 */
[----:B------:R-:W-:Y:S02]  /*0960*/  ISETP.GE.U32.AND P5, PT, R2, 0xa0, PT ;  /* 0x000000a00200780c */ /* 0x000fe40003fa6070 */
[----:B------:R-:W-:-:S04]  /*0970*/  LEA.HI R165, R165, R8, RZ, 0x3 ;  /* 0x00000008a5a57211 */ /* 0x000fc800078f18ff */
[----:B------:R-:W-:-:S04]  /*0980*/  LEA.HI.SX32 R8, R165, R4, 0x1d ;  /* 0x00000004a5087211 */ /* 0x000fc800078feaff */
[----:B------:R-:W-:Y:S02]  /*0990*/  MOV R226, R8 ;  /* 0x0000000800e27202 */ /* 0x000fe40000000f00 */
[----:B--2---:R-:W-:Y:S01]  /*09a0*/  FSEL R224, R162, RZ, !P4 ;  /* 0x000000ffa2e07208 */ /* 0x004fe20006000000 */
[----:B0-----:R-:W-:Y:S06]  /*09b0*/  @!P3 BRA `(.L_x_476) ;  /* 0x0000000400c0b947 */ /* 0x001fec0003800000 */
[----:B------:R-:W0:Y:S08]  /*09c0*/  LDC.64 R12, c[0x0][0x3a8] ;  /* 0x0000ea00ff0c7b82 */ /* 0x000e300000000a00 */
[----:B------:R-:W1:Y:S01]  /*09d0*/  LDC.64 R10, c[0x0][0x428] ;  /* 0x00010a00ff0a7b82 */ /* 0x000e620000000a00 */
[----:B0-----:R-:W-:Y:S01]  /*09e0*/  IMAD.WIDE.U32 R160, R8, 0x10, R12 ;  /* 0x0000001008a07825 */ /* 0x001fe200078e000c */
[----:B------:R-:W-:-:S06]  /*09f0*/  ISETP.NE.U32.AND P3, PT, RZ, UR10, PT ;  /* 0x0000000aff007c0c */ /* 0x000fcc000bf65070 */
[----:B------:R-:W0:Y:S01]  /*0a00*/  LDC.64 R12, c[0x0][0x3b0] ;  /* 0x0000ec00ff0c7b82 */ /* 0x000e220000000a00 */
[----:B------:R-:W2:Y:S01]  /*0a10*/  LDG.E.128 R160, desc[UR8][R160.64] ;  /* 0x00000008a0a07981 */ /* 0x000ea2000c1e1d00 */
[----:B-1----:R-:W-:-:S06]  /*0a20*/  IMAD.WIDE.U32 R164, R8, 0x10, R10 ;  /* 0x0000001008a47825 */ /* 0x002fcc00078e000a */
[----:B------:R-:W3:Y:S01]  /*0a30*/  LDG.E.128 R164, desc[UR8][R164.64] ;  /* 0x00000008a4a47981 */ /* 0x000ee2000c1e1d00 */
[----:B------:R-:W-:Y:S02]  /*0a40*/  ISETP.NE.AND.EX P3, PT, RZ, UR11, PT, P3 ;  /* 0x0000000bff007c0c */ /* 0x000fe4000bf65330 */
[----:B------:R-:W-:-:S04]  /*0a50*/  ISETP.NE.U32.AND P0, PT, RZ, UR20, PT ;  /* 0x00000014ff007c0c */ /* 0x000fc8000bf05070 */
[----:B------:R-:W-:Y:S01]  /*0a60*/  ISETP.NE.AND.EX P0, PT, RZ, UR21, PT, P0 ;  /* 0x00000015ff007c0c */ /* 0x000fe2000bf05300 */
[----:B0-----:R-:W-:-:S06]  /*0a70*/  IMAD.WIDE.U32 R12, R8, 0x8, R12 ;  /* 0x00000008080c7825 */ /* 0x001fcc00078e000c */
[----:B------:R-:W0:Y:S01]  /*0a80*/  @P3 LDC.64 R10, c[0x0][0x3b8] ;  /* 0x0000ee00ff0a3b82 */ /* 0x000e220000000a00 */
[----:B------:R1:W5:Y:S01]  /*0a90*/  LDG.E.64 R238, desc[UR8][R12.64] ;  /* 0x000000080cee7981 */ /* 0x000362000c1e1b00 */
[----:B------:R-:W-:-:S06]  /*0aa0*/  PRMT R31, R38, 0x7632, R31 ;  /* 0x00007632261f7816 */ /* 0x000fcc000000001f */
[----:B------:R-:W4:Y:S01]  /*0ab0*/  @P0 LDC.64 R208, c[0x0][0x438] ;  /* 0x00010e00ffd00b82 */ /* 0x000f220000000a00 */
[----:B0-----:R-:W-:Y:S01]  /*0ac0*/  @P3 IMAD.WIDE.U32 R226, R8, 0x8, R10 ;  /* 0x0000000808e23825 */ /* 0x001fe200078e000a */
[----:B------:R-:W-:-:S04]  /*0ad0*/  PRMT R11, R36, 0x7632, R11 ;  /* 0x00007632240b7816 */ /* 0x000fc8000000000b */
[----:B------:R-:W-:Y:S01]  /*0ae0*/  SHF.L.U32 R11, R11, 0x10, RZ ;  /* 0x000000100b0b7819 */ /* 0x000fe200000006ff */
[----:B------:R-:W5:Y:S01]  /*0af0*/  @P3 LDG.E.64 R248, desc[UR8][R226.64] ;  /* 0x00000008e2f83981 */ /* 0x000f62000c1e1b00 */
[----:B-1----:R-:W-:Y:S01]  /*0b00*/  PRMT R13, R37, 0x7632, R13 ;  /* 0x00007632250d7816 */ /* 0x002fe2000000000d */
[----:B----4-:R-:W-:-:S04]  /*0b10*/  @P0 IMAD.WIDE.U32 R208, R8, 0x10, R208 ;  /* 0x0000001008d00825 */ /* 0x010fc800078e00d0 */
[----:B------:R-:W-:Y:S01]  /*0b20*/  IMAD.U32 R13, R13, 0x10000, RZ ;  /* 0x000100000d0d7824 */ /* 0x000fe200078e00ff */
[----:B------:R-:W-:Y:S01]  /*0b30*/  SHF.L.U32 R31, R31, 0x10, RZ ;  /* 0x000000101f1f7819 */ /* 0x000fe200000006ff */
[----:B------:R0:W5:Y:S01]  /*0b40*/  @P0 LDG.E.128 R136, desc[UR8][R208.64] ;  /* 0x00000008d0880981 */ /* 0x000162000c1e1d00 */
[----:B------:R-:W-:-:S05]  /*0b50*/  PRMT R176, R39, 0x7632, R176 ;  /* 0x0000763227b07816 */ /* 0x000fca00000000b0 */
[----:B------:R-:W-:Y:S02]  /*0b60*/  IMAD.U32 R176, R176, 0x10000, RZ ;  /* 0x00010000b0b07824 */ /* 0x000fe400078e00ff */
[----:B0-----:R-:W-:Y:S01]  /*0b70*/  IMAD.U32 R208, R38, 0x10000, RZ ;  /* 0x0001000026d07824 */ /* 0x001fe200078e00ff */
[----:B------:R-:W-:Y:S01]  /*0b80*/  SHF.L.U32 R222, R39, 0x10, RZ ;  /* 0x0000001027de7819 */ /* 0x000fe200000006ff */
[----:B------:R-:W-:Y:S01]  /*0b90*/  VIADD R226, R8, 0x20 ;  /* 0x0000002008e27836 */ /* 0x000fe20000000000 */
[----:B--2---:R-:W-:-:S05]  /*0ba0*/  PRMT R3, R160, 0x7632, R3 ;  /* 0x00007632a0037816 */ /* 0x004fca0000000003 */
[----:B------:R-:W-:Y:S01]  /*0bb0*/  IMAD.U32 R9, R3, 0x10000, RZ ;  /* 0x0001000003097824 */ /* 0x000fe200078e00ff */
[----:B---3--:R-:W-:-:S03]  /*0bc0*/  PRMT R3, R164, 0x7632, R3 ;  /* 0x00007632a4037816 */ /* 0x008fc60000000003 */
[----:B------:R-:W-:Y:S02]  /*0bd0*/  FADD.FTZ R9, -R224, R9 ;  /* 0x00000009e0097221 */ /* 0x000fe40000010100 */
[----:B------:R-:W-:Y:S01]  /*0be0*/  IMAD.U32 R14, R3, 0x10000, RZ ;  /* 0x00010000030e7824 */ /* 0x000fe200078e00ff */
[----:B------:R-:W-:Y:S01]  /*0bf0*/  PRMT R3, R161, 0x7632, R3 ;  /* 0x00007632a1037816 */ /* 0x000fe20000000003 */
[----:B-----5:R-:W-:Y:S02]  /*0c00*/  FMUL.FTZ R10, R210, R9 ;  /* 0x00000009d20a7220 */ /* 0x020fe40000410000 */
[-C--:B------:R-:W-:Y:S01]  /*0c10*/  FMUL.FTZ R9, R11, R14.reuse ;  /* 0x0000000e0b097220 */ /* 0x080fe20000410000 */
[----:B------:R-:W-:Y:S02]  /*0c20*/  SHF.L.U32 R11, R3, 0x10, RZ ;  /* 0x00000010030b7819 */ /* 0x000fe400000006ff */
[----:B------:R-:W-:Y:S01]  /*0c30*/  PRMT R3, R165, 0x7632, R3 ;  /* 0x00007632a5037816 */ /* 0x000fe20000000003 */
[----:B------:R-:W-:Y:S01]  /*0c40*/  FADD.FTZ R93, R93, R14 ;  /* 0x0000000e5d5d7221 */ /* 0x000fe20000010000 */
[----:B------:R-:W-:Y:S01]  /*0c50*/  FFMA.FTZ R57, R10, R14, R57 ;  /* 0x0000000e0a397223 */ /* 0x000fe20000010039 */
[----:B------:R-:W-:Y:S01]  /*0c60*/  FADD.FTZ R11, -R224, R11 ;  /* 0x0000000be00b7221 */ /* 0x000fe20000010100 */
[----:B------:R-:W-:-:S02]  /*0c70*/  SHF.L.U32 R14, R3, 0x10, RZ ;  /* 0x00000010030e7819 */ /* 0x000fc400000006ff */
[----:B------:R-:W-:Y:S01]  /*0c80*/  PRMT R3, R162, 0x7632, R3 ;  /* 0x00007632a2037816 */ /* 0x000fe20000000003 */
[----:B------:R-:W-:Y:S02]  /*0c90*/  FMUL.FTZ R12, R210, R11 ;  /* 0x0000000bd20c7220 */ /* 0x000fe40000410000 */
[----:B------:R-:W-:Y:S02]  /*0ca0*/  FMUL.FTZ R11, R13, R14 ;  /* 0x0000000e0d0b7220 */ /* 0x000fe40000410000 */
[----:B------:R-:W-:Y:S01]  /*0cb0*/  IMAD.U32 R13, R3, 0x10000, RZ ;  /* 0x00010000030d7824 */ /* 0x000fe200078e00ff */
[----:B------:R-:W-:-:S03]  /*0cc0*/  PRMT R3, R166, 0x7632, R3 ;  /* 0x00007632a6037816 */ /* 0x000fc60000000003 */
[----:B------:R-:W-:Y:S02]  /*0cd0*/  FADD.FTZ R13, -R224, R13 ;  /* 0x0000000de00d7221 */ /* 0x000fe40000010100 */
[----:B------:R-:W-:Y:S01]  /*0ce0*/  IMAD.U32 R168, R3, 0x10000, RZ ;  /* 0x0001000003a87824 */ /* 0x000fe200078e00ff */
[----:B------:R-:W-:Y:S01]  /*0cf0*/  PRMT R3, R163, 0x7632, R3 ;  /* 0x00007632a3037816 */ /* 0x000fe20000000003 */
[----:B------:R-:W-:Y:S01]  /*0d00*/  FADD.FTZ R95, R95, R14 ;  /* 0x0000000e5f5f7221 */ /* 0x000fe20000010000 */
[----:B------:R-:W-:Y:S01]  /*0d10*/  FFMA.FTZ R59, R12, R14, R59 ;  /* 0x0000000e0c3b7223 */ /* 0x000fe2000001003b */
[----:B------:R-:W-:Y:S01]  /*0d20*/  FMUL.FTZ R14, R210, R13 ;  /* 0x0000000dd20e7220 */ /* 0x000fe20000410000 */
[----:B------:R-:W-:Y:S01]  /*0d30*/  FMUL.FTZ R13, R31, R168 ;  /* 0x000000a81f0d7220 */ /* 0x000fe20000410000 */
[----:B------:R-:W-:Y:S02]  /*0d40*/  SHF.L.U32 R31, R3, 0x10, RZ ;  /* 0x00000010031f7819 */ /* 0x000fe400000006ff */
[----:B------:R-:W-:-:S03]  /*0d50*/  PRMT R3, R167, 0x7632, R3 ;  /* 0x00007632a7037816 */ /* 0x000fc60000000003 */
[----:B------:R-:W-:Y:S01]  /*0d60*/  FADD.FTZ R31, -R224, R31 ;  /* 0x0000001fe01f7221 */ /* 0x000fe20000010100 */
[----:B------:R-:W-:Y:S01]  /*0d70*/  SHF.L.U32 R187, R3, 0x10, RZ ;  /* 0x0000001003bb7819 */ /* 0x000fe200000006ff */
[----:B------:R-:W-:Y:S02]  /*0d80*/  IMAD.U32 R3, R160, 0x10000, RZ ;  /* 0x00010000a0037824 */ /* 0x000fe400078e00ff */
[----:B------:R-:W-:Y:S01]  /*0d90*/  FADD.FTZ R97, R97, R168 ;  /* 0x000000a861617221 */ /* 0x000fe20000010000 */
[----:B------:R-:W-:Y:S01]  /*0da0*/  FFMA.FTZ R61, R14, R168, R61 ;  /* 0x000000a80e3d7223 */ /* 0x000fe2000001003d */
[----:B------:R-:W-:Y:S01]  /*0db0*/  FMUL.FTZ R168, R210, R31 ;  /* 0x0000001fd2a87220 */ /* 0x000fe20000410000 */
[----:B------:R-:W-:Y:S01]  /*0dc0*/  FADD.FTZ R3, -R224, R3 ;  /* 0x00000003e0037221 */ /* 0x000fe20000010100 */
[-C--:B------:R-:W-:Y:S01]  /*0dd0*/  FMUL.FTZ R31, R176, R187.reuse ;  /* 0x000000bbb01f7220 */ /* 0x080fe20000410000 */
[----:B------:R-:W-:Y:S01]  /*0de0*/  FADD.FTZ R99, R99, R187 ;  /* 0x000000bb63637221 */ /* 0x000fe20000010000 */
[----:B------:R-:W-:Y:S01]  /*0df0*/  FFMA.FTZ R63, R168, R187, R63 ;  /* 0x000000bba83f7223 */ /* 0x000fe2000001003f */
[----:B------:R-:W-:Y:S01]  /*0e00*/  SHF.L.U32 R187, R161, 0x10, RZ ;  /* 0x00000010a1bb7819 */ /* 0x000fe200000006ff */
[----:B------:R-:W-:Y:S01]  /*0e10*/  IMAD.U32 R161, R164, 0x10000, RZ ;  /* 0x00010000a4a17824 */ /* 0x000fe200078e00ff */
[----:B------:R-:W-:Y:S01]  /*0e20*/  SHF.L.U32 R176, R36, 0x10, RZ ;  /* 0x0000001024b07819 */ /* 0x000fe200000006ff */
[----:B------:R-:W-:-:S02]  /*0e30*/  FMUL.FTZ R3, R210, R3 ;  /* 0x00000003d2037220 */ /* 0x000fc40000410000 */
[----:B------:R-:W-:Y:S02]  /*0e40*/  FADD.FTZ R92, R92, R161 ;  /* 0x000000a15c5c7221 */ /* 0x000fe40000010000 */
[-C--:B------:R-:W-:Y:S01]  /*0e50*/  FFMA.FTZ R56, R3, R161.reuse, R56 ;  /* 0x000000a103387223 */ /* 0x080fe20000010038 */
[----:B------:R-:W-:Y:S01]  /*0e60*/  FMUL.FTZ R176, R176, R161 ;  /* 0x000000a1b0b07220 */ /* 0x000fe20000410000 */
[----:B------:R-:W-:Y:S02]  /*0e70*/  IMAD.U32 R161, R162, 0x10000, RZ ;  /* 0x00010000a2a17824 */ /* 0x000fe400078e00ff */
[C---:B------:R-:W-:Y:S02]  /*0e80*/  FADD.FTZ R187, -R224.reuse, R187 ;  /* 0x000000bbe0bb7221 */ /* 0x040fe40000010100 */
[----:B------:R-:W-:Y:S01]  /*0e90*/  FADD.FTZ R161, -R224, R161 ;  /* 0x000000a1e0a17221 */ /* 0x000fe20000010100 */
[----:B------:R-:W-:Y:S01]  /*0ea0*/  SHF.L.U32 R165, R165, 0x10, RZ ;  /* 0x00000010a5a57819 */ /* 0x000fe200000006ff */
[----:B------:R-:W-:Y:S01]  /*0eb0*/  FMUL.FTZ R197, R210, R187 ;  /* 0x000000bbd2c57220 */ /* 0x000fe20000410000 */
[----:B------:R-:W-:-:S02]  /*0ec0*/  IMAD.U32 R187, R37, 0x10000, RZ ;  /* 0x0001000025bb7824 */ /* 0x000fc400078e00ff */
[----:B------:R-:W-:Y:S01]  /*0ed0*/  FMUL.FTZ R209, R210, R161 ;  /* 0x000000a1d2d17220 */ /* 0x000fe20000410000 */
[----:B------:R-:W-:Y:S01]  /*0ee0*/  FADD.FTZ R160, RZ, R176 ;  /* 0x000000b0ffa07221 */ /* 0x000fe20000010000 */
[----:B------:R-:W-:Y:S01]  /*0ef0*/  FFMA.FTZ R161, R3, R176, RZ ;  /* 0x000000b003a17223 */ /* 0x000fe200000100ff */
[----:B------:R-:W-:Y:S01]  /*0f00*/  SHF.L.U32 R163, R163, 0x10, RZ ;  /* 0x00000010a3a37819 */ /* 0x000fe200000006ff */
[----:B------:R-:W-:Y:S01]  /*0f10*/  FMUL.FTZ R187, R187, R165 ;  /* 0x000000a5bbbb7220 */ /* 0x000fe20000410000 */
[----:B------:R-:W-:Y:S01]  /*0f20*/  FADD.FTZ R160, R160, R9 ;  /* 0x00000009a0a07221 */ /* 0x000fe20000010000 */
[----:B------:R-:W-:Y:S01]  /*0f30*/  FFMA.FTZ R162, R10, R9, R161 ;  /* 0x000000090aa27223 */ /* 0x000fe200000100a1 */
[----:B------:R-:W-:Y:S01]  /*0f40*/  FADD.FTZ R94, R94, R165 ;  /* 0x000000a55e5e7221 */ /* 0x000fe20000010000 */
[C---:B------:R-:W-:Y:S01]  /*0f50*/  FFMA.FTZ R58, R197.reuse, R165, R58 ;  /* 0x000000a5c53a7223 */ /* 0x040fe2000001003a */
[----:B------:R-:W-:Y:S01]  /*0f60*/  FADD.FTZ R163, -R224, R163 ;  /* 0x000000a3e0a37221 */ /* 0x000fe20000010100 */
[----:B------:R-:W-:Y:S01]  /*0f70*/  SHF.L.U32 R165, R166, 0x10, RZ ;  /* 0x00000010a6a57819 */ /* 0x000fe200000006ff */
[----:B------:R-:W-:Y:S01]  /*0f80*/  FADD.FTZ R160, R160, R187 ;  /* 0x000000bba0a07221 */ /* 0x000fe20000010000 */
[----:B------:R-:W-:Y:S01]  /*0f90*/  FFMA.FTZ R161, R197, R187, R162 ;  /* 0x000000bbc5a17223 */ /* 0x000fe200000100a2 */
[----:B------:R-:W-:-:S02]  /*0fa0*/  FMUL.FTZ R225, R210, R163 ;  /* 0x000000a3d2e17220 */ /* 0x000fc40000410000 */
[----:B------:R-:W-:Y:S01]  /*0fb0*/  FADD.FTZ R163, R160, R11 ;  /* 0x0000000ba0a37221 */ /* 0x000fe20000010000 */
[----:B------:R-:W-:Y:S01]  /*0fc0*/  FMUL.FTZ R208, R208, R165 ;  /* 0x000000a5d0d07220 */ /* 0x000fe20000410000 */
[----:B------:R-:W-:Y:S01]  /*0fd0*/  FFMA.FTZ R160, R12, R11, R161 ;  /* 0x0000000b0ca07223 */ /* 0x000fe200000100a1 */
[----:B------:R-:W-:Y:S02]  /*0fe0*/  IMAD.U32 R167, R167, 0x10000, RZ ;  /* 0x00010000a7a77824 */ /* 0x000fe400078e00ff */
[----:B------:R-:W-:Y:S01]  /*0ff0*/  FADD.FTZ R162, R163, R208 ;  /* 0x000000d0a3a27221 */ /* 0x000fe20000010000 */
[----:B------:R-:W-:Y:S01]  /*1000*/  FFMA.FTZ R161, R209, R208, R160 ;  /* 0x000000d0d1a17223 */ /* 0x000fe200000100a0 */
[----:B------:R-:W-:Y:S02]  /*1010*/  FMUL.FTZ R222, R222, R167 ;  /* 0x000000a7dede7220 */ /* 0x000fe40000410000 */
[----:B------:R-:W-:Y:S01]  /*1020*/  FADD.FTZ R163, R162, R13 ;  /* 0x0000000da2a37221 */ /* 0x000fe20000010000 */
[----:B------:R-:W-:-:S03]  /*1030*/  FFMA.FTZ R160, R14, R13, R161 ;  /* 0x0000000d0ea07223 */ /* 0x000fc600000100a1 */
[----:B------:R-:W-:Y:S01]  /*1040*/  FADD.FTZ R162, R163, R222 ;  /* 0x000000dea3a27221 */ /* 0x000fe20000010000 */
[----:B------:R-:W-:Y:S01]  /*1050*/  FFMA.FTZ R161, R225, R222, R160 ;  /* 0x000000dee1a17223 */ /* 0x000fe200000100a0 */
[----:B------:R-:W-:Y:S01]  /*1060*/  FADD.FTZ R96, R96, R165 ;  /* 0x000000a560607221 */ /* 0x000fe20000010000 */
[----:B------:R-:W-:Y:S01]  /*1070*/  FFMA.FTZ R60, R209, R165, R60 ;  /* 0x000000a5d13c7223 */ /* 0x000fe2000001003c */
[----:B------:R-:W-:Y:S01]  /*1080*/  FADD.FTZ R98, R98, R167 ;  /* 0x000000a762627221 */ /* 0x000fe20000010000 */
[----:B------:R-:W-:Y:S01]  /*1090*/  FFMA.FTZ R62, R225, R167, R62 ;  /* 0x000000a7e13e7223 */ /* 0x000fe2000001003e */
[----:B------:R-:W-:Y:S01]  /*10a0*/  FADD.FTZ R227, R162, R31 ;  /* 0x0000001fa2e37221 */ /* 0x000fe20000010000 */
[----:B------:R-:W-:-:S07]  /*10b0*/  FFMA.FTZ R228, R168, R31, R161 ;  /* 0x0000001fa8e47223 */ /* 0x000fce00000100a1 */
.L_x_476:
[----:B------:R-:W-:Y:S05]  /*10c0*/  BSYNC.RECONVERGENT B1 ;  /* 0x0000000000017941 */ /* 0x000fea0003800200 */
.L_x_475:
[----:B------:R-:W-:Y:S04]  /*10d0*/  BSSY.RECONVERGENT B1, `(.L_x_477) ;  /* 0x0000072000017945 */ /* 0x000fe80003800200 */
[----:B------:R-:W-:Y:S05]  /*10e0*/  @!P6 BRA `(.L_x_478) ;  /* 0x0000000400c0e947 */ /* 0x000fea0003800000 */
        /* <DEDUP_REMOVED lines=9> */
[----:B------:R-:W-:Y:S02]  /*1180*/  PRMT R20, R40, 0x7632, R20 ;  /* 0x0000763228147816 */ /* 0x000fe40000000014 */
[----:B------:R-:W-:-:S09]  /*1190*/  ISETP.NE.U32.AND P0, PT, RZ, UR20, PT ;  /* 0x00000014ff007c0c */ /* 0x000fd2000bf05070 */
[----:B------:R-:W1:Y:S01]  /*11a0*/  @P3 LDC.64 R16, c[0x0][0x3b8] ;  /* 0x0000ee00ff103b82 */ /* 0x000e620000000a00 */
[----:B------:R-:W-:Y:S01]  /*11b0*/  IMAD.U32 R20, R20, 0x10000, RZ ;  /* 0x0001000014147824 */ /* 0x000fe200078e00ff */
[----:B------:R-:W-:Y:S01]  /*11c0*/  ISETP.NE.AND.EX P0, PT, RZ, UR21, PT, P0 ;  /* 0x00000015ff007c0c */ /* 0x000fe2000bf05300 */
[----:B0-----:R-:W-:-:S05]  /*11d0*/  IMAD.WIDE.U32 R18, R226, 0x8, R18 ;  /* 0x00000008e2127825 */ /* 0x001fca00078e0012 */
[----:B------:R-:W5:Y:S01]  /*11e0*/  LDG.E.64 R236, desc[UR8][R18.64] ;  /* 0x0000000812ec7981 */ /* 0x000f62000c1e1b00 */
[----:B------:R-:W-:Y:S01]  /*11f0*/  PRMT R170, R42, 0x7632, R170 ;  /* 0x000076322aaa7816 */ /* 0x000fe200000000aa */
[----:B-1----:R-:W-:-:S05]  /*1200*/  @P3 IMAD.WIDE.U32 R16, R226, 0x8, R16 ;  /* 0x00000008e2103825 */ /* 0x002fca00078e0010 */
[----:B------:R-:W0:Y:S01]  /*1210*/  @P0 LDC.64 R206, c[0x0][0x438] ;  /* 0x00010e00ffce0b82 */ /* 0x000e220000000a00 */
[----:B------:R-:W5:Y:S01]  /*1220*/  @P3 LDG.E.64 R246, desc[UR8][R16.64] ;  /* 0x0000000810f63981 */ /* 0x000f62000c1e1b00 */
[----:B------:R-:W-:Y:S01]  /*1230*/  IMAD.U32 R170, R170, 0x10000, RZ ;  /* 0x00010000aaaa7824 */ /* 0x000fe200078e00ff */
[----:B------:R-:W-:-:S04]  /*1240*/  PRMT R178, R43, 0x7632, R178 ;  /* 0x000076322bb27816 */ /* 0x000fc800000000b2 */
[----:B------:R-:W-:Y:S01]  /*1250*/  SHF.L.U32 R178, R178, 0x10, RZ ;  /* 0x00000010b2b27819 */ /* 0x000fe200000006ff */
[----:B0-----:R-:W-:-:S05]  /*1260*/  @P0 IMAD.WIDE.U32 R206, R226, 0x10, R206 ;  /* 0x00000010e2ce0825 */ /* 0x001fca00078e00ce */
[----:B------:R0:W5:Y:S02]  /*1270*/  @P0 LDG.E.128 R32, desc[UR8][R206.64] ;  /* 0x00000008ce200981 */ /* 0x000164000c1e1d00 */
[----:B0-----:R-:W-:Y:S01]  /*1280*/  SHF.L.U32 R206, R42, 0x10, RZ ;  /* 0x000000102ace7819 */ /* 0x001fe200000006ff */
[----:B------:R-:W-:Y:S01]  /*1290*/  IMAD.U32 R221, R43, 0x10000, RZ ;  /* 0x000100002bdd7824 */ /* 0x000fe200078e00ff */
[----:B------:R-:W-:Y:S02]  /*12a0*/  IADD3 R226, PT, PT, R226, 0x20, RZ ;  /* 0x00000020e2e27810 */ /* 0x000fe40007ffe0ff */
[----:B--2---:R-:W-:-:S04]  /*12b0*/  PRMT R15, R160, 0x7632, R15 ;  /* 0x00007632a00f7816 */ /* 0x004fc8000000000f */
[----:B------:R-:W-:Y:S02]  /*12c0*/  SHF.L.U32 R169, R15, 0x10, RZ ;  /* 0x000000100fa97819 */ /* 0x000fe400000006ff */
[----:B---3--:R-:W-:-:S03]  /*12d0*/  PRMT R15, R164, 0x7632, R15 ;  /* 0x00007632a40f7816 */ /* 0x008fc6000000000f */
[----:B------:R-:W-:Y:S01]  /*12e0*/  FADD.FTZ R169, -R224, R169 ;  /* 0x000000a9e0a97221 */ /* 0x000fe20000010100 */
[----:B------:R-:W-:-:S03]  /*12f0*/  SHF.L.U32 R17, R15, 0x10, RZ ;  /* 0x000000100f117819 */ /* 0x000fc600000006ff */
[----:B-----5:R-:W-:Y:S02]  /*1300*/  FMUL.FTZ R16, R210, R169 ;  /* 0x000000a9d2107220 */ /* 0x020fe40000410000 */
[-C--:B------:R-:W-:Y:S01]  /*1310*/  FMUL.FTZ R15, R20, R17.reuse ;  /* 0x00000011140f7220 */ /* 0x080fe20000410000 */
[----:B------:R-:W-:Y:S01]  /*1320*/  FADD.FTZ R141, R141, R17 ;  /* 0x000000118d8d7221 */ /* 0x000fe20000010000 */
[----:B------:R-:W-:Y:S01]  /*1330*/  FFMA.FTZ R101, R16, R17, R101 ;  /* 0x0000001110657223 */ /* 0x000fe20000010065 */
[----:B------:R-:W-:Y:S02]  /*1340*/  PRMT R17, R161, 0x7632, R17 ;  /* 0x00007632a1117816 */ /* 0x000fe40000000011 */
[----:B------:R-:W-:-:S03]  /*1350*/  PRMT R20, R41, 0x7632, R20 ;  /* 0x0000763229147816 */ /* 0x000fc60000000014 */
[----:B------:R-:W-:Y:S01]  /*1360*/  IMAD.U32 R19, R17, 0x10000, RZ ;  /* 0x0001000011137824 */ /* 0x000fe200078e00ff */
[----:B------:R-:W-:-:S03]  /*1370*/  PRMT R17, R165, 0x7632, R17 ;  /* 0x00007632a5117816 */ /* 0x000fc60000000011 */
[----:B------:R-:W-:Y:S01]  /*1380*/  FADD.FTZ R19, -R224, R19 ;  /* 0x00000013e0137221 */ /* 0x000fe20000010100 */
[----:B------:R-:W-:Y:S01]  /*1390*/  SHF.L.U32 R20, R20, 0x10, RZ ;  /* 0x0000001014147819 */ /* 0x000fe200000006ff */
[----:B------:R-:W-:Y:S02]  /*13a0*/  IMAD.U32 R169, R17, 0x10000, RZ ;  /* 0x0001000011a97824 */ /* 0x000fe400078e00ff */
[----:B------:R-:W-:Y:S01]  /*13b0*/  FMUL.FTZ R18, R210, R19 ;  /* 0x00000013d2127220 */ /* 0x000fe20000410000 */
[----:B------:R-:W-:Y:S01]  /*13c0*/  PRMT R19, R162, 0x7632, R19 ;  /* 0x00007632a2137816 */ /* 0x000fe20000000013 */
[-C--:B------:R-:W-:Y:S01]  /*13d0*/  FMUL.FTZ R17, R20, R169.reuse ;  /* 0x000000a914117220 */ /* 0x080fe20000410000 */
[----:B------:R-:W-:Y:S01]  /*13e0*/  FADD.FTZ R143, R143, R169 ;  /* 0x000000a98f8f7221 */ /* 0x000fe20000010000 */
[----:B------:R-:W-:Y:S01]  /*13f0*/  FFMA.FTZ R103, R18, R169, R103 ;  /* 0x000000a912677223 */ /* 0x000fe20000010067 */
[----:B------:R-:W-:Y:S02]  /*1400*/  SHF.L.U32 R169, R19, 0x10, RZ ;  /* 0x0000001013a97819 */ /* 0x000fe400000006ff */
[----:B------:R-:W-:-:S03]  /*1410*/  PRMT R19, R166, 0x7632, R19 ;  /* 0x00007632a6137816 */ /* 0x000fc60000000013 */
[----:B------:R-:W-:Y:S01]  /*1420*/  FADD.FTZ R169, -R224, R169 ;  /* 0x000000a9e0a97221 */ /* 0x000fe20000010100 */
[----:B------:R-:W-:-:S03]  /*1430*/  SHF.L.U32 R175, R19, 0x10, RZ ;  /* 0x0000001013af7819 */ /* 0x000fc600000006ff */
[----:B------:R-:W-:Y:S01]  /*1440*/  FMUL.FTZ R20, R210, R169 ;  /* 0x000000a9d2147220 */ /* 0x000fe20000410000 */
[----:B------:R-:W-:Y:S01]  /*1450*/  PRMT R169, R163, 0x7632, R169 ;  /* 0x00007632a3a97816 */ /* 0x000fe200000000a9 */
[-C--:B------:R-:W-:Y:S01]  /*1460*/  FMUL.FTZ R19, R170, R175.reuse ;  /* 0x000000afaa137220 */ /* 0x080fe20000410000 */
[----:B------:R-:W-:Y:S01]  /*1470*/  FADD.FTZ R145, R145, R175 ;  /* 0x000000af91917221 */ /* 0x000fe20000010000 */
[----:B------:R-:W-:Y:S02]  /*1480*/  FFMA.FTZ R105, R20, R175, R105 ;  /* 0x000000af14697223 */ /* 0x000fe40000010069 */
[----:B------:R-:W-:Y:S01]  /*1490*/  IMAD.U32 R175, R169, 0x10000, RZ ;  /* 0x00010000a9af7824 */ /* 0x000fe200078e00ff */
[----:B------:R-:W-:-:S03]  /*14a0*/  PRMT R169, R167, 0x7632, R169 ;  /* 0x00007632a7a97816 */ /* 0x000fc600000000a9 */
[----:B------:R-:W-:Y:S01]  /*14b0*/  FADD.FTZ R189, -R224, R175 ;  /* 0x000000afe0bd7221 */ /* 0x000fe20000010100 */
[----:B------:R-:W-:Y:S01]  /*14c0*/  SHF.L.U32 R175, R160, 0x10, RZ ;  /* 0x00000010a0af7819 */ /* 0x000fe200000006ff */
[----:B------:R-:W-:Y:S02]  /*14d0*/  IMAD.U32 R190, R169, 0x10000, RZ ;  /* 0x00010000a9be7824 */ /* 0x000fe400078e00ff */
[----:B------:R-:W-:Y:S02]  /*14e0*/  FMUL.FTZ R170, R210, R189 ;  /* 0x000000bdd2aa7220 */ /* 0x000fe40000410000 */
[----:B------:R-:W-:Y:S01]  /*14f0*/  FADD.FTZ R175, -R224, R175 ;  /* 0x000000afe0af7221 */ /* 0x000fe20000010100 */
[----:B------:R-:W-:Y:S02]  /*1500*/  IMAD.U32 R189, R161, 0x10000, RZ ;  /* 0x00010000a1bd7824 */ /* 0x000fe400078e00ff */
[----:B------:R-:W-:Y:S01]  /*1510*/  FMUL.FTZ R169, R178, R190 ;  /* 0x000000beb2a97220 */ /* 0x000fe20000410000 */
[----:B------:R-:W-:Y:S01]  /*1520*/  SHF.L.U32 R161, R164, 0x10, RZ ;  /* 0x00000010a4a17819 */ /* 0x000fe200000006ff */
[----:B------:R-:W-:Y:S01]  /*1530*/  FMUL.FTZ R175, R210, R175 ;  /* 0x000000afd2af7220 */ /* 0x000fe20000410000 */
[----:B------:R-:W-:-:S02]  /*1540*/  IMAD.U32 R178, R40, 0x10000, RZ ;  /* 0x0001000028b27824 */ /* 0x000fc400078e00ff */
[----:B------:R-:W-:Y:S01]  /*1550*/  FADD.FTZ R189, -R224, R189 ;  /* 0x000000bde0bd7221 */ /* 0x000fe20000010100 */
[----:B------:R-:W-:Y:S01]  /*1560*/  FADD.FTZ R140, R140, R161 ;  /* 0x000000a18c8c7221 */ /* 0x000fe20000010000 */
[-C--:B------:R-:W-:Y:S01]  /*1570*/  FFMA.FTZ R100, R175, R161.reuse, R100 ;  /* 0x000000a1af647223 */ /* 0x080fe20000010064 */
[----:B------:R-:W-:Y:S01]  /*1580*/  FMUL.FTZ R178, R178, R161 ;  /* 0x000000a1b2b27220 */ /* 0x000fe20000410000 */
[----:B------:R-:W-:Y:S01]  /*1590*/  SHF.L.U32 R161, R162, 0x10, RZ ;  /* 0x00000010a2a17819 */ /* 0x000fe200000006ff */
[----:B------:R-:W-:Y:S01]  /*15a0*/  FADD.FTZ R147, R147, R190 ;  /* 0x000000be93937221 */ /* 0x000fe20000010000 */
[----:B------:R-:W-:Y:S01]  /*15b0*/  FFMA.FTZ R107, R170, R190, R107 ;  /* 0x000000beaa6b7223 */ /* 0x000fe2000001006b */
[----:B------:R-:W-:Y:S01]  /*15c0*/  SHF.L.U32 R190, R41, 0x10, RZ ;  /* 0x0000001029be7819 */ /* 0x000fe200000006ff */
[----:B------:R-:W-:Y:S02]  /*15d0*/  IMAD.U32 R165, R165, 0x10000, RZ ;  /* 0x00010000a5a57824 */ /* 0x000fe400078e00ff */
[----:B------:R-:W-:Y:S01]  /*15e0*/  FMUL.FTZ R189, R210, R189 ;  /* 0x000000bdd2bd7220 */ /* 0x000fe20000410000 */
[----:B------:R-:W-:Y:S01]  /*15f0*/  FADD.FTZ R161, -R224, R161 ;  /* 0x000000a1e0a17221 */ /* 0x000fe20000010100 */
[----:B------:R-:W-:-:S02]  /*1600*/  FADD.FTZ R142, R142, R165 ;  /* 0x000000a58e8e7221 */ /* 0x000fc40000010000 */
[-C--:B------:R-:W-:Y:S01]  /*1610*/  FFMA.FTZ R102, R189, R165.reuse, R102 ;  /* 0x000000a5bd667223 */ /* 0x080fe20000010066 */
[----:B------:R-:W-:Y:S01]  /*1620*/  FMUL.FTZ R190, R190, R165 ;  /* 0x000000a5bebe7220 */ /* 0x000fe20000410000 */
[----:B------:R-:W-:Y:S02]  /*1630*/  IMAD.U32 R165, R166, 0x10000, RZ ;  /* 0x00010000a6a57824 */ /* 0x000fe400078e00ff */
[----:B------:R-:W-:Y:S01]  /*1640*/  FMUL.FTZ R207, R210, R161 ;  /* 0x000000a1d2cf7220 */ /* 0x000fe20000410000 */
[----:B------:R-:W-:Y:S01]  /*1650*/  FADD.FTZ R160, R227, R178 ;  /* 0x000000b2e3a07221 */ /* 0x000fe20000010000 */
[----:B------:R-:W-:Y:S01]  /*1660*/  FFMA.FTZ R161, R175, R178, R228 ;  /* 0x000000b2afa17223 */ /* 0x000fe200000100e4 */
[----:B------:R-:W-:Y:S01]  /*1670*/  FADD.FTZ R144, R144, R165 ;  /* 0x000000a590907221 */ /* 0x000fe20000010000 */
[-C--:B------:R-:W-:Y:S01]  /*1680*/  FFMA.FTZ R104, R207, R165.reuse, R104 ;  /* 0x000000a5cf687223 */ /* 0x080fe20000010068 */
[----:B------:R-:W-:Y:S01]  /*1690*/  FMUL.FTZ R206, R206, R165 ;  /* 0x000000a5cece7220 */ /* 0x000fe20000410000 */
[----:B------:R-:W-:-:S02]  /*16a0*/  IMAD.U32 R165, R163, 0x10000, RZ ;  /* 0x00010000a3a57824 */ /* 0x000fc400078e00ff */
[----:B------:R-:W-:Y:S01]  /*16b0*/  FADD.FTZ R163, R160, R15 ;  /* 0x0000000fa0a37221 */ /* 0x000fe20000010000 */
[----:B------:R-:W-:-:S03]  /*16c0*/  FFMA.FTZ R160, R16, R15, R161 ;  /* 0x0000000f10a07223 */ /* 0x000fc600000100a1 */
[----:B------:R-:W-:Y:S01]  /*16d0*/  FADD.FTZ R162, R163, R190 ;  /* 0x000000bea3a27221 */ /* 0x000fe20000010000 */
[----:B------:R-:W-:-:S03]  /*16e0*/  FFMA.FTZ R161, R189, R190, R160 ;  /* 0x000000bebda17223 */ /* 0x000fc600000100a0 */
[----:B------:R-:W-:Y:S01]  /*16f0*/  FADD.FTZ R163, R162, R17 ;  /* 0x00000011a2a37221 */ /* 0x000fe20000010000 */
[----:B------:R-:W-:Y:S01]  /*1700*/  FFMA.FTZ R160, R18, R17, R161 ;  /* 0x0000001112a07223 */ /* 0x000fe200000100a1 */
[----:B------:R-:W-:Y:S01]  /*1710*/  SHF.L.U32 R167, R167, 0x10, RZ ;  /* 0x00000010a7a77819 */ /* 0x000fe200000006ff */
[----:B------:R-:W-:Y:S01]  /*1720*/  FADD.FTZ R165, -R224, R165 ;  /* 0x000000a5e0a57221 */ /* 0x000fe20000010100 */
[----:B------:R-:W-:Y:S01]  /*1730*/  FADD.FTZ R162, R163, R206 ;  /* 0x000000cea3a27221 */ /* 0x000fe20000010000 */
[----:B------:R-:W-:Y:S02]  /*1740*/  FFMA.FTZ R161, R207, R206, R160 ;  /* 0x000000cecfa17223 */ /* 0x000fe400000100a0 */
[----:B------:R-:W-:Y:S01]  /*1750*/  FMUL.FTZ R223, R210, R165 ;  /* 0x000000a5d2df7220 */ /* 0x000fe20000410000 */
[----:B------:R-:W-:Y:S01]  /*1760*/  FMUL.FTZ R221, R221, R167 ;  /* 0x000000a7dddd7220 */ /* 0x000fe20000410000 */
[----:B------:R-:W-:Y:S01]  /*1770*/  FADD.FTZ R162, R162, R19 ;  /* 0x00000013a2a27221 */ /* 0x000fe20000010000 */
[----:B------:R-:W-:-:S03]  /*1780*/  FFMA.FTZ R160, R20, R19, R161 ;  /* 0x0000001314a07223 */ /* 0x000fc600000100a1 */
[----:B------:R-:W-:Y:S01]  /*1790*/  FADD.FTZ R162, R162, R221 ;  /* 0x000000dda2a27221 */ /* 0x000fe20000010000 */
[C---:B------:R-:W-:Y:S01]  /*17a0*/  FFMA.FTZ R161, R223.reuse, R221, R160 ;  /* 0x000000dddfa17223 */ /* 0x040fe200000100a0 */
[----:B------:R-:W-:Y:S01]  /*17b0*/  FADD.FTZ R146, R146, R167 ;  /* 0x000000a792927221 */ /* 0x000fe20000010000 */
[----:B------:R-:W-:Y:S01]  /*17c0*/  FFMA.FTZ R106, R223, R167, R106 ;  /* 0x000000a7df6a7223 */ /* 0x000fe2000001006a */
[----:B------:R-:W-:Y:S01]  /*17d0*/  FADD.FTZ R227, R162, R169 ;  /* 0x000000a9a2e37221 */ /* 0x000fe20000010000 */
[----:B------:R-:W-:-:S07]  /*17e0*/  FFMA.FTZ R228, R170, R169, R161 ;  /* 0x000000a9aae47223 */ /* 0x000fce00000100a1 */
.L_x_478:
[----:B------:R-:W-:Y:S05]  /*17f0*/  BSYNC.RECONVERGENT B1 ;  /* 0x0000000000017941 */ /* 0x000fea0003800200 */
.L_x_477:
[----:B------:R-:W-:Y:S04]  /*1800*/  BSSY.RECONVERGENT B1, `(.L_x_479) ;  /* 0x0000071000017945 */ /* 0x000fe80003800200 */
[----:B------:R-:W-:Y:S05]  /*1810*/  @!P1 BRA `(.L_x_480) ;  /* 0x0000000400bc9947 */ /* 0x000fea0003800000 */
[----:B------:R-:W0:Y:S08]  /*1820*/  LDC.64 R160, c[0x0][0x3a8] ;  /* 0x0000ea00ffa07b82 */ /* 0x000e300000000a00 */
[----:B------:R-:W1:Y:S01]  /*1830*/  LDC.64 R164, c[0x0][0x428] ;  /* 0x00010a00ffa47b82 */ /* 0x000e620000000a00 */
[----:B------:R-:W-:-:S07]  /*1840*/  ISETP.NE.U32.AND P0, PT, RZ, UR10, PT ;  /* 0x0000000aff007c0c */ /* 0x000fce000bf05070 */
[----:B------:R-:W2:Y:S01]  /*1850*/  LDC.64 R202, c[0x0][0x3b0] ;  /* 0x0000ec00ffca7b82 */ /* 0x000ea20000000a00 */
[----:B0-----:R-:W-:-:S06]  /*1860*/  IMAD.WIDE.U32 R160, R226, 0x10, R160 ;  /* 0x00000010e2a07825 */ /* 0x001fcc00078e00a0 */
[----:B------:R-:W3:Y:S01]  /*1870*/  LDG.E.128 R160, desc[UR8][R160.64] ;  /* 0x00000008a0a07981 */ /* 0x000ee2000c1e1d00 */
[----:B-1----:R-:W-:-:S06]  /*1880*/  IMAD.WIDE.U32 R164, R226, 0x10, R164 ;  /* 0x00000010e2a47825 */ /* 0x002fcc00078e00a4 */
[----:B------:R-:W4:Y:S01]  /*1890*/  LDG.E.128 R164, desc[UR8][R164.64] ;  /* 0x00000008a4a47981 */ /* 0x000f22000c1e1d00 */
[----:B------:R-:W-:Y:S02]  /*18a0*/  ISETP.NE.AND.EX P3, PT, RZ, UR11, PT, P0 ;  /* 0x0000000bff007c0c */ /* 0x000fe4000bf65300 */
[----:B------:R-:W-:Y:S02]  /*18b0*/  PRMT R24, R44, 0x7632, R24 ;  /* 0x000076322c187816 */ /* 0x000fe40000000018 */
[----:B------:R-:W-:-:S09]  /*18c0*/  ISETP.NE.U32.AND P0, PT, RZ, UR20, PT ;  /* 0x00000014ff007c0c */ /* 0x000fd2000bf05070 */
[----:B------:R-:W0:Y:S01]  /*18d0*/  @P3 LDC.64 R22, c[0x0][0x3b8] ;  /* 0x0000ee00ff163b82 */ /* 0x000e220000000a00 */
[----:B------:R-:W-:Y:S02]  /*18e0*/  SHF.L.U32 R24, R24, 0x10, RZ ;  /* 0x0000001018187819 */ /* 0x000fe400000006ff */
[----:B------:R-:W-:Y:S02]  /*18f0*/  ISETP.NE.AND.EX P0, PT, RZ, UR21, PT, P0 ;  /* 0x00000015ff007c0c */ /* 0x000fe4000bf05300 */
[----:B------:R-:W-:Y:S01]  /*1900*/  PRMT R172, R45, 0x7632, R172 ;  /* 0x000076322dac7816 */ /* 0x000fe200000000ac */
[----:B0-----:R-:W-:-:S10]  /*1910*/  @P3 IMAD.WIDE.U32 R22, R226, 0x8, R22 ;  /* 0x00000008e2163825 */ /* 0x001fd400078e0016 */
[----:B------:R-:W0:Y:S01]  /*1920*/  @P0 LDC.64 R204, c[0x0][0x438] ;  /* 0x00010e00ffcc0b82 */ /* 0x000e220000000a00 */
[----:B------:R-:W5:Y:S01]  /*1930*/  @P3 LDG.E.64 R244, desc[UR8][R22.64] ;  /* 0x0000000816f43981 */ /* 0x000f62000c1e1b00 */
[----:B------:R-:W-:Y:S01]  /*1940*/  IMAD.U32 R172, R172, 0x10000, RZ ;  /* 0x00010000acac7824 */ /* 0x000fe200078e00ff */
[----:B------:R-:W-:Y:S01]  /*1950*/  PRMT R180, R46, 0x7632, R180 ;  /* 0x000076322eb47816 */ /* 0x000fe200000000b4 */
[----:B--2---:R-:W-:-:S03]  /*1960*/  IMAD.WIDE.U32 R202, R226, 0x8, R202 ;  /* 0x00000008e2ca7825 */ /* 0x004fc600078e00ca */
[----:B------:R-:W-:Y:S02]  /*1970*/  SHF.L.U32 R180, R180, 0x10, RZ ;  /* 0x00000010b4b47819 */ /* 0x000fe400000006ff */
[----:B------:R1:W5:Y:S01]  /*1980*/  LDG.E.64 R232, desc[UR8][R202.64] ;  /* 0x00000008cae87981 */ /* 0x000362000c1e1b00 */
[----:B0-----:R-:W-:-:S05]  /*1990*/  @P0 IMAD.WIDE.U32 R204, R226, 0x10, R204 ;  /* 0x00000010e2cc0825 */ /* 0x001fca00078e00cc */
[----:B------:R0:W5:Y:S01]  /*19a0*/  @P0 LDG.E.128 R148, desc[UR8][R204.64] ;  /* 0x00000008cc940981 */ /* 0x000162000c1e1d00 */
[----:B-1----:R-:W-:Y:S02]  /*19b0*/  IMAD.U32 R202, R47, 0x10000, RZ ;  /* 0x000100002fca7824 */ /* 0x002fe400078e00ff */
[----:B0-----:R-:W-:Y:S01]  /*19c0*/  IMAD.U32 R204, R46, 0x10000, RZ ;  /* 0x000100002ecc7824 */ /* 0x001fe200078e00ff */
[----:B------:R-:W-:Y:S01]  /*19d0*/  SHF.L.U32 R218, R6, 0x10, RZ ;  /* 0x0000001006da7819 */ /* 0x000fe200000006ff */
[----:B------:R-:W-:Y:S01]  /*19e0*/  VIADD R226, R226, 0x20 ;  /* 0x00000020e2e27836 */ /* 0x000fe20000000000 */
[----:B---3--:R-:W-:-:S05]  /*19f0*/  PRMT R21, R160, 0x7632, R21 ;  /* 0x00007632a0157816 */ /* 0x008fca0000000015 */
[----:B------:R-:W-:Y:S01]  /*1a00*/  IMAD.U32 R171, R21, 0x10000, RZ ;  /* 0x0001000015ab7824 */ /* 0x000fe200078e00ff */
[----:B----4-:R-:W-:-:S03]  /*1a10*/  PRMT R21, R164, 0x7632, R21 ;  /* 0x00007632a4157816 */ /* 0x010fc60000000015 */
[----:B------:R-:W-:Y:S02]  /*1a20*/  FADD.FTZ R171, -R224, R171 ;  /* 0x000000abe0ab7221 */ /* 0x000fe40000010100 */
[----:B------:R-:W-:Y:S02]  /*1a30*/  IMAD.U32 R23, R21, 0x10000, RZ ;  /* 0x0001000015177824 */ /* 0x000fe400078e00ff */
[----:B-----5:R-:W-:Y:S02]  /*1a40*/  FMUL.FTZ R22, R210, R171 ;  /* 0x000000abd2167220 */ /* 0x020fe40000410000 */
[-C--:B------:R-:W-:Y:S01]  /*1a50*/  FMUL.FTZ R21, R24, R23.reuse ;  /* 0x0000001718157220 */ /* 0x080fe20000410000 */
[----:B------:R-:W-:Y:S01]  /*1a60*/  FADD.FTZ R109, R109, R23 ;  /* 0x000000176d6d7221 */ /* 0x000fe20000010000 */
[----:B------:R-:W-:Y:S01]  /*1a70*/  FFMA.FTZ R69, R22, R23, R69 ;  /* 0x0000001716457223 */ /* 0x000fe20000010045 */
[----:B------:R-:W-:-:S04]  /*1a80*/  PRMT R23, R161, 0x7632, R23 ;  /* 0x00007632a1177816 */ /* 0x000fc80000000017 */
        /* <DEDUP_REMOVED lines=20> */
[----:B------:R-:W-:-:S03]  /*1bd0*/  IMAD.U32 R180, R44, 0x10000, RZ ;  /* 0x000100002cb47824 */ /* 0x000fc600078e00ff */
[----:B------:R-:W-:Y:S01]  /*1be0*/  FADD.FTZ R108, R108, R161 ;  /* 0x000000a16c6c7221 */ /* 0x000fe20000010000 */
[-C--:B------:R-:W-:Y:S01]  /*1bf0*/  FFMA.FTZ R68, R177, R161.reuse, R68 ;  /* 0x000000a1b1447223 */ /* 0x080fe20000010044 */
[----:B------:R-:W-:Y:S01]  /*1c00*/  FMUL.FTZ R180, R180, R161 ;  /* 0x000000a1b4b47220 */ /* 0x000fe20000410000 */
[----:B------:R-:W-:Y:S02]  /*1c10*/  SHF.L.U32 R161, R162, 0x10, RZ ;  /* 0x00000010a2a17819 */ /* 0x000fe400000006ff */
[----:B------:R-:W-:-:S03]  /*1c20*/  SHF.L.U32 R203, R163, 0x10, RZ ;  /* 0x00000010a3cb7819 */ /* 0x000fc600000006ff */
[C---:B------:R-:W-:Y:S02]  /*1c30*/  FADD.FTZ R161, -R224.reuse, R161 ;  /* 0x000000a1e0a17221 */ /* 0x040fe40000010100 */
[C---:B------:R-:W-:Y:S01]  /*1c40*/  FADD.FTZ R203, -R224.reuse, R203 ;  /* 0x000000cbe0cb7221 */ /* 0x040fe20000010100 */
[----:B------:R-:W-:Y:S01]  /*1c50*/  FADD.FTZ R191, -R224, R191 ;  /* 0x000000bfe0bf7221 */ /* 0x000fe20000010100 */
[----:B------:R-:W-:Y:S01]  /*1c60*/  FMUL.FTZ R205, R210, R161 ;  /* 0x000000a1d2cd7220 */ /* 0x000fe20000410000 */
[----:B------:R-:W-:Y:S01]  /*1c70*/  SHF.L.U32 R161, R167, 0x10, RZ ;  /* 0x00000010a7a17819 */ /* 0x000fe200000006ff */
[----:B------:R-:W-:Y:S01]  /*1c80*/  FADD.FTZ R113, R113, R192 ;  /* 0x000000c071717221 */ /* 0x000fe20000010000 */
[----:B------:R-:W-:Y:S01]  /*1c90*/  FFMA.FTZ R73, R172, R192, R73 ;  /* 0x000000c0ac497223 */ /* 0x000fe20000010049 */
[----:B------:R-:W-:Y:S01]  /*1ca0*/  FMUL.FTZ R203, R210, R203 ;  /* 0x000000cbd2cb7220 */ /* 0x000fe20000410000 */
[----:B------:R-:W-:Y:S01]  /*1cb0*/  SHF.L.U32 R192, R45, 0x10, RZ ;  /* 0x000000102dc07819 */ /* 0x000fe200000006ff */
[----:B------:R-:W-:-:S02]  /*1cc0*/  IMAD.U32 R165, R165, 0x10000, RZ ;  /* 0x00010000a5a57824 */ /* 0x000fc400078e00ff */
[----:B------:R-:W-:Y:S01]  /*1cd0*/  FMUL.FTZ R191, R210, R191 ;  /* 0x000000bfd2bf7220 */ /* 0x000fe20000410000 */
[----:B------:R-:W-:Y:S01]  /*1ce0*/  FADD.FTZ R114, R114, R161 ;  /* 0x000000a172727221 */ /* 0x000fe20000010000 */
[-C--:B------:R-:W-:Y:S01]  /*1cf0*/  FFMA.FTZ R74, R203, R161.reuse, R74 ;  /* 0x000000a1cb4a7223 */ /* 0x080fe2000001004a */
[----:B------:R-:W-:Y:S01]  /*1d00*/  FMUL.FTZ R202, R202, R161 ;  /* 0x000000a1caca7220 */ /* 0x000fe20000410000 */
[----:B------:R-:W-:Y:S01]  /*1d10*/  FADD.FTZ R160, R227, R180 ;  /* 0x000000b4e3a07221 */ /* 0x000fe20000010000 */
[----:B------:R-:W-:Y:S01]  /*1d20*/  FFMA.FTZ R161, R177, R180, R228 ;  /* 0x000000b4b1a17223 */ /* 0x000fe200000100e4 */
[----:B------:R-:W-:Y:S01]  /*1d30*/  FADD.FTZ R110, R110, R165 ;  /* 0x000000a56e6e7221 */ /* 0x000fe20000010000 */
[-C--:B------:R-:W-:Y:S01]  /*1d40*/  FFMA.FTZ R70, R191, R165.reuse, R70 ;  /* 0x000000a5bf467223 */ /* 0x080fe20000010046 */
[----:B------:R-:W-:Y:S01]  /*1d50*/  FMUL.FTZ R192, R192, R165 ;  /* 0x000000a5c0c07220 */ /* 0x000fe20000410000 */
[----:B------:R-:W-:Y:S01]  /*1d60*/  IMAD.U32 R165, R166, 0x10000, RZ ;  /* 0x00010000a6a57824 */ /* 0x000fe200078e00ff */
[----:B------:R-:W-:Y:S01]  /*1d70*/  PRMT R162, R163, 0x7632, R162 ;  /* 0x00007632a3a27816 */ /* 0x000fe200000000a2 */
[----:B------:R-:W-:Y:S01]  /*1d80*/  FADD.FTZ R163, R160, R21 ;  /* 0x00000015a0a37221 */ /* 0x000fe20000010000 */
[----:B------:R-:W-:Y:S01]  /*1d90*/  FFMA.FTZ R160, R22, R21, R161 ;  /* 0x0000001516a07223 */ /* 0x000fe200000100a1 */
[----:B------:R-:W-:Y:S01]  /*1da0*/  FADD.FTZ R112, R112, R165 ;  /* 0x000000a570707221 */ /* 0x000fe20000010000 */
[-C--:B------:R-:W-:Y:S01]  /*1db0*/  FFMA.FTZ R72, R205, R165.reuse, R72 ;  /* 0x000000a5cd487223 */ /* 0x080fe20000010048 */
[----:B------:R-:W-:Y:S01]  /*1dc0*/  FMUL.FTZ R204, R204, R165 ;  /* 0x000000a5cccc7220 */ /* 0x000fe20000410000 */
[----:B------:R-:W-:Y:S01]  /*1dd0*/  SHF.L.U32 R165, R162, 0x10, RZ ;  /* 0x00000010a2a57819 */ /* 0x000fe200000006ff */
[----:B------:R-:W-:Y:S01]  /*1de0*/  FADD.FTZ R162, R163, R192 ;  /* 0x000000c0a3a27221 */ /* 0x000fe20000010000 */
[----:B------:R-:W-:-:S03]  /*1df0*/  FFMA.FTZ R161, R191, R192, R160 ;  /* 0x000000c0bfa17223 */ /* 0x000fc600000100a0 */
[----:B------:R-:W-:Y:S01]  /*1e00*/  FADD.FTZ R163, R162, R23 ;  /* 0x00000017a2a37221 */ /* 0x000fe20000010000 */
[----:B------:R-:W-:Y:S01]  /*1e10*/  FFMA.FTZ R160, R24, R23, R161 ;  /* 0x0000001718a07223 */ /* 0x000fe200000100a1 */
[----:B------:R-:W-:Y:S02]  /*1e20*/  PRMT R167, R167, 0x7632, R167 ;  /* 0x00007632a7a77816 */ /* 0x000fe400000000a7 */
[----:B------:R-:W-:Y:S01]  /*1e30*/  FADD.FTZ R162, R163, R204 ;  /* 0x000000cca3a27221 */ /* 0x000fe20000010000 */
[----:B------:R-:W-:Y:S01]  /*1e40*/  FFMA.FTZ R161, R205, R204, R160 ;  /* 0x000000cccda17223 */ /* 0x000fe200000100a0 */
[----:B------:R-:W-:Y:S01]  /*1e50*/  FADD.FTZ R165, -R224, R165 ;  /* 0x000000a5e0a57221 */ /* 0x000fe20000010100 */
[----:B------:R-:W-:Y:S02]  /*1e60*/  IMAD.U32 R167, R167, 0x10000, RZ ;  /* 0x00010000a7a77824 */ /* 0x000fe400078e00ff */
[----:B------:R-:W-:Y:S01]  /*1e70*/  FADD.FTZ R163, R162, R171 ;  /* 0x000000aba2a37221 */ /* 0x000fe20000010000 */
[----:B------:R-:W-:Y:S01]  /*1e80*/  FFMA.FTZ R160, R172, R171, R161 ;  /* 0x000000abaca07223 */ /* 0x000fe200000100a1 */
[----:B------:R-:W-:Y:S01]  /*1e90*/  FMUL.FTZ R220, R210, R165 ;  /* 0x000000a5d2dc7220 */ /* 0x000fe20000410000 */
[-C--:B------:R-:W-:Y:S01]  /*1ea0*/  FMUL.FTZ R218, R218, R167.reuse ;  /* 0x000000a7dada7220 */ /* 0x080fe20000410000 */
[----:B------:R-:W-:Y:S01]  /*1eb0*/  FADD.FTZ R163, R163, R202 ;  /* 0x000000caa3a37221 */ /* 0x000fe20000010000 */
[----:B------:R-:W-:Y:S01]  /*1ec0*/  FFMA.FTZ R161, R203, R202, R160 ;  /* 0x000000cacba17223 */ /* 0x000fe200000100a0 */
[----:B------:R-:W-:Y:S01]  /*1ed0*/  FADD.FTZ R115, R115, R167 ;  /* 0x000000a773737221 */ /* 0x000fe20000010000 */
[C---:B------:R-:W-:Y:S01]  /*1ee0*/  FFMA.FTZ R75, R220.reuse, R167, R75 ;  /* 0x000000a7dc4b7223 */ /* 0x040fe2000001004b */
[----:B------:R-:W-:Y:S01]  /*1ef0*/  FADD.FTZ R227, R163, R218 ;  /* 0x000000daa3e37221 */ /* 0x000fe20000010000 */
[----:B------:R-:W-:-:S07]  /*1f00*/  FFMA.FTZ R228, R220, R218, R161 ;  /* 0x000000dadce47223 */ /* 0x000fce00000100a1 */
.L_x_480:
[----:B------:R-:W-:Y:S05]  /*1f10*/  BSYNC.RECONVERGENT B1 ;  /* 0x0000000000017941 */ /* 0x000fea0003800200 */
.L_x_479:
        /* <DEDUP_REMOVED lines=11> */
[----:B------:R-:W-:Y:S01]  /*1fd0*/  PRMT R30, R48, 0x7632, R30 ;  /* 0x00007632301e7816 */ /* 0x000fe2000000001e */
[----:B--2---:R-:W-:Y:S01]  /*1fe0*/  IMAD.WIDE.U32 R28, R226, 0x8, R28 ;  /* 0x00000008e21c7825 */ /* 0x004fe200078e001c */
[----:B------:R-:W-:-:S09]  /*1ff0*/  ISETP.NE.U32.AND P0, PT, RZ, UR20, PT ;  /* 0x00000014ff007c0c */ /* 0x000fd2000bf05070 */
[----:B------:R-:W0:Y:S01]  /*2000*/  @P3 LDC.64 R26, c[0x0][0x3b8] ;  /* 0x0000ee00ff1a3b82 */ /* 0x000e220000000a00 */
[----:B------:R-:W-:Y:S01]  /*2010*/  IMAD.U32 R30, R30, 0x10000, RZ ;  /* 0x000100001e1e7824 */ /* 0x000fe200078e00ff */
[----:B------:R-:W5:Y:S01]  /*2020*/  LDG.E.64 R230, desc[UR8][R28.64] ;  /* 0x000000081ce67981 */ /* 0x000f62000c1e1b00 */
[----:B------:R-:W-:Y:S02]  /*2030*/  ISETP.NE.AND.EX P0, PT, RZ, UR21, PT, P0 ;  /* 0x00000015ff007c0c */ /* 0x000fe4000bf05300 */
[----:B------:R-:W-:Y:S01]  /*2040*/  PRMT R174, R50, 0x7632, R174 ;  /* 0x0000763232ae7816 */ /* 0x000fe200000000ae */
[----:B0-----:R-:W-:-:S10]  /*2050*/  @P3 IMAD.WIDE.U32 R26, R226, 0x8, R26 ;  /* 0x00000008e21a3825 */ /* 0x001fd400078e001a */
        /* <DEDUP_REMOVED lines=10> */
[----:B---3--:R-:W-:-:S04]  /*2100*/  PRMT R25, R160, 0x7632, R25 ;  /* 0x00007632a0197816 */ /* 0x008fc80000000019 */
[----:B------:R-:W-:Y:S02]  /*2110*/  SHF.L.U32 R173, R25, 0x10, RZ ;  /* 0x0000001019ad7819 */ /* 0x000fe400000006ff */
[----:B----4-:R-:W-:-:S03]  /*2120*/  PRMT R25, R164, 0x7632, R25 ;  /* 0x00007632a4197816 */ /* 0x010fc60000000019 */
        /* <DEDUP_REMOVED lines=81> */
.L_x_482:
[----:B------:R-:W-:Y:S05]  /*2640*/  BSYNC.RECONVERGENT B1 ;  /* 0x0000000000017941 */ /* 0x000fea0003800200 */
.L_x_481:
[----:B------:R-:W-:Y:S04]  /*2650*/  BSSY.RECONVERGENT B1, `(.L_x_483) ;  /* 0x0000070000017945 */ /* 0x000fe80003800200 */
[----:B------:R-:W-:Y:S05]  /*2660*/  @!P5 BRA `(.L_x_484) ;  /* 0x0000000400b8d947 */ /* 0x000fea0003800000 */
[----:B------:R-:W0:Y:S08]  /*2670*/  LDC.64 R160, c[0x0][0x3a8] ;  /* 0x0000ea00ffa07b82 */ /* 0x000e300000000a00 */
[----:B------:R-:W1:Y:S01]  /*2680*/  LDC.64 R164, c[0x0][0x428] ;  /* 0x00010a00ffa47b82 */ /* 0x000e620000000a00 */
[----:B------:R-:W-:Y:S02]  /*2690*/  ISETP.NE.U32.AND P0, PT, RZ, UR20, PT ;  /* 0x00000014ff007c0c */ /* 0x000fe4000bf05070 */
[----:B------:R-:W-:-:S05]  /*26a0*/  ISETP.NE.U32.AND P3, PT, RZ, UR10, PT ;  /* 0x0000000aff007c0c */ /* 0x000fca000bf65070 */
[----:B------:R-:W2:Y:S01]  /*26b0*/  LDC.64 R198, c[0x0][0x3b0] ;  /* 0x0000ec00ffc67b82 */ /* 0x000ea20000000a00 */
[----:B0-----:R-:W-:-:S06]  /*26c0*/  IMAD.WIDE.U32 R160, R226, 0x10, R160 ;  /* 0x00000010e2a07825 */ /* 0x001fcc00078e00a0 */
[----:B------:R-:W3:Y:S01]  /*26d0*/  LDG.E.128 R160, desc[UR8][R160.64] ;  /* 0x00000008a0a07981 */ /* 0x000ee2000c1e1d00 */
[----:B-1----:R-:W-:-:S06]  /*26e0*/  IMAD.WIDE.U32 R164, R226, 0x10, R164 ;  /* 0x00000010e2a47825 */ /* 0x002fcc00078e00a4 */
[----:B------:R-:W4:Y:S01]  /*26f0*/  LDG.E.128 R164, desc[UR8][R164.64] ;  /* 0x00000008a4a47981 */ /* 0x000f22000c1e1d00 */
[----:B------:R-:W-:Y:S01]  /*2700*/  ISETP.NE.AND.EX P0, PT, RZ, UR21, PT, P0 ;  /* 0x00000015ff007c0c */ /* 0x000fe2000bf05300 */
[----:B--2---:R-:W-:Y:S01]  /*2710*/  IMAD.WIDE.U32 R198, R226, 0x8, R198 ;  /* 0x00000008e2c67825 */ /* 0x004fe200078e00c6 */
[----:B------:R-:W-:-:S04]  /*2720*/  ISETP.NE.AND.EX P3, PT, RZ, UR11, PT, P3 ;  /* 0x0000000bff007c0c */ /* 0x000fc8000bf65330 */
[----:B------:R0:W5:Y:S07]  /*2730*/  LDG.E.64 R234, desc[UR8][R198.64] ;  /* 0x00000008c6ea7981 */ /* 0x00016e000c1e1b00 */
[----:B------:R-:W1:Y:S08]  /*2740*/  @P0 LDC.64 R212, c[0x0][0x438] ;  /* 0x00010e00ffd40b82 */ /* 0x000e700000000a00 */
[----:B------:R-:W2:Y:S01]  /*2750*/  @P3 LDC.64 R184, c[0x0][0x3b8] ;  /* 0x0000ee00ffb83b82 */ /* 0x000ea20000000a00 */
[----:B-1----:R-:W-:-:S05]  /*2760*/  @P0 IMAD.WIDE.U32 R212, R226, 0x10, R212 ;  /* 0x00000010e2d40825 */ /* 0x002fca00078e00d4 */
[----:B------:R1:W5:Y:S01]  /*2770*/  @P0 LDG.E.128 R156, desc[UR8][R212.64] ;  /* 0x00000008d49c0981 */ /* 0x000362000c1e1d00 */
[----:B--2---:R-:W-:-:S05]  /*2780*/  @P3 IMAD.WIDE.U32 R184, R226, 0x8, R184 ;  /* 0x00000008e2b83825 */ /* 0x004fca00078e00b8 */
[----:B------:R2:W5:Y:S01]  /*2790*/  @P3 LDG.E.64 R240, desc[UR8][R184.64] ;  /* 0x00000008b8f03981 */ /* 0x000562000c1e1b00 */
[----:B------:R-:W-:Y:S02]  /*27a0*/  SHF.L.U32 R196, R52, 0x10, RZ ;  /* 0x0000001034c47819 */ /* 0x000fe400000006ff */
[----:B0-----:R-:W-:Y:S01]  /*27b0*/  SHF.L.U32 R198, R53, 0x10, RZ ;  /* 0x0000001035c67819 */ /* 0x001fe200000006ff */
[----:B------:R-:W-:Y:S01]  /*27c0*/  IMAD.U32 R215, R55, 0x10000, RZ ;  /* 0x0001000037d77824 */ /* 0x000fe200078e00ff */
[C---:B---3--:R-:W-:Y:S01]  /*27d0*/  PRMT R181, R160.reuse, 0x7632, R181 ;  /* 0x00007632a0b57816 */ /* 0x048fe200000000b5 */
[----:B------:R-:W-:Y:S01]  /*27e0*/  IMAD.U32 R195, R160, 0x10000, RZ ;  /* 0x00010000a0c37824 */ /* 0x000fe200078e00ff */
[C---:B------:R-:W-:Y:S01]  /*27f0*/  PRMT R160, R161.reuse, 0x7632, R160 ;  /* 0x00007632a1a07816 */ /* 0x040fe200000000a0 */
[C---:B------:R-:W-:Y:S01]  /*2800*/  IMAD.U32 R211, R162.reuse, 0x10000, RZ ;  /* 0x00010000a2d37824 */ /* 0x040fe200078e00ff */
[----:B------:R-:W-:Y:S02]  /*2810*/  SHF.L.U32 R161, R161, 0x10, RZ ;  /* 0x00000010a1a17819 */ /* 0x000fe400000006ff */
[----:B------:R-:W-:-:S02]  /*2820*/  PRMT R183, R162, 0x7632, R183 ;  /* 0x00007632a2b77816 */ /* 0x000fc400000000b7 */
[----:B------:R-:W-:Y:S01]  /*2830*/  PRMT R162, R163, 0x7632, R162 ;  /* 0x00007632a3a27816 */ /* 0x000fe200000000a2 */
[----:B------:R-:W-:Y:S02]  /*2840*/  IMAD.U32 R181, R181, 0x10000, RZ ;  /* 0x00010000b5b57824 */ /* 0x000fe400078e00ff */
[C---:B------:R-:W-:Y:S01]  /*2850*/  FADD.FTZ R199, -R224.reuse, R161 ;  /* 0x000000a1e0c77221 */ /* 0x040fe20000010100 */
[----:B-1----:R-:W-:Y:S01]  /*2860*/  FADD.FTZ R213, -R224, R211 ;  /* 0x000000d3e0d57221 */ /* 0x002fe20000010100 */
[----:B------:R-:W-:Y:S02]  /*2870*/  SHF.L.U32 R161, R160, 0x10, RZ ;  /* 0x00000010a0a17819 */ /* 0x000fe400000006ff */
[----:B------:R-:W-:Y:S01]  /*2880*/  SHF.L.U32 R211, R162, 0x10, RZ ;  /* 0x00000010a2d37819 */ /* 0x000fe200000006ff */
[----:B------:R-:W-:Y:S01]  /*2890*/  FADD.FTZ R181, -R224, R181 ;  /* 0x000000b5e0b57221 */ /* 0x000fe20000010100 */
[----:B------:R-:W-:Y:S02]  /*28a0*/  PRMT R162, R52, 0x7632, R162 ;  /* 0x0000763234a27816 */ /* 0x000fe400000000a2 */
[----:B----4-:R-:W-:Y:S01]  /*28b0*/  PRMT R160, R164, 0x7632, R160 ;  /* 0x00007632a4a07816 */ /* 0x010fe200000000a0 */
[----:B------:R-:W-:-:S02]  /*28c0*/  IMAD.U32 R183, R183, 0x10000, RZ ;  /* 0x00010000b7b77824 */ /* 0x000fc400078e00ff */
[----:B--2--5:R-:W-:Y:S01]  /*28d0*/  FMUL.FTZ R184, R210, R181 ;  /* 0x000000b5d2b87220 */ /* 0x024fe20000410000 */
[----:B------:R-:W-:Y:S01]  /*28e0*/  IMAD.U32 R162, R162, 0x10000, RZ ;  /* 0x00010000a2a27824 */ /* 0x000fe200078e00ff */
[----:B------:R-:W-:Y:S01]  /*28f0*/  SHF.L.U32 R160, R160, 0x10, RZ ;  /* 0x00000010a0a07819 */ /* 0x000fe200000006ff */
[C---:B------:R-:W-:Y:S01]  /*2900*/  FADD.FTZ R185, -R224.reuse, R183 ;  /* 0x000000b7e0b97221 */ /* 0x040fe20000010100 */
[----:B------:R-:W-:Y:S01]  /*2910*/  SHF.L.U32 R217, R163, 0x10, RZ ;  /* 0x00000010a3d97819 */ /* 0x000fe200000006ff */
[----:B------:R-:W-:Y:S01]  /*2920*/  FADD.FTZ R163, -R224, R161 ;  /* 0x000000a1e0a37221 */ /* 0x000fe20000010100 */
[----:B------:R-:W-:Y:S01]  /*2930*/  PRMT R183, R53, 0x7632, R183 ;  /* 0x0000763235b77816 */ /* 0x000fe200000000b7 */
[-C--:B------:R-:W-:Y:S01]  /*2940*/  FMUL.FTZ R181, R162, R160.reuse ;  /* 0x000000a0a2b57220 */ /* 0x080fe20000410000 */
[--C-:B------:R-:W-:Y:S01]  /*2950*/  FADD.FTZ R125, R125, R160.reuse ;  /* 0x000000a07d7d7221 */ /* 0x100fe20000010000 */
[----:B------:R-:W-:Y:S01]  /*2960*/  FFMA.FTZ R85, R184, R160, R85 ;  /* 0x000000a0b8557223 */ /* 0x000fe20000010055 */
[----:B------:R-:W-:Y:S01]  /*2970*/  PRMT R160, R165, 0x7632, R160 ;  /* 0x00007632a5a07816 */ /* 0x000fe200000000a0 */
[----:B------:R-:W-:-:S02]  /*2980*/  IMAD.U32 R183, R183, 0x10000, RZ ;  /* 0x00010000b7b77824 */ /* 0x000fc400078e00ff */
[----:B------:R-:W-:Y:S01]  /*2990*/  FMUL.FTZ R186, R210, R163 ;  /* 0x000000a3d2ba7220 */ /* 0x000fe20000410000 */
[----:B------:R-:W-:Y:S02]  /*29a0*/  SHF.L.U32 R160, R160, 0x10, RZ ;  /* 0x00000010a0a07819 */ /* 0x000fe400000006ff */
[----:B------:R-:W-:-:S03]  /*29b0*/  PRMT R162, R54, 0x7632, R162 ;  /* 0x0000763236a27816 */ /* 0x000fc600000000a2 */
[-C--:B------:R-:W-:Y:S01]  /*29c0*/  FMUL.FTZ R183, R183, R160.reuse ;  /* 0x000000a0b7b77220 */ /* 0x080fe20000410000 */
[--C-:B------:R-:W-:Y:S01]  /*29d0*/  FADD.FTZ R127, R127, R160.reuse ;  /* 0x000000a07f7f7221 */ /* 0x100fe20000010000 */
[----:B------:R-:W-:Y:S01]  /*29e0*/  FFMA.FTZ R87, R186, R160, R87 ;  /* 0x000000a0ba577223 */ /* 0x000fe20000010057 */
[----:B------:R-:W-:Y:S01]  /*29f0*/  PRMT R160, R166, 0x7632, R160 ;  /* 0x00007632a6a07816 */ /* 0x000fe200000000a0 */
[----:B------:R-:W-:Y:S01]  /*2a00*/  FADD.FTZ R195, -R224, R195 ;  /* 0x000000c3e0c37221 */ /* 0x000fe20000010100 */
[----:B------:R-:W-:Y:S02]  /*2a10*/  IMAD.U32 R163, R164, 0x10000, RZ ;  /* 0x00010000a4a37824 */ /* 0x000fe400078e00ff */
[----:B------:R-:W-:Y:S01]  /*2a20*/  FMUL.FTZ R188, R210, R185 ;  /* 0x000000b9d2bc7220 */ /* 0x000fe20000410000 */
[----:B------:R-:W-:Y:S01]  /*2a30*/  SHF.L.U32 R160, R160, 0x10, RZ ;  /* 0x00000010a0a07819 */ /* 0x000fe200000006ff */
[----:B------:R-:W-:Y:S02]  /*2a40*/  IMAD.U32 R162, R162, 0x10000, RZ ;  /* 0x00010000a2a27824 */ /* 0x000fe400078e00ff */
[----:B------:R-:W-:Y:S01]  /*2a50*/  FMUL.FTZ R195, R210, R195 ;  /* 0x000000c3d2c37220 */ /* 0x000fe20000410000 */
[----:B------:R-:W-:Y:S01]  /*2a60*/  FMUL.FTZ R196, R196, R163 ;  /* 0x000000a3c4c47220 */ /* 0x000fe20000410000 */
[----:B------:R-:W-:-:S02]  /*2a70*/  IMAD.U32 R165, R165, 0x10000, RZ ;  /* 0x00010000a5a57824 */ /* 0x000fc400078e00ff */
[-C--:B------:R-:W-:Y:S01]  /*2a80*/  FMUL.FTZ R185, R162, R160.reuse ;  /* 0x000000a0a2b97220 */ /* 0x080fe20000410000 */
[----:B------:R-:W-:Y:S01]  /*2a90*/  FADD.FTZ R129, R129, R160 ;  /* 0x000000a081817221 */ /* 0x000fe20000010000 */
[----:B------:R-:W-:Y:S01]  /*2aa0*/  FFMA.FTZ R89, R188, R160, R89 ;  /* 0x000000a0bc597223 */ /* 0x000fe20000010059 */
[----:B------:R-:W-:Y:S01]  /*2ab0*/  FMUL.FTZ R199, R210, R199 ;  /* 0x000000c7d2c77220 */ /* 0x000fe20000410000 */
[----:B------:R-:W-:Y:S01]  /*2ac0*/  FADD.FTZ R124, R124, R163 ;  /* 0x000000a37c7c7221 */ /* 0x000fe20000010000 */
[----:B------:R-:W-:Y:S01]  /*2ad0*/  FFMA.FTZ R84, R195, R163, R84 ;  /* 0x000000a3c3547223 */ /* 0x000fe20000010054 */
[----:B------:R-:W-:Y:S01]  /*2ae0*/  FADD.FTZ R160, R227, R196 ;  /* 0x000000c4e3a07221 */ /* 0x000fe20000010000 */
[----:B------:R-:W-:Y:S01]  /*2af0*/  FFMA.FTZ R163, R195, R196, R228 ;  /* 0x000000c4c3a37223 */ /* 0x000fe200000100e4 */
[----:B------:R-:W-:Y:S01]  /*2b00*/  FADD.FTZ R126, R126, R165 ;  /* 0x000000a57e7e7221 */ /* 0x000fe20000010000 */
[-C--:B------:R-:W-:Y:S01]  /*2b10*/  FFMA.FTZ R86, R199, R165.reuse, R86 ;  /* 0x000000a5c7567223 */ /* 0x080fe20000010056 */
[----:B------:R-:W-:Y:S01]  /*2b20*/  FMUL.FTZ R198, R198, R165 ;  /* 0x000000a5c6c67220 */ /* 0x000fe20000410000 */
[----:B------:R-:W-:Y:S01]  /*2b30*/  FADD.FTZ R165, R160, R181 ;  /* 0x000000b5a0a57221 */ /* 0x000fe20000010000 */
[----:B------:R-:W-:Y:S01]  /*2b40*/  FFMA.FTZ R160, R184, R181, R163 ;  /* 0x000000b5b8a07223 */ /* 0x000fe200000100a3 */
[----:B------:R-:W-:Y:S01]  /*2b50*/  FADD.FTZ R161, -R224, R211 ;  /* 0x000000d3e0a17221 */ /* 0x000fe20000010100 */
[----:B------:R-:W-:Y:S01]  /*2b60*/  SHF.L.U32 R211, R54, 0x10, RZ ;  /* 0x0000001036d37819 */ /* 0x000fe200000006ff */
[----:B------:R-:W-:-:S02]  /*2b70*/  IMAD.U32 R166, R166, 0x10000, RZ ;  /* 0x00010000a6a67824 */ /* 0x000fc400078e00ff */
[----:B------:R-:W-:Y:S01]  /*2b80*/  FADD.FTZ R162, R165, R198 ;  /* 0x000000c6a5a27221 */ /* 0x000fe20000010000 */
[----:B------:R-:W-:Y:S01]  /*2b90*/  FFMA.FTZ R163, R199, R198, R160 ;  /* 0x000000c6c7a37223 */ /* 0x000fe200000100a0 */
[----:B------:R-:W-:Y:S01]  /*2ba0*/  FMUL.FTZ R213, R210, R213 ;  /* 0x000000d5d2d57220 */ /* 0x000fe20000410000 */
[----:B------:R-:W-:Y:S01]  /*2bb0*/  FMUL.FTZ R211, R211, R166 ;  /* 0x000000a6d3d37220 */ /* 0x000fe20000410000 */
[----:B------:R-:W-:Y:S01]  /*2bc0*/  FADD.FTZ R162, R162, R183 ;  /* 0x000000b7a2a27221 */ /* 0x000fe20000010000 */
[----:B------:R-:W-:Y:S01]  /*2bd0*/  FFMA.FTZ R160, R186, R183, R163 ;  /* 0x000000b7baa07223 */ /* 0x000fe200000100a3 */
[C---:B------:R-:W-:Y:S01]  /*2be0*/  PRMT R212, R167.reuse, 0x7632, R212 ;  /* 0x00007632a7d47816 */ /* 0x040fe200000000d4 */
[----:B------:R-:W-:Y:S01]  /*2bf0*/  FMUL.FTZ R214, R210, R161 ;  /* 0x000000a1d2d67220 */ /* 0x000fe20000410000 */
[----:B------:R-:W-:Y:S01]  /*2c00*/  FADD.FTZ R217, -R224, R217 ;  /* 0x000000d9e0d97221 */ /* 0x000fe20000010100 */
[----:B------:R-:W-:Y:S02]  /*2c10*/  IMAD.U32 R167, R167, 0x10000, RZ ;  /* 0x00010000a7a77824 */ /* 0x000fe400078e00ff */
        /* <DEDUP_REMOVED lines=8> */
[----:B------:R-:W-:Y:S01]  /*2ca0*/  FADD.FTZ R131, R131, R212 ;  /* 0x000000d483837221 */ /* 0x000fe20000010000 */
[-C--:B------:R-:W-:Y:S01]  /*2cb0*/  FFMA.FTZ R91, R214, R212.reuse, R91 ;  /* 0x000000d4d65b7223 */ /* 0x080fe2000001005b */
[----:B------:R-:W-:Y:S01]  /*2cc0*/  FMUL.FTZ R212, R163, R212 ;  /* 0x000000d4a3d47220 */ /* 0x000fe20000410000 */
        /* <DEDUP_REMOVED lines=8> */
.L_x_484:
[----:B------:R-:W-:Y:S05]  /*2d50*/  BSYNC.RECONVERGENT B1 ;  /* 0x0000000000017941 */ /* 0x000fea0003800200 */
.L_x_483:
[----:B------:R-:W-:Y:S01]  /*2d60*/  UISETP.NE.AND UP0, UPT, UR14, URZ, UPT ;  /* 0x000000ff0e00728c */ /* 0x000fe2000bf05270 */
[----:B------:R-:W-:Y:S01]  /*2d70*/  ISETP.GE.U32.AND P3, PT, R2, 0x20, PT ;  /* 0x000000200200780c */ /* 0x000fe20003f66070 */
[----:B------:R-:W-:-:S04]  /*2d80*/  UMOV UR4, 0xffffffff ;  /* 0xffffffff00047882 */ /* 0x000fc80000000000 */
[----:B------:R-:W-:Y:S01]  /*2d90*/  PLOP3.LUT P4, PT, PT, PT, UP0, 0x80, 0x8 ;  /* 0x000000000008781c */ /* 0x000fe20003f8f008 */
[----:B------:R-:W-:-:S12]  /*2da0*/  BRA.DIV UR4, `(.L_x_485) ;  /* 0x000000d604a47947 */ /* 0x000fd8000b800000 */
        /* <DEDUP_REMOVED lines=18> */
.L_x_548:
[----:B-1----:R-:W-:Y:S01]  /*2ed0*/  FADD.FTZ R160, R167, R160 ;  /* 0x000000a0a7a07221 */ /* 0x002fe20000010000 */
[----:B--2---:R-:W-:Y:S01]  /*2ee0*/  FADD.FTZ R161, R166, R161 ;  /* 0x000000a1a6a17221 */ /* 0x004fe20000010000 */
[----:B------:R-:W-:Y:S02]  /*2ef0*/  BSSY.RECONVERGENT B1, `(.L_x_486) ;  /* 0x0000273000017945 */ /* 0x000fe40003800200 */
[----:B------:R-:W-:Y:S01]  /*2f00*/  FMUL.FTZ R160, R160, UR12 ;  /* 0x0000000ca0a07c20 */ /* 0x000fe20008410000 */
[----:B------:R-:W-:-:S04]  /*2f10*/  FMUL.FTZ R164, R161, UR12 ;  /* 0x0000000ca1a47c20 */ /* 0x000fc80008410000 */
        /* <DEDUP_REMOVED lines=16> */
[----:B0-----:R-:W-:Y:S01]  /*3020*/  FFMA.FTZ R166, R12, R164, R165 ;  /* 0x000000a40ca67223 */ /* 0x001fe200000100a5 */
[----:B------:R-:W-:Y:S01]  /*3030*/  FADD.FTZ R161, R222, -R161 ;  /* 0x800000a1dea17221 */ /* 0x000fe20000010000 */
[----:B------:R-:W-:-:S03]  /*3040*/  FADD.FTZ R163, R31, -R160 ;  /* 0x800000a01fa37221 */ /* 0x000fc60000010000 */
[C---:B-----5:R-:W-:Y:S01]  /*3050*/  FMUL.FTZ R161, R210.reuse, R161 ;  /* 0x000000a1d2a17220 */ /* 0x060fe20000410000 */
[----:B------:R-:W-:-:S03]  /*3060*/  FMUL.FTZ R160, R210, R163 ;  /* 0x000000a3d2a07220 */ /* 0x000fc60000410000 */
[----:B------:R-:W-:Y:S01]  /*3070*/  FMUL.FTZ R161, R161, UR13 ;  /* 0x0000000da1a17c20 */ /* 0x000fe20008410000 */
[----:B------:R-:W-:-:S04]  /*3080*/  FMUL.FTZ R160, R160, UR13 ;  /* 0x0000000da0a07c20 */ /* 0x000fc80008410000 */
[----:B------:R-:W-:Y:S01]  /*3090*/  FSEL R163, R161, RZ, P0 ;  /* 0x000000ffa1a37208 */ /* 0x000fe20000000000 */
[----:B------:R-:W-:Y:S01]  /*30a0*/  FFMA.FTZ R161, R209, R164, R165 ;  /* 0x000000a4d1a17223 */ /* 0x000fe200000100a5 */
[----:B------:R-:W-:-:S03]  /*30b0*/  ISETP.GE.U32.AND P0, PT, R238, RZ, PT ;  /* 0x000000ffee00720c */ /* 0x000fc60003f06070 */
[----:B------:R-:W-:Y:S01]  /*30c0*/  FADD.FTZ R161, R208, -R161 ;  /* 0x800000a1d0a17221 */ /* 0x000fe20000010000 */
[----:B------:R-:W-:-:S03]  /*30d0*/  ISETP.GE.U32.AND.EX P0, PT, R239, 0x1000000, PT, P0 ;  /* 0x01000000ef00780c */ /* 0x000fc60003f06100 */
[----:B------:R-:W-:Y:S01]  /*30e0*/  FMUL.FTZ R161, R210, R161 ;  /* 0x000000a1d2a17220 */ /* 0x000fe20000410000 */
[----:B------:R-:W-:Y:S02]  /*30f0*/  FSEL R160, R160, RZ, P0 ;  /* 0x000000ffa0a07208 */ /* 0x000fe40000000000 */
[----:B------:R-:W-:Y:S01]  /*3100*/  LOP3.LUT P0, RZ, R239, 0xff, RZ, 0xc0, !PT ;  /* 0x000000ffefff7812 */ /* 0x000fe2000780c0ff */
[----:B------:R-:W-:Y:S01]  /*3110*/  FMUL.FTZ R161, R161, UR13 ;  /* 0x0000000da1a17c20 */ /* 0x000fe20008410000 */
[----:B------:R-:W-:Y:S01]  /*3120*/  F2FP.BF16.F32.PACK_AB R163, R160, R163 ;  /* 0x000000a3a0a3723e */ /* 0x000fe200000010ff */
[----:B------:R-:W-:-:S03]  /*3130*/  FFMA.FTZ R160, R14, R164, R165 ;  /* 0x000000a40ea07223 */ /* 0x000fc600000100a5 */
[----:B------:R-:W-:Y:S01]  /*3140*/  FSEL R162, R161, RZ, P0 ;  /* 0x000000ffa1a27208 */ /* 0x000fe20000000000 */
[----:B------:R-:W-:Y:S01]  /*3150*/  FADD.FTZ R167, R13, -R160 ;  /* 0x800000a00da77221 */ /* 0x000fe20000010000 */
[-CC-:B------:R-:W-:Y:S01]  /*3160*/  FFMA.FTZ R160, R197, R164.reuse, R165.reuse ;  /* 0x000000a4c5a07223 */ /* 0x180fe200000100a5 */
[----:B------:R-:W-:Y:S02]  /*3170*/  LOP3.LUT P0, RZ, R239, 0xff00, RZ, 0xc0, !PT ;  /* 0x0000ff00efff7812 */ /* 0x000fe4000780c0ff */
[----:B------:R-:W-:Y:S01]  /*3180*/  FMUL.FTZ R224, R210, R167 ;  /* 0x000000a7d2e07220 */ /* 0x000fe20000410000 */
[----:B------:R-:W-:Y:S01]  /*3190*/  FADD.FTZ R161, R187, -R160 ;  /* 0x800000a0bba17221 */ /* 0x000fe20000010000 */
[-CC-:B------:R-:W-:Y:S01]  /*31a0*/  FFMA.FTZ R160, R10, R164.reuse, R165.reuse ;  /* 0x000000a40aa07223 */ /* 0x180fe200000100a5 */
[----:B------:R-:W-:Y:S01]  /*31b0*/  FADD.FTZ R167, R11, -R166 ;  /* 0x800000a60ba77221 */ /* 0x000fe20000010000 */
[----:B------:R-:W-:Y:S01]  /*31c0*/  FMUL.FTZ R224, R224, UR13 ;  /* 0x0000000de0e07c20 */ /* 0x000fe20008410000 */
[C---:B------:R-:W-:Y:S01]  /*31d0*/  FMUL.FTZ R161, R210.reuse, R161 ;  /* 0x000000a1d2a17220 */ /* 0x040fe20000410000 */
[----:B------:R-:W-:Y:S01]  /*31e0*/  FADD.FTZ R227, R9, -R160 ;  /* 0x800000a009e37221 */ /* 0x000fe20000010000 */
[----:B------:R-:W-:Y:S01]  /*31f0*/  FMUL.FTZ R166, R210, R167 ;  /* 0x000000a7d2a67220 */ /* 0x000fe20000410000 */
[----:B------:R-:W-:Y:S01]  /*3200*/  FFMA.FTZ R167, R3, R164, R165 ;  /* 0x000000a403a77223 */ /* 0x000fe200000100a5 */
[----:B------:R-:W-:Y:S01]  /*3210*/  FMUL.FTZ R160, R161, UR13 ;  /* 0x0000000da1a07c20 */ /* 0x000fe20008410000 */
[----:B------:R-:W-:Y:S01]  /*3220*/  FSEL R161, R224, RZ, P0 ;  /* 0x000000ffe0a17208 */ /* 0x000fe20000000000 */
[----:B------:R-:W-:Y:S01]  /*3230*/  FMUL.FTZ R224, R166, UR13 ;  /* 0x0000000da6e07c20 */ /* 0x000fe20008410000 */
[----:B------:R-:W-:Y:S01]  /*3240*/  LOP3.LUT P0, RZ, R238, 0xff0000, RZ, 0xc0, !PT ;  /* 0x00ff0000eeff7812 */ /* 0x000fe2000780c0ff */
[----:B------:R-:W-:Y:S01]  /*3250*/  FMUL.FTZ R227, R210, R227 ;  /* 0x000000e3d2e37220 */ /* 0x000fe20000410000 */
[----:B------:R-:W-:Y:S01]  /*3260*/  FADD.FTZ R167, R176, -R167 ;  /* 0x800000a7b0a77221 */ /* 0x000fe20000010000 */
[----:B------:R-:W-:-:S02]  /*3270*/  F2FP.BF16.F32.PACK_AB R162, R161, R162 ;  /* 0x000000a2a1a2723e */ /* 0x000fc400000010ff */
[----:B------:R-:W-:Y:S01]  /*3280*/  FSEL R166, R160, RZ, P0 ;  /* 0x000000ffa0a67208 */ /* 0x000fe20000000000 */
[----:B------:R-:W-:Y:S01]  /*3290*/  FMUL.FTZ R227, R227, UR13 ;  /* 0x0000000de3e37c20 */ /* 0x000fe20008410000 */
[----:B------:R-:W-:Y:S01]  /*32a0*/  LOP3.LUT P0, RZ, R238, 0xff000000, RZ, 0xc0, !PT ;  /* 0xff000000eeff7812 */ /* 0x000fe2000780c0ff */
[----:B------:R-:W-:-:S03]  /*32b0*/  FMUL.FTZ R167, R210, R167 ;  /* 0x000000a7d2a77220 */ /* 0x000fc60000410000 */
[----:B------:R-:W-:Y:S01]  /*32c0*/  FSEL R229, R224, RZ, P0 ;  /* 0x000000ffe0e57208 */ /* 0x000fe20000000000 */
[----:B------:R-:W-:Y:S01]  /*32d0*/  FMUL.FTZ R167, R167, UR13 ;  /* 0x0000000da7a77c20 */ /* 0x000fe20008410000 */
[C---:B------:R-:W-:Y:S02]  /*32e0*/  LOP3.LUT P0, RZ, R238.reuse, 0xff00, RZ, 0xc0, !PT ;  /* 0x0000ff00eeff7812 */ /* 0x040fe4000780c0ff */
[----:B------:R-:W-:Y:S02]  /*32f0*/  F2FP.BF16.F32.PACK_AB R161, R229, R166 ;  /* 0x000000a6e5a1723e */ /* 0x000fe400000010ff */
[----:B------:R-:W-:Y:S02]  /*3300*/  FSEL R227, R227, RZ, P0 ;  /* 0x000000ffe3e37208 */ /* 0x000fe40000000000 */
[----:B------:R-:W-:-:S04]  /*3310*/  LOP3.LUT P0, RZ, R238, 0xff, RZ, 0xc0, !PT ;  /* 0x000000ffeeff7812 */ /* 0x000fc8000780c0ff */
[----:B------:R-:W-:-:S04]  /*3320*/  FSEL R160, R167, RZ, P0 ;  /* 0x000000ffa7a07208 */ /* 0x000fc80000000000 */
[----:B------:R-:W-:Y:S01]  /*3330*/  F2FP.BF16.F32.PACK_AB R160, R227, R160 ;  /* 0x000000a0e3a0723e */ /* 0x000fe200000010ff */
[----:B------:R-:W-:Y:S06]  /*3340*/  BRA `(.L_x_491) ;  /* 0x00000020007c7947 */ /* 0x000fec0003800000 */
.L_x_490:
        /* <DEDUP_REMOVED lines=15> */
[----:B------:R-:W-:Y:S01]  /*3440*/  F2FP.BF16.F32.PACK_AB R67, R66, R65 ;  /* 0x000000414243723e */ /* 0x000fe200000010ff */
[--C-:B------:R-:W-:Y:S01]  /*3450*/  FFMA.FTZ R65, R209, R164, R165.reuse ;  /* 0x000000a4d1417223 */ /* 0x100fe200000100a5 */
[----:B------:R-:W-:Y:S01]  /*3460*/  F2FP.BF16.F32.PACK_AB R163, R163, R64 ;  /* 0x00000040a3a3723e */ /* 0x000fe200000010ff */
[-C--:B------:R-:W-:Y:S01]  /*3470*/  FFMA.FTZ R64, R14, R164.reuse, R165 ;  /* 0x000000a40e407223 */ /* 0x080fe200000100a5 */
[----:B------:R-:W-:Y:S01]  /*3480*/  LOP3.LUT P0, RZ, R239, 0xff, RZ, 0xc0, !PT ;  /* 0x000000ffefff7812 */ /* 0x000fe2000780c0ff */
[----:B------:R-:W-:Y:S02]  /*3490*/  FADD.FTZ R65, R208, -R65 ;  /* 0x80000041d0417221 */ /* 0x000fe40000010000 */
[----:B------:R-:W-:Y:S01]  /*34a0*/  FADD.FTZ R161, R13, -R64 ;  /* 0x800000400da17221 */ /* 0x000fe20000010000 */
[----:B------:R-:W-:Y:S01]  /*34b0*/  FFMA.FTZ R64, R197, R164, R165 ;  /* 0x000000a4c5407223 */ /* 0x000fe200000100a5 */
[----:B------:R-:W-:-:S02]  /*34c0*/  FMUL.FTZ R65, R210, R65 ;  /* 0x00000041d2417220 */ /* 0x000fc40000410000 */
[----:B0-----:R-:W-:Y:S01]  /*34d0*/  FMUL.FTZ R166, R210, R161 ;  /* 0x000000a1d2a67220 */ /* 0x001fe20000410000 */
[----:B------:R-:W-:Y:S01]  /*34e0*/  FADD.FTZ R227, R187, -R64 ;  /* 0x80000040bbe37221 */ /* 0x000fe20000010000 */
[----:B------:R-:W-:Y:S01]  /*34f0*/  FMUL.FTZ R162, R65, UR13 ;  /* 0x0000000d41a27c20 */ /* 0x000fe20008410000 */
[-CC-:B------:R-:W-:Y:S01]  /*3500*/  FFMA.FTZ R64, R10, R164.reuse, R165.reuse ;  /* 0x000000a40a407223 */ /* 0x180fe200000100a5 */
[C---:B------:R-:W-:Y:S01]  /*3510*/  FMUL.FTZ R161, R166.reuse, UR13 ;  /* 0x0000000da6a17c20 */ /* 0x040fe20008410000 */
[----:B------:R-:W-:Y:S01]  /*3520*/  F2FP.BF16.F32.PACK_AB R66, R166, R65 ;  /* 0x00000041a642723e */ /* 0x000fe200000010ff */
[----:B------:R-:W-:Y:S01]  /*3530*/  FFMA.FTZ R65, R3, R164, R165 ;  /* 0x000000a403417223 */ /* 0x000fe200000100a5 */
[----:B------:R-:W-:Y:S01]  /*3540*/  FSEL R162, R162, RZ, P0 ;  /* 0x000000ffa2a27208 */ /* 0x000fe20000000000 */
[----:B------:R-:W-:Y:S01]  /*3550*/  FMUL.FTZ R166, R210, R229 ;  /* 0x000000e5d2a67220 */ /* 0x000fe20000410000 */
[----:B------:R-:W-:Y:S01]  /*3560*/  LOP3.LUT P0, RZ, R239, 0xff00, RZ, 0xc0, !PT ;  /* 0x0000ff00efff7812 */ /* 0x000fe2000780c0ff */
[----:B------:R-:W-:Y:S01]  /*3570*/  FADD.FTZ R167, R176, -R65 ;  /* 0x80000041b0a77221 */ /* 0x000fe20000010000 */
[C---:B------:R-:W-:Y:S01]  /*3580*/  FMUL.FTZ R65, R210.reuse, R227 ;  /* 0x000000e3d2417220 */ /* 0x040fe20000410000 */
[----:B------:R-:W-:Y:S01]  /*3590*/  FADD.FTZ R227, R9, -R64 ;  /* 0x8000004009e37221 */ /* 0x000fe20000010000 */
[----:B------:R-:W-:Y:S01]  /*35a0*/  FSEL R161, R161, RZ, P0 ;  /* 0x000000ffa1a17208 */ /* 0x000fe20000000000 */
[----:B------:R-:W-:Y:S01]  /*35b0*/  FMUL.FTZ R64, R210, R167 ;  /* 0x000000a7d2407220 */ /* 0x000fe20000410000 */
[----:B------:R-:W-:Y:S01]  /*35c0*/  FMUL.FTZ R160, R65, UR13 ;  /* 0x0000000d41a07c20 */ /* 0x000fe20008410000 */
[----:B------:R-:W-:Y:S01]  /*35d0*/  LOP3.LUT P0, RZ, R238, 0xff0000, RZ, 0xc0, !PT ;  /* 0x00ff0000eeff7812 */ /* 0x000fe2000780c0ff */
[----:B------:R-:W-:Y:S01]  /*35e0*/  FMUL.FTZ R227, R210, R227 ;  /* 0x000000e3d2e37220 */ /* 0x000fe20000410000 */
[C---:B------:R-:W-:Y:S01]  /*35f0*/  F2FP.BF16.F32.PACK_AB R65, R166.reuse, R65 ;  /* 0x00000041a641723e */ /* 0x040fe200000010ff */
[----:B------:R-:W-:Y:S01]  /*3600*/  FMUL.FTZ R166, R166, UR13 ;  /* 0x0000000da6a67c20 */ /* 0x000fe20008410000 */
[----:B------:R-:W-:-:S02]  /*3610*/  FSEL R160, R160, RZ, P0 ;  /* 0x000000ffa0a07208 */ /* 0x000fc40000000000 */
[----:B------:R-:W-:Y:S02]  /*3620*/  LOP3.LUT P0, RZ, R238, 0xff000000, RZ, 0xc0, !PT ;  /* 0xff000000eeff7812 */ /* 0x000fe4000780c0ff */
[----:B------:R-:W-:Y:S02]  /*3630*/  F2FP.BF16.F32.PACK_AB R162, R161, R162 ;  /* 0x000000a2a1a2723e */ /* 0x000fe400000010ff */
[----:B------:R-:W-:Y:S01]  /*3640*/  FSEL R167, R166, RZ, P0 ;  /* 0x000000ffa6a77208 */ /* 0x000fe20000000000 */
[----:B------:R-:W-:Y:S01]  /*3650*/  FMUL.FTZ R166, R64, UR13 ;  /* 0x0000000d40a67c20 */ /* 0x000fe20008410000 */
[----:B------:R-:W-:Y:S02]  /*3660*/  LOP3.LUT P0, RZ, R238, 0xff, RZ, 0xc0, !PT ;  /* 0x000000ffeeff7812 */ /* 0x000fe4000780c0ff */
[C---:B------:R-:W-:Y:S01]  /*3670*/  F2FP.BF16.F32.PACK_AB R64, R227.reuse, R64 ;  /* 0x00000040e340723e */ /* 0x040fe200000010ff */
[----:B------:R-:W-:Y:S01]  /*3680*/  FMUL.FTZ R227, R227, UR13 ;  /* 0x0000000de3e37c20 */ /* 0x000fe20008410000 */
[----:B------:R-:W-:-:S02]  /*3690*/  FSEL R166, R166, RZ, P0 ;  /* 0x000000ffa6a67208 */ /* 0x000fc40000000000 */
[----:B------:R-:W-:Y:S02]  /*36a0*/  LOP3.LUT P0, RZ, R238, 0xff00, RZ, 0xc0, !PT ;  /* 0x0000ff00eeff7812 */ /* 0x000fe4000780c0ff */
[----:B------:R-:W-:Y:S02]  /*36b0*/  F2FP.BF16.F32.PACK_AB R161, R167, R160 ;  /* 0x000000a0a7a1723e */ /* 0x000fe400000010ff */
[----:B------:R-:W-:-:S04]  /*36c0*/  FSEL R227, R227, RZ, P0 ;  /* 0x000000ffe3e37208 */ /* 0x000fc80000000000 */
[----:B------:R-:W-:Y:S01]  /*36d0*/  F2FP.BF16.F32.PACK_AB R160, R227, R166 ;  /* 0x000000a6e3a0723e */ /* 0x000fe200000010ff */
[----:B------:R-:W-:Y:S06]  /*36e0*/  BRA `(.L_x_491) ;  /* 0x0000001c00947947 */ /* 0x000fec0003800000 */
.L_x_489:
[----:B------:R-:W-:Y:S01]  /*36f0*/  UMOV UR4, UR6 ;  /* 0x0000000600047c82 */ /* 0x000fe20008000000 */
[----:B------:R-:W-:Y:S01]  /*3700*/  UMOV UR5, UR7 ;  /* 0x0000000700057c82 */ /* 0x000fe20008000000 */
[----:B------:R-:W-:-:S04]  /*3710*/  UISETP.NE.U32.AND UP0, UPT, UR4, URZ, UPT ;  /* 0x000000ff0400728c */ /* 0x000fc8000bf05070 */
[----:B------:R-:W-:-:S09]  /*3720*/  UISETP.NE.AND.EX UP0, UPT, UR5, URZ, UPT, UP0 ;  /* 0x000000ff0500728c */ /* 0x000fd2000bf05300 */
[----:B------:R-:W-:Y:S05]  /*3730*/  BRA.U UP0, `(.L_x_492) ;  /* 0x0000000500087547 */ /* 0x000fea000b800000 */
[C---:B------:R-:W-:Y:S01]  /*3740*/  PRMT R160, R139.reuse, 0x7632, R160 ;  /* 0x000076328ba07816 */ /* 0x040fe200000000a0 */
[-CC-:B------:R-:W-:Y:S01]  /*3750*/  FFMA.FTZ R162, R168, R164.reuse, R165.reuse ;  /* 0x000000a4a8a27223 */ /* 0x180fe200000100a5 */
[-CC-:B0-----:R-:W-:Y:S01]  /*3760*/  FFMA.FTZ R166, R14, R164.reuse, R165.reuse ;  /* 0x000000a40ea67223 */ /* 0x181fe200000100a5 */
[----:B------:R-:W-:Y:S01]  /*3770*/  IMAD.U32 R167, R139, 0x10000, RZ ;  /* 0x000100008ba77824 */ /* 0x000fe200078e00ff */
[----:B------:R-:W-:Y:S01]  /*3780*/  LOP3.LUT P0, RZ, R239, 0xff0000, RZ, 0xc0, !PT ;  /* 0x00ff0000efff7812 */ /* 0x000fe2000780c0ff */
[----:B------:R-:W-:Y:S02]  /*3790*/  IMAD.U32 R161, R160, 0x10000, RZ ;  /* 0x00010000a0a17824 */ /* 0x000fe400078e00ff */
[----:B------:R-:W-:Y:S01]  /*37a0*/  FADD.FTZ R162, R31, -R162 ;  /* 0x800000a21fa27221 */ /* 0x000fe20000010000 */
[----:B------:R-:W-:Y:S01]  /*37b0*/  PRMT R160, R138, 0x7632, R160 ;  /* 0x000076328aa07816 */ /* 0x000fe200000000a0 */
[----:B------:R-:W-:Y:S01]  /*37c0*/  FADD.FTZ R224, R13, -R166 ;  /* 0x800000a60de07221 */ /* 0x000fe20000010000 */
[----:B------:R-:W-:Y:S01]  /*37d0*/  FFMA.FTZ R166, R12, R164, R165 ;  /* 0x000000a40ca67223 */ /* 0x000fe200000100a5 */
[----:B-----5:R-:W-:Y:S01]  /*37e0*/  FFMA.FTZ R162, R210, R162, R161 ;  /* 0x000000a2d2a27223 */ /* 0x020fe200000100a1 */
[----:B------:R-:W-:-:S04]  /*37f0*/  FFMA.FTZ R161, R225, R164, R165 ;  /* 0x000000a4e1a17223 */ /* 0x000fc800000100a5 */
[----:B------:R-:W-:Y:S01]  /*3800*/  FADD.FTZ R226, R222, -R161 ;  /* 0x800000a1dee27221 */ /* 0x000fe20000010000 */
[----:B------:R-:W-:Y:S02]  /*3810*/  SHF.L.U32 R161, R160, 0x10, RZ ;  /* 0x00000010a0a17819 */ /* 0x000fe400000006ff */
[----:B------:R-:W-:Y:S01]  /*3820*/  PRMT R160, R137, 0x7632, R160 ;  /* 0x0000763289a07816 */ /* 0x000fe200000000a0 */
[----:B------:R-:W-:Y:S01]  /*3830*/  FFMA.FTZ R167, R210, R226, R167 ;  /* 0x000000e2d2a77223 */ /* 0x000fe200000100a7 */
[----:B------:R-:W-:Y:S01]  /*3840*/  FFMA.FTZ R226, R10, R164, R165 ;  /* 0x000000a40ae27223 */ /* 0x000fe200000100a5 */
[----:B------:R-:W-:Y:S01]  /*3850*/  FFMA.FTZ R161, R210, R224, R161 ;  /* 0x000000e0d2a17223 */ /* 0x000fe200000100a1 */
[----:B------:R-:W-:Y:S01]  /*3860*/  SHF.L.U32 R163, R160, 0x10, RZ ;  /* 0x00000010a0a37819 */ /* 0x000fe200000006ff */
[----:B------:R-:W-:Y:S01]  /*3870*/  FADD.FTZ R160, R11, -R166 ;  /* 0x800000a60ba07221 */ /* 0x000fe20000010000 */
[----:B------:R-:W-:Y:S01]  /*3880*/  FMUL.FTZ R167, R167, UR13 ;  /* 0x0000000da7a77c20 */ /* 0x000fe20008410000 */
[----:B------:R-:W-:-:S02]  /*3890*/  FADD.FTZ R226, R9, -R226 ;  /* 0x800000e209e27221 */ /* 0x000fc40000010000 */
[----:B------:R-:W-:Y:S01]  /*38a0*/  FFMA.FTZ R160, R210, R160, R163 ;  /* 0x000000a0d2a07223 */ /* 0x000fe200000100a3 */
[----:B------:R-:W-:Y:S01]  /*38b0*/  FFMA.FTZ R163, R209, R164, R165 ;  /* 0x000000a4d1a37223 */ /* 0x000fe200000100a5 */
[----:B------:R-:W-:Y:S02]  /*38c0*/  FSEL R224, R167, RZ, P0 ;  /* 0x000000ffa7e07208 */ /* 0x000fe40000000000 */
[----:B------:R-:W-:Y:S01]  /*38d0*/  ISETP.GE.U32.AND P0, PT, R238, RZ, PT ;  /* 0x000000ffee00720c */ /* 0x000fe20003f06070 */
[----:B------:R-:W-:Y:S01]  /*38e0*/  FADD.FTZ R166, R208, -R163 ;  /* 0x800000a3d0a67221 */ /* 0x000fe20000010000 */
[----:B------:R-:W-:Y:S02]  /*38f0*/  IMAD.U32 R163, R138, 0x10000, RZ ;  /* 0x000100008aa37824 */ /* 0x000fe400078e00ff */
[----:B------:R-:W-:Y:S02]  /*3900*/  ISETP.GE.U32.AND.EX P0, PT, R239, 0x1000000, PT, P0 ;  /* 0x01000000ef00780c */ /* 0x000fe40003f06100 */
[----:B------:R-:W-:Y:S01]  /*3910*/  FFMA.FTZ R167, R210, R166, R163 ;  /* 0x000000a6d2a77223 */ /* 0x000fe200000100a3 */
[----:B------:R-:W-:Y:S01]  /*3920*/  FMUL.FTZ R166, R162, UR13 ;  /* 0x0000000da2a67c20 */ /* 0x000fe20008410000 */
[----:B------:R-:W-:-:S04]  /*3930*/  PRMT R162, R136, 0x7632, R162 ;  /* 0x0000763288a27816 */ /* 0x000fc800000000a2 */
[----:B------:R-:W-:Y:S01]  /*3940*/  SHF.L.U32 R163, R162, 0x10, RZ ;  /* 0x00000010a2a37819 */ /* 0x000fe200000006ff */
[----:B------:R-:W-:Y:S01]  /*3950*/  FMUL.FTZ R162, R167, UR13 ;  /* 0x0000000da7a27c20 */ /* 0x000fe20008410000 */
[----:B------:R-:W-:Y:S02]  /*3960*/  FSEL R227, R166, RZ, P0 ;  /* 0x000000ffa6e37208 */ /* 0x000fe40000000000 */
[----:B------:R-:W-:Y:S01]  /*3970*/  LOP3.LUT P0, RZ, R239, 0xff, RZ, 0xc0, !PT ;  /* 0x000000ffefff7812 */ /* 0x000fe2000780c0ff */
[----:B------:R-:W-:Y:S01]  /*3980*/  FFMA.FTZ R166, R210, R226, R163 ;  /* 0x000000e2d2a67223 */ /* 0x000fe200000100a3 */
[----:B------:R-:W-:Y:S01]  /*3990*/  F2FP.BF16.F32.PACK_AB R163, R227, R224 ;  /* 0x000000e0e3a3723e */ /* 0x000fe200000010ff */
[-CC-:B------:R-:W-:Y:S01]  /*39a0*/  FFMA.FTZ R224, R197, R164.reuse, R165.reuse ;  /* 0x000000a4c5e07223 */ /* 0x180fe200000100a5 */
[----:B------:R-:W-:Y:S01]  /*39b0*/  FSEL R162, R162, RZ, P0 ;  /* 0x000000ffa2a27208 */ /* 0x000fe20000000000 */
[----:B------:R-:W-:Y:S01]  /*39c0*/  FFMA.FTZ R227, R3, R164, R165 ;  /* 0x000000a403e37223 */ /* 0x000fe200000100a5 */
[----:B------:R-:W-:Y:S01]  /*39d0*/  LOP3.LUT P0, RZ, R239, 0xff00, RZ, 0xc0, !PT ;  /* 0x0000ff00efff7812 */ /* 0x000fe2000780c0ff */
[----:B------:R-:W-:Y:S01]  /*39e0*/  FADD.FTZ R167, R187, -R224 ;  /* 0x800000e0bba77221 */ /* 0x000fe20000010000 */
[----:B------:R-:W-:Y:S01]  /*39f0*/  FMUL.FTZ R224, R161, UR13 ;  /* 0x0000000da1e07c20 */ /* 0x000fe20008410000 */
[----:B------:R-:W-:-:S02]  /*3a00*/  IMAD.U32 R161, R137, 0x10000, RZ ;  /* 0x0001000089a17824 */ /* 0x000fc400078e00ff */
[----:B------:R-:W-:Y:S01]  /*3a10*/  FMUL.FTZ R226, R160, UR13 ;  /* 0x0000000da0e27c20 */ /* 0x000fe20008410000 */
[----:B------:R-:W-:Y:S01]  /*3a20*/  FADD.FTZ R227, R176, -R227 ;  /* 0x800000e3b0e37221 */ /* 0x000fe20000010000 */
[----:B------:R-:W-:Y:S01]  /*3a30*/  FMUL.FTZ R166, R166, UR13 ;  /* 0x0000000da6a67c20 */ /* 0x000fe20008410000 */
[----:B------:R-:W-:Y:S01]  /*3a40*/  FFMA.FTZ R167, R210, R167, R161 ;  /* 0x000000a7d2a77223 */ /* 0x000fe200000100a1 */
[----:B------:R-:W-:Y:S02]  /*3a50*/  FSEL R161, R224, RZ, P0 ;  /* 0x000000ffe0a17208 */ /* 0x000fe40000000000 */
[----:B------:R-:W-:Y:S01]  /*3a60*/  LOP3.LUT P0, RZ, R238, 0xff0000, RZ, 0xc0, !PT ;  /* 0x00ff0000eeff7812 */ /* 0x000fe2000780c0ff */
[----:B------:R-:W-:Y:S01]  /*3a70*/  FMUL.FTZ R224, R167, UR13 ;  /* 0x0000000da7e07c20 */ /* 0x000fe20008410000 */
[----:B------:R-:W-:Y:S02]  /*3a80*/  SHF.L.U32 R167, R136, 0x10, RZ ;  /* 0x0000001088a77819 */ /* 0x000fe400000006ff */
[----:B------:R-:W-:-:S02]  /*3a90*/  F2FP.BF16.F32.PACK_AB R162, R161, R162 ;  /* 0x000000a2a1a2723e */ /* 0x000fc400000010ff */
[----:B------:R-:W-:Y:S01]  /*3aa0*/  FSEL R160, R224, RZ, P0 ;  /* 0x000000ffe0a07208 */ /* 0x000fe20000000000 */
[----:B------:R-:W-:Y:S01]  /*3ab0*/  FFMA.FTZ R167, R210, R227, R167 ;  /* 0x000000e3d2a77223 */ /* 0x000fe200000100a7 */
[----:B------:R-:W-:-:S03]  /*3ac0*/  LOP3.LUT P0, RZ, R238, 0xff000000, RZ, 0xc0, !PT ;  /* 0xff000000eeff7812 */ /* 0x000fc6000780c0ff */
[----:B------:R-:W-:Y:S01]  /*3ad0*/  FMUL.FTZ R167, R167, UR13 ;  /* 0x0000000da7a77c20 */ /* 0x000fe20008410000 */
[----:B------:R-:W-:Y:S02]  /*3ae0*/  FSEL R227, R226, RZ, P0 ;  /* 0x000000ffe2e37208 */ /* 0x000fe40000000000 */
[----:B------:R-:W-:Y:S02]  /*3af0*/  LOP3.LUT P0, RZ, R238, 0xff00, RZ, 0xc0, !PT ;  /* 0x0000ff00eeff7812 */ /* 0x000fe4000780c0ff */
[----:B------:R-:W-:Y:S02]  /*3b00*/  F2FP.BF16.F32.PACK_AB R161, R227, R160 ;  /* 0x000000a0e3a1723e */ /* 0x000fe400000010ff */
[----:B------:R-:W-:Y:S02]  /*3b10*/  FSEL R166, R166, RZ, P0 ;  /* 0x000000ffa6a67208 */ /* 0x000fe40000000000 */
[----:B------:R-:W-:-:S04]  /*3b20*/  LOP3.LUT P0, RZ, R238, 0xff, RZ, 0xc0, !PT ;  /* 0x000000ffeeff7812 */ /* 0x000fc8000780c0ff */
[----:B------:R-:W-:-:S04]  /*3b30*/  FSEL R167, R167, RZ, P0 ;  /* 0x000000ffa7a77208 */ /* 0x000fc80000000000 */
[----:B------:R-:W-:Y:S01]  /*3b40*/  F2FP.BF16.F32.PACK_AB R160, R166, R167 ;  /* 0x000000a7a6a0723e */ /* 0x000fe200000010ff */
[----:B------:R-:W-:Y:S06]  /*3b50*/  BRA `(.L_x_491) ;  /* 0x0000001800787947 */ /* 0x000fec0003800000 */
.L_x_492:
[-C--:B------:R-:W-:Y:S01]  /*3b60*/  FFMA.FTZ R64, R168, R164.reuse, R165 ;  /* 0x000000a4a8407223 */ /* 0x080fe200000100a5 */
[----:B------:R-:W-:Y:S01]  /*3b70*/  PRMT R65, R139, 0x7632, R65 ;  /* 0x000076328b417816 */ /* 0x000fe20000000041 */
[-CC-:B------:R-:W-:Y:S01]  /*3b80*/  FFMA.FTZ R66, R14, R164.reuse, R165.reuse ;  /* 0x000000a40e427223 */ /* 0x180fe200000100a5 */
[----:B------:R-:W-:Y:S01]  /*3b90*/  PRMT R160, R137, 0x7632, R160 ;  /* 0x0000763289a07816 */ /* 0x000fe200000000a0 */
[--C-:B------:R-:W-:Y:S01]  /*3ba0*/  FADD.FTZ R67, R31, -R64.reuse ;  /* 0x800000401f437221 */ /* 0x100fe20000010000 */
[----:B------:R-:W-:Y:S01]  /*3bb0*/  PRMT R64, R138, 0x7632, R64 ;  /* 0x000076328a407816 */ /* 0x000fe20000000040 */
[----:B------:R-:W-:Y:S02]  /*3bc0*/  IMAD.U32 R161, R65, 0x10000, RZ ;  /* 0x0001000041a17824 */ /* 0x000fe400078e00ff */
[----:B------:R-:W-:Y:S01]  /*3bd0*/  FADD.FTZ R65, R13, -R66 ;  /* 0x800000420d417221 */ /* 0x000fe20000010000 */
[----:B------:R-:W-:Y:S01]  /*3be0*/  FFMA.FTZ R66, R10, R164, R165 ;  /* 0x000000a40a427223 */ /* 0x000fe200000100a5 */
[----:B------:R-:W-:Y:S01]  /*3bf0*/  SHF.L.U32 R64, R64, 0x10, RZ ;  /* 0x0000001040407819 */ /* 0x000fe200000006ff */
[----:B0-----:R-:W-:-:S02]  /*3c00*/  IMAD.U32 R167, R160, 0x10000, RZ ;  /* 0x00010000a0a77824 */ /* 0x001fc400078e00ff */
[----:B-----5:R-:W-:Y:S01]  /*3c10*/  FFMA.FTZ R67, R210, R67, R161 ;  /* 0x00000043d2437223 */ /* 0x020fe200000100a1 */
[----:B------:R-:W-:Y:S01]  /*3c20*/  FADD.FTZ R161, R9, -R66 ;  /* 0x8000004209a17221 */ /* 0x000fe20000010000 */
[----:B------:R-:W-:Y:S01]  /*3c30*/  ISETP.GE.U32.AND P0, PT, R238, RZ, PT ;  /* 0x000000ffee00720c */ /* 0x000fe20003f06070 */
[----:B------:R-:W-:Y:S01]  /*3c40*/  FFMA.FTZ R65, R210, R65, R64 ;  /* 0x00000041d2417223 */ /* 0x000fe20000010040 */
[-CC-:B------:R-:W-:Y:S01]  /*3c50*/  FFMA.FTZ R64, R12, R164.reuse, R165.reuse ;  /* 0x000000a40c407223 */ /* 0x180fe200000100a5 */
[----:B------:R-:W-:Y:S01]  /*3c60*/  FFMA.FTZ R66, R197, R164, R165 ;  /* 0x000000a4c5427223 */ /* 0x000fe200000100a5 */
[----:B------:R-:W-:Y:S02]  /*3c70*/  ISETP.GE.U32.AND.EX P0, PT, R239, 0x1000000, PT, P0 ;  /* 0x01000000ef00780c */ /* 0x000fe40003f06100 */
[--C-:B------:R-:W-:Y:S01]  /*3c80*/  FADD.FTZ R163, R11, -R64.reuse ;  /* 0x800000400ba37221 */ /* 0x100fe20000010000 */
[----:B------:R-:W-:Y:S02]  /*3c90*/  PRMT R64, R136, 0x7632, R64 ;  /* 0x0000763288407816 */ /* 0x000fe40000000040 */
[----:B------:R-:W-:-:S02]  /*3ca0*/  SHF.L.U32 R227, R138, 0x10, RZ ;  /* 0x000000108ae37819 */ /* 0x000fc400000006ff */
[----:B------:R-:W-:Y:S01]  /*3cb0*/  SHF.L.U32 R160, R64, 0x10, RZ ;  /* 0x0000001040a07819 */ /* 0x000fe200000006ff */
[----:B------:R-:W-:Y:S01]  /*3cc0*/  FFMA.FTZ R64, R210, R163, R167 ;  /* 0x000000a3d2407223 */ /* 0x000fe200000100a7 */
[----:B------:R-:W-:-:S03]  /*3cd0*/  IMAD.U32 R163, R139, 0x10000, RZ ;  /* 0x000100008ba37824 */ /* 0x000fc600078e00ff */
[----:B------:R-:W-:Y:S01]  /*3ce0*/  FFMA.FTZ R160, R210, R161, R160 ;  /* 0x000000a1d2a07223 */ /* 0x000fe200000100a0 */
[----:B------:R-:W-:-:S04]  /*3cf0*/  FFMA.FTZ R161, R225, R164, R165 ;  /* 0x000000a4e1a17223 */ /* 0x000fc800000100a5 */
[----:B------:R-:W-:-:S04]  /*3d00*/  FADD.FTZ R161, R222, -R161 ;  /* 0x800000a1dea17221 */ /* 0x000fc80000010000 */
[----:B------:R-:W-:Y:S01]  /*3d10*/  FFMA.FTZ R162, R210, R161, R163 ;  /* 0x000000a1d2a27223 */ /* 0x000fe200000100a3 */
[----:B------:R-:W-:Y:S01]  /*3d20*/  FFMA.FTZ R161, R209, R164, R165 ;  /* 0x000000a4d1a17223 */ /* 0x000fe200000100a5 */
[----:B------:R-:W-:Y:S02]  /*3d30*/  FMUL.FTZ R163, R67, UR13 ;  /* 0x0000000d43a37c20 */ /* 0x000fe40008410000 */
[----:B------:R-:W-:Y:S01]  /*3d40*/  FMUL.FTZ R224, R162, UR13 ;  /* 0x0000000da2e07c20 */ /* 0x000fe20008410000 */
[----:B------:R-:W-:Y:S01]  /*3d50*/  FADD.FTZ R167, R208, -R161 ;  /* 0x800000a1d0a77221 */ /* 0x000fe20000010000 */
[----:B------:R-:W-:Y:S01]  /*3d60*/  FADD.FTZ R161, R187, -R66 ;  /* 0x80000042bba17221 */ /* 0x000fe20000010000 */
[----:B------:R-:W-:Y:S01]  /*3d70*/  F2FP.BF16.F32.PACK_AB R67, R67, R162 ;  /* 0x000000a24343723e */ /* 0x000fe200000010ff */
[----:B------:R-:W-:Y:S01]  /*3d80*/  IMAD.U32 R66, R137, 0x10000, RZ ;  /* 0x0001000089427824 */ /* 0x000fe200078e00ff */
[----:B------:R-:W-:Y:S01]  /*3d90*/  FSEL R163, R163, RZ, P0 ;  /* 0x000000ffa3a37208 */ /* 0x000fe20000000000 */
[C---:B------:R-:W-:Y:S01]  /*3da0*/  FFMA.FTZ R162, R210.reuse, R167, R227 ;  /* 0x000000a7d2a27223 */ /* 0x040fe200000100e3 */
[----:B------:R-:W-:Y:S01]  /*3db0*/  LOP3.LUT P0, RZ, R239, 0xff0000, RZ, 0xc0, !PT ;  /* 0x00ff0000efff7812 */ /* 0x000fe2000780c0ff */
[----:B------:R-:W-:-:S02]  /*3dc0*/  FFMA.FTZ R227, R210, R161, R66 ;  /* 0x000000a1d2e37223 */ /* 0x000fc40000010042 */
[----:B------:R-:W-:Y:S01]  /*3dd0*/  FMUL.FTZ R161, R162, UR13 ;  /* 0x0000000da2a17c20 */ /* 0x000fe20008410000 */
[----:B------:R-:W-:Y:S01]  /*3de0*/  FSEL R224, R224, RZ, P0 ;  /* 0x000000ffe0e07208 */ /* 0x000fe20000000000 */
[----:B------:R-:W-:Y:S01]  /*3df0*/  FMUL.FTZ R166, R227, UR13 ;  /* 0x0000000de3a67c20 */ /* 0x000fe20008410000 */
[----:B------:R-:W-:Y:S02]  /*3e00*/  LOP3.LUT P0, RZ, R239, 0xff, RZ, 0xc0, !PT ;  /* 0x000000ffefff7812 */ /* 0x000fe4000780c0ff */
[C---:B------:R-:W-:Y:S01]  /*3e10*/  F2FP.BF16.F32.PACK_AB R66, R65.reuse, R162 ;  /* 0x000000a24142723e */ /* 0x040fe200000010ff */
[----:B------:R-:W-:Y:S01]  /*3e20*/  FMUL.FTZ R162, R65, UR13 ;  /* 0x0000000d41a27c20 */ /* 0x000fe20008410000 */
[----:B------:R-:W-:Y:S01]  /*3e30*/  FSEL R161, R161, RZ, P0 ;  /* 0x000000ffa1a17208 */ /* 0x000fe20000000000 */
[----:B------:R-:W-:Y:S01]  /*3e40*/  FFMA.FTZ R65, R3, R164, R165 ;  /* 0x000000a403417223 */ /* 0x000fe200000100a5 */
[----:B------:R-:W-:Y:S02]  /*3e50*/  LOP3.LUT P0, RZ, R239, 0xff00, RZ, 0xc0, !PT ;  /* 0x0000ff00efff7812 */ /* 0x000fe4000780c0ff */
[----:B------:R-:W-:Y:S01]  /*3e60*/  F2FP.BF16.F32.PACK_AB R163, R163, R224 ;  /* 0x000000e0a3a3723e */ /* 0x000fe200000010ff */
[----:B------:R-:W-:Y:S01]  /*3e70*/  FADD.FTZ R167, R176, -R65 ;  /* 0x80000041b0a77221 */ /* 0x000fe20000010000 */
[----:B------:R-:W-:-:S02]  /*3e80*/  FSEL R162, R162, RZ, P0 ;  /* 0x000000ffa2a27208 */ /* 0x000fc40000000000 */
[C---:B------:R-:W-:Y:S01]  /*3e90*/  F2FP.BF16.F32.PACK_AB R65, R64.reuse, R227 ;  /* 0x000000e34041723e */ /* 0x040fe200000010ff */
[----:B------:R-:W-:Y:S01]  /*3ea0*/  FMUL.FTZ R64, R64, UR13 ;  /* 0x0000000d40407c20 */ /* 0x000fe20008410000 */
[----:B------:R-:W-:Y:S02]  /*3eb0*/  LOP3.LUT P0, RZ, R238, 0xff0000, RZ, 0xc0, !PT ;  /* 0x00ff0000eeff7812 */ /* 0x000fe4000780c0ff */
[----:B------:R-:W-:Y:S02]  /*3ec0*/  SHF.L.U32 R227, R136, 0x10, RZ ;  /* 0x0000001088e37819 */ /* 0x000fe400000006ff */
[----:B------:R-:W-:Y:S02]  /*3ed0*/  FSEL R166, R166, RZ, P0 ;  /* 0x000000ffa6a67208 */ /* 0x000fe40000000000 */
[----:B------:R-:W-:Y:S01]  /*3ee0*/  LOP3.LUT P0, RZ, R238, 0xff000000, RZ, 0xc0, !PT ;  /* 0xff000000eeff7812 */ /* 0x000fe2000780c0ff */
[----:B------:R-:W-:Y:S01]  /*3ef0*/  FFMA.FTZ R167, R210, R167, R227 ;  /* 0x000000a7d2a77223 */ /* 0x000fe200000100e3 */
[----:B------:R-:W-:-:S02]  /*3f00*/  F2FP.BF16.F32.PACK_AB R162, R162, R161 ;  /* 0x000000a1a2a2723e */ /* 0x000fc400000010ff */
[----:B------:R-:W-:Y:S01]  /*3f10*/  FSEL R227, R64, RZ, P0 ;  /* 0x000000ff40e37208 */ /* 0x000fe20000000000 */
[----:B------:R-:W-:Y:S01]  /*3f20*/  FMUL.FTZ R224, R167, UR13 ;  /* 0x0000000da7e07c20 */ /* 0x000fe20008410000 */
[----:B------:R-:W-:Y:S02]  /*3f30*/  LOP3.LUT P0, RZ, R238, 0xff, RZ, 0xc0, !PT ;  /* 0x000000ffeeff7812 */ /* 0x000fe4000780c0ff */
[C---:B------:R-:W-:Y:S01]  /*3f40*/  F2FP.BF16.F32.PACK_AB R64, R160.reuse, R167 ;  /* 0x000000a7a040723e */ /* 0x040fe200000010ff */
[----:B------:R-:W-:Y:S01]  /*3f50*/  FMUL.FTZ R167, R160, UR13 ;  /* 0x0000000da0a77c20 */ /* 0x000fe20008410000 */
[----:B------:R-:W-:Y:S02]  /*3f60*/  FSEL R160, R224, RZ, P0 ;  /* 0x000000ffe0a07208 */ /* 0x000fe40000000000 */
[----:B------:R-:W-:Y:S02]  /*3f70*/  LOP3.LUT P0, RZ, R238, 0xff00, RZ, 0xc0, !PT ;  /* 0x0000ff00eeff7812 */ /* 0x000fe4000780c0ff */
[----:B------:R-:W-:-:S02]  /*3f80*/  F2FP.BF16.F32.PACK_AB R161, R227, R166 ;  /* 0x000000a6e3a1723e */ /* 0x000fc400000010ff */
[----:B------:R-:W-:-:S04]  /*3f90*/  FSEL R167, R167, RZ, P0 ;  /* 0x000000ffa7a77208 */ /* 0x000fc80000000000 */
[----:B------:R-:W-:Y:S01]  /*3fa0*/  F2FP.BF16.F32.PACK_AB R160, R167, R160 ;  /* 0x000000a0a7a0723e */ /* 0x000fe200000010ff */
[----:B------:R-:W-:Y:S06]  /*3fb0*/  BRA `(.L_x_491) ;  /* 0x0000001400607947 */ /* 0x000fec0003800000 */
.L_x_488:
        /* <DEDUP_REMOVED lines=9> */
[----:B------:R-:W-:Y:S01]  /*4050*/  LOP3.LUT P0, RZ, R239, 0xff0000, RZ, 0xc0, !PT ;  /* 0x00ff0000efff7812 */ /* 0x000fe2000780c0ff */
[-CC-:B------:R-:W-:Y:S01]  /*4060*/  FFMA.FTZ R132, R168, R164.reuse, R165.reuse ;  /* 0x000000a4a8847223 */ /* 0x180fe200000100a5 */
[----:B------:R-:W-:Y:S01]  /*4070*/  FFMA.FTZ R160, R10, R164, R165 ;  /* 0x000000a40aa07223 */ /* 0x000fe200000100a5 */
[----:B------:R-:W-:Y:S02]  /*4080*/  FADD.FTZ R133, R222, -R133 ;  /* 0x80000085de857221 */ /* 0x000fe40000010000 */
[----:B------:R-:W-:Y:S02]  /*4090*/  FADD.FTZ R135, R31, -R132 ;  /* 0x800000841f877221 */ /* 0x000fe40000010000 */
[C---:B-----5:R-:W-:Y:S02]  /*40a0*/  FMUL.FTZ R133, R210.reuse, R133 ;  /* 0x00000085d2857220 */ /* 0x060fe40000410000 */
[----:B------:R-:W-:-:S02]  /*40b0*/  FMUL.FTZ R132, R210, R135 ;  /* 0x00000087d2847220 */ /* 0x000fc40000410000 */
[----:B------:R-:W-:Y:S02]  /*40c0*/  FMUL.FTZ R133, R133, UR13 ;  /* 0x0000000d85857c20 */ /* 0x000fe40008410000 */
[----:B------:R-:W-:-:S03]  /*40d0*/  FMUL.FTZ R134, R132, UR13 ;  /* 0x0000000d84867c20 */ /* 0x000fc60008410000 */
[----:B------:R-:W-:Y:S02]  /*40e0*/  FSEL R163, R133, RZ, P0 ;  /* 0x000000ff85a37208 */ /* 0x000fe40000000000 */
[----:B------:R-:W-:-:S04]  /*40f0*/  LOP3.LUT P0, RZ, R249, 0xff0000, RZ, 0xc0, !PT ;  /* 0x00ff0000f9ff7812 */ /* 0x000fc8000780c0ff */
[----:B------:R-:W-:Y:S01]  /*4100*/  FSEL R135, R133, RZ, P0 ;  /* 0x000000ff85877208 */ /* 0x000fe20000000000 */
[----:B------:R-:W-:Y:S01]  /*4110*/  FFMA.FTZ R133, R209, R164, R165 ;  /* 0x000000a4d1857223 */ /* 0x000fe200000100a5 */
[----:B------:R-:W-:-:S03]  /*4120*/  ISETP.GE.U32.AND P0, PT, R248, RZ, PT ;  /* 0x000000fff800720c */ /* 0x000fc60003f06070 */
[----:B------:R-:W-:Y:S01]  /*4130*/  FADD.FTZ R133, R208, -R133 ;  /* 0x80000085d0857221 */ /* 0x000fe20000010000 */
[----:B------:R-:W-:-:S03]  /*4140*/  ISETP.GE.U32.AND.EX P0, PT, R249, 0x1000000, PT, P0 ;  /* 0x01000000f900780c */ /* 0x000fc60003f06100 */
[----:B------:R-:W-:Y:S01]  /*4150*/  FMUL.FTZ R133, R210, R133 ;  /* 0x00000085d2857220 */ /* 0x000fe20000410000 */
[----:B------:R-:W-:Y:S02]  /*4160*/  FSEL R132, R134, RZ, P0 ;  /* 0x000000ff86847208 */ /* 0x000fe40000000000 */
[----:B------:R-:W-:Y:S01]  /*4170*/  ISETP.GE.U32.AND P0, PT, R238, RZ, PT ;  /* 0x000000ffee00720c */ /* 0x000fe20003f06070 */
[----:B0-----:R-:W-:Y:S01]  /*4180*/  FMUL.FTZ R167, R133, UR13 ;  /* 0x0000000d85a77c20 */ /* 0x001fe20008410000 */
[----:B------:R-:W-:Y:S01]  /*4190*/  F2FP.BF16.F32.PACK_AB R135, R132, R135 ;  /* 0x000000878487723e */ /* 0x000fe200000010ff */
[----:B------:R-:W-:Y:S01]  /*41a0*/  FFMA.FTZ R132, R14, R164, R165 ;  /* 0x000000a40e847223 */ /* 0x000fe200000100a5 */
[----:B------:R-:W-:-:S03]  /*41b0*/  ISETP.GE.U32.AND.EX P0, PT, R239, 0x1000000, PT, P0 ;  /* 0x01000000ef00780c */ /* 0x000fc60003f06100 */
[----:B------:R-:W-:Y:S01]  /*41c0*/  FADD.FTZ R161, R13, -R132 ;  /* 0x800000840da17221 */ /* 0x000fe20000010000 */
[----:B------:R-:W-:Y:S01]  /*41d0*/  FSEL R134, R134, RZ, P0 ;  /* 0x000000ff86867208 */ /* 0x000fe20000000000 */
[-CC-:B------:R-:W-:Y:S01]  /*41e0*/  FFMA.FTZ R132, R197, R164.reuse, R165.reuse ;  /* 0x000000a4c5847223 */ /* 0x180fe200000100a5 */
[----:B------:R-:W-:Y:S01]  /*41f0*/  LOP3.LUT P0, RZ, R249, 0xff, RZ, 0xc0, !PT ;  /* 0x000000fff9ff7812 */ /* 0x000fe2000780c0ff */
[----:B------:R-:W-:Y:S01]  /*4200*/  FMUL.FTZ R161, R210, R161 ;  /* 0x000000a1d2a17220 */ /* 0x000fe20000410000 */
[----:B------:R-:W-:Y:S02]  /*4210*/  F2FP.BF16.F32.PACK_AB R163, R134, R163 ;  /* 0x000000a386a3723e */ /* 0x000fe400000010ff */
[----:B------:R-:W-:Y:S01]  /*4220*/  FSEL R134, R167, RZ, P0 ;  /* 0x000000ffa7867208 */ /* 0x000fe20000000000 */
[----:B------:R-:W-:Y:S01]  /*4230*/  FMUL.FTZ R162, R161, UR13 ;  /* 0x0000000da1a27c20 */ /* 0x000fe20008410000 */
[----:B------:R-:W-:Y:S01]  /*4240*/  LOP3.LUT P0, RZ, R249, 0xff00, RZ, 0xc0, !PT ;  /* 0x0000ff00f9ff7812 */ /* 0x000fe2000780c0ff */
[----:B------:R-:W-:Y:S01]  /*4250*/  FADD.FTZ R161, R187, -R132 ;  /* 0x80000084bba17221 */ /* 0x000fe20000010000 */
[----:B------:R-:W-:-:S02]  /*4260*/  FFMA.FTZ R132, R12, R164, R165 ;  /* 0x000000a40c847223 */ /* 0x000fc400000100a5 */
[----:B------:R-:W-:Y:S01]  /*4270*/  FSEL R133, R162, RZ, P0 ;  /* 0x000000ffa2857208 */ /* 0x000fe20000000000 */
[C---:B------:R-:W-:Y:S01]  /*4280*/  FMUL.FTZ R161, R210.reuse, R161 ;  /* 0x000000a1d2a17220 */ /* 0x040fe20000410000 */
[----:B------:R-:W-:Y:S01]  /*4290*/  LOP3.LUT P0, RZ, R239, 0xff, RZ, 0xc0, !PT ;  /* 0x000000ffefff7812 */ /* 0x000fe2000780c0ff */
[----:B------:R-:W-:Y:S01]  /*42a0*/  FADD.FTZ R227, R11, -R132 ;  /* 0x800000840be37221 */ /* 0x000fe20000010000 */
[----:B------:R-:W-:Y:S01]  /*42b0*/  F2FP.BF16.F32.PACK_AB R134, R133, R134 ;  /* 0x000000868586723e */ /* 0x000fe200000010ff */
[----:B------:R-:W-:Y:S01]  /*42c0*/  FMUL.FTZ R133, R161, UR13 ;  /* 0x0000000da1857c20 */ /* 0x000fe20008410000 */
[----:B------:R-:W-:Y:S01]  /*42d0*/  FSEL R167, R167, RZ, P0 ;  /* 0x000000ffa7a77208 */ /* 0x000fe20000000000 */
[----:B------:R-:W-:Y:S01]  /*42e0*/  FMUL.FTZ R227, R210, R227 ;  /* 0x000000e3d2e37220 */ /* 0x000fe20000410000 */
[----:B------:R-:W-:Y:S01]  /*42f0*/  LOP3.LUT P0, RZ, R239, 0xff00, RZ, 0xc0, !PT ;  /* 0x0000ff00efff7812 */ /* 0x000fe2000780c0ff */
[----:B------:R-:W-:Y:S02]  /*4300*/  FADD.FTZ R161, R9, -R160 ;  /* 0x800000a009a17221 */ /* 0x000fe40000010000 */
[----:B------:R-:W-:Y:S01]  /*4310*/  FMUL.FTZ R166, R227, UR13 ;  /* 0x0000000de3a67c20 */ /* 0x000fe20008410000 */
[----:B------:R-:W-:Y:S01]  /*4320*/  FSEL R162, R162, RZ, P0 ;  /* 0x000000ffa2a27208 */ /* 0x000fe20000000000 */
[----:B------:R-:W-:Y:S01]  /*4330*/  FMUL.FTZ R160, R210, R161 ;  /* 0x000000a1d2a07220 */ /* 0x000fe20000410000 */
[----:B------:R-:W-:Y:S01]  /*4340*/  LOP3.LUT P0, RZ, R238, 0xff0000, RZ, 0xc0, !PT ;  /* 0x00ff0000eeff7812 */ /* 0x000fe2000780c0ff */
[----:B------:R-:W-:Y:S01]  /*4350*/  FFMA.FTZ R227, R3, R164, R165 ;  /* 0x000000a403e37223 */ /* 0x000fe200000100a5 */
[----:B------:R-:W-:Y:S01]  /*4360*/  F2FP.BF16.F32.PACK_AB R162, R162, R167 ;  /* 0x000000a7a2a2723e */ /* 0x000fe200000010ff */
[----:B------:R-:W-:Y:S01]  /*4370*/  FMUL.FTZ R226, R160, UR13 ;  /* 0x0000000da0e27c20 */ /* 0x000fe20008410000 */
[----:B------:R-:W-:Y:S01]  /*4380*/  FSEL R132, R133, RZ, P0 ;  /* 0x000000ff85847208 */ /* 0x000fe20000000000 */
[----:B------:R-:W-:Y:S01]  /*4390*/  FADD.FTZ R227, R176, -R227 ;  /* 0x800000e3b0e37221 */ /* 0x000fe20000010000 */
[----:B------:R-:W-:-:S03]  /*43a0*/  LOP3.LUT P0, RZ, R248, 0xff0000, RZ, 0xc0, !PT ;  /* 0x00ff0000f8ff7812 */ /* 0x000fc6000780c0ff */
[----:B------:R-:W-:Y:S01]  /*43b0*/  FMUL.FTZ R227, R210, R227 ;  /* 0x000000e3d2e37220 */ /* 0x000fe20000410000 */
[----:B------:R-:W-:Y:S02]  /*43c0*/  FSEL R133, R133, RZ, P0 ;  /* 0x000000ff85857208 */ /* 0x000fe40000000000 */
[----:B------:R-:W-:Y:S01]  /*43d0*/  LOP3.LUT P0, RZ, R238, 0xff000000, RZ, 0xc0, !PT ;  /* 0xff000000eeff7812 */ /* 0x000fe2000780c0ff */
[----:B------:R-:W-:-:S03]  /*43e0*/  FMUL.FTZ R224, R227, UR13 ;  /* 0x0000000de3e07c20 */ /* 0x000fc60008410000 */
[----:B------:R-:W-:Y:S02]  /*43f0*/  FSEL R161, R166, RZ, P0 ;  /* 0x000000ffa6a17208 */ /* 0x000fe40000000000 */
[----:B------:R-:W-:Y:S02]  /*4400*/  LOP3.LUT P0, RZ, R248, 0xff000000, RZ, 0xc0, !PT ;  /* 0xff000000f8ff7812 */ /* 0x000fe4000780c0ff */
[----:B------:R-:W-:Y:S02]  /*4410*/  F2FP.BF16.F32.PACK_AB R161, R161, R132 ;  /* 0x00000084a1a1723e */ /* 0x000fe400000010ff */
[----:B------:R-:W-:Y:S02]  /*4420*/  FSEL R166, R166, RZ, P0 ;  /* 0x000000ffa6a67208 */ /* 0x000fe40000000000 */
[----:B------:R-:W-:Y:S02]  /*4430*/  LOP3.LUT P0, RZ, R238, 0xff00, RZ, 0xc0, !PT ;  /* 0x0000ff00eeff7812 */ /* 0x000fe4000780c0ff */
[----:B------:R-:W-:-:S02]  /*4440*/  F2FP.BF16.F32.PACK_AB R133, R166, R133 ;  /* 0x00000085a685723e */ /* 0x000fc400000010ff */
        /* <DEDUP_REMOVED lines=10> */
.L_x_494:
        /* <DEDUP_REMOVED lines=8> */
[C---:B------:R-:W-:Y:S01]  /*4570*/  FMUL.FTZ R132, R66.reuse, UR13 ;  /* 0x0000000d42847c20 */ /* 0x040fe20008410000 */
[----:B------:R-:W-:Y:S01]  /*4580*/  F2FP.BF16.F32.PACK_AB R67, R66, R65 ;  /* 0x000000414243723e */ /* 0x000fe200000010ff */
[----:B------:R-:W-:Y:S02]  /*4590*/  FFMA.FTZ R65, R209, R164, R165 ;  /* 0x000000a4d1417223 */ /* 0x000fe400000100a5 */
[----:B------:R-:W-:Y:S02]  /*45a0*/  FSEL R135, R64, RZ, P0 ;  /* 0x000000ff40877208 */ /* 0x000fe40000000000 */
[----:B------:R-:W-:Y:S01]  /*45b0*/  ISETP.GE.U32.AND P0, PT, R248, RZ, PT ;  /* 0x000000fff800720c */ /* 0x000fe20003f06070 */
[----:B------:R-:W-:-:S03]  /*45c0*/  FADD.FTZ R65, R208, -R65 ;  /* 0x80000041d0417221 */ /* 0x000fc60000010000 */
[----:B------:R-:W-:Y:S01]  /*45d0*/  ISETP.GE.U32.AND.EX P0, PT, R249, 0x1000000, PT, P0 ;  /* 0x01000000f900780c */ /* 0x000fe20003f06100 */
[----:B------:R-:W-:-:S03]  /*45e0*/  FMUL.FTZ R65, R210, R65 ;  /* 0x00000041d2417220 */ /* 0x000fc60000410000 */
[----:B------:R-:W-:Y:S01]  /*45f0*/  FSEL R66, R132, RZ, P0 ;  /* 0x000000ff84427208 */ /* 0x000fe20000000000 */
[----:B------:R-:W-:Y:S01]  /*4600*/  FMUL.FTZ R162, R65, UR13 ;  /* 0x0000000d41a27c20 */ /* 0x000fe20008410000 */
[----:B------:R-:W-:Y:S02]  /*4610*/  LOP3.LUT P0, RZ, R239, 0xff0000, RZ, 0xc0, !PT ;  /* 0x00ff0000efff7812 */ /* 0x000fe4000780c0ff */
[----:B------:R-:W-:Y:S02]  /*4620*/  F2FP.BF16.F32.PACK_AB R135, R66, R135 ;  /* 0x000000874287723e */ /* 0x000fe400000010ff */
        /* <DEDUP_REMOVED lines=8> */
[C---:B0-----:R-:W-:Y:S01]  /*46b0*/  FMUL.FTZ R167, R64.reuse, UR13 ;  /* 0x0000000d40a77c20 */ /* 0x041fe20008410000 */
[----:B------:R-:W-:Y:S01]  /*46c0*/  F2FP.BF16.F32.PACK_AB R66, R64, R65 ;  /* 0x000000414042723e */ /* 0x000fe200000010ff */
[----:B------:R-:W-:Y:S01]  /*46d0*/  FFMA.FTZ R64, R197, R164, R165 ;  /* 0x000000a4c5407223 */ /* 0x000fe200000100a5 */
[----:B------:R-:W-:Y:S02]  /*46e0*/  FSEL R134, R162, RZ, P0 ;  /* 0x000000ffa2867208 */ /* 0x000fe40000000000 */
[----:B------:R-:W-:Y:S02]  /*46f0*/  LOP3.LUT P0, RZ, R249, 0xff00, RZ, 0xc0, !PT ;  /* 0x0000ff00f9ff7812 */ /* 0x000fe4000780c0ff */
[----:B------:R-:W-:-:S02]  /*4700*/  F2FP.BF16.F32.PACK_AB R163, R132, R163 ;  /* 0x000000a384a3723e */ /* 0x000fc400000010ff */
[----:B------:R-:W-:Y:S02]  /*4710*/  FSEL R65, R167, RZ, P0 ;  /* 0x000000ffa7417208 */ /* 0x000fe40000000000 */
[----:B------:R-:W-:Y:S02]  /*4720*/  LOP3.LUT P0, RZ, R239, 0xff, RZ, 0xc0, !PT ;  /* 0x000000ffefff7812 */ /* 0x000fe4000780c0ff */
[----:B------:R-:W-:Y:S01]  /*4730*/  F2FP.BF16.F32.PACK_AB R134, R65, R134 ;  /* 0x000000864186723e */ /* 0x000fe200000010ff */
[----:B------:R-:W-:Y:S01]  /*4740*/  FADD.FTZ R65, R187, -R64 ;  /* 0x80000040bb417221 */ /* 0x000fe20000010000 */
[----:B------:R-:W-:Y:S01]  /*4750*/  FFMA.FTZ R64, R12, R164, R165 ;  /* 0x000000a40c407223 */ /* 0x000fe200000100a5 */
[----:B------:R-:W-:Y:S02]  /*4760*/  FSEL R162, R162, RZ, P0 ;  /* 0x000000ffa2a27208 */ /* 0x000fe40000000000 */
[----:B------:R-:W-:Y:S01]  /*4770*/  LOP3.LUT P0, RZ, R239, 0xff00, RZ, 0xc0, !PT ;  /* 0x0000ff00efff7812 */ /* 0x000fe2000780c0ff */
[----:B------:R-:W-:Y:S01]  /*4780*/  FMUL.FTZ R65, R210, R65 ;  /* 0x00000041d2417220 */ /* 0x000fe20000410000 */
[----:B------:R-:W-:-:S02]  /*4790*/  FADD.FTZ R161, R11, -R64 ;  /* 0x800000400ba17221 */ /* 0x000fc40000010000 */
[----:B------:R-:W-:Y:S01]  /*47a0*/  FSEL R167, R167, RZ, P0 ;  /* 0x000000ffa7a77208 */ /* 0x000fe20000000000 */
[----:B------:R-:W-:Y:S01]  /*47b0*/  FMUL.FTZ R133, R65, UR13 ;  /* 0x0000000d41857c20 */ /* 0x000fe20008410000 */
[----:B------:R-:W-:Y:S01]  /*47c0*/  LOP3.LUT P0, RZ, R238, 0xff0000, RZ, 0xc0, !PT ;  /* 0x00ff0000eeff7812 */ /* 0x000fe2000780c0ff */
[----:B------:R-:W-:Y:S01]  /*47d0*/  FMUL.FTZ R64, R210, R161 ;  /* 0x000000a1d2407220 */ /* 0x000fe20000410000 */
[----:B------:R-:W-:Y:S02]  /*47e0*/  F2FP.BF16.F32.PACK_AB R162, R167, R162 ;  /* 0x000000a2a7a2723e */ /* 0x000fe400000010ff */
[C---:B------:R-:W-:Y:S01]  /*47f0*/  FSEL R161, R133.reuse, RZ, P0 ;  /* 0x000000ff85a17208 */ /* 0x040fe20000000000 */
[----:B------:R-:W-:Y:S01]  /*4800*/  FMUL.FTZ R166, R64, UR13 ;  /* 0x0000000d40a67c20 */ /* 0x000fe20008410000 */
[----:B------:R-:W-:Y:S02]  /*4810*/  LOP3.LUT P0, RZ, R248, 0xff0000, RZ, 0xc0, !PT ;  /* 0x00ff0000f8ff7812 */ /* 0x000fe4000780c0ff */
[----:B------:R-:W-:Y:S01]  /*4820*/  F2FP.BF16.F32.PACK_AB R65, R64, R65 ;  /* 0x000000414041723e */ /* 0x000fe200000010ff */
[----:B------:R-:W-:Y:S01]  /*4830*/  FFMA.FTZ R64, R10, R164, R165 ;  /* 0x000000a40a407223 */ /* 0x000fe200000100a5 */
[----:B------:R-:W-:-:S02]  /*4840*/  FSEL R133, R133, RZ, P0 ;  /* 0x000000ff85857208 */ /* 0x000fc40000000000 */
[----:B------:R-:W-:Y:S01]  /*4850*/  LOP3.LUT P0, RZ, R238, 0xff000000, RZ, 0xc0, !PT ;  /* 0xff000000eeff7812 */ /* 0x000fe2000780c0ff */
[----:B------:R-:W-:-:S03]  /*4860*/  FADD.FTZ R227, R9, -R64 ;  /* 0x8000004009e37221 */ /* 0x000fc60000010000 */
        /* <DEDUP_REMOVED lines=8> */
[----:B------:R-:W-:Y:S02]  /*48f0*/  LOP3.LUT P0, RZ, R238, 0xff00, RZ, 0xc0, !PT ;  /* 0x0000ff00eeff7812 */ /* 0x000fe4000780c0ff */
[----:B------:R-:W-:Y:S01]  /*4900*/  F2FP.BF16.F32.PACK_AB R133, R166, R133 ;  /* 0x00000085a685723e */ /* 0x000fe200000010ff */
[----:B------:R-:W-:Y:S01]  /*4910*/  FMUL.FTZ R227, R210, R227 ;  /* 0x000000e3d2e37220 */ /* 0x000fe20000410000 */
[----:B------:R-:W-:-:S02]  /*4920*/  FSEL R160, R224, RZ, P0 ;  /* 0x000000ffe0a07208 */ /* 0x000fc40000000000 */
[----:B------:R-:W-:Y:S02]  /*4930*/  LOP3.LUT P0, RZ, R248, 0xff00, RZ, 0xc0, !PT ;  /* 0x0000ff00f8ff7812 */ /* 0x000fe4000780c0ff */
[----:B------:R-:W-:Y:S01]  /*4940*/  F2FP.BF16.F32.PACK_AB R64, R64, R227 ;  /* 0x000000e34040723e */ /* 0x000fe200000010ff */
[----:B------:R-:W-:Y:S01]  /*4950*/  FMUL.FTZ R227, R227, UR13 ;  /* 0x0000000de3e37c20 */ /* 0x000fe20008410000 */
        /* <DEDUP_REMOVED lines=8> */
.L_x_493:
[----:B------:R-:W-:Y:S01]  /*49e0*/  UMOV UR4, UR6 ;  /* 0x0000000600047c82 */ /* 0x000fe20008000000 */
[----:B------:R-:W-:Y:S01]  /*49f0*/  UMOV UR5, UR7 ;  /* 0x0000000700057c82 */ /* 0x000fe20008000000 */
[----:B------:R-:W-:-:S04]  /*4a00*/  UISETP.NE.U32.AND UP0, UPT, UR4, URZ, UPT ;  /* 0x000000ff0400728c */ /* 0x000fc8000bf05070 */
[----:B------:R-:W-:-:S09]  /*4a10*/  UISETP.NE.AND.EX UP0, UPT, UR5, URZ, UPT, UP0 ;  /* 0x000000ff0500728c */ /* 0x000fd2000bf05300 */
[----:B------:R-:W-:Y:S05]  /*4a20*/  BRA.U UP0, `(.L_x_495) ;  /* 0x00000005005c7547 */ /* 0x000fea000b800000 */
[-CC-:B------:R-:W-:Y:S01]  /*4a30*/  FFMA.FTZ R133, R225, R164.reuse, R165.reuse ;  /* 0x000000a4e1857223 */ /* 0x180fe200000100a5 */
[C---:B------:R-:W-:Y:S01]  /*4a40*/  PRMT R132, R139.reuse, 0x7632, R132 ;  /* 0x000076328b847816 */ /* 0x040fe20000000084 */
[-C--:B------:R-:W-:Y:S01]  /*4a50*/  FFMA.FTZ R134, R168, R164.reuse, R165 ;  /* 0x000000a4a8867223 */ /* 0x080fe200000100a5 */
[----:B------:R-:W-:Y:S02]  /*4a60*/  IMAD.U32 R135, R139, 0x10000, RZ ;  /* 0x000100008b877824 */ /* 0x000fe400078e00ff */
[----:B------:R-:W-:Y:S01]  /*4a70*/  FADD.FTZ R133, R222, -R133 ;  /* 0x80000085de857221 */ /* 0x000fe20000010000 */
[----:B------:R-:W-:Y:S01]  /*4a80*/  SHF.L.U32 R132, R132, 0x10, RZ ;  /* 0x0000001084847819 */ /* 0x000fe200000006ff */
[----:B------:R-:W-:Y:S01]  /*4a90*/  FADD.FTZ R161, R31, -R134 ;  /* 0x800000861fa17221 */ /* 0x000fe20000010000 */
[----:B------:R-:W-:Y:S01]  /*4aa0*/  LOP3.LUT P0, RZ, R239, 0xff0000, RZ, 0xc0, !PT ;  /* 0x00ff0000efff7812 */ /* 0x000fe2000780c0ff */
[----:B-----5:R-:W-:Y:S01]  /*4ab0*/  FFMA.FTZ R133, R210, R133, R135 ;  /* 0x00000085d2857223 */ /* 0x020fe20000010087 */
[-CC-:B------:R-:W-:Y:S01]  /*4ac0*/  FFMA.FTZ R134, R14, R164.reuse, R165.reuse ;  /* 0x000000a40e867223 */ /* 0x180fe200000100a5 */
[--C-:B------:R-:W-:Y:S01]  /*4ad0*/  FFMA.FTZ R162, R210, R161, R132.reuse ;  /* 0x000000a1d2a27223 */ /* 0x100fe20000010084 */
[----:B------:R-:W-:Y:S01]  /*4ae0*/  PRMT R132, R138, 0x7632, R132 ;  /* 0x000076328a847816 */ /* 0x000fe20000000084 */
[----:B------:R-:W-:Y:S01]  /*4af0*/  FMUL.FTZ R160, R133, UR13 ;  /* 0x0000000d85a07c20 */ /* 0x000fe20008410000 */
[----:B------:R-:W-:Y:S01]  /*4b00*/  FADD.FTZ R133, R13, -R134 ;  /* 0x800000860d857221 */ /* 0x000fe20000010000 */
[----:B------:R-:W-:Y:S01]  /*4b10*/  FFMA.FTZ R134, R12, R164, R165 ;  /* 0x000000a40c867223 */ /* 0x000fe200000100a5 */
[----:B------:R-:W-:Y:S01]  /*4b20*/  FMUL.FTZ R162, R162, UR13 ;  /* 0x0000000da2a27c20 */ /* 0x000fe20008410000 */
[----:B------:R-:W-:Y:S01]  /*4b30*/  IMAD.U32 R135, R132, 0x10000, RZ ;  /* 0x0001000084877824 */ /* 0x000fe200078e00ff */
[----:B------:R-:W-:Y:S01]  /*4b40*/  FSEL R163, R160, RZ, P0 ;  /* 0x000000ffa0a37208 */ /* 0x000fe20000000000 */
[----:B------:R-:W-:Y:S01]  /*4b50*/  FADD.FTZ R161, R11, -R134 ;  /* 0x800000860ba17221 */ /* 0x000fe20000010000 */
[----:B------:R-:W-:Y:S01]  /*4b60*/  LOP3.LUT P0, RZ, R249, 0xff0000, RZ, 0xc0, !PT ;  /* 0x00ff0000f9ff7812 */ /* 0x000fe2000780c0ff */
[----:B------:R-:W-:Y:S01]  /*4b70*/  FFMA.FTZ R133, R210, R133, R135 ;  /* 0x00000085d2857223 */ /* 0x000fe20000010087 */
[----:B------:R-:W-:-:S02]  /*4b80*/  PRMT R132, R137, 0x7632, R132 ;  /* 0x0000763289847816 */ /* 0x000fc40000000084 */
[----:B------:R-:W-:Y:S01]  /*4b90*/  FSEL R135, R160, RZ, P0 ;  /* 0x000000ffa0877208 */ /* 0x000fe20000000000 */
[----:B------:R-:W-:Y:S01]  /*4ba0*/  FMUL.FTZ R224, R133, UR13 ;  /* 0x0000000d85e07c20 */ /* 0x000fe20008410000 */
[----:B0-----:R-:W-:Y:S01]  /*4bb0*/  SHF.L.U32 R167, R132, 0x10, RZ ;  /* 0x0000001084a77819 */ /* 0x001fe200000006ff */
[----:B------:R-:W-:Y:S01]  /*4bc0*/  IMAD.U32 R133, R137, 0x10000, RZ ;  /* 0x0001000089857824 */ /* 0x000fe200078e00ff */
[----:B------:R-:W-:Y:S02]  /*4bd0*/  ISETP.GE.U32.AND P0, PT, R238, RZ, PT ;  /* 0x000000ffee00720c */ /* 0x000fe40003f06070 */
[----:B------:R-:W-:Y:S01]  /*4be0*/  PRMT R134, R136, 0x7632, R134 ;  /* 0x0000763288867816 */ /* 0x000fe20000000086 */
[----:B------:R-:W-:Y:S01]  /*4bf0*/  FFMA.FTZ R132, R210, R161, R167 ;  /* 0x000000a1d2847223 */ /* 0x000fe200000100a7 */
[----:B------:R-:W-:Y:S01]  /*4c00*/  ISETP.GE.U32.AND.EX P0, PT, R239, 0x1000000, PT, P0 ;  /* 0x01000000ef00780c */ /* 0x000fe20003f06100 */
[-C--:B------:R-:W-:Y:S01]  /*4c10*/  FFMA.FTZ R161, R209, R164.reuse, R165 ;  /* 0x000000a4d1a17223 */ /* 0x080fe200000100a5 */
[----:B------:R-:W-:Y:S01]  /*4c20*/  SHF.L.U32 R227, R138, 0x10, RZ ;  /* 0x000000108ae37819 */ /* 0x000fe200000006ff */
[----:B------:R-:W-:Y:S01]  /*4c30*/  IMAD.U32 R160, R134, 0x10000, RZ ;  /* 0x0001000086a07824 */ /* 0x000fe200078e00ff */
[----:B------:R-:W-:Y:S01]  /*4c40*/  FSEL R166, R162, RZ, P0 ;  /* 0x000000ffa2a67208 */ /* 0x000fe20000000000 */
[----:B------:R-:W-:Y:S01]  /*4c50*/  FADD.FTZ R167, R208, -R161 ;  /* 0x800000a1d0a77221 */ /* 0x000fe20000010000 */
[----:B------:R-:W-:Y:S01]  /*4c60*/  ISETP.GE.U32.AND P0, PT, R248, RZ, PT ;  /* 0x000000fff800720c */ /* 0x000fe20003f06070 */
[----:B------:R-:W-:Y:S01]  /*4c70*/  FFMA.FTZ R134, R10, R164, R165 ;  /* 0x000000a40a867223 */ /* 0x000fe200000100a5 */
[----:B------:R-:W-:Y:S01]  /*4c80*/  F2FP.BF16.F32.PACK_AB R163, R166, R163 ;  /* 0x000000a3a6a3723e */ /* 0x000fe200000010ff */
[----:B------:R-:W-:Y:S01]  /*4c90*/  FFMA.FTZ R167, R210, R167, R227 ;  /* 0x000000a7d2a77223 */ /* 0x000fe200000100e3 */
[----:B------:R-:W-:Y:S01]  /*4ca0*/  ISETP.GE.U32.AND.EX P0, PT, R249, 0x1000000, PT, P0 ;  /* 0x01000000f900780c */ /* 0x000fe20003f06100 */
[----:B------:R-:W-:Y:S01]  /*4cb0*/  FADD.FTZ R161, R9, -R134 ;  /* 0x8000008609a17221 */ /* 0x000fe20000010000 */
[----:B------:R-:W-:Y:S01]  /*4cc0*/  FMUL.FTZ R227, R132, UR13 ;  /* 0x0000000d84e37c20 */ /* 0x000fe20008410000 */
[----:B------:R-:W-:Y:S01]  /*4cd0*/  FMUL.FTZ R167, R167, UR13 ;  /* 0x0000000da7a77c20 */ /* 0x000fe20008410000 */
[----:B------:R-:W-:Y:S01]  /*4ce0*/  FSEL R134, R162, RZ, P0 ;  /* 0x000000ffa2867208 */ /* 0x000fe20000000000 */
[----:B------:R-:W-:Y:S01]  /*4cf0*/  FFMA.FTZ R160, R210, R161, R160 ;  /* 0x000000a1d2a07223 */ /* 0x000fe200000100a0 */
[----:B------:R-:W-:-:S02]  /*4d00*/  LOP3.LUT P0, RZ, R239, 0xff, RZ, 0xc0, !PT ;  /* 0x000000ffefff7812 */ /* 0x000fc4000780c0ff */
[----:B------:R-:W-:Y:S01]  /*4d10*/  F2FP.BF16.F32.PACK_AB R135, R134, R135 ;  /* 0x000000878687723e */ /* 0x000fe200000010ff */
[-C--:B------:R-:W-:Y:S01]  /*4d20*/  FFMA.FTZ R134, R197, R164.reuse, R165 ;  /* 0x000000a4c5867223 */ /* 0x080fe200000100a5 */
[----:B------:R-:W-:Y:S01]  /*4d30*/  FSEL R162, R167, RZ, P0 ;  /* 0x000000ffa7a27208 */ /* 0x000fe20000000000 */
[----:B------:R-:W-:Y:S01]  /*4d40*/  FMUL.FTZ R226, R160, UR13 ;  /* 0x0000000da0e27c20 */ /* 0x000fe20008410000 */
[----:B------:R-:W-:Y:S01]  /*4d50*/  LOP3.LUT P0, RZ, R249, 0xff, RZ, 0xc0, !PT ;  /* 0x000000fff9ff7812 */ /* 0x000fe2000780c0ff */
[----:B------:R-:W-:Y:S01]  /*4d60*/  FADD.FTZ R161, R187, -R134 ;  /* 0x80000086bba17221 */ /* 0x000fe20000010000 */
[----:B------:R-:W-:Y:S02]  /*4d70*/  SHF.L.U32 R229, R136, 0x10, RZ ;  /* 0x0000001088e57819 */ /* 0x000fe400000006ff */
[----:B------:R-:W-:Y:S01]  /*4d80*/  FSEL R134, R167, RZ, P0 ;  /* 0x000000ffa7867208 */ /* 0x000fe20000000000 */
[----:B------:R-:W-:Y:S01]  /*4d90*/  FFMA.FTZ R161, R210, R161, R133 ;  /* 0x000000a1d2a17223 */ /* 0x000fe20000010085 */
[----:B------:R-:W-:Y:S01]  /*4da0*/  LOP3.LUT P0, RZ, R239, 0xff00, RZ, 0xc0, !PT ;  /* 0x0000ff00efff7812 */ /* 0x000fe2000780c0ff */
[----:B------:R-:W-:-:S02]  /*4db0*/  FFMA.FTZ R167, R3, R164, R165 ;  /* 0x000000a403a77223 */ /* 0x000fc400000100a5 */
[----:B------:R-:W-:Y:S01]  /*4dc0*/  FMUL.FTZ R166, R161, UR13 ;  /* 0x0000000da1a67c20 */ /* 0x000fe20008410000 */
[----:B------:R-:W-:Y:S01]  /*4dd0*/  FSEL R133, R224, RZ, P0 ;  /* 0x000000ffe0857208 */ /* 0x000fe20000000000 */
[----:B------:R-:W-:Y:S01]  /*4de0*/  FADD.FTZ R167, R176, -R167 ;  /* 0x800000a7b0a77221 */ /* 0x000fe20000010000 */
[----:B------:R-:W-:Y:S02]  /*4df0*/  LOP3.LUT P0, RZ, R249, 0xff00, RZ, 0xc0, !PT ;  /* 0x0000ff00f9ff7812 */ /* 0x000fe4000780c0ff */
[----:B------:R-:W-:Y:S01]  /*4e00*/  F2FP.BF16.F32.PACK_AB R162, R133, R162 ;  /* 0x000000a285a2723e */ /* 0x000fe200000010ff */
[----:B------:R-:W-:Y:S01]  /*4e10*/  FFMA.FTZ R167, R210, R167, R229 ;  /* 0x000000a7d2a77223 */ /* 0x000fe200000100e5 */
[----:B------:R-:W-:Y:S02]  /*4e20*/  FSEL R161, R224, RZ, P0 ;  /* 0x000000ffe0a17208 */ /* 0x000fe40000000000 */
[----:B------:R-:W-:Y:S01]  /*4e30*/  LOP3.LUT P0, RZ, R238, 0xff0000, RZ, 0xc0, !PT ;  /* 0x00ff0000eeff7812 */ /* 0x000fe2000780c0ff */
[----:B------:R-:W-:Y:S01]  /*4e40*/  FMUL.FTZ R224, R167, UR13 ;  /* 0x0000000da7e07c20 */ /* 0x000fe20008410000 */
[----:B------:R-:W-:-:S02]  /*4e50*/  F2FP.BF16.F32.PACK_AB R134, R161, R134 ;  /* 0x00000086a186723e */ /* 0x000fc400000010ff */
[----:B------:R-:W-:Y:S02]  /*4e60*/  FSEL R161, R166, RZ, P0 ;  /* 0x000000ffa6a17208 */ /* 0x000fe40000000000 */
[----:B------:R-:W-:-:S04]  /*4e70*/  LOP3.LUT P0, RZ, R248, 0xff0000, RZ, 0xc0, !PT ;  /* 0x00ff0000f8ff7812 */ /* 0x000fc8000780c0ff */
[----:B------:R-:W-:Y:S02]  /*4e80*/  FSEL R166, R166, RZ, P0 ;  /* 0x000000ffa6a67208 */ /* 0x000fe40000000000 */
[----:B------:R-:W-:-:S04]  /*4e90*/  LOP3.LUT P0, RZ, R238, 0xff000000, RZ, 0xc0, !PT ;  /* 0xff000000eeff7812 */ /* 0x000fc8000780c0ff */
[C---:B------:R-:W-:Y:S02]  /*4ea0*/  FSEL R132, R227.reuse, RZ, P0 ;  /* 0x000000ffe3847208 */ /* 0x040fe40000000000 */
        /* <DEDUP_REMOVED lines=15> */
.L_x_495:
[-CC-:B------:R-:W-:Y:S01]  /*4fa0*/  FFMA.FTZ R65, R225, R164.reuse, R165.reuse ;  /* 0x000000a4e1417223 */ /* 0x180fe200000100a5 */
[C---:B------:R-:W-:Y:S01]  /*4fb0*/  PRMT R64, R139.reuse, 0x7632, R64 ;  /* 0x000076328b407816 */ /* 0x040fe20000000040 */
[-C--:B------:R-:W-:Y:S01]  /*4fc0*/  FFMA.FTZ R66, R168, R164.reuse, R165 ;  /* 0x000000a4a8427223 */ /* 0x080fe200000100a5 */
[----:B------:R-:W-:Y:S02]  /*4fd0*/  IMAD.U32 R161, R139, 0x10000, RZ ;  /* 0x000100008ba17824 */ /* 0x000fe400078e00ff */
[----:B------:R-:W-:Y:S01]  /*4fe0*/  FADD.FTZ R135, R222, -R65 ;  /* 0x80000041de877221 */ /* 0x000fe20000010000 */
[----:B------:R-:W-:Y:S01]  /*4ff0*/  LOP3.LUT P0, RZ, R239, 0xff0000, RZ, 0xc0, !PT ;  /* 0x00ff0000efff7812 */ /* 0x000fe2000780c0ff */
[----:B------:R-:W-:Y:S02]  /*5000*/  IMAD.U32 R133, R64, 0x10000, RZ ;  /* 0x0001000040857824 */ /* 0x000fe400078e00ff */
[----:B------:R-:W-:Y:S01]  /*5010*/  FADD.FTZ R67, R31, -R66 ;  /* 0x800000421f437221 */ /* 0x000fe20000010000 */
[----:B------:R-:W-:Y:S01]  /*5020*/  PRMT R64, R138, 0x7632, R64 ;  /* 0x000076328a407816 */ /* 0x000fe20000000040 */
[----:B-----5:R-:W-:Y:S01]  /*5030*/  FFMA.FTZ R134, R210, R135, R161 ;  /* 0x00000087d2867223 */ /* 0x020fe200000100a1 */
[-C--:B------:R-:W-:Y:S01]  /*5040*/  FFMA.FTZ R66, R14, R164.reuse, R165 ;  /* 0x000000a40e427223 */ /* 0x080fe200000100a5 */
[----:B------:R-:W-:Y:S01]  /*5050*/  FFMA.FTZ R67, R210, R67, R133 ;  /* 0x00000043d2437223 */ /* 0x000fe20000010085 */
[----:B------:R-:W-:Y:S01]  /*5060*/  SHF.L.U32 R132, R64, 0x10, RZ ;  /* 0x0000001040847819 */ /* 0x000fe200000006ff */
[----:B------:R-:W-:Y:S01]  /*5070*/  FMUL.FTZ R160, R134, UR13 ;  /* 0x0000000d86a07c20 */ /* 0x000fe20008410000 */
[----:B------:R-:W-:Y:S01]  /*5080*/  FADD.FTZ R65, R13, -R66 ;  /* 0x800000420d417221 */ /* 0x000fe20000010000 */
[----:B------:R-:W-:Y:S01]  /*5090*/  PRMT R64, R137, 0x7632, R64 ;  /* 0x0000763289407816 */ /* 0x000fe20000000040 */
[-CC-:B------:R-:W-:Y:S01]  /*50a0*/  FFMA.FTZ R66, R12, R164.reuse, R165.reuse ;  /* 0x000000a40c427223 */ /* 0x180fe200000100a5 */
[-CC-:B------:R-:W-:Y:S01]  /*50b0*/  FFMA.FTZ R227, R3, R164.reuse, R165.reuse ;  /* 0x000000a403e37223 */ /* 0x180fe200000100a5 */
[----:B------:R-:W-:Y:S01]  /*50c0*/  FSEL R163, R160, RZ, P0 ;  /* 0x000000ffa0a37208 */ /* 0x000fe20000000000 */
[----:B------:R-:W-:Y:S01]  /*50d0*/  FFMA.FTZ R65, R210, R65, R132 ;  /* 0x00000041d2417223 */ /* 0x000fe20000010084 */
[----:B------:R-:W-:Y:S01]  /*50e0*/  SHF.L.U32 R64, R64, 0x10, RZ ;  /* 0x0000001040407819 */ /* 0x000fe200000006ff */
[----:B------:R-:W-:Y:S01]  /*50f0*/  FADD.FTZ R133, R11, -R66 ;  /* 0x800000420b857221 */ /* 0x000fe20000010000 */
[----:B------:R-:W-:Y:S01]  /*5100*/  LOP3.LUT P0, RZ, R249, 0xff0000, RZ, 0xc0, !PT ;  /* 0x00ff0000f9ff7812 */ /* 0x000fe2000780c0ff */
[----:B------:R-:W-:Y:S01]  /*5110*/  FFMA.FTZ R66, R10, R164, R165 ;  /* 0x000000a40a427223 */ /* 0x000fe200000100a5 */
[----:B0-----:R-:W-:Y:S01]  /*5120*/  FMUL.FTZ R167, R65, UR13 ;  /* 0x0000000d41a77c20 */ /* 0x001fe20008410000 */
[----:B------:R-:W-:Y:S01]  /*5130*/  FFMA.FTZ R132, R210, R133, R64 ;  /* 0x00000085d2847223 */ /* 0x000fe20000010040 */
[----:B------:R-:W-:Y:S01]  /*5140*/  FSEL R160, R160, RZ, P0 ;  /* 0x000000ffa0a07208 */ /* 0x000fe20000000000 */
[----:B------:R-:W-:Y:S01]  /*5150*/  FADD.FTZ R133, R9, -R66 ;  /* 0x8000004209857221 */ /* 0x000fe20000010000 */
[----:B------:R-:W-:Y:S01]  /*5160*/  PRMT R64, R136, 0x7632, R64 ;  /* 0x0000763288407816 */ /* 0x000fe20000000040 */
[C---:B------:R-:W-:Y:S01]  /*5170*/  FMUL.FTZ R66, R67.reuse, UR13 ;  /* 0x0000000d43427c20 */ /* 0x040fe20008410000 */
[----:B------:R-:W-:Y:S01]  /*5180*/  ISETP.GE.U32.AND P0, PT, R238, RZ, PT ;  /* 0x000000ffee00720c */ /* 0x000fe20003f06070 */
[----:B------:R-:W-:Y:S01]  /*5190*/  FADD.FTZ R227, R176, -R227 ;  /* 0x800000e3b0e37221 */ /* 0x000fe20000010000 */
[----:B------:R-:W-:Y:S01]  /*51a0*/  F2FP.BF16.F32.PACK_AB R67, R67, R134 ;  /* 0x000000864343723e */ /* 0x000fe200000010ff */
[----:B------:R-:W-:Y:S01]  /*51b0*/  IMAD.U32 R135, R64, 0x10000, RZ ;  /* 0x0001000040877824 */ /* 0x000fe200078e00ff */
[----:B------:R-:W-:-:S02]  /*51c0*/  ISETP.GE.U32.AND.EX P0, PT, R239, 0x1000000, PT, P0 ;  /* 0x01000000ef00780c */ /* 0x000fc40003f06100 */
[----:B------:R-:W-:Y:S01]  /*51d0*/  SHF.L.U32 R229, R136, 0x10, RZ ;  /* 0x0000001088e57819 */ /* 0x000fe200000006ff */
[----:B------:R-:W-:Y:S01]  /*51e0*/  FFMA.FTZ R64, R210, R133, R135 ;  /* 0x00000085d2407223 */ /* 0x000fe20000010087 */
[----:B------:R-:W-:Y:S01]  /*51f0*/  FSEL R134, R66, RZ, P0 ;  /* 0x000000ff42867208 */ /* 0x000fe20000000000 */
[-C--:B------:R-:W-:Y:S01]  /*5200*/  FFMA.FTZ R133, R209, R164.reuse, R165 ;  /* 0x000000a4d1857223 */ /* 0x080fe200000100a5 */
[----:B------:R-:W-:Y:S01]  /*5210*/  ISETP.GE.U32.AND P0, PT, R248, RZ, PT ;  /* 0x000000fff800720c */ /* 0x000fe20003f06070 */
[----:B------:R-:W-:Y:S01]  /*5220*/  FMUL.FTZ R166, R64, UR13 ;  /* 0x0000000d40a67c20 */ /* 0x000fe20008410000 */
[----:B------:R-:W-:Y:S01]  /*5230*/  SHF.L.U32 R135, R138, 0x10, RZ ;  /* 0x000000108a877819 */ /* 0x000fe200000006ff */
[----:B------:R-:W-:Y:S01]  /*5240*/  FADD.FTZ R133, R208, -R133 ;  /* 0x80000085d0857221 */ /* 0x000fe20000010000 */
[----:B------:R-:W-:Y:S01]  /*5250*/  ISETP.GE.U32.AND.EX P0, PT, R249, 0x1000000, PT, P0 ;  /* 0x01000000f900780c */ /* 0x000fe20003f06100 */
[----:B------:R-:W-:Y:S01]  /*5260*/  FFMA.FTZ R227, R210, R227, R229 ;  /* 0x000000e3d2e37223 */ /* 0x000fe200000100e5 */
[----:B------:R-:W-:Y:S01]  /*5270*/  F2FP.BF16.F32.PACK_AB R163, R134, R163 ;  /* 0x000000a386a3723e */ /* 0x000fe200000010ff */
[----:B------:R-:W-:Y:S01]  /*5280*/  FFMA.FTZ R134, R197, R164, R165 ;  /* 0x000000a4c5867223 */ /* 0x000fe200000100a5 */
[----:B------:R-:W-:Y:S01]  /*5290*/  FSEL R161, R66, RZ, P0 ;  /* 0x000000ff42a17208 */ /* 0x000fe20000000000 */
[----:B------:R-:W-:Y:S01]  /*52a0*/  FFMA.FTZ R66, R210, R133, R135 ;  /* 0x00000085d2427223 */ /* 0x000fe20000010087 */
[----:B------:R-:W-:-:S02]  /*52b0*/  LOP3.LUT P0, RZ, R239, 0xff, RZ, 0xc0, !PT ;  /* 0x000000ffefff7812 */ /* 0x000fc4000780c0ff */
[----:B------:R-:W-:Y:S01]  /*52c0*/  F2FP.BF16.F32.PACK_AB R135, R161, R160 ;  /* 0x000000a0a187723e */ /* 0x000fe200000010ff */
[----:B------:R-:W-:Y:S01]  /*52d0*/  FMUL.FTZ R133, R66, UR13 ;  /* 0x0000000d42857c20 */ /* 0x000fe20008410000 */
[----:B------:R-:W-:Y:S01]  /*52e0*/  F2FP.BF16.F32.PACK_AB R66, R65, R66 ;  /* 0x000000424142723e */ /* 0x000fe200000010ff */
[----:B------:R-:W-:Y:S01]  /*52f0*/  FADD.FTZ R65, R187, -R134 ;  /* 0x80000086bb417221 */ /* 0x000fe20000010000 */
[----:B------:R-:W-:Y:S01]  /*5300*/  F2FP.BF16.F32.PACK_AB R64, R64, R227 ;  /* 0x000000e34040723e */ /* 0x000fe200000010ff */
[----:B------:R-:W-:Y:S01]  /*5310*/  FMUL.FTZ R227, R227, UR13 ;  /* 0x0000000de3e37c20 */ /* 0x000fe20008410000 */
[----:B------:R-:W-:Y:S02]  /*5320*/  FSEL R162, R133, RZ, P0 ;  /* 0x000000ff85a27208 */ /* 0x000fe40000000000 */
[----:B------:R-:W-:-:S04]  /*5330*/  LOP3.LUT P0, RZ, R249, 0xff, RZ, 0xc0, !PT ;  /* 0x000000fff9ff7812 */ /* 0x000fc8000780c0ff */
[----:B------:R-:W-:Y:S01]  /*5340*/  FSEL R160, R133, RZ, P0 ;  /* 0x000000ff85a07208 */ /* 0x000fe20000000000 */
[----:B------:R-:W-:Y:S01]  /*5350*/  IMAD.U32 R133, R137, 0x10000, RZ ;  /* 0x0001000089857824 */ /* 0x000fe200078e00ff */
[----:B------:R-:W-:-:S03]  /*5360*/  LOP3.LUT P0, RZ, R249, 0xff00, RZ, 0xc0, !PT ;  /* 0x0000ff00f9ff7812 */ /* 0x000fc6000780c0ff */
[----:B------:R-:W-:Y:S01]  /*5370*/  FFMA.FTZ R65, R210, R65, R133 ;  /* 0x00000041d2417223 */ /* 0x000fe20000010085 */
[----:B------:R-:W-:Y:S02]  /*5380*/  FSEL R161, R167, RZ, P0 ;  /* 0x000000ffa7a17208 */ /* 0x000fe40000000000 */
[----:B------:R-:W-:Y:S01]  /*5390*/  LOP3.LUT P0, RZ, R239, 0xff00, RZ, 0xc0, !PT ;  /* 0x0000ff00efff7812 */ /* 0x000fe2000780c0ff */
[----:B------:R-:W-:Y:S01]  /*53a0*/  FMUL.FTZ R133, R65, UR13 ;  /* 0x0000000d41857c20 */ /* 0x000fe20008410000 */
[----:B------:R-:W-:Y:S01]  /*53b0*/  F2FP.BF16.F32.PACK_AB R134, R161, R160 ;  /* 0x000000a0a186723e */ /* 0x000fe200000010ff */
[----:B------:R-:W-:Y:S01]  /*53c0*/  FMUL.FTZ R160, R132, UR13 ;  /* 0x0000000d84a07c20 */ /* 0x000fe20008410000 */
[----:B------:R-:W-:Y:S02]  /*53d0*/  FSEL R167, R167, RZ, P0 ;  /* 0x000000ffa7a77208 */ /* 0x000fe40000000000 */
[----:B------:R-:W-:Y:S02]  /*53e0*/  LOP3.LUT P0, RZ, R238, 0xff0000, RZ, 0xc0, !PT ;  /* 0x00ff0000eeff7812 */ /* 0x000fe4000780c0ff */
[----:B------:R-:W-:-:S02]  /*53f0*/  F2FP.BF16.F32.PACK_AB R65, R132, R65 ;  /* 0x000000418441723e */ /* 0x000fc400000010ff */
[----:B------:R-:W-:Y:S02]  /*5400*/  FSEL R161, R133, RZ, P0 ;  /* 0x000000ff85a17208 */ /* 0x000fe40000000000 */
[----:B------:R-:W-:Y:S02]  /*5410*/  LOP3.LUT P0, RZ, R248, 0xff0000, RZ, 0xc0, !PT ;  /* 0x00ff0000f8ff7812 */ /* 0x000fe4000780c0ff */
[----:B------:R-:W-:Y:S02]  /*5420*/  F2FP.BF16.F32.PACK_AB R162, R167, R162 ;  /* 0x000000a2a7a2723e */ /* 0x000fe400000010ff */
[----:B------:R-:W-:Y:S02]  /*5430*/  FSEL R133, R133, RZ, P0 ;  /* 0x000000ff85857208 */ /* 0x000fe40000000000 */
[----:B------:R-:W-:-:S04]  /*5440*/  LOP3.LUT P0, RZ, R238, 0xff000000, RZ, 0xc0, !PT ;  /* 0xff000000eeff7812 */ /* 0x000fc8000780c0ff */
        /* <DEDUP_REMOVED lines=13> */
[----:B------:R-:W-:-:S04]  /*5520*/  FSEL R227, R227, RZ, P0 ;  /* 0x000000ffe3e37208 */ /* 0x000fc80000000000 */
[----:B------:R-:W-:-:S07]  /*5530*/  F2FP.BF16.F32.PACK_AB R132, R166, R227 ;  /* 0x000000e3a684723e */ /* 0x000fce00000010ff */
.L_x_491:
[----:B------:R-:W-:Y:S01]  /*5540*/  ISETP.NE.U32.AND P0, PT, RZ, UR4, PT ;  /* 0x00000004ff007c0c */ /* 0x000fe2000bf05070 */
[----:B------:R-:W0:Y:S03]  /*5550*/  LDC.64 R226, c[0x0][0x468] ;  /* 0x00011a00ffe27b82 */ /* 0x000e260000000a00 */
[----:B------:R-:W-:-:S13]  /*5560*/  ISETP.NE.AND.EX P0, PT, RZ, UR5, PT, P0 ;  /* 0x00000005ff007c0c */ /* 0x000fda000bf05300 */
[----:B------:R-:W1:Y:S01]  /*5570*/  @P0 LDC.64 R166, c[0x0][0x478] ;  /* 0x00011e00ffa60b82 */ /* 0x000e620000000a00 */
[----:B0-----:R-:W-:-:S04]  /*5580*/  IMAD.WIDE.U32 R226, R8, 0x10, R226 ;  /* 0x0000001008e27825 */ /* 0x001fc800078e00e2 */
[----:B-1----:R-:W-:-:S05]  /*5590*/  @P0 IMAD.WIDE.U32 R228, R8, 0x10, R166 ;  /* 0x0000001008e40825 */ /* 0x002fca00078e00a6 */
[----:B------:R1:W-:Y:S01]  /*55a0*/  @P0 STG.E.128 desc[UR8][R228.64], R64 ;  /* 0x00000040e4000986 */ /* 0x0003e2000c101d08 */
[----:B------:R-:W-:-:S03]  /*55b0*/  ISETP.NE.U32.AND P0, PT, RZ, UR10, PT ;  /* 0x0000000aff007c0c */ /* 0x000fc6000bf05070 */
[----:B------:R1:W-:Y:S01]  /*55c0*/  STG.E.128 desc[UR8][R226.64], R160 ;  /* 0x000000a0e2007986 */ /* 0x0003e2000c101d08 */
[----:B------:R-:W-:-:S13]  /*55d0*/  ISETP.NE.AND.EX P0, PT, RZ, UR11, PT, P0 ;  /* 0x0000000bff007c0c */ /* 0x000fda000bf05300 */
[----:B------:R-:W0:Y:S02]  /*55e0*/  @P0 LDC.64 R166, c[0x0][0x470] ;  /* 0x00011c00ffa60b82 */ /* 0x000e240000000a00 */
[----:B0-----:R-:W-:-:S04]  /*55f0*/  @P0 IMAD.WIDE.U32 R166, R8, 0x10, R166 ;  /* 0x0000001008a60825 */ /* 0x001fc800078e00a6 */
[----:B------:R-:W-:Y:S01]  /*5600*/  VIADD R8, R8, 0x20 ;  /* 0x0000002008087836 */ /* 0x000fe20000000000 */
[----:B------:R1:W-:Y:S06]  /*5610*/  @P0 STG.E.128 desc[UR8][R166.64], R132 ;  /* 0x00000084a6000986 */ /* 0x0003ec000c101d08 */
.L_x_487:
[----:B------:R-:W-:Y:S05]  /*5620*/  BSYNC.RECONVERGENT B1 ;  /* 0x0000000000017941 */ /* 0x000fea0003800200 */
.L_x_486:
        /* <DEDUP_REMOVED lines=11> */
[-CC-:B-1----:R-:W-:Y:S01]  /*56e0*/  FFMA.FTZ R132, R223, R164.reuse, R165.reuse ;  /* 0x000000a4df847223 */ /* 0x182fe200000100a5 */
[C---:B------:R-:W-:Y:S01]  /*56f0*/  PRMT R64, R35.reuse, 0x7632, R64 ;  /* 0x0000763223407816 */ /* 0x040fe20000000040 */
[-C--:B------:R-:W-:Y:S01]  /*5700*/  FFMA.FTZ R66, R170, R164.reuse, R165 ;  /* 0x000000a4aa427223 */ /* 0x080fe200000100a5 */
[----:B------:R-:W-:Y:S01]  /*5710*/  SHF.L.U32 R161, R35, 0x10, RZ ;  /* 0x0000001023a17819 */ /* 0x000fe200000006ff */
[----:B------:R-:W-:Y:S01]  /*5720*/  FADD.FTZ R135, R221, -R132 ;  /* 0x80000084dd877221 */ /* 0x000fe20000010000 */
[----:B------:R-:W-:Y:S01]  /*5730*/  SHF.L.U32 R65, R64, 0x10, RZ ;  /* 0x0000001040417819 */ /* 0x000fe200000006ff */
[----:B------:R-:W-:Y:S01]  /*5740*/  FADD.FTZ R67, R169, -R66 ;  /* 0x80000042a9437221 */ /* 0x000fe20000010000 */
[----:B------:R-:W-:Y:S01]  /*5750*/  PRMT R64, R34, 0x7632, R64 ;  /* 0x0000763222407816 */ /* 0x000fe20000000040 */
[----:B-----5:R-:W-:Y:S01]  /*5760*/  FFMA.FTZ R134, R210, R135, R161 ;  /* 0x00000087d2867223 */ /* 0x020fe200000100a1 */
[----:B------:R-:W-:Y:S01]  /*5770*/  FFMA.FTZ R66, R20, R164, R165 ;  /* 0x000000a414427223 */ /* 0x000fe200000100a5 */
[----:B------:R-:W-:Y:S01]  /*5780*/  FFMA.FTZ R67, R210, R67, R65 ;  /* 0x00000043d2437223 */ /* 0x000fe20000010041 */
[----:B------:R-:W-:Y:S01]  /*5790*/  LOP3.LUT P6, RZ, R237, 0xff0000, RZ, 0xc0, !PT ;  /* 0x00ff0000edff7812 */ /* 0x000fe200078cc0ff */
[----:B------:R-:W-:-:S02]  /*57a0*/  IMAD.U32 R132, R64, 0x10000, RZ ;  /* 0x0001000040847824 */ /* 0x000fc400078e00ff */
[----:B------:R-:W-:Y:S01]  /*57b0*/  FMUL.FTZ R160, R134, UR13 ;  /* 0x0000000d86a07c20 */ /* 0x000fe20008410000 */
[----:B------:R-:W-:Y:S01]  /*57c0*/  FADD.FTZ R65, R19, -R66 ;  /* 0x8000004213417221 */ /* 0x000fe20000010000 */
[----:B------:R-:W-:Y:S01]  /*57d0*/  PRMT R64, R33, 0x7632, R64 ;  /* 0x0000763221407816 */ /* 0x000fe20000000040 */
[-CC-:B------:R-:W-:Y:S01]  /*57e0*/  FFMA.FTZ R66, R18, R164.reuse, R165.reuse ;  /* 0x000000a412427223 */ /* 0x180fe200000100a5 */
[-CC-:B------:R-:W-:Y:S01]  /*57f0*/  FFMA.FTZ R227, R175, R164.reuse, R165.reuse ;  /* 0x000000a4afe37223 */ /* 0x180fe200000100a5 */
[----:B------:R-:W-:Y:S01]  /*5800*/  FSEL R163, R160, RZ, P6 ;  /* 0x000000ffa0a37208 */ /* 0x000fe20003000000 */
[----:B------:R-:W-:Y:S01]  /*5810*/  FFMA.FTZ R65, R210, R65, R132 ;  /* 0x00000041d2417223 */ /* 0x000fe20000010084 */
[----:B------:R-:W-:Y:S02]  /*5820*/  IMAD.U32 R64, R64, 0x10000, RZ ;  /* 0x0001000040407824 */ /* 0x000fe400078e00ff */
        /* <DEDUP_REMOVED lines=8> */
[----:B------:R-:W-:Y:S01]  /*58b0*/  FMUL.FTZ R66, R67, UR13 ;  /* 0x0000000d43427c20 */ /* 0x000fe20008410000 */
[----:B------:R-:W-:Y:S01]  /*58c0*/  ISETP.GE.U32.AND P6, PT, R236, RZ, PT ;  /* 0x000000ffec00720c */ /* 0x000fe20003fc6070 */
[----:B------:R-:W-:Y:S01]  /*58d0*/  FADD.FTZ R227, R178, -R227 ;  /* 0x800000e3b2e37221 */ /* 0x000fe20000010000 */
[----:B------:R-:W-:Y:S01]  /*58e0*/  SHF.L.U32 R135, R64, 0x10, RZ ;  /* 0x0000001040877819 */ /* 0x000fe200000006ff */
[----:B------:R-:W-:Y:S01]  /*58f0*/  IMAD.U32 R229, R32, 0x10000, RZ ;  /* 0x0001000020e57824 */ /* 0x000fe200078e00ff */
[----:B------:R-:W-:-:S02]  /*5900*/  ISETP.GE.U32.AND.EX P6, PT, R237, 0x1000000, PT, P6 ;  /* 0x01000000ed00780c */ /* 0x000fc40003fc6160 */
[----:B------:R-:W-:Y:S01]  /*5910*/  F2FP.BF16.F32.PACK_AB R67, R67, R134 ;  /* 0x000000864343723e */ /* 0x000fe200000010ff */
[----:B------:R-:W-:Y:S01]  /*5920*/  FFMA.FTZ R64, R210, R133, R135 ;  /* 0x00000085d2407223 */ /* 0x000fe20000010087 */
[----:B------:R-:W-:Y:S01]  /*5930*/  FSEL R134, R66, RZ, P6 ;  /* 0x000000ff42867208 */ /* 0x000fe20003000000 */
[----:B------:R-:W-:Y:S01]  /*5940*/  FFMA.FTZ R133, R207, R164, R165 ;  /* 0x000000a4cf857223 */ /* 0x000fe200000100a5 */
[----:B------:R-:W-:Y:S01]  /*5950*/  ISETP.GE.U32.AND P6, PT, R246, RZ, PT ;  /* 0x000000fff600720c */ /* 0x000fe20003fc6070 */
[----:B------:R-:W-:Y:S01]  /*5960*/  IMAD.U32 R135, R34, 0x10000, RZ ;  /* 0x0001000022877824 */ /* 0x000fe200078e00ff */
[----:B------:R-:W-:Y:S01]  /*5970*/  F2FP.BF16.F32.PACK_AB R163, R134, R163 ;  /* 0x000000a386a3723e */ /* 0x000fe200000010ff */
[----:B------:R-:W-:Y:S01]  /*5980*/  FADD.FTZ R133, R206, -R133 ;  /* 0x80000085ce857221 */ /* 0x000fe20000010000 */
[----:B------:R-:W-:Y:S01]  /*5990*/  ISETP.GE.U32.AND.EX P6, PT, R247, 0x1000000, PT, P6 ;  /* 0x01000000f700780c */ /* 0x000fe20003fc6160 */
[----:B------:R-:W-:Y:S01]  /*59a0*/  FMUL.FTZ R166, R64, UR13 ;  /* 0x0000000d40a67c20 */ /* 0x000fe20008410000 */
[----:B------:R-:W-:-:S02]  /*59b0*/  FFMA.FTZ R227, R210, R227, R229 ;  /* 0x000000e3d2e37223 */ /* 0x000fc400000100e5 */
[----:B------:R-:W-:Y:S01]  /*59c0*/  FSEL R161, R66, RZ, P6 ;  /* 0x000000ff42a17208 */ /* 0x000fe20003000000 */
[----:B------:R-:W-:Y:S01]  /*59d0*/  FFMA.FTZ R66, R210, R133, R135 ;  /* 0x00000085d2427223 */ /* 0x000fe20000010087 */
[----:B------:R-:W-:Y:S02]  /*59e0*/  LOP3.LUT P6, RZ, R237, 0xff, RZ, 0xc0, !PT ;  /* 0x000000ffedff7812 */ /* 0x000fe400078cc0ff */
[----:B------:R-:W-:Y:S01]  /*59f0*/  F2FP.BF16.F32.PACK_AB R135, R161, R160 ;  /* 0x000000a0a187723e */ /* 0x000fe200000010ff */
[----:B------:R-:W-:Y:S01]  /*5a00*/  FMUL.FTZ R133, R66, UR13 ;  /* 0x0000000d42857c20 */ /* 0x000fe20008410000 */
[----:B------:R-:W-:Y:S01]  /*5a10*/  F2FP.BF16.F32.PACK_AB R66, R65, R66 ;  /* 0x000000424142723e */ /* 0x000fe200000010ff */
[----:B------:R-:W-:Y:S01]  /*5a20*/  FFMA.FTZ R65, R189, R164, R165 ;  /* 0x000000a4bd417223 */ /* 0x000fe200000100a5 */
[----:B------:R-:W-:Y:S01]  /*5a30*/  FMUL.FTZ R160, R132, UR13 ;  /* 0x0000000d84a07c20 */ /* 0x000fe20008410000 */
[----:B------:R-:W-:Y:S01]  /*5a40*/  F2FP.BF16.F32.PACK_AB R64, R64, R227 ;  /* 0x000000e34040723e */ /* 0x000fe200000010ff */
[----:B------:R-:W-:Y:S01]  /*5a50*/  FMUL.FTZ R227, R227, UR13 ;  /* 0x0000000de3e37c20 */ /* 0x000fe20008410000 */
[----:B------:R-:W-:Y:S01]  /*5a60*/  FSEL R162, R133, RZ, P6 ;  /* 0x000000ff85a27208 */ /* 0x000fe20003000000 */
[----:B------:R-:W-:Y:S01]  /*5a70*/  FADD.FTZ R65, R190, -R65 ;  /* 0x80000041be417221 */ /* 0x000fe20000010000 */
[----:B------:R-:W-:-:S04]  /*5a80*/  LOP3.LUT P6, RZ, R247, 0xff, RZ, 0xc0, !PT ;  /* 0x000000fff7ff7812 */ /* 0x000fc800078cc0ff */
[----:B------:R-:W-:Y:S02]  /*5a90*/  FSEL R134, R133, RZ, P6 ;  /* 0x000000ff85867208 */ /* 0x000fe40003000000 */
        /* <DEDUP_REMOVED lines=31> */
.L_x_500:
[-CC-:B-1----:R-:W-:Y:S01]  /*5c90*/  FFMA.FTZ R132, R223, R164.reuse, R165.reuse ;  /* 0x000000a4df847223 */ /* 0x182fe200000100a5 */
[-C--:B------:R-:W-:Y:S01]  /*5ca0*/  FFMA.FTZ R134, R170, R164.reuse, R165 ;  /* 0x000000a4aa867223 */ /* 0x080fe200000100a5 */
[----:B------:R-:W-:Y:S01]  /*5cb0*/  SHF.L.U32 R135, R35, 0x10, RZ ;  /* 0x0000001023877819 */ /* 0x000fe200000006ff */
[----:B------:R-:W-:Y:S02]  /*5cc0*/  IMAD.U32 R227, R34, 0x10000, RZ ;  /* 0x0001000022e37824 */ /* 0x000fe400078e00ff */
[--C-:B------:R-:W-:Y:S01]  /*5cd0*/  FADD.FTZ R133, R221, -R132.reuse ;  /* 0x80000084dd857221 */ /* 0x100fe20000010000 */
[----:B------:R-:W-:Y:S01]  /*5ce0*/  PRMT R132, R35, 0x7632, R132 ;  /* 0x0000763223847816 */ /* 0x000fe20000000084 */
[----:B------:R-:W-:Y:S01]  /*5cf0*/  FADD.FTZ R161, R169, -R134 ;  /* 0x80000086a9a17221 */ /* 0x000fe20000010000 */
[----:B------:R-:W-:Y:S01]  /*5d00*/  LOP3.LUT P6, RZ, R237, 0xff0000, RZ, 0xc0, !PT ;  /* 0x00ff0000edff7812 */ /* 0x000fe200078cc0ff */
[----:B-----5:R-:W-:Y:S01]  /*5d10*/  FFMA.FTZ R133, R210, R133, R135 ;  /* 0x00000085d2857223 */ /* 0x020fe20000010087 */
[----:B------:R-:W-:Y:S01]  /*5d20*/  FFMA.FTZ R134, R20, R164, R165 ;  /* 0x000000a414867223 */ /* 0x000fe200000100a5 */
[----:B------:R-:W-:-:S02]  /*5d30*/  IMAD.U32 R132, R132, 0x10000, RZ ;  /* 0x0001000084847824 */ /* 0x000fc400078e00ff */
[----:B------:R-:W-:Y:S01]  /*5d40*/  FMUL.FTZ R160, R133, UR13 ;  /* 0x0000000d85a07c20 */ /* 0x000fe20008410000 */
[----:B------:R-:W-:Y:S01]  /*5d50*/  FADD.FTZ R133, R19, -R134 ;  /* 0x8000008613857221 */ /* 0x000fe20000010000 */
[--C-:B------:R-:W-:Y:S01]  /*5d60*/  FFMA.FTZ R162, R210, R161, R132.reuse ;  /* 0x000000a1d2a27223 */ /* 0x100fe20000010084 */
[----:B------:R-:W-:Y:S01]  /*5d70*/  PRMT R132, R34, 0x7632, R132 ;  /* 0x0000763222847816 */ /* 0x000fe20000000084 */
[----:B------:R-:W-:Y:S01]  /*5d80*/  FFMA.FTZ R134, R18, R164, R165 ;  /* 0x000000a412867223 */ /* 0x000fe200000100a5 */
[----:B------:R-:W-:Y:S01]  /*5d90*/  FSEL R163, R160, RZ, P6 ;  /* 0x000000ffa0a37208 */ /* 0x000fe20003000000 */
[----:B------:R-:W-:Y:S01]  /*5da0*/  FMUL.FTZ R162, R162, UR13 ;  /* 0x0000000da2a27c20 */ /* 0x000fe20008410000 */
[----:B------:R-:W-:Y:S01]  /*5db0*/  SHF.L.U32 R135, R132, 0x10, RZ ;  /* 0x0000001084877819 */ /* 0x000fe200000006ff */
[----:B------:R-:W-:Y:S01]  /*5dc0*/  FADD.FTZ R161, R17, -R134 ;  /* 0x8000008611a17221 */ /* 0x000fe20000010000 */
[----:B------:R-:W-:Y:S01]  /*5dd0*/  LOP3.LUT P6, RZ, R247, 0xff0000, RZ, 0xc0, !PT ;  /* 0x00ff0000f7ff7812 */ /* 0x000fe200078cc0ff */
[----:B------:R-:W-:Y:S01]  /*5de0*/  IMAD.U32 R229, R32, 0x10000, RZ ;  /* 0x0001000020e57824 */ /* 0x000fe200078e00ff */
[----:B------:R-:W-:Y:S01]  /*5df0*/  PRMT R132, R33, 0x7632, R132 ;  /* 0x0000763221847816 */ /* 0x000fe20000000084 */
[----:B------:R-:W-:Y:S01]  /*5e00*/  FFMA.FTZ R133, R210, R133, R135 ;  /* 0x00000085d2857223 */ /* 0x000fe20000010087 */
[----:B------:R-:W-:-:S02]  /*5e10*/  FSEL R135, R160, RZ, P6 ;  /* 0x000000ffa0877208 */ /* 0x000fc40003000000 */
[----:B------:R-:W-:Y:S01]  /*5e20*/  ISETP.GE.U32.AND P6, PT, R236, RZ, PT ;  /* 0x000000ffec00720c */ /* 0x000fe20003fc6070 */
[----:B0-----:R-:W-:Y:S01]  /*5e30*/  IMAD.U32 R167, R132, 0x10000, RZ ;  /* 0x0001000084a77824 */ /* 0x001fe200078e00ff */
[----:B------:R-:W-:Y:S02]  /*5e40*/  PRMT R134, R32, 0x7632, R134 ;  /* 0x0000763220867816 */ /* 0x000fe40000000086 */
[----:B------:R-:W-:Y:S01]  /*5e50*/  ISETP.GE.U32.AND.EX P6, PT, R237, 0x1000000, PT, P6 ;  /* 0x01000000ed00780c */ /* 0x000fe20003fc6160 */
[----:B------:R-:W-:Y:S01]  /*5e60*/  FFMA.FTZ R132, R210, R161, R167 ;  /* 0x000000a1d2847223 */ /* 0x000fe200000100a7 */
[-CC-:B------:R-:W-:Y:S01]  /*5e70*/  FFMA.FTZ R161, R207, R164.reuse, R165.reuse ;  /* 0x000000a4cfa17223 */ /* 0x180fe200000100a5 */
[----:B------:R-:W-:Y:S01]  /*5e80*/  SHF.L.U32 R160, R134, 0x10, RZ ;  /* 0x0000001086a07819 */ /* 0x000fe200000006ff */
[-C--:B------:R-:W-:Y:S01]  /*5e90*/  FFMA.FTZ R134, R16, R164.reuse, R165 ;  /* 0x000000a410867223 */ /* 0x080fe200000100a5 */
[----:B------:R-:W-:Y:S01]  /*5ea0*/  FSEL R166, R162, RZ, P6 ;  /* 0x000000ffa2a67208 */ /* 0x000fe20003000000 */
[----:B------:R-:W-:Y:S01]  /*5eb0*/  FADD.FTZ R167, R206, -R161 ;  /* 0x800000a1cea77221 */ /* 0x000fe20000010000 */
[----:B------:R-:W-:Y:S01]  /*5ec0*/  ISETP.GE.U32.AND P6, PT, R246, RZ, PT ;  /* 0x000000fff600720c */ /* 0x000fe20003fc6070 */
[----:B------:R-:W-:Y:S01]  /*5ed0*/  FADD.FTZ R161, R15, -R134 ;  /* 0x800000860fa17221 */ /* 0x000fe20000010000 */
[----:B------:R-:W-:Y:S01]  /*5ee0*/  F2FP.BF16.F32.PACK_AB R163, R166, R163 ;  /* 0x000000a3a6a3723e */ /* 0x000fe200000010ff */
[C---:B------:R-:W-:Y:S01]  /*5ef0*/  FFMA.FTZ R167, R210.reuse, R167, R227 ;  /* 0x000000a7d2a77223 */ /* 0x040fe200000100e3 */
[----:B------:R-:W-:Y:S01]  /*5f00*/  ISETP.GE.U32.AND.EX P6, PT, R247, 0x1000000, PT, P6 ;  /* 0x01000000f700780c */ /* 0x000fe20003fc6160 */
[----:B------:R-:W-:Y:S01]  /*5f10*/  FFMA.FTZ R160, R210, R161, R160 ;  /* 0x000000a1d2a07223 */ /* 0x000fe200000100a0 */
[-C--:B------:R-:W-:Y:S01]  /*5f20*/  FFMA.FTZ R161, R189, R164.reuse, R165 ;  /* 0x000000a4bda17223 */ /* 0x080fe200000100a5 */
[----:B------:R-:W-:Y:S01]  /*5f30*/  FMUL.FTZ R167, R167, UR13 ;  /* 0x0000000da7a77c20 */ /* 0x000fe20008410000 */
[----:B------:R-:W-:Y:S01]  /*5f40*/  FSEL R162, R162, RZ, P6 ;  /* 0x000000ffa2a27208 */ /* 0x000fe20003000000 */
[----:B------:R-:W-:Y:S01]  /*5f50*/  FMUL.FTZ R166, R133, UR13 ;  /* 0x0000000d85a67c20 */ /* 0x000fe20008410000 */
[----:B------:R-:W-:Y:S01]  /*5f60*/  LOP3.LUT P6, RZ, R237, 0xff, RZ, 0xc0, !PT ;  /* 0x000000ffedff7812 */ /* 0x000fe200078cc0ff */
[----:B------:R-:W-:Y:S01]  /*5f70*/  FADD.FTZ R161, R190, -R161 ;  /* 0x800000a1bea17221 */ /* 0x000fe20000010000 */
[----:B------:R-:W-:Y:S01]  /*5f80*/  F2FP.BF16.F32.PACK_AB R135, R162, R135 ;  /* 0x00000087a287723e */ /* 0x000fe200000010ff */
[----:B------:R-:W-:Y:S01]  /*5f90*/  FMUL.FTZ R224, R132, UR13 ;  /* 0x0000000d84e07c20 */ /* 0x000fe20008410000 */
[----:B------:R-:W-:Y:S01]  /*5fa0*/  FSEL R162, R167, RZ, P6 ;  /* 0x000000ffa7a27208 */ /* 0x000fe20003000000 */
[----:B------:R-:W-:Y:S01]  /*5fb0*/  FFMA.FTZ R227, R175, R164, R165 ;  /* 0x000000a4afe37223 */ /* 0x000fe200000100a5 */
[----:B------:R-:W-:-:S02]  /*5fc0*/  LOP3.LUT P6, RZ, R247, 0xff, RZ, 0xc0, !PT ;  /* 0x000000fff7ff7812 */ /* 0x000fc400078cc0ff */
[----:B------:R-:W-:Y:S01]  /*5fd0*/  SHF.L.U32 R133, R33, 0x10, RZ ;  /* 0x0000001021857819 */ /* 0x000fe200000006ff */
[----:B------:R-:W-:Y:S01]  /*5fe0*/  FADD.FTZ R227, R178, -R227 ;  /* 0x800000e3b2e37221 */ /* 0x000fe20000010000 */
[----:B------:R-:W-:Y:S02]  /*5ff0*/  FSEL R134, R167, RZ, P6 ;  /* 0x000000ffa7867208 */ /* 0x000fe40003000000 */
[----:B------:R-:W-:Y:S01]  /*6000*/  LOP3.LUT P6, RZ, R237, 0xff00, RZ, 0xc0, !PT ;  /* 0x0000ff00edff7812 */ /* 0x000fe200078cc0ff */
[C---:B------:R-:W-:Y:S01]  /*6010*/  FFMA.FTZ R133, R210.reuse, R161, R133 ;  /* 0x000000a1d2857223 */ /* 0x040fe20000010085 */
[----:B------:R-:W-:Y:S02]  /*6020*/  FFMA.FTZ R227, R210, R227, R229 ;  /* 0x000000e3d2e37223 */ /* 0x000fe400000100e5 */
[----:B------:R-:W-:Y:S01]  /*6030*/  FSEL R167, R166, RZ, P6 ;  /* 0x000000ffa6a77208 */ /* 0x000fe20003000000 */
[----:B------:R-:W-:Y:S01]  /*6040*/  FMUL.FTZ R133, R133, UR13 ;  /* 0x0000000d85857c20 */ /* 0x000fe20008410000 */
[----:B------:R-:W-:Y:S01]  /*6050*/  LOP3.LUT P6, RZ, R247, 0xff00, RZ, 0xc0, !PT ;  /* 0x0000ff00f7ff7812 */ /* 0x000fe200078cc0ff */
[----:B------:R-:W-:Y:S01]  /*6060*/  FMUL.FTZ R227, R227, UR13 ;  /* 0x0000000de3e37c20 */ /* 0x000fe20008410000 */
[----:B------:R-:W-:-:S02]  /*6070*/  F2FP.BF16.F32.PACK_AB R162, R167, R162 ;  /* 0x000000a2a7a2723e */ /* 0x000fc400000010ff */
[----:B------:R-:W-:Y:S01]  /*6080*/  FSEL R161, R166, RZ, P6 ;  /* 0x000000ffa6a17208 */ /* 0x000fe20003000000 */
[----:B------:R-:W-:Y:S01]  /*6090*/  FMUL.FTZ R166, R160, UR13 ;  /* 0x0000000da0a67c20 */ /* 0x000fe20008410000 */
[----:B------:R-:W-:Y:S02]  /*60a0*/  LOP3.LUT P6, RZ, R236, 0xff0000, RZ, 0xc0, !PT ;  /* 0x00ff0000ecff7812 */ /* 0x000fe400078cc0ff */
[----:B------:R-:W-:Y:S02]  /*60b0*/  F2FP.BF16.F32.PACK_AB R134, R161, R134 ;  /* 0x00000086a186723e */ /* 0x000fe400000010ff */
[----:B------:R-:W-:Y:S02]  /*60c0*/  FSEL R161, R133, RZ, P6 ;  /* 0x000000ff85a17208 */ /* 0x000fe40003000000 */
[----:B------:R-:W-:-:S04]  /*60d0*/  LOP3.LUT P6, RZ, R246, 0xff0000, RZ, 0xc0, !PT ;  /* 0x00ff0000f6ff7812 */ /* 0x000fc800078cc0ff */
        /* <DEDUP_REMOVED lines=18> */
.L_x_499:
[----:B------:R-:W-:-:S04]  /*6200*/  UISETP.NE.U32.AND UP0, UPT, UR6, URZ, UPT ;  /* 0x000000ff0600728c */ /* 0x000fc8000bf05070 */
[----:B------:R-:W-:-:S09]  /*6210*/  UISETP.NE.AND.EX UP0, UPT, UR7, URZ, UPT, UP0 ;  /* 0x000000ff0700728c */ /* 0x000fd2000bf05300 */
[----:B------:R-:W-:Y:S05]  /*6220*/  BRA.U !UP0, `(.L_x_502) ;  /* 0x00000005083c7547 */ /* 0x000fea000b800000 */
[-CC-:B-1----:R-:W-:Y:S01]  /*6230*/  FFMA.FTZ R64, R223, R164.reuse, R165.reuse ;  /* 0x000000a4df407223 */ /* 0x182fe200000100a5 */
[-CC-:B------:R-:W-:Y:S01]  /*6240*/  FFMA.FTZ R66, R170, R164.reuse, R165.reuse ;  /* 0x000000a4aa427223 */ /* 0x180fe200000100a5 */
[----:B------:R-:W-:Y:S01]  /*6250*/  LOP3.LUT P6, RZ, R247, 0xff0000, RZ, 0xc0, !PT ;  /* 0x00ff0000f7ff7812 */ /* 0x000fe200078cc0ff */
[-CC-:B------:R-:W-:Y:S01]  /*6260*/  FFMA.FTZ R160, R16, R164.reuse, R165.reuse ;  /* 0x000000a410a07223 */ /* 0x180fe200000100a5 */
[----:B------:R-:W-:Y:S01]  /*6270*/  FADD.FTZ R67, R221, -R64 ;  /* 0x80000040dd437221 */ /* 0x000fe20000010000 */
[----:B------:R-:W-:Y:S01]  /*6280*/  FADD.FTZ R65, R169, -R66 ;  /* 0x80000042a9417221 */ /* 0x000fe20000010000 */
[-CC-:B------:R-:W-:Y:S01]  /*6290*/  FFMA.FTZ R229, R175, R164.reuse, R165.reuse ;  /* 0x000000a4afe57223 */ /* 0x180fe200000100a5 */
[----:B------:R-:W-:Y:S01]  /*62a0*/  FADD.FTZ R227, R15, -R160 ;  /* 0x800000a00fe37221 */ /* 0x000fe20000010000 */
[C---:B-----5:R-:W-:Y:S01]  /*62b0*/  FMUL.FTZ R67, R210.reuse, R67 ;  /* 0x00000043d2437220 */ /* 0x060fe20000410000 */
[C---:B------:R-:W-:Y:S01]  /*62c0*/  FMUL.FTZ R66, R210.reuse, R65 ;  /* 0x00000041d2427220 */ /* 0x040fe20000410000 */
[----:B------:R-:W-:Y:S01]  /*62d0*/  FFMA.FTZ R65, R207, R164, R165 ;  /* 0x000000a4cf417223 */ /* 0x000fe200000100a5 */
[----:B------:R-:W-:Y:S01]  /*62e0*/  FMUL.FTZ R227, R210, R227 ;  /* 0x000000e3d2e37220 */ /* 0x000fe20000410000 */
[----:B------:R-:W-:Y:S01]  /*62f0*/  FMUL.FTZ R64, R67, UR13 ;  /* 0x0000000d43407c20 */ /* 0x000fe20008410000 */
[C---:B------:R-:W-:Y:S01]  /*6300*/  FMUL.FTZ R132, R66.reuse, UR13 ;  /* 0x0000000d42847c20 */ /* 0x040fe20008410000 */
[----:B------:R-:W-:Y:S01]  /*6310*/  F2FP.BF16.F32.PACK_AB R67, R66, R67 ;  /* 0x000000434243723e */ /* 0x000fe200000010ff */
[----:B------:R-:W-:Y:S01]  /*6320*/  FADD.FTZ R65, R206, -R65 ;  /* 0x80000041ce417221 */ /* 0x000fe20000010000 */
[----:B------:R-:W-:Y:S01]  /*6330*/  FADD.FTZ R229, R178, -R229 ;  /* 0x800000e5b2e57221 */ /* 0x000fe20000010000 */
[----:B------:R-:W-:Y:S01]  /*6340*/  FSEL R135, R64, RZ, P6 ;  /* 0x000000ff40877208 */ /* 0x000fe20003000000 */
[----:B------:R-:W-:Y:S01]  /*6350*/  FMUL.FTZ R226, R227, UR13 ;  /* 0x0000000de3e27c20 */ /* 0x000fe20008410000 */
[----:B------:R-:W-:Y:S01]  /*6360*/  ISETP.GE.U32.AND P6, PT, R246, RZ, PT ;  /* 0x000000fff600720c */ /* 0x000fe20003fc6070 */
[----:B------:R-:W-:-:S03]  /*6370*/  FMUL.FTZ R224, R210, R229 ;  /* 0x000000e5d2e07220 */ /* 0x000fc60000410000 */
[----:B------:R-:W-:-:S04]  /*6380*/  ISETP.GE.U32.AND.EX P6, PT, R247, 0x1000000, PT, P6 ;  /* 0x01000000f700780c */ /* 0x000fc80003fc6160 */
[----:B------:R-:W-:Y:S02]  /*6390*/  FSEL R66, R132, RZ, P6 ;  /* 0x000000ff84427208 */ /* 0x000fe40003000000 */
[----:B------:R-:W-:Y:S02]  /*63a0*/  LOP3.LUT P6, RZ, R237, 0xff0000, RZ, 0xc0, !PT ;  /* 0x00ff0000edff7812 */ /* 0x000fe400078cc0ff */
[----:B------:R-:W-:Y:S01]  /*63b0*/  F2FP.BF16.F32.PACK_AB R135, R66, R135 ;  /* 0x000000874287723e */ /* 0x000fe200000010ff */
[----:B------:R-:W-:Y:S01]  /*63c0*/  FMUL.FTZ R66, R210, R65 ;  /* 0x00000041d2427220 */ /* 0x000fe20000410000 */
[----:B------:R-:W-:Y:S01]  /*63d0*/  FSEL R163, R64, RZ, P6 ;  /* 0x000000ff40a37208 */ /* 0x000fe20003000000 */
[-CC-:B------:R-:W-:Y:S01]  /*63e0*/  FFMA.FTZ R64, R20, R164.reuse, R165.reuse ;  /* 0x000000a414407223 */ /* 0x180fe200000100a5 */
[----:B------:R-:W-:Y:S01]  /*63f0*/  ISETP.GE.U32.AND P6, PT, R236, RZ, PT ;  /* 0x000000ffec00720c */ /* 0x000fe20003fc6070 */
[----:B------:R-:W-:Y:S02]  /*6400*/  FMUL.FTZ R162, R66, UR13 ;  /* 0x0000000d42a27c20 */ /* 0x000fe40008410000 */
[----:B------:R-:W-:Y:S01]  /*6410*/  FADD.FTZ R133, R19, -R64 ;  /* 0x8000004013857221 */ /* 0x000fe20000010000 */
[----:B------:R-:W-:Y:S01]  /*6420*/  ISETP.GE.U32.AND.EX P6, PT, R237, 0x1000000, PT, P6 ;  /* 0x01000000ed00780c */ /* 0x000fe20003fc6160 */
[----:B------:R-:W-:-:S02]  /*6430*/  FFMA.FTZ R64, R18, R164, R165 ;  /* 0x000000a412407223 */ /* 0x000fc400000100a5 */
[----:B------:R-:W-:Y:S01]  /*6440*/  FMUL.FTZ R65, R210, R133 ;  /* 0x00000085d2417220 */ /* 0x000fe20000410000 */
[----:B------:R-:W-:Y:S01]  /*6450*/  FSEL R132, R132, RZ, P6 ;  /* 0x000000ff84847208 */ /* 0x000fe20003000000 */
[----:B------:R-:W-:Y:S01]  /*6460*/  FADD.FTZ R161, R17, -R64 ;  /* 0x8000004011a17221 */ /* 0x000fe20000010000 */
[----:B------:R-:W-:Y:S01]  /*6470*/  LOP3.LUT P6, RZ, R247, 0xff, RZ, 0xc0, !PT ;  /* 0x000000fff7ff7812 */ /* 0x000fe200078cc0ff */
[C---:B------:R-:W-:Y:S01]  /*6480*/  FMUL.FTZ R133, R65.reuse, UR13 ;  /* 0x0000000d41857c20 */ /* 0x040fe20008410000 */
[----:B------:R-:W-:Y:S01]  /*6490*/  F2FP.BF16.F32.PACK_AB R66, R65, R66 ;  /* 0x000000424142723e */ /* 0x000fe200000010ff */
[----:B------:R-:W-:Y:S01]  /*64a0*/  FMUL.FTZ R64, R210, R161 ;  /* 0x000000a1d2407220 */ /* 0x000fe20000410000 */
[----:B------:R-:W-:Y:S02]  /*64b0*/  FSEL R134, R162, RZ, P6 ;  /* 0x000000ffa2867208 */ /* 0x000fe40003000000 */
[----:B------:R-:W-:Y:S02]  /*64c0*/  LOP3.LUT P6, RZ, R247, 0xff00, RZ, 0xc0, !PT ;  /* 0x0000ff00f7ff7812 */ /* 0x000fe400078cc0ff */
[----:B------:R-:W-:-:S02]  /*64d0*/  F2FP.BF16.F32.PACK_AB R163, R132, R163 ;  /* 0x000000a384a3723e */ /* 0x000fc400000010ff */
        /* <DEDUP_REMOVED lines=11> */
[----:B0-----:R-:W-:Y:S01]  /*6590*/  FMUL.FTZ R166, R65, UR13 ;  /* 0x0000000d41a67c20 */ /* 0x001fe20008410000 */
[C---:B------:R-:W-:Y:S01]  /*65a0*/  F2FP.BF16.F32.PACK_AB R65, R64.reuse, R65 ;  /* 0x000000414041723e */ /* 0x040fe200000010ff */
[----:B------:R-:W-:-:S03]  /*65b0*/  FMUL.FTZ R64, R64, UR13 ;  /* 0x0000000d40407c20 */ /* 0x000fc60008410000 */
        /* <DEDUP_REMOVED lines=9> */
[----:B------:R-:W-:Y:S01]  /*6650*/  F2FP.BF16.F32.PACK_AB R64, R227, R224 ;  /* 0x000000e0e340723e */ /* 0x000fe200000010ff */
[----:B------:R-:W-:Y:S01]  /*6660*/  FMUL.FTZ R224, R224, UR13 ;  /* 0x0000000de0e07c20 */ /* 0x000fe20008410000 */
[----:B------:R-:W-:-:S02]  /*6670*/  FSEL R160, R226, RZ, P6 ;  /* 0x000000ffe2a07208 */ /* 0x000fc40003000000 */
[----:B------:R-:W-:Y:S02]  /*6680*/  LOP3.LUT P6, RZ, R246, 0xff00, RZ, 0xc0, !PT ;  /* 0x0000ff00f6ff7812 */ /* 0x000fe400078cc0ff */
[----:B------:R-:W-:Y:S02]  /*6690*/  F2FP.BF16.F32.PACK_AB R133, R167, R166 ;  /* 0x000000a6a785723e */ /* 0x000fe400000010ff */
        /* <DEDUP_REMOVED lines=8> */
.L_x_502:
[----:B-1----:R-:W-:Y:S01]  /*6720*/  FFMA.FTZ R132, R223, R164, R165 ;  /* 0x000000a4df847223 */ /* 0x002fe200000100a5 */
[----:B------:R-:W-:-:S03]  /*6730*/  LOP3.LUT P6, RZ, R237, 0xff0000, RZ, 0xc0, !PT ;  /* 0x00ff0000edff7812 */ /* 0x000fc600078cc0ff */
[----:B------:R-:W-:Y:S01]  /*6740*/  FADD.FTZ R133, R221, -R132 ;  /* 0x80000084dd857221 */ /* 0x000fe20000010000 */
[----:B------:R-:W-:-:S03]  /*6750*/  FFMA.FTZ R132, R170, R164, R165 ;  /* 0x000000a4aa847223 */ /* 0x000fc600000100a5 */
[----:B-----5:R-:W-:Y:S01]  /*6760*/  FMUL.FTZ R133, R210, R133 ;  /* 0x00000085d2857220 */ /* 0x020fe20000410000 */
[----:B------:R-:W-:-:S03]  /*6770*/  FADD.FTZ R135, R169, -R132 ;  /* 0x80000084a9877221 */ /* 0x000fc60000010000 */
[----:B------:R-:W-:Y:S01]  /*6780*/  FMUL.FTZ R133, R133, UR13 ;  /* 0x0000000d85857c20 */ /* 0x000fe20008410000 */
[----:B------:R-:W-:-:S04]  /*6790*/  FMUL.FTZ R132, R210, R135 ;  /* 0x00000087d2847220 */ /* 0x000fc80000410000 */
[----:B------:R-:W-:Y:S01]  /*67a0*/  FSEL R163, R133, RZ, P6 ;  /* 0x000000ff85a37208 */ /* 0x000fe20003000000 */
[----:B------:R-:W-:Y:S01]  /*67b0*/  FMUL.FTZ R132, R132, UR13 ;  /* 0x0000000d84847c20 */ /* 0x000fe20008410000 */
        /* <DEDUP_REMOVED lines=9> */
[----:B------:R-:W-:Y:S01]  /*6850*/  FMUL.FTZ R162, R133, UR13 ;  /* 0x0000000d85a27c20 */ /* 0x000fe20008410000 */
[----:B------:R-:W-:Y:S01]  /*6860*/  F2FP.BF16.F32.PACK_AB R135, R134, R135 ;  /* 0x000000878687723e */ /* 0x000fe200000010ff */
[----:B------:R-:W-:Y:S01]  /*6870*/  FFMA.FTZ R133, R189, R164, R165 ;  /* 0x000000a4bd857223 */ /* 0x000fe200000100a5 */
[----:B------:R-:W-:-:S03]  /*6880*/  ISETP.GE.U32.AND.EX P6, PT, R237, 0x1000000, PT, P6 ;  /* 0x01000000ed00780c */ /* 0x000fc60003fc6160 */
[----:B------:R-:W-:Y:S01]  /*6890*/  FADD.FTZ R133, R190, -R133 ;  /* 0x80000085be857221 */ /* 0x000fe20000010000 */
[----:B------:R-:W-:Y:S02]  /*68a0*/  FSEL R132, R132, RZ, P6 ;  /* 0x000000ff84847208 */ /* 0x000fe40003000000 */
[----:B------:R-:W-:Y:S01]  /*68b0*/  LOP3.LUT P6, RZ, R247, 0xff, RZ, 0xc0, !PT ;  /* 0x000000fff7ff7812 */ /* 0x000fe200078cc0ff */
[----:B------:R-:W-:Y:S01]  /*68c0*/  FMUL.FTZ R133, R210, R133 ;  /* 0x00000085d2857220 */ /* 0x000fe20000410000 */
[----:B------:R-:W-:Y:S01]  /*68d0*/  F2FP.BF16.F32.PACK_AB R163, R132, R163 ;  /* 0x000000a384a3723e */ /* 0x000fe200000010ff */
[-CC-:B------:R-:W-:Y:S01]  /*68e0*/  FFMA.FTZ R132, R20, R164.reuse, R165.reuse ;  /* 0x000000a414847223 */ /* 0x180fe200000100a5 */
[----:B------:R-:W-:Y:S01]  /*68f0*/  FSEL R134, R162, RZ, P6 ;  /* 0x000000ffa2867208 */ /* 0x000fe20003000000 */
[----:B------:R-:W-:Y:S01]  /*6900*/  FMUL.FTZ R133, R133, UR13 ;  /* 0x0000000d85857c20 */ /* 0x000fe20008410000 */
[----:B------:R-:W-:Y:S01]  /*6910*/  LOP3.LUT P6, RZ, R247, 0xff00, RZ, 0xc0, !PT ;  /* 0x0000ff00f7ff7812 */ /* 0x000fe200078cc0ff */
[----:B------:R-:W-:Y:S01]  /*6920*/  FADD.FTZ R161, R19, -R132 ;  /* 0x8000008413a17221 */ /* 0x000fe20000010000 */
[----:B------:R-:W-:-:S03]  /*6930*/  FFMA.FTZ R132, R18, R164, R165 ;  /* 0x000000a412847223 */ /* 0x000fc600000100a5 */
[----:B------:R-:W-:-:S04]  /*6940*/  FMUL.FTZ R161, R210, R161 ;  /* 0x000000a1d2a17220 */ /* 0x000fc80000410000 */
[----:B0-----:R-:W-:-:S05]  /*6950*/  FMUL.FTZ R167, R161, UR13 ;  /* 0x0000000da1a77c20 */ /* 0x001fca0008410000 */
[----:B------:R-:W-:Y:S02]  /*6960*/  FSEL R161, R167, RZ, P6 ;  /* 0x000000ffa7a17208 */ /* 0x000fe40003000000 */
[----:B------:R-:W-:Y:S02]  /*6970*/  LOP3.LUT P6, RZ, R237, 0xff, RZ, 0xc0, !PT ;  /* 0x000000ffedff7812 */ /* 0x000fe400078cc0ff */
[----:B------:R-:W-:Y:S01]  /*6980*/  F2FP.BF16.F32.PACK_AB R134, R161, R134 ;  /* 0x00000086a186723e */ /* 0x000fe200000010ff */
[----:B------:R-:W-:Y:S01]  /*6990*/  FADD.FTZ R161, R17, -R132 ;  /* 0x8000008411a17221 */ /* 0x000fe20000010000 */
[----:B------:R-:W-:Y:S01]  /*69a0*/  FSEL R162, R162, RZ, P6 ;  /* 0x000000ffa2a27208 */ /* 0x000fe20003000000 */
[-CC-:B------:R-:W-:Y:S01]  /*69b0*/  FFMA.FTZ R132, R16, R164.reuse, R165.reuse ;  /* 0x000000a410847223 */ /* 0x180fe200000100a5 */
[----:B------:R-:W-:Y:S01]  /*69c0*/  LOP3.LUT P6, RZ, R237, 0xff00, RZ, 0xc0, !PT ;  /* 0x0000ff00edff7812 */ /* 0x000fe200078cc0ff */
[----:B------:R-:W-:Y:S02]  /*69d0*/  FMUL.FTZ R160, R210, R161 ;  /* 0x000000a1d2a07220 */ /* 0x000fe40000410000 */
[----:B------:R-:W-:Y:S01]  /*69e0*/  FADD.FTZ R227, R15, -R132 ;  /* 0x800000840fe37221 */ /* 0x000fe20000010000 */
[----:B------:R-:W-:Y:S01]  /*69f0*/  FSEL R167, R167, RZ, P6 ;  /* 0x000000ffa7a77208 */ /* 0x000fe20003000000 */
[----:B------:R-:W-:Y:S01]  /*6a00*/  FMUL.FTZ R224, R160, UR13 ;  /* 0x0000000da0e07c20 */ /* 0x000fe20008410000 */
[----:B------:R-:W-:Y:S01]  /*6a10*/  LOP3.LUT P6, RZ, R236, 0xff0000, RZ, 0xc0, !PT ;  /* 0x00ff0000ecff7812 */ /* 0x000fe200078cc0ff */
[----:B------:R-:W-:Y:S01]  /*6a20*/  FMUL.FTZ R160, R210, R227 ;  /* 0x000000e3d2a07220 */ /* 0x000fe20000410000 */
[----:B------:R-:W-:Y:S01]  /*6a30*/  FFMA.FTZ R227, R175, R164, R165 ;  /* 0x000000a4afe37223 */ /* 0x000fe200000100a5 */
[----:B------:R-:W-:-:S02]  /*6a40*/  F2FP.BF16.F32.PACK_AB R162, R167, R162 ;  /* 0x000000a2a7a2723e */ /* 0x000fc400000010ff */
[----:B------:R-:W-:Y:S01]  /*6a50*/  FSEL R161, R133, RZ, P6 ;  /* 0x000000ff85a17208 */ /* 0x000fe20003000000 */
[----:B------:R-:W-:Y:S01]  /*6a60*/  FMUL.FTZ R166, R160, UR13 ;  /* 0x0000000da0a67c20 */ /* 0x000fe20008410000 */
[----:B------:R-:W-:Y:S01]  /*6a70*/  LOP3.LUT P6, RZ, R246, 0xff0000, RZ, 0xc0, !PT ;  /* 0x00ff0000f6ff7812 */ /* 0x000fe200078cc0ff */
[----:B------:R-:W-:-:S03]  /*6a80*/  FADD.FTZ R227, R178, -R227 ;  /* 0x800000e3b2e37221 */ /* 0x000fc60000010000 */
[----:B------:R-:W-:Y:S01]  /*6a90*/  FSEL R133, R133, RZ, P6 ;  /* 0x000000ff85857208 */ /* 0x000fe20003000000 */
[----:B------:R-:W-:Y:S01]  /*6aa0*/  FMUL.FTZ R227, R210, R227 ;  /* 0x000000e3d2e37220 */ /* 0x000fe20000410000 */
[----:B------:R-:W-:-:S03]  /*6ab0*/  LOP3.LUT P6, RZ, R236, 0xff000000, RZ, 0xc0, !PT ;  /* 0xff000000ecff7812 */ /* 0x000fc600078cc0ff */
[----:B------:R-:W-:Y:S01]  /*6ac0*/  FMUL.FTZ R227, R227, UR13 ;  /* 0x0000000de3e37c20 */ /* 0x000fe20008410000 */
        /* <DEDUP_REMOVED lines=16> */
.L_x_498:
[----:B------:R-:W-:-:S04]  /*6bd0*/  UISETP.NE.U32.AND UP0, UPT, UR20, URZ, UPT ;  /* 0x000000ff1400728c */ /* 0x000fc8000bf05070 */
[----:B------:R-:W-:-:S09]  /*6be0*/  UISETP.NE.AND.EX UP0, UPT, UR21, URZ, UPT, UP0 ;  /* 0x000000ff1500728c */ /* 0x000fd2000bf05300 */
[----:B------:R-:W-:Y:S05]  /*6bf0*/  BRA.U !UP0, `(.L_x_503) ;  /* 0x00000009082c7547 */ /* 0x000fea000b800000 */
[----:B------:R-:W-:-:S04]  /*6c00*/  UISETP.NE.U32.AND UP0, UPT, UR6, URZ, UPT ;  /* 0x000000ff0600728c */ /* 0x000fc8000bf05070 */
[----:B------:R-:W-:-:S09]  /*6c10*/  UISETP.NE.AND.EX UP0, UPT, UR7, URZ, UPT, UP0 ;  /* 0x000000ff0700728c */ /* 0x000fd2000bf05300 */
[----:B------:R-:W-:Y:S05]  /*6c20*/  BRA.U !UP0, `(.L_x_504) ;  /* 0x0000000508187547 */ /* 0x000fea000b800000 */
[-C--:B-1----:R-:W-:Y:S01]  /*6c30*/  FFMA.FTZ R64, R170, R164.reuse, R165 ;  /* 0x000000a4aa407223 */ /* 0x082fe200000100a5 */
[----:B------:R-:W-:Y:S01]  /*6c40*/  PRMT R65, R35, 0x7632, R65 ;  /* 0x0000763223417816 */ /* 0x000fe20000000041 */
[-CC-:B------:R-:W-:Y:S01]  /*6c50*/  FFMA.FTZ R66, R20, R164.reuse, R165.reuse ;  /* 0x000000a414427223 */ /* 0x180fe200000100a5 */
[----:B------:R-:W-:Y:S01]  /*6c60*/  PRMT R160, R33, 0x7632, R160 ;  /* 0x0000763221a07816 */ /* 0x000fe200000000a0 */
[--C-:B------:R-:W-:Y:S01]  /*6c70*/  FADD.FTZ R67, R169, -R64.reuse ;  /* 0x80000040a9437221 */ /* 0x100fe20000010000 */
[C---:B------:R-:W-:Y:S01]  /*6c80*/  PRMT R64, R34.reuse, 0x7632, R64 ;  /* 0x0000763222407816 */ /* 0x040fe20000000040 */
[----:B------:R-:W-:Y:S01]  /*6c90*/  IMAD.U32 R227, R34, 0x10000, RZ ;  /* 0x0001000022e37824 */ /* 0x000fe200078e00ff */
[----:B------:R-:W-:Y:S01]  /*6ca0*/  SHF.L.U32 R161, R65, 0x10, RZ ;  /* 0x0000001041a17819 */ /* 0x000fe200000006ff */
[----:B------:R-:W-:Y:S01]  /*6cb0*/  FADD.FTZ R65, R19, -R66 ;  /* 0x8000004213417221 */ /* 0x000fe20000010000 */
[-C--:B------:R-:W-:Y:S01]  /*6cc0*/  FFMA.FTZ R66, R16, R164.reuse, R165 ;  /* 0x000000a410427223 */ /* 0x080fe200000100a5 */
[----:B------:R-:W-:Y:S01]  /*6cd0*/  IMAD.U32 R64, R64, 0x10000, RZ ;  /* 0x0001000040407824 */ /* 0x000fe200078e00ff */
[----:B0-----:R-:W-:Y:S01]  /*6ce0*/  SHF.L.U32 R167, R160, 0x10, RZ ;  /* 0x00000010a0a77819 */ /* 0x001fe200000006ff */
[C---:B-----5:R-:W-:Y:S01]  /*6cf0*/  FFMA.FTZ R67, R210.reuse, R67, R161 ;  /* 0x00000043d2437223 */ /* 0x060fe200000100a1 */
[----:B------:R-:W-:Y:S01]  /*6d00*/  FADD.FTZ R161, R15, -R66 ;  /* 0x800000420fa17221 */ /* 0x000fe20000010000 */
[----:B------:R-:W-:Y:S01]  /*6d10*/  FFMA.FTZ R65, R210, R65, R64 ;  /* 0x00000041d2417223 */ /* 0x000fe20000010040 */
[-CC-:B------:R-:W-:Y:S01]  /*6d20*/  FFMA.FTZ R64, R18, R164.reuse, R165.reuse ;  /* 0x000000a412407223 */ /* 0x180fe200000100a5 */
[----:B------:R-:W-:Y:S01]  /*6d30*/  FFMA.FTZ R66, R223, R164, R165 ;  /* 0x000000a4df427223 */ /* 0x000fe200000100a5 */
[----:B------:R-:W-:-:S02]  /*6d40*/  ISETP.GE.U32.AND P6, PT, R236, RZ, PT ;  /* 0x000000ffec00720c */ /* 0x000fc40003fc6070 */
[--C-:B------:R-:W-:Y:S01]  /*6d50*/  FADD.FTZ R163, R17, -R64.reuse ;  /* 0x8000004011a37221 */ /* 0x100fe20000010000 */
[----:B------:R-:W-:Y:S02]  /*6d60*/  PRMT R64, R32, 0x7632, R64 ;  /* 0x0000763220407816 */ /* 0x000fe40000000040 */
[----:B------:R-:W-:-:S03]  /*6d70*/  ISETP.GE.U32.AND.EX P6, PT, R237, 0x1000000, PT, P6 ;  /* 0x01000000ed00780c */ /* 0x000fc60003fc6160 */
[----:B------:R-:W-:Y:S02]  /*6d80*/  IMAD.U32 R160, R64, 0x10000, RZ ;  /* 0x0001000040a07824 */ /* 0x000fe400078e00ff */
[C---:B------:R-:W-:Y:S01]  /*6d90*/  FFMA.FTZ R64, R210.reuse, R163, R167 ;  /* 0x000000a3d2407223 */ /* 0x040fe200000100a7 */
[----:B------:R-:W-:Y:S01]  /*6da0*/  SHF.L.U32 R163, R35, 0x10, RZ ;  /* 0x0000001023a37819 */ /* 0x000fe200000006ff */
[----:B------:R-:W-:Y:S01]  /*6db0*/  FFMA.FTZ R160, R210, R161, R160 ;  /* 0x000000a1d2a07223 */ /* 0x000fe200000100a0 */
[----:B------:R-:W-:-:S04]  /*6dc0*/  FADD.FTZ R161, R221, -R66 ;  /* 0x80000042dda17221 */ /* 0x000fc80000010000 */
[----:B------:R-:W-:Y:S01]  /*6dd0*/  FFMA.FTZ R66, R210, R161, R163 ;  /* 0x000000a1d2427223 */ /* 0x000fe200000100a3 */
[-C--:B------:R-:W-:Y:S01]  /*6de0*/  FFMA.FTZ R161, R207, R164.reuse, R165 ;  /* 0x000000a4cfa17223 */ /* 0x080fe200000100a5 */
[----:B------:R-:W-:Y:S02]  /*6df0*/  FMUL.FTZ R163, R67, UR13 ;  /* 0x0000000d43a37c20 */ /* 0x000fe40008410000 */
[----:B------:R-:W-:Y:S01]  /*6e00*/  FMUL.FTZ R224, R66, UR13 ;  /* 0x0000000d42e07c20 */ /* 0x000fe20008410000 */
[----:B------:R-:W-:Y:S01]  /*6e10*/  FADD.FTZ R167, R206, -R161 ;  /* 0x800000a1cea77221 */ /* 0x000fe20000010000 */
[----:B------:R-:W-:Y:S01]  /*6e20*/  FFMA.FTZ R161, R189, R164, R165 ;  /* 0x000000a4bda17223 */ /* 0x000fe200000100a5 */
[----:B------:R-:W-:Y:S02]  /*6e30*/  F2FP.BF16.F32.PACK_AB R67, R67, R66 ;  /* 0x000000424343723e */ /* 0x000fe400000010ff */
[----:B------:R-:W-:Y:S01]  /*6e40*/  SHF.L.U32 R66, R33, 0x10, RZ ;  /* 0x0000001021427819 */ /* 0x000fe200000006ff */
[----:B------:R-:W-:Y:S01]  /*6e50*/  FADD.FTZ R161, R190, -R161 ;  /* 0x800000a1bea17221 */ /* 0x000fe20000010000 */
        /* <DEDUP_REMOVED lines=16> */
[----:B------:R-:W-:Y:S02]  /*6f60*/  LOP3.LUT P6, RZ, R236, 0xff0000, RZ, 0xc0, !PT ;  /* 0x00ff0000ecff7812 */ /* 0x000fe400078cc0ff */
[----:B------:R-:W-:Y:S01]  /*6f70*/  F2FP.BF16.F32.PACK_AB R65, R64, R227 ;  /* 0x000000e34041723e */ /* 0x000fe200000010ff */
[----:B------:R-:W-:Y:S02]  /*6f80*/  IMAD.U32 R227, R32, 0x10000, RZ ;  /* 0x0001000020e37824 */ /* 0x000fe400078e00ff */
[----:B------:R-:W-:Y:S01]  /*6f90*/  FMUL.FTZ R64, R64, UR13 ;  /* 0x0000000d40407c20 */ /* 0x000fe20008410000 */
        /* <DEDUP_REMOVED lines=15> */
.L_x_504:
[----:B-1----:R-:W-:Y:S01]  /*7090*/  PRMT R160, R35, 0x7632, R160 ;  /* 0x0000763223a07816 */ /* 0x002fe200000000a0 */
[-CC-:B------:R-:W-:Y:S01]  /*70a0*/  FFMA.FTZ R162, R170, R164.reuse, R165.reuse ;  /* 0x000000a4aaa27223 */ /* 0x180fe200000100a5 */
[-CC-:B0-----:R-:W-:Y:S01]  /*70b0*/  FFMA.FTZ R166, R223, R164.reuse, R165.reuse ;  /* 0x000000a4dfa67223 */ /* 0x181fe200000100a5 */
[----:B------:R-:W-:Y:S02]  /*70c0*/  SHF.L.U32 R229, R35, 0x10, RZ ;  /* 0x0000001023e57819 */ /* 0x000fe400000006ff */
[----:B------:R-:W-:Y:S01]  /*70d0*/  SHF.L.U32 R163, R160, 0x10, RZ ;  /* 0x00000010a0a37819 */ /* 0x000fe200000006ff */
[----:B------:R-:W-:Y:S01]  /*70e0*/  FADD.FTZ R161, R169, -R162 ;  /* 0x800000a2a9a17221 */ /* 0x000fe20000010000 */
[----:B------:R-:W-:Y:S01]  /*70f0*/  PRMT R160, R34, 0x7632, R160 ;  /* 0x0000763222a07816 */ /* 0x000fe200000000a0 */
[----:B------:R-:W-:Y:S01]  /*7100*/  FFMA.FTZ R162, R20, R164, R165 ;  /* 0x000000a414a27223 */ /* 0x000fe200000100a5 */
[----:B------:R-:W-:Y:S01]  /*7110*/  FADD.FTZ R227, R221, -R166 ;  /* 0x800000a6dde37221 */ /* 0x000fe20000010000 */
[----:B-----5:R-:W-:Y:S01]  /*7120*/  FFMA.FTZ R161, R210, R161, R163 ;  /* 0x000000a1d2a17223 */ /* 0x020fe200000100a3 */
[----:B------:R-:W-:Y:S01]  /*7130*/  LOP3.LUT P6, RZ, R237, 0xff0000, RZ, 0xc0, !PT ;  /* 0x00ff0000edff7812 */ /* 0x000fe200078cc0ff */
[----:B------:R-:W-:-:S02]  /*7140*/  IMAD.U32 R166, R160, 0x10000, RZ ;  /* 0x00010000a0a67824 */ /* 0x000fc400078e00ff */
[----:B------:R-:W-:Y:S01]  /*7150*/  FADD.FTZ R167, R19, -R162 ;  /* 0x800000a213a77221 */ /* 0x000fe20000010000 */
[----:B------:R-:W-:Y:S01]  /*7160*/  PRMT R160, R33, 0x7632, R160 ;  /* 0x0000763221a07816 */ /* 0x000fe200000000a0 */
[-C--:B------:R-:W-:Y:S01]  /*7170*/  FFMA.FTZ R162, R18, R164.reuse, R165 ;  /* 0x000000a412a27223 */ /* 0x080fe200000100a5 */
[----:B------:R-:W-:Y:S01]  /*7180*/  FFMA.FTZ R227, R210, R227, R229 ;  /* 0x000000e3d2e37223 */ /* 0x000fe200000100e5 */
[----:B------:R-:W-:Y:S01]  /*7190*/  FMUL.FTZ R224, R161, UR13 ;  /* 0x0000000da1e07c20 */ /* 0x000fe20008410000 */
[----:B------:R-:W-:Y:S01]  /*71a0*/  PRMT R161, R32, 0x7632, R161 ;  /* 0x0000763220a17816 */ /* 0x000fe200000000a1 */
[----:B------:R-:W-:Y:S02]  /*71b0*/  IMAD.U32 R160, R160, 0x10000, RZ ;  /* 0x00010000a0a07824 */ /* 0x000fe400078e00ff */
[----:B------:R-:W-:Y:S01]  /*71c0*/  FADD.FTZ R163, R17, -R162 ;  /* 0x800000a211a37221 */ /* 0x000fe20000010000 */
[----:B------:R-:W-:Y:S01]  /*71d0*/  FMUL.FTZ R227, R227, UR13 ;  /* 0x0000000de3e37c20 */ /* 0x000fe20008410000 */
[----:B------:R-:W-:Y:S01]  /*71e0*/  FFMA.FTZ R162, R210, R167, R166 ;  /* 0x000000a7d2a27223 */ /* 0x000fe200000100a6 */
[----:B------:R-:W-:Y:S01]  /*71f0*/  SHF.L.U32 R167, R34, 0x10, RZ ;  /* 0x0000001022a77819 */ /* 0x000fe200000006ff */
[----:B------:R-:W-:Y:S01]  /*7200*/  FFMA.FTZ R160, R210, R163, R160 ;  /* 0x000000a3d2a07223 */ /* 0x000fe200000100a0 */
[-CC-:B------:R-:W-:Y:S01]  /*7210*/  FFMA.FTZ R163, R207, R164.reuse, R165.reuse ;  /* 0x000000a4cfa37223 */ /* 0x180fe200000100a5 */
[----:B------:R-:W-:Y:S01]  /*7220*/  FSEL R227, R227, RZ, P6 ;  /* 0x000000ffe3e37208 */ /* 0x000fe20003000000 */
[----:B------:R-:W-:Y:S01]  /*7230*/  FFMA.FTZ R166, R16, R164, R165 ;  /* 0x000000a410a67223 */ /* 0x000fe200000100a5 */
[----:B------:R-:W-:Y:S01]  /*7240*/  ISETP.GE.U32.AND P6, PT, R236, RZ, PT ;  /* 0x000000ffec00720c */ /* 0x000fe20003fc6070 */
[----:B------:R-:W-:Y:S01]  /*7250*/  FADD.FTZ R163, R206, -R163 ;  /* 0x800000a3cea37221 */ /* 0x000fe20000010000 */
[----:B------:R-:W-:-:S02]  /*7260*/  IMAD.U32 R229, R32, 0x10000, RZ ;  /* 0x0001000020e57824 */ /* 0x000fc400078e00ff */
[----:B------:R-:W-:Y:S01]  /*7270*/  ISETP.GE.U32.AND.EX P6, PT, R237, 0x1000000, PT, P6 ;  /* 0x01000000ed00780c */ /* 0x000fe20003fc6160 */
[----:B------:R-:W-:Y:S01]  /*7280*/  FFMA.FTZ R167, R210, R163, R167 ;  /* 0x000000a3d2a77223 */ /* 0x000fe200000100a7 */
[----:B------:R-:W-:Y:S02]  /*7290*/  IMAD.U32 R163, R161, 0x10000, RZ ;  /* 0x00010000a1a37824 */ /* 0x000fe400078e00ff */
[----:B------:R-:W-:Y:S01]  /*72a0*/  FADD.FTZ R161, R15, -R166 ;  /* 0x800000a60fa17221 */ /* 0x000fe20000010000 */
[----:B------:R-:W-:Y:S01]  /*72b0*/  FSEL R224, R224, RZ, P6 ;  /* 0x000000ffe0e07208 */ /* 0x000fe20003000000 */
[----:B------:R-:W-:Y:S01]  /*72c0*/  FMUL.FTZ R166, R167, UR13 ;  /* 0x0000000da7a67c20 */ /* 0x000fe20008410000 */
[----:B------:R-:W-:Y:S01]  /*72d0*/  FFMA.FTZ R167, R189, R164, R165 ;  /* 0x000000a4bda77223 */ /* 0x000fe200000100a5 */
[----:B------:R-:W-:Y:S01]  /*72e0*/  FFMA.FTZ R161, R210, R161, R163 ;  /* 0x000000a1d2a17223 */ /* 0x000fe200000100a3 */
[----:B------:R-:W-:Y:S01]  /*72f0*/  F2FP.BF16.F32.PACK_AB R163, R224, R227 ;  /* 0x000000e3e0a3723e */ /* 0x000fe200000010ff */
[----:B------:R-:W-:Y:S01]  /*7300*/  FMUL.FTZ R224, R162, UR13 ;  /* 0x0000000da2e07c20 */ /* 0x000fe20008410000 */
[----:B------:R-:W-:Y:S01]  /*7310*/  LOP3.LUT P6, RZ, R237, 0xff, RZ, 0xc0, !PT ;  /* 0x000000ffedff7812 */ /* 0x000fe200078cc0ff */
[----:B------:R-:W-:Y:S01]  /*7320*/  FADD.FTZ R167, R190, -R167 ;  /* 0x800000a7bea77221 */ /* 0x000fe20000010000 */
[----:B------:R-:W-:Y:S01]  /*7330*/  SHF.L.U32 R227, R33, 0x10, RZ ;  /* 0x0000001021e37819 */ /* 0x000fe200000006ff */
[----:B------:R-:W-:Y:S01]  /*7340*/  FMUL.FTZ R161, R161, UR13 ;  /* 0x0000000da1a17c20 */ /* 0x000fe20008410000 */
[----:B------:R-:W-:-:S02]  /*7350*/  FSEL R162, R166, RZ, P6 ;  /* 0x000000ffa6a27208 */ /* 0x000fc40003000000 */
[----:B------:R-:W-:Y:S01]  /*7360*/  LOP3.LUT P6, RZ, R237, 0xff00, RZ, 0xc0, !PT ;  /* 0x0000ff00edff7812 */ /* 0x000fe200078cc0ff */
[----:B------:R-:W-:Y:S01]  /*7370*/  FFMA.FTZ R166, R210, R167, R227 ;  /* 0x000000a7d2a67223 */ /* 0x000fe200000100e3 */
[----:B------:R-:W-:Y:S02]  /*7380*/  FFMA.FTZ R227, R175, R164, R165 ;  /* 0x000000a4afe37223 */ /* 0x000fe400000100a5 */
[----:B------:R-:W-:Y:S01]  /*7390*/  FSEL R167, R224, RZ, P6 ;  /* 0x000000ffe0a77208 */ /* 0x000fe20003000000 */
[----:B------:R-:W-:Y:S01]  /*73a0*/  FMUL.FTZ R166, R166, UR13 ;  /* 0x0000000da6a67c20 */ /* 0x000fe20008410000 */
[----:B------:R-:W-:Y:S01]  /*73b0*/  LOP3.LUT P6, RZ, R236, 0xff0000, RZ, 0xc0, !PT ;  /* 0x00ff0000ecff7812 */ /* 0x000fe200078cc0ff */
[----:B------:R-:W-:Y:S01]  /*73c0*/  FMUL.FTZ R224, R160, UR13 ;  /* 0x0000000da0e07c20 */ /* 0x000fe20008410000 */
[----:B------:R-:W-:Y:S01]  /*73d0*/  FADD.FTZ R227, R178, -R227 ;  /* 0x800000e3b2e37221 */ /* 0x000fe20000010000 */
[----:B------:R-:W-:Y:S02]  /*73e0*/  F2FP.BF16.F32.PACK_AB R162, R167, R162 ;  /* 0x000000a2a7a2723e */ /* 0x000fe400000010ff */
[----:B------:R-:W-:Y:S01]  /*73f0*/  FSEL R160, R166, RZ, P6 ;  /* 0x000000ffa6a07208 */ /* 0x000fe20003000000 */
[----:B------:R-:W-:Y:S01]  /*7400*/  FFMA.FTZ R227, R210, R227, R229 ;  /* 0x000000e3d2e37223 */ /* 0x000fe200000100e5 */
[----:B------:R-:W-:-:S03]  /*7410*/  LOP3.LUT P6, RZ, R236, 0xff000000, RZ, 0xc0, !PT ;  /* 0xff000000ecff7812 */ /* 0x000fc600078cc0ff */
[----:B------:R-:W-:Y:S01]  /*7420*/  FMUL.FTZ R227, R227, UR13 ;  /* 0x0000000de3e37c20 */ /* 0x000fe20008410000 */
        /* <DEDUP_REMOVED lines=8> */
.L_x_503:
[----:B------:R-:W-:-:S04]  /*74b0*/  UISETP.NE.U32.AND UP0, UPT, UR6, URZ, UPT ;  /* 0x000000ff0600728c */ /* 0x000fc8000bf05070 */
[----:B------:R-:W-:-:S09]  /*74c0*/  UISETP.NE.AND.EX UP0, UPT, UR7, URZ, UPT, UP0 ;  /* 0x000000ff0700728c */ /* 0x000fd2000bf05300 */
[----:B------:R-:W-:Y:S05]  /*74d0*/  BRA.U !UP0, `(.L_x_505) ;  /* 0x0000000108e87547 */ /* 0x000fea000b800000 */
[-CC-:B-1----:R-:W-:Y:S01]  /*74e0*/  FFMA.FTZ R64, R223, R164.reuse, R165.reuse ;  /* 0x000000a4df407223 */ /* 0x182fe200000100a5 */
        /* <DEDUP_REMOVED lines=21> */
[----:B------:R-:W-:Y:S01]  /*7640*/  FMUL.FTZ R160, R210, R161 ;  /* 0x000000a1d2a07220 */ /* 0x000fe20000410000 */
[----:B------:R-:W-:Y:S01]  /*7650*/  FADD.FTZ R229, R17, -R64 ;  /* 0x8000004011e57221 */ /* 0x000fe20000010000 */
[----:B------:R-:W-:Y:S01]  /*7660*/  FMUL.FTZ R162, R65, UR13 ;  /* 0x0000000d41a27c20 */ /* 0x000fe20008410000 */
[-CC-:B------:R-:W-:Y:S01]  /*7670*/  FFMA.FTZ R64, R16, R164.reuse, R165.reuse ;  /* 0x000000a410407223 */ /* 0x180fe200000100a5 */
[C---:B------:R-:W-:Y:S01]  /*7680*/  FMUL.FTZ R161, R160.reuse, UR13 ;  /* 0x0000000da0a17c20 */ /* 0x040fe20008410000 */
[----:B------:R-:W-:Y:S01]  /*7690*/  F2FP.BF16.F32.PACK_AB R66, R160, R65 ;  /* 0x00000041a042723e */ /* 0x000fe200000010ff */
[-C--:B------:R-:W-:Y:S01]  /*76a0*/  FFMA.FTZ R65, R189, R164.reuse, R165 ;  /* 0x000000a4bd417223 */ /* 0x080fe200000100a5 */
[----:B------:R-:W-:Y:S01]  /*76b0*/  FSEL R162, R162, RZ, P6 ;  /* 0x000000ffa2a27208 */ /* 0x000fe20003000000 */
[----:B0-----:R-:W-:Y:S01]  /*76c0*/  FMUL.FTZ R166, R210, R229 ;  /* 0x000000e5d2a67220 */ /* 0x001fe20000410000 */
[----:B------:R-:W-:Y:S01]  /*76d0*/  LOP3.LUT P6, RZ, R237, 0xff00, RZ, 0xc0, !PT ;  /* 0x0000ff00edff7812 */ /* 0x000fe200078cc0ff */
[----:B------:R-:W-:Y:S01]  /*76e0*/  FADD.FTZ R227, R190, -R65 ;  /* 0x80000041bee37221 */ /* 0x000fe20000010000 */
[----:B------:R-:W-:-:S02]  /*76f0*/  FFMA.FTZ R65, R175, R164, R165 ;  /* 0x000000a4af417223 */ /* 0x000fc400000100a5 */
[----:B------:R-:W-:Y:S02]  /*7700*/  FSEL R161, R161, RZ, P6 ;  /* 0x000000ffa1a17208 */ /* 0x000fe40003000000 */
[----:B------:R-:W-:Y:S01]  /*7710*/  FADD.FTZ R167, R178, -R65 ;  /* 0x80000041b2a77221 */ /* 0x000fe20000010000 */
[----:B------:R-:W-:Y:S01]  /*7720*/  FMUL.FTZ R65, R210, R227 ;  /* 0x000000e3d2417220 */ /* 0x000fe20000410000 */
[----:B------:R-:W-:Y:S01]  /*7730*/  LOP3.LUT P6, RZ, R236, 0xff0000, RZ, 0xc0, !PT ;  /* 0x00ff0000ecff7812 */ /* 0x000fe200078cc0ff */
[----:B------:R-:W-:Y:S01]  /*7740*/  FADD.FTZ R227, R15, -R64 ;  /* 0x800000400fe37221 */ /* 0x000fe20000010000 */
[----:B------:R-:W-:Y:S01]  /*7750*/  FMUL.FTZ R64, R210, R167 ;  /* 0x000000a7d2407220 */ /* 0x000fe20000410000 */
[----:B------:R-:W-:Y:S01]  /*7760*/  FMUL.FTZ R160, R65, UR13 ;  /* 0x0000000d41a07c20 */ /* 0x000fe20008410000 */
[C---:B------:R-:W-:Y:S01]  /*7770*/  F2FP.BF16.F32.PACK_AB R65, R166.reuse, R65 ;  /* 0x00000041a641723e */ /* 0x040fe200000010ff */
[----:B------:R-:W-:Y:S01]  /*7780*/  FMUL.FTZ R166, R166, UR13 ;  /* 0x0000000da6a67c20 */ /* 0x000fe20008410000 */
[----:B------:R-:W-:Y:S01]  /*7790*/  FMUL.FTZ R227, R210, R227 ;  /* 0x000000e3d2e37220 */ /* 0x000fe20000410000 */
[----:B------:R-:W-:-:S02]  /*77a0*/  F2FP.BF16.F32.PACK_AB R162, R161, R162 ;  /* 0x000000a2a1a2723e */ /* 0x000fc400000010ff */
[----:B------:R-:W-:Y:S02]  /*77b0*/  FSEL R160, R160, RZ, P6 ;  /* 0x000000ffa0a07208 */ /* 0x000fe40003000000 */
[----:B------:R-:W-:-:S04]  /*77c0*/  LOP3.LUT P6, RZ, R236, 0xff000000, RZ, 0xc0, !PT ;  /* 0xff000000ecff7812 */ /* 0x000fc800078cc0ff */
        /* <DEDUP_REMOVED lines=11> */
.L_x_505:
[-CC-:B-1----:R-:W-:Y:S01]  /*7880*/  FFMA.FTZ R160, R223, R164.reuse, R165.reuse ;  /* 0x000000a4dfa07223 */ /* 0x182fe200000100a5 */
[----:B------:R-:W-:Y:S01]  /*7890*/  LOP3.LUT P6, RZ, R237, 0xff0000, RZ, 0xc0, !PT ;  /* 0x00ff0000edff7812 */ /* 0x000fe200078cc0ff */
[-CC-:B0-----:R-:W-:Y:S02]  /*78a0*/  FFMA.FTZ R166, R18, R164.reuse, R165.reuse ;  /* 0x000000a412a67223 */ /* 0x181fe400000100a5 */
        /* <DEDUP_REMOVED lines=8> */
[----:B------:R-:W-:Y:S01]  /*7930*/  ISETP.GE.U32.AND P6, PT, R236, RZ, PT ;  /* 0x000000ffec00720c */ /* 0x000fe20003fc6070 */
[----:B------:R-:W-:-:S03]  /*7940*/  FFMA.FTZ R161, R207, R164, R165 ;  /* 0x000000a4cfa17223 */ /* 0x000fc600000100a5 */
[----:B------:R-:W-:Y:S01]  /*7950*/  ISETP.GE.U32.AND.EX P6, PT, R237, 0x1000000, PT, P6 ;  /* 0x01000000ed00780c */ /* 0x000fe20003fc6160 */
[----:B------:R-:W-:-:S03]  /*7960*/  FADD.FTZ R161, R206, -R161 ;  /* 0x800000a1cea17221 */ /* 0x000fc60000010000 */
[----:B------:R-:W-:Y:S01]  /*7970*/  FSEL R160, R160, RZ, P6 ;  /* 0x000000ffa0a07208 */ /* 0x000fe20003000000 */
[----:B------:R-:W-:Y:S01]  /*7980*/  FMUL.FTZ R161, R210, R161 ;  /* 0x000000a1d2a17220 */ /* 0x000fe20000410000 */
[----:B------:R-:W-:Y:S02]  /*7990*/  LOP3.LUT P6, RZ, R237, 0xff, RZ, 0xc0, !PT ;  /* 0x000000ffedff7812 */ /* 0x000fe400078cc0ff */
[----:B------:R-:W-:Y:S01]  /*79a0*/  F2FP.BF16.F32.PACK_AB R163, R160, R163 ;  /* 0x000000a3a0a3723e */ /* 0x000fe200000010ff */
[-CC-:B------:R-:W-:Y:S01]  /*79b0*/  FFMA.FTZ R160, R20, R164.reuse, R165.reuse ;  /* 0x000000a414a07223 */ /* 0x180fe200000100a5 */
[----:B------:R-:W-:Y:S01]  /*79c0*/  FMUL.FTZ R162, R161, UR13 ;  /* 0x0000000da1a27c20 */ /* 0x000fe20008410000 */
[-CC-:B------:R-:W-:Y:S02]  /*79d0*/  FFMA.FTZ R161, R189, R164.reuse, R165.reuse ;  /* 0x000000a4bda17223 */ /* 0x180fe400000100a5 */
[----:B------:R-:W-:Y:S01]  /*79e0*/  FADD.FTZ R167, R19, -R160 ;  /* 0x800000a013a77221 */ /* 0x000fe20000010000 */
[-C--:B------:R-:W-:Y:S01]  /*79f0*/  FFMA.FTZ R160, R16, R164.reuse, R165 ;  /* 0x000000a410a07223 */ /* 0x080fe200000100a5 */
[----:B------:R-:W-:Y:S01]  /*7a00*/  FADD.FTZ R161, R190, -R161 ;  /* 0x800000a1bea17221 */ /* 0x000fe20000010000 */
[----:B------:R-:W-:Y:S01]  /*7a10*/  FSEL R162, R162, RZ, P6 ;  /* 0x000000ffa2a27208 */ /* 0x000fe20003000000 */
[C---:B------:R-:W-:Y:S01]  /*7a20*/  FMUL.FTZ R224, R210.reuse, R167 ;  /* 0x000000a7d2e07220 */ /* 0x040fe20000410000 */
[----:B------:R-:W-:Y:S01]  /*7a30*/  LOP3.LUT P6, RZ, R237, 0xff00, RZ, 0xc0, !PT ;  /* 0x0000ff00edff7812 */ /* 0x000fe200078cc0ff */
[----:B------:R-:W-:Y:S01]  /*7a40*/  FMUL.FTZ R161, R210, R161 ;  /* 0x000000a1d2a17220 */ /* 0x000fe20000410000 */
[----:B------:R-:W-:Y:S01]  /*7a50*/  FADD.FTZ R167, R17, -R166 ;  /* 0x800000a611a77221 */ /* 0x000fe20000010000 */
[----:B------:R-:W-:Y:S01]  /*7a60*/  FMUL.FTZ R224, R224, UR13 ;  /* 0x0000000de0e07c20 */ /* 0x000fe20008410000 */
[----:B------:R-:W-:Y:S01]  /*7a70*/  FADD.FTZ R227, R15, -R160 ;  /* 0x800000a00fe37221 */ /* 0x000fe20000010000 */
[----:B------:R-:W-:Y:S01]  /*7a80*/  FMUL.FTZ R160, R161, UR13 ;  /* 0x0000000da1a07c20 */ /* 0x000fe20008410000 */
[----:B------:R-:W-:Y:S01]  /*7a90*/  FMUL.FTZ R166, R210, R167 ;  /* 0x000000a7d2a67220 */ /* 0x000fe20000410000 */
[----:B------:R-:W-:Y:S01]  /*7aa0*/  FFMA.FTZ R167, R175, R164, R165 ;  /* 0x000000a4afa77223 */ /* 0x000fe200000100a5 */
[----:B------:R-:W-:Y:S01]  /*7ab0*/  FSEL R161, R224, RZ, P6 ;  /* 0x000000ffe0a17208 */ /* 0x000fe20003000000 */
[----:B------:R-:W-:Y:S01]  /*7ac0*/  FMUL.FTZ R227, R210, R227 ;  /* 0x000000e3d2e37220 */ /* 0x000fe20000410000 */
[----:B------:R-:W-:Y:S01]  /*7ad0*/  LOP3.LUT P6, RZ, R236, 0xff0000, RZ, 0xc0, !PT ;  /* 0x00ff0000ecff7812 */ /* 0x000fe200078cc0ff */
[----:B------:R-:W-:Y:S01]  /*7ae0*/  FMUL.FTZ R224, R166, UR13 ;  /* 0x0000000da6e07c20 */ /* 0x000fe20008410000 */
[----:B------:R-:W-:Y:S01]  /*7af0*/  FADD.FTZ R167, R178, -R167 ;  /* 0x800000a7b2a77221 */ /* 0x000fe20000010000 */
[----:B------:R-:W-:Y:S01]  /*7b00*/  FMUL.FTZ R227, R227, UR13 ;  /* 0x0000000de3e37c20 */ /* 0x000fe20008410000 */
[----:B------:R-:W-:-:S02]  /*7b10*/  FSEL R166, R160, RZ, P6 ;  /* 0x000000ffa0a67208 */ /* 0x000fc40003000000 */
[----:B------:R-:W-:Y:S01]  /*7b20*/  LOP3.LUT P6, RZ, R236, 0xff000000, RZ, 0xc0, !PT ;  /* 0xff000000ecff7812 */ /* 0x000fe200078cc0ff */
[----:B------:R-:W-:Y:S01]  /*7b30*/  FMUL.FTZ R167, R210, R167 ;  /* 0x000000a7d2a77220 */ /* 0x000fe20000410000 */
[----:B------:R-:W-:Y:S02]  /*7b40*/  F2FP.BF16.F32.PACK_AB R162, R161, R162 ;  /* 0x000000a2a1a2723e */ /* 0x000fe400000010ff */
[----:B------:R-:W-:Y:S01]  /*7b50*/  FSEL R229, R224, RZ, P6 ;  /* 0x000000ffe0e57208 */ /* 0x000fe20003000000 */
[----:B------:R-:W-:Y:S01]  /*7b60*/  FMUL.FTZ R167, R167, UR13 ;  /* 0x0000000da7a77c20 */ /* 0x000fe20008410000 */
[----:B------:R-:W-:Y:S02]  /*7b70*/  LOP3.LUT P6, RZ, R236, 0xff00, RZ, 0xc0, !PT ;  /* 0x0000ff00ecff7812 */ /* 0x000fe400078cc0ff */
[----:B------:R-:W-:Y:S02]  /*7b80*/  F2FP.BF16.F32.PACK_AB R161, R229, R166 ;  /* 0x000000a6e5a1723e */ /* 0x000fe400000010ff */
[----:B------:R-:W-:-:S02]  /*7b90*/  FSEL R227, R227, RZ, P6 ;  /* 0x000000ffe3e37208 */ /* 0x000fc40003000000 */
[----:B------:R-:W-:-:S04]  /*7ba0*/  LOP3.LUT P6, RZ, R236, 0xff, RZ, 0xc0, !PT ;  /* 0x000000ffecff7812 */ /* 0x000fc800078cc0ff */
[----:B------:R-:W-:-:S04]  /*7bb0*/  FSEL R160, R167, RZ, P6 ;  /* 0x000000ffa7a07208 */ /* 0x000fc80003000000 */
[----:B------:R-:W-:-:S07]  /*7bc0*/  F2FP.BF16.F32.PACK_AB R160, R227, R160 ;  /* 0x000000a0e3a0723e */ /* 0x000fce00000010ff */
.L_x_501:
[----:B------:R-:W0:Y:S01]  /*7bd0*/  @UP0 LDCU.64 UR4, c[0x0][0x478] ;  /* 0x00008f00ff0407ac */ /* 0x000e220008000a00 */
[----:B------:R-:W1:Y:S01]  /*7be0*/  LDC.64 R226, c[0x0][0x468] ;  /* 0x00011a00ffe27b82 */ /* 0x000e620000000a00 */
[----:B------:R-:W-:Y:S01]  /*7bf0*/  PLOP3.LUT P6, PT, PT, PT, UP0, 0x80, 0x8 ;  /* 0x000000000008781c */ /* 0x000fe20003fcf008 */
[----:B------:R-:W-:-:S06]  /*7c00*/  HFMA2 R229, -RZ, RZ, 0, 9.5367431640625e-07 ;  /* 0x00000010ffe57431 */ /* 0x000fcc00000001ff */
[----:B------:R-:W2:Y:S06]  /*7c10*/  @P0 LDC.64 R166, c[0x0][0x470] ;  /* 0x00011c00ffa60b82 */ /* 0x000eac0000000a00 */
[----:B0-----:R-:W-:Y:S01]  /*7c20*/  @P6 IMAD.WIDE.U32 R228, R8, R229, UR4 ;  /* 0x0000000408e46e25 */ /* 0x001fe2000f8e00e5 */
[----:B------:R-:W-:-:S03]  /*7c30*/  PLOP3.LUT P6, PT, PT, PT, UP0, 0x80, 0x8 ;  /* 0x000000000008781c */ /* 0x000fc60003fcf008 */
[----:B-1----:R-:W-:-:S10]  /*7c40*/  IMAD.WIDE.U32 R226, R8, 0x10, R226 ;  /* 0x0000001008e27825 */ /* 0x002fd400078e00e2 */
[----:B------:R3:W-:Y:S01]  /*7c50*/  @P6 STG.E.128 desc[UR8][R228.64], R64 ;  /* 0x00000040e4006986 */ /* 0x0007e2000c101d08 */
[----:B--2---:R-:W-:-:S03]  /*7c60*/  @P0 IMAD.WIDE.U32 R166, R8, 0x10, R166 ;  /* 0x0000001008a60825 */ /* 0x004fc600078e00a6 */
[----:B------:R3:W-:Y:S01]  /*7c70*/  STG.E.128 desc[UR8][R226.64], R160 ;  /* 0x000000a0e2007986 */ /* 0x0007e2000c101d08 */
[----:B------:R-:W-:-:S03]  /*7c80*/  VIADD R8, R8, 0x20 ;  /* 0x0000002008087836 */ /* 0x000fc60000000000 */
[----:B------:R3:W-:Y:S04]  /*7c90*/  @P0 STG.E.128 desc[UR8][R166.64], R132 ;  /* 0x00000084a6000986 */ /* 0x0007e8000c101d08 */
.L_x_497:
[----:B------:R-:W-:Y:S05]  /*7ca0*/  BSYNC.RECONVERGENT B1 ;  /* 0x0000000000017941 */ /* 0x000fea0003800200 */
.L_x_496:
        /* <DEDUP_REMOVED lines=12> */
[-CC-:B-1-3--:R-:W-:Y:S01]  /*7d70*/  FFMA.FTZ R65, R220, R164.reuse, R165.reuse ;  /* 0x000000a4dc417223 */ /* 0x18afe200000100a5 */
[C---:B------:R-:W-:Y:S01]  /*7d80*/  PRMT R64, R151.reuse, 0x7632, R64 ;  /* 0x0000763297407816 */ /* 0x040fe20000000040 */
[-C--:B------:R-:W-:Y:S01]  /*7d90*/  FFMA.FTZ R66, R172, R164.reuse, R165 ;  /* 0x000000a4ac427223 */ /* 0x080fe200000100a5 */
[----:B------:R-:W-:Y:S01]  /*7da0*/  SHF.L.U32 R161, R151, 0x10, RZ ;  /* 0x0000001097a17819 */ /* 0x000fe200000006ff */
[----:B------:R-:W-:Y:S01]  /*7db0*/  FADD.FTZ R67, R218, -R65 ;  /* 0x80000041da437221 */ /* 0x000fe20000010000 */
[-CC-:B------:R-:W-:Y:S01]  /*7dc0*/  FFMA.FTZ R65, R203, R164.reuse, R165.reuse ;  /* 0x000000a4cb417223 */ /* 0x180fe200000100a5 */
[----:B------:R-:W-:Y:S01]  /*7dd0*/  SHF.L.U32 R133, R64, 0x10, RZ ;  /* 0x0000001040857819 */ /* 0x000fe200000006ff */
[-C--:B------:R-:W-:Y:S01]  /*7de0*/  FFMA.FTZ R227, R177, R164.reuse, R165 ;  /* 0x000000a4b1e37223 */ /* 0x080fe200000100a5 */
[----:B------:R-:W-:Y:S01]  /*7df0*/  PRMT R64, R150, 0x7632, R64 ;  /* 0x0000763296407816 */ /* 0x000fe20000000040 */
[----:B------:R-:W-:Y:S01]  /*7e00*/  FADD.FTZ R135, R202, -R65 ;  /* 0x80000041ca877221 */ /* 0x000fe20000010000 */
[----:B------:R-:W-:Y:S01]  /*7e10*/  FADD.FTZ R65, R171, -R66 ;  /* 0x80000042ab417221 */ /* 0x000fe20000010000 */
[----:B------:R-:W-:Y:S01]  /*7e20*/  LOP3.LUT P6, RZ, R233, 0xff0000, RZ, 0xc0, !PT ;  /* 0x00ff0000e9ff7812 */ /* 0x000fe200078cc0ff */
[----:B------:R-:W-:Y:S01]  /*7e30*/  FFMA.FTZ R66, R24, R164, R165 ;  /* 0x000000a418427223 */ /* 0x000fe200000100a5 */
[----:B-----5:R-:W-:Y:S01]  /*7e40*/  FFMA.FTZ R134, R210, R135, R161 ;  /* 0x00000087d2867223 */ /* 0x020fe200000100a1 */
[----:B------:R-:W-:Y:S01]  /*7e50*/  IMAD.U32 R132, R64, 0x10000, RZ ;  /* 0x0001000040847824 */ /* 0x000fe200078e00ff */
[----:B------:R-:W-:Y:S01]  /*7e60*/  PRMT R64, R149, 0x7632, R64 ;  /* 0x0000763295407816 */ /* 0x000fe20000000040 */
[----:B------:R-:W-:Y:S01]  /*7e70*/  FFMA.FTZ R67, R210, R67, R133 ;  /* 0x00000043d2437223 */ /* 0x000fe20000010085 */
[----:B------:R-:W-:Y:S01]  /*7e80*/  FMUL.FTZ R160, R134, UR13 ;  /* 0x0000000d86a07c20 */ /* 0x000fe20008410000 */
[----:B------:R-:W-:Y:S01]  /*7e90*/  FADD.FTZ R133, R23, -R66 ;  /* 0x8000004217857221 */ /* 0x000fe20000010000 */
[----:B------:R-:W-:Y:S01]  /*7ea0*/  FFMA.FTZ R65, R210, R65, R132 ;  /* 0x00000041d2417223 */ /* 0x000fe20000010084 */
[----:B------:R-:W-:-:S02]  /*7eb0*/  IMAD.U32 R64, R64, 0x10000, RZ ;  /* 0x0001000040407824 */ /* 0x000fc400078e00ff */
[----:B------:R-:W-:Y:S01]  /*7ec0*/  FFMA.FTZ R66, R22, R164, R165 ;  /* 0x000000a416427223 */ /* 0x000fe200000100a5 */
[----:B------:R-:W-:Y:S01]  /*7ed0*/  FSEL R163, R160, RZ, P6 ;  /* 0x000000ffa0a37208 */ /* 0x000fe20003000000 */
[----:B0-----:R-:W-:Y:S01]  /*7ee0*/  FMUL.FTZ R167, R65, UR13 ;  /* 0x0000000d41a77c20 */ /* 0x001fe20008410000 */
[----:B------:R-:W-:Y:S01]  /*7ef0*/  LOP3.LUT P6, RZ, R245, 0xff0000, RZ, 0xc0, !PT ;  /* 0x00ff0000f5ff7812 */ /* 0x000fe200078cc0ff */
[--C-:B------:R-:W-:Y:S01]  /*7f00*/  FFMA.FTZ R132, R210, R133, R64.reuse ;  /* 0x00000085d2847223 */ /* 0x100fe20000010040 */
[----:B------:R-:W-:Y:S01]  /*7f10*/  PRMT R64, R148, 0x7632, R64 ;  /* 0x0000763294407816 */ /* 0x000fe20000000040 */
[----:B------:R-:W-:Y:S01]  /*7f20*/  FADD.FTZ R133, R21, -R66 ;  /* 0x8000004215857221 */ /* 0x000fe20000010000 */
[----:B------:R-:W-:Y:S01]  /*7f30*/  FSEL R160, R160, RZ, P6 ;  /* 0x000000ffa0a07208 */ /* 0x000fe20003000000 */
        /* <DEDUP_REMOVED lines=62> */
.L_x_510:
[-CC-:B-1-3--:R-:W-:Y:S01]  /*8320*/  FFMA.FTZ R133, R203, R164.reuse, R165.reuse ;  /* 0x000000a4cb857223 */ /* 0x18afe200000100a5 */
[C---:B------:R-:W-:Y:S01]  /*8330*/  PRMT R132, R151.reuse, 0x7632, R132 ;  /* 0x0000763297847816 */ /* 0x040fe20000000084 */
[-C--:B------:R-:W-:Y:S01]  /*8340*/  FFMA.FTZ R161, R220, R164.reuse, R165 ;  /* 0x000000a4dca17223 */ /* 0x080fe200000100a5 */
[----:B------:R-:W-:Y:S01]  /*8350*/  SHF.L.U32 R135, R151, 0x10, RZ ;  /* 0x0000001097877819 */ /* 0x000fe200000006ff */
[----:B------:R-:W-:Y:S01]  /*8360*/  FADD.FTZ R133, R202, -R133 ;  /* 0x80000085ca857221 */ /* 0x000fe20000010000 */
[----:B------:R-:W-:Y:S01]  /*8370*/  LOP3.LUT P6, RZ, R233, 0xff0000, RZ, 0xc0, !PT ;  /* 0x00ff0000e9ff7812 */ /* 0x000fe200078cc0ff */
[----:B------:R-:W-:Y:S02]  /*8380*/  IMAD.U32 R132, R132, 0x10000, RZ ;  /* 0x0001000084847824 */ /* 0x000fe400078e00ff */
[----:B------:R-:W-:Y:S01]  /*8390*/  FADD.FTZ R161, R218, -R161 ;  /* 0x800000a1daa17221 */ /* 0x000fe20000010000 */
[----:B-----5:R-:W-:Y:S01]  /*83a0*/  FFMA.FTZ R133, R210, R133, R135 ;  /* 0x00000085d2857223 */ /* 0x020fe20000010087 */
[----:B------:R-:W-:Y:S01]  /*83b0*/  FFMA.FTZ R134, R172, R164, R165 ;  /* 0x000000a4ac867223 */ /* 0x000fe200000100a5 */
[----:B------:R-:W-:-:S02]  /*83c0*/  IMAD.U32 R227, R150, 0x10000, RZ ;  /* 0x0001000096e37824 */ /* 0x000fc400078e00ff */
[--C-:B------:R-:W-:Y:S01]  /*83d0*/  FFMA.FTZ R162, R210, R161, R132.reuse ;  /* 0x000000a1d2a27223 */ /* 0x100fe20000010084 */
[----:B------:R-:W-:Y:S01]  /*83e0*/  FMUL.FTZ R160, R133, UR13 ;  /* 0x0000000d85a07c20 */ /* 0x000fe20008410000 */
[----:B------:R-:W-:Y:S01]  /*83f0*/  PRMT R132, R150, 0x7632, R132 ;  /* 0x0000763296847816 */ /* 0x000fe20000000084 */
[----:B------:R-:W-:Y:S01]  /*8400*/  FADD.FTZ R133, R171, -R134 ;  /* 0x80000086ab857221 */ /* 0x000fe20000010000 */
[----:B------:R-:W-:Y:S01]  /*8410*/  FFMA.FTZ R134, R24, R164, R165 ;  /* 0x000000a418867223 */ /* 0x000fe200000100a5 */
[----:B------:R-:W-:Y:S01]  /*8420*/  FMUL.FTZ R162, R162, UR13 ;  /* 0x0000000da2a27c20 */ /* 0x000fe20008410000 */
[----:B------:R-:W-:Y:S01]  /*8430*/  SHF.L.U32 R135, R132, 0x10, RZ ;  /* 0x0000001084877819 */ /* 0x000fe200000006ff */
[----:B------:R-:W-:Y:S01]  /*8440*/  IMAD.U32 R229, R148, 0x10000, RZ ;  /* 0x0001000094e57824 */ /* 0x000fe200078e00ff */
[----:B------:R-:W-:Y:S01]  /*8450*/  FSEL R163, R160, RZ, P6 ;  /* 0x000000ffa0a37208 */ /* 0x000fe20003000000 */
[----:B------:R-:W-:Y:S01]  /*8460*/  FADD.FTZ R161, R23, -R134 ;  /* 0x8000008617a17221 */ /* 0x000fe20000010000 */
[----:B------:R-:W-:Y:S01]  /*8470*/  LOP3.LUT P6, RZ, R245, 0xff0000, RZ, 0xc0, !PT ;  /* 0x00ff0000f5ff7812 */ /* 0x000fe200078cc0ff */
[----:B------:R-:W-:Y:S01]  /*8480*/  FFMA.FTZ R133, R210, R133, R135 ;  /* 0x00000085d2857223 */ /* 0x000fe20000010087 */
[----:B------:R-:W-:-:S02]  /*8490*/  PRMT R132, R149, 0x7632, R132 ;  /* 0x0000763295847816 */ /* 0x000fc40000000084 */
[----:B------:R-:W-:Y:S02]  /*84a0*/  FSEL R135, R160, RZ, P6 ;  /* 0x000000ffa0877208 */ /* 0x000fe40003000000 */
        /* <DEDUP_REMOVED lines=62> */
.L_x_509:
[----:B-1-3--:R-:W1:Y:S02]  /*8890*/  LDC.64 R132, c[0x0][0x478] ;  /* 0x00011e00ff847b82 */ /* 0x00ae640000000a00 */
[----:B-1----:R-:W-:-:S04]  /*88a0*/  ISETP.NE.U32.AND P1, PT, R132, RZ, PT ;  /* 0x000000ff8400720c */ /* 0x002fc80003f25070 */
[----:B------:R-:W-:-:S13]  /*88b0*/  ISETP.NE.AND.EX P1, PT, R133, RZ, PT, P1 ;  /* 0x000000ff8500720c */ /* 0x000fda0003f25310 */
[----:B------:R-:W-:Y:S05]  /*88c0*/  @!P1 BRA `(.L_x_512) ;  /* 0x00000004003c9947 */ /* 0x000fea0003800000 */
[-CC-:B------:R-:W-:Y:S01]  /*88d0*/  FFMA.FTZ R65, R203, R164.reuse, R165.reuse ;  /* 0x000000a4cb417223 */ /* 0x180fe200000100a5 */
[----:B------:R-:W-:Y:S01]  /*88e0*/  LOP3.LUT P6, RZ, R245, 0xff0000, RZ, 0xc0, !PT ;  /* 0x00ff0000f5ff7812 */ /* 0x000fe200078cc0ff */
[-CC-:B------:R-:W-:Y:S01]  /*88f0*/  FFMA.FTZ R160, R22, R164.reuse, R165.reuse ;  /* 0x000000a416a07223 */ /* 0x180fe200000100a5 */
[-C--:B------:R-:W-:Y:S01]  /*8900*/  FFMA.FTZ R229, R177, R164.reuse, R165 ;  /* 0x000000a4b1e57223 */ /* 0x080fe200000100a5 */
[----:B------:R-:W-:Y:S02]  /*8910*/  FADD.FTZ R65, R202, -R65 ;  /* 0x80000041ca417221 */ /* 0x000fe40000010000 */
[----:B------:R-:W-:Y:S01]  /*8920*/  FADD.FTZ R227, R21, -R160 ;  /* 0x800000a015e37221 */ /* 0x000fe20000010000 */
[----:B------:R-:W-:Y:S01]  /*8930*/  FADD.FTZ R229, R180, -R229 ;  /* 0x800000e5b4e57221 */ /* 0x000fe20000010000 */
[----:B-----5:R-:W-:Y:S01]  /*8940*/  FMUL.FTZ R67, R210, R65 ;  /* 0x00000041d2437220 */ /* 0x020fe20000410000 */
[----:B------:R-:W-:Y:S01]  /*8950*/  FFMA.FTZ R65, R220, R164, R165 ;  /* 0x000000a4dc417223 */ /* 0x000fe200000100a5 */
[C---:B------:R-:W-:Y:S01]  /*8960*/  FMUL.FTZ R227, R210.reuse, R227 ;  /* 0x000000e3d2e37220 */ /* 0x040fe20000410000 */
[----:B------:R-:W-:Y:S01]  /*8970*/  FMUL.FTZ R224, R210, R229 ;  /* 0x000000e5d2e07220 */ /* 0x000fe20000410000 */
[----:B------:R-:W-:Y:S01]  /*8980*/  FMUL.FTZ R64, R67, UR13 ;  /* 0x0000000d43407c20 */ /* 0x000fe20008410000 */
[----:B------:R-:W-:Y:S01]  /*8990*/  FADD.FTZ R65, R218, -R65 ;  /* 0x80000041da417221 */ /* 0x000fe20000010000 */
[----:B------:R-:W-:-:S03]  /*89a0*/  FMUL.FTZ R226, R227, UR13 ;  /* 0x0000000de3e27c20 */ /* 0x000fc60008410000 */
[----:B------:R-:W-:Y:S01]  /*89b0*/  FSEL R135, R64, RZ, P6 ;  /* 0x000000ff40877208 */ /* 0x000fe20003000000 */
[----:B------:R-:W-:Y:S01]  /*89c0*/  FMUL.FTZ R66, R210, R65 ;  /* 0x00000041d2427220 */ /* 0x000fe20000410000 */
[----:B------:R-:W-:Y:S01]  /*89d0*/  ISETP.GE.U32.AND P6, PT, R244, RZ, PT ;  /* 0x000000fff400720c */ /* 0x000fe20003fc6070 */
[----:B------:R-:W-:Y:S02]  /*89e0*/  FFMA.FTZ R65, R205, R164, R165 ;  /* 0x000000a4cd417223 */ /* 0x000fe400000100a5 */
[----:B------:R-:W-:Y:S01]  /*89f0*/  FMUL.FTZ R132, R66, UR13 ;  /* 0x0000000d42847c20 */ /* 0x000fe20008410000 */
[----:B------:R-:W-:Y:S01]  /*8a00*/  ISETP.GE.U32.AND.EX P6, PT, R245, 0x1000000, PT, P6 ;  /* 0x01000000f500780c */ /* 0x000fe20003fc6160 */
[----:B------:R-:W-:Y:S01]  /*8a10*/  FADD.FTZ R65, R204, -R65 ;  /* 0x80000041cc417221 */ /* 0x000fe20000010000 */
[----:B------:R-:W-:Y:S02]  /*8a20*/  F2FP.BF16.F32.PACK_AB R67, R66, R67 ;  /* 0x000000434243723e */ /* 0x000fe400000010ff */
[----:B------:R-:W-:-:S02]  /*8a30*/  FSEL R66, R132, RZ, P6 ;  /* 0x000000ff84427208 */ /* 0x000fc40003000000 */
        /* <DEDUP_REMOVED lines=56> */
.L_x_512:
[-CC-:B------:R-:W-:Y:S01]  /*8dc0*/  FFMA.FTZ R133, R203, R164.reuse, R165.reuse ;  /* 0x000000a4cb857223 */ /* 0x180fe200000100a5 */
[----:B------:R-:W-:Y:S01]  /*8dd0*/  LOP3.LUT P6, RZ, R233, 0xff0000, RZ, 0xc0, !PT ;  /* 0x00ff0000e9ff7812 */ /* 0x000fe200078cc0ff */
[----:B------:R-:W-:Y:S02]  /*8de0*/  FFMA.FTZ R135, R220, R164, R165 ;  /* 0x000000a4dc877223 */ /* 0x000fe400000100a5 */
        /* <DEDUP_REMOVED lines=72> */
.L_x_508:
[----:B------:R-:W-:-:S04]  /*9270*/  UISETP.NE.U32.AND UP0, UPT, UR20, URZ, UPT ;  /* 0x000000ff1400728c */ /* 0x000fc8000bf05070 */
[----:B------:R-:W-:-:S09]  /*9280*/  UISETP.NE.AND.EX UP0, UPT, UR21, URZ, UPT, UP0 ;  /* 0x000000ff1500728c */ /* 0x000fd2000bf05300 */
[----:B------:R-:W-:Y:S05]  /*9290*/  BRA.U !UP0, `(.L_x_513) ;  /* 0x0000000908307547 */ /* 0x000fea000b800000 */
[----:B-1-3--:R-:W1:Y:S02]  /*92a0*/  LDC.64 R160, c[0x0][0x478] ;  /* 0x00011e00ffa07b82 */ /* 0x00ae640000000a00 */
[----:B-1----:R-:W-:-:S04]  /*92b0*/  ISETP.NE.U32.AND P1, PT, R160, RZ, PT ;  /* 0x000000ffa000720c */ /* 0x002fc80003f25070 */
[----:B------:R-:W-:-:S13]  /*92c0*/  ISETP.NE.AND.EX P1, PT, R161, RZ, PT, P1 ;  /* 0x000000ffa100720c */ /* 0x000fda0003f25310 */
[----:B------:R-:W-:Y:S05]  /*92d0*/  @!P1 BRA `(.L_x_514) ;  /* 0x0000000400189947 */ /* 0x000fea0003800000 */
[-CC-:B------:R-:W-:Y:S01]  /*92e0*/  FFMA.FTZ R65, R220, R164.reuse, R165.reuse ;  /* 0x000000a4dc417223 */ /* 0x180fe200000100a5 */
[----:B------:R-:W-:Y:S01]  /*92f0*/  PRMT R64, R150, 0x7632, R64 ;  /* 0x0000763296407816 */ /* 0x000fe20000000040 */
[-C--:B------:R-:W-:Y:S01]  /*9300*/  FFMA.FTZ R66, R172, R164.reuse, R165 ;  /* 0x000000a4ac427223 */ /* 0x080fe200000100a5 */
[----:B------:R-:W-:Y:S01]  /*9310*/  PRMT R160, R149, 0x7632, R160 ;  /* 0x0000763295a07816 */ /* 0x000fe200000000a0 */
[--C-:B------:R-:W-:Y:S01]  /*9320*/  FADD.FTZ R67, R218, -R65.reuse ;  /* 0x80000041da437221 */ /* 0x100fe20000010000 */
[----:B------:R-:W-:Y:S01]  /*9330*/  PRMT R65, R151, 0x7632, R65 ;  /* 0x0000763297417816 */ /* 0x000fe20000000041 */
[----:B------:R-:W-:Y:S01]  /*9340*/  IMAD.U32 R64, R64, 0x10000, RZ ;  /* 0x0001000040407824 */ /* 0x000fe200078e00ff */
[----:B0-----:R-:W-:Y:S01]  /*9350*/  SHF.L.U32 R167, R160, 0x10, RZ ;  /* 0x00000010a0a77819 */ /* 0x001fe200000006ff */
[----:B------:R-:W-:Y:S01]  /*9360*/  IMAD.U32 R227, R150, 0x10000, RZ ;  /* 0x0001000096e37824 */ /* 0x000fe200078e00ff */
[----:B------:R-:W-:Y:S01]  /*9370*/  SHF.L.U32 R161, R65, 0x10, RZ ;  /* 0x0000001041a17819 */ /* 0x000fe200000006ff */
[----:B------:R-:W-:Y:S01]  /*9380*/  FADD.FTZ R65, R171, -R66 ;  /* 0x80000042ab417221 */ /* 0x000fe20000010000 */
[----:B------:R-:W-:Y:S01]  /*9390*/  FFMA.FTZ R66, R22, R164, R165 ;  /* 0x000000a416427223 */ /* 0x000fe200000100a5 */
[----:B------:R-:W-:-:S02]  /*93a0*/  ISETP.GE.U32.AND P6, PT, R232, RZ, PT ;  /* 0x000000ffe800720c */ /* 0x000fc40003fc6070 */
[----:B-----5:R-:W-:Y:S01]  /*93b0*/  FFMA.FTZ R65, R210, R65, R64 ;  /* 0x00000041d2417223 */ /* 0x020fe20000010040 */
[----:B------:R-:W-:Y:S01]  /*93c0*/  FFMA.FTZ R64, R24, R164, R165 ;  /* 0x000000a418407223 */ /* 0x000fe200000100a5 */
[----:B------:R-:W-:Y:S01]  /*93d0*/  FFMA.FTZ R67, R210, R67, R161 ;  /* 0x00000043d2437223 */ /* 0x000fe200000100a1 */
[----:B------:R-:W-:Y:S01]  /*93e0*/  FADD.FTZ R161, R21, -R66 ;  /* 0x8000004215a17221 */ /* 0x000fe20000010000 */
[----:B------:R-:W-:Y:S01]  /*93f0*/  ISETP.GE.U32.AND.EX P6, PT, R233, 0x1000000, PT, P6 ;  /* 0x01000000e900780c */ /* 0x000fe20003fc6160 */
[--C-:B------:R-:W-:Y:S01]  /*9400*/  FADD.FTZ R163, R23, -R64.reuse ;  /* 0x8000004017a37221 */ /* 0x100fe20000010000 */
[----:B------:R-:W-:-:S05]  /*9410*/  PRMT R64, R148, 0x7632, R64 ;  /* 0x0000763294407816 */ /* 0x000fca0000000040 */
[----:B------:R-:W-:Y:S02]  /*9420*/  IMAD.U32 R160, R64, 0x10000, RZ ;  /* 0x0001000040a07824 */ /* 0x000fe400078e00ff */
[C---:B------:R-:W-:Y:S01]  /*9430*/  FFMA.FTZ R64, R210.reuse, R163, R167 ;  /* 0x000000a3d2407223 */ /* 0x040fe200000100a7 */
[----:B------:R-:W-:Y:S01]  /*9440*/  SHF.L.U32 R163, R151, 0x10, RZ ;  /* 0x0000001097a37819 */ /* 0x000fe200000006ff */
[----:B------:R-:W-:Y:S01]  /*9450*/  FFMA.FTZ R160, R210, R161, R160 ;  /* 0x000000a1d2a07223 */ /* 0x000fe200000100a0 */
[----:B------:R-:W-:-:S04]  /*9460*/  FFMA.FTZ R161, R203, R164, R165 ;  /* 0x000000a4cba17223 */ /* 0x000fc800000100a5 */
        /* <DEDUP_REMOVED lines=45> */
.L_x_514:
[C---:B------:R-:W-:Y:S01]  /*9740*/  PRMT R160, R151.reuse, 0x7632, R160 ;  /* 0x0000763297a07816 */ /* 0x040fe200000000a0 */
[-CC-:B------:R-:W-:Y:S01]  /*9750*/  FFMA.FTZ R161, R220, R164.reuse, R165.reuse ;  /* 0x000000a4dca17223 */ /* 0x180fe200000100a5 */
[-C--:B------:R-:W-:Y:S01]  /*9760*/  FFMA.FTZ R162, R172, R164.reuse, R165 ;  /* 0x000000a4aca27223 */ /* 0x080fe200000100a5 */
[----:B------:R-:W-:Y:S02]  /*9770*/  SHF.L.U32 R229, R151, 0x10, RZ ;  /* 0x0000001097e57819 */ /* 0x000fe400000006ff */
[----:B------:R-:W-:Y:S01]  /*9780*/  SHF.L.U32 R163, R160, 0x10, RZ ;  /* 0x00000010a0a37819 */ /* 0x000fe200000006ff */
[----:B------:R-:W-:Y:S01]  /*9790*/  FADD.FTZ R161, R218, -R161 ;  /* 0x800000a1daa17221 */ /* 0x000fe20000010000 */
[----:B------:R-:W-:Y:S01]  /*97a0*/  PRMT R160, R150, 0x7632, R160 ;  /* 0x0000763296a07816 */ /* 0x000fe200000000a0 */
[----:B0-----:R-:W-:Y:S01]  /*97b0*/  FADD.FTZ R167, R171, -R162 ;  /* 0x800000a2aba77221 */ /* 0x001fe20000010000 */
[-C--:B------:R-:W-:Y:S01]  /*97c0*/  FFMA.FTZ R162, R24, R164.reuse, R165 ;  /* 0x000000a418a27223 */ /* 0x080fe200000100a5 */
[----:B-----5:R-:W-:Y:S01]  /*97d0*/  FFMA.FTZ R161, R210, R161, R163 ;  /* 0x000000a1d2a17223 */ /* 0x020fe200000100a3 */
[----:B------:R-:W-:Y:S01]  /*97e0*/  FFMA.FTZ R163, R203, R164, R165 ;  /* 0x000000a4cba37223 */ /* 0x000fe200000100a5 */
[----:B------:R-:W-:Y:S01]  /*97f0*/  IMAD.U32 R166, R160, 0x10000, RZ ;  /* 0x00010000a0a67824 */ /* 0x000fe200078e00ff */
[----:B------:R-:W-:Y:S01]  /*9800*/  PRMT R160, R149, 0x7632, R160 ;  /* 0x0000763295a07816 */ /* 0x000fe200000000a0 */
[----:B------:R-:W-:Y:S01]  /*9810*/  FMUL.FTZ R224, R161, UR13 ;  /* 0x0000000da1e07c20 */ /* 0x000fe20008410000 */
[----:B------:R-:W-:Y:S01]  /*9820*/  FADD.FTZ R227, R202, -R163 ;  /* 0x800000a3cae37221 */ /* 0x000fe20000010000 */
[----:B------:R-:W-:Y:S01]  /*9830*/  FADD.FTZ R163, R23, -R162 ;  /* 0x800000a217a37221 */ /* 0x000fe20000010000 */
[----:B------:R-:W-:Y:S01]  /*9840*/  LOP3.LUT P6, RZ, R233, 0xff0000, RZ, 0xc0, !PT ;  /* 0x00ff0000e9ff7812 */ /* 0x000fe200078cc0ff */
[----:B------:R-:W-:-:S02]  /*9850*/  IMAD.U32 R160, R160, 0x10000, RZ ;  /* 0x00010000a0a07824 */ /* 0x000fc400078e00ff */
[C---:B------:R-:W-:Y:S01]  /*9860*/  FFMA.FTZ R227, R210.reuse, R227, R229 ;  /* 0x000000e3d2e37223 */ /* 0x040fe200000100e5 */
[----:B------:R-:W-:Y:S01]  /*9870*/  FFMA.FTZ R162, R210, R167, R166 ;  /* 0x000000a7d2a27223 */ /* 0x000fe200000100a6 */
[----:B------:R-:W-:Y:S01]  /*9880*/  SHF.L.U32 R167, R150, 0x10, RZ ;  /* 0x0000001096a77819 */ /* 0x000fe200000006ff */
[----:B------:R-:W-:Y:S01]  /*9890*/  FFMA.FTZ R160, R210, R163, R160 ;  /* 0x000000a3d2a07223 */ /* 0x000fe200000100a0 */
[----:B------:R-:W-:Y:S01]  /*98a0*/  FMUL.FTZ R227, R227, UR13 ;  /* 0x0000000de3e37c20 */ /* 0x000fe20008410000 */
[-C--:B------:R-:W-:Y:S01]  /*98b0*/  FFMA.FTZ R163, R205, R164.reuse, R165 ;  /* 0x000000a4cda37223 */ /* 0x080fe200000100a5 */
[----:B------:R-:W-:Y:S01]  /*98c0*/  PRMT R161, R148, 0x7632, R161 ;  /* 0x0000763294a17816 */ /* 0x000fe200000000a1 */
[----:B------:R-:W-:Y:S01]  /*98d0*/  FFMA.FTZ R166, R22, R164, R165 ;  /* 0x000000a416a67223 */ /* 0x000fe200000100a5 */
[----:B------:R-:W-:Y:S01]  /*98e0*/  IMAD.U32 R229, R148, 0x10000, RZ ;  /* 0x0001000094e57824 */ /* 0x000fe200078e00ff */
[----:B------:R-:W-:Y:S01]  /*98f0*/  FSEL R227, R227, RZ, P6 ;  /* 0x000000ffe3e37208 */ /* 0x000fe20003000000 */
[----:B------:R-:W-:Y:S01]  /*9900*/  FADD.FTZ R163, R204, -R163 ;  /* 0x800000a3cca37221 */ /* 0x000fe20000010000 */
[----:B------:R-:W-:-:S03]  /*9910*/  ISETP.GE.U32.AND P6, PT, R232, RZ, PT ;  /* 0x000000ffe800720c */ /* 0x000fc60003fc6070 */
[----:B------:R-:W-:Y:S01]  /*9920*/  FFMA.FTZ R167, R210, R163, R167 ;  /* 0x000000a3d2a77223 */ /* 0x000fe200000100a7 */
[----:B------:R-:W-:Y:S01]  /*9930*/  ISETP.GE.U32.AND.EX P6, PT, R233, 0x1000000, PT, P6 ;  /* 0x01000000e900780c */ /* 0x000fe20003fc6160 */
[----:B------:R-:W-:Y:S02]  /*9940*/  IMAD.U32 R163, R161, 0x10000, RZ ;  /* 0x00010000a1a37824 */ /* 0x000fe400078e00ff */
[----:B------:R-:W-:Y:S01]  /*9950*/  FADD.FTZ R161, R21, -R166 ;  /* 0x800000a615a17221 */ /* 0x000fe20000010000 */
[----:B------:R-:W-:Y:S01]  /*9960*/  FMUL.FTZ R166, R167, UR13 ;  /* 0x0000000da7a67c20 */ /* 0x000fe20008410000 */
[----:B------:R-:W-:Y:S01]  /*9970*/  FSEL R224, R224, RZ, P6 ;  /* 0x000000ffe0e07208 */ /* 0x000fe20003000000 */
[-C--:B------:R-:W-:Y:S01]  /*9980*/  FFMA.FTZ R167, R191, R164.reuse, R165 ;  /* 0x000000a4bfa77223 */ /* 0x080fe200000100a5 */
[----:B------:R-:W-:Y:S01]  /*9990*/  FFMA.FTZ R161, R210, R161, R163 ;  /* 0x000000a1d2a17223 */ /* 0x000fe200000100a3 */
[----:B------:R-:W-:Y:S02]  /*99a0*/  LOP3.LUT P6, RZ, R233, 0xff, RZ, 0xc0, !PT ;  /* 0x000000ffe9ff7812 */ /* 0x000fe400078cc0ff */
[----:B------:R-:W-:Y:S01]  /*99b0*/  F2FP.BF16.F32.PACK_AB R163, R224, R227 ;  /* 0x000000e3e0a3723e */ /* 0x000fe200000010ff */
[----:B------:R-:W-:Y:S01]  /*99c0*/  FADD.FTZ R167, R192, -R167 ;  /* 0x800000a7c0a77221 */ /* 0x000fe20000010000 */
[----:B------:R-:W-:Y:S01]  /*99d0*/  SHF.L.U32 R227, R149, 0x10, RZ ;  /* 0x0000001095e37819 */ /* 0x000fe200000006ff */
[----:B------:R-:W-:Y:S01]  /*99e0*/  FMUL.FTZ R224, R162, UR13 ;  /* 0x0000000da2e07c20 */ /* 0x000fe20008410000 */
[----:B------:R-:W-:Y:S01]  /*99f0*/  FSEL R162, R166, RZ, P6 ;  /* 0x000000ffa6a27208 */ /* 0x000fe20003000000 */
[----:B------:R-:W-:Y:S01]  /*9a00*/  FMUL.FTZ R161, R161, UR13 ;  /* 0x0000000da1a17c20 */ /* 0x000fe20008410000 */
[----:B------:R-:W-:Y:S01]  /*9a10*/  LOP3.LUT P6, RZ, R233, 0xff00, RZ, 0xc0, !PT ;  /* 0x0000ff00e9ff7812 */ /* 0x000fe200078cc0ff */
[----:B------:R-:W-:Y:S01]  /*9a20*/  FFMA.FTZ R166, R210, R167, R227 ;  /* 0x000000a7d2a67223 */ /* 0x000fe200000100e3 */
[----:B------:R-:W-:-:S02]  /*9a30*/  FFMA.FTZ R227, R177, R164, R165 ;  /* 0x000000a4b1e37223 */ /* 0x000fc400000100a5 */
        /* <DEDUP_REMOVED lines=18> */
.L_x_513:
[----:B-1-3--:R-:W1:Y:S02]  /*9b60*/  LDC.64 R160, c[0x0][0x478] ;  /* 0x00011e00ffa07b82 */ /* 0x00ae640000000a00 */
[----:B-1----:R-:W-:-:S04]  /*9b70*/  ISETP.NE.U32.AND P1, PT, R160, RZ, PT ;  /* 0x000000ffa000720c */ /* 0x002fc80003f25070 */
[----:B------:R-:W-:-:S13]  /*9b80*/  ISETP.NE.AND.EX P1, PT, R161, RZ, PT, P1 ;  /* 0x000000ffa100720c */ /* 0x000fda0003f25310 */
[----:B------:R-:W-:Y:S05]  /*9b90*/  @!P1 BRA `(.L_x_515) ;  /* 0x0000000000e89947 */ /* 0x000fea0003800000 */
        /* <DEDUP_REMOVED lines=58> */
.L_x_515:
        /* <DEDUP_REMOVED lines=20> */
[-CC-:B------:R-:W-:Y:S01]  /*a080*/  FFMA.FTZ R160, R172, R164.reuse, R165.reuse ;  /* 0x000000a4aca07223 */ /* 0x180fe200000100a5 */
[-C--:B------:R-:W-:Y:S02]  /*a090*/  FFMA.FTZ R161, R191, R164.reuse, R165 ;  /* 0x000000a4bfa17223 */ /* 0x080fe400000100a5 */
[----:B------:R-:W-:Y:S01]  /*a0a0*/  FSEL R162, R162, RZ, P6 ;  /* 0x000000ffa2a27208 */ /* 0x000fe20003000000 */
[----:B------:R-:W-:Y:S01]  /*a0b0*/  FADD.FTZ R167, R171, -R160 ;  /* 0x800000a0aba77221 */ /* 0x000fe20000010000 */
[----:B------:R-:W-:Y:S01]  /*a0c0*/  FADD.FTZ R161, R192, -R161 ;  /* 0x800000a1c0a17221 */ /* 0x000fe20000010000 */
[-CC-:B------:R-:W-:Y:S01]  /*a0d0*/  FFMA.FTZ R160, R22, R164.reuse, R165.reuse ;  /* 0x000000a416a07223 */ /* 0x180fe200000100a5 */
[----:B------:R-:W-:Y:S01]  /*a0e0*/  LOP3.LUT P6, RZ, R233, 0xff00, RZ, 0xc0, !PT ;  /* 0x0000ff00e9ff7812 */ /* 0x000fe200078cc0ff */
[C---:B------:R-:W-:Y:S01]  /*a0f0*/  FMUL.FTZ R224, R210.reuse, R167 ;  /* 0x000000a7d2e07220 */ /* 0x040fe20000410000 */
[----:B------:R-:W-:Y:S01]  /*a100*/  FMUL.FTZ R161, R210, R161 ;  /* 0x000000a1d2a17220 */ /* 0x000fe20000410000 */
[----:B------:R-:W-:Y:S01]  /*a110*/  FADD.FTZ R167, R23, -R166 ;  /* 0x800000a617a77221 */ /* 0x000fe20000010000 */
[----:B------:R-:W-:Y:S01]  /*a120*/  FADD.FTZ R227, R21, -R160 ;  /* 0x800000a015e37221 */ /* 0x000fe20000010000 */
[----:B------:R-:W-:Y:S01]  /*a130*/  FMUL.FTZ R224, R224, UR13 ;  /* 0x0000000de0e07c20 */ /* 0x000fe20008410000 */
[----:B------:R-:W-:Y:S01]  /*a140*/  FMUL.FTZ R160, R161, UR13 ;  /* 0x0000000da1a07c20 */ /* 0x000fe20008410000 */
[C---:B------:R-:W-:Y:S01]  /*a150*/  FMUL.FTZ R166, R210.reuse, R167 ;  /* 0x000000a7d2a67220 */ /* 0x040fe20000410000 */
[----:B------:R-:W-:Y:S01]  /*a160*/  FFMA.FTZ R167, R177, R164, R165 ;  /* 0x000000a4b1a77223 */ /* 0x000fe200000100a5 */
[----:B------:R-:W-:Y:S01]  /*a170*/  FMUL.FTZ R227, R210, R227 ;  /* 0x000000e3d2e37220 */ /* 0x000fe20000410000 */
[----:B------:R-:W-:Y:S01]  /*a180*/  FSEL R161, R224, RZ, P6 ;  /* 0x000000ffe0a17208 */ /* 0x000fe20003000000 */
[----:B------:R-:W-:Y:S01]  /*a190*/  FMUL.FTZ R224, R166, UR13 ;  /* 0x0000000da6e07c20 */ /* 0x000fe20008410000 */
[----:B------:R-:W-:Y:S01]  /*a1a0*/  LOP3.LUT P6, RZ, R232, 0xff0000, RZ, 0xc0, !PT ;  /* 0x00ff0000e8ff7812 */ /* 0x000fe200078cc0ff */
[----:B------:R-:W-:Y:S01]  /*a1b0*/  FADD.FTZ R167, R180, -R167 ;  /* 0x800000a7b4a77221 */ /* 0x000fe20000010000 */
[----:B------:R-:W-:Y:S01]  /*a1c0*/  FMUL.FTZ R227, R227, UR13 ;  /* 0x0000000de3e37c20 */ /* 0x000fe20008410000 */
[----:B------:R-:W-:-:S02]  /*a1d0*/  F2FP.BF16.F32.PACK_AB R162, R161, R162 ;  /* 0x000000a2a1a2723e */ /* 0x000fc400000010ff */
[----:B------:R-:W-:Y:S01]  /*a1e0*/  FSEL R166, R160, RZ, P6 ;  /* 0x000000ffa0a67208 */ /* 0x000fe20003000000 */
[----:B------:R-:W-:Y:S01]  /*a1f0*/  FMUL.FTZ R167, R210, R167 ;  /* 0x000000a7d2a77220 */ /* 0x000fe20000410000 */
[----:B------:R-:W-:-:S03]  /*a200*/  LOP3.LUT P6, RZ, R232, 0xff000000, RZ, 0xc0, !PT ;  /* 0xff000000e8ff7812 */ /* 0x000fc600078cc0ff */
[----:B------:R-:W-:Y:S01]  /*a210*/  FMUL.FTZ R167, R167, UR13 ;  /* 0x0000000da7a77c20 */ /* 0x000fe20008410000 */
[----:B------:R-:W-:Y:S02]  /*a220*/  FSEL R229, R224, RZ, P6 ;  /* 0x000000ffe0e57208 */ /* 0x000fe40003000000 */
[C---:B------:R-:W-:Y:S02]  /*a230*/  LOP3.LUT P6, RZ, R232.reuse, 0xff00, RZ, 0xc0, !PT ;  /* 0x0000ff00e8ff7812 */ /* 0x040fe400078cc0ff */
[----:B------:R-:W-:Y:S02]  /*a240*/  F2FP.BF16.F32.PACK_AB R161, R229, R166 ;  /* 0x000000a6e5a1723e */ /* 0x000fe400000010ff */
[----:B------:R-:W-:Y:S02]  /*a250*/  FSEL R227, R227, RZ, P6 ;  /* 0x000000ffe3e37208 */ /* 0x000fe40003000000 */
[----:B------:R-:W-:-:S04]  /*a260*/  LOP3.LUT P6, RZ, R232, 0xff, RZ, 0xc0, !PT ;  /* 0x000000ffe8ff7812 */ /* 0x000fc800078cc0ff */
[----:B------:R-:W-:-:S04]  /*a270*/  FSEL R160, R167, RZ, P6 ;  /* 0x000000ffa7a07208 */ /* 0x000fc80003000000 */
[----:B------:R-:W-:-:S07]  /*a280*/  F2FP.BF16.F32.PACK_AB R160, R227, R160 ;  /* 0x000000a0e3a0723e */ /* 0x000fce00000010ff */
.L_x_511:
[----:B------:R-:W0:Y:S08]  /*a290*/  @P1 LDC.64 R228, c[0x0][0x478] ;  /* 0x00011e00ffe41b82 */ /* 0x000e300000000a00 */
[----:B------:R-:W1:Y:S08]  /*a2a0*/  LDC.64 R226, c[0x0][0x468] ;  /* 0x00011a00ffe27b82 */ /* 0x000e700000000a00 */
[----:B------:R-:W2:Y:S01]  /*a2b0*/  @P0 LDC.64 R166, c[0x0][0x470] ;  /* 0x00011c00ffa60b82 */ /* 0x000ea20000000a00 */
[----:B0-----:R-:W-:-:S05]  /*a2c0*/  @P1 IMAD.WIDE.U32 R228, R8, 0x10, R228 ;  /* 0x0000001008e41825 */ /* 0x001fca00078e00e4 */
[----:B------:R4:W-:Y:S01]  /*a2d0*/  @P1 STG.E.128 desc[UR8][R228.64], R64 ;  /* 0x00000040e4001986 */ /* 0x0009e2000c101d08 */
[----:B-1----:R-:W-:-:S05]  /*a2e0*/  IMAD.WIDE.U32 R226, R8, 0x10, R226 ;  /* 0x0000001008e27825 */ /* 0x002fca00078e00e2 */
[----:B------:R4:W-:Y:S01]  /*a2f0*/  STG.E.128 desc[UR8][R226.64], R160 ;  /* 0x000000a0e2007986 */ /* 0x0009e2000c101d08 */
[C---:B--2---:R-:W-:Y:S01]  /*a300*/  @P0 IMAD.WIDE.U32 R166, R8.reuse, 0x10, R166 ;  /* 0x0000001008a60825 */ /* 0x044fe200078e00a6 */
[----:B------:R-:W-:-:S04]  /*a310*/  IADD3 R8, PT, PT, R8, 0x20, RZ ;  /* 0x0000002008087810 */ /* 0x000fc80007ffe0ff */
[----:B------:R4:W-:Y:S03]  /*a320*/  @P0 STG.E.128 desc[UR8][R166.64], R132 ;  /* 0x00000084a6000986 */ /* 0x0009e6000c101d08 */
.L_x_507:
[----:B------:R-:W-:Y:S05]  /*a330*/  BSYNC.RECONVERGENT B1 ;  /* 0x0000000000017941 */ /* 0x000fea0003800200 */
.L_x_506:
        /* <DEDUP_REMOVED lines=12> */
[C---:B-1-34-:R-:W-:Y:S01]  /*a400*/  PRMT R65, R155.reuse, 0x7632, R65 ;  /* 0x000076329b417816 */ /* 0x05afe20000000041 */
[-CC-:B------:R-:W-:Y:S01]  /*a410*/  FFMA.FTZ R66, R30, R164.reuse, R165.reuse ;  /* 0x000000a41e427223 */ /* 0x180fe200000100a5 */
[----:B------:R-:W-:Y:S01]  /*a420*/  PRMT R64, R154, 0x7632, R64 ;  /* 0x000076329a407816 */ /* 0x000fe20000000040 */
[-CC-:B------:R-:W-:Y:S01]  /*a430*/  FFMA.FTZ R132, R174, R164.reuse, R165.reuse ;  /* 0x000000a4ae847223 */ /* 0x180fe200000100a5 */
[----:B------:R-:W-:Y:S01]  /*a440*/  SHF.L.U32 R161, R155, 0x10, RZ ;  /* 0x000000109ba17819 */ /* 0x000fe200000006ff */
[----:B------:R-:W-:Y:S01]  /*a450*/  IMAD.U32 R133, R65, 0x10000, RZ ;  /* 0x0001000041857824 */ /* 0x000fe200078e00ff */
[----:B------:R-:W-:Y:S01]  /*a460*/  SHF.L.U32 R64, R64, 0x10, RZ ;  /* 0x0000001040407819 */ /* 0x000fe200000006ff */
[----:B------:R-:W-:Y:S01]  /*a470*/  FADD.FTZ R65, R29, -R66 ;  /* 0x800000421d417221 */ /* 0x000fe20000010000 */
[----:B------:R-:W-:Y:S01]  /*a480*/  FADD.FTZ R67, R173, -R132 ;  /* 0x80000084ad437221 */ /* 0x000fe20000010000 */
[-C--:B------:R-:W-:Y:S01]  /*a490*/  FFMA.FTZ R132, R28, R164.reuse, R165 ;  /* 0x000000a41c847223 */ /* 0x080fe200000100a5 */
[----:B------:R-:W-:Y:S01]  /*a4a0*/  LOP3.LUT P6, RZ, R231, 0xff0000, RZ, 0xc0, !PT ;  /* 0x00ff0000e7ff7812 */ /* 0x000fe200078cc0ff */
[C-C-:B-----5:R-:W-:Y:S01]  /*a4b0*/  FFMA.FTZ R65, R210.reuse, R65, R64.reuse ;  /* 0x00000041d2417223 */ /* 0x160fe20000010040 */
[----:B------:R-:W-:Y:S01]  /*a4c0*/  PRMT R64, R153, 0x7632, R64 ;  /* 0x0000763299407816 */ /* 0x000fe20000000040 */
[----:B------:R-:W-:Y:S01]  /*a4d0*/  FFMA.FTZ R66, R210, R67, R133 ;  /* 0x00000043d2427223 */ /* 0x000fe20000010085 */
[-CC-:B------:R-:W-:Y:S01]  /*a4e0*/  FFMA.FTZ R67, R219, R164.reuse, R165.reuse ;  /* 0x000000a4db437223 */ /* 0x180fe200000100a5 */
[----:B------:R-:W-:Y:S01]  /*a4f0*/  FADD.FTZ R133, R27, -R132 ;  /* 0x800000841b857221 */ /* 0x000fe20000010000 */
[----:B------:R-:W-:Y:S01]  /*a500*/  FFMA.FTZ R132, R26, R164, R165 ;  /* 0x000000a41a847223 */ /* 0x000fe200000100a5 */
[----:B------:R-:W-:Y:S01]  /*a510*/  IMAD.U32 R134, R64, 0x10000, RZ ;  /* 0x0001000040867824 */ /* 0x000fe200078e00ff */
[----:B------:R-:W-:Y:S01]  /*a520*/  PRMT R64, R152, 0x7632, R64 ;  /* 0x0000763298407816 */ /* 0x000fe20000000040 */
[----:B------:R-:W-:Y:S01]  /*a530*/  FADD.FTZ R135, R216, -R67 ;  /* 0x80000043d8877221 */ /* 0x000fe20000010000 */
[----:B------:R-:W-:Y:S01]  /*a540*/  FADD.FTZ R67, R25, -R132 ;  /* 0x8000008419437221 */ /* 0x000fe20000010000 */
[----:B------:R-:W-:Y:S01]  /*a550*/  LOP3.LUT P2, RZ, R243, 0xff0000, RZ, 0xc0, !PT ;  /* 0x00ff0000f3ff7812 */ /* 0x000fe2000784c0ff */
[----:B------:R-:W-:Y:S01]  /*a560*/  FFMA.FTZ R132, R210, R133, R134 ;  /* 0x00000085d2847223 */ /* 0x000fe20000010086 */
[----:B------:R-:W-:-:S02]  /*a570*/  IMAD.U32 R64, R64, 0x10000, RZ ;  /* 0x0001000040407824 */ /* 0x000fc400078e00ff */
[----:B------:R-:W-:Y:S01]  /*a580*/  FFMA.FTZ R135, R210, R135, R161 ;  /* 0x00000087d2877223 */ /* 0x000fe200000100a1 */
[----:B------:R-:W-:Y:S01]  /*a590*/  FFMA.FTZ R133, R201, R164, R165 ;  /* 0x000000a4c9857223 */ /* 0x000fe200000100a5 */
[----:B------:R-:W-:Y:S01]  /*a5a0*/  SHF.L.U32 R227, R152, 0x10, RZ ;  /* 0x0000001098e37819 */ /* 0x000fe200000006ff */
[----:B------:R-:W-:Y:S01]  /*a5b0*/  FFMA.FTZ R64, R210, R67, R64 ;  /* 0x00000043d2407223 */ /* 0x000fe20000010040 */
[----:B------:R-:W-:Y:S01]  /*a5c0*/  FMUL.FTZ R67, R135, UR13 ;  /* 0x0000000d87437c20 */ /* 0x000fe20008410000 */
[----:B------:R-:W-:-:S04]  /*a5d0*/  FADD.FTZ R133, R200, -R133 ;  /* 0x80000085c8857221 */ /* 0x000fc80000010000 */
[C---:B------:R-:W-:Y:S02]  /*a5e0*/  FSEL R163, R67.reuse, RZ, P6 ;  /* 0x000000ff43a37208 */ /* 0x040fe40003000000 */
[----:B------:R-:W-:Y:S02]  /*a5f0*/  FSEL R134, R67, RZ, P2 ;  /* 0x000000ff43867208 */ /* 0x000fe40001000000 */
[----:B------:R-:W-:Y:S02]  /*a600*/  ISETP.GE.U32.AND P6, PT, R230, RZ, PT ;  /* 0x000000ffe600720c */ /* 0x000fe40003fc6070 */
[----:B------:R-:W-:Y:S02]  /*a610*/  ISETP.GE.U32.AND P2, PT, R242, RZ, PT ;  /* 0x000000fff200720c */ /* 0x000fe40003f46070 */
[C---:B------:R-:W-:Y:S01]  /*a620*/  F2FP.BF16.F32.PACK_AB R67, R66.reuse, R135 ;  /* 0x000000874243723e */ /* 0x040fe200000010ff */
[----:B------:R-:W-:Y:S01]  /*a630*/  FMUL.FTZ R66, R66, UR13 ;  /* 0x0000000d42427c20 */ /* 0x000fe20008410000 */
[----:B------:R-:W-:-:S02]  /*a640*/  ISETP.GE.U32.AND.EX P6, PT, R231, 0x1000000, PT, P6 ;  /* 0x01000000e700780c */ /* 0x000fc40003fc6160 */
[----:B------:R-:W-:Y:S02]  /*a650*/  ISETP.GE.U32.AND.EX P2, PT, R243, 0x1000000, PT, P2 ;  /* 0x01000000f300780c */ /* 0x000fe40003f46120 */
[----:B------:R-:W-:Y:S02]  /*a660*/  SHF.L.U32 R135, R154, 0x10, RZ ;  /* 0x000000109a877819 */ /* 0x000fe400000006ff */
[C---:B------:R-:W-:Y:S02]  /*a670*/  FSEL R161, R66.reuse, RZ, P2 ;  /* 0x000000ff42a17208 */ /* 0x040fe40001000000 */
[----:B------:R-:W-:Y:S01]  /*a680*/  FSEL R160, R66, RZ, P6 ;  /* 0x000000ff42a07208 */ /* 0x000fe20003000000 */
[----:B------:R-:W-:Y:S01]  /*a690*/  FFMA.FTZ R66, R210, R133, R135 ;  /* 0x00000085d2427223 */ /* 0x000fe20000010087 */
[----:B------:R-:W-:Y:S02]  /*a6a0*/  LOP3.LUT P6, RZ, R231, 0xff, RZ, 0xc0, !PT ;  /* 0x000000ffe7ff7812 */ /* 0x000fe400078cc0ff */
[----:B------:R-:W-:Y:S01]  /*a6b0*/  F2FP.BF16.F32.PACK_AB R163, R160, R163 ;  /* 0x000000a3a0a3723e */ /* 0x000fe200000010ff */
[----:B------:R-:W-:Y:S01]  /*a6c0*/  FMUL.FTZ R133, R66, UR13 ;  /* 0x0000000d42857c20 */ /* 0x000fe20008410000 */
[----:B------:R-:W-:Y:S01]  /*a6d0*/  LOP3.LUT P2, RZ, R243, 0xff, RZ, 0xc0, !PT ;  /* 0x000000fff3ff7812 */ /* 0x000fe2000784c0ff */
[C---:B------:R-:W-:Y:S01]  /*a6e0*/  FMUL.FTZ R160, R65.reuse, UR13 ;  /* 0x0000000d41a07c20 */ /* 0x040fe20008410000 */
[----:B------:R-:W-:Y:S01]  /*a6f0*/  F2FP.BF16.F32.PACK_AB R66, R65, R66 ;  /* 0x000000424142723e */ /* 0x000fe200000010ff */
[----:B------:R-:W-:Y:S01]  /*a700*/  FFMA.FTZ R65, R193, R164, R165 ;  /* 0x000000a4c1417223 */ /* 0x000fe200000100a5 */
[----:B------:R-:W-:-:S02]  /*a710*/  F2FP.BF16.F32.PACK_AB R135, R161, R134 ;  /* 0x00000086a187723e */ /* 0x000fc400000010ff */
[C---:B------:R-:W-:Y:S01]  /*a720*/  FSEL R162, R133.reuse, RZ, P6 ;  /* 0x000000ff85a27208 */ /* 0x040fe20003000000 */
[----:B------:R-:W-:Y:S01]  /*a730*/  FADD.FTZ R65, R194, -R65 ;  /* 0x80000041c2417221 */ /* 0x000fe20000010000 */
[----:B------:R-:W-:Y:S01]  /*a740*/  FSEL R134, R133, RZ, P2 ;  /* 0x000000ff85867208 */ /* 0x000fe20001000000 */
[----:B------:R-:W-:Y:S01]  /*a750*/  IMAD.U32 R133, R153, 0x10000, RZ ;  /* 0x0001000099857824 */ /* 0x000fe200078e00ff */
[----:B------:R-:W-:Y:S02]  /*a760*/  LOP3.LUT P6, RZ, R231, 0xff00, RZ, 0xc0, !PT ;  /* 0x0000ff00e7ff7812 */ /* 0x000fe400078cc0ff */
[----:B------:R-:W-:Y:S01]  /*a770*/  LOP3.LUT P2, RZ, R243, 0xff00, RZ, 0xc0, !PT ;  /* 0x0000ff00f3ff7812 */ /* 0x000fe2000784c0ff */
[----:B------:R-:W-:Y:S01]  /*a780*/  FFMA.FTZ R65, R210, R65, R133 ;  /* 0x00000041d2417223 */ /* 0x000fe20000010085 */
[C---:B------:R-:W-:Y:S02]  /*a790*/  FSEL R161, R160.reuse, RZ, P6 ;  /* 0x000000ffa0a17208 */ /* 0x040fe40003000000 */
[----:B0-----:R-:W-:Y:S01]  /*a7a0*/  FSEL R167, R160, RZ, P2 ;  /* 0x000000ffa0a77208 */ /* 0x001fe20001000000 */
[----:B------:R-:W-:Y:S01]  /*a7b0*/  FMUL.FTZ R133, R65, UR13 ;  /* 0x0000000d41857c20 */ /* 0x000fe20008410000 */
[----:B------:R-:W-:-:S02]  /*a7c0*/  LOP3.LUT P6, RZ, R230, 0xff0000, RZ, 0xc0, !PT ;  /* 0x00ff0000e6ff7812 */ /* 0x000fc400078cc0ff */
[----:B------:R-:W-:Y:S02]  /*a7d0*/  LOP3.LUT P2, RZ, R242, 0xff0000, RZ, 0xc0, !PT ;  /* 0x00ff0000f2ff7812 */ /* 0x000fe4000784c0ff */
[----:B------:R-:W-:Y:S02]  /*a7e0*/  F2FP.BF16.F32.PACK_AB R162, R161, R162 ;  /* 0x000000a2a1a2723e */ /* 0x000fe400000010ff */
[C---:B------:R-:W-:Y:S01]  /*a7f0*/  F2FP.BF16.F32.PACK_AB R65, R132.reuse, R65 ;  /* 0x000000418441723e */ /* 0x040fe200000010ff */
[----:B------:R-:W-:Y:S01]  /*a800*/  FMUL.FTZ R132, R132, UR13 ;  /* 0x0000000d84847c20 */ /* 0x000fe20008410000 */
[----:B------:R-:W-:Y:S02]  /*a810*/  FSEL R161, R133, RZ, P6 ;  /* 0x000000ff85a17208 */ /* 0x000fe40003000000 */
[----:B------:R-:W-:Y:S01]  /*a820*/  F2FP.BF16.F32.PACK_AB R134, R167, R134 ;  /* 0x00000086a786723e */ /* 0x000fe200000010ff */
[----:B------:R-:W-:Y:S01]  /*a830*/  FFMA.FTZ R167, R179, R164, R165 ;  /* 0x000000a4b3a77223 */ /* 0x000fe200000100a5 */
[----:B------:R-:W-:-:S02]  /*a840*/  LOP3.LUT P6, RZ, R242, 0xff000000, RZ, 0xc0, !PT ;  /* 0xff000000f2ff7812 */ /* 0x000fc400078cc0ff */
[----:B------:R-:W-:Y:S01]  /*a850*/  FSEL R133, R133, RZ, P2 ;  /* 0x000000ff85857208 */ /* 0x000fe20001000000 */
[----:B------:R-:W-:Y:S01]  /*a860*/  FADD.FTZ R167, R182, -R167 ;  /* 0x800000a7b6a77221 */ /* 0x000fe20000010000 */
[----:B------:R-:W-:Y:S02]  /*a870*/  LOP3.LUT P2, RZ, R230, 0xff000000, RZ, 0xc0, !PT ;  /* 0xff000000e6ff7812 */ /* 0x000fe4000784c0ff */
[----:B------:R-:W-:Y:S01]  /*a880*/  FSEL R160, R132, RZ, P6 ;  /* 0x000000ff84a07208 */ /* 0x000fe20003000000 */
[----:B------:R-:W-:Y:S01]  /*a890*/  FFMA.FTZ R167, R210, R167, R227 ;  /* 0x000000a7d2a77223 */ /* 0x000fe200000100e3 */
[----:B------:R-:W-:Y:S02]  /*a8a0*/  FSEL R132, R132, RZ, P2 ;  /* 0x000000ff84847208 */ /* 0x000fe40001000000 */
[----:B------:R-:W-:Y:S02]  /*a8b0*/  LOP3.LUT P2, RZ, R230, 0xff00, RZ, 0xc0, !PT ;  /* 0x0000ff00e6ff7812 */ /* 0x000fe4000784c0ff */
[----:B------:R-:W-:Y:S01]  /*a8c0*/  F2FP.BF16.F32.PACK_AB R161, R132, R161 ;  /* 0x000000a184a1723e */ /* 0x000fe200000010ff */
[----:B------:R-:W-:Y:S01]  /*a8d0*/  FMUL.FTZ R132, R64, UR13 ;  /* 0x0000000d40847c20 */ /* 0x000fe20008410000 */
[----:B------:R-:W-:-:S02]  /*a8e0*/  LOP3.LUT P6, RZ, R242, 0xff00, RZ, 0xc0, !PT ;  /* 0x0000ff00f2ff7812 */ /* 0x000fc400078cc0ff */
[----:B------:R-:W-:Y:S01]  /*a8f0*/  F2FP.BF16.F32.PACK_AB R64, R64, R167 ;  /* 0x000000a74040723e */ /* 0x000fe200000010ff */
[----:B------:R-:W-:Y:S01]  /*a900*/  FMUL.FTZ R167, R167, UR13 ;  /* 0x0000000da7a77c20 */ /* 0x000fe20008410000 */
[C---:B------:R-:W-:Y:S02]  /*a910*/  FSEL R227, R132.reuse, RZ, P2 ;  /* 0x000000ff84e37208 */ /* 0x040fe40001000000 */
[----:B------:R-:W-:Y:S02]  /*a920*/  FSEL R229, R132, RZ, P6 ;  /* 0x000000ff84e57208 */ /* 0x000fe40003000000 */
[----:B------:R-:W-:Y:S02]  /*a930*/  LOP3.LUT P2, RZ, R242, 0xff, RZ, 0xc0, !PT ;  /* 0x000000fff2ff7812 */ /* 0x000fe4000784c0ff */
[----:B------:R-:W-:Y:S02]  /*a940*/  LOP3.LUT P6, RZ, R230, 0xff, RZ, 0xc0, !PT ;  /* 0x000000ffe6ff7812 */ /* 0x000fe400078cc0ff */
[----:B------:R-:W-:-:S02]  /*a950*/  F2FP.BF16.F32.PACK_AB R133, R160, R133 ;  /* 0x00000085a085723e */ /* 0x000fc400000010ff */
[C---:B------:R-:W-:Y:S02]  /*a960*/  FSEL R132, R167.reuse, RZ, P2 ;  /* 0x000000ffa7847208 */ /* 0x040fe40001000000 */
[----:B------:R-:W-:Y:S02]  /*a970*/  FSEL R160, R167, RZ, P6 ;  /* 0x000000ffa7a07208 */ /* 0x000fe40003000000 */
[----:B------:R-:W-:Y:S02]  /*a980*/  F2FP.BF16.F32.PACK_AB R132, R229, R132 ;  /* 0x00000084e584723e */ /* 0x000fe400000010ff */
[----:B------:R-:W-:Y:S01]  /*a990*/  F2FP.BF16.F32.PACK_AB R160, R227, R160 ;  /* 0x000000a0e3a0723e */ /* 0x000fe200000010ff */
[----:B------:R-:W-:Y:S06]  /*a9a0*/  BRA `(.L_x_521) ;  /* 0x0000001c00dc7947 */ /* 0x000fec0003800000 */
.L_x_520:
[-C--:B-1-34-:R-:W-:Y:S01]  /*a9b0*/  FFMA.FTZ R132, R174, R164.reuse, R165 ;  /* 0x000000a4ae847223 */ /* 0x09afe200000100a5 */
[----:B------:R-:W-:Y:S01]  /*a9c0*/  PRMT R133, R155, 0x7632, R133 ;  /* 0x000076329b857816 */ /* 0x000fe20000000085 */
[-CC-:B------:R-:W-:Y:S01]  /*a9d0*/  FFMA.FTZ R134, R30, R164.reuse, R165.reuse ;  /* 0x000000a41e867223 */ /* 0x180fe200000100a5 */
[-C--:B------:R-:W-:Y:S01]  /*a9e0*/  FFMA.FTZ R160, R26, R164.reuse, R165 ;  /* 0x000000a41aa07223 */ /* 0x080fe200000100a5 */
[--C-:B------:R-:W-:Y:S01]  /*a9f0*/  FADD.FTZ R135, R173, -R132.reuse ;  /* 0x80000084ad877221 */ /* 0x100fe20000010000 */
[----:B------:R-:W-:Y:S01]  /*aa00*/  PRMT R132, R154, 0x7632, R132 ;  /* 0x000076329a847816 */ /* 0x000fe20000000084 */
[----:B------:R-:W-:Y:S02]  /*aa10*/  IMAD.U32 R161, R133, 0x10000, RZ ;  /* 0x0001000085a17824 */ /* 0x000fe400078e00ff */
[----:B------:R-:W-:Y:S01]  /*aa20*/  FADD.FTZ R133, R29, -R134 ;  /* 0x800000861d857221 */ /* 0x000fe20000010000 */
[----:B------:R-:W-:Y:S02]  /*aa30*/  LOP3.LUT P6, RZ, R231, 0xff0000, RZ, 0xc0, !PT ;  /* 0x00ff0000e7ff7812 */ /* 0x000fe400078cc0ff */
[----:B------:R-:W-:Y:S01]  /*aa40*/  SHF.L.U32 R132, R132, 0x10, RZ ;  /* 0x0000001084847819 */ /* 0x000fe200000006ff */
[C---:B-----5:R-:W-:Y:S01]  /*aa50*/  FFMA.FTZ R134, R210.reuse, R135, R161 ;  /* 0x00000087d2867223 */ /* 0x060fe200000100a1 */
[-C--:B------:R-:W-:Y:S01]  /*aa60*/  FFMA.FTZ R135, R219, R164.reuse, R165 ;  /* 0x000000a4db877223 */ /* 0x080fe200000100a5 */
[----:B------:R-:W-:Y:S01]  /*aa70*/  IMAD.U32 R161, R155, 0x10000, RZ ;  /* 0x000100009ba17824 */ /* 0x000fe200078e00ff */
[----:B------:R-:W-:Y:S01]  /*aa80*/  LOP3.LUT P2, RZ, R243, 0xff0000, RZ, 0xc0, !PT ;  /* 0x00ff0000f3ff7812 */ /* 0x000fe2000784c0ff */
[----:B------:R-:W-:Y:S01]  /*aa90*/  FFMA.FTZ R133, R210, R133, R132 ;  /* 0x00000085d2857223 */ /* 0x000fe20000010084 */
[----:B------:R-:W-:Y:S01]  /*aaa0*/  FADD.FTZ R135, R216, -R135 ;  /* 0x80000087d8877221 */ /* 0x000fe20000010000 */
[----:B------:R-:W-:Y:S01]  /*aab0*/  FFMA.FTZ R132, R28, R164, R165 ;  /* 0x000000a41c847223 */ /* 0x000fe200000100a5 */
[----:B------:R-:W-:Y:S01]  /*aac0*/  FMUL.FTZ R134, R134, UR13 ;  /* 0x0000000d86867c20 */ /* 0x000fe20008410000 */
[----:B0-----:R-:W-:Y:S01]  /*aad0*/  FMUL.FTZ R166, R133, UR13 ;  /* 0x0000000d85a67c20 */ /* 0x001fe20008410000 */
[----:B------:R-:W-:Y:S01]  /*aae0*/  FFMA.FTZ R162, R210, R135, R161 ;  /* 0x00000087d2a27223 */ /* 0x000fe200000100a1 */
[--C-:B------:R-:W-:Y:S01]  /*aaf0*/  FADD.FTZ R161, R27, -R132.reuse ;  /* 0x800000841ba17221 */ /* 0x100fe20000010000 */
[C---:B------:R-:W-:Y:S01]  /*ab00*/  PRMT R135, R153.reuse, 0x7632, R135 ;  /* 0x0000763299877816 */ /* 0x040fe20000000087 */
[----:B------:R-:W-:Y:S01]  /*ab10*/  IMAD.U32 R133, R153, 0x10000, RZ ;  /* 0x0001000099857824 */ /* 0x000fe200078e00ff */
[----:B------:R-:W-:Y:S01]  /*ab20*/  PRMT R132, R152, 0x7632, R132 ;  /* 0x0000763298847816 */ /* 0x000fe20000000084 */
[----:B------:R-:W-:Y:S01]  /*ab30*/  FMUL.FTZ R162, R162, UR13 ;  /* 0x0000000da2a27c20 */ /* 0x000fe20008410000 */
[----:B------:R-:W-:Y:S01]  /*ab40*/  SHF.L.U32 R163, R135, 0x10, RZ ;  /* 0x0000001087a37819 */ /* 0x000fe200000006ff */
[----:B------:R-:W-:Y:S01]  /*ab50*/  FADD.FTZ R135, R25, -R160 ;  /* 0x800000a019877221 */ /* 0x000fe20000010000 */
[----:B------:R-:W-:Y:S01]  /*ab60*/  SHF.L.U32 R227, R152, 0x10, RZ ;  /* 0x0000001098e37819 */ /* 0x000fe200000006ff */
[----:B------:R-:W-:-:S02]  /*ab70*/  IMAD.U32 R132, R132, 0x10000, RZ ;  /* 0x0001000084847824 */ /* 0x000fc400078e00ff */
[----:B------:R-:W-:Y:S01]  /*ab80*/  FFMA.FTZ R160, R210, R161, R163 ;  /* 0x000000a1d2a07223 */ /* 0x000fe200000100a3 */
[----:B------:R-:W-:Y:S01]  /*ab90*/  FSEL R163, R162, RZ, P6 ;  /* 0x000000ffa2a37208 */ /* 0x000fe20003000000 */
[----:B------:R-:W-:Y:S01]  /*aba0*/  FFMA.FTZ R132, R210, R135, R132 ;  /* 0x00000087d2847223 */ /* 0x000fe20000010084 */
[----:B------:R-:W-:Y:S01]  /*abb0*/  FFMA.FTZ R135, R201, R164, R165 ;  /* 0x000000a4c9877223 */ /* 0x000fe200000100a5 */
[----:B------:R-:W-:Y:S01]  /*abc0*/  FSEL R162, R162, RZ, P2 ;  /* 0x000000ffa2a27208 */ /* 0x000fe20001000000 */
[----:B------:R-:W-:Y:S01]  /*abd0*/  FMUL.FTZ R160, R160, UR13 ;  /* 0x0000000da0a07c20 */ /* 0x000fe20008410000 */
[----:B------:R-:W-:Y:S01]  /*abe0*/  ISETP.GE.U32.AND P2, PT, R242, RZ, PT ;  /* 0x000000fff200720c */ /* 0x000fe20003f46070 */
[----:B------:R-:W-:Y:S01]  /*abf0*/  FADD.FTZ R135, R200, -R135 ;  /* 0x80000087c8877221 */ /* 0x000fe20000010000 */
[----:B------:R-:W-:Y:S01]  /*ac00*/  ISETP.GE.U32.AND P6, PT, R230, RZ, PT ;  /* 0x000000ffe600720c */ /* 0x000fe20003fc6070 */
[----:B------:R-:W-:Y:S01]  /*ac10*/  FMUL.FTZ R132, R132, UR13 ;  /* 0x0000000d84847c20 */ /* 0x000fe20008410000 */
[----:B------:R-:W-:-:S02]  /*ac20*/  SHF.L.U32 R161, R154, 0x10, RZ ;  /* 0x000000109aa17819 */ /* 0x000fc400000006ff */
[----:B------:R-:W-:Y:S02]  /*ac30*/  ISETP.GE.U32.AND.EX P2, PT, R243, 0x1000000, PT, P2 ;  /* 0x01000000f300780c */ /* 0x000fe40003f46120 */
[C---:B------:R-:W-:Y:S01]  /*ac40*/  ISETP.GE.U32.AND.EX P6, PT, R231.reuse, 0x1000000, PT, P6 ;  /* 0x01000000e700780c */ /* 0x040fe20003fc6160 */
[----:B------:R-:W-:Y:S01]  /*ac50*/  FFMA.FTZ R161, R210, R135, R161 ;  /* 0x00000087d2a17223 */ /* 0x000fe200000100a1 */
[C---:B------:R-:W-:Y:S02]  /*ac60*/  FSEL R135, R134.reuse, RZ, P2 ;  /* 0x000000ff86877208 */ /* 0x040fe40001000000 */
[----:B------:R-:W-:Y:S02]  /*ac70*/  FSEL R134, R134, RZ, P6 ;  /* 0x000000ff86867208 */ /* 0x000fe40003000000 */
[----:B------:R-:W-:Y:S02]  /*ac80*/  LOP3.LUT P6, RZ, R231, 0xff, RZ, 0xc0, !PT ;  /* 0x000000ffe7ff7812 */ /* 0x000fe400078cc0ff */
[----:B------:R-:W-:Y:S01]  /*ac90*/  F2FP.BF16.F32.PACK_AB R163, R134, R163 ;  /* 0x000000a386a3723e */ /* 0x000fe200000010ff */
[----:B------:R-:W-:Y:S01]  /*aca0*/  FMUL.FTZ R134, R161, UR13 ;  /* 0x0000000da1867c20 */ /* 0x000fe20008410000 */
[----:B------:R-:W-:Y:S01]  /*acb0*/  FFMA.FTZ R161, R193, R164, R165 ;  /* 0x000000a4c1a17223 */ /* 0x000fe200000100a5 */
[----:B------:R-:W-:-:S02]  /*acc0*/  LOP3.LUT P2, RZ, R243, 0xff, RZ, 0xc0, !PT ;  /* 0x000000fff3ff7812 */ /* 0x000fc4000784c0ff */
[----:B------:R-:W-:Y:S01]  /*acd0*/  F2FP.BF16.F32.PACK_AB R135, R135, R162 ;  /* 0x000000a28787723e */ /* 0x000fe200000010ff */
[----:B------:R-:W-:Y:S01]  /*ace0*/  FADD.FTZ R161, R194, -R161 ;  /* 0x800000a1c2a17221 */ /* 0x000fe20000010000 */
[----:B------:R-:W-:Y:S02]  /*acf0*/  FSEL R162, R134, RZ, P6 ;  /* 0x000000ff86a27208 */ /* 0x000fe40003000000 */
[----:B------:R-:W-:Y:S01]  /*ad00*/  LOP3.LUT P6, RZ, R243, 0xff00, RZ, 0xc0, !PT ;  /* 0x0000ff00f3ff7812 */ /* 0x000fe200078cc0ff */
[----:B------:R-:W-:Y:S01]  /*ad10*/  FFMA.FTZ R133, R210, R161, R133 ;  /* 0x000000a1d2857223 */ /* 0x000fe20000010085 */
[----:B------:R-:W-:Y:S02]  /*ad20*/  FSEL R134, R134, RZ, P2 ;  /* 0x000000ff86867208 */ /* 0x000fe40001000000 */
[----:B------:R-:W-:Y:S01]  /*ad30*/  LOP3.LUT P2, RZ, R231, 0xff00, RZ, 0xc0, !PT ;  /* 0x0000ff00e7ff7812 */ /* 0x000fe2000784c0ff */
[----:B------:R-:W-:Y:S01]  /*ad40*/  FMUL.FTZ R133, R133, UR13 ;  /* 0x0000000d85857c20 */ /* 0x000fe20008410000 */
[----:B------:R-:W-:-:S02]  /*ad50*/  FSEL R167, R166, RZ, P6 ;  /* 0x000000ffa6a77208 */ /* 0x000fc40003000000 */
[----:B------:R-:W-:Y:S02]  /*ad60*/  FSEL R161, R166, RZ, P2 ;  /* 0x000000ffa6a17208 */ /* 0x000fe40001000000 */
[----:B------:R-:W-:Y:S02]  /*ad70*/  LOP3.LUT P6, RZ, R230, 0xff0000, RZ, 0xc0, !PT ;  /* 0x00ff0000e6ff7812 */ /* 0x000fe400078cc0ff */
[----:B------:R-:W-:Y:S02]  /*ad80*/  LOP3.LUT P2, RZ, R242, 0xff0000, RZ, 0xc0, !PT ;  /* 0x00ff0000f2ff7812 */ /* 0x000fe4000784c0ff */
[----:B------:R-:W-:Y:S01]  /*ad90*/  F2FP.BF16.F32.PACK_AB R134, R167, R134 ;  /* 0x00000086a786723e */ /* 0x000fe200000010ff */
[----:B------:R-:W-:Y:S01]  /*ada0*/  FFMA.FTZ R167, R179, R164, R165 ;  /* 0x000000a4b3a77223 */ /* 0x000fe200000100a5 */
[----:B------:R-:W-:Y:S02]  /*adb0*/  F2FP.BF16.F32.PACK_AB R162, R161, R162 ;  /* 0x000000a2a1a2723e */ /* 0x000fe400000010ff */
[----:B------:R-:W-:Y:S01]  /*adc0*/  FSEL R161, R133, RZ, P6 ;  /* 0x000000ff85a17208 */ /* 0x000fe20003000000 */
[----:B------:R-:W-:Y:S01]  /*add0*/  FADD.FTZ R167, R182, -R167 ;  /* 0x800000a7b6a77221 */ /* 0x000fe20000010000 */
[----:B------:R-:W-:-:S02]  /*ade0*/  LOP3.LUT P6, RZ, R242, 0xff000000, RZ, 0xc0, !PT ;  /* 0xff000000f2ff7812 */ /* 0x000fc400078cc0ff */
[----:B------:R-:W-:Y:S01]  /*adf0*/  FSEL R133, R133, RZ, P2 ;  /* 0x000000ff85857208 */ /* 0x000fe20001000000 */
[----:B------:R-:W-:Y:S01]  /*ae00*/  FFMA.FTZ R167, R210, R167, R227 ;  /* 0x000000a7d2a77223 */ /* 0x000fe200000100e3 */
[----:B------:R-:W-:Y:S02]  /*ae10*/  LOP3.LUT P2, RZ, R230, 0xff000000, RZ, 0xc0, !PT ;  /* 0xff000000e6ff7812 */ /* 0x000fe4000784c0ff */
[C---:B------:R-:W-:Y:S01]  /*ae20*/  FSEL R166, R160.reuse, RZ, P6 ;  /* 0x000000ffa0a67208 */ /* 0x040fe20003000000 */
[----:B------:R-:W-:Y:S01]  /*ae30*/  FMUL.FTZ R167, R167, UR13 ;  /* 0x0000000da7a77c20 */ /* 0x000fe20008410000 */
[----:B------:R-:W-:Y:S02]  /*ae40*/  FSEL R160, R160, RZ, P2 ;  /* 0x000000ffa0a07208 */ /* 0x000fe40001000000 */
[----:B------:R-:W-:Y:S02]  /*ae50*/  LOP3.LUT P2, RZ, R230, 0xff00, RZ, 0xc0, !PT ;  /* 0x0000ff00e6ff7812 */ /* 0x000fe4000784c0ff */
[----:B------:R-:W-:-:S02]  /*ae60*/  LOP3.LUT P6, RZ, R242, 0xff00, RZ, 0xc0, !PT ;  /* 0x0000ff00f2ff7812 */ /* 0x000fc400078cc0ff */
[C---:B------:R-:W-:Y:S02]  /*ae70*/  FSEL R227, R132.reuse, RZ, P2 ;  /* 0x000000ff84e37208 */ /* 0x040fe40001000000 */
[----:B------:R-:W-:Y:S02]  /*ae80*/  FSEL R229, R132, RZ, P6 ;  /* 0x000000ff84e57208 */ /* 0x000fe40003000000 */
[----:B------:R-:W-:Y:S02]  /*ae90*/  LOP3.LUT P2, RZ, R242, 0xff, RZ, 0xc0, !PT ;  /* 0x000000fff2ff7812 */ /* 0x000fe4000784c0ff */
[----:B------:R-:W-:Y:S02]  /*aea0*/  LOP3.LUT P6, RZ, R230, 0xff, RZ, 0xc0, !PT ;  /* 0x000000ffe6ff7812 */ /* 0x000fe400078cc0ff */
[----:B------:R-:W-:Y:S02]  /*aeb0*/  F2FP.BF16.F32.PACK_AB R161, R160, R161 ;  /* 0x000000a1a0a1723e */ /* 0x000fe400000010ff */
[----:B------:R-:W-:-:S02]  /*aec0*/  FSEL R132, R167, RZ, P2 ;  /* 0x000000ffa7847208 */ /* 0x000fc40001000000 */
[----:B------:R-:W-:Y:S02]  /*aed0*/  FSEL R160, R167, RZ, P6 ;  /* 0x000000ffa7a07208 */ /* 0x000fe40003000000 */
[----:B------:R-:W-:Y:S02]  /*aee0*/  F2FP.BF16.F32.PACK_AB R133, R166, R133 ;  /* 0x00000085a685723e */ /* 0x000fe400000010ff */
[----:B------:R-:W-:Y:S02]  /*aef0*/  F2FP.BF16.F32.PACK_AB R132, R229, R132 ;  /* 0x00000084e584723e */ /* 0x000fe400000010ff */
[----:B------:R-:W-:Y:S01]  /*af00*/  F2FP.BF16.F32.PACK_AB R160, R227, R160 ;  /* 0x000000a0e3a0723e */ /* 0x000fe200000010ff */
[----:B------:R-:W-:Y:S06]  /*af10*/  BRA `(.L_x_521) ;  /* 0x0000001800807947 */ /* 0x000fec0003800000 */
.L_x_519:
[----:B-1-34-:R-:W1:Y:S02]  /*af20*/  LDC.64 R132, c[0x0][0x478] ;  /* 0x00011e00ff847b82 */ /* 0x01ae640000000a00 */
[----:B-1----:R-:W-:-:S04]  /*af30*/  ISETP.NE.U32.AND P1, PT, R132, RZ, PT ;  /* 0x000000ff8400720c */ /* 0x002fc80003f25070 */
[----:B------:R-:W-:-:S13]  /*af40*/  ISETP.NE.AND.EX P1, PT, R133, RZ, PT, P1 ;  /* 0x000000ff8500720c */ /* 0x000fda0003f25310 */
[----:B------:R-:W-:Y:S05]  /*af50*/  @!P1 BRA `(.L_x_522) ;  /* 0x00000004003c9947 */ /* 0x000fea0003800000 */
[-CC-:B------:R-:W-:Y:S01]  /*af60*/  FFMA.FTZ R65, R219, R164.reuse, R165.reuse ;  /* 0x000000a4db417223 */ /* 0x180fe200000100a5 */
[-CC-:B------:R-:W-:Y:S01]  /*af70*/  FFMA.FTZ R64, R174, R164.reuse, R165.reuse ;  /* 0x000000a4ae407223 */ /* 0x180fe200000100a5 */
[----:B------:R-:W-:Y:S01]  /*af80*/  LOP3.LUT P6, RZ, R231, 0xff0000, RZ, 0xc0, !PT ;  /* 0x00ff0000e7ff7812 */ /* 0x000fe200078cc0ff */
[----:B------:R-:W-:Y:S01]  /*af90*/  FFMA.FTZ R227, R179, R164, R165 ;  /* 0x000000a4b3e37223 */ /* 0x000fe200000100a5 */
[----:B------:R-:W-:Y:S01]  /*afa0*/  FADD.FTZ R65, R216, -R65 ;  /* 0x80000041d8417221 */ /* 0x000fe20000010000 */
[----:B------:R-:W-:Y:S02]  /*afb0*/  LOP3.LUT P2, RZ, R243, 0xff0000, RZ, 0xc0, !PT ;  /* 0x00ff0000f3ff7812 */ /* 0x000fe4000784c0ff */
[----:B------:R-:W-:Y:S01]  /*afc0*/  FADD.FTZ R227, R182, -R227 ;  /* 0x800000e3b6e37221 */ /* 0x000fe20000010000 */
[----:B-----5:R-:W-:Y:S01]  /*afd0*/  FMUL.FTZ R67, R210, R65 ;  /* 0x00000041d2437220 */ /* 0x020fe20000410000 */
[----:B------:R-:W-:-:S03]  /*afe0*/  FADD.FTZ R65, R173, -R64 ;  /* 0x80000040ad417221 */ /* 0x000fc60000010000 */
[----:B------:R-:W-:Y:S01]  /*aff0*/  FMUL.FTZ R64, R67, UR13 ;  /* 0x0000000d43407c20 */ /* 0x000fe20008410000 */
[----:B------:R-:W-:Y:S01]  /*b000*/  FMUL.FTZ R66, R210, R65 ;  /* 0x00000041d2427220 */ /* 0x000fe20000410000 */
[----:B------:R-:W-:-:S03]  /*b010*/  FFMA.FTZ R65, R201, R164, R165 ;  /* 0x000000a4c9417223 */ /* 0x000fc600000100a5 */
[----:B------:R-:W-:Y:S01]  /*b020*/  FSEL R163, R64, RZ, P6 ;  /* 0x000000ff40a37208 */ /* 0x000fe20003000000 */
[----:B------:R-:W-:Y:S01]  /*b030*/  FADD.FTZ R65, R200, -R65 ;  /* 0x80000041c8417221 */ /* 0x000fe20000010000 */
[----:B------:R-:W-:Y:S02]  /*b040*/  ISETP.GE.U32.AND P6, PT, R242, RZ, PT ;  /* 0x000000fff200720c */ /* 0x000fe40003fc6070 */
[----:B------:R-:W-:Y:S02]  /*b050*/  FSEL R135, R64, RZ, P2 ;  /* 0x000000ff40877208 */ /* 0x000fe40001000000 */
[C---:B------:R-:W-:Y:S01]  /*b060*/  F2FP.BF16.F32.PACK_AB R67, R66.reuse, R67 ;  /* 0x000000434243723e */ /* 0x040fe200000010ff */
[----:B------:R-:W-:Y:S01]  /*b070*/  FMUL.FTZ R66, R66, UR13 ;  /* 0x0000000d42427c20 */ /* 0x000fe20008410000 */
[----:B------:R-:W-:Y:S02]  /*b080*/  ISETP.GE.U32.AND P2, PT, R230, RZ, PT ;  /* 0x000000ffe600720c */ /* 0x000fe40003f46070 */
[----:B------:R-:W-:-:S02]  /*b090*/  ISETP.GE.U32.AND.EX P6, PT, R243, 0x1000000, PT, P6 ;  /* 0x01000000f300780c */ /* 0x000fc40003fc6160 */
[C---:B------:R-:W-:Y:S02]  /*b0a0*/  ISETP.GE.U32.AND.EX P2, PT, R231.reuse, 0x1000000, PT, P2 ;  /* 0x01000000e700780c */ /* 0x040fe40003f46120 */
[C---:B------:R-:W-:Y:S02]  /*b0b0*/  FSEL R64, R66.reuse, RZ, P6 ;  /* 0x000000ff42407208 */ /* 0x040fe40003000000 */
[----:B------:R-:W-:Y:S02]  /*b0c0*/  FSEL R66, R66, RZ, P2 ;  /* 0x000000ff42427208 */ /* 0x000fe40001000000 */
[----:B------:R-:W-:Y:S01]  /*b0d0*/  F2FP.BF16.F32.PACK_AB R135, R64, R135 ;  /* 0x000000874087723e */ /* 0x000fe200000010ff */
[----:B------:R-:W-:Y:S01]  /*b0e0*/  FFMA.FTZ R64, R30, R164, R165 ;  /* 0x000000a41e407223 */ /* 0x000fe200000100a5 */
[----:B------:R-:W-:Y:S01]  /*b0f0*/  F2FP.BF16.F32.PACK_AB R163, R66, R163 ;  /* 0x000000a342a3723e */ /* 0x000fe200000010ff */
[----:B------:R-:W-:Y:S01]  /*b100*/  FMUL.FTZ R66, R210, R65 ;  /* 0x00000041d2427220 */ /* 0x000fe20000410000 */
[----:B------:R-:W-:Y:S01]  /*b110*/  LOP3.LUT P6, RZ, R231, 0xff, RZ, 0xc0, !PT ;  /* 0x000000ffe7ff7812 */ /* 0x000fe200078cc0ff */
[----:B------:R-:W-:Y:S01]  /*b120*/  FADD.FTZ R65, R29, -R64 ;  /* 0x800000401d417221 */ /* 0x000fe20000010000 */
[----:B------:R-:W-:Y:S01]  /*b130*/  LOP3.LUT P2, RZ, R243, 0xff, RZ, 0xc0, !PT ;  /* 0x000000fff3ff7812 */ /* 0x000fe2000784c0ff */
[----:B------:R-:W-:-:S02]  /*b140*/  FMUL.FTZ R64, R66, UR13 ;  /* 0x0000000d42407c20 */ /* 0x000fc40008410000 */
[----:B------:R-:W-:-:S03]  /*b150*/  FMUL.FTZ R65, R210, R65 ;  /* 0x00000041d2417220 */ /* 0x000fc60000410000 */
[C---:B------:R-:W-:Y:S02]  /*b160*/  FSEL R162, R64.reuse, RZ, P6 ;  /* 0x000000ff40a27208 */ /* 0x040fe40003000000 */
[C---:B------:R-:W-:Y:S01]  /*b170*/  F2FP.BF16.F32.PACK_AB R66, R65.reuse, R66 ;  /* 0x000000424142723e */ /* 0x040fe200000010ff */
[----:B------:R-:W-:Y:S01]  /*b180*/  FMUL.FTZ R65, R65, UR13 ;  /* 0x0000000d41417c20 */ /* 0x000fe20008410000 */
[----:B------:R-:W-:Y:S02]  /*b190*/  LOP3.LUT P6, RZ, R243, 0xff00, RZ, 0xc0, !PT ;  /* 0x0000ff00f3ff7812 */ /* 0x000fe400078cc0ff */
[----:B------:R-:W-:Y:S01]  /*b1a0*/  FSEL R134, R64, RZ, P2 ;  /* 0x000000ff40867208 */ /* 0x000fe20001000000 */
[----:B------:R-:W-:Y:S01]  /*b1b0*/  FFMA.FTZ R64, R28, R164, R165 ;  /* 0x000000a41c407223 */ /* 0x000fe200000100a5 */
[----:B------:R-:W-:Y:S02]  /*b1c0*/  LOP3.LUT P2, RZ, R231, 0xff00, RZ, 0xc0, !PT ;  /* 0x0000ff00e7ff7812 */ /* 0x000fe4000784c0ff */
[----:B------:R-:W-:-:S02]  /*b1d0*/  FSEL R133, R65, RZ, P6 ;  /* 0x000000ff41857208 */ /* 0x000fc40003000000 */
[----:B------:R-:W-:Y:S02]  /*b1e0*/  FSEL R65, R65, RZ, P2 ;  /* 0x000000ff41417208 */ /* 0x000fe40001000000 */
[----:B------:R-:W-:Y:S01]  /*b1f0*/  F2FP.BF16.F32.PACK_AB R134, R133, R134 ;  /* 0x000000868586723e */ /* 0x000fe200000010ff */
[----:B------:R-:W-:Y:S01]  /*b200*/  FADD.FTZ R133, R27, -R64 ;  /* 0x800000401b857221 */ /* 0x000fe20000010000 */
[----:B------:R-:W-:Y:S01]  /*b210*/  F2FP.BF16.F32.PACK_AB R162, R65, R162 ;  /* 0x000000a241a2723e */ /* 0x000fe200000010ff */
[----:B------:R-:W-:Y:S01]  /*b220*/  FFMA.FTZ R65, R193, R164, R165 ;  /* 0x000000a4c1417223 */ /* 0x000fe200000100a5 */
[----:B------:R-:W-:Y:S01]  /*b230*/  LOP3.LUT P6, RZ, R230, 0xff0000, RZ, 0xc0, !PT ;  /* 0x00ff0000e6ff7812 */ /* 0x000fe200078cc0ff */
[----:B------:R-:W-:Y:S01]  /*b240*/  FMUL.FTZ R132, R210, R133 ;  /* 0x00000085d2847220 */ /* 0x000fe20000410000 */
[----:B------:R-:W-:Y:S01]  /*b250*/  LOP3.LUT P2, RZ, R242, 0xff0000, RZ, 0xc0, !PT ;  /* 0x00ff0000f2ff7812 */ /* 0x000fe2000784c0ff */
[----:B------:R-:W-:-:S04]  /*b260*/  FADD.FTZ R65, R194, -R65 ;  /* 0x80000041c2417221 */ /* 0x000fc80000010000 */
[----:B------:R-:W-:-:S04]  /*b270*/  FMUL.FTZ R65, R210, R65 ;  /* 0x00000041d2417220 */ /* 0x000fc80000410000 */
[----:B------:R-:W-:Y:S01]  /*b280*/  FMUL.FTZ R64, R65, UR13 ;  /* 0x0000000d41407c20 */ /* 0x000fe20008410000 */
[C---:B------:R-:W-:Y:S01]  /*b290*/  F2FP.BF16.F32.PACK_AB R65, R132.reuse, R65 ;  /* 0x000000418441723e */ /* 0x040fe200000010ff */
[----:B------:R-:W-:-:S03]  /*b2a0*/  FMUL.FTZ R132, R132, UR13 ;  /* 0x0000000d84847c20 */ /* 0x000fc60008410000 */
[----:B------:R-:W-:Y:S02]  /*b2b0*/  FSEL R161, R64, RZ, P6 ;  /* 0x000000ff40a17208 */ /* 0x000fe40003000000 */
[----:B------:R-:W-:Y:S02]  /*b2c0*/  LOP3.LUT P6, RZ, R242, 0xff000000, RZ, 0xc0, !PT ;  /* 0xff000000f2ff7812 */ /* 0x000fe400078cc0ff */
[----:B------:R-:W-:Y:S02]  /*b2d0*/  FSEL R133, R64, RZ, P2 ;  /* 0x000000ff40857208 */ /* 0x000fe40001000000 */
[----:B------:R-:W-:Y:S02]  /*b2e0*/  FSEL R64, R132, RZ, P6 ;  /* 0x000000ff84407208 */ /* 0x000fe40003000000 */
[----:B------:R-:W-:Y:S02]  /*b2f0*/  LOP3.LUT P2, RZ, R230, 0xff000000, RZ, 0xc0, !PT ;  /* 0xff000000e6ff7812 */ /* 0x000fe4000784c0ff */
[----:B------:R-:W-:Y:S01]  /*b300*/  F2FP.BF16.F32.PACK_AB R133, R64, R133 ;  /* 0x000000854085723e */ /* 0x000fe200000010ff */
[----:B------:R-:W-:Y:S01]  /*b310*/  FFMA.FTZ R64, R26, R164, R165 ;  /* 0x000000a41a407223 */ /* 0x000fe200000100a5 */
[----:B------:R-:W-:-:S02]  /*b320*/  FSEL R132, R132, RZ, P2 ;  /* 0x000000ff84847208 */ /* 0x000fc40001000000 */
[----:B------:R-:W-:Y:S01]  /*b330*/  LOP3.LUT P2, RZ, R230, 0xff00, RZ, 0xc0, !PT ;  /* 0x0000ff00e6ff7812 */ /* 0x000fe2000784c0ff */
[----:B0-----:R-:W-:Y:S01]  /*b340*/  FADD.FTZ R167, R25, -R64 ;  /* 0x8000004019a77221 */ /* 0x001fe20000010000 */
[----:B------:R-:W-:Y:S01]  /*b350*/  F2FP.BF16.F32.PACK_AB R161, R132, R161 ;  /* 0x000000a184a1723e */ /* 0x000fe200000010ff */
[----:B------:R-:W-:Y:S01]  /*b360*/  FMUL.FTZ R132, R210, R227 ;  /* 0x000000e3d2847220 */ /* 0x000fe20000410000 */
[----:B------:R-:W-:Y:S01]  /*b370*/  LOP3.LUT P6, RZ, R242, 0xff00, RZ, 0xc0, !PT ;  /* 0x0000ff00f2ff7812 */ /* 0x000fe200078cc0ff */
[----:B------:R-:W-:-:S04]  /*b380*/  FMUL.FTZ R167, R210, R167 ;  /* 0x000000a7d2a77220 */ /* 0x000fc80000410000 */
[C---:B------:R-:W-:Y:S01]  /*b390*/  FMUL.FTZ R160, R167.reuse, UR13 ;  /* 0x0000000da7a07c20 */ /* 0x040fe20008410000 */
[----:B------:R-:W-:Y:S01]  /*b3a0*/  F2FP.BF16.F32.PACK_AB R64, R167, R132 ;  /* 0x00000084a740723e */ /* 0x000fe200000010ff */
[----:B------:R-:W-:-:S03]  /*b3b0*/  FMUL.FTZ R132, R132, UR13 ;  /* 0x0000000d84847c20 */ /* 0x000fc60008410000 */
[C---:B------:R-:W-:Y:S02]  /*b3c0*/  FSEL R227, R160.reuse, RZ, P2 ;  /* 0x000000ffa0e37208 */ /* 0x040fe40001000000 */
[----:B------:R-:W-:Y:S02]  /*b3d0*/  FSEL R167, R160, RZ, P6 ;  /* 0x000000ffa0a77208 */ /* 0x000fe40003000000 */
[----:B------:R-:W-:Y:S02]  /*b3e0*/  LOP3.LUT P2, RZ, R242, 0xff, RZ, 0xc0, !PT ;  /* 0x000000fff2ff7812 */ /* 0x000fe4000784c0ff */
[----:B------:R-:W-:Y:S02]  /*b3f0*/  LOP3.LUT P6, RZ, R230, 0xff, RZ, 0xc0, !PT ;  /* 0x000000ffe6ff7812 */ /* 0x000fe400078cc0ff */
[C---:B------:R-:W-:Y:S02]  /*b400*/  FSEL R166, R132.reuse, RZ, P2 ;  /* 0x000000ff84a67208 */ /* 0x040fe40001000000 */
[----:B------:R-:W-:-:S02]  /*b410*/  FSEL R160, R132, RZ, P6 ;  /* 0x000000ff84a07208 */ /* 0x000fc40003000000 */
[----:B------:R-:W-:Y:S02]  /*b420*/  F2FP.BF16.F32.PACK_AB R132, R167, R166 ;  /* 0x000000a6a784723e */ /* 0x000fe400000010ff */
[----:B------:R-:W-:Y:S01]  /*b430*/  F2FP.BF16.F32.PACK_AB R160, R227, R160 ;  /* 0x000000a0e3a0723e */ /* 0x000fe200000010ff */
[----:B------:R-:W-:Y:S06]  /*b440*/  BRA `(.L_x_521) ;  /* 0x0000001400347947 */ /* 0x000fec0003800000 */
.L_x_522:
[-CC-:B------:R-:W-:Y:S01]  /*b450*/  FFMA.FTZ R133, R219, R164.reuse, R165.reuse ;  /* 0x000000a4db857223 */ /* 0x180fe200000100a5 */
[----:B------:R-:W-:Y:S01]  /*b460*/  FFMA.FTZ R132, R174, R164, R165 ;  /* 0x000000a4ae847223 */ /* 0x000fe200000100a5 */
[----:B------:R-:W-:Y:S02]  /*b470*/  LOP3.LUT P6, RZ, R243, 0xff0000, RZ, 0xc0, !PT ;  /* 0x00ff0000f3ff7812 */ /* 0x000fe400078cc0ff */
[----:B------:R-:W-:Y:S01]  /*b480*/  FADD.FTZ R133, R216, -R133 ;  /* 0x80000085d8857221 */ /* 0x000fe20000010000 */
[----:B------:R-:W-:Y:S01]  /*b490*/  FADD.FTZ R135, R173, -R132 ;  /* 0x80000084ad877221 */ /* 0x000fe20000010000 */
[----:B------:R-:W-:Y:S02]  /*b4a0*/  ISETP.GE.U32.AND P2, PT, R242, RZ, PT ;  /* 0x000000fff200720c */ /* 0x000fe40003f46070 */
[C---:B-----5:R-:W-:Y:S01]  /*b4b0*/  FMUL.FTZ R133, R210.reuse, R133 ;  /* 0x00000085d2857220 */ /* 0x060fe20000410000 */
[----:B------:R-:W-:Y:S01]  /*b4c0*/  FMUL.FTZ R135, R210, R135 ;  /* 0x00000087d2877220 */ /* 0x000fe20000410000 */
[----:B------:R-:W-:-:S02]  /*b4d0*/  ISETP.GE.U32.AND.EX P2, PT, R243, 0x1000000, PT, P2 ;  /* 0x01000000f300780c */ /* 0x000fc40003f46120 */
[----:B------:R-:W-:Y:S01]  /*b4e0*/  FMUL.FTZ R132, R133, UR13 ;  /* 0x0000000d85847c20 */ /* 0x000fe20008410000 */
[----:B------:R-:W-:Y:S01]  /*b4f0*/  FMUL.FTZ R134, R135, UR13 ;  /* 0x0000000d87867c20 */ /* 0x000fe20008410000 */
[----:B------:R-:W-:-:S03]  /*b500*/  FFMA.FTZ R133, R201, R164, R165 ;  /* 0x000000a4c9857223 */ /* 0x000fc600000100a5 */
[----:B------:R-:W-:Y:S01]  /*b510*/  FSEL R135, R132, RZ, P6 ;  /* 0x000000ff84877208 */ /* 0x000fe20003000000 */
[----:B------:R-:W-:Y:S01]  /*b520*/  FADD.FTZ R133, R200, -R133 ;  /* 0x80000085c8857221 */ /* 0x000fe20000010000 */
[----:B------:R-:W-:Y:S02]  /*b530*/  LOP3.LUT P6, RZ, R231, 0xff0000, RZ, 0xc0, !PT ;  /* 0x00ff0000e7ff7812 */ /* 0x000fe400078cc0ff */
[----:B------:R-:W-:Y:S01]  /*b540*/  FSEL R160, R134, RZ, P2 ;  /* 0x000000ff86a07208 */ /* 0x000fe20001000000 */
[----:B------:R-:W-:Y:S01]  /*b550*/  FMUL.FTZ R133, R210, R133 ;  /* 0x00000085d2857220 */ /* 0x000fe20000410000 */
[----:B------:R-:W-:Y:S01]  /*b560*/  FSEL R163, R132, RZ, P6 ;  /* 0x000000ff84a37208 */ /* 0x000fe20003000000 */
[-CC-:B------:R-:W-:Y:S01]  /*b570*/  FFMA.FTZ R132, R30, R164.reuse, R165.reuse ;  /* 0x000000a41e847223 */ /* 0x180fe200000100a5 */
[----:B------:R-:W-:Y:S01]  /*b580*/  ISETP.GE.U32.AND P2, PT, R230, RZ, PT ;  /* 0x000000ffe600720c */ /* 0x000fe20003f46070 */
[----:B------:R-:W-:Y:S01]  /*b590*/  FMUL.FTZ R133, R133, UR13 ;  /* 0x0000000d85857c20 */ /* 0x000fe20008410000 */
[----:B------:R-:W-:Y:S01]  /*b5a0*/  LOP3.LUT P6, RZ, R231, 0xff, RZ, 0xc0, !PT ;  /* 0x000000ffe7ff7812 */ /* 0x000fe200078cc0ff */
[----:B------:R-:W-:Y:S01]  /*b5b0*/  FADD.FTZ R161, R29, -R132 ;  /* 0x800000841da17221 */ /* 0x000fe20000010000 */
[----:B------:R-:W-:Y:S01]  /*b5c0*/  ISETP.GE.U32.AND.EX P2, PT, R231, 0x1000000, PT, P2 ;  /* 0x01000000e700780c */ /* 0x000fe20003f46120 */
[----:B------:R-:W-:Y:S01]  /*b5d0*/  FFMA.FTZ R132, R28, R164, R165 ;  /* 0x000000a41c847223 */ /* 0x000fe200000100a5 */
[----:B------:R-:W-:Y:S01]  /*b5e0*/  FSEL R162, R133, RZ, P6 ;  /* 0x000000ff85a27208 */ /* 0x000fe20003000000 */
[----:B------:R-:W-:Y:S01]  /*b5f0*/  FMUL.FTZ R161, R210, R161 ;  /* 0x000000a1d2a17220 */ /* 0x000fe20000410000 */
[----:B------:R-:W-:-:S02]  /*b600*/  FSEL R134, R134, RZ, P2 ;  /* 0x000000ff86867208 */ /* 0x000fc40001000000 */
[----:B------:R-:W-:Y:S01]  /*b610*/  LOP3.LUT P2, RZ, R243, 0xff, RZ, 0xc0, !PT ;  /* 0x000000fff3ff7812 */ /* 0x000fe2000784c0ff */
[----:B------:R-:W-:Y:S01]  /*b620*/  FMUL.FTZ R161, R161, UR13 ;  /* 0x0000000da1a17c20 */ /* 0x000fe20008410000 */
[----:B------:R-:W-:Y:S02]  /*b630*/  LOP3.LUT P6, RZ, R243, 0xff00, RZ, 0xc0, !PT ;  /* 0x0000ff00f3ff7812 */ /* 0x000fe400078cc0ff */
[----:B------:R-:W-:Y:S02]  /*b640*/  F2FP.BF16.F32.PACK_AB R163, R134, R163 ;  /* 0x000000a386a3723e */ /* 0x000fe400000010ff */
[----:B------:R-:W-:Y:S02]  /*b650*/  FSEL R134, R133, RZ, P2 ;  /* 0x000000ff85867208 */ /* 0x000fe40001000000 */
[----:B------:R-:W-:Y:S02]  /*b660*/  LOP3.LUT P2, RZ, R231, 0xff00, RZ, 0xc0, !PT ;  /* 0x0000ff00e7ff7812 */ /* 0x000fe4000784c0ff */
[----:B------:R-:W-:-:S02]  /*b670*/  FSEL R133, R161, RZ, P6 ;  /* 0x000000ffa1857208 */ /* 0x000fc40003000000 */
[----:B------:R-:W-:Y:S02]  /*b680*/  FSEL R161, R161, RZ, P2 ;  /* 0x000000ffa1a17208 */ /* 0x000fe40001000000 */
[----:B------:R-:W-:Y:S01]  /*b690*/  F2FP.BF16.F32.PACK_AB R134, R133, R134 ;  /* 0x000000868586723e */ /* 0x000fe200000010ff */
[----:B------:R-:W-:Y:S01]  /*b6a0*/  FFMA.FTZ R133, R193, R164, R165 ;  /* 0x000000a4c1857223 */ /* 0x000fe200000100a5 */
[----:B------:R-:W-:Y:S01]  /*b6b0*/  F2FP.BF16.F32.PACK_AB R162, R161, R162 ;  /* 0x000000a2a1a2723e */ /* 0x000fe200000010ff */
[----:B------:R-:W-:Y:S01]  /*b6c0*/  FADD.FTZ R161, R27, -R132 ;  /* 0x800000841ba17221 */ /* 0x000fe20000010000 */
[----:B------:R-:W-:Y:S01]  /*b6d0*/  F2FP.BF16.F32.PACK_AB R135, R160, R135 ;  /* 0x00000087a087723e */ /* 0x000fe200000010ff */
[----:B------:R-:W-:Y:S01]  /*b6e0*/  FADD.FTZ R133, R194, -R133 ;  /* 0x80000085c2857221 */ /* 0x000fe20000010000 */
[----:B------:R-:W-:Y:S01]  /*b6f0*/  LOP3.LUT P2, RZ, R242, 0xff0000, RZ, 0xc0, !PT ;  /* 0x00ff0000f2ff7812 */ /* 0x000fe2000784c0ff */
[----:B------:R-:W-:Y:S01]  /*b700*/  FMUL.FTZ R161, R210, R161 ;  /* 0x000000a1d2a17220 */ /* 0x000fe20000410000 */
[----:B------:R-:W-:Y:S01]  /*b710*/  LOP3.LUT P6, RZ, R242, 0xff000000, RZ, 0xc0, !PT ;  /* 0xff000000f2ff7812 */ /* 0x000fe200078cc0ff */
[----:B------:R-:W-:-:S02]  /*b720*/  FMUL.FTZ R133, R210, R133 ;  /* 0x00000085d2857220 */ /* 0x000fc40000410000 */
[----:B0-----:R-:W-:Y:S02]  /*b730*/  FMUL.FTZ R166, R161, UR13 ;  /* 0x0000000da1a67c20 */ /* 0x001fe40008410000 */
        /* <DEDUP_REMOVED lines=8> */
[----:B------:R-:W-:Y:S01]  /*b7c0*/  FADD.FTZ R167, R25, -R132 ;  /* 0x8000008419a77221 */ /* 0x000fe20000010000 */
[----:B------:R-:W-:-:S02]  /*b7d0*/  FSEL R166, R166, RZ, P6 ;  /* 0x000000ffa6a67208 */ /* 0x000fc40003000000 */
[----:B------:R-:W-:Y:S01]  /*b7e0*/  LOP3.LUT P2, RZ, R230, 0xff00, RZ, 0xc0, !PT ;  /* 0x0000ff00e6ff7812 */ /* 0x000fe2000784c0ff */
[----:B------:R-:W-:Y:S01]  /*b7f0*/  FMUL.FTZ R132, R210, R167 ;  /* 0x000000a7d2847220 */ /* 0x000fe20000410000 */
[----:B------:R-:W-:Y:S01]  /*b800*/  FFMA.FTZ R167, R179, R164, R165 ;  /* 0x000000a4b3a77223 */ /* 0x000fe200000100a5 */
[----:B------:R-:W-:Y:S02]  /*b810*/  LOP3.LUT P6, RZ, R242, 0xff00, RZ, 0xc0, !PT ;  /* 0x0000ff00f2ff7812 */ /* 0x000fe400078cc0ff */
[----:B------:R-:W-:Y:S01]  /*b820*/  FMUL.FTZ R132, R132, UR13 ;  /* 0x0000000d84847c20 */ /* 0x000fe20008410000 */
[----:B------:R-:W-:Y:S01]  /*b830*/  FADD.FTZ R167, R182, -R167 ;  /* 0x800000a7b6a77221 */ /* 0x000fe20000010000 */
[----:B------:R-:W-:-:S03]  /*b840*/  F2FP.BF16.F32.PACK_AB R161, R166, R161 ;  /* 0x000000a1a6a1723e */ /* 0x000fc600000010ff */
[----:B------:R-:W-:Y:S01]  /*b850*/  FMUL.FTZ R167, R210, R167 ;  /* 0x000000a7d2a77220 */ /* 0x000fe20000410000 */
[C---:B------:R-:W-:Y:S02]  /*b860*/  FSEL R227, R132.reuse, RZ, P2 ;  /* 0x000000ff84e37208 */ /* 0x040fe40001000000 */
[----:B------:R-:W-:Y:S01]  /*b870*/  FSEL R229, R132, RZ, P6 ;  /* 0x000000ff84e57208 */ /* 0x000fe20003000000 */
[----:B------:R-:W-:Y:S01]  /*b880*/  FMUL.FTZ R167, R167, UR13 ;  /* 0x0000000da7a77c20 */ /* 0x000fe20008410000 */
[----:B------:R-:W-:Y:S02]  /*b890*/  LOP3.LUT P2, RZ, R242, 0xff, RZ, 0xc0, !PT ;  /* 0x000000fff2ff7812 */ /* 0x000fe4000784c0ff */
[----:B------:R-:W-:Y:S02]  /*b8a0*/  LOP3.LUT P6, RZ, R230, 0xff, RZ, 0xc0, !PT ;  /* 0x000000ffe6ff7812 */ /* 0x000fe400078cc0ff */
[C---:B------:R-:W-:Y:S02]  /*b8b0*/  FSEL R132, R167.reuse, RZ, P2 ;  /* 0x000000ffa7847208 */ /* 0x040fe40001000000 */
[----:B------:R-:W-:-:S02]  /*b8c0*/  FSEL R160, R167, RZ, P6 ;  /* 0x000000ffa7a07208 */ /* 0x000fc40003000000 */
[----:B------:R-:W-:Y:S02]  /*b8d0*/  F2FP.BF16.F32.PACK_AB R132, R229, R132 ;  /* 0x00000084e584723e */ /* 0x000fe400000010ff */
[----:B------:R-:W-:Y:S01]  /*b8e0*/  F2FP.BF16.F32.PACK_AB R160, R227, R160 ;  /* 0x000000a0e3a0723e */ /* 0x000fe200000010ff */
[----:B------:R-:W-:Y:S06]  /*b8f0*/  BRA `(.L_x_521) ;  /* 0x0000001000087947 */ /* 0x000fec0003800000 */
.L_x_518:
[----:B------:R-:W-:-:S04]  /*b900*/  UISETP.NE.U32.AND UP0, UPT, UR20, URZ, UPT ;  /* 0x000000ff1400728c */ /* 0x000fc8000bf05070 */
[----:B------:R-:W-:-:S09]  /*b910*/  UISETP.NE.AND.EX UP0, UPT, UR21, URZ, UPT, UP0 ;  /* 0x000000ff1500728c */ /* 0x000fd2000bf05300 */
[----:B------:R-:W-:Y:S05]  /*b920*/  BRA.U !UP0, `(.L_x_523) ;  /* 0x0000000908307547 */ /* 0x000fea000b800000 */
[----:B-1-34-:R-:W1:Y:S02]  /*b930*/  LDC.64 R160, c[0x0][0x478] ;  /* 0x00011e00ffa07b82 */ /* 0x01ae640000000a00 */
[----:B-1----:R-:W-:-:S04]  /*b940*/  ISETP.NE.U32.AND P1, PT, R160, RZ, PT ;  /* 0x000000ffa000720c */ /* 0x002fc80003f25070 */
[----:B------:R-:W-:-:S13]  /*b950*/  ISETP.NE.AND.EX P1, PT, R161, RZ, PT, P1 ;  /* 0x000000ffa100720c */ /* 0x000fda0003f25310 */
[----:B------:R-:W-:Y:S05]  /*b960*/  @!P1 BRA `(.L_x_524) ;  /* 0x0000000400189947 */ /* 0x000fea0003800000 */
        /* <DEDUP_REMOVED lines=13> */
[----:B------:R-:W-:Y:S01]  /*ba40*/  SHF.L.U32 R66, R154, 0x10, RZ ;  /* 0x000000109a427819 */ /* 0x000fe200000006ff */
[----:B------:R-:W-:Y:S01]  /*ba50*/  FFMA.FTZ R65, R210, R65, R64 ;  /* 0x00000041d2417223 */ /* 0x000fe20000010040 */
[----:B------:R-:W-:Y:S01]  /*ba60*/  FFMA.FTZ R64, R28, R164, R165 ;  /* 0x000000a41c407223 */ /* 0x000fe200000100a5 */
[----:B------:R-:W-:Y:S02]  /*ba70*/  ISETP.GE.U32.AND P2, PT, R230, RZ, PT ;  /* 0x000000ffe600720c */ /* 0x000fe40003f46070 */
[----:B------:R-:W-:Y:S01]  /*ba80*/  LOP3.LUT P6, RZ, R231, 0xff0000, RZ, 0xc0, !PT ;  /* 0x00ff0000e7ff7812 */ /* 0x000fe200078cc0ff */
[--C-:B------:R-:W-:Y:S01]  /*ba90*/  FADD.FTZ R163, R27, -R64.reuse ;  /* 0x800000401ba37221 */ /* 0x100fe20000010000 */
[----:B------:R-:W-:Y:S02]  /*baa0*/  PRMT R64, R152, 0x7632, R64 ;  /* 0x0000763298407816 */ /* 0x000fe40000000040 */
[----:B------:R-:W-:-:S02]  /*bab0*/  ISETP.GE.U32.AND.EX P2, PT, R231, 0x1000000, PT, P2 ;  /* 0x01000000e700780c */ /* 0x000fc40003f46120 */
[----:B------:R-:W-:Y:S01]  /*bac0*/  SHF.L.U32 R160, R64, 0x10, RZ ;  /* 0x0000001040a07819 */ /* 0x000fe200000006ff */
[C---:B------:R-:W-:Y:S01]  /*bad0*/  FFMA.FTZ R64, R210.reuse, R163, R167 ;  /* 0x000000a3d2407223 */ /* 0x040fe200000100a7 */
[-CC-:B------:R-:W-:Y:S01]  /*bae0*/  FFMA.FTZ R163, R219, R164.reuse, R165.reuse ;  /* 0x000000a4dba37223 */ /* 0x180fe200000100a5 */
[----:B------:R-:W-:Y:S02]  /*baf0*/  IMAD.U32 R167, R155, 0x10000, RZ ;  /* 0x000100009ba77824 */ /* 0x000fe400078e00ff */
[----:B------:R-:W-:Y:S01]  /*bb00*/  FFMA.FTZ R160, R210, R161, R160 ;  /* 0x000000a1d2a07223 */ /* 0x000fe200000100a0 */
[----:B------:R-:W-:Y:S01]  /*bb10*/  FFMA.FTZ R161, R201, R164, R165 ;  /* 0x000000a4c9a17223 */ /* 0x000fe200000100a5 */
[----:B------:R-:W-:-:S03]  /*bb20*/  FADD.FTZ R163, R216, -R163 ;  /* 0x800000a3d8a37221 */ /* 0x000fc60000010000 */
[----:B------:R-:W-:Y:S01]  /*bb30*/  FADD.FTZ R161, R200, -R161 ;  /* 0x800000a1c8a17221 */ /* 0x000fe20000010000 */
[----:B------:R-:W-:-:S03]  /*bb40*/  FFMA.FTZ R162, R210, R163, R167 ;  /* 0x000000a3d2a27223 */ /* 0x000fc600000100a7 */
[----:B------:R-:W-:Y:S01]  /*bb50*/  FFMA.FTZ R66, R210, R161, R66 ;  /* 0x000000a1d2427223 */ /* 0x000fe20000010042 */
[C---:B------:R-:W-:Y:S01]  /*bb60*/  FMUL.FTZ R161, R67.reuse, UR13 ;  /* 0x0000000d43a17c20 */ /* 0x040fe20008410000 */
[----:B------:R-:W-:Y:S01]  /*bb70*/  F2FP.BF16.F32.PACK_AB R67, R67, R162 ;  /* 0x000000a24343723e */ /* 0x000fe200000010ff */
[----:B------:R-:W-:-:S03]  /*bb80*/  FMUL.FTZ R162, R162, UR13 ;  /* 0x0000000da2a27c20 */ /* 0x000fc60008410000 */
[----:B------:R-:W-:Y:S01]  /*bb90*/  FSEL R166, R161, RZ, P2 ;  /* 0x000000ffa1a67208 */ /* 0x000fe20001000000 */
[----:B------:R-:W-:Y:S01]  /*bba0*/  FMUL.FTZ R161, R66, UR13 ;  /* 0x0000000d42a17c20 */ /* 0x000fe20008410000 */
[C---:B------:R-:W-:Y:S01]  /*bbb0*/  F2FP.BF16.F32.PACK_AB R66, R65.reuse, R66 ;  /* 0x000000424142723e */ /* 0x040fe200000010ff */
[----:B------:R-:W-:Y:S01]  /*bbc0*/  FMUL.FTZ R65, R65, UR13 ;  /* 0x0000000d41417c20 */ /* 0x000fe20008410000 */
[----:B------:R-:W-:Y:S02]  /*bbd0*/  FSEL R163, R162, RZ, P6 ;  /* 0x000000ffa2a37208 */ /* 0x000fe40003000000 */
[C---:B------:R-:W-:Y:S02]  /*bbe0*/  LOP3.LUT P2, RZ, R231.reuse, 0xff, RZ, 0xc0, !PT ;  /* 0x000000ffe7ff7812 */ /* 0x040fe4000784c0ff */
[----:B------:R-:W-:Y:S02]  /*bbf0*/  LOP3.LUT P6, RZ, R231, 0xff00, RZ, 0xc0, !PT ;  /* 0x0000ff00e7ff7812 */ /* 0x000fe400078cc0ff */
[----:B------:R-:W-:-:S02]  /*bc00*/  FSEL R161, R161, RZ, P2 ;  /* 0x000000ffa1a17208 */ /* 0x000fc40001000000 */
[----:B------:R-:W-:Y:S01]  /*bc10*/  FSEL R162, R65, RZ, P6 ;  /* 0x000000ff41a27208 */ /* 0x000fe20003000000 */
[-C--:B------:R-:W-:Y:S01]  /*bc20*/  FFMA.FTZ R65, R193, R164.reuse, R165 ;  /* 0x000000a4c1417223 */ /* 0x080fe200000100a5 */
[----:B------:R-:W-:Y:S02]  /*bc30*/  F2FP.BF16.F32.PACK_AB R163, R166, R163 ;  /* 0x000000a3a6a3723e */ /* 0x000fe400000010ff */
[----:B------:R-:W-:Y:S01]  /*bc40*/  F2FP.BF16.F32.PACK_AB R162, R162, R161 ;  /* 0x000000a1a2a2723e */ /* 0x000fe200000010ff */
[----:B------:R-:W-:Y:S01]  /*bc50*/  FADD.FTZ R65, R194, -R65 ;  /* 0x80000041c2417221 */ /* 0x000fe20000010000 */
[----:B------:R-:W-:Y:S01]  /*bc60*/  IMAD.U32 R161, R153, 0x10000, RZ ;  /* 0x0001000099a17824 */ /* 0x000fe200078e00ff */
[C---:B------:R-:W-:Y:S02]  /*bc70*/  LOP3.LUT P2, RZ, R230.reuse, 0xff0000, RZ, 0xc0, !PT ;  /* 0x00ff0000e6ff7812 */ /* 0x040fe4000784c0ff */
[----:B------:R-:W-:Y:S01]  /*bc80*/  LOP3.LUT P6, RZ, R230, 0xff000000, RZ, 0xc0, !PT ;  /* 0xff000000e6ff7812 */ /* 0x000fe200078cc0ff */
[----:B------:R-:W-:Y:S01]  /*bc90*/  FFMA.FTZ R167, R210, R65, R161 ;  /* 0x00000041d2a77223 */ /* 0x000fe200000100a1 */
[----:B------:R-:W-:Y:S01]  /*bca0*/  FFMA.FTZ R65, R179, R164, R165 ;  /* 0x000000a4b3417223 */ /* 0x000fe200000100a5 */
[----:B------:R-:W-:-:S02]  /*bcb0*/  SHF.L.U32 R161, R152, 0x10, RZ ;  /* 0x0000001098a17819 */ /* 0x000fc400000006ff */
[----:B------:R-:W-:Y:S01]  /*bcc0*/  FMUL.FTZ R166, R167, UR13 ;  /* 0x0000000da7a67c20 */ /* 0x000fe20008410000 */
[----:B------:R-:W-:-:S04]  /*bcd0*/  FADD.FTZ R65, R182, -R65 ;  /* 0x80000041b6417221 */ /* 0x000fc80000010000 */
[----:B------:R-:W-:Y:S01]  /*bce0*/  FFMA.FTZ R161, R210, R65, R161 ;  /* 0x00000041d2a17223 */ /* 0x000fe200000100a1 */
        /* <DEDUP_REMOVED lines=11> */
[----:B------:R-:W-:Y:S02]  /*bda0*/  F2FP.BF16.F32.PACK_AB R161, R227, R224 ;  /* 0x000000e0e3a1723e */ /* 0x000fe400000010ff */
[----:B------:R-:W-:Y:S01]  /*bdb0*/  F2FP.BF16.F32.PACK_AB R160, R167, R160 ;  /* 0x000000a0a7a0723e */ /* 0x000fe200000010ff */
[----:B------:R-:W-:Y:S06]  /*bdc0*/  BRA `(.L_x_521) ;  /* 0x0000000800d47947 */ /* 0x000fec0003800000 */
.L_x_524:
[-C--:B------:R-:W-:Y:S01]  /*bdd0*/  FFMA.FTZ R160, R174, R164.reuse, R165 ;  /* 0x000000a4aea07223 */ /* 0x080fe200000100a5 */
[----:B------:R-:W-:Y:S01]  /*bde0*/  PRMT R161, R155, 0x7632, R161 ;  /* 0x000076329ba17816 */ /* 0x000fe200000000a1 */
[-CC-:B------:R-:W-:Y:S01]  /*bdf0*/  FFMA.FTZ R162, R30, R164.reuse, R165.reuse ;  /* 0x000000a41ea27223 */ /* 0x180fe200000100a5 */
[----:B0-----:R-:W-:Y:S01]  /*be00*/  FFMA.FTZ R166, R26, R164, R165 ;  /* 0x000000a41aa67223 */ /* 0x001fe200000100a5 */
[--C-:B------:R-:W-:Y:S01]  /*be10*/  FADD.FTZ R163, R173, -R160.reuse ;  /* 0x800000a0ada37221 */ /* 0x100fe20000010000 */
[----:B------:R-:W-:Y:S01]  /*be20*/  PRMT R160, R154, 0x7632, R160 ;  /* 0x000076329aa07816 */ /* 0x000fe200000000a0 */
[----:B------:R-:W-:Y:S02]  /*be30*/  IMAD.U32 R167, R161, 0x10000, RZ ;  /* 0x00010000a1a77824 */ /* 0x000fe400078e00ff */
[----:B------:R-:W-:Y:S01]  /*be40*/  FADD.FTZ R161, R29, -R162 ;  /* 0x800000a21da17221 */ /* 0x000fe20000010000 */
[----:B------:R-:W-:Y:S02]  /*be50*/  ISETP.GE.U32.AND P2, PT, R230, RZ, PT ;  /* 0x000000ffe600720c */ /* 0x000fe40003f46070 */
[----:B------:R-:W-:Y:S01]  /*be60*/  SHF.L.U32 R160, R160, 0x10, RZ ;  /* 0x00000010a0a07819 */ /* 0x000fe200000006ff */
[----:B-----5:R-:W-:Y:S01]  /*be70*/  FFMA.FTZ R163, R210, R163, R167 ;  /* 0x000000a3d2a37223 */ /* 0x020fe200000100a7 */
[----:B------:R-:W-:-:S02]  /*be80*/  LOP3.LUT P6, RZ, R231, 0xff0000, RZ, 0xc0, !PT ;  /* 0x00ff0000e7ff7812 */ /* 0x000fc400078cc0ff */
[----:B------:R-:W-:Y:S01]  /*be90*/  ISETP.GE.U32.AND.EX P2, PT, R231, 0x1000000, PT, P2 ;  /* 0x01000000e700780c */ /* 0x000fe20003f46120 */
[----:B------:R-:W-:Y:S01]  /*bea0*/  FFMA.FTZ R162, R210, R161, R160 ;  /* 0x000000a1d2a27223 */ /* 0x000fe200000100a0 */
[----:B------:R-:W-:Y:S01]  /*beb0*/  FFMA.FTZ R160, R28, R164, R165 ;  /* 0x000000a41ca07223 */ /* 0x000fe200000100a5 */
[----:B------:R-:W-:-:S03]  /*bec0*/  PRMT R161, R153, 0x7632, R161 ;  /* 0x0000763299a17816 */ /* 0x000fc600000000a1 */
[--C-:B------:R-:W-:Y:S01]  /*bed0*/  FADD.FTZ R167, R27, -R160.reuse ;  /* 0x800000a01ba77221 */ /* 0x100fe20000010000 */
[----:B------:R-:W-:Y:S01]  /*bee0*/  PRMT R160, R152, 0x7632, R160 ;  /* 0x0000763298a07816 */ /* 0x000fe200000000a0 */
[----:B------:R-:W-:Y:S02]  /*bef0*/  IMAD.U32 R227, R161, 0x10000, RZ ;  /* 0x00010000a1e37824 */ /* 0x000fe400078e00ff */
[----:B------:R-:W-:Y:S01]  /*bf00*/  FADD.FTZ R161, R25, -R166 ;  /* 0x800000a619a17221 */ /* 0x000fe20000010000 */
[----:B------:R-:W-:Y:S01]  /*bf10*/  SHF.L.U32 R224, R160, 0x10, RZ ;  /* 0x00000010a0e07819 */ /* 0x000fe200000006ff */
[C---:B------:R-:W-:Y:S01]  /*bf20*/  FFMA.FTZ R160, R210.reuse, R167, R227 ;  /* 0x000000a7d2a07223 */ /* 0x040fe200000100e3 */
[-C--:B------:R-:W-:Y:S01]  /*bf30*/  FFMA.FTZ R167, R219, R164.reuse, R165 ;  /* 0x000000a4dba77223 */ /* 0x080fe200000100a5 */
[----:B------:R-:W-:Y:S02]  /*bf40*/  IMAD.U32 R227, R155, 0x10000, RZ ;  /* 0x000100009be37824 */ /* 0x000fe400078e00ff */
[----:B------:R-:W-:Y:S01]  /*bf50*/  FFMA.FTZ R161, R210, R161, R224 ;  /* 0x000000a1d2a17223 */ /* 0x000fe200000100e0 */
[----:B------:R-:W-:Y:S01]  /*bf60*/  FADD.FTZ R167, R216, -R167 ;  /* 0x800000a7d8a77221 */ /* 0x000fe20000010000 */
[----:B------:R-:W-:Y:S01]  /*bf70*/  FMUL.FTZ R224, R163, UR13 ;  /* 0x0000000da3e07c20 */ /* 0x000fe20008410000 */
[----:B------:R-:W-:Y:S01]  /*bf80*/  FMUL.FTZ R163, R162, UR13 ;  /* 0x0000000da2a37c20 */ /* 0x000fe20008410000 */
[----:B------:R-:W-:Y:S01]  /*bf90*/  FMUL.FTZ R160, R160, UR13 ;  /* 0x0000000da0a07c20 */ /* 0x000fe20008410000 */
[----:B------:R-:W-:Y:S01]  /*bfa0*/  FFMA.FTZ R166, R210, R167, R227 ;  /* 0x000000a7d2a67223 */ /* 0x000fe200000100e3 */
[----:B------:R-:W-:Y:S01]  /*bfb0*/  FFMA.FTZ R167, R201, R164, R165 ;  /* 0x000000a4c9a77223 */ /* 0x000fe200000100a5 */
[----:B------:R-:W-:Y:S01]  /*bfc0*/  SHF.L.U32 R227, R154, 0x10, RZ ;  /* 0x000000109ae37819 */ /* 0x000fe200000006ff */
[----:B------:R-:W-:Y:S01]  /*bfd0*/  FMUL.FTZ R161, R161, UR13 ;  /* 0x0000000da1a17c20 */ /* 0x000fe20008410000 */
[----:B------:R-:W-:Y:S01]  /*bfe0*/  FMUL.FTZ R166, R166, UR13 ;  /* 0x0000000da6a67c20 */ /* 0x000fe20008410000 */
[----:B------:R-:W-:-:S04]  /*bff0*/  FADD.FTZ R167, R200, -R167 ;  /* 0x800000a7c8a77221 */ /* 0x000fc80000010000 */
[----:B------:R-:W-:Y:S01]  /*c000*/  FFMA.FTZ R167, R210, R167, R227 ;  /* 0x000000a7d2a77223 */ /* 0x000fe200000100e3 */
[----:B------:R-:W-:Y:S02]  /*c010*/  FSEL R166, R166, RZ, P6 ;  /* 0x000000ffa6a67208 */ /* 0x000fe40003000000 */
[----:B------:R-:W-:Y:S01]  /*c020*/  LOP3.LUT P6, RZ, R231, 0xff, RZ, 0xc0, !PT ;  /* 0x000000ffe7ff7812 */ /* 0x000fe200078cc0ff */
[----:B------:R-:W-:Y:S01]  /*c030*/  FMUL.FTZ R167, R167, UR13 ;  /* 0x0000000da7a77c20 */ /* 0x000fe20008410000 */
[----:B------:R-:W-:Y:S02]  /*c040*/  FSEL R227, R224, RZ, P2 ;  /* 0x000000ffe0e37208 */ /* 0x000fe40001000000 */
[----:B------:R-:W-:Y:S02]  /*c050*/  LOP3.LUT P2, RZ, R231, 0xff00, RZ, 0xc0, !PT ;  /* 0x0000ff00e7ff7812 */ /* 0x000fe4000784c0ff */
[----:B------:R-:W-:Y:S02]  /*c060*/  FSEL R162, R167, RZ, P6 ;  /* 0x000000ffa7a27208 */ /* 0x000fe40003000000 */
[----:B------:R-:W-:-:S02]  /*c070*/  FSEL R167, R163, RZ, P2 ;  /* 0x000000ffa3a77208 */ /* 0x000fc40001000000 */
[----:B------:R-:W-:Y:S01]  /*c080*/  F2FP.BF16.F32.PACK_AB R163, R227, R166 ;  /* 0x000000a6e3a3723e */ /* 0x000fe200000010ff */
[----:B------:R-:W-:Y:S01]  /*c090*/  IMAD.U32 R227, R153, 0x10000, RZ ;  /* 0x0001000099e37824 */ /* 0x000fe200078e00ff */
[----:B------:R-:W-:Y:S01]  /*c0a0*/  F2FP.BF16.F32.PACK_AB R162, R167, R162 ;  /* 0x000000a2a7a2723e */ /* 0x000fe200000010ff */
[----:B------:R-:W-:Y:S01]  /*c0b0*/  FFMA.FTZ R167, R193, R164, R165 ;  /* 0x000000a4c1a77223 */ /* 0x000fe200000100a5 */
[C---:B------:R-:W-:Y:S02]  /*c0c0*/  LOP3.LUT P2, RZ, R230.reuse, 0xff0000, RZ, 0xc0, !PT ;  /* 0x00ff0000e6ff7812 */ /* 0x040fe4000784c0ff */
[----:B------:R-:W-:Y:S01]  /*c0d0*/  LOP3.LUT P6, RZ, R230, 0xff000000, RZ, 0xc0, !PT ;  /* 0xff000000e6ff7812 */ /* 0x000fe200078cc0ff */
[----:B------:R-:W-:-:S03]  /*c0e0*/  FADD.FTZ R167, R194, -R167 ;  /* 0x800000a7c2a77221 */ /* 0x000fc60000010000 */
[----:B------:R-:W-:Y:S01]  /*c0f0*/  FSEL R229, R160, RZ, P6 ;  /* 0x000000ffa0e57208 */ /* 0x000fe20003000000 */
[----:B------:R-:W-:Y:S01]  /*c100*/  FFMA.FTZ R166, R210, R167, R227 ;  /* 0x000000a7d2a67223 */ /* 0x000fe200000100e3 */
[----:B------:R-:W-:Y:S01]  /*c110*/  FFMA.FTZ R167, R179, R164, R165 ;  /* 0x000000a4b3a77223 */ /* 0x000fe200000100a5 */
[----:B------:R-:W-:Y:S02]  /*c120*/  SHF.L.U32 R227, R152, 0x10, RZ ;  /* 0x0000001098e37819 */ /* 0x000fe400000006ff */
[----:B------:R-:W-:Y:S01]  /*c130*/  FMUL.FTZ R166, R166, UR13 ;  /* 0x0000000da6a67c20 */ /* 0x000fe20008410000 */
[----:B------:R-:W-:Y:S01]  /*c140*/  FADD.FTZ R167, R182, -R167 ;  /* 0x800000a7b6a77221 */ /* 0x000fe20000010000 */
[----:B------:R-:W-:-:S03]  /*c150*/  LOP3.LUT P6, RZ, R230, 0xff, RZ, 0xc0, !PT ;  /* 0x000000ffe6ff7812 */ /* 0x000fc600078cc0ff */
[----:B------:R-:W-:Y:S01]  /*c160*/  FFMA.FTZ R167, R210, R167, R227 ;  /* 0x000000a7d2a77223 */ /* 0x000fe200000100e3 */
[----:B------:R-:W-:Y:S02]  /*c170*/  FSEL R166, R166, RZ, P2 ;  /* 0x000000ffa6a67208 */ /* 0x000fe40001000000 */
[----:B------:R-:W-:Y:S01]  /*c180*/  LOP3.LUT P2, RZ, R230, 0xff00, RZ, 0xc0, !PT ;  /* 0x0000ff00e6ff7812 */ /* 0x000fe2000784c0ff */
[----:B------:R-:W-:-:S03]  /*c190*/  FMUL.FTZ R167, R167, UR13 ;  /* 0x0000000da7a77c20 */ /* 0x000fc60008410000 */
[----:B------:R-:W-:Y:S02]  /*c1a0*/  FSEL R227, R161, RZ, P2 ;  /* 0x000000ffa1e37208 */ /* 0x000fe40001000000 */
[----:B------:R-:W-:Y:S02]  /*c1b0*/  FSEL R160, R167, RZ, P6 ;  /* 0x000000ffa7a07208 */ /* 0x000fe40003000000 */
[----:B------:R-:W-:Y:S02]  /*c1c0*/  F2FP.BF16.F32.PACK_AB R161, R229, R166 ;  /* 0x000000a6e5a1723e */ /* 0x000fe400000010ff */
[----:B------:R-:W-:Y:S01]  /*c1d0*/  F2FP.BF16.F32.PACK_AB R160, R227, R160 ;  /* 0x000000a0e3a0723e */ /* 0x000fe200000010ff */
[----:B------:R-:W-:Y:S06]  /*c1e0*/  BRA `(.L_x_521) ;  /* 0x0000000400cc7947 */ /* 0x000fec0003800000 */
.L_x_523:
[----:B-1-34-:R-:W1:Y:S02]  /*c1f0*/  LDC.64 R160, c[0x0][0x478] ;  /* 0x00011e00ffa07b82 */ /* 0x01ae640000000a00 */
[----:B-1----:R-:W-:-:S04]  /*c200*/  ISETP.NE.U32.AND P1, PT, R160, RZ, PT ;  /* 0x000000ffa000720c */ /* 0x002fc80003f25070 */
[----:B------:R-:W-:-:S13]  /*c210*/  ISETP.NE.AND.EX P1, PT, R161, RZ, PT, P1 ;  /* 0x000000ffa100720c */ /* 0x000fda0003f25310 */
[----:B------:R-:W-:Y:S05]  /*c220*/  @!P1 BRA `(.L_x_525) ;  /* 0x0000000000e89947 */ /* 0x000fea0003800000 */
[-CC-:B------:R-:W-:Y:S01]  /*c230*/  FFMA.FTZ R65, R219, R164.reuse, R165.reuse ;  /* 0x000000a4db417223 */ /* 0x180fe200000100a5 */
[-C--:B------:R-:W-:Y:S01]  /*c240*/  FFMA.FTZ R64, R174, R164.reuse, R165 ;  /* 0x000000a4ae407223 */ /* 0x080fe200000100a5 */
[----:B------:R-:W-:Y:S02]  /*c250*/  LOP3.LUT P6, RZ, R231, 0xff0000, RZ, 0xc0, !PT ;  /* 0x00ff0000e7ff7812 */ /* 0x000fe400078cc0ff */
[----:B------:R-:W-:Y:S01]  /*c260*/  FADD.FTZ R65, R216, -R65 ;  /* 0x80000041d8417221 */ /* 0x000fe20000010000 */
[----:B------:R-:W-:Y:S01]  /*c270*/  FADD.FTZ R161, R173, -R64 ;  /* 0x80000040ada17221 */ /* 0x000fe20000010000 */
[-CC-:B------:R-:W-:Y:S01]  /*c280*/  FFMA.FTZ R64, R30, R164.reuse, R165.reuse ;  /* 0x000000a41e407223 */ /* 0x180fe200000100a5 */
[----:B------:R-:W-:Y:S01]  /*c290*/  ISETP.GE.U32.AND P2, PT, R230, RZ, PT ;  /* 0x000000ffe600720c */ /* 0x000fe20003f46070 */
[C---:B-----5:R-:W-:Y:S01]  /*c2a0*/  FMUL.FTZ R66, R210.reuse, R65 ;  /* 0x00000041d2427220 */ /* 0x060fe20000410000 */
[----:B------:R-:W-:Y:S01]  /*c2b0*/  FFMA.FTZ R65, R201, R164, R165 ;  /* 0x000000a4c9417223 */ /* 0x000fe200000100a5 */
[----:B------:R-:W-:Y:S01]  /*c2c0*/  FADD.FTZ R67, R29, -R64 ;  /* 0x800000401d437221 */ /* 0x000fe20000010000 */
[----:B------:R-:W-:Y:S01]  /*c2d0*/  FMUL.FTZ R161, R210, R161 ;  /* 0x000000a1d2a17220 */ /* 0x000fe20000410000 */
[----:B------:R-:W-:Y:S01]  /*c2e0*/  FMUL.FTZ R160, R66, UR13 ;  /* 0x0000000d42a07c20 */ /* 0x000fe20008410000 */
[----:B------:R-:W-:Y:S01]  /*c2f0*/  FADD.FTZ R65, R200, -R65 ;  /* 0x80000041c8417221 */ /* 0x000fe20000010000 */
[----:B------:R-:W-:-:S03]  /*c300*/  ISETP.GE.U32.AND.EX P2, PT, R231, 0x1000000, PT, P2 ;  /* 0x01000000e700780c */ /* 0x000fc60003f46120 */
[----:B------:R-:W-:Y:S01]  /*c310*/  FSEL R163, R160, RZ, P6 ;  /* 0x000000ffa0a37208 */ /* 0x000fe20003000000 */
[C---:B------:R-:W-:Y:S01]  /*c320*/  FMUL.FTZ R160, R210.reuse, R67 ;  /* 0x00000043d2a07220 */ /* 0x040fe20000410000 */
[----:B------:R-:W-:Y:S01]  /*c330*/  FMUL.FTZ R65, R210, R65 ;  /* 0x00000041d2417220 */ /* 0x000fe20000410000 */
[C---:B------:R-:W-:Y:S01]  /*c340*/  F2FP.BF16.F32.PACK_AB R67, R161.reuse, R66 ;  /* 0x00000042a143723e */ /* 0x040fe200000010ff */
[----:B------:R-:W-:Y:S01]  /*c350*/  FMUL.FTZ R161, R161, UR13 ;  /* 0x0000000da1a17c20 */ /* 0x000fe20008410000 */
[----:B------:R-:W-:Y:S01]  /*c360*/  LOP3.LUT P6, RZ, R231, 0xff, RZ, 0xc0, !PT ;  /* 0x000000ffe7ff7812 */ /* 0x000fe200078cc0ff */
[----:B------:R-:W-:Y:S01]  /*c370*/  FMUL.FTZ R64, R65, UR13 ;  /* 0x0000000d41407c20 */ /* 0x000fe20008410000 */
[C---:B------:R-:W-:Y:S01]  /*c380*/  F2FP.BF16.F32.PACK_AB R66, R160.reuse, R65 ;  /* 0x00000041a042723e */ /* 0x040fe200000010ff */
[----:B------:R-:W-:Y:S01]  /*c390*/  FMUL.FTZ R160, R160, UR13 ;  /* 0x0000000da0a07c20 */ /* 0x000fe20008410000 */
[----:B------:R-:W-:Y:S02]  /*c3a0*/  FSEL R162, R161, RZ, P2 ;  /* 0x000000ffa1a27208 */ /* 0x000fe40001000000 */
[----:B------:R-:W-:-:S02]  /*c3b0*/  LOP3.LUT P2, RZ, R231, 0xff00, RZ, 0xc0, !PT ;  /* 0x0000ff00e7ff7812 */ /* 0x000fc4000784c0ff */
[----:B------:R-:W-:Y:S02]  /*c3c0*/  FSEL R64, R64, RZ, P6 ;  /* 0x000000ff40407208 */ /* 0x000fe40003000000 */
[----:B------:R-:W-:Y:S02]  /*c3d0*/  FSEL R65, R160, RZ, P2 ;  /* 0x000000ffa0417208 */ /* 0x000fe40001000000 */
[----:B------:R-:W-:Y:S02]  /*c3e0*/  F2FP.BF16.F32.PACK_AB R163, R162, R163 ;  /* 0x000000a3a2a3723e */ /* 0x000fe400000010ff */
[----:B------:R-:W-:Y:S01]  /*c3f0*/  F2FP.BF16.F32.PACK_AB R162, R65, R64 ;  /* 0x0000004041a2723e */ /* 0x000fe200000010ff */
[-CC-:B------:R-:W-:Y:S01]  /*c400*/  FFMA.FTZ R65, R193, R164.reuse, R165.reuse ;  /* 0x000000a4c1417223 */ /* 0x180fe200000100a5 */
[-C--:B------:R-:W-:Y:S01]  /*c410*/  FFMA.FTZ R64, R28, R164.reuse, R165 ;  /* 0x000000a41c407223 */ /* 0x080fe200000100a5 */
[----:B------:R-:W-:Y:S02]  /*c420*/  LOP3.LUT P2, RZ, R230, 0xff0000, RZ, 0xc0, !PT ;  /* 0x00ff0000e6ff7812 */ /* 0x000fe4000784c0ff */
[----:B------:R-:W-:Y:S01]  /*c430*/  FADD.FTZ R161, R194, -R65 ;  /* 0x80000041c2a17221 */ /* 0x000fe20000010000 */
[----:B0-----:R-:W-:Y:S01]  /*c440*/  FADD.FTZ R167, R27, -R64 ;  /* 0x800000401ba77221 */ /* 0x001fe20000010000 */
[-CC-:B------:R-:W-:Y:S01]  /*c450*/  FFMA.FTZ R65, R179, R164.reuse, R165.reuse ;  /* 0x000000a4b3417223 */ /* 0x180fe200000100a5 */
[----:B------:R-:W-:Y:S01]  /*c460*/  FFMA.FTZ R64, R26, R164, R165 ;  /* 0x000000a41a407223 */ /* 0x000fe200000100a5 */
[C---:B------:R-:W-:Y:S01]  /*c470*/  FMUL.FTZ R160, R210.reuse, R161 ;  /* 0x000000a1d2a07220 */ /* 0x040fe20000410000 */
[----:B------:R-:W-:Y:S01]  /*c480*/  FMUL.FTZ R167, R210, R167 ;  /* 0x000000a7d2a77220 */ /* 0x000fe20000410000 */
[----:B------:R-:W-:Y:S01]  /*c490*/  FADD.FTZ R65, R182, -R65 ;  /* 0x80000041b6417221 */ /* 0x000fe20000010000 */
[----:B------:R-:W-:Y:S01]  /*c4a0*/  FADD.FTZ R161, R25, -R64 ;  /* 0x8000004019a17221 */ /* 0x000fe20000010000 */
[----:B------:R-:W-:Y:S01]  /*c4b0*/  FMUL.FTZ R166, R160, UR13 ;  /* 0x0000000da0a67c20 */ /* 0x000fe20008410000 */
[----:B------:R-:W-:Y:S01]  /*c4c0*/  LOP3.LUT P6, RZ, R230, 0xff000000, RZ, 0xc0, !PT ;  /* 0xff000000e6ff7812 */ /* 0x000fe200078cc0ff */
[C---:B------:R-:W-:Y:S01]  /*c4d0*/  FMUL.FTZ R64, R210.reuse, R65 ;  /* 0x00000041d2407220 */ /* 0x040fe20000410000 */
[----:B------:R-:W-:Y:S01]  /*c4e0*/  FMUL.FTZ R161, R210, R161 ;  /* 0x000000a1d2a17220 */ /* 0x000fe20000410000 */
[C---:B------:R-:W-:Y:S01]  /*c4f0*/  F2FP.BF16.F32.PACK_AB R65, R167.reuse, R160 ;  /* 0x000000a0a741723e */ /* 0x040fe200000010ff */
[----:B------:R-:W-:Y:S01]  /*c500*/  FMUL.FTZ R167, R167, UR13 ;  /* 0x0000000da7a77c20 */ /* 0x000fe20008410000 */
[----:B------:R-:W-:Y:S01]  /*c510*/  FMUL.FTZ R160, R64, UR13 ;  /* 0x0000000d40a07c20 */ /* 0x000fe20008410000 */
[----:B------:R-:W-:-:S02]  /*c520*/  FSEL R166, R166, RZ, P2 ;  /* 0x000000ffa6a67208 */ /* 0x000fc40001000000 */
[C---:B------:R-:W-:Y:S01]  /*c530*/  F2FP.BF16.F32.PACK_AB R64, R161.reuse, R64 ;  /* 0x00000040a140723e */ /* 0x040fe200000010ff */
[----:B------:R-:W-:Y:S01]  /*c540*/  FMUL.FTZ R161, R161, UR13 ;  /* 0x0000000da1a17c20 */ /* 0x000fe20008410000 */
[----:B------:R-:W-:Y:S02]  /*c550*/  FSEL R227, R167, RZ, P6 ;  /* 0x000000ffa7e37208 */ /* 0x000fe40003000000 */
[C---:B------:R-:W-:Y:S02]  /*c560*/  LOP3.LUT P2, RZ, R230.reuse, 0xff, RZ, 0xc0, !PT ;  /* 0x000000ffe6ff7812 */ /* 0x040fe4000784c0ff */
[----:B------:R-:W-:Y:S02]  /*c570*/  LOP3.LUT P6, RZ, R230, 0xff00, RZ, 0xc0, !PT ;  /* 0x0000ff00e6ff7812 */ /* 0x000fe400078cc0ff */
[----:B------:R-:W-:Y:S02]  /*c580*/  FSEL R160, R160, RZ, P2 ;  /* 0x000000ffa0a07208 */ /* 0x000fe40001000000 */
[----:B------:R-:W-:-:S02]  /*c590*/  FSEL R167, R161, RZ, P6 ;  /* 0x000000ffa1a77208 */ /* 0x000fc40003000000 */
[----:B------:R-:W-:Y:S02]  /*c5a0*/  F2FP.BF16.F32.PACK_AB R161, R227, R166 ;  /* 0x000000a6e3a1723e */ /* 0x000fe400000010ff */
[----:B------:R-:W-:Y:S01]  /*c5b0*/  F2FP.BF16.F32.PACK_AB R160, R167, R160 ;  /* 0x000000a0a7a0723e */ /* 0x000fe200000010ff */
[----:B------:R-:W-:Y:S06]  /*c5c0*/  BRA `(.L_x_521) ;  /* 0x0000000000d47947 */ /* 0x000fec0003800000 */
.L_x_525:
[-CC-:B------:R-:W-:Y:S01]  /*c5d0*/  FFMA.FTZ R161, R219, R164.reuse, R165.reuse ;  /* 0x000000a4dba17223 */ /* 0x180fe200000100a5 */
[-C--:B------:R-:W-:Y:S01]  /*c5e0*/  FFMA.FTZ R160, R174, R164.reuse, R165 ;  /* 0x000000a4aea07223 */ /* 0x080fe200000100a5 */
[----:B------:R-:W-:Y:S02]  /*c5f0*/  ISETP.GE.U32.AND P2, PT, R230, RZ, PT ;  /* 0x000000ffe600720c */ /* 0x000fe40003f46070 */
[----:B------:R-:W-:Y:S01]  /*c600*/  FADD.FTZ R163, R216, -R161 ;  /* 0x800000a1d8a37221 */ /* 0x000fe20000010000 */
[----:B0-----:R-:W-:Y:S01]  /*c610*/  FADD.FTZ R167, R173, -R160 ;  /* 0x800000a0ada77221 */ /* 0x001fe20000010000 */
[-CC-:B------:R-:W-:Y:S01]  /*c620*/  FFMA.FTZ R161, R201, R164.reuse, R165.reuse ;  /* 0x000000a4c9a17223 */ /* 0x180fe200000100a5 */
[----:B------:R-:W-:Y:S01]  /*c630*/  FFMA.FTZ R160, R30, R164, R165 ;  /* 0x000000a41ea07223 */ /* 0x000fe200000100a5 */
[C---:B-----5:R-:W-:Y:S01]  /*c640*/  FMUL.FTZ R162, R210.reuse, R163 ;  /* 0x000000a3d2a27220 */ /* 0x060fe20000410000 */
[----:B------:R-:W-:Y:S01]  /*c650*/  FMUL.FTZ R167, R210, R167 ;  /* 0x000000a7d2a77220 */ /* 0x000fe20000410000 */
[----:B------:R-:W-:Y:S01]  /*c660*/  FADD.FTZ R161, R200, -R161 ;  /* 0x800000a1c8a17221 */ /* 0x000fe20000010000 */
[----:B------:R-:W-:Y:S01]  /*c670*/  FADD.FTZ R163, R29, -R160 ;  /* 0x800000a01da37221 */ /* 0x000fe20000010000 */
[----:B------:R-:W-:Y:S01]  /*c680*/  FMUL.FTZ R162, R162, UR13 ;  /* 0x0000000da2a27c20 */ /* 0x000fe20008410000 */
[----:B------:R-:W-:Y:S01]  /*c690*/  FMUL.FTZ R167, R167, UR13 ;  /* 0x0000000da7a77c20 */ /* 0x000fe20008410000 */
        /* <DEDUP_REMOVED lines=13> */
[-CC-:B------:R-:W-:Y:S01]  /*c770*/  FFMA.FTZ R160, R28, R164.reuse, R165.reuse ;  /* 0x000000a41ca07223 */ /* 0x180fe200000100a5 */
[----:B------:R-:W-:Y:S01]  /*c780*/  F2FP.BF16.F32.PACK_AB R162, R162, R161 ;  /* 0x000000a1a2a2723e */ /* 0x000fe200000010ff */
[-CC-:B------:R-:W-:Y:S01]  /*c790*/  FFMA.FTZ R161, R193, R164.reuse, R165.reuse ;  /* 0x000000a4c1a17223 */ /* 0x180fe200000100a5 */
[----:B------:R-:W-:Y:S01]  /*c7a0*/  LOP3.LUT P2, RZ, R230, 0xff0000, RZ, 0xc0, !PT ;  /* 0x00ff0000e6ff7812 */ /* 0x000fe2000784c0ff */
[----:B------:R-:W-:Y:S01]  /*c7b0*/  FADD.FTZ R227, R27, -R160 ;  /* 0x800000a01be37221 */ /* 0x000fe20000010000 */
[-C--:B------:R-:W-:Y:S01]  /*c7c0*/  FFMA.FTZ R160, R26, R164.reuse, R165 ;  /* 0x000000a41aa07223 */ /* 0x080fe200000100a5 */
[----:B------:R-:W-:Y:S01]  /*c7d0*/  FADD.FTZ R167, R194, -R161 ;  /* 0x800000a1c2a77221 */ /* 0x000fe20000010000 */
[----:B------:R-:W-:Y:S01]  /*c7e0*/  FFMA.FTZ R161, R179, R164, R165 ;  /* 0x000000a4b3a17223 */ /* 0x000fe200000100a5 */
[----:B------:R-:W-:Y:S01]  /*c7f0*/  FMUL.FTZ R227, R210, R227 ;  /* 0x000000e3d2e37220 */ /* 0x000fe20000410000 */
[----:B------:R-:W-:Y:S01]  /*c800*/  LOP3.LUT P6, RZ, R230, 0xff000000, RZ, 0xc0, !PT ;  /* 0xff000000e6ff7812 */ /* 0x000fe200078cc0ff */
[----:B------:R-:W-:Y:S01]  /*c810*/  FMUL.FTZ R166, R210, R167 ;  /* 0x000000a7d2a67220 */ /* 0x000fe20000410000 */
[----:B------:R-:W-:Y:S01]  /*c820*/  FADD.FTZ R167, R25, -R160 ;  /* 0x800000a019a77221 */ /* 0x000fe20000010000 */
[----:B------:R-:W-:Y:S01]  /*c830*/  FADD.FTZ R161, R182, -R161 ;  /* 0x800000a1b6a17221 */ /* 0x000fe20000010000 */
[----:B------:R-:W-:Y:S01]  /*c840*/  FMUL.FTZ R227, R227, UR13 ;  /* 0x0000000de3e37c20 */ /* 0x000fe20008410000 */
[----:B------:R-:W-:Y:S01]  /*c850*/  FMUL.FTZ R166, R166, UR13 ;  /* 0x0000000da6a67c20 */ /* 0x000fe20008410000 */
[C---:B------:R-:W-:Y:S01]  /*c860*/  FMUL.FTZ R167, R210.reuse, R167 ;  /* 0x000000a7d2a77220 */ /* 0x040fe20000410000 */
[----:B------:R-:W-:-:S02]  /*c870*/  FMUL.FTZ R161, R210, R161 ;  /* 0x000000a1d2a17220 */ /* 0x000fc40000410000 */
[----:B------:R-:W-:Y:S01]  /*c880*/  FSEL R227, R227, RZ, P6 ;  /* 0x000000ffe3e37208 */ /* 0x000fe20003000000 */
[----:B------:R-:W-:Y:S01]  /*c890*/  FMUL.FTZ R167, R167, UR13 ;  /* 0x0000000da7a77c20 */ /* 0x000fe20008410000 */
[----:B------:R-:W-:Y:S01]  /*c8a0*/  FSEL R166, R166, RZ, P2 ;  /* 0x000000ffa6a67208 */ /* 0x000fe20001000000 */
[----:B------:R-:W-:Y:S01]  /*c8b0*/  FMUL.FTZ R161, R161, UR13 ;  /* 0x0000000da1a17c20 */ /* 0x000fe20008410000 */
[C---:B------:R-:W-:Y:S02]  /*c8c0*/  LOP3.LUT P2, RZ, R230.reuse, 0xff00, RZ, 0xc0, !PT ;  /* 0x0000ff00e6ff7812 */ /* 0x040fe4000784c0ff */
[----:B------:R-:W-:Y:S02]  /*c8d0*/  LOP3.LUT P6, RZ, R230, 0xff, RZ, 0xc0, !PT ;  /* 0x000000ffe6ff7812 */ /* 0x000fe400078cc0ff */
[----:B------:R-:W-:Y:S02]  /*c8e0*/  FSEL R167, R167, RZ, P2 ;  /* 0x000000ffa7a77208 */ /* 0x000fe40001000000 */
[----:B------:R-:W-:-:S02]  /*c8f0*/  FSEL R160, R161, RZ, P6 ;  /* 0x000000ffa1a07208 */ /* 0x000fc40003000000 */
[----:B------:R-:W-:Y:S02]  /*c900*/  F2FP.BF16.F32.PACK_AB R161, R227, R166 ;  /* 0x000000a6e3a1723e */ /* 0x000fe400000010ff */
[----:B------:R-:W-:-:S07]  /*c910*/  F2FP.BF16.F32.PACK_AB R160, R167, R160 ;  /* 0x000000a0a7a0723e */ /* 0x000fce00000010ff */
.L_x_521:
[----:B------:R-:W0:Y:S08]  /*c920*/  @P1 LDC.64 R228, c[0x0][0x478] ;  /* 0x00011e00ffe41b82 */ /* 0x000e300000000a00 */
[----:B------:R-:W1:Y:S08]  /*c930*/  LDC.64 R226, c[0x0][0x468] ;  /* 0x00011a00ffe27b82 */ /* 0x000e700000000a00 */
[----:B------:R-:W2:Y:S01]  /*c940*/  @P0 LDC.64 R166, c[0x0][0x470] ;  /* 0x00011c00ffa60b82 */ /* 0x000ea20000000a00 */
[----:B0-----:R-:W-:-:S05]  /*c950*/  @P1 IMAD.WIDE.U32 R228, R8, 0x10, R228 ;  /* 0x0000001008e41825 */ /* 0x001fca00078e00e4 */
[----:B------:R0:W-:Y:S01]  /*c960*/  @P1 STG.E.128 desc[UR8][R228.64], R64 ;  /* 0x00000040e4001986 */ /* 0x0001e2000c101d08 */
[----:B-1----:R-:W-:-:S05]  /*c970*/  IMAD.WIDE.U32 R226, R8, 0x10, R226 ;  /* 0x0000001008e27825 */ /* 0x002fca00078e00e2 */
[----:B------:R0:W-:Y:S01]  /*c980*/  STG.E.128 desc[UR8][R226.64], R160 ;  /* 0x000000a0e2007986 */ /* 0x0001e2000c101d08 */
[----:B--2---:R-:W-:-:S04]  /*c990*/  @P0 IMAD.WIDE.U32 R166, R8, 0x10, R166 ;  /* 0x0000001008a60825 */ /* 0x004fc800078e00a6 */
[----:B------:R-:W-:Y:S01]  /*c9a0*/  VIADD R8, R8, 0x20 ;  /* 0x0000002008087836 */ /* 0x000fe20000000000 */
[----:B------:R0:W-:Y:S06]  /*c9b0*/  @P0 STG.E.128 desc[UR8][R166.64], R132 ;  /* 0x00000084a6000986 */ /* 0x0001ec000c101d08 */
.L_x_517:
[----:B------:R-:W-:Y:S05]  /*c9c0*/  BSYNC.RECONVERGENT B1 ;  /* 0x0000000000017941 */ /* 0x000fea0003800200 */
.L_x_516:
        /* <DEDUP_REMOVED lines=12> */
[----:B01-34-:R-:W-:Y:S01]  /*ca90*/  PRMT R64, R159, 0x7632, R64 ;  /* 0x000076329f407816 */ /* 0x01bfe20000000040 */
[-CC-:B------:R-:W-:Y:S01]  /*caa0*/  FFMA.FTZ R65, R214, R164.reuse, R165.reuse ;  /* 0x000000a4d6417223 */ /* 0x180fe200000100a5 */
[-CC-:B------:R-:W-:Y:S01]  /*cab0*/  FFMA.FTZ R132, R186, R164.reuse, R165.reuse ;  /* 0x000000a4ba847223 */ /* 0x180fe200000100a5 */
[-C--:B------:R-:W-:Y:S01]  /*cac0*/  FFMA.FTZ R134, R213, R164.reuse, R165 ;  /* 0x000000a4d5867223 */ /* 0x080fe200000100a5 */
[----:B------:R-:W-:Y:S01]  /*cad0*/  SHF.L.U32 R135, R64, 0x10, RZ ;  /* 0x0000001040877819 */ /* 0x000fe200000006ff */
[----:B------:R-:W-:Y:S01]  /*cae0*/  FADD.FTZ R65, R212, -R65 ;  /* 0x80000041d4417221 */ /* 0x000fe20000010000 */
[----:B------:R-:W-:Y:S01]  /*caf0*/  PRMT R64, R157, 0x7632, R64 ;  /* 0x000076329d407816 */ /* 0x000fe20000000040 */
[-CC-:B------:R-:W-:Y:S01]  /*cb00*/  FFMA.FTZ R160, R188, R164.reuse, R165.reuse ;  /* 0x000000a4bca07223 */ /* 0x180fe200000100a5 */
[-C--:B------:R-:W-:Y:S01]  /*cb10*/  FFMA.FTZ R162, R217, R164.reuse, R165 ;  /* 0x000000a4d9a27223 */ /* 0x080fe200000100a5 */
[----:B-----5:R-:W-:Y:S01]  /*cb20*/  FFMA.FTZ R66, R210, R65, R135 ;  /* 0x00000041d2427223 */ /* 0x020fe20000010087 */
[----:B------:R-:W-:Y:S01]  /*cb30*/  SHF.L.U32 R64, R64, 0x10, RZ ;  /* 0x0000001040407819 */ /* 0x000fe200000006ff */
[----:B------:R-:W-:Y:S01]  /*cb40*/  FADD.FTZ R135, R183, -R132 ;  /* 0x80000084b7877221 */ /* 0x000fe20000010000 */
[----:B------:R-:W-:Y:S01]  /*cb50*/  PRMT R65, R158, 0x7632, R65 ;  /* 0x000076329e417816 */ /* 0x000fe20000000041 */
[----:B------:R-:W-:Y:S01]  /*cb60*/  FADD.FTZ R161, R185, -R160 ;  /* 0x800000a0b9a17221 */ /* 0x000fe20000010000 */
[-C--:B------:R-:W-:Y:S01]  /*cb70*/  FFMA.FTZ R133, R199, R164.reuse, R165 ;  /* 0x000000a4c7857223 */ /* 0x080fe200000100a5 */
[----:B------:R-:W-:Y:S01]  /*cb80*/  FFMA.FTZ R64, R210, R135, R64 ;  /* 0x00000087d2407223 */ /* 0x000fe20000010040 */
[----:B------:R-:W-:Y:S01]  /*cb90*/  FADD.FTZ R135, R211, -R134 ;  /* 0x80000086d3877221 */ /* 0x000fe20000010000 */
[----:B------:R-:W-:Y:S01]  /*cba0*/  IMAD.U32 R65, R65, 0x10000, RZ ;  /* 0x0001000041417824 */ /* 0x000fe200078e00ff */
[----:B------:R-:W-:Y:S01]  /*cbb0*/  SHF.L.U32 R134, R158, 0x10, RZ ;  /* 0x000000109e867819 */ /* 0x000fe200000006ff */
[----:B------:R-:W-:Y:S01]  /*cbc0*/  IMAD.U32 R163, R159, 0x10000, RZ ;  /* 0x000100009fa37824 */ /* 0x000fe200078e00ff */
[----:B------:R-:W-:Y:S01]  /*cbd0*/  PRMT R132, R156, 0x7632, R132 ;  /* 0x000076329c847816 */ /* 0x000fe20000000084 */
[C---:B------:R-:W-:Y:S01]  /*cbe0*/  FFMA.FTZ R65, R210.reuse, R161, R65 ;  /* 0x000000a1d2417223 */ /* 0x040fe20000010041 */
[----:B------:R-:W-:Y:S01]  /*cbf0*/  FADD.FTZ R161, R215, -R162 ;  /* 0x800000a2d7a17221 */ /* 0x000fe20000010000 */
[----:B------:R-:W-:Y:S01]  /*cc00*/  FFMA.FTZ R134, R210, R135, R134 ;  /* 0x00000087d2867223 */ /* 0x000fe20000010086 */
[----:B------:R-:W-:Y:S01]  /*cc10*/  SHF.L.U32 R135, R157, 0x10, RZ ;  /* 0x000000109d877819 */ /* 0x000fe200000006ff */
[----:B------:R-:W-:Y:S01]  /*cc20*/  FADD.FTZ R133, R198, -R133 ;  /* 0x80000085c6857221 */ /* 0x000fe20000010000 */
[----:B------:R-:W-:Y:S01]  /*cc30*/  FFMA.FTZ R67, R195, R164, R165 ;  /* 0x000000a4c3437223 */ /* 0x000fe200000100a5 */
[----:B------:R-:W-:Y:S01]  /*cc40*/  FFMA.FTZ R161, R210, R161, R163 ;  /* 0x000000a1d2a17223 */ /* 0x000fe200000100a3 */
[----:B------:R-:W-:-:S02]  /*cc50*/  IMAD.U32 R160, R132, 0x10000, RZ ;  /* 0x0001000084a07824 */ /* 0x000fc400078e00ff */
[----:B------:R-:W-:Y:S01]  /*cc60*/  FFMA.FTZ R133, R210, R133, R135 ;  /* 0x00000085d2857223 */ /* 0x000fe20000010087 */
[----:B------:R-:W-:Y:S01]  /*cc70*/  FADD.FTZ R67, R196, -R67 ;  /* 0x80000043c4437221 */ /* 0x000fe20000010000 */
[----:B------:R-:W-:Y:S02]  /*cc80*/  IMAD.U32 R132, R156, 0x10000, RZ ;  /* 0x000100009c847824 */ /* 0x000fe400078e00ff */
[----:B------:R-:W-:Y:S01]  /*cc90*/  FMUL.FTZ R135, R161, UR13 ;  /* 0x0000000da1877c20 */ /* 0x000fe20008410000 */
[----:B------:R-:W-:Y:S01]  /*cca0*/  LOP3.LUT P2, RZ, R235, 0xff0000, RZ, 0xc0, !PT ;  /* 0x00ff0000ebff7812 */ /* 0x000fe2000784c0ff */
[----:B------:R-:W-:Y:S01]  /*ccb0*/  FFMA.FTZ R164, R184, R164, R165 ;  /* 0x000000a4b8a47223 */ /* 0x000fe200000100a5 */
[----:B------:R-:W-:Y:S01]  /*ccc0*/  ISETP.GE.U32.AND P5, PT, R240, RZ, PT ;  /* 0x000000fff000720c */ /* 0x000fe20003fa6070 */
[----:B------:R-:W-:Y:S01]  /*ccd0*/  FFMA.FTZ R132, R210, R67, R132 ;  /* 0x00000043d2847223 */ /* 0x000fe20000010084 */
[----:B------:R-:W-:Y:S01]  /*cce0*/  FSEL R163, R135, RZ, P2 ;  /* 0x000000ff87a37208 */ /* 0x000fe20001000000 */
[----:B------:R-:W-:Y:S01]  /*ccf0*/  FADD.FTZ R165, R181, -R164 ;  /* 0x800000a4b5a57221 */ /* 0x000fe20000010000 */
[C---:B------:R-:W-:Y:S01]  /*cd00*/  F2FP.BF16.F32.PACK_AB R67, R66.reuse, R161 ;  /* 0x000000a14243723e */ /* 0x040fe200000010ff */
[----:B------:R-:W-:Y:S01]  /*cd10*/  FMUL.FTZ R66, R66, UR13 ;  /* 0x0000000d42427c20 */ /* 0x000fe20008410000 */
[----:B------:R-:W-:Y:S01]  /*cd20*/  ISETP.GE.U32.AND P2, PT, R234, RZ, PT ;  /* 0x000000ffea00720c */ /* 0x000fe20003f46070 */
[----:B------:R-:W-:Y:S01]  /*cd30*/  FFMA.FTZ R165, R210, R165, R160 ;  /* 0x000000a5d2a57223 */ /* 0x000fe200000100a0 */
[----:B------:R-:W-:-:S02]  /*cd40*/  LOP3.LUT P6, RZ, R241, 0xff0000, RZ, 0xc0, !PT ;  /* 0x00ff0000f1ff7812 */ /* 0x000fc400078cc0ff */
[----:B------:R-:W-:Y:S02]  /*cd50*/  ISETP.GE.U32.AND.EX P5, PT, R241, 0x1000000, PT, P5 ;  /* 0x01000000f100780c */ /* 0x000fe40003fa6150 */
[----:B------:R-:W-:Y:S02]  /*cd60*/  ISETP.GE.U32.AND.EX P2, PT, R235, 0x1000000, PT, P2 ;  /* 0x01000000eb00780c */ /* 0x000fe40003f46120 */
[----:B------:R-:W-:Y:S02]  /*cd70*/  FSEL R135, R135, RZ, P6 ;  /* 0x000000ff87877208 */ /* 0x000fe40003000000 */
[C---:B------:R-:W-:Y:S02]  /*cd80*/  FSEL R160, R66.reuse, RZ, P5 ;  /* 0x000000ff42a07208 */ /* 0x040fe40002800000 */
[----:B------:R-:W-:Y:S02]  /*cd90*/  FSEL R66, R66, RZ, P2 ;  /* 0x000000ff42427208 */ /* 0x000fe40001000000 */
[----:B------:R-:W-:Y:S01]  /*cda0*/  F2FP.BF16.F32.PACK_AB R135, R160, R135 ;  /* 0x00000087a087723e */ /* 0x000fe200000010ff */
[----:B------:R-:W-:Y:S01]  /*cdb0*/  FMUL.FTZ R160, R134, UR13 ;  /* 0x0000000d86a07c20 */ /* 0x000fe20008410000 */
[----:B------:R-:W-:-:S02]  /*cdc0*/  LOP3.LUT P6, RZ, R235, 0xff, RZ, 0xc0, !PT ;  /* 0x000000ffebff7812 */ /* 0x000fc400078cc0ff */
[----:B------:R-:W-:Y:S02]  /*cdd0*/  F2FP.BF16.F32.PACK_AB R163, R66, R163 ;  /* 0x000000a342a3723e */ /* 0x000fe400000010ff */
[C---:B------:R-:W-:Y:S01]  /*cde0*/  F2FP.BF16.F32.PACK_AB R66, R65.reuse, R134 ;  /* 0x000000864142723e */ /* 0x040fe200000010ff */
[----:B------:R-:W-:Y:S01]  /*cdf0*/  FMUL.FTZ R65, R65, UR13 ;  /* 0x0000000d41417c20 */ /* 0x000fe20008410000 */
[----:B------:R-:W-:Y:S02]  /*ce00*/  LOP3.LUT P2, RZ, R241, 0xff00, RZ, 0xc0, !PT ;  /* 0x0000ff00f1ff7812 */ /* 0x000fe4000784c0ff */
[----:B------:R-:W-:Y:S02]  /*ce10*/  FSEL R162, R160, RZ, P6 ;  /* 0x000000ffa0a27208 */ /* 0x000fe40003000000 */
[----:B------:R-:W-:Y:S02]  /*ce20*/  LOP3.LUT P6, RZ, R235, 0xff00, RZ, 0xc0, !PT ;  /* 0x0000ff00ebff7812 */ /* 0x000fe400078cc0ff */
[----:B------:R-:W-:-:S02]  /*ce30*/  FSEL R161, R65, RZ, P2 ;  /* 0x000000ff41a17208 */ /* 0x000fc40001000000 */
[----:B------:R-:W-:Y:S02]  /*ce40*/  LOP3.LUT P5, RZ, R241, 0xff, RZ, 0xc0, !PT ;  /* 0x000000fff1ff7812 */ /* 0x000fe400078ac0ff */
[----:B------:R-:W-:Y:S02]  /*ce50*/  FSEL R65, R65, RZ, P6 ;  /* 0x000000ff41417208 */ /* 0x000fe40003000000 */
[----:B------:R-:W-:Y:S01]  /*ce60*/  FSEL R134, R160, RZ, P5 ;  /* 0x000000ffa0867208 */ /* 0x000fe20002800000 */
[----:B------:R-:W-:Y:S01]  /*ce70*/  FMUL.FTZ R160, R133, UR13 ;  /* 0x0000000d85a07c20 */ /* 0x000fe20008410000 */
[----:B------:R-:W-:Y:S02]  /*ce80*/  F2FP.BF16.F32.PACK_AB R162, R65, R162 ;  /* 0x000000a241a2723e */ /* 0x000fe400000010ff */
[C---:B------:R-:W-:Y:S01]  /*ce90*/  F2FP.BF16.F32.PACK_AB R65, R64.reuse, R133 ;  /* 0x000000854041723e */ /* 0x040fe200000010ff */
[----:B------:R-:W-:Y:S01]  /*cea0*/  FMUL.FTZ R64, R64, UR13 ;  /* 0x0000000d40407c20 */ /* 0x000fe20008410000 */
[----:B------:R-:W-:-:S02]  /*ceb0*/  LOP3.LUT P6, RZ, R234, 0xff0000, RZ, 0xc0, !PT ;  /* 0x00ff0000eaff7812 */ /* 0x000fc400078cc0ff */
[C---:B------:R-:W-:Y:S02]  /*cec0*/  LOP3.LUT P5, RZ, R240.reuse, 0xff0000, RZ, 0xc0, !PT ;  /* 0x00ff0000f0ff7812 */ /* 0x040fe400078ac0ff */
[----:B------:R-:W-:Y:S02]  /*ced0*/  LOP3.LUT P2, RZ, R240, 0xff000000, RZ, 0xc0, !PT ;  /* 0xff000000f0ff7812 */ /* 0x000fe4000784c0ff */
[----:B------:R-:W-:Y:S02]  /*cee0*/  F2FP.BF16.F32.PACK_AB R134, R161, R134 ;  /* 0x00000086a186723e */ /* 0x000fe400000010ff */
[C---:B------:R-:W-:Y:S02]  /*cef0*/  FSEL R161, R160.reuse, RZ, P6 ;  /* 0x000000ffa0a17208 */ /* 0x040fe40003000000 */
[----:B------:R-:W-:Y:S02]  /*cf00*/  FSEL R133, R160, RZ, P5 ;  /* 0x000000ffa0857208 */ /* 0x000fe40002800000 */
[----:B------:R-:W-:-:S02]  /*cf10*/  LOP3.LUT P6, RZ, R234, 0xff000000, RZ, 0xc0, !PT ;  /* 0xff000000eaff7812 */ /* 0x000fc400078cc0ff */
[C---:B------:R-:W-:Y:S02]  /*cf20*/  FSEL R160, R64.reuse, RZ, P2 ;  /* 0x000000ff40a07208 */ /* 0x040fe40001000000 */
[----:B------:R-:W-:Y:S02]  /*cf30*/  FSEL R64, R64, RZ, P6 ;  /* 0x000000ff40407208 */ /* 0x000fe40003000000 */
[----:B------:R-:W-:Y:S01]  /*cf40*/  F2FP.BF16.F32.PACK_AB R133, R160, R133 ;  /* 0x00000085a085723e */ /* 0x000fe200000010ff */
[C---:B------:R-:W-:Y:S01]  /*cf50*/  FMUL.FTZ R160, R165.reuse, UR13 ;  /* 0x0000000da5a07c20 */ /* 0x040fe20008410000 */
[----:B------:R-:W-:Y:S02]  /*cf60*/  LOP3.LUT P6, RZ, R234, 0xff00, RZ, 0xc0, !PT ;  /* 0x0000ff00eaff7812 */ /* 0x000fe400078cc0ff */
[----:B------:R-:W-:Y:S02]  /*cf70*/  F2FP.BF16.F32.PACK_AB R161, R64, R161 ;  /* 0x000000a140a1723e */ /* 0x000fe400000010ff */
[----:B------:R-:W-:Y:S01]  /*cf80*/  F2FP.BF16.F32.PACK_AB R64, R165, R132 ;  /* 0x00000084a540723e */ /* 0x000fe200000010ff */
[----:B------:R-:W-:Y:S01]  /*cf90*/  FMUL.FTZ R132, R132, UR13 ;  /* 0x0000000d84847c20 */ /* 0x000fe20008410000 */
[----:B------:R-:W-:-:S02]  /*cfa0*/  LOP3.LUT P2, RZ, R240, 0xff00, RZ, 0xc0, !PT ;  /* 0x0000ff00f0ff7812 */ /* 0x000fc4000784c0ff */
[----:B------:R-:W-:Y:S02]  /*cfb0*/  FSEL R165, R160, RZ, P6 ;  /* 0x000000ffa0a57208 */ /* 0x000fe40003000000 */
[----:B------:R-:W-:Y:S02]  /*cfc0*/  LOP3.LUT P5, RZ, R240, 0xff, RZ, 0xc0, !PT ;  /* 0x000000fff0ff7812 */ /* 0x000fe400078ac0ff */
[----:B------:R-:W-:Y:S02]  /*cfd0*/  LOP3.LUT P6, RZ, R234, 0xff, RZ, 0xc0, !PT ;  /* 0x000000ffeaff7812 */ /* 0x000fe400078cc0ff */
[----:B------:R-:W-:Y:S02]  /*cfe0*/  FSEL R167, R160, RZ, P2 ;  /* 0x000000ffa0a77208 */ /* 0x000fe40001000000 */
[C---:B------:R-:W-:Y:S02]  /*cff0*/  FSEL R164, R132.reuse, RZ, P5 ;  /* 0x000000ff84a47208 */ /* 0x040fe40002800000 */
[----:B------:R-:W-:-:S02]  /*d000*/  FSEL R160, R132, RZ, P6 ;  /* 0x000000ff84a07208 */ /* 0x000fc40003000000 */
[----:B------:R-:W-:Y:S02]  /*d010*/  F2FP.BF16.F32.PACK_AB R132, R167, R164 ;  /* 0x000000a4a784723e */ /* 0x000fe400000010ff */
[----:B------:R-:W-:Y:S01]  /*d020*/  F2FP.BF16.F32.PACK_AB R160, R165, R160 ;  /* 0x000000a0a5a0723e */ /* 0x000fe200000010ff */
[----:B------:R-:W-:Y:S06]  /*d030*/  BRA `(.L_x_531) ;  /* 0x0000001c00dc7947 */ /* 0x000fec0003800000 */
.L_x_530:
[----:B01-34-:R-:W-:Y:S01]  /*d040*/  PRMT R132, R159, 0x7632, R132 ;  /* 0x000076329f847816 */ /* 0x01bfe20000000084 */
[-CC-:B------:R-:W-:Y:S01]  /*d050*/  FFMA.FTZ R133, R214, R164.reuse, R165.reuse ;  /* 0x000000a4d6857223 */ /* 0x180fe200000100a5 */
[----:B------:R-:W-:Y:S01]  /*d060*/  PRMT R162, R158, 0x7632, R162 ;  /* 0x000076329ea27816 */ /* 0x000fe200000000a2 */
[-C--:B------:R-:W-:Y:S01]  /*d070*/  FFMA.FTZ R166, R188, R164.reuse, R165 ;  /* 0x000000a4bca67223 */ /* 0x080fe200000100a5 */
[----:B------:R-:W-:Y:S01]  /*d080*/  SHF.L.U32 R163, R132, 0x10, RZ ;  /* 0x0000001084a37819 */ /* 0x000fe200000006ff */
[----:B------:R-:W-:Y:S01]  /*d090*/  FADD.FTZ R133, R212, -R133 ;  /* 0x80000085d4857221 */ /* 0x000fe20000010000 */
[----:B------:R-:W-:Y:S01]  /*d0a0*/  PRMT R132, R157, 0x7632, R132 ;  /* 0x000076329d847816 */ /* 0x000fe20000000084 */
[-CC-:B------:R-:W-:Y:S01]  /*d0b0*/  FFMA.FTZ R134, R186, R164.reuse, R165.reuse ;  /* 0x000000a4ba867223 */ /* 0x180fe200000100a5 */
[-CC-:B------:R-:W-:Y:S01]  /*d0c0*/  FFMA.FTZ R224, R217, R164.reuse, R165.reuse ;  /* 0x000000a4d9e07223 */ /* 0x180fe200000100a5 */
[-CC-:B------:R-:W-:Y:S01]  /*d0d0*/  FFMA.FTZ R160, R213, R164.reuse, R165.reuse ;  /* 0x000000a4d5a07223 */ /* 0x180fe200000100a5 */
[-CC-:B------:R-:W-:Y:S01]  /*d0e0*/  FFMA.FTZ R161, R199, R164.reuse, R165.reuse ;  /* 0x000000a4c7a17223 */ /* 0x180fe200000100a5 */
[-CC-:B------:R-:W-:Y:S01]  /*d0f0*/  FFMA.FTZ R135, R195, R164.reuse, R165.reuse ;  /* 0x000000a4c3877223 */ /* 0x180fe200000100a5 */
[----:B------:R-:W-:Y:S01]  /*d100*/  FFMA.FTZ R164, R184, R164, R165 ;  /* 0x000000a4b8a47223 */ /* 0x000fe200000100a5 */
[----:B-----5:R-:W-:Y:S01]  /*d110*/  FFMA.FTZ R133, R210, R133, R163 ;  /* 0x00000085d2857223 */ /* 0x020fe200000100a3 */
[----:B------:R-:W-:Y:S01]  /*d120*/  SHF.L.U32 R132, R132, 0x10, RZ ;  /* 0x0000001084847819 */ /* 0x000fe200000006ff */
[----:B------:R-:W-:Y:S01]  /*d130*/  FADD.FTZ R165, R185, -R166 ;  /* 0x800000a6b9a57221 */ /* 0x000fe20000010000 */
[----:B------:R-:W-:-:S02]  /*d140*/  IMAD.U32 R167, R162, 0x10000, RZ ;  /* 0x00010000a2a77824 */ /* 0x000fc400078e00ff */
[----:B------:R-:W-:Y:S01]  /*d150*/  FADD.FTZ R163, R183, -R134 ;  /* 0x80000086b7a37221 */ /* 0x000fe20000010000 */
[----:B------:R-:W-:Y:S01]  /*d160*/  SHF.L.U32 R162, R158, 0x10, RZ ;  /* 0x000000109ea27819 */ /* 0x000fe200000006ff */
[----:B------:R-:W-:Y:S01]  /*d170*/  FADD.FTZ R161, R198, -R161 ;  /* 0x800000a1c6a17221 */ /* 0x000fe20000010000 */
[C---:B------:R-:W-:Y:S01]  /*d180*/  FFMA.FTZ R134, R210.reuse, R165, R167 ;  /* 0x000000a5d2867223 */ /* 0x040fe200000100a7 */
[----:B------:R-:W-:Y:S01]  /*d190*/  FFMA.FTZ R132, R210, R163, R132 ;  /* 0x000000a3d2847223 */ /* 0x000fe20000010084 */
[----:B------:R-:W-:Y:S01]  /*d1a0*/  FADD.FTZ R165, R215, -R224 ;  /* 0x800000e0d7a57221 */ /* 0x000fe20000010000 */
[--C-:B------:R-:W-:Y:S01]  /*d1b0*/  FADD.FTZ R163, R211, -R160.reuse ;  /* 0x800000a0d3a37221 */ /* 0x100fe20000010000 */
[----:B------:R-:W-:Y:S01]  /*d1c0*/  IMAD.U32 R167, R159, 0x10000, RZ ;  /* 0x000100009fa77824 */ /* 0x000fe200078e00ff */
[----:B------:R-:W-:Y:S01]  /*d1d0*/  PRMT R160, R156, 0x7632, R160 ;  /* 0x000076329ca07816 */ /* 0x000fe200000000a0 */
[----:B------:R-:W-:Y:S01]  /*d1e0*/  FADD.FTZ R135, R196, -R135 ;  /* 0x80000087c4877221 */ /* 0x000fe20000010000 */
[C---:B------:R-:W-:Y:S01]  /*d1f0*/  FFMA.FTZ R162, R210.reuse, R163, R162 ;  /* 0x000000a3d2a27223 */ /* 0x040fe200000100a2 */
[----:B------:R-:W-:Y:S01]  /*d200*/  FFMA.FTZ R167, R210, R165, R167 ;  /* 0x000000a5d2a77223 */ /* 0x000fe200000100a7 */
[----:B------:R-:W-:Y:S01]  /*d210*/  SHF.L.U32 R165, R157, 0x10, RZ ;  /* 0x000000109da57819 */ /* 0x000fe200000006ff */
[----:B------:R-:W-:-:S02]  /*d220*/  IMAD.U32 R166, R160, 0x10000, RZ ;  /* 0x00010000a0a67824 */ /* 0x000fc400078e00ff */
[----:B------:R-:W-:Y:S01]  /*d230*/  FADD.FTZ R163, R181, -R164 ;  /* 0x800000a4b5a37221 */ /* 0x000fe20000010000 */
[----:B------:R-:W-:Y:S02]  /*d240*/  IMAD.U32 R160, R156, 0x10000, RZ ;  /* 0x000100009ca07824 */ /* 0x000fe400078e00ff */
[----:B------:R-:W-:Y:S01]  /*d250*/  FMUL.FTZ R167, R167, UR13 ;  /* 0x0000000da7a77c20 */ /* 0x000fe20008410000 */
[----:B------:R-:W-:Y:S01]  /*d260*/  LOP3.LUT P6, RZ, R235, 0xff0000, RZ, 0xc0, !PT ;  /* 0x00ff0000ebff7812 */ /* 0x000fe200078cc0ff */
[----:B------:R-:W-:Y:S01]  /*d270*/  FFMA.FTZ R161, R210, R161, R165 ;  /* 0x000000a1d2a17223 */ /* 0x000fe200000100a5 */
[----:B------:R-:W-:Y:S01]  /*d280*/  ISETP.GE.U32.AND P2, PT, R234, RZ, PT ;  /* 0x000000ffea00720c */ /* 0x000fe20003f46070 */
[C---:B------:R-:W-:Y:S01]  /*d290*/  FFMA.FTZ R160, R210.reuse, R135, R160 ;  /* 0x00000087d2a07223 */ /* 0x040fe200000100a0 */
[----:B------:R-:W-:Y:S01]  /*d2a0*/  FFMA.FTZ R210, R210, R163, R166 ;  /* 0x000000a3d2d27223 */ /* 0x000fe200000100a6 */
[----:B------:R-:W-:Y:S01]  /*d2b0*/  FSEL R163, R167, RZ, P6 ;  /* 0x000000ffa7a37208 */ /* 0x000fe20003000000 */
[----:B------:R-:W-:Y:S01]  /*d2c0*/  FMUL.FTZ R133, R133, UR13 ;  /* 0x0000000d85857c20 */ /* 0x000fe20008410000 */
[----:B------:R-:W-:Y:S01]  /*d2d0*/  ISETP.GE.U32.AND P5, PT, R240, RZ, PT ;  /* 0x000000fff000720c */ /* 0x000fe20003fa6070 */
[----:B------:R-:W-:Y:S01]  /*d2e0*/  FMUL.FTZ R162, R162, UR13 ;  /* 0x0000000da2a27c20 */ /* 0x000fe20008410000 */
[----:B------:R-:W-:Y:S01]  /*d2f0*/  LOP3.LUT P6, RZ, R241, 0xff0000, RZ, 0xc0, !PT ;  /* 0x00ff0000f1ff7812 */ /* 0x000fe200078cc0ff */
[----:B------:R-:W-:Y:S01]  /*d300*/  FMUL.FTZ R161, R161, UR13 ;  /* 0x0000000da1a17c20 */ /* 0x000fe20008410000 */
[----:B------:R-:W-:Y:S01]  /*d310*/  ISETP.GE.U32.AND.EX P2, PT, R235, 0x1000000, PT, P2 ;  /* 0x01000000eb00780c */ /* 0x000fe20003f46120 */
[----:B------:R-:W-:Y:S01]  /*d320*/  FMUL.FTZ R210, R210, UR13 ;  /* 0x0000000dd2d27c20 */ /* 0x000fe20008410000 */
[----:B------:R-:W-:Y:S01]  /*d330*/  ISETP.GE.U32.AND.EX P5, PT, R241, 0x1000000, PT, P5 ;  /* 0x01000000f100780c */ /* 0x000fe20003fa6150 */
[----:B------:R-:W-:Y:S01]  /*d340*/  FMUL.FTZ R160, R160, UR13 ;  /* 0x0000000da0a07c20 */ /* 0x000fe20008410000 */
[----:B------:R-:W-:-:S02]  /*d350*/  FSEL R135, R167, RZ, P6 ;  /* 0x000000ffa7877208 */ /* 0x000fc40003000000 */
[----:B------:R-:W-:Y:S02]  /*d360*/  FSEL R164, R133, RZ, P2 ;  /* 0x000000ff85a47208 */ /* 0x000fe40001000000 */
[----:B------:R-:W-:Y:S02]  /*d370*/  LOP3.LUT P6, RZ, R235, 0xff, RZ, 0xc0, !PT ;  /* 0x000000ffebff7812 */ /* 0x000fe400078cc0ff */
[----:B------:R-:W-:Y:S02]  /*d380*/  FSEL R166, R133, RZ, P5 ;  /* 0x000000ff85a67208 */ /* 0x000fe40002800000 */
        /* <DEDUP_REMOVED lines=8> */
[----:B------:R-:W-:Y:S02]  /*d410*/  LOP3.LUT P6, RZ, R234, 0xff0000, RZ, 0xc0, !PT ;  /* 0x00ff0000eaff7812 */ /* 0x000fe400078cc0ff */
[----:B------:R-:W-:Y:S01]  /*d420*/  FSEL R165, R164, RZ, P2 ;  /* 0x000000ffa4a57208 */ /* 0x000fe20001000000 */
[----:B------:R-:W-:Y:S01]  /*d430*/  FMUL.FTZ R164, R132, UR13 ;  /* 0x0000000d84a47c20 */ /* 0x000fe20008410000 */
[----:B------:R-:W-:-:S02]  /*d440*/  LOP3.LUT P5, RZ, R240, 0xff0000, RZ, 0xc0, !PT ;  /* 0x00ff0000f0ff7812 */ /* 0x000fc400078ac0ff */
[C---:B------:R-:W-:Y:S02]  /*d450*/  FSEL R132, R161.reuse, RZ, P6 ;  /* 0x000000ffa1847208 */ /* 0x040fe40003000000 */
[----:B------:R-:W-:Y:S02]  /*d460*/  LOP3.LUT P6, RZ, R234, 0xff000000, RZ, 0xc0, !PT ;  /* 0xff000000eaff7812 */ /* 0x000fe400078cc0ff */
[----:B------:R-:W-:Y:S02]  /*d470*/  F2FP.BF16.F32.PACK_AB R162, R162, R133 ;  /* 0x00000085a2a2723e */ /* 0x000fe400000010ff */
[----:B------:R-:W-:Y:S02]  /*d480*/  FSEL R133, R161, RZ, P5 ;  /* 0x000000ffa1857208 */ /* 0x000fe40002800000 */
[----:B------:R-:W-:Y:S02]  /*d490*/  FSEL R161, R164, RZ, P6 ;  /* 0x000000ffa4a17208 */ /* 0x000fe40003000000 */
[----:B------:R-:W-:-:S02]  /*d4a0*/  LOP3.LUT P2, RZ, R240, 0xff000000, RZ, 0xc0, !PT ;  /* 0xff000000f0ff7812 */ /* 0x000fc4000784c0ff */
[----:B------:R-:W-:Y:S02]  /*d4b0*/  LOP3.LUT P6, RZ, R234, 0xff00, RZ, 0xc0, !PT ;  /* 0x0000ff00eaff7812 */ /* 0x000fe400078cc0ff */
[----:B------:R-:W-:Y:S02]  /*d4c0*/  F2FP.BF16.F32.PACK_AB R135, R166, R135 ;  /* 0x00000087a687723e */ /* 0x000fe400000010ff */
[----:B------:R-:W-:Y:S02]  /*d4d0*/  F2FP.BF16.F32.PACK_AB R134, R165, R134 ;  /* 0x00000086a586723e */ /* 0x000fe400000010ff */
[----:B------:R-:W-:Y:S02]  /*d4e0*/  FSEL R166, R164, RZ, P2 ;  /* 0x000000ffa4a67208 */ /* 0x000fe40001000000 */
[----:B------:R-:W-:Y:S02]  /*d4f0*/  LOP3.LUT P5, RZ, R240, 0xff, RZ, 0xc0, !PT ;  /* 0x000000fff0ff7812 */ /* 0x000fe400078ac0ff */
[----:B------:R-:W-:-:S02]  /*d500*/  FSEL R165, R210, RZ, P6 ;  /* 0x000000ffd2a57208 */ /* 0x000fc40003000000 */
[----:B------:R-:W-:Y:S02]  /*d510*/  LOP3.LUT P2, RZ, R240, 0xff00, RZ, 0xc0, !PT ;  /* 0x0000ff00f0ff7812 */ /* 0x000fe4000784c0ff */
[----:B------:R-:W-:Y:S02]  /*d520*/  LOP3.LUT P6, RZ, R234, 0xff, RZ, 0xc0, !PT ;  /* 0x000000ffeaff7812 */ /* 0x000fe400078cc0ff */
[----:B------:R-:W-:Y:S02]  /*d530*/  F2FP.BF16.F32.PACK_AB R161, R161, R132 ;  /* 0x00000084a1a1723e */ /* 0x000fe400000010ff */
[----:B------:R-:W-:Y:S02]  /*d540*/  FSEL R132, R160, RZ, P5 ;  /* 0x000000ffa0847208 */ /* 0x000fe40002800000 */
[----:B------:R-:W-:Y:S02]  /*d550*/  FSEL R167, R210, RZ, P2 ;  /* 0x000000ffd2a77208 */ /* 0x000fe40001000000 */
[----:B------:R-:W-:-:S02]  /*d560*/  FSEL R160, R160, RZ, P6 ;  /* 0x000000ffa0a07208 */ /* 0x000fc40003000000 */
[----:B------:R-:W-:Y:S02]  /*d570*/  F2FP.BF16.F32.PACK_AB R133, R166, R133 ;  /* 0x00000085a685723e */ /* 0x000fe400000010ff */
[----:B------:R-:W-:Y:S02]  /*d580*/  F2FP.BF16.F32.PACK_AB R132, R167, R132 ;  /* 0x00000084a784723e */ /* 0x000fe400000010ff */
[----:B------:R-:W-:Y:S01]  /*d590*/  F2FP.BF16.F32.PACK_AB R160, R165, R160 ;  /* 0x000000a0a5a0723e */ /* 0x000fe200000010ff */
[----:B------:R-:W-:Y:S06]  /*d5a0*/  BRA `(.L_x_531) ;  /* 0x0000001800807947 */ /* 0x000fec0003800000 */
.L_x_529:
[----:B01-34-:R-:W0:Y:S02]  /*d5b0*/  LDC.64 R132, c[0x0][0x478] ;  /* 0x00011e00ff847b82 */ /* 0x01be240000000a00 */
        /* <DEDUP_REMOVED lines=8> */
[-CC-:B------:R-:W-:Y:S01]  /*d640*/  FFMA.FTZ R132, R213, R164.reuse, R165.reuse ;  /* 0x000000a4d5847223 */ /* 0x180fe200000100a5 */
[-CC-:B------:R-:W-:Y:S01]  /*d650*/  FFMA.FTZ R64, R184, R164.reuse, R165.reuse ;  /* 0x000000a4b8407223 */ /* 0x180fe200000100a5 */
[----:B------:R-:W-:Y:S01]  /*d660*/  FADD.FTZ R133, R215, -R160 ;  /* 0x800000a0d7857221 */ /* 0x000fe20000010000 */
[----:B------:R-:W-:Y:S01]  /*d670*/  FADD.FTZ R163, R185, -R134 ;  /* 0x80000086b9a37221 */ /* 0x000fe20000010000 */
[----:B------:R-:W-:Y:S01]  /*d680*/  FADD.FTZ R135, R183, -R66 ;  /* 0x80000042b7877221 */ /* 0x000fe20000010000 */
[----:B-----5:R-:W-:Y:S01]  /*d690*/  FMUL.FTZ R134, R210, R167 ;  /* 0x000000a7d2867220 */ /* 0x020fe20000410000 */
[----:B------:R-:W-:Y:S01]  /*d6a0*/  ISETP.GE.U32.AND P2, PT, R234, RZ, PT ;  /* 0x000000ffea00720c */ /* 0x000fe20003f46070 */
[----:B------:R-:W-:Y:S01]  /*d6b0*/  FADD.FTZ R161, R211, -R132 ;  /* 0x80000084d3a17221 */ /* 0x000fe20000010000 */
[----:B------:R-:W-:Y:S01]  /*d6c0*/  FADD.FTZ R67, R181, -R64 ;  /* 0x80000040b5437221 */ /* 0x000fe20000010000 */
[C---:B------:R-:W-:Y:S01]  /*d6d0*/  FMUL.FTZ R133, R210.reuse, R133 ;  /* 0x00000085d2857220 */ /* 0x040fe20000410000 */
[----:B------:R-:W-:Y:S01]  /*d6e0*/  FMUL.FTZ R132, R210, R135 ;  /* 0x00000087d2847220 */ /* 0x000fe20000410000 */
[----:B------:R-:W-:Y:S01]  /*d6f0*/  FMUL.FTZ R135, R134, UR13 ;  /* 0x0000000d86877c20 */ /* 0x000fe20008410000 */
[----:B------:R-:W-:Y:S01]  /*d700*/  ISETP.GE.U32.AND P5, PT, R240, RZ, PT ;  /* 0x000000fff000720c */ /* 0x000fe20003fa6070 */
[C---:B------:R-:W-:Y:S01]  /*d710*/  FMUL.FTZ R64, R210.reuse, R67 ;  /* 0x00000043d2407220 */ /* 0x040fe20000410000 */
[----:B------:R-:W-:Y:S01]  /*d720*/  ISETP.GE.U32.AND.EX P2, PT, R235, 0x1000000, PT, P2 ;  /* 0x01000000eb00780c */ /* 0x000fe20003f46120 */
[----:B------:R-:W-:Y:S01]  /*d730*/  FMUL.FTZ R66, R210, R161 ;  /* 0x000000a1d2427220 */ /* 0x000fe20000410000 */
[----:B------:R-:W-:Y:S01]  /*d740*/  F2FP.BF16.F32.PACK_AB R67, R134, R133 ;  /* 0x000000858643723e */ /* 0x000fe200000010ff */
[----:B------:R-:W-:Y:S01]  /*d750*/  FMUL.FTZ R133, R133, UR13 ;  /* 0x0000000d85857c20 */ /* 0x000fe20008410000 */
[----:B------:R-:W-:Y:S01]  /*d760*/  ISETP.GE.U32.AND.EX P5, PT, R241, 0x1000000, PT, P5 ;  /* 0x01000000f100780c */ /* 0x000fe20003fa6150 */
[----:B------:R-:W-:Y:S01]  /*d770*/  FMUL.FTZ R161, R210, R163 ;  /* 0x000000a3d2a17220 */ /* 0x000fe20000410000 */
        /* <DEDUP_REMOVED lines=8> */
[C---:B------:R-:W-:Y:S01]  /*d800*/  FSEL R135, R133.reuse, RZ, P6 ;  /* 0x000000ff85877208 */ /* 0x040fe20003000000 */
[----:B------:R-:W-:Y:S01]  /*d810*/  FMUL.FTZ R65, R210, R65 ;  /* 0x00000041d2417220 */ /* 0x000fe20000410000 */
[----:B------:R-:W-:Y:S01]  /*d820*/  FSEL R163, R133, RZ, P2 ;  /* 0x000000ff85a37208 */ /* 0x000fe20001000000 */
[----:B------:R-:W-:Y:S01]  /*d830*/  FMUL.FTZ R133, R66, UR13 ;  /* 0x0000000d42857c20 */ /* 0x000fe20008410000 */
[C---:B------:R-:W-:Y:S01]  /*d840*/  F2FP.BF16.F32.PACK_AB R66, R161.reuse, R66 ;  /* 0x00000042a142723e */ /* 0x040fe200000010ff */
[----:B------:R-:W-:Y:S01]  /*d850*/  FMUL.FTZ R161, R161, UR13 ;  /* 0x0000000da1a17c20 */ /* 0x000fe20008410000 */
[----:B------:R-:W-:Y:S01]  /*d860*/  LOP3.LUT P6, RZ, R235, 0xff, RZ, 0xc0, !PT ;  /* 0x000000ffebff7812 */ /* 0x000fe200078cc0ff */
[----:B------:R-:W-:Y:S01]  /*d870*/  FMUL.FTZ R165, R210, R165 ;  /* 0x000000a5d2a57220 */ /* 0x000fe20000410000 */
[----:B------:R-:W-:-:S02]  /*d880*/  LOP3.LUT P5, RZ, R241, 0xff, RZ, 0xc0, !PT ;  /* 0x000000fff1ff7812 */ /* 0x000fc400078ac0ff */
[----:B------:R-:W-:Y:S02]  /*d890*/  LOP3.LUT P2, RZ, R241, 0xff00, RZ, 0xc0, !PT ;  /* 0x0000ff00f1ff7812 */ /* 0x000fe4000784c0ff */
[----:B------:R-:W-:Y:S02]  /*d8a0*/  F2FP.BF16.F32.PACK_AB R163, R134, R163 ;  /* 0x000000a386a3723e */ /* 0x000fe400000010ff */
[C---:B------:R-:W-:Y:S02]  /*d8b0*/  FSEL R162, R133.reuse, RZ, P6 ;  /* 0x000000ff85a27208 */ /* 0x040fe40003000000 */
[----:B------:R-:W-:Y:S02]  /*d8c0*/  FSEL R134, R133, RZ, P5 ;  /* 0x000000ff85867208 */ /* 0x000fe40002800000 */
[----:B------:R-:W-:Y:S02]  /*d8d0*/  FSEL R133, R161, RZ, P2 ;  /* 0x000000ffa1857208 */ /* 0x000fe40001000000 */
[----:B------:R-:W-:-:S02]  /*d8e0*/  LOP3.LUT P6, RZ, R235, 0xff00, RZ, 0xc0, !PT ;  /* 0x0000ff00ebff7812 */ /* 0x000fc400078cc0ff */
[----:B------:R-:W-:Y:S01]  /*d8f0*/  F2FP.BF16.F32.PACK_AB R134, R133, R134 ;  /* 0x000000868586723e */ /* 0x000fe200000010ff */
[----:B------:R-:W-:Y:S01]  /*d900*/  FMUL.FTZ R133, R65, UR13 ;  /* 0x0000000d41857c20 */ /* 0x000fe20008410000 */
[----:B------:R-:W-:Y:S02]  /*d910*/  FSEL R161, R161, RZ, P6 ;  /* 0x000000ffa1a17208 */ /* 0x000fe40003000000 */
[----:B------:R-:W-:Y:S02]  /*d920*/  LOP3.LUT P6, RZ, R234, 0xff0000, RZ, 0xc0, !PT ;  /* 0x00ff0000eaff7812 */ /* 0x000fe400078cc0ff */
[C---:B------:R-:W-:Y:S01]  /*d930*/  F2FP.BF16.F32.PACK_AB R65, R132.reuse, R65 ;  /* 0x000000418441723e */ /* 0x040fe200000010ff */
[----:B------:R-:W-:Y:S01]  /*d940*/  FMUL.FTZ R132, R132, UR13 ;  /* 0x0000000d84847c20 */ /* 0x000fe20008410000 */
[----:B------:R-:W-:Y:S02]  /*d950*/  F2FP.BF16.F32.PACK_AB R162, R161, R162 ;  /* 0x000000a2a1a2723e */ /* 0x000fe400000010ff */
        /* <DEDUP_REMOVED lines=9> */
[----:B------:R-:W-:Y:S02]  /*d9f0*/  LOP3.LUT P6, RZ, R234, 0xff00, RZ, 0xc0, !PT ;  /* 0x0000ff00eaff7812 */ /* 0x000fe400078cc0ff */
[----:B------:R-:W-:Y:S01]  /*da00*/  F2FP.BF16.F32.PACK_AB R64, R64, R165 ;  /* 0x000000a54040723e */ /* 0x000fe200000010ff */
[----:B------:R-:W-:Y:S01]  /*da10*/  FMUL.FTZ R165, R165, UR13 ;  /* 0x0000000da5a57c20 */ /* 0x000fe20008410000 */
[----:B------:R-:W-:Y:S02]  /*da20*/  FSEL R133, R133, RZ, P5 ;  /* 0x000000ff85857208 */ /* 0x000fe40002800000 */
[----:B------:R-:W-:Y:S02]  /*da30*/  LOP3.LUT P2, RZ, R240, 0xff00, RZ, 0xc0, !PT ;  /* 0x0000ff00f0ff7812 */ /* 0x000fe4000784c0ff */
[----:B------:R-:W-:-:S02]  /*da40*/  FSEL R167, R132, RZ, P6 ;  /* 0x000000ff84a77208 */ /* 0x000fc40003000000 */
[----:B------:R-:W-:Y:S02]  /*da50*/  LOP3.LUT P5, RZ, R240, 0xff, RZ, 0xc0, !PT ;  /* 0x000000fff0ff7812 */ /* 0x000fe400078ac0ff */
[----:B------:R-:W-:Y:S02]  /*da60*/  LOP3.LUT P6, RZ, R234, 0xff, RZ, 0xc0, !PT ;  /* 0x000000ffeaff7812 */ /* 0x000fe400078cc0ff */
[----:B------:R-:W-:Y:S02]  /*da70*/  F2FP.BF16.F32.PACK_AB R133, R160, R133 ;  /* 0x00000085a085723e */ /* 0x000fe400000010ff */
[----:B------:R-:W-:Y:S02]  /*da80*/  FSEL R227, R132, RZ, P2 ;  /* 0x000000ff84e37208 */ /* 0x000fe40001000000 */
[C---:B------:R-:W-:Y:S02]  /*da90*/  FSEL R132, R165.reuse, RZ, P5 ;  /* 0x000000ffa5847208 */ /* 0x040fe40002800000 */
[----:B------:R-:W-:-:S02]  /*daa0*/  FSEL R160, R165, RZ, P6 ;  /* 0x000000ffa5a07208 */ /* 0x000fc40003000000 */
[----:B------:R-:W-:Y:S02]  /*dab0*/  F2FP.BF16.F32.PACK_AB R132, R227, R132 ;  /* 0x00000084e384723e */ /* 0x000fe400000010ff */
[----:B------:R-:W-:Y:S01]  /*dac0*/  F2FP.BF16.F32.PACK_AB R160, R167, R160 ;  /* 0x000000a0a7a0723e */ /* 0x000fe200000010ff */
[----:B------:R-:W-:Y:S06]  /*dad0*/  BRA `(.L_x_531) ;  /* 0x0000001400347947 */ /* 0x000fec0003800000 */
.L_x_532:
[-CC-:B------:R-:W-:Y:S01]  /*dae0*/  FFMA.FTZ R166, R217, R164.reuse, R165.reuse ;  /* 0x000000a4d9a67223 */ /* 0x180fe200000100a5 */
[-CC-:B------:R-:W-:Y:S01]  /*daf0*/  FFMA.FTZ R135, R214, R164.reuse, R165.reuse ;  /* 0x000000a4d6877223 */ /* 0x180fe200000100a5 */
[-CC-:B------:R-:W-:Y:S01]  /*db00*/  FFMA.FTZ R133, R199, R164.reuse, R165.reuse ;  /* 0x000000a4c7857223 */ /* 0x180fe200000100a5 */
[-C--:B------:R-:W-:Y:S01]  /*db10*/  FFMA.FTZ R134, R186, R164.reuse, R165 ;  /* 0x000000a4ba867223 */ /* 0x080fe200000100a5 */
[----:B------:R-:W-:Y:S01]  /*db20*/  FADD.FTZ R227, R215, -R166 ;  /* 0x800000a6d7e37221 */ /* 0x000fe20000010000 */
[----:B------:R-:W-:Y:S01]  /*db30*/  FADD.FTZ R229, R212, -R135 ;  /* 0x80000087d4e57221 */ /* 0x000fe20000010000 */
[-C--:B------:R-:W-:Y:S01]  /*db40*/  FFMA.FTZ R160, R213, R164.reuse, R165 ;  /* 0x000000a4d5a07223 */ /* 0x080fe200000100a5 */
[----:B------:R-:W-:Y:S01]  /*db50*/  FADD.FTZ R133, R198, -R133 ;  /* 0x80000085c6857221 */ /* 0x000fe20000010000 */
[----:B-----5:R-:W-:Y:S01]  /*db60*/  FMUL.FTZ R227, R210, R227 ;  /* 0x000000e3d2e37220 */ /* 0x020fe20000410000 */
[----:B------:R-:W-:Y:S01]  /*db70*/  FADD.FTZ R163, R183, -R134 ;  /* 0x80000086b7a37221 */ /* 0x000fe20000010000 */
[-CC-:B------:R-:W-:Y:S01]  /*db80*/  FFMA.FTZ R132, R184, R164.reuse, R165.reuse ;  /* 0x000000a4b8847223 */ /* 0x180fe200000100a5 */
[----:B------:R-:W-:Y:S01]  /*db90*/  FMUL.FTZ R229, R210, R229 ;  /* 0x000000e5d2e57220 */ /* 0x000fe20000410000 */
[----:B------:R-:W-:Y:S01]  /*dba0*/  FMUL.FTZ R227, R227, UR13 ;  /* 0x0000000de3e37c20 */ /* 0x000fe20008410000 */
[----:B------:R-:W-:Y:S01]  /*dbb0*/  LOP3.LUT P6, RZ, R235, 0xff0000, RZ, 0xc0, !PT ;  /* 0x00ff0000ebff7812 */ /* 0x000fe200078cc0ff */
[----:B------:R-:W-:Y:S01]  /*dbc0*/  FADD.FTZ R161, R211, -R160 ;  /* 0x800000a0d3a17221 */ /* 0x000fe20000010000 */
[----:B------:R-:W-:Y:S01]  /*dbd0*/  ISETP.GE.U32.AND P2, PT, R234, RZ, PT ;  /* 0x000000ffea00720c */ /* 0x000fe20003f46070 */
[-CC-:B------:R-:W-:Y:S01]  /*dbe0*/  FFMA.FTZ R162, R188, R164.reuse, R165.reuse ;  /* 0x000000a4bca27223 */ /* 0x180fe200000100a5 */
[----:B------:R-:W-:Y:S01]  /*dbf0*/  ISETP.GE.U32.AND P5, PT, R240, RZ, PT ;  /* 0x000000fff000720c */ /* 0x000fe20003fa6070 */
[C---:B------:R-:W-:Y:S01]  /*dc00*/  FMUL.FTZ R160, R210.reuse, R133 ;  /* 0x00000085d2a07220 */ /* 0x040fe20000410000 */
[C---:B------:R-:W-:Y:S01]  /*dc10*/  FMUL.FTZ R133, R210.reuse, R163 ;  /* 0x000000a3d2857220 */ /* 0x040fe20000410000 */
[----:B------:R-:W-:Y:S01]  /*dc20*/  FADD.FTZ R135, R181, -R132 ;  /* 0x80000084b5877221 */ /* 0x000fe20000010000 */
[----:B------:R-:W-:Y:S01]  /*dc30*/  FSEL R163, R227, RZ, P6 ;  /* 0x000000ffe3a37208 */ /* 0x000fe20003000000 */
[----:B------:R-:W-:Y:S01]  /*dc40*/  FMUL.FTZ R229, R229, UR13 ;  /* 0x0000000de5e57c20 */ /* 0x000fe20008410000 */
[C---:B------:R-:W-:Y:S01]  /*dc50*/  FMUL.FTZ R161, R210.reuse, R161 ;  /* 0x000000a1d2a17220 */ /* 0x040fe20000410000 */
[----:B------:R-:W-:Y:S01]  /*dc60*/  LOP3.LUT P6, RZ, R241, 0xff0000, RZ, 0xc0, !PT ;  /* 0x00ff0000f1ff7812 */ /* 0x000fe200078cc0ff */
[----:B------:R-:W-:Y:S01]  /*dc70*/  FADD.FTZ R167, R185, -R162 ;  /* 0x800000a2b9a77221 */ /* 0x000fe20000010000 */
[----:B------:R-:W-:Y:S01]  /*dc80*/  ISETP.GE.U32.AND.EX P5, PT, R241, 0x1000000, PT, P5 ;  /* 0x01000000f100780c */ /* 0x000fe20003fa6150 */
[----:B------:R-:W-:Y:S01]  /*dc90*/  FFMA.FTZ R165, R195, R164, R165 ;  /* 0x000000a4c3a57223 */ /* 0x000fe200000100a5 */
[----:B------:R-:W-:Y:S01]  /*dca0*/  ISETP.GE.U32.AND.EX P2, PT, R235, 0x1000000, PT, P2 ;  /* 0x01000000eb00780c */ /* 0x000fe20003f46120 */
[C---:B------:R-:W-:Y:S01]  /*dcb0*/  FMUL.FTZ R132, R210.reuse, R135 ;  /* 0x00000087d2847220 */ /* 0x040fe20000410000 */
[----:B------:R-:W-:Y:S01]  /*dcc0*/  FSEL R135, R227, RZ, P6 ;  /* 0x000000ffe3877208 */ /* 0x000fe20003000000 */
[----:B------:R-:W-:Y:S01]  /*dcd0*/  FMUL.FTZ R161, R161, UR13 ;  /* 0x0000000da1a17c20 */ /* 0x000fe20008410000 */
[C---:B------:R-:W-:Y:S01]  /*dce0*/  FSEL R164, R229.reuse, RZ, P5 ;  /* 0x000000ffe5a47208 */ /* 0x040fe20002800000 */
[----:B------:R-:W-:Y:S01]  /*dcf0*/  FMUL.FTZ R134, R210, R167 ;  /* 0x000000a7d2867220 */ /* 0x000fe20000410000 */
[----:B------:R-:W-:Y:S01]  /*dd00*/  FSEL R162, R229, RZ, P2 ;  /* 0x000000ffe5a27208 */ /* 0x000fe20001000000 */
[----:B------:R-:W-:Y:S01]  /*dd10*/  FADD.FTZ R165, R196, -R165 ;  /* 0x800000a5c4a57221 */ /* 0x000fe20000010000 */
[----:B------:R-:W-:Y:S01]  /*dd20*/  LOP3.LUT P6, RZ, R235, 0xff, RZ, 0xc0, !PT ;  /* 0x000000ffebff7812 */ /* 0x000fe200078cc0ff */
[----:B------:R-:W-:Y:S01]  /*dd30*/  FMUL.FTZ R160, R160, UR13 ;  /* 0x0000000da0a07c20 */ /* 0x000fe20008410000 */
[----:B------:R-:W-:Y:S01]  /*dd40*/  F2FP.BF16.F32.PACK_AB R135, R164, R135 ;  /* 0x00000087a487723e */ /* 0x000fe200000010ff */
[----:B------:R-:W-:Y:S01]  /*dd50*/  FMUL.FTZ R164, R134, UR13 ;  /* 0x0000000d86a47c20 */ /* 0x000fe20008410000 */
[----:B------:R-:W-:Y:S01]  /*dd60*/  F2FP.BF16.F32.PACK_AB R163, R162, R163 ;  /* 0x000000a3a2a3723e */ /* 0x000fe200000010ff */
[----:B------:R-:W-:Y:S01]  /*dd70*/  FMUL.FTZ R210, R210, R165 ;  /* 0x000000a5d2d27220 */ /* 0x000fe20000410000 */
[----:B------:R-:W-:Y:S01]  /*dd80*/  LOP3.LUT P5, RZ, R241, 0xff, RZ, 0xc0, !PT ;  /* 0x000000fff1ff7812 */ /* 0x000fe200078ac0ff */
[----:B------:R-:W-:Y:S01]  /*dd90*/  FMUL.FTZ R132, R132, UR13 ;  /* 0x0000000d84847c20 */ /* 0x000fe20008410000 */
[----:B------:R-:W-:Y:S01]  /*dda0*/  FSEL R162, R161, RZ, P6 ;  /* 0x000000ffa1a27208 */ /* 0x000fe20003000000 */
[----:B------:R-:W-:Y:S01]  /*ddb0*/  FMUL.FTZ R210, R210, UR13 ;  /* 0x0000000dd2d27c20 */ /* 0x000fe20008410000 */
[----:B------:R-:W-:-:S02]  /*ddc0*/  LOP3.LUT P6, RZ, R235, 0xff00, RZ, 0xc0, !PT ;  /* 0x0000ff00ebff7812 */ /* 0x000fc400078cc0ff */
[----:B------:R-:W-:Y:S02]  /*ddd0*/  LOP3.LUT P2, RZ, R241, 0xff00, RZ, 0xc0, !PT ;  /* 0x0000ff00f1ff7812 */ /* 0x000fe4000784c0ff */
[----:B------:R-:W-:Y:S02]  /*dde0*/  FSEL R134, R161, RZ, P5 ;  /* 0x000000ffa1867208 */ /* 0x000fe40002800000 */
[----:B------:R-:W-:Y:S02]  /*ddf0*/  FSEL R161, R164, RZ, P6 ;  /* 0x000000ffa4a17208 */ /* 0x000fe40003000000 */
[----:B------:R-:W-:Y:S02]  /*de00*/  LOP3.LUT P6, RZ, R234, 0xff0000, RZ, 0xc0, !PT ;  /* 0x00ff0000eaff7812 */ /* 0x000fe400078cc0ff */
[----:B------:R-:W-:Y:S01]  /*de10*/  FSEL R165, R164, RZ, P2 ;  /* 0x000000ffa4a57208 */ /* 0x000fe20001000000 */
[----:B------:R-:W-:Y:S01]  /*de20*/  FMUL.FTZ R164, R133, UR13 ;  /* 0x0000000d85a47c20 */ /* 0x000fe20008410000 */
[----:B------:R-:W-:-:S02]  /*de30*/  F2FP.BF16.F32.PACK_AB R162, R161, R162 ;  /* 0x000000a2a1a2723e */ /* 0x000fc400000010ff */
[C---:B------:R-:W-:Y:S02]  /*de40*/  LOP3.LUT P5, RZ, R240.reuse, 0xff0000, RZ, 0xc0, !PT ;  /* 0x00ff0000f0ff7812 */ /* 0x040fe400078ac0ff */
[----:B------:R-:W-:Y:S02]  /*de50*/  LOP3.LUT P2, RZ, R240, 0xff000000, RZ, 0xc0, !PT ;  /* 0xff000000f0ff7812 */ /* 0x000fe4000784c0ff */
[----:B------:R-:W-:Y:S02]  /*de60*/  FSEL R161, R160, RZ, P6 ;  /* 0x000000ffa0a17208 */ /* 0x000fe40003000000 */
[----:B------:R-:W-:Y:S02]  /*de70*/  LOP3.LUT P6, RZ, R234, 0xff000000, RZ, 0xc0, !PT ;  /* 0xff000000eaff7812 */ /* 0x000fe400078cc0ff */
[----:B------:R-:W-:Y:S02]  /*de80*/  FSEL R133, R160, RZ, P5 ;  /* 0x000000ffa0857208 */ /* 0x000fe40002800000 */
[----:B------:R-:W-:-:S02]  /*de90*/  FSEL R160, R164, RZ, P2 ;  /* 0x000000ffa4a07208 */ /* 0x000fc40001000000 */
[----:B------:R-:W-:Y:S02]  /*dea0*/  FSEL R164, R164, RZ, P6 ;  /* 0x000000ffa4a47208 */ /* 0x000fe40003000000 */
[----:B------:R-:W-:Y:S02]  /*deb0*/  LOP3.LUT P6, RZ, R234, 0xff00, RZ, 0xc0, !PT ;  /* 0x0000ff00eaff7812 */ /* 0x000fe400078cc0ff */
[----:B------:R-:W-:Y:S02]  /*dec0*/  F2FP.BF16.F32.PACK_AB R134, R165, R134 ;  /* 0x00000086a586723e */ /* 0x000fe400000010ff */
[----:B------:R-:W-:Y:S02]  /*ded0*/  LOP3.LUT P2, RZ, R240, 0xff00, RZ, 0xc0, !PT ;  /* 0x0000ff00f0ff7812 */ /* 0x000fe4000784c0ff */
[----:B------:R-:W-:Y:S02]  /*dee0*/  FSEL R165, R132, RZ, P6 ;  /* 0x000000ff84a57208 */ /* 0x000fe40003000000 */
[----:B------:R-:W-:-:S02]  /*def0*/  LOP3.LUT P5, RZ, R240, 0xff, RZ, 0xc0, !PT ;  /* 0x000000fff0ff7812 */ /* 0x000fc400078ac0ff */
[----:B------:R-:W-:Y:S02]  /*df00*/  LOP3.LUT P6, RZ, R234, 0xff, RZ, 0xc0, !PT ;  /* 0x000000ffeaff7812 */ /* 0x000fe400078cc0ff */
[----:B------:R-:W-:Y:S02]  /*df10*/  F2FP.BF16.F32.PACK_AB R133, R160, R133 ;  /* 0x00000085a085723e */ /* 0x000fe400000010ff */
[----:B------:R-:W-:Y:S02]  /*df20*/  FSEL R167, R132, RZ, P2 ;  /* 0x000000ff84a77208 */ /* 0x000fe40001000000 */
[C---:B------:R-:W-:Y:S02]  /*df30*/  FSEL R132, R210.reuse, RZ, P5 ;  /* 0x000000ffd2847208 */ /* 0x040fe40002800000 */
[----:B------:R-:W-:Y:S02]  /*df40*/  FSEL R160, R210, RZ, P6 ;  /* 0x000000ffd2a07208 */ /* 0x000fe40003000000 */
[----:B------:R-:W-:-:S02]  /*df50*/  F2FP.BF16.F32.PACK_AB R161, R164, R161 ;  /* 0x000000a1a4a1723e */ /* 0x000fc400000010ff */
[----:B------:R-:W-:Y:S02]  /*df60*/  F2FP.BF16.F32.PACK_AB R132, R167, R132 ;  /* 0x00000084a784723e */ /* 0x000fe400000010ff */
[----:B------:R-:W-:Y:S01]  /*df70*/  F2FP.BF16.F32.PACK_AB R160, R165, R160 ;  /* 0x000000a0a5a0723e */ /* 0x000fe200000010ff */
[----:B------:R-:W-:Y:S06]  /*df80*/  BRA `(.L_x_531) ;  /* 0x0000001000087947 */ /* 0x000fec0003800000 */
.L_x_528:
[----:B------:R-:W-:-:S04]  /*df90*/  UISETP.NE.U32.AND UP0, UPT, UR20, URZ, UPT ;  /* 0x000000ff1400728c */ /* 0x000fc8000bf05070 */
[----:B------:R-:W-:-:S09]  /*dfa0*/  UISETP.NE.AND.EX UP0, UPT, UR21, URZ, UPT, UP0 ;  /* 0x000000ff1500728c */ /* 0x000fd2000bf05300 */
[----:B------:R-:W-:Y:S05]  /*dfb0*/  BRA.U !UP0, `(.L_x_533) ;  /* 0x0000000908307547 */ /* 0x000fea000b800000 */
[----:B01-34-:R-:W0:Y:S02]  /*dfc0*/  LDC.64 R160, c[0x0][0x478] ;  /* 0x00011e00ffa07b82 */ /* 0x01be240000000a00 */
[----:B0-----:R-:W-:-:S04]  /*dfd0*/  ISETP.NE.U32.AND P1, PT, R160, RZ, PT ;  /* 0x000000ffa000720c */ /* 0x001fc80003f25070 */
[----:B------:R-:W-:-:S13]  /*dfe0*/  ISETP.NE.AND.EX P1, PT, R161, RZ, PT, P1 ;  /* 0x000000ffa100720c */ /* 0x000fda0003f25310 */
[----:B------:R-:W-:Y:S05]  /*dff0*/  @!P1 BRA `(.L_x_534) ;  /* 0x0000000400189947 */ /* 0x000fea0003800000 */
[----:B------:R-:W-:Y:S01]  /*e000*/  PRMT R64, R159, 0x7632, R64 ;  /* 0x000076329f407816 */ /* 0x000fe20000000040 */
        /* <DEDUP_REMOVED lines=9> */
[----:B------:R-:W-:Y:S01]  /*e0a0*/  PRMT R65, R158, 0x7632, R65 ;  /* 0x000076329e417816 */ /* 0x000fe20000000041 */
[-CC-:B------:R-:W-:Y:S01]  /*e0b0*/  FFMA.FTZ R163, R199, R164.reuse, R165.reuse ;  /* 0x000000a4c7a37223 */ /* 0x180fe200000100a5 */
[-CC-:B------:R-:W-:Y:S01]  /*e0c0*/  FFMA.FTZ R161, R195, R164.reuse, R165.reuse ;  /* 0x000000a4c3a17223 */ /* 0x180fe200000100a5 */
[----:B------:R-:W-:Y:S01]  /*e0d0*/  FFMA.FTZ R164, R184, R164, R165 ;  /* 0x000000a4b8a47223 */ /* 0x000fe200000100a5 */
[----:B------:R-:W-:Y:S01]  /*e0e0*/  SHF.L.U32 R64, R64, 0x10, RZ ;  /* 0x0000001040407819 */ /* 0x000fe200000006ff */
[----:B------:R-:W-:Y:S01]  /*e0f0*/  FADD.FTZ R165, R183, -R160 ;  /* 0x800000a0b7a57221 */ /* 0x000fe20000010000 */
[----:B------:R-:W-:Y:S01]  /*e100*/  FADD.FTZ R167, R185, -R162 ;  /* 0x800000a2b9a77221 */ /* 0x000fe20000010000 */
[----:B------:R-:W-:Y:S01]  /*e110*/  IMAD.U32 R65, R65, 0x10000, RZ ;  /* 0x0001000041417824 */ /* 0x000fe200078e00ff */
[----:B------:R-:W-:Y:S01]  /*e120*/  SHF.L.U32 R162, R158, 0x10, RZ ;  /* 0x000000109ea27819 */ /* 0x000fe200000006ff */
[----:B------:R-:W-:Y:S01]  /*e130*/  FFMA.FTZ R64, R210, R165, R64 ;  /* 0x000000a5d2407223 */ /* 0x000fe20000010040 */
[----:B------:R-:W-:Y:S01]  /*e140*/  FADD.FTZ R165, R211, -R66 ;  /* 0x80000042d3a57221 */ /* 0x000fe20000010000 */
[----:B------:R-:W-:Y:S01]  /*e150*/  PRMT R160, R156, 0x7632, R160 ;  /* 0x000076329ca07816 */ /* 0x000fe200000000a0 */
[----:B------:R-:W-:Y:S01]  /*e160*/  FFMA.FTZ R65, R210, R167, R65 ;  /* 0x000000a7d2417223 */ /* 0x000fe20000010041 */
[----:B------:R-:W-:Y:S01]  /*e170*/  FADD.FTZ R167, R215, -R166 ;  /* 0x800000a6d7a77221 */ /* 0x000fe20000010000 */
[----:B------:R-:W-:-:S02]  /*e180*/  IMAD.U32 R227, R159, 0x10000, RZ ;  /* 0x000100009fe37824 */ /* 0x000fc400078e00ff */
[----:B------:R-:W-:Y:S01]  /*e190*/  FFMA.FTZ R162, R210, R165, R162 ;  /* 0x000000a5d2a27223 */ /* 0x000fe200000100a2 */
[----:B------:R-:W-:Y:S02]  /*e1a0*/  IMAD.U32 R166, R160, 0x10000, RZ ;  /* 0x00010000a0a67824 */ /* 0x000fe400078e00ff */
[----:B------:R-:W-:Y:S01]  /*e1b0*/  FADD.FTZ R165, R181, -R164 ;  /* 0x800000a4b5a57221 */ /* 0x000fe20000010000 */
[----:B------:R-:W-:Y:S01]  /*e1c0*/  FFMA.FTZ R66, R210, R167, R227 ;  /* 0x000000a7d2427223 */ /* 0x000fe200000100e3 */
[----:B------:R-:W-:Y:S01]  /*e1d0*/  FADD.FTZ R167, R198, -R163 ;  /* 0x800000a3c6a77221 */ /* 0x000fe20000010000 */
[----:B------:R-:W-:Y:S01]  /*e1e0*/  ISETP.GE.U32.AND P2, PT, R234, RZ, PT ;  /* 0x000000ffea00720c */ /* 0x000fe20003f46070 */
[----:B------:R-:W-:Y:S01]  /*e1f0*/  FADD.FTZ R163, R196, -R161 ;  /* 0x800000a1c4a37221 */ /* 0x000fe20000010000 */
[----:B------:R-:W-:Y:S01]  /*e200*/  SHF.L.U32 R161, R157, 0x10, RZ ;  /* 0x000000109da17819 */ /* 0x000fe200000006ff */
[----:B------:R-:W-:Y:S01]  /*e210*/  FFMA.FTZ R165, R210, R165, R166 ;  /* 0x000000a5d2a57223 */ /* 0x000fe200000100a6 */
[----:B------:R-:W-:-:S02]  /*e220*/  IMAD.U32 R160, R156, 0x10000, RZ ;  /* 0x000100009ca07824 */ /* 0x000fc400078e00ff */
[----:B------:R-:W-:Y:S01]  /*e230*/  FMUL.FTZ R166, R67, UR13 ;  /* 0x0000000d43a67c20 */ /* 0x000fe20008410000 */
[C---:B------:R-:W-:Y:S01]  /*e240*/  ISETP.GE.U32.AND.EX P2, PT, R235.reuse, 0x1000000, PT, P2 ;  /* 0x01000000eb00780c */ /* 0x040fe20003f46120 */
[----:B------:R-:W-:Y:S01]  /*e250*/  FMUL.FTZ R164, R66, UR13 ;  /* 0x0000000d42a47c20 */ /* 0x000fe20008410000 */
[----:B------:R-:W-:Y:S01]  /*e260*/  LOP3.LUT P5, RZ, R235, 0xff0000, RZ, 0xc0, !PT ;  /* 0x00ff0000ebff7812 */ /* 0x000fe200078ac0ff */
[C---:B------:R-:W-:Y:S01]  /*e270*/  FFMA.FTZ R161, R210.reuse, R167, R161 ;  /* 0x000000a7d2a17223 */ /* 0x040fe200000100a1 */
[----:B------:R-:W-:Y:S01]  /*e280*/  F2FP.BF16.F32.PACK_AB R67, R67, R66 ;  /* 0x000000424343723e */ /* 0x000fe200000010ff */
[----:B------:R-:W-:Y:S01]  /*e290*/  FFMA.FTZ R160, R210, R163, R160 ;  /* 0x000000a3d2a07223 */ /* 0x000fe200000100a0 */
[C---:B------:R-:W-:Y:S01]  /*e2a0*/  F2FP.BF16.F32.PACK_AB R66, R65.reuse, R162 ;  /* 0x000000a24142723e */ /* 0x040fe200000010ff */
[----:B------:R-:W-:Y:S01]  /*e2b0*/  FMUL.FTZ R163, R162, UR13 ;  /* 0x0000000da2a37c20 */ /* 0x000fe20008410000 */
[----:B------:R-:W-:Y:S01]  /*e2c0*/  FMUL.FTZ R65, R65, UR13 ;  /* 0x0000000d41417c20 */ /* 0x000fe20008410000 */
[----:B------:R-:W-:Y:S01]  /*e2d0*/  FSEL R167, R166, RZ, P2 ;  /* 0x000000ffa6a77208 */ /* 0x000fe20001000000 */
[----:B------:R-:W-:Y:S01]  /*e2e0*/  FMUL.FTZ R166, R64, UR13 ;  /* 0x0000000d40a67c20 */ /* 0x000fe20008410000 */
[----:B------:R-:W-:-:S02]  /*e2f0*/  LOP3.LUT P6, RZ, R235, 0xff, RZ, 0xc0, !PT ;  /* 0x000000ffebff7812 */ /* 0x000fc400078cc0ff */
[----:B------:R-:W-:Y:S02]  /*e300*/  LOP3.LUT P2, RZ, R235, 0xff00, RZ, 0xc0, !PT ;  /* 0x0000ff00ebff7812 */ /* 0x000fe4000784c0ff */
[----:B------:R-:W-:Y:S02]  /*e310*/  FSEL R164, R164, RZ, P5 ;  /* 0x000000ffa4a47208 */ /* 0x000fe40002800000 */
[----:B------:R-:W-:Y:S02]  /*e320*/  FSEL R162, R163, RZ, P6 ;  /* 0x000000ffa3a27208 */ /* 0x000fe40003000000 */
[----:B------:R-:W-:Y:S02]  /*e330*/  FSEL R65, R65, RZ, P2 ;  /* 0x000000ff41417208 */ /* 0x000fe40001000000 */
[----:B------:R-:W-:Y:S01]  /*e340*/  F2FP.BF16.F32.PACK_AB R163, R167, R164 ;  /* 0x000000a4a7a3723e */ /* 0x000fe200000010ff */
[----:B------:R-:W-:Y:S01]  /*e350*/  FMUL.FTZ R164, R161, UR13 ;  /* 0x0000000da1a47c20 */ /* 0x000fe20008410000 */
[----:B------:R-:W-:-:S02]  /*e360*/  LOP3.LUT P6, RZ, R234, 0xff0000, RZ, 0xc0, !PT ;  /* 0x00ff0000eaff7812 */ /* 0x000fc400078cc0ff */
[----:B------:R-:W-:Y:S02]  /*e370*/  F2FP.BF16.F32.PACK_AB R162, R65, R162 ;  /* 0x000000a241a2723e */ /* 0x000fe400000010ff */
[----:B------:R-:W-:Y:S01]  /*e380*/  F2FP.BF16.F32.PACK_AB R65, R64, R161 ;  /* 0x000000a14041723e */ /* 0x000fe200000010ff */
[----:B------:R-:W-:Y:S01]  /*e390*/  FMUL.FTZ R161, R160, UR13 ;  /* 0x0000000da0a17c20 */ /* 0x000fe20008410000 */
[C---:B------:R-:W-:Y:S01]  /*e3a0*/  F2FP.BF16.F32.PACK_AB R64, R165.reuse, R160 ;  /* 0x000000a0a540723e */ /* 0x040fe200000010ff */
[----:B------:R-:W-:Y:S01]  /*e3b0*/  FMUL.FTZ R165, R165, UR13 ;  /* 0x0000000da5a57c20 */ /* 0x000fe20008410000 */
[----:B------:R-:W-:Y:S02]  /*e3c0*/  FSEL R164, R164, RZ, P6 ;  /* 0x000000ffa4a47208 */ /* 0x000fe40003000000 */
[C---:B------:R-:W-:Y:S02]  /*e3d0*/  LOP3.LUT P2, RZ, R234.reuse, 0xff000000, RZ, 0xc0, !PT ;  /* 0xff000000eaff7812 */ /* 0x040fe4000784c0ff */
[----:B------:R-:W-:-:S02]  /*e3e0*/  LOP3.LUT P5, RZ, R234, 0xff, RZ, 0xc0, !PT ;  /* 0x000000ffeaff7812 */ /* 0x000fc400078ac0ff */
[----:B------:R-:W-:Y:S02]  /*e3f0*/  LOP3.LUT P6, RZ, R234, 0xff00, RZ, 0xc0, !PT ;  /* 0x0000ff00eaff7812 */ /* 0x000fe400078cc0ff */
[----:B------:R-:W-:Y:S02]  /*e400*/  FSEL R167, R166, RZ, P2 ;  /* 0x000000ffa6a77208 */ /* 0x000fe40001000000 */
[----:B------:R-:W-:Y:S02]  /*e410*/  FSEL R160, R161, RZ, P5 ;  /* 0x000000ffa1a07208 */ /* 0x000fe40002800000 */
[----:B------:R-:W-:Y:S02]  /*e420*/  FSEL R165, R165, RZ, P6 ;  /* 0x000000ffa5a57208 */ /* 0x000fe40003000000 */
[----:B------:R-:W-:Y:S02]  /*e430*/  F2FP.BF16.F32.PACK_AB R161, R167, R164 ;  /* 0x000000a4a7a1723e */ /* 0x000fe400000010ff */
[----:B------:R-:W-:Y:S01]  /*e440*/  F2FP.BF16.F32.PACK_AB R160, R165, R160 ;  /* 0x000000a0a5a0723e */ /* 0x000fe200000010ff */
[----:B------:R-:W-:Y:S06]  /*e450*/  BRA `(.L_x_531) ;  /* 0x0000000800d47947 */ /* 0x000fec0003800000 */
.L_x_534:
[----:B------:R-:W-:Y:S01]  /*e460*/  PRMT R160, R159, 0x7632, R160 ;  /* 0x000076329fa07816 */ /* 0x000fe200000000a0 */
[-CC-:B------:R-:W-:Y:S01]  /*e470*/  FFMA.FTZ R161, R214, R164.reuse, R165.reuse ;  /* 0x000000a4d6a17223 */ /* 0x180fe200000100a5 */
[----:B------:R-:W-:Y:S01]  /*e480*/  PRMT R162, R157, 0x7632, R162 ;  /* 0x000076329da27816 */ /* 0x000fe200000000a2 */
[-C--:B------:R-:W-:Y:S01]  /*e490*/  FFMA.FTZ R228, R188, R164.reuse, R165 ;  /* 0x000000a4bce47223 */ /* 0x080fe200000100a5 */
[----:B------:R-:W-:Y:S01]  /*e4a0*/  SHF.L.U32 R163, R160, 0x10, RZ ;  /* 0x00000010a0a37819 */ /* 0x000fe200000006ff */
[----:B------:R-:W-:Y:S01]  /*e4b0*/  FADD.FTZ R161, R212, -R161 ;  /* 0x800000a1d4a17221 */ /* 0x000fe20000010000 */
[-CC-:B------:R-:W-:Y:S01]  /*e4c0*/  FFMA.FTZ R160, R186, R164.reuse, R165.reuse ;  /* 0x000000a4baa07223 */ /* 0x180fe200000100a5 */
[-CC-:B------:R-:W-:Y:S01]  /*e4d0*/  FFMA.FTZ R226, R217, R164.reuse, R165.reuse ;  /* 0x000000a4d9e27223 */ /* 0x180fe200000100a5 */
[-C--:B------:R-:W-:Y:S01]  /*e4e0*/  FFMA.FTZ R224, R213, R164.reuse, R165 ;  /* 0x000000a4d5e07223 */ /* 0x080fe200000100a5 */
[--C-:B-----5:R-:W-:Y:S01]  /*e4f0*/  FFMA.FTZ R161, R210, R161, R163.reuse ;  /* 0x000000a1d2a17223 */ /* 0x120fe200000100a3 */
[----:B------:R-:W-:Y:S01]  /*e500*/  PRMT R163, R158, 0x7632, R163 ;  /* 0x000076329ea37816 */ /* 0x000fe200000000a3 */
[-CC-:B------:R-:W-:Y:S01]  /*e510*/  FFMA.FTZ R227, R199, R164.reuse, R165.reuse ;  /* 0x000000a4c7e37223 */ /* 0x180fe200000100a5 */
[-CC-:B------:R-:W-:Y:S01]  /*e520*/  FFMA.FTZ R167, R195, R164.reuse, R165.reuse ;  /* 0x000000a4c3a77223 */ /* 0x180fe200000100a5 */
[----:B------:R-:W-:Y:S01]  /*e530*/  FFMA.FTZ R166, R184, R164, R165 ;  /* 0x000000a4b8a67223 */ /* 0x000fe200000100a5 */
[----:B------:R-:W-:Y:S01]  /*e540*/  SHF.L.U32 R164, R162, 0x10, RZ ;  /* 0x00000010a2a47819 */ /* 0x000fe200000006ff */
[----:B------:R-:W-:-:S02]  /*e550*/  IMAD.U32 R229, R163, 0x10000, RZ ;  /* 0x00010000a3e57824 */ /* 0x000fc400078e00ff */
[----:B------:R-:W-:Y:S01]  /*e560*/  FADD.FTZ R163, R183, -R160 ;  /* 0x800000a0b7a37221 */ /* 0x000fe20000010000 */
[----:B------:R-:W-:Y:S01]  /*e570*/  FADD.FTZ R165, R185, -R228 ;  /* 0x800000e4b9a57221 */ /* 0x000fe20000010000 */
[----:B------:R-:W-:Y:S01]  /*e580*/  FADD.FTZ R167, R196, -R167 ;  /* 0x800000a7c4a77221 */ /* 0x000fe20000010000 */
[----:B------:R-:W-:Y:S01]  /*e590*/  LOP3.LUT P5, RZ, R235, 0xff0000, RZ, 0xc0, !PT ;  /* 0x00ff0000ebff7812 */ /* 0x000fe200078ac0ff */
[C---:B------:R-:W-:Y:S01]  /*e5a0*/  FFMA.FTZ R160, R210.reuse, R163, R164 ;  /* 0x000000a3d2a07223 */ /* 0x040fe200000100a4 */
[----:B------:R-:W-:Y:S01]  /*e5b0*/  FFMA.FTZ R162, R210, R165, R229 ;  /* 0x000000a5d2a27223 */ /* 0x000fe200000100e5 */
[----:B------:R-:W-:Y:S01]  /*e5c0*/  SHF.L.U32 R164, R158, 0x10, RZ ;  /* 0x000000109ea47819 */ /* 0x000fe200000006ff */
[----:B------:R-:W-:Y:S01]  /*e5d0*/  FADD.FTZ R165, R211, -R224 ;  /* 0x800000e0d3a57221 */ /* 0x000fe20000010000 */
[----:B------:R-:W-:Y:S01]  /*e5e0*/  FADD.FTZ R163, R215, -R226 ;  /* 0x800000e2d7a37221 */ /* 0x000fe20000010000 */
[----:B------:R-:W-:Y:S01]  /*e5f0*/  IMAD.U32 R229, R159, 0x10000, RZ ;  /* 0x000100009fe57824 */ /* 0x000fe200078e00ff */
[----:B------:R-:W-:Y:S01]  /*e600*/  ISETP.GE.U32.AND P2, PT, R234, RZ, PT ;  /* 0x000000ffea00720c */ /* 0x000fe20003f46070 */
[----:B------:R-:W-:Y:S01]  /*e610*/  FFMA.FTZ R164, R210, R165, R164 ;  /* 0x000000a5d2a47223 */ /* 0x000fe200000100a4 */
[----:B------:R-:W-:Y:S01]  /*e620*/  PRMT R165, R156, 0x7632, R165 ;  /* 0x000076329ca57816 */ /* 0x000fe200000000a5 */
[----:B------:R-:W-:Y:S01]  /*e630*/  FFMA.FTZ R163, R210, R163, R229 ;  /* 0x000000a3d2a37223 */ /* 0x000fe200000100e5 */
[----:B------:R-:W-:-:S02]  /*e640*/  IMAD.U32 R224, R156, 0x10000, RZ ;  /* 0x000100009ce07824 */ /* 0x000fc400078e00ff */
[----:B------:R-:W-:Y:S01]  /*e650*/  FADD.FTZ R229, R198, -R227 ;  /* 0x800000e3c6e57221 */ /* 0x000fe20000010000 */
[----:B------:R-:W-:Y:S01]  /*e660*/  FADD.FTZ R227, R181, -R166 ;  /* 0x800000a6b5e37221 */ /* 0x000fe20000010000 */
[----:B------:R-:W-:Y:S02]  /*e670*/  IMAD.U32 R226, R165, 0x10000, RZ ;  /* 0x00010000a5e27824 */ /* 0x000fe400078e00ff */
[----:B------:R-:W-:Y:S01]  /*e680*/  FMUL.FTZ R163, R163, UR13 ;  /* 0x0000000da3a37c20 */ /* 0x000fe20008410000 */
[----:B------:R-:W-:Y:S01]  /*e690*/  SHF.L.U32 R165, R157, 0x10, RZ ;  /* 0x000000109da57819 */ /* 0x000fe200000006ff */
[----:B------:R-:W-:Y:S01]  /*e6a0*/  FFMA.FTZ R166, R210, R167, R224 ;  /* 0x000000a7d2a67223 */ /* 0x000fe200000100e0 */
[----:B------:R-:W-:Y:S01]  /*e6b0*/  FMUL.FTZ R167, R161, UR13 ;  /* 0x0000000da1a77c20 */ /* 0x000fe20008410000 */
[----:B------:R-:W-:Y:S01]  /*e6c0*/  FMUL.FTZ R164, R164, UR13 ;  /* 0x0000000da4a47c20 */ /* 0x000fe20008410000 */
[----:B------:R-:W-:Y:S01]  /*e6d0*/  FMUL.FTZ R161, R162, UR13 ;  /* 0x0000000da2a17c20 */ /* 0x000fe20008410000 */
[----:B------:R-:W-:Y:S01]  /*e6e0*/  FSEL R163, R163, RZ, P5 ;  /* 0x000000ffa3a37208 */ /* 0x000fe20002800000 */
[C---:B------:R-:W-:Y:S01]  /*e6f0*/  FFMA.FTZ R165, R210.reuse, R229, R165 ;  /* 0x000000e5d2a57223 */ /* 0x040fe200000100a5 */
[C---:B------:R-:W-:Y:S01]  /*e700*/  LOP3.LUT P6, RZ, R235.reuse, 0xff, RZ, 0xc0, !PT ;  /* 0x000000ffebff7812 */ /* 0x040fe200078cc0ff */
[----:B------:R-:W-:Y:S01]  /*e710*/  FFMA.FTZ R210, R210, R227, R226 ;  /* 0x000000e3d2d27223 */ /* 0x000fe200000100e2 */
[----:B------:R-:W-:Y:S01]  /*e720*/  LOP3.LUT P5, RZ, R235, 0xff00, RZ, 0xc0, !PT ;  /* 0x0000ff00ebff7812 */ /* 0x000fe200078ac0ff */
[----:B------:R-:W-:Y:S01]  /*e730*/  FMUL.FTZ R165, R165, UR13 ;  /* 0x0000000da5a57c20 */ /* 0x000fe20008410000 */
[----:B------:R-:W-:Y:S01]  /*e740*/  ISETP.GE.U32.AND.EX P2, PT, R235, 0x1000000, PT, P2 ;  /* 0x01000000eb00780c */ /* 0x000fe20003f46120 */
[----:B------:R-:W-:Y:S01]  /*e750*/  FMUL.FTZ R160, R160, UR13 ;  /* 0x0000000da0a07c20 */ /* 0x000fe20008410000 */
[----:B------:R-:W-:Y:S01]  /*e760*/  FSEL R162, R164, RZ, P6 ;  /* 0x000000ffa4a27208 */ /* 0x000fe20003000000 */
[----:B------:R-:W-:Y:S01]  /*e770*/  FMUL.FTZ R166, R166, UR13 ;  /* 0x0000000da6a67c20 */ /* 0x000fe20008410000 */
[----:B------:R-:W-:Y:S01]  /*e780*/  FSEL R161, R161, RZ, P5 ;  /* 0x000000ffa1a17208 */ /* 0x000fe20002800000 */
[----:B------:R-:W-:Y:S01]  /*e790*/  FMUL.FTZ R210, R210, UR13 ;  /* 0x0000000dd2d27c20 */ /* 0x000fe20008410000 */
[----:B------:R-:W-:-:S02]  /*e7a0*/  LOP3.LUT P6, RZ, R234, 0xff0000, RZ, 0xc0, !PT ;  /* 0x00ff0000eaff7812 */ /* 0x000fc400078cc0ff */
[----:B------:R-:W-:Y:S02]  /*e7b0*/  FSEL R224, R167, RZ, P2 ;  /* 0x000000ffa7e07208 */ /* 0x000fe40001000000 */
[----:B------:R-:W-:Y:S02]  /*e7c0*/  F2FP.BF16.F32.PACK_AB R162, R161, R162 ;  /* 0x000000a2a1a2723e */ /* 0x000fe400000010ff */
[C---:B------:R-:W-:Y:S02]  /*e7d0*/  LOP3.LUT P2, RZ, R234.reuse, 0xff000000, RZ, 0xc0, !PT ;  /* 0xff000000eaff7812 */ /* 0x040fe4000784c0ff */
[----:B------:R-:W-:Y:S02]  /*e7e0*/  FSEL R161, R165, RZ, P6 ;  /* 0x000000ffa5a17208 */ /* 0x000fe40003000000 */
[C---:B------:R-:W-:Y:S02]  /*e7f0*/  LOP3.LUT P5, RZ, R234.reuse, 0xff00, RZ, 0xc0, !PT ;  /* 0x0000ff00eaff7812 */ /* 0x040fe400078ac0ff */
[----:B------:R-:W-:-:S02]  /*e800*/  LOP3.LUT P6, RZ, R234, 0xff, RZ, 0xc0, !PT ;  /* 0x000000ffeaff7812 */ /* 0x000fc400078cc0ff */
[----:B------:R-:W-:Y:S02]  /*e810*/  FSEL R164, R160, RZ, P2 ;  /* 0x000000ffa0a47208 */ /* 0x000fe40001000000 */
[----:B------:R-:W-:Y:S02]  /*e820*/  FSEL R165, R210, RZ, P5 ;  /* 0x000000ffd2a57208 */ /* 0x000fe40002800000 */
[----:B------:R-:W-:Y:S02]  /*e830*/  FSEL R160, R166, RZ, P6 ;  /* 0x000000ffa6a07208 */ /* 0x000fe40003000000 */
[----:B------:R-:W-:Y:S02]  /*e840*/  F2FP.BF16.F32.PACK_AB R163, R224, R163 ;  /* 0x000000a3e0a3723e */ /* 0x000fe400000010ff */
[----:B------:R-:W-:Y:S02]  /*e850*/  F2FP.BF16.F32.PACK_AB R161, R164, R161 ;  /* 0x000000a1a4a1723e */ /* 0x000fe400000010ff */
[----:B------:R-:W-:Y:S01]  /*e860*/  F2FP.BF16.F32.PACK_AB R160, R165, R160 ;  /* 0x000000a0a5a0723e */ /* 0x000fe200000010ff */
[----:B------:R-:W-:Y:S06]  /*e870*/  BRA `(.L_x_531) ;  /* 0x0000000400cc7947 */ /* 0x000fec0003800000 */
.L_x_533:
        /* <DEDUP_REMOVED lines=11> */
[-C--:B------:R-:W-:Y:S01]  /*e930*/  FFMA.FTZ R64, R186, R164.reuse, R165 ;  /* 0x000000a4ba407223 */ /* 0x080fe200000100a5 */
[----:B------:R-:W-:Y:S01]  /*e940*/  FADD.FTZ R163, R198, -R67 ;  /* 0x80000043c6a37221 */ /* 0x000fe20000010000 */
[----:B------:R-:W-:Y:S01]  /*e950*/  FADD.FTZ R67, R196, -R65 ;  /* 0x80000041c4437221 */ /* 0x000fe20000010000 */
[C---:B-----5:R-:W-:Y:S01]  /*e960*/  FMUL.FTZ R162, R210.reuse, R251 ;  /* 0x000000fbd2a27220 */ /* 0x060fe20000410000 */
[----:B------:R-:W-:Y:S01]  /*e970*/  FMUL.FTZ R229, R210, R229 ;  /* 0x000000e5d2e57220 */ /* 0x000fe20000410000 */
[-CC-:B------:R-:W-:Y:S01]  /*e980*/  FFMA.FTZ R160, R188, R164.reuse, R165.reuse ;  /* 0x000000a4bca07223 */ /* 0x180fe200000100a5 */
[----:B------:R-:W-:Y:S01]  /*e990*/  FFMA.FTZ R164, R184, R164, R165 ;  /* 0x000000a4b8a47223 */ /* 0x000fe200000100a5 */
[----:B------:R-:W-:Y:S01]  /*e9a0*/  ISETP.GE.U32.AND P2, PT, R234, RZ, PT ;  /* 0x000000ffea00720c */ /* 0x000fe20003f46070 */
[----:B------:R-:W-:Y:S01]  /*e9b0*/  FADD.FTZ R167, R211, -R66 ;  /* 0x80000042d3a77221 */ /* 0x000fe20000010000 */
[----:B------:R-:W-:Y:S01]  /*e9c0*/  FADD.FTZ R165, R183, -R64 ;  /* 0x80000040b7a57221 */ /* 0x000fe20000010000 */
[C---:B------:R-:W-:Y:S01]  /*e9d0*/  FMUL.FTZ R65, R210.reuse, R163 ;  /* 0x000000a3d2417220 */ /* 0x040fe20000410000 */
[----:B------:R-:W-:Y:S01]  /*e9e0*/  FMUL.FTZ R64, R210, R67 ;  /* 0x00000043d2407220 */ /* 0x000fe20000410000 */
[----:B------:R-:W-:Y:S01]  /*e9f0*/  FADD.FTZ R227, R185, -R160 ;  /* 0x800000a0b9e37221 */ /* 0x000fe20000010000 */
[C---:B------:R-:W-:Y:S01]  /*ea00*/  FMUL.FTZ R163, R162.reuse, UR13 ;  /* 0x0000000da2a37c20 */ /* 0x040fe20008410000 */
[----:B------:R-:W-:Y:S01]  /*ea10*/  F2FP.BF16.F32.PACK_AB R67, R162, R229 ;  /* 0x000000e5a243723e */ /* 0x000fe200000010ff */
[----:B------:R-:W-:Y:S01]  /*ea20*/  FMUL.FTZ R229, R229, UR13 ;  /* 0x0000000de5e57c20 */ /* 0x000fe20008410000 */
[C---:B------:R-:W-:Y:S01]  /*ea30*/  ISETP.GE.U32.AND.EX P2, PT, R235.reuse, 0x1000000, PT, P2 ;  /* 0x01000000eb00780c */ /* 0x040fe20003f46120 */
[C---:B------:R-:W-:Y:S01]  /*ea40*/  FMUL.FTZ R66, R210.reuse, R167 ;  /* 0x000000a7d2427220 */ /* 0x040fe20000410000 */
[----:B------:R-:W-:Y:S01]  /*ea50*/  LOP3.LUT P5, RZ, R235, 0xff0000, RZ, 0xc0, !PT ;  /* 0x00ff0000ebff7812 */ /* 0x000fe200078ac0ff */
[----:B------:R-:W-:Y:S01]  /*ea60*/  FADD.FTZ R161, R181, -R164 ;  /* 0x800000a4b5a17221 */ /* 0x000fe20000010000 */
[----:B------:R-:W-:Y:S01]  /*ea70*/  FMUL.FTZ R227, R210, R227 ;  /* 0x000000e3d2e37220 */ /* 0x000fe20000410000 */
[----:B------:R-:W-:Y:S01]  /*ea80*/  FSEL R164, R163, RZ, P2 ;  /* 0x000000ffa3a47208 */ /* 0x000fe20001000000 */
[----:B------:R-:W-:Y:S01]  /*ea90*/  FMUL.FTZ R162, R66, UR13 ;  /* 0x0000000d42a27c20 */ /* 0x000fe20008410000 */
[----:B------:R-:W-:Y:S01]  /*eaa0*/  FSEL R163, R229, RZ, P5 ;  /* 0x000000ffe5a37208 */ /* 0x000fe20002800000 */
[C---:B------:R-:W-:Y:S01]  /*eab0*/  FMUL.FTZ R160, R210.reuse, R165 ;  /* 0x000000a5d2a07220 */ /* 0x040fe20000410000 */
[----:B------:R-:W-:Y:S01]  /*eac0*/  LOP3.LUT P6, RZ, R235, 0xff, RZ, 0xc0, !PT ;  /* 0x000000ffebff7812 */ /* 0x000fe200078cc0ff */
[----:B------:R-:W-:Y:S01]  /*ead0*/  FMUL.FTZ R161, R210, R161 ;  /* 0x000000a1d2a17220 */ /* 0x000fe20000410000 */
[C---:B------:R-:W-:Y:S01]  /*eae0*/  F2FP.BF16.F32.PACK_AB R66, R227.reuse, R66 ;  /* 0x00000042e342723e */ /* 0x040fe200000010ff */
[----:B------:R-:W-:Y:S01]  /*eaf0*/  FMUL.FTZ R227, R227, UR13 ;  /* 0x0000000de3e37c20 */ /* 0x000fe20008410000 */
[----:B------:R-:W-:Y:S01]  /*eb00*/  F2FP.BF16.F32.PACK_AB R163, R164, R163 ;  /* 0x000000a3a4a3723e */ /* 0x000fe200000010ff */
[----:B------:R-:W-:Y:S01]  /*eb10*/  FMUL.FTZ R164, R65, UR13 ;  /* 0x0000000d41a47c20 */ /* 0x000fe20008410000 */
[----:B------:R-:W-:Y:S01]  /*eb20*/  LOP3.LUT P2, RZ, R235, 0xff00, RZ, 0xc0, !PT ;  /* 0x0000ff00ebff7812 */ /* 0x000fe2000784c0ff */
[----:B------:R-:W-:Y:S01]  /*eb30*/  FMUL.FTZ R165, R160, UR13 ;  /* 0x0000000da0a57c20 */ /* 0x000fe20008410000 */
[----:B------:R-:W-:-:S02]  /*eb40*/  FSEL R162, R162, RZ, P6 ;  /* 0x000000ffa2a27208 */ /* 0x000fc40003000000 */
[----:B------:R-:W-:Y:S02]  /*eb50*/  LOP3.LUT P6, RZ, R234, 0xff0000, RZ, 0xc0, !PT ;  /* 0x00ff0000eaff7812 */ /* 0x000fe400078cc0ff */
[----:B------:R-:W-:Y:S01]  /*eb60*/  F2FP.BF16.F32.PACK_AB R65, R160, R65 ;  /* 0x00000041a041723e */ /* 0x000fe200000010ff */
[----:B------:R-:W-:Y:S01]  /*eb70*/  FMUL.FTZ R160, R64, UR13 ;  /* 0x0000000d40a07c20 */ /* 0x000fe20008410000 */
[----:B------:R-:W-:Y:S02]  /*eb80*/  FSEL R227, R227, RZ, P2 ;  /* 0x000000ffe3e37208 */ /* 0x000fe40001000000 */
[C---:B------:R-:W-:Y:S01]  /*eb90*/  F2FP.BF16.F32.PACK_AB R64, R161.reuse, R64 ;  /* 0x00000040a140723e */ /* 0x040fe200000010ff */
[----:B------:R-:W-:Y:S01]  /*eba0*/  FMUL.FTZ R161, R161, UR13 ;  /* 0x0000000da1a17c20 */ /* 0x000fe20008410000 */
[----:B------:R-:W-:Y:S02]  /*ebb0*/  LOP3.LUT P2, RZ, R234, 0xff000000, RZ, 0xc0, !PT ;  /* 0xff000000eaff7812 */ /* 0x000fe4000784c0ff */
[----:B------:R-:W-:-:S02]  /*ebc0*/  FSEL R164, R164, RZ, P6 ;  /* 0x000000ffa4a47208 */ /* 0x000fc40003000000 */
[C---:B------:R-:W-:Y:S02]  /*ebd0*/  LOP3.LUT P5, RZ, R234.reuse, 0xff, RZ, 0xc0, !PT ;  /* 0x000000ffeaff7812 */ /* 0x040fe400078ac0ff */
[----:B------:R-:W-:Y:S02]  /*ebe0*/  LOP3.LUT P6, RZ, R234, 0xff00, RZ, 0xc0, !PT ;  /* 0x0000ff00eaff7812 */ /* 0x000fe400078cc0ff */
[----:B------:R-:W-:Y:S02]  /*ebf0*/  FSEL R167, R165, RZ, P2 ;  /* 0x000000ffa5a77208 */ /* 0x000fe40001000000 */
[----:B------:R-:W-:Y:S02]  /*ec00*/  FSEL R160, R160, RZ, P5 ;  /* 0x000000ffa0a07208 */ /* 0x000fe40002800000 */
[----:B------:R-:W-:Y:S02]  /*ec10*/  FSEL R165, R161, RZ, P6 ;  /* 0x000000ffa1a57208 */ /* 0x000fe40003000000 */
[----:B------:R-:W-:-:S02]  /*ec20*/  F2FP.BF16.F32.PACK_AB R162, R227, R162 ;  /* 0x000000a2e3a2723e */ /* 0x000fc400000010ff */
[----:B------:R-:W-:Y:S02]  /*ec30*/  F2FP.BF16.F32.PACK_AB R161, R167, R164 ;  /* 0x000000a4a7a1723e */ /* 0x000fe400000010ff */
[----:B------:R-:W-:Y:S01]  /*ec40*/  F2FP.BF16.F32.PACK_AB R160, R165, R160 ;  /* 0x000000a0a5a0723e */ /* 0x000fe200000010ff */
[----:B------:R-:W-:Y:S06]  /*ec50*/  BRA `(.L_x_531) ;  /* 0x0000000000d47947 */ /* 0x000fec0003800000 */
.L_x_535:
        /* <DEDUP_REMOVED lines=14> */
[----:B------:R-:W-:Y:S01]  /*ed40*/  FMUL.FTZ R227, R210, R227 ;  /* 0x000000e3d2e37220 */ /* 0x000fe20000410000 */
[----:B------:R-:W-:Y:S01]  /*ed50*/  ISETP.GE.U32.AND P2, PT, R234, RZ, PT ;  /* 0x000000ffea00720c */ /* 0x000fe20003f46070 */
[----:B------:R-:W-:Y:S01]  /*ed60*/  FADD.FTZ R229, R185, -R224 ;  /* 0x800000e0b9e57221 */ /* 0x000fe20000010000 */
[----:B------:R-:W-:Y:S01]  /*ed70*/  FADD.FTZ R161, R198, -R161 ;  /* 0x800000a1c6a17221 */ /* 0x000fe20000010000 */
[----:B------:R-:W-:Y:S01]  /*ed80*/  FMUL.FTZ R162, R162, UR13 ;  /* 0x0000000da2a27c20 */ /* 0x000fe20008410000 */
[----:B------:R-:W-:Y:S01]  /*ed90*/  FADD.FTZ R163, R181, -R160 ;  /* 0x800000a0b5a37221 */ /* 0x000fe20000010000 */
[----:B------:R-:W-:Y:S01]  /*eda0*/  FMUL.FTZ R251, R251, UR13 ;  /* 0x0000000dfbfb7c20 */ /* 0x000fe20008410000 */
[----:B------:R-:W-:Y:S01]  /*edb0*/  ISETP.GE.U32.AND.EX P2, PT, R235, 0x1000000, PT, P2 ;  /* 0x01000000eb00780c */ /* 0x000fe20003f46120 */
[----:B------:R-:W-:Y:S01]  /*edc0*/  FMUL.FTZ R227, R227, UR13 ;  /* 0x0000000de3e37c20 */ /* 0x000fe20008410000 */
[C---:B------:R-:W-:Y:S01]  /*edd0*/  FMUL.FTZ R229, R210.reuse, R229 ;  /* 0x000000e5d2e57220 */ /* 0x040fe20000410000 */
[----:B------:R-:W-:Y:S01]  /*ede0*/  FMUL.FTZ R160, R210, R161 ;  /* 0x000000a1d2a07220 */ /* 0x000fe20000410000 */
[C---:B------:R-:W-:Y:S01]  /*edf0*/  LOP3.LUT P5, RZ, R235.reuse, 0xff0000, RZ, 0xc0, !PT ;  /* 0x00ff0000ebff7812 */ /* 0x040fe200078ac0ff */
[----:B------:R-:W-:Y:S01]  /*ee00*/  FADD.FTZ R165, R196, -R165 ;  /* 0x800000a5c4a57221 */ /* 0x000fe20000010000 */
[----:B------:R-:W-:Y:S01]  /*ee10*/  LOP3.LUT P6, RZ, R235, 0xff, RZ, 0xc0, !PT ;  /* 0x000000ffebff7812 */ /* 0x000fe200078cc0ff */
[----:B------:R-:W-:Y:S01]  /*ee20*/  FMUL.FTZ R164, R210, R163 ;  /* 0x000000a3d2a47220 */ /* 0x000fe20000410000 */
[----:B------:R-:W-:Y:S01]  /*ee30*/  FSEL R166, R162, RZ, P2 ;  /* 0x000000ffa2a67208 */ /* 0x000fe20001000000 */
[----:B------:R-:W-:Y:S01]  /*ee40*/  FMUL.FTZ R161, R210, R167 ;  /* 0x000000a7d2a17220 */ /* 0x000fe20000410000 */
[----:B------:R-:W-:Y:S01]  /*ee50*/  FMUL.FTZ R229, R229, UR13 ;  /* 0x0000000de5e57c20 */ /* 0x000fe20008410000 */
[----:B------:R-:W-:Y:S01]  /*ee60*/  FSEL R163, R251, RZ, P5 ;  /* 0x000000fffba37208 */ /* 0x000fe20002800000 */
[----:B------:R-:W-:Y:S01]  /*ee70*/  FMUL.FTZ R160, R160, UR13 ;  /* 0x0000000da0a07c20 */ /* 0x000fe20008410000 */
[----:B------:R-:W-:Y:S01]  /*ee80*/  FSEL R162, R227, RZ, P6 ;  /* 0x000000ffe3a27208 */ /* 0x000fe20003000000 */
[----:B------:R-:W-:Y:S01]  /*ee90*/  FMUL.FTZ R210, R210, R165 ;  /* 0x000000a5d2d27220 */ /* 0x000fe20000410000 */
[----:B------:R-:W-:Y:S01]  /*eea0*/  LOP3.LUT P5, RZ, R235, 0xff00, RZ, 0xc0, !PT ;  /* 0x0000ff00ebff7812 */ /* 0x000fe200078ac0ff */
[----:B------:R-:W-:Y:S01]  /*eeb0*/  FMUL.FTZ R165, R161, UR13 ;  /* 0x0000000da1a57c20 */ /* 0x000fe20008410000 */
[----:B------:R-:W-:Y:S01]  /*eec0*/  LOP3.LUT P6, RZ, R234, 0xff0000, RZ, 0xc0, !PT ;  /* 0x00ff0000eaff7812 */ /* 0x000fe200078cc0ff */
[----:B------:R-:W-:Y:S01]  /*eed0*/  FMUL.FTZ R164, R164, UR13 ;  /* 0x0000000da4a47c20 */ /* 0x000fe20008410000 */
[----:B------:R-:W-:Y:S01]  /*eee0*/  FSEL R229, R229, RZ, P5 ;  /* 0x000000ffe5e57208 */ /* 0x000fe20002800000 */
[----:B------:R-:W-:Y:S01]  /*eef0*/  FMUL.FTZ R210, R210, UR13 ;  /* 0x0000000dd2d27c20 */ /* 0x000fe20008410000 */
[----:B------:R-:W-:-:S02]  /*ef00*/  LOP3.LUT P2, RZ, R234, 0xff000000, RZ, 0xc0, !PT ;  /* 0xff000000eaff7812 */ /* 0x000fc4000784c0ff */
[----:B------:R-:W-:Y:S02]  /*ef10*/  FSEL R161, R160, RZ, P6 ;  /* 0x000000ffa0a17208 */ /* 0x000fe40003000000 */
[C---:B------:R-:W-:Y:S02]  /*ef20*/  LOP3.LUT P5, RZ, R234.reuse, 0xff00, RZ, 0xc0, !PT ;  /* 0x0000ff00eaff7812 */ /* 0x040fe400078ac0ff */
[----:B------:R-:W-:Y:S02]  /*ef30*/  LOP3.LUT P6, RZ, R234, 0xff, RZ, 0xc0, !PT ;  /* 0x000000ffeaff7812 */ /* 0x000fe400078cc0ff */
[----:B------:R-:W-:Y:S02]  /*ef40*/  F2FP.BF16.F32.PACK_AB R163, R166, R163 ;  /* 0x000000a3a6a3723e */ /* 0x000fe400000010ff */
[----:B------:R-:W-:Y:S02]  /*ef50*/  FSEL R166, R165, RZ, P2 ;  /* 0x000000ffa5a67208 */ /* 0x000fe40001000000 */
[----:B------:R-:W-:-:S02]  /*ef60*/  FSEL R165, R164, RZ, P5 ;  /* 0x000000ffa4a57208 */ /* 0x000fc40002800000 */
[----:B------:R-:W-:Y:S02]  /*ef70*/  FSEL R160, R210, RZ, P6 ;  /* 0x000000ffd2a07208 */ /* 0x000fe40003000000 */
[----:B------:R-:W-:Y:S02]  /*ef80*/  F2FP.BF16.F32.PACK_AB R162, R229, R162 ;  /* 0x000000a2e5a2723e */ /* 0x000fe400000010ff */
[----:B------:R-:W-:Y:S02]  /*ef90*/  F2FP.BF16.F32.PACK_AB R161, R166, R161 ;  /* 0x000000a1a6a1723e */ /* 0x000fe400000010ff */
[----:B------:R-:W-:-:S07]  /*efa0*/  F2FP.BF16.F32.PACK_AB R160, R165, R160 ;  /* 0x000000a0a5a0723e */ /* 0x000fce00000010ff */
.L_x_531:
        /* <DEDUP_REMOVED lines=9> */
.L_x_527:
[----:B------:R-:W-:Y:S05]  /*f040*/  BSYNC.RECONVERGENT B1 ;  /* 0x0000000000017941 */ /* 0x000fea0003800200 */
.L_x_526:
[----:B01-34-:R-:W0:Y:S02]  /*f050*/  LDC.64 R160, c[0x0][0x380] ;  /* 0x0000e000ffa07b82 */ /* 0x01be240000000a00 */
[----:B0-----:R-:W-:-:S04]  /*f060*/  LEA R5, R160, R5, 0x2 ;  /* 0x00000005a0057211 */ /* 0x001fc800078e10ff */
[----:B------:R-:W-:-:S13]  /*f070*/  ISETP.GE.AND P0, PT, R5, R161, PT ;  /* 0x000000a10500720c */ /* 0x000fda0003f06270 */
[----:B------:R-:W-:Y:S05]  /*f080*/  @!P0 BRA `(.L_x_536) ;  /* 0xffffff1400f88947 */ /* 0x000fea000383ffff */
.L_x_474:
[----:B------:R-:W-:Y:S05]  /*f090*/  BSYNC B0 ;  /* 0x0000000000007941 */ /* 0x000fea0003800000 */
.L_x_473:
[----:B------:R-:W0:Y:S01]  /*f0a0*/  S2R R64, SR_TID.X ;  /* 0x0000000000407919 */ /* 0x000e220000002100 */
[----:B------:R-:W-:Y:S01]  /*f0b0*/  MOV R3, 0x400 ;  /* 0x0000040000037802 */ /* 0x000fe20000000f00 */
[----:B------:R-:W-:Y:S05]  /*f0c0*/  WARPSYNC.ALL ;  /* 0x0000000000007948 */ /* 0x000fea0003800000 */
[----:B------:R-:W1:Y:S01]  /*f0d0*/  S2R R4, SR_CgaCtaId ;  /* 0x0000000000047919 */ /* 0x000e620000008800 */
[----:B------:R-:W2:Y:S01]  /*f0e0*/  S2UR UR4, SR_CTAID.X ;  /* 0x00000000000479c3 */ /* 0x000ea20000002500 */
[----:B------:R-:W3:Y:S01]  /*f0f0*/  LDCU.128 UR16, c[0x0][0x440] ;  /* 0x00008800ff1077ac */ /* 0x000ee20008000c00 */
[----:B0-----:R-:W-:Y:S01]  /*f100*/  SHF.R.U32.HI R2, RZ, 0x5, R64 ;  /* 0x00000005ff027819 */ /* 0x001fe20000011640 */
[----:B--2--5:R-:W-:Y:S01]  /*f110*/  IMAD R47, R0, UR4, RZ ;  /* 0x00000004002f7c24 */ /* 0x024fe2000f8e02ff */
[----:B------:R-:W-:-:S02]  /*f120*/  LOP3.LUT R5, R64, 0x1f, RZ, 0xc0, !PT ;  /* 0x0000001f40057812 */ /* 0x000fc400078ec0ff */
[----:B------:R-:W-:Y:S02]  /*f130*/  LOP3.LUT R45, R64, 0x7f, RZ, 0x3c, !PT ;  /* 0x0000007f402d7812 */ /* 0x000fe400078e3cff */
[----:B------:R-:W-:Y:S01]  /*f140*/  IADD3 R47, P0, PT, R47, R64, RZ ;  /* 0x000000402f2f7210 */ /* 0x000fe20007f1e0ff */
[----:B------:R-:W-:Y:S01]  /*f150*/  IMAD R2, R2, 0xa0, R5 ;  /* 0x000000a002027824 */ /* 0x000fe200078e0205 */
[----:B-1----:R-:W-:Y:S01]  /*f160*/  LEA R3, R4, R3, 0x18 ;  /* 0x0000000304037211 */ /* 0x002fe200078ec0ff */
[----:B------:R-:W-:Y:S02]  /*f170*/  IMAD.IADD R45, R45, 0x1, R0 ;  /* 0x000000012d2d7824 */ /* 0x000fe400078e0200 */
[----:B------:R-:W-:Y:S01]  /*f180*/  IMAD.X R66, RZ, RZ, RZ, P0 ;  /* 0x000000ffff427224 */ /* 0x000fe200000e06ff */
[----:B------:R-:W-:Y:S01]  /*f190*/  LEA R6, R64, R3, 0x2 ;  /* 0x0000000340067211 */ /* 0x000fe200078e10ff */
[----:B------:R-:W-:Y:S01]  /*f1a0*/  IMAD R2, R2, 0x20, R3 ;  /* 0x0000002002027824 */ /* 0x000fe200078e0203 */
[----:B------:R-:W-:-:S02]  /*f1b0*/  ISETP.GE.U32.AND P5, PT, R45, 0x180, PT ;  /* 0x000001802d00780c */ /* 0x000fc40003fa6070 */
[C---:B------:R-:W-:Y:S02]  /*f1c0*/  SHF.L.U64.HI R66, R47.reuse, 0x2, R66 ;  /* 0x000000022f427819 */ /* 0x040fe40000010242 */
[----:B------:R-:W-:Y:S01]  /*f1d0*/  STS.128 [R2], R92 ;  /* 0x0000005c02007388 */ /* 0x000fe20000000c00 */
[----:B------:R-:W-:Y:S02]  /*f1e0*/  SHF.L.U32 R47, R47, 0x2, RZ ;  /* 0x000000022f2f7819 */ /* 0x000fe400000006ff */
[----:B------:R-:W-:Y:S01]  /*f1f0*/  ISETP.GE.U32.AND P4, PT, R45, 0x280, PT ;  /* 0x000002802d00780c */ /* 0x000fe20003f86070 */
[----:B------:R-:W-:Y:S01]  /*f200*/  STS.128 [R2+0x10], R96 ;  /* 0x0000106002007388 */ /* 0x000fe20000000c00 */
[C---:B---3--:R-:W-:Y:S02]  /*f210*/  IADD3 R49, P0, PT, R47.reuse, UR18, RZ ;  /* 0x000000122f317c10 */ /* 0x048fe4000ff1e0ff */
[----:B------:R-:W-:Y:S01]  /*f220*/  IADD3 R47, P1, PT, R47, UR16, RZ ;  /* 0x000000102f2f7c10 */ /* 0x000fe2000ff3e0ff */
        /* <DEDUP_REMOVED lines=42> */
[----:B0-----:R-:W-:-:S03]  /*f4d0*/  FADD.FTZ R9, R9, R20 ;  /* 0x0000001409097221 */ /* 0x001fc60000010000 */
[----:B------:R-:W0:Y:S01]  /*f4e0*/  LDS R28, [R6+0x2c00] ;  /* 0x002c0000061c7984 */ /* 0x000e220000000800 */
[----:B-1----:R-:W-:-:S03]  /*f4f0*/  FADD.FTZ R10, RZ, R10 ;  /* 0x0000000aff0a7221 */ /* 0x002fc60000010000 */
[----:B------:R-:W1:Y:S01]  /*f500*/  LDS R30, [R6+0x2e00] ;  /* 0x002e0000061e7984 */ /* 0x000e620000000800 */
[----:B--2---:R-:W-:-:S03]  /*f510*/  FADD.FTZ R10, R10, R19 ;  /* 0x000000130a0a7221 */ /* 0x004fc60000010000 */
[----:B------:R-:W2:Y:S01]  /*f520*/  LDS R25, [R6+0x3000] ;  /* 0x0030000006197984 */ /* 0x000ea20000000800 */
[----:B---3--:R-:W-:-:S03]  /*f530*/  FADD.FTZ R11, RZ, R11 ;  /* 0x0000000bff0b7221 */ /* 0x008fc60000010000 */
[----:B------:R-:W3:Y:S01]  /*f540*/  LDS R32, [R6+0x3200] ;  /* 0x0032000006207984 */ /* 0x000ee20000000800 */
[----:B----4-:R-:W-:-:S03]  /*f550*/  FADD.FTZ R11, R11, R22 ;  /* 0x000000160b0b7221 */ /* 0x010fc60000010000 */
        /* <DEDUP_REMOVED lines=31> */
[----:B------:R-:W-:Y:S01]  /*f750*/  FADD.FTZ R23, R5, R40 ;  /* 0x0000002805177221 */ /* 0x000fe20000010000 */
[----:B0-----:R-:W-:Y:S01]  /*f760*/  FADD.FTZ R7, R7, R42 ;  /* 0x0000002a07077221 */ /* 0x001fe20000010000 */
[----:B-1----:R-:W-:Y:S01]  /*f770*/  FADD.FTZ R33, R8, R33 ;  /* 0x0000002108217221 */ /* 0x002fe20000010000 */
[----:B--2---:R-:W-:Y:S01]  /*f780*/  FADD.FTZ R9, R9, R44 ;  /* 0x0000002c09097221 */ /* 0x004fe20000010000 */
[----:B------:R-:W-:Y:S01]  /*f790*/  STS.128 [R2], R56 ;  /* 0x0000003802007388 */ /* 0x000fe20000000c00 */
[----:B---3--:R-:W-:-:S03]  /*f7a0*/  FADD.FTZ R35, R10, R35 ;  /* 0x000000230a237221 */ /* 0x008fc60000010000 */
[----:B------:R-:W-:Y:S01]  /*f7b0*/  STS.128 [R2+0x10], R60 ;  /* 0x0000103c02007388 */ /* 0x000fe20000000c00 */
[----:B----4-:R-:W-:-:S03]  /*f7c0*/  FADD.FTZ R11, R11, R46 ;  /* 0x0000002e0b0b7221 */ /* 0x010fc60000010000 */
[----:B------:R-:W-:Y:S01]  /*f7d0*/  STS.128 [R2+0x400], R100 ;  /* 0x0004006402007388 */ /* 0x000fe20000000c00 */
[----:B------:R-:W-:-:S03]  /*f7e0*/  FADD.FTZ R37, R12, R37 ;  /* 0x000000250c257221 */ /* 0x000fc60000010000 */
[----:B------:R-:W-:Y:S01]  /*f7f0*/  STS.128 [R2+0x410], R104 ;  /* 0x0004106802007388 */ /* 0x000fe20000000c00 */
[----:B------:R-:W-:-:S03]  /*f800*/  FADD.FTZ R13, R13, R48 ;  /* 0x000000300d0d7221 */ /* 0x000fc60000010000 */
[----:B------:R0:W-:Y:S04]  /*f810*/  STS.128 [R2+0x800], R68 ;  /* 0x0008004402007388 */ /* 0x0001e80000000c00 */
[----:B------:R-:W-:Y:S04]  /*f820*/  STS.128 [R2+0x810], R72 ;  /* 0x0008104802007388 */ /* 0x000fe80000000c00 */
[----:B------:R-:W-:Y:S04]  /*f830*/  STS.128 [R2+0xc00], R76 ;  /* 0x000c004c02007388 */ /* 0x000fe80000000c00 */
[----:B------:R-:W-:Y:S04]  /*f840*/  STS.128 [R2+0xc10], R80 ;  /* 0x000c105002007388 */ /* 0x000fe80000000c00 */
[----:B------:R-:W-:Y:S01]  /*f850*/  STS.128 [R2+0x1000], R84 ;  /* 0x0010005402007388 */ /* 0x000fe20000000c00 */
[----:B0-----:R-:W-:-:S02]  /*f860*/  IADD3.X R68, PT, PT, R66, UR19, RZ, P0, !PT ;  /* 0x0000001342447c10 */ /* 0x001fc400087fe4ff */
[C---:B------:R-:W-:Y:S01]  /*f870*/  ISETP.GE.U32.AND P0, PT, R45.reuse, 0x80, PT ;  /* 0x000000802d00780c */ /* 0x040fe20003f06070 */
[----:B------:R0:W-:Y:S01]  /*f880*/  STS.128 [R2+0x1010], R88 ;  /* 0x0010105802007388 */ /* 0x0001e20000000c00 */
[----:B------:R-:W-:Y:S01]  /*f890*/  IADD3.X R66, PT, PT, R66, UR17, RZ, P1, !PT ;  /* 0x0000001142427c10 */ /* 0x000fe20008ffe4ff */
[----:B------:R-:W-:Y:S01]  /*f8a0*/  BAR.SYNC.DEFER_BLOCKING 0x0 ;  /* 0x0000000000007b1d */ /* 0x000fe20000010000 */
[----:B------:R-:W-:-:S09]  /*f8b0*/  ISETP.GE.U32.AND P1, PT, R45, 0x100, PT ;  /* 0x000001002d00780c */ /* 0x000fd20003f26070 */
[----:B------:R-:W-:Y:S01]  /*f8c0*/  @P0 IMAD.MOV.U32 R3, RZ, RZ, R68 ;  /* 0x000000ffff030224 */ /* 0x000fe200078e0044 */
[----:B0-----:R-:W-:Y:S02]  /*f8d0*/  @P0 MOV R2, R49 ;  /* 0x0000003100020202 */ /* 0x001fe40000000f00 */
[----:B------:R-:W-:-:S04]  /*f8e0*/  @P0 IADD3 R49, P2, PT, R49, 0x200, RZ ;  /* 0x0000020031310810 */ /* 0x000fc80007f5e0ff */
[----:B------:R-:W-:Y:S01]  /*f8f0*/  @P0 IADD3.X R68, PT, PT, RZ, R68, RZ, P2, !PT ;  /* 0x00000044ff440210 */ /* 0x000fe200017fe4ff */
        /* <DEDUP_REMOVED lines=15> */
[----:B--2---:R-:W-:-:S03]  /*f9f0*/  FADD.FTZ R39, R39, R56 ;  /* 0x0000003827277221 */ /* 0x004fc60000010000 */
[----:B------:R-:W-:Y:S01]  /*fa00*/  LDS R18, [R6+0x1e00] ;  /* 0x001e000006127984 */ /* 0x000fe20000000800 */
[----:B---3--:R-:W-:Y:S01]  /*fa10*/  FADD.FTZ R39, R39, R62 ;  /* 0x0000003e27277221 */ /* 0x008fe20000010000 */
[----:B----4-:R-:W-:Y:S02]  /*fa20*/  FADD.FTZ R41, RZ, R41 ;  /* 0x00000029ff297221 */ /* 0x010fe40000010000 */
[----:B------:R-:W-:Y:S02]  /*fa30*/  LDS R20, [R6+0x3200] ;  /* 0x0032000006147984 */ /* 0x000fe40000000800 */
[----:B------:R-:W-:Y:S02]  /*fa40*/  FADD.FTZ R41, R41, R52 ;  /* 0x0000003429297221 */ /* 0x000fe40000010000 */
[----:B------:R2:W-:Y:S01]  /*fa50*/  @P0 STG.E desc[UR8][R2.64], R39 ;  /* 0x0000002702000986 */ /* 0x0005e2000c101908 */
[----:B------:R-:W-:-:S03]  /*fa60*/  FADD.FTZ R43, RZ, R43 ;  /* 0x0000002bff2b7221 */ /* 0x000fc60000010000 */
[----:B------:R-:W-:Y:S01]  /*fa70*/  LDS R39, [R6+0x2e00] ;  /* 0x002e000006277984 */ /* 0x000fe20000000800 */
[----:B------:R-:W-:-:S03]  /*fa80*/  FADD.FTZ R41, R41, R58 ;  /* 0x0000003a29297221 */ /* 0x000fc60000010000 */
[----:B------:R-:W-:Y:S01]  /*fa90*/  LDS R22, [R6+0x4600] ;  /* 0x0046000006167984 */ /* 0x000fe20000000800 */
[----:B------:R-:W-:Y:S01]  /*faa0*/  FADD.FTZ R43, R43, R54 ;  /* 0x000000362b2b7221 */ /* 0x000fe20000010000 */
[----:B--2---:R-:W-:Y:S01]  /*fab0*/  @P0 MOV R2, R47 ;  /* 0x0000002f00020202 */ /* 0x004fe20000000f00 */
[----:B------:R-:W-:Y:S01]  /*fac0*/  @P0 IMAD.MOV.U32 R3, RZ, RZ, R66 ;  /* 0x000000ffff030224 */ /* 0x000fe200078e0042 */
[----:B------:R-:W-:Y:S01]  /*fad0*/  @P0 IADD3 R47, P3, PT, R47, 0x200, RZ ;  /* 0x000002002f2f0810 */ /* 0x000fe20007f7e0ff */
[----:B------:R-:W-:Y:S01]  /*fae0*/  FADD.FTZ R41, R41, R64 ;  /* 0x0000004029297221 */ /* 0x000fe20000010000 */
[----:B------:R-:W2:Y:S02]  /*faf0*/  LDS R16, [R6+0xc00] ;  /* 0x000c000006107984 */ /* 0x000ea40000000800 */
[----:B------:R-:W-:Y:S01]  /*fb00*/  @P0 IADD3.X R66, PT, PT, RZ, R66, RZ, P3, !PT ;  /* 0x00000042ff420210 */ /* 0x000fe20001ffe4ff */
[----:B------:R-:W-:Y:S01]  /*fb10*/  FADD.FTZ R43, R43, R60 ;  /* 0x0000003c2b2b7221 */ /* 0x000fe20000010000 */
[----:B------:R3:W-:Y:S01]  /*fb20*/  @P0 STG.E desc[UR8][R2.64], R15 ;  /* 0x0000000f02000986 */ /* 0x0007e2000c101908 */
[----:B------:R-:W-:-:S02]  /*fb30*/  @P1 MOV R4, R47 ;  /* 0x0000002f00041202 */ /* 0x000fc40000000f00 */
[----:B------:R-:W-:Y:S01]  /*fb40*/  @P1 IADD3 R47, P2, PT, R47, 0x200, RZ ;  /* 0x000002002f2f1810 */ /* 0x000fe20007f5e0ff */
[----:B------:R-:W-:Y:S02]  /*fb50*/  @P1 IMAD.MOV.U32 R5, RZ, RZ, R66 ;  /* 0x000000ffff051224 */ /* 0x000fe400078e0042 */
[----:B0-----:R-:W-:Y:S01]  /*fb60*/  FADD.FTZ R43, R43, R0 ;  /* 0x000000002b2b7221 */ /* 0x001fe20000010000 */
[----:B------:R-:W0:Y:S01]  /*fb70*/  LDS R15, [R6+0xa00] ;  /* 0x000a0000060f7984 */ /* 0x000e220000000800 */
[----:B------:R-:W-:Y:S01]  /*fb80*/  @P1 IADD3.X R66, PT, PT, RZ, R66, RZ, P2, !PT ;  /* 0x00000042ff421210 */ /* 0x000fe200017fe4ff */
[----:B-1----:R-:W-:Y:S01]  /*fb90*/  FADD.FTZ R14, RZ, R14 ;  /* 0x0000000eff0e7221 */ /* 0x002fe20000010000 */
[C---:B------:R-:W-:Y:S01]  /*fba0*/  ISETP.GE.U32.AND P3, PT, R45.reuse, 0x300, PT ;  /* 0x000003002d00780c */ /* 0x040fe20003f66070 */
[----:B------:R-:W1:Y:S01]  /*fbb0*/  LDS R0, [R6+0x600] ;  /* 0x0006000006007984 */ /* 0x000e620000000800 */
[----:B------:R-:W-:Y:S01]  /*fbc0*/  ISETP.GE.U32.AND P2, PT, R45, 0x380, PT ;  /* 0x000003802d00780c */ /* 0x000fe20003f46070 */
[----:B---3--:R-:W-:Y:S01]  /*fbd0*/  @P1 IMAD.MOV.U32 R2, RZ, RZ, R49 ;  /* 0x000000ffff021224 */ /* 0x008fe200078e0031 */
[----:B------:R-:W-:Y:S01]  /*fbe0*/  @P1 IADD3 R49, P0, PT, R49, 0x200, RZ ;  /* 0x0000020031311810 */ /* 0x000fe20007f1e0ff */
[----:B------:R-:W3:Y:S01]  /*fbf0*/  LDS R17, [R6+0x2000] ;  /* 0x0020000006117984 */ /* 0x000ee20000000800 */
[----:B------:R-:W-:-:S02]  /*fc00*/  @P1 MOV R3, R68 ;  /* 0x0000004400031202 */ /* 0x000fc40000000f00 */
[----:B------:R-:W-:Y:S01]  /*fc10*/  @P1 IADD3.X R68, PT, PT, RZ, R68, RZ, P0, !PT ;  /* 0x00000044ff441210 */ /* 0x000fe200007fe4ff */
[----:B------:R-:W-:Y:S01]  /*fc20*/  LDS R29, [R6+0x4800] ;  /* 0x00480000061d7984 */ /* 0x000fe20000000800 */
[----:B------:R-:W-:-:S03]  /*fc30*/  ISETP.GE.U32.AND P0, PT, R45, 0x200, PT ;  /* 0x000002002d00780c */ /* 0x000fc60003f06070 */
[----:B------:R4:W-:Y:S04]  /*fc40*/  @P1 STG.E desc[UR8][R2.64], R41 ;  /* 0x0000002902001986 */ /* 0x0009e8000c101908 */
[----:B------:R-:W-:Y:S04]  /*fc50*/  @P1 STG.E desc[UR8][R4.64], R31 ;  /* 0x0000001f04001986 */ /* 0x000fe8000c101908 */
[----:B------:R-:W3:Y:S01]  /*fc60*/  LDS R31, [R6+0x1c00] ;  /* 0x001c0000061f7984 */ /* 0x000ee20000000800 */
[----:B----4-:R-:W-:Y:S01]  /*fc70*/  @P5 IMAD.MOV.U32 R2, RZ, RZ, R49 ;  /* 0x000000ffff025224 */ /* 0x010fe200078e0031 */
[----:B------:R-:W-:-:S02]  /*fc80*/  @P5 MOV R3, R68 ;  /* 0x0000004400035202 */ /* 0x000fc40000000f00 */
[----:B------:R-:W4:Y:S01]  /*fc90*/  LDS R41, [R6+0x3000] ;  /* 0x0030000006297984 */ /* 0x000f220000000800 */
[----:B------:R-:W-:Y:S01]  /*fca0*/  @P5 IADD3 R49, P1, PT, R49, 0x200, RZ ;  /* 0x0000020031315810 */ /* 0x000fe20007f3e0ff */
[----:B--2---:R-:W-:Y:S02]  /*fcb0*/  FADD.FTZ R16, RZ, R16 ;  /* 0x00000010ff107221 */ /* 0x004fe40000010000 */
[----:B------:R2:W-:Y:S01]  /*fcc0*/  @P5 STG.E desc[UR8][R2.64], R43 ;  /* 0x0000002b02005986 */ /* 0x0005e2000c101908 */
[----:B------:R-:W-:Y:S02]  /*fcd0*/  @P5 IADD3.X R68, PT, PT, RZ, R68, RZ, P1, !PT ;  /* 0x00000044ff445210 */ /* 0x000fe40000ffe4ff */
[----:B------:R-:W-:Y:S01]  /*fce0*/  ISETP.GE.U32.AND P1, PT, R45, 0x400, PT ;  /* 0x000004002d00780c */ /* 0x000fe20003f26070 */
[----:B------:R-:W-:Y:S01]  /*fcf0*/  LDS R43, [R6+0x4200] ;  /* 0x00420000062b7984 */ /* 0x000fe20000000800 */
[----:B0-----:R-:W-:-:S03]  /*fd00*/  FADD.FTZ R15, RZ, R15 ;  /* 0x0000000fff0f7221 */ /* 0x001fc60000010000 */
[----:B------:R-:W-:Y:S01]  /*fd10*/  LDS R19, [R6+0x2200] ;  /* 0x0022000006137984 */ /* 0x000fe20000000800 */
[----:B-1----:R-:W-:Y:S01]  /*fd20*/  FADD.FTZ R0, RZ, R0 ;  /* 0x00000000ff007221 */ /* 0x002fe20000010000 */
[----:B------:R-:W-:Y:S01]  /*fd30*/  FADD.FTZ R15, R15, R18 ;  /* 0x000000120f0f7221 */ /* 0x000fe20000010000 */
[----:B--2---:R-:W-:Y:S01]  /*fd40*/  @P5 MOV R2, R47 ;  /* 0x0000002f00025202 */ /* 0x004fe20000000f00 */
[----:B------:R-:W-:Y:S01]  /*fd50*/  @P5 IMAD.MOV.U32 R3, RZ, RZ, R66 ;  /* 0x000000ffff035224 */ /* 0x000fe200078e0042 */
[----:B------:R-:W-:Y:S01]  /*fd60*/  @P5 IADD3 R47, P6, PT, R47, 0x200, RZ ;  /* 0x000002002f2f5810 */ /* 0x000fe20007fde0ff */
[----:B------:R-:W0:Y:S01]  /*fd70*/  LDS R8, [R6+0x1000] ;  /* 0x0010000006087984 */ /* 0x000e220000000800 */
[----:B------:R-:W-:Y:S01]  /*fd80*/  FADD.FTZ R15, R15, R20 ;  /* 0x000000140f0f7221 */ /* 0x000fe20000010000 */
[----:B---3--:R-:W-:Y:S01]  /*fd90*/  FADD.FTZ R16, R16, R17 ;  /* 0x0000001110107221 */ /* 0x008fe20000010000 */
[----:B------:R-:W-:Y:S01]  /*fda0*/  @P5 IADD3.X R66, PT, PT, RZ, R66, RZ, P6, !PT ;  /* 0x00000042ff425210 */ /* 0x000fe200037fe4ff */
[----:B------:R1:W-:Y:S01]  /*fdb0*/  @P5 STG.E desc[UR8][R2.64], R23 ;  /* 0x0000001702005986 */ /* 0x0003e2000c101908 */
[----:B------:R-:W-:-:S02]  /*fdc0*/  @P0 MOV R4, R47 ;  /* 0x0000002f00040202 */ /* 0x000fc40000000f00 */
[----:B------:R-:W-:Y:S01]  /*fdd0*/  ISETP.GE.U32.AND P5, PT, R45, 0x480, PT ;  /* 0x000004802d00780c */ /* 0x000fe20003fa6070 */
[----:B------:R-:W2:Y:S01]  /*fde0*/  LDS R23, [R6+0x1a00] ;  /* 0x001a000006177984 */ /* 0x000ea20000000800 */
[----:B------:R-:W-:-:S03]  /*fdf0*/  @P0 IMAD.MOV.U32 R5, RZ, RZ, R66 ;  /* 0x000000ffff050224 */ /* 0x000fc600078e0042 */
[----:B------:R-:W-:Y:S01]  /*fe00*/  LDS R25, [R6+0x3600] ;  /* 0x0036000006197984 */ /* 0x000fe20000000800 */
[----:B------:R-:W-:Y:S01]  /*fe10*/  FADD.FTZ R14, R14, R31 ;  /* 0x0000001f0e0e7221 */ /* 0x000fe20000010000 */
[----:B-1----:R-:W-:Y:S01]  /*fe20*/  @P0 IMAD.MOV.U32 R2, RZ, RZ, R49 ;  /* 0x000000ffff020224 */ /* 0x002fe200078e0031 */
[----:B------:R-:W-:Y:S01]  /*fe30*/  @P0 IADD3 R49, P6, PT, R49, 0x200, RZ ;  /* 0x0000020031310810 */ /* 0x000fe20007fde0ff */
[----:B------:R-:W1:Y:S01]  /*fe40*/  LDS R21, [R6+0x2400] ;  /* 0x0024000006157984 */ /* 0x000e620000000800 */
[-C--:B------:R-:W-:Y:S02]  /*fe50*/  @P0 MOV R3, R68.reuse ;  /* 0x0000004400030202 */ /* 0x080fe40000000f00 */
[----:B------:R-:W-:Y:S01]  /*fe60*/  @P0 IADD3.X R68, PT, PT, RZ, R68, RZ, P6, !PT ;  /* 0x00000044ff440210 */ /* 0x000fe200037fe4ff */
[----:B----4-:R-:W-:Y:S01]  /*fe70*/  FADD.FTZ R14, R14, R41 ;  /* 0x000000290e0e7221 */ /* 0x010fe20000010000 */
[----:B------:R-:W-:Y:S01]  /*fe80*/  @P0 IADD3 R47, P6, PT, R47, 0x200, RZ ;  /* 0x000002002f2f0810 */ /* 0x000fe20007fde0ff */
[----:B------:R-:W-:Y:S03]  /*fe90*/  LDS R31, [R6+0x4a00] ;  /* 0x004a0000061f7984 */ /* 0x000fe60000000800 */
[----:B------:R-:W-:Y:S01]  /*fea0*/  @P0 IADD3.X R66, PT, PT, RZ, R66, RZ, P6, !PT ;  /* 0x00000042ff420210 */ /* 0x000fe200037fe4ff */
[----:B------:R-:W3:Y:S01]  /*feb0*/  LDS R27, [R6+0x3800] ;  /* 0x00380000061b7984 */ /* 0x000ee20000000800 */
[----:B------:R-:W-:-:S03]  /*fec0*/  ISETP.GE.U32.AND P6, PT, R45, 0x500, PT ;  /* 0x000005002d00780c */ /* 0x000fc60003fc6070 */
[----:B------:R-:W4:Y:S04]  /*fed0*/  LDS R45, [R6+0x4400] ;  /* 0x00440000062d7984 */ /* 0x000f280000000800 */
[----:B------:R-:W-:Y:S04]  /*fee0*/  LDS R10, [R6+0x2600] ;  /* 0x00260000060a7984 */ /* 0x000fe80000000800 */
[----:B------:R-:W-:Y:S01]  /*fef0*/  LDS R17, [R6+0x4e00] ;  /* 0x004e000006117984 */ /* 0x000fe20000000800 */
[----:B0-----:R-:W-:Y:S01]  /*ff00*/  FADD.FTZ R8, RZ, R8 ;  /* 0x00000008ff087221 */ /* 0x001fe20000010000 */
[----:B--2---:R-:W-:-:S02]  /*ff10*/  FADD.FTZ R0, R0, R23 ;  /* 0x0000001700007221 */ /* 0x004fc40000010000 */
[----:B------:R-:W0:Y:S02]  /*ff20*/  LDS R23, [R6+0x3400] ;  /* 0x0034000006177984 */ /* 0x000e240000000800 */
[----:B------:R-:W-:Y:S02]  /*ff30*/  FADD.FTZ R0, R0, R39 ;  /* 0x0000002700007221 */ /* 0x000fe40000010000 */
[----:B------:R-:W2:Y:S02]  /*ff40*/  LDS R39, [R6+0x4c00] ;  /* 0x004c000006277984 */ /* 0x000ea40000000800 */
[----:B------:R-:W-:Y:S02]  /*ff50*/  FADD.FTZ R43, R0, R43 ;  /* 0x0000002b002b7221 */ /* 0x000fe40000010000 */
[----:B------:R-:W2:Y:S01]  /*ff60*/  LDS R0, [R6+0xe00] ;  /* 0x000e000006007984 */ /* 0x000ea20000000800 */
[----:B-1----:R-:W-:-:S03]  /*ff70*/  FADD.FTZ R8, R8, R21 ;  /* 0x0000001508087221 */ /* 0x002fc60000010000 */
[----:B------:R1:W-:Y:S04]  /*ff80*/  @P0 STG.E desc[UR8][R2.64], R43 ;  /* 0x0000002b02000986 */ /* 0x0003e8000c101908 */
[----:B------:R1:W-:Y:S01]  /*ff90*/  @P0 STG.E desc[UR8][R4.64], R7 ;  /* 0x0000000704000986 */ /* 0x0003e2000c101908 */
[----:B---3--:R-:W-:-:S03]  /*ffa0*/  FADD.FTZ R8, R8, R27 ;  /* 0x0000001b08087221 */ /* 0x008fc60000010000 */
[----:B------:R-:W3:Y:S01]  /*ffb0*/  LDS R7, [R6+0x1200] ;  /* 0x0012000006077984 */ /* 0x000ee20000000800 */
[----:B----4-:R-:W-:Y:S01]  /*ffc0*/  FADD.FTZ R45, R14, R45 ;  /* 0x0000002d0e2d7221 */ /* 0x010fe20000010000 */
[----:B-1----:R-:W-:Y:S01]  /*ffd0*/  @P4 IMAD.MOV.U32 R2, RZ, RZ, R49 ;  /* 0x000000ffff024224 */ /* 0x002fe200078e0031 */
[-C--:B------:R-:W-:Y:S02]  /*ffe0*/  @P4 MOV R3, R68.reuse ;  /* 0x0000004400034202 */ /* 0x080fe40000000f00 */
[----:B------:R-:W-:Y:S01]  /*fff0*/  @P4 IADD3 R49, P0, PT, R49, 0x200, RZ ;  /* 0x0000020031314810 */ /* 0x000fe20007f1e0ff */
[----:B------:R-:W-:Y:S02]  /*10000*/  FADD.FTZ R5, R15, R22 ;  /* 0x000000160f057221 */ /* 0x000fe40000010000 */
[----:B------:R1:W-:Y:S01]  /*10010*/  @P4 STG.E desc[UR8][R2.64], R45 ;  /* 0x0000002d02004986 */ /* 0x0003e2000c101908 */
[----:B------:R-:W-:-:S03]  /*10020*/  @P4 IADD3.X R68, PT, PT, RZ, R68, RZ, P0, !PT ;  /* 0x00000044ff444210 */ /* 0x000fc600007fe4ff */
[----:B------:R-:W4:Y:S01]  /*10030*/  LDS R15, [R6+0x3a00] ;  /* 0x003a0000060f7984 */ /* 0x000f220000000800 */
[----:B0-----:R-:W-:Y:S01]  /*10040*/  FADD.FTZ R16, R16, R23 ;  /* 0x0000001710107221 */ /* 0x001fe20000010000 */
[----:B-1----:R-:W-:Y:S01]  /*10050*/  @P4 MOV R2, R47 ;  /* 0x0000002f00024202 */ /* 0x002fe20000000f00 */
[----:B------:R-:W-:Y:S01]  /*10060*/  @P4 IMAD.MOV.U32 R3, RZ, RZ, R66 ;  /* 0x000000ffff034224 */ /* 0x000fe200078e0042 */
[----:B------:R-:W-:Y:S01]  /*10070*/  @P4 IADD3 R47, P0, PT, R47, 0x200, RZ ;  /* 0x000002002f2f4810 */ /* 0x000fe20007f1e0ff */
[----:B------:R-:W-:Y:S01]  /*10080*/  FADD.FTZ R29, R16, R29 ;  /* 0x0000001d101d7221 */ /* 0x000fe20000010000 */
[----:B--2---:R-:W-:Y:S02]  /*10090*/  FADD.FTZ R39, R8, R39 ;  /* 0x0000002708277221 */ /* 0x004fe40000010000 */
[----:B------:R0:W-:Y:S01]  /*100a0*/  @P4 STG.E desc[UR8][R2.64], R33 ;  /* 0x0000002102004986 */ /* 0x0001e2000c101908 */
[----:B------:R-:W-:Y:S01]  /*100b0*/  @P4 IADD3.X R66, PT, PT, RZ, R66, RZ, P0, !PT ;  /* 0x00000042ff424210 */ /* 0x000fe200007fe4ff */
[----:B------:R-:W-:-:S04]  /*100c0*/  FADD.FTZ R0, RZ, R0 ;  /* 0x00000000ff007221 */ /* 0x000fc80000010000 */
[----:B------:R-:W-:-:S04]  /*100d0*/  FADD.FTZ R0, R0, R19 ;  /* 0x0000001300007221 */ /* 0x000fc80000010000 */
[----:B------:R-:W-:Y:S01]  /*100e0*/  FADD.FTZ R0, R0, R25 ;  /* 0x0000001900007221 */ /* 0x000fe20000010000 */
[----:B0-----:R-:W-:Y:S01]  /*100f0*/  @P3 MOV R2, R49 ;  /* 0x0000003100023202 */ /* 0x001fe20000000f00 */
[----:B------:R-:W-:Y:S01]  /*10100*/  @P3 IMAD.MOV.U32 R3, RZ, RZ, R68 ;  /* 0x000000ffff033224 */ /* 0x000fe200078e0044 */
[----:B------:R-:W-:Y:S01]  /*10110*/  @P3 IADD3 R49, P0, PT, R49, 0x200, RZ ;  /* 0x0000020031313810 */ /* 0x000fe20007f1e0ff */
[----:B------:R-:W-:Y:S01]  /*10120*/  FADD.FTZ R31, R0, R31 ;  /* 0x0000001f001f7221 */ /* 0x000fe20000010000 */
[----:B---3--:R-:W-:Y:S02]  /*10130*/  FADD.FTZ R7, RZ, R7 ;  /* 0x00000007ff077221 */ /* 0x008fe40000010000 */
[----:B------:R0:W-:Y:S01]  /*10140*/  @P3 STG.E desc[UR8][R2.64], R5 ;  /* 0x0000000502003986 */ /* 0x0001e2000c101908 */
[----:B------:R-:W-:Y:S01]  /*10150*/  @P3 IADD3.X R68, PT, PT, RZ, R68, RZ, P0, !PT ;  /* 0x00000044ff443210 */ /* 0x000fe200007fe4ff */
[----:B------:R-:W-:-:S04]  /*10160*/  FADD.FTZ R10, R7, R10 ;  /* 0x0000000a070a7221 */ /* 0x000fc80000010000 */
[----:B----4-:R-:W-:Y:S01]  /*10170*/  FADD.FTZ R10, R10, R15 ;  /* 0x0000000f0a0a7221 */ /* 0x010fe20000010000 */
[----:B0-----:R-:W-:Y:S01]  /*10180*/  @P3 MOV R2, R47 ;  /* 0x0000002f00023202 */ /* 0x001fe20000000f00 */
[----:B------:R-:W-:Y:S01]  /*10190*/  @P3 IMAD.MOV.U32 R3, RZ, RZ, R66 ;  /* 0x000000ffff033224 */ /* 0x000fe200078e0042 */
[----:B------:R-:W-:Y:S01]  /*101a0*/  @P3 IADD3 R47, P4, PT, R47, 0x200, RZ ;  /* 0x000002002f2f3810 */ /* 0x000fe20007f9e0ff */
[----:B------:R-:W-:-:S03]  /*101b0*/  FADD.FTZ R17, R10, R17 ;  /* 0x000000110a117221 */ /* 0x000fc60000010000 */
[----:B------:R0:W-:Y:S01]  /*101c0*/  @P3 STG.E desc[UR8][R2.64], R9 ;  /* 0x0000000902003986 */ /* 0x0001e2000c101908 */
[----:B------:R-:W-:Y:S01]  /*101d0*/  @P3 IADD3.X R66, PT, PT, RZ, R66, RZ, P4, !PT ;  /* 0x00000042ff423210 */ /* 0x000fe200027fe4ff */
[----:B0-----:R-:W-:Y:S01]  /*101e0*/  @P2 IMAD.MOV.U32 R2, RZ, RZ, R49 ;  /* 0x000000ffff022224 */ /* 0x001fe200078e0031 */
[----:B------:R-:W-:Y:S02]  /*101f0*/  @P2 MOV R3, R68 ;  /* 0x0000004400032202 */ /* 0x000fe40000000f00 */
[----:B------:R-:W-:-:S03]  /*10200*/  @P2 IADD3 R49, P0, PT, R49, 0x200, RZ ;  /* 0x0000020031312810 */ /* 0x000fc60007f1e0ff */
[----:B------:R0:W-:Y:S01]  /*10210*/  @P2 STG.E desc[UR8][R2.64], R29 ;  /* 0x0000001d02002986 */ /* 0x0001e2000c101908 */
[----:B------:R-:W-:Y:S02]  /*10220*/  @P2 IADD3.X R68, PT, PT, RZ, R68, RZ, P0, !PT ;  /* 0x00000044ff442210 */ /* 0x000fe400007fe4ff */
[----:B0-----:R-:W-:Y:S01]  /*10230*/  @P2 MOV R2, R47 ;  /* 0x0000002f00022202 */ /* 0x001fe20000000f00 */
[----:B------:R-:W-:Y:S01]  /*10240*/  @P2 IMAD.MOV.U32 R3, RZ, RZ, R66 ;  /* 0x000000ffff032224 */ /* 0x000fe200078e0042 */
[----:B------:R-:W-:-:S04]  /*10250*/  @P2 IADD3 R47, P3, PT, R47, 0x200, RZ ;  /* 0x000002002f2f2810 */ /* 0x000fc80007f7e0ff */
[----:B------:R-:W-:Y:S01]  /*10260*/  @P2 IADD3.X R66, PT, PT, RZ, R66, RZ, P3, !PT ;  /* 0x00000042ff422210 */ /* 0x000fe20001ffe4ff */
[----:B------:R0:W-:Y:S01]  /*10270*/  @P2 STG.E desc[UR8][R2.64], R35 ;  /* 0x0000002302002986 */ /* 0x0001e2000c101908 */
[----:B------:R-:W-:Y:S02]  /*10280*/  @P1 MOV R4, R47 ;  /* 0x0000002f00041202 */ /* 0x000fe40000000f00 */
[----:B------:R-:W-:Y:S01]  /*10290*/  @P1 IADD3 R47, P2, PT, R47, 0x200, RZ ;  /* 0x000002002f2f1810 */ /* 0x000fe20007f5e0ff */
[----:B------:R-:W-:-:S03]  /*102a0*/  @P1 IMAD.MOV.U32 R5, RZ, RZ, R66 ;  /* 0x000000ffff051224 */ /* 0x000fc600078e0042 */
[----:B------:R-:W-:Y:S02]  /*102b0*/  @P1 IADD3.X R66, PT, PT, RZ, R66, RZ, P2, !PT ;  /* 0x00000042ff421210 */ /* 0x000fe400017fe4ff */
[----:B------:R-:W-:Y:S02]  /*102c0*/  @P5 MOV R6, R47 ;  /* 0x0000002f00065202 */ /* 0x000fe40000000f00 */
[----:B------:R-:W-:Y:S01]  /*102d0*/  @P5 IADD3 R47, P2, PT, R47, 0x200, RZ ;  /* 0x000002002f2f5810 */ /* 0x000fe20007f5e0ff */
[----:B0-----:R-:W-:Y:S01]  /*102e0*/  @P1 IMAD.MOV.U32 R2, RZ, RZ, R49 ;  /* 0x000000ffff021224 */ /* 0x001fe200078e0031 */
[----:B------:R-:W-:Y:S01]  /*102f0*/  @P1 IADD3 R49, P0, PT, R49, 0x200, RZ ;  /* 0x0000020031311810 */ /* 0x000fe20007f1e0ff */
[----:B------:R-:W-:Y:S01]  /*10300*/  @P5 IMAD.MOV.U32 R7, RZ, RZ, R66 ;  /* 0x000000ffff075224 */ /* 0x000fe200078e0042 */
[-C--:B------:R-:W-:Y:S02]  /*10310*/  @P1 MOV R3, R68.reuse ;  /* 0x0000004400031202 */ /* 0x080fe40000000f00 */
[----:B------:R-:W-:-:S02]  /*10320*/  @P1 IADD3.X R68, PT, PT, RZ, R68, RZ, P0, !PT ;  /* 0x00000044ff441210 */ /* 0x000fc400007fe4ff */
[----:B------:R-:W-:Y:S01]  /*10330*/  @P5 IADD3.X R66, PT, PT, RZ, R66, RZ, P2, !PT ;  /* 0x00000042ff425210 */ /* 0x000fe200017fe4ff */
[----:B------:R0:W-:Y:S04]  /*10340*/  @P1 STG.E desc[UR8][R2.64], R31 ;  /* 0x0000001f02001986 */ /* 0x0001e8000c101908 */
[----:B------:R1:W-:Y:S01]  /*10350*/  @P1 STG.E desc[UR8][R4.64], R11 ;  /* 0x0000000b04001986 */ /* 0x0003e2000c101908 */
[----:B0-----:R-:W-:Y:S01]  /*10360*/  @P5 IMAD.MOV.U32 R2, RZ, RZ, R49 ;  /* 0x000000ffff025224 */ /* 0x001fe200078e0031 */
[-C--:B------:R-:W-:Y:S02]  /*10370*/  @P5 MOV R3, R68.reuse ;  /* 0x0000004400035202 */ /* 0x080fe40000000f00 */
[----:B------:R-:W-:Y:S01]  /*10380*/  @P5 IADD3 R49, P0, PT, R49, 0x200, RZ ;  /* 0x0000020031315810 */ /* 0x000fe20007f1e0ff */
[----:B-1----:R-:W-:Y:S01]  /*10390*/  IMAD.MOV.U32 R5, RZ, RZ, R66 ;  /* 0x000000ffff057224 */ /* 0x002fe200078e0042 */
[----:B------:R-:W-:Y:S01]  /*103a0*/  MOV R4, R47 ;  /* 0x0000002f00047202 */ /* 0x000fe20000000f00 */
[----:B------:R0:W-:Y:S01]  /*103b0*/  @P5 STG.E desc[UR8][R2.64], R39 ;  /* 0x0000002702005986 */ /* 0x0001e2000c101908 */
[----:B------:R-:W-:-:S03]  /*103c0*/  @P5 IADD3.X R68, PT, PT, RZ, R68, RZ, P0, !PT ;  /* 0x00000044ff445210 */ /* 0x000fc600007fe4ff */
[----:B------:R1:W-:Y:S01]  /*103d0*/  @P5 STG.E desc[UR8][R6.64], R37 ;  /* 0x0000002506005986 */ /* 0x0003e2000c101908 */
[----:B0-----:R-:W-:Y:S01]  /*103e0*/  IMAD.MOV.U32 R2, RZ, RZ, R49 ;  /* 0x000000ffff027224 */ /* 0x001fe200078e0031 */
[----:B------:R-:W-:Y:S01]  /*103f0*/  MOV R3, R68 ;  /* 0x0000004400037202 */ /* 0x000fe20000000f00 */
[----:B------:R-:W-:Y:S06]  /*10400*/  @!P6 EXIT ;  /* 0x000000000000e94d */ /* 0x000fec0003800000 */
[----:B------:R-:W-:Y:S04]  /*10410*/  STG.E desc[UR8][R2.64], R17 ;  /* 0x0000001102007986 */ /* 0x000fe8000c101908 */
[----:B------:R-:W-:Y:S01]  /*10420*/  STG.E desc[UR8][R4.64], R13 ;  /* 0x0000000d04007986 */ /* 0x000fe2000c101908 */
[----:B------:R-:W-:Y:S05]  /*10430*/  EXIT ;  /* 0x000000000000794d */ /* 0x000fea0003800000 */
.L_x_485:
[----:B------:R-:W-:Y:S01]  /*10440*/  HFMA2 R229, -RZ, RZ, 0, 5.9604644775390625e-08 ;  /* 0x00000001ffe57431 */ /* 0x000fe200000001ff */
[----:B------:R-:W-:Y:S01]  /*10450*/  BSSY B1, `(.L_x_537) ;  /* 0x0000006000017945 */ /* 0x000fe20003800000 */
[----:B------:R-:W-:Y:S01]  /*10460*/  MOV R250, 0x1f ;  /* 0x0000001f00fa7802 */ /* 0x000fe20000000f00 */
[----:B------:R-:W-:-:S07]  /*10470*/  IMAD.MOV.U32 R224, RZ, RZ, -0x1 ;  /* 0xffffffffffe07424 */ /* 0x000fce00078e00ff */
[----:B-----5:R-:W-:Y:S05]  /*10480*/  WARPSYNC.COLLECTIVE R224, `(.L_x_538) ;  /* 0x00000000e0087348 */ /* 0x020fea0003c00000 */
[----:B------:R0:W1:Y:S02]  /*10490*/  SHFL.BFLY P0, R226, R227, R229, R250 ;  /* 0x0c0000e5e3e27389 */ /* 0x00006400000000fa */
[----:B01---5:R-:W-:Y:S05]  /*104a0*/  ENDCOLLECTIVE ;  /* 0x000000000000791b */ /* 0x023fea0003800000 */
.L_x_538:
[----:B------:R-:W-:Y:S05]  /*104b0*/  BSYNC B1 ;  /* 0x0000000000017941 */ /* 0x000fea0003800000 */
.L_x_537:
[----:B------:R-:W-:Y:S01]  /*104c0*/  MOV R160, R226 ;  /* 0x000000e200a07202 */ /* 0x000fe20000000f00 */
[----:B------:R-:W-:Y:S02]  /*104d0*/  IMAD.MOV.U32 R229, RZ, RZ, 0x1 ;  /* 0x00000001ffe57424 */ /* 0x000fe400078e00ff */
[----:B------:R-:W-:Y:S01]  /*104e0*/  HFMA2 R250, -RZ, RZ, 0, 1.847743988037109375e-06 ;  /* 0x0000001ffffa7431 */ /* 0x000fe200000001ff */
[----:B------:R-:W-:Y:S01]  /*104f0*/  MOV R224, 0xffffffff ;  /* 0xffffffff00e07802 */ /* 0x000fe20000000f00 */
[----:B------:R-:W-:Y:S01]  /*10500*/  FADD.FTZ R160, R160, R227 ;  /* 0x000000e3a0a07221 */ /* 0x000fe20000010000 */
[----:B------:R-:W-:-:S07]  /*10510*/  MOV R227, R228 ;  /* 0x000000e400e37202 */ /* 0x000fce0000000f00 */
[----:B------:R-:W-:Y:S05]  /*10520*/  WARPSYNC.COLLECTIVE R224, `(.L_x_539) ;  /* 0x00000000e0087348 */ /* 0x000fea0003c00000 */
[----:B------:R0:W1:Y:S02]  /*10530*/  SHFL.BFLY P0, R226, R227, R229, R250 ;  /* 0x0c0000e5e3e27389 */ /* 0x00006400000000fa */
[----:B01----:R-:W-:Y:S05]  /*10540*/  ENDCOLLECTIVE ;  /* 0x000000000000791b */ /* 0x003fea0003800000 */
.L_x_539:
[----:B------:R-:W-:Y:S01]  /*10550*/  MOV R227, R160 ;  /* 0x000000a000e37202 */ /* 0x000fe20000000f00 */
[----:B------:R-:W-:Y:S02]  /*10560*/  HFMA2 R229, -RZ, RZ, 0, 1.1920928955078125e-07 ;  /* 0x00000002ffe57431 */ /* 0x000fe400000001ff */
[----:B------:R-:W-:-:S07]  /*10570*/  IMAD.MOV.U32 R161, RZ, RZ, R226 ;  /* 0x000000ffffa17224 */ /* 0x000fce00078e00e2 */
[----:B------:R-:W-:Y:S05]  /*10580*/  WARPSYNC.COLLECTIVE R224, `(.L_x_540) ;  /* 0x00000000e0087348 */ /* 0x000fea0003c00000 */
[----:B------:R0:W1:Y:S02]  /*10590*/  SHFL.BFLY P0, R226, R227, R229, R250 ;  /* 0x0c0000e5e3e27389 */ /* 0x00006400000000fa */
[----:B01----:R-:W-:Y:S05]  /*105a0*/  ENDCOLLECTIVE ;  /* 0x000000000000791b */ /* 0x003fea0003800000 */
.L_x_540:
[----:B------:R-:W-:-:S05]  /*105b0*/  FADD.FTZ R161, R161, R228 ;  /* 0x000000e4a1a17221 */ /* 0x000fca0000010000 */
[----:B------:R-:W-:Y:S01]  /*105c0*/  MOV R227, R161 ;  /* 0x000000a100e37202 */ /* 0x000fe20000000f00 */
[----:B------:R-:W-:-:S07]  /*105d0*/  IMAD.MOV.U32 R163, RZ, RZ, R226 ;  /* 0x000000ffffa37224 */ /* 0x000fce00078e00e2 */
[----:B------:R-:W-:Y:S05]  /*105e0*/  WARPSYNC.COLLECTIVE R224, `(.L_x_541) ;  /* 0x00000000e0087348 */ /* 0x000fea0003c00000 */
[----:B------:R0:W1:Y:S02]  /*105f0*/  SHFL.BFLY P0, R226, R227, R229, R250 ;  /* 0x0c0000e5e3e27389 */ /* 0x00006400000000fa */
[----:B01----:R-:W-:Y:S05]  /*10600*/  ENDCOLLECTIVE ;  /* 0x000000000000791b */ /* 0x003fea0003800000 */
.L_x_541:
[----:B------:R-:W-:-:S04]  /*10610*/  FADD.FTZ R163, R160, R163 ;  /* 0x000000a3a0a37221 */ /* 0x000fc80000010000 */
[----:B------:R-:W-:Y:S02]  /*10620*/  IMAD.MOV.U32 R227, RZ, RZ, R163 ;  /* 0x000000ffffe37224 */ /* 0x000fe400078e00a3 */
[----:B------:R-:W-:Y:S01]  /*10630*/  HFMA2 R229, -RZ, RZ, 0, 2.384185791015625e-07 ;  /* 0x00000004ffe57431 */ /* 0x000fe200000001ff */
[----:B------:R-:W-:-:S07]  /*10640*/  MOV R162, R226 ;  /* 0x000000e200a27202 */ /* 0x000fce0000000f00 */
[----:B------:R-:W-:Y:S05]  /*10650*/  WARPSYNC.COLLECTIVE R224, `(.L_x_542) ;  /* 0x00000000e0087348 */ /* 0x000fea0003c00000 */
[----:B------:R0:W1:Y:S02]  /*10660*/  SHFL.BFLY P0, R226, R227, R229, R250 ;  /* 0x0c0000e5e3e27389 */ /* 0x00006400000000fa */
[----:B01----:R-:W-:Y:S05]  /*10670*/  ENDCOLLECTIVE ;  /* 0x000000000000791b */ /* 0x003fea0003800000 */
.L_x_542:
[----:B------:R-:W-:-:S04]  /*10680*/  FADD.FTZ R162, R161, R162 ;  /* 0x000000a2a1a27221 */ /* 0x000fc80000010000 */
[----:B------:R-:W-:Y:S01]  /*10690*/  IMAD.MOV.U32 R227, RZ, RZ, R162 ;  /* 0x000000ffffe37224 */ /* 0x000fe200078e00a2 */
[----:B------:R-:W-:-:S07]  /*106a0*/  MOV R164, R226 ;  /* 0x000000e200a47202 */ /* 0x000fce0000000f00 */
[----:B------:R-:W-:Y:S05]  /*106b0*/  WARPSYNC.COLLECTIVE R224, `(.L_x_543) ;  /* 0x00000000e0087348 */ /* 0x000fea0003c00000 */
[----:B------:R0:W1:Y:S02]  /*106c0*/  SHFL.BFLY P0, R226, R227, R229, R250 ;  /* 0x0c0000e5e3e27389 */ /* 0x00006400000000fa */
[----:B01----:R-:W-:Y:S05]  /*106d0*/  ENDCOLLECTIVE ;  /* 0x000000000000791b */ /* 0x003fea0003800000 */
.L_x_543:
[----:B------:R-:W-:-:S05]  /*106e0*/  FADD.FTZ R164, R163, R164 ;  /* 0x000000a4a3a47221 */ /* 0x000fca0000010000 */
[----:B------:R-:W-:Y:S01]  /*106f0*/  MOV R227, R164 ;  /* 0x000000a400e37202 */ /* 0x000fe20000000f00 */
[----:B------:R-:W-:Y:S01]  /*10700*/  IMAD.MOV.U32 R229, RZ, RZ, 0x8 ;  /* 0x00000008ffe57424 */ /* 0x000fe200078e00ff */
[----:B------:R-:W-:-:S07]  /*10710*/  MOV R165, R226 ;  /* 0x000000e200a57202 */ /* 0x000fce0000000f00 */
[----:B------:R-:W-:Y:S05]  /*10720*/  WARPSYNC.COLLECTIVE R224, `(.L_x_544) ;  /* 0x00000000e0087348 */ /* 0x000fea0003c00000 */
[----:B------:R0:W1:Y:S02]  /*10730*/  SHFL.BFLY P0, R226, R227, R229, R250 ;  /* 0x0c0000e5e3e27389 */ /* 0x00006400000000fa */
[----:B01----:R-:W-:Y:S05]  /*10740*/  ENDCOLLECTIVE ;  /* 0x000000000000791b */ /* 0x003fea0003800000 */
.L_x_544:
[----:B------:R-:W-:-:S05]  /*10750*/  FADD.FTZ R165, R162, R165 ;  /* 0x000000a5a2a57221 */ /* 0x000fca0000010000 */
[----:B------:R-:W-:Y:S02]  /*10760*/  MOV R227, R165 ;  /* 0x000000a500e37202 */ /* 0x000fe40000000f00 */
[----:B------:R-:W-:-:S07]  /*10770*/  MOV R167, R226 ;  /* 0x000000e200a77202 */ /* 0x000fce0000000f00 */
[----:B------:R-:W-:Y:S05]  /*10780*/  WARPSYNC.COLLECTIVE R224, `(.L_x_545) ;  /* 0x00000000e0087348 */ /* 0x000fea0003c00000 */
[----:B------:R0:W1:Y:S02]  /*10790*/  SHFL.BFLY P0, R226, R227, R229, R250 ;  /* 0x0c0000e5e3e27389 */ /* 0x00006400000000fa */
[----:B01----:R-:W-:Y:S05]  /*107a0*/  ENDCOLLECTIVE ;  /* 0x000000000000791b */ /* 0x003fea0003800000 */
.L_x_545:
[----:B------:R-:W-:-:S05]  /*107b0*/  FADD.FTZ R167, R164, R167 ;  /* 0x000000a7a4a77221 */ /* 0x000fca0000010000 */
[----:B------:R-:W-:Y:S01]  /*107c0*/  MOV R227, R167 ;  /* 0x000000a700e37202 */ /* 0x000fe20000000f00 */
[----:B------:R-:W-:Y:S02]  /*107d0*/  HFMA2 R229, -RZ, RZ, 0, 9.5367431640625e-07 ;  /* 0x00000010ffe57431 */ /* 0x000fe400000001ff */
[----:B------:R-:W-:-:S07]  /*107e0*/  IMAD.MOV.U32 R166, RZ, RZ, R226 ;  /* 0x000000ffffa67224 */ /* 0x000fce00078e00e2 */
[----:B------:R-:W-:Y:S05]  /*107f0*/  WARPSYNC.COLLECTIVE R224, `(.L_x_546) ;  /* 0x00000000e0087348 */ /* 0x000fea0003c00000 */
[----:B------:R0:W1:Y:S02]  /*10800*/  SHFL.BFLY P0, R226, R227, R229, R250 ;  /* 0x0c0000e5e3e27389 */ /* 0x00006400000000fa */
[----:B01----:R-:W-:Y:S05]  /*10810*/  ENDCOLLECTIVE ;  /* 0x000000000000791b */ /* 0x003fea0003800000 */
.L_x_546:
[----:B------:R-:W-:-:S05]  /*10820*/  FADD.FTZ R166, R165, R166 ;  /* 0x000000a6a5a67221 */ /* 0x000fca0000010000 */
[----:B------:R-:W-:Y:S01]  /*10830*/  MOV R227, R166 ;  /* 0x000000a600e37202 */ /* 0x000fe20000000f00 */
[----:B------:R-:W-:-:S07]  /*10840*/  IMAD.MOV.U32 R160, RZ, RZ, R226 ;  /* 0x000000ffffa07224 */ /* 0x000fce00078e00e2 */
[----:B------:R-:W-:Y:S05]  /*10850*/  WARPSYNC.COLLECTIVE R224, `(.L_x_547) ;  /* 0x00000000e0087348 */ /* 0x000fea0003c00000 */
[----:B------:R0:W1:Y:S02]  /*10860*/  SHFL.BFLY P0, R226, R227, R229, R250 ;  /* 0x0c0000e5e3e27389 */ /* 0x00006400000000fa */
[----:B01----:R-:W-:Y:S05]  /*10870*/  ENDCOLLECTIVE ;  /* 0x000000000000791b */ /* 0x003fea0003800000 */
.L_x_547:
[----:B------:R-:W-:Y:S01]  /*10880*/  MOV R161, R226 ;  /* 0x000000e200a17202 */ /* 0x000fe20000000f00 */
[----:B------:R-:W-:Y:S06]  /*10890*/  BRA `(.L_x_548) ;  /* 0xffffff24008c7947 */ /* 0x000fec000383ffff */
.L_x_549:
        /* <DEDUP_REMOVED lines=14> */
.L_x_7074:


//--------------------- .text._ZN10layer_norm22ln_bwd_finalize_kernelINS_22Kernel_traits_finalizeILj1280E13__nv_bfloat16S2_S2_S2_fjLb0ELj1024ELj4ENS_18Kernel_traits_baseILj1280ES2_S2_S2_S2_fjLj1024EEEEELb0ELb1EEEvNS_9BwdParamsE --------------------------
	.section	.text._ZN10layer_norm22ln_bwd_finalize_kernelINS_22Kernel_traits_finalizeILj1280E13__nv_bfloat16S2_S2_S2_fjLb0ELj1024ELj4ENS_18Kernel_traits_baseILj1280ES2_S2_S2_S2_fjLj1024EEEEELb0ELb1EEEvNS_9BwdParamsE,"ax",@progbits
	.align	128
        .global         _ZN10layer_norm22ln_bwd_finalize_kernelINS_22Kernel_traits_finalizeILj1280E13__nv_bfloat16S2_S2_S2_fjLb0ELj1024ELj4ENS_18Kernel_traits_baseILj1280ES2_S2_S2_S2_fjLj1024EEEEELb0ELb1EEEvNS_9BwdParamsE
        .type           _ZN10layer_norm22ln_bwd_finalize_kernelINS_22Kernel_traits_finalizeILj1280E13__nv_bfloat16S2_S2_S2_fjLb0ELj1024ELj4ENS_18Kernel_traits_baseILj1280ES2_S2_S2_S2_fjLj1024EEEEELb0ELb1EEEvNS_9BwdParamsE,@function
        .size           _ZN10layer_norm22ln_bwd_finalize_kernelINS_22Kernel_traits_finalizeILj1280E13__nv_bfloat16S2_S2_S2_fjLb0ELj1024ELj4ENS_18Kernel_traits_baseILj1280ES2_S2_S2_S2_fjLj1024EEEEELb0ELb1EEEvNS_9BwdParamsE,(.L_x_7075 - _ZN10layer_norm22ln_bwd_finalize_kernelINS_22Kernel_traits_finalizeILj1280E13__nv_bfloat16S2_S2_S2_fjLb0ELj1024ELj4ENS_18Kernel_traits_baseILj1280ES2_S2_S2_S2_fjLj1024EEEEELb0ELb1EEEvNS_9BwdParamsE)
        .other          _ZN10layer_norm22ln_bwd_finalize_kernelINS_22Kernel_traits_finalizeILj1280E13__nv_bfloat16S2_S2_S2_fjLb0ELj1024ELj4ENS_18Kernel_traits_baseILj1280ES2_S2_S2_S2_fjLj1024EEEEELb0ELb1EEEvNS_9BwdParamsE,@"STO_CUDA_ENTRY STV_DEFAULT"
_ZN10layer_norm22ln_bwd_finalize_kernelINS_22Kernel_traits_finalizeILj1280E13__nv_bfloat16S2_S2_S2_fjLb0ELj1024ELj4ENS_18Kernel_traits_baseILj1280ES2_S2_S2_S2_fjLj1024EEEEELb0ELb1EEEvNS_9BwdParamsE:
.text._ZN10layer_norm22ln_bwd_finalize_kernelINS_22Kernel_traits_finalizeILj1280E13__nv_bfloat16S2_S2_S2_fjLb0ELj1024ELj4ENS_18Kernel_traits_baseILj1280ES2_S2_S2_S2_fjLj1024EEEEELb0ELb1EEEvNS_9BwdParamsE:
[----:B------:R-:W-:Y:S08]  /*0000*/  LDC R1, c[0x0][0x37c] ;  /* 0x0000df00ff017b82 */ /* 0x000ff00000000800 */
[----:B------:R-:W0:Y:S01]  /*0010*/  S2UR UR4, SR_CTAID.X ;  /* 0x00000000000479c3 */ /* 0x000e220000002500 */
[----:B------:R-:W1:Y:S01]  /*0020*/  S2R R4, SR_TID.X ;  /* 0x0000000000047919 */ /* 0x000e620000002100 */
[----:B0-----:R-:W-:-:S06]  /*0030*/  USHF.L.U32 UR7, UR4, 0x5, URZ ;  /* 0x0000000504077899 */ /* 0x001fcc00080006ff */
[----:B------:R-:W-:-:S04]  /*0040*/  MOV R3, UR7 ;  /* 0x0000000700037c02 */ /* 0x000fc80008000f00 */
[----:B-1----:R-:W-:-:S04]  /*0050*/  LOP3.LUT R0, R3, 0x1f, R4, 0xf8, !PT ;  /* 0x0000001f03007812 */ /* 0x002fc800078ef804 */
[----:B------:R-:W-:-:S13]  /*0060*/  ISETP.GT.U32.AND P0, PT, R0, 0x4ff, PT ;  /* 0x000004ff0000780c */ /* 0x000fda0003f04070 */
[----:B------:R-:W-:Y:S05]  /*0070*/  @P0 EXIT ;  /* 0x000000000000094d */ /* 0x000fea0003800000 */
[----:B------:R-:W0:Y:S01]  /*0080*/  LDCU UR10, c[0x0][0x380] ;  /* 0x00007000ff0a77ac */ /* 0x000e220008000800 */
[----:B------:R-:W-:Y:S01]  /*0090*/  SHF.R.U32.HI R0, RZ, 0x5, R4 ;  /* 0x00000005ff007819 */ /* 0x000fe20000011604 */
[----:B------:R-:W-:Y:S01]  /*00a0*/  BSSY.RECONVERGENT B0, `(.L_x_550) ;  /* 0x0000145000007945 */ /* 0x000fe20003800200 */
[----:B------:R-:W-:Y:S01]  /*00b0*/  HFMA2 R3, -RZ, RZ, 0, 0 ;  /* 0x00000000ff037431 */ /* 0x000fe200000001ff */
[----:B------:R-:W-:Y:S01]  /*00c0*/  USHF.L.U32 UR4, UR4, 0x4, URZ ;  /* 0x0000000404047899 */ /* 0x000fe200080006ff */
[----:B------:R-:W-:Y:S01]  /*00d0*/  LOP3.LUT R4, R4, 0x1f, RZ, 0xc0, !PT ;  /* 0x0000001f04047812 */ /* 0x000fe200078ec0ff */
[----:B------:R-:W1:Y:S01]  /*00e0*/  LDCU.64 UR8, c[0x0][0x358] ;  /* 0x00006b00ff0877ac */ /* 0x000e620008000a00 */
[----:B------:R-:W-:Y:S01]  /*00f0*/  MOV R26, RZ ;  /* 0x000000ff001a7202 */ /* 0x000fe20000000f00 */
[----:B------:R-:W-:Y:S01]  /*0100*/  ULOP3.LUT UR4, UR4, 0x7ffffff0, URZ, 0xc0, !UPT ;  /* 0x7ffffff004047892 */ /* 0x000fe2000f8ec0ff */
[----:B0-----:R-:W-:-:S13]  /*0110*/  ISETP.GE.U32.AND P0, PT, R0, UR10, PT ;  /* 0x0000000a00007c0c */ /* 0x001fda000bf06070 */
[----:B-1----:R-:W-:Y:S05]  /*0120*/  @P0 BRA `(.L_x_551) ;  /* 0x0000001000f00947 */ /* 0x002fea0003800000 */
        /* <DEDUP_REMOVED lines=11> */
[----:B------:R-:W0:Y:S01]  /*01e0*/  LDC R5, c[0x0][0x388] ;  /* 0x0000e200ff057b82 */ /* 0x000e220000000800 */
[C---:B------:R-:W-:Y:S02]  /*01f0*/  LOP3.LUT R10, R0.reuse, 0x100, RZ, 0xfc, !PT ;  /* 0x00000100000a7812 */ /* 0x040fe400078efcff */
[C---:B------:R-:W-:Y:S02]  /*0200*/  LOP3.LUT R12, R0.reuse, 0x120, RZ, 0xfc, !PT ;  /* 0x00000120000c7812 */ /* 0x040fe400078efcff */
[C---:B------:R-:W-:Y:S02]  /*0210*/  LOP3.LUT R14, R0.reuse, 0x140, RZ, 0xfc, !PT ;  /* 0x00000140000e7812 */ /* 0x040fe400078efcff */
[C---:B------:R-:W-:Y:S02]  /*0220*/  LOP3.LUT R22, R0.reuse, 0x160, RZ, 0xfc, !PT ;  /* 0x0000016000167812 */ /* 0x040fe400078efcff */
[C---:B------:R-:W-:Y:S02]  /*0230*/  LOP3.LUT R26, R0.reuse, 0x180, RZ, 0xfc, !PT ;  /* 0x00000180001a7812 */ /* 0x040fe400078efcff */
[----:B------:R-:W-:-:S02]  /*0240*/  LOP3.LUT R28, R0, 0x1a0, RZ, 0xfc, !PT ;  /* 0x000001a0001c7812 */ /* 0x000fc400078efcff */
[C---:B------:R-:W-:Y:S02]  /*0250*/  LOP3.LUT R27, R0.reuse, 0x1c0, RZ, 0xfc, !PT ;  /* 0x000001c0001b7812 */ /* 0x040fe400078efcff */
[C---:B------:R-:W-:Y:S02]  /*0260*/  LOP3.LUT R7, R0.reuse, 0x1e0, RZ, 0xfc, !PT ;  /* 0x000001e000077812 */ /* 0x040fe400078efcff */
[C---:B------:R-:W-:Y:S02]  /*0270*/  LOP3.LUT R19, R0.reuse, 0x80, RZ, 0xfc, !PT ;  /* 0x0000008000137812 */ /* 0x040fe400078efcff */
[C---:B------:R-:W-:Y:S02]  /*0280*/  LOP3.LUT R20, R0.reuse, 0xa0, RZ, 0xfc, !PT ;  /* 0x000000a000147812 */ /* 0x040fe400078efcff */
[C---:B------:R-:W-:Y:S02]  /*0290*/  LOP3.LUT R18, R0.reuse, 0xc0, RZ, 0xfc, !PT ;  /* 0x000000c000127812 */ /* 0x040fe400078efcff */
[----:B------:R-:W-:Y:S01]  /*02a0*/  LOP3.LUT R16, R0, 0xe0, RZ, 0xfc, !PT ;  /* 0x000000e000107812 */ /* 0x000fe200078efcff */
[-C--:B0-----:R-:W-:Y:S01]  /*02b0*/  IMAD R25, R8, R5.reuse, UR7 ;  /* 0x0000000708197e24 */ /* 0x081fe2000f8e0205 */
[----:B------:R-:W-:Y:S01]  /*02c0*/  LOP3.LUT R6, R0, 0x40, RZ, 0xfc, !PT ;  /* 0x0000004000067812 */ /* 0x000fe200078efcff */
[-C--:B------:R-:W-:Y:S01]  /*02d0*/  IMAD R15, R10, R5.reuse, UR7 ;  /* 0x000000070a0f7e24 */ /* 0x080fe2000f8e0205 */
[----:B------:R-:W-:Y:S01]  /*02e0*/  LOP3.LUT R2, R0, 0x60, RZ, 0xfc, !PT ;  /* 0x0000006000027812 */ /* 0x000fe200078efcff */
[-C--:B------:R-:W-:Y:S01]  /*02f0*/  IMAD R8, R12, R5.reuse, UR7 ;  /* 0x000000070c087e24 */ /* 0x080fe2000f8e0205 */
[----:B------:R-:W-:Y:S01]  /*0300*/  LOP3.LUT R24, R24, 0xffffff0, RZ, 0xc0, !PT ;  /* 0x0ffffff018187812 */ /* 0x000fe200078ec0ff */
[----:B------:R-:W-:Y:S01]  /*0310*/  IMAD R10, R14, R5, UR7 ;  /* 0x000000070e0a7e24 */ /* 0x000fe2000f8e0205 */
[----:B------:R-:W-:Y:S01]  /*0320*/  IADD3 R25, PT, PT, R4, R25, RZ ;  /* 0x0000001904197210 */ /* 0x000fe20007ffe0ff */
[----:B------:R-:W-:Y:S01]  /*0330*/  IMAD R12, R22, R5, UR7 ;  /* 0x00000007160c7e24 */ /* 0x000fe2000f8e0205 */
[----:B------:R-:W-:Y:S01]  /*0340*/  IADD3 R15, PT, PT, R4, R15, RZ ;  /* 0x0000000f040f7210 */ /* 0x000fe20007ffe0ff */
[----:B------:R-:W-:-:S02]  /*0350*/  IMAD R14, R26, R5, UR7 ;  /* 0x000000071a0e7e24 */ /* 0x000fc4000f8e0205 */
[----:B------:R-:W-:Y:S02]  /*0360*/  HFMA2 R26, -RZ, RZ, 0, 0 ;  /* 0x00000000ff1a7431 */ /* 0x000fe400000001ff */
[-C--:B------:R-:W-:Y:S01]  /*0370*/  IMAD R29, R28, R5.reuse, UR7 ;  /* 0x000000071c1d7e24 */ /* 0x080fe2000f8e0205 */
[C---:B------:R-:W-:Y:S01]  /*0380*/  IADD3 R8, PT, PT, R4.reuse, R8, RZ ;  /* 0x0000000804087210 */ /* 0x040fe20007ffe0ff */
[-C--:B------:R-:W-:Y:S01]  /*0390*/  IMAD R27, R27, R5.reuse, UR7 ;  /* 0x000000071b1b7e24 */ /* 0x080fe2000f8e0205 */
[C---:B------:R-:W-:Y:S01]  /*03a0*/  IADD3 R10, PT, PT, R4.reuse, R10, RZ ;  /* 0x0000000a040a7210 */ /* 0x040fe20007ffe0ff */
[-C--:B------:R-:W-:Y:S01]  /*03b0*/  IMAD R7, R7, R5.reuse, UR7 ;  /* 0x0000000707077e24 */ /* 0x080fe2000f8e0205 */
[C---:B------:R-:W-:Y:S01]  /*03c0*/  IADD3 R12, PT, PT, R4.reuse, R12, RZ ;  /* 0x0000000c040c7210 */ /* 0x040fe20007ffe0ff */
[-C--:B------:R-:W-:Y:S01]  /*03d0*/  IMAD R19, R19, R5.reuse, UR7 ;  /* 0x0000000713137e24 */ /* 0x080fe2000f8e0205 */
[----:B------:R-:W-:Y:S01]  /*03e0*/  IADD3 R14, PT, PT, R4, R14, RZ ;  /* 0x0000000e040e7210 */ /* 0x000fe20007ffe0ff */
[----:B------:R-:W-:Y:S01]  /*03f0*/  IMAD R9, R20, R5, UR7 ;  /* 0x0000000714097e24 */ /* 0x000fe2000f8e0205 */
        /* <DEDUP_REMOVED lines=10> */
[----:B------:R-:W-:-:S02]  /*04a0*/  IADD3 R11, PT, PT, R4, R11, RZ ;  /* 0x0000000b040b7210 */ /* 0x000fc40007ffe0ff */
[C---:B------:R-:W-:Y:S02]  /*04b0*/  IADD3 R13, PT, PT, R4.reuse, R13, RZ ;  /* 0x0000000d040d7210 */ /* 0x040fe40007ffe0ff */
[C---:B------:R-:W-:Y:S02]  /*04c0*/  IADD3 R6, PT, PT, R4.reuse, R23, RZ ;  /* 0x0000001704067210 */ /* 0x040fe40007ffe0ff */
[C---:B------:R-:W-:Y:S02]  /*04d0*/  IADD3 R17, PT, PT, R4.reuse, R17, RZ ;  /* 0x0000001104117210 */ /* 0x040fe40007ffe0ff */
[----:B------:R-:W-:Y:S02]  /*04e0*/  IADD3 R4, PT, PT, R4, R21, RZ ;  /* 0x0000001504047210 */ /* 0x000fe40007ffe0ff */
[----:B------:R-:W-:Y:S02]  /*04f0*/  MOV R2, R0 ;  /* 0x0000000000027202 */ /* 0x000fe40000000f00 */
[----:B------:R-:W-:-:S07]  /*0500*/  IADD3 R24, PT, PT, -R24, RZ, RZ ;  /* 0x000000ff18187210 */ /* 0x000fce0007ffe1ff */
.L_x_554:
[----:B------:R-:W0:Y:S02]  /*0510*/  LDC.64 R20, c[0x0][0x440] ;  /* 0x00011000ff147b82 */ /* 0x000e240000000a00 */
[----:B0-----:R-:W-:-:S06]  /*0520*/  IMAD.WIDE.U32 R22, R4, 0x4, R20 ;  /* 0x0000000404167825 */ /* 0x001fcc00078e0014 */
[----:B------:R-:W2:Y:S02]  /*0530*/  LDG.E R23, desc[UR8][R22.64] ;  /* 0x0000000816177981 */ /* 0x000ea4000c1e1900 */
[----:B--2---:R-:W-:Y:S01]  /*0540*/  FADD.FTZ R28, R23, R26 ;  /* 0x0000001a171c7221 */ /* 0x004fe20000010000 */
[----:B------:R-:W-:-:S06]  /*0550*/  IMAD.WIDE.U32 R26, R25, 0x4, R20 ;  /* 0x00000004191a7825 */ /* 0x000fcc00078e0014 */
[----:B------:R-:W2:Y:S02]  /*0560*/  LDG.E R27, desc[UR8][R26.64] ;  /* 0x000000081a1b7981 */ /* 0x000ea4000c1e1900 */
[----:B--2---:R-:W-:Y:S01]  /*0570*/  FADD.FTZ R27, R28, R27 ;  /* 0x0000001b1c1b7221 */ /* 0x004fe20000010000 */
[----:B------:R-:W-:-:S06]  /*0580*/  IMAD.WIDE.U32 R28, R6, 0x4, R20 ;  /* 0x00000004061c7825 */ /* 0x000fcc00078e0014 */
[----:B------:R-:W2:Y:S01]  /*0590*/  LDG.E R28, desc[UR8][R28.64] ;  /* 0x000000081c1c7981 */ /* 0x000ea2000c1e1900 */
[----:B------:R-:W-:-:S06]  /*05a0*/  IMAD.WIDE.U32 R22, R19, 0x4, R20 ;  /* 0x0000000413167825 */ /* 0x000fcc00078e0014 */
[----:B------:R-:W3:Y:S01]  /*05b0*/  LDG.E R23, desc[UR8][R22.64] ;  /* 0x0000000816177981 */ /* 0x000ee2000c1e1900 */
[----:B--2---:R-:W-:Y:S01]  /*05c0*/  FADD.FTZ R28, R27, R28 ;  /* 0x0000001c1b1c7221 */ /* 0x004fe20000010000 */
[----:B------:R-:W-:-:S06]  /*05d0*/  IMAD.WIDE.U32 R26, R17, 0x4, R20 ;  /* 0x00000004111a7825 */ /* 0x000fcc00078e0014 */
[----:B------:R-:W2:Y:S02]  /*05e0*/  LDG.E R27, desc[UR8][R26.64] ;  /* 0x000000081a1b7981 */ /* 0x000ea4000c1e1900 */
[----:B--2---:R-:W-:-:S04]  /*05f0*/  FADD.FTZ R28, R28, R27 ;  /* 0x0000001b1c1c7221 */ /* 0x004fc80000010000 */
[----:B---3--:R-:W-:Y:S01]  /*0600*/  FADD.FTZ R28, R28, R23 ;  /* 0x000000171c1c7221 */ /* 0x008fe20000010000 */
        /* <DEDUP_REMOVED lines=12> */
[----:B------:R-:W-:-:S04]  /*06d0*/  IMAD.WIDE.U32 R22, R8, 0x4, R20 ;  /* 0x0000000408167825 */ /* 0x000fc800078e0014 */
[----:B------:R-:W-:Y:S02]  /*06e0*/  IMAD.WIDE.U32 R28, R10, 0x4, R20 ;  /* 0x000000040a1c7825 */ /* 0x000fe400078e0014 */
[----:B------:R-:W2:Y:S04]  /*06f0*/  LDG.E R23, desc[UR8][R22.64] ;  /* 0x0000000816177981 */ /* 0x000ea8000c1e1900 */
[----:B------:R-:W3:Y:S01]  /*0700*/  LDG.E R29, desc[UR8][R28.64] ;  /* 0x000000081c1d7981 */ /* 0x000ee2000c1e1900 */
        /* <DEDUP_REMOVED lines=8> */
[----:B------:R-:W-:-:S06]  /*0790*/  IMAD.WIDE.U32 R26, R16, 0x4, R20 ;  /* 0x00000004101a7825 */ /* 0x000fcc00078e0014 */
[----:B------:R-:W2:Y:S02]  /*07a0*/  LDG.E R27, desc[UR8][R26.64] ;  /* 0x000000081a1b7981 */ /* 0x000ea4000c1e1900 */
[----:B--2---:R-:W-:Y:S01]  /*07b0*/  FADD.FTZ R22, R28, R27 ;  /* 0x0000001b1c167221 */ /* 0x004fe20000010000 */
[----:B------:R-:W-:-:S04]  /*07c0*/  IMAD.WIDE.U32 R28, R18, 0x4, R20 ;  /* 0x00000004121c7825 */ /* 0x000fc800078e0014 */
[----:B------:R-:W-:Y:S02]  /*07d0*/  IMAD.WIDE.U32 R20, R7, 0x4, R20 ;  /* 0x0000000407147825 */ /* 0x000fe400078e0014 */
[----:B------:R-:W2:Y:S04]  /*07e0*/  LDG.E R29, desc[UR8][R28.64] ;  /* 0x000000081c1d7981 */ /* 0x000ea8000c1e1900 */
[----:B------:R0:W3:Y:S02]  /*07f0*/  LDG.E R23, desc[UR8][R20.64] ;  /* 0x0000000814177981 */ /* 0x0000e4000c1e1900 */
[----:B0-----:R-:W0:Y:S01]  /*0800*/  LDC.64 R20, c[0x0][0x448] ;  /* 0x00011200ff147b82 */ /* 0x001e220000000a00 */
[----:B--2---:R-:W-:-:S04]  /*0810*/  FADD.FTZ R22, R22, R29 ;  /* 0x0000001d16167221 */ /* 0x004fc80000010000 */
[----:B---3--:R-:W-:Y:S01]  /*0820*/  FADD.FTZ R26, R22, R23 ;  /* 0x00000017161a7221 */ /* 0x008fe20000010000 */
[----:B0-----:R-:W-:-:S04]  /*0830*/  IMAD.WIDE.U32 R22, R4, 0x4, R20 ;  /* 0x0000000404167825 */ /* 0x001fc800078e0014 */
[----:B------:R-:W-:Y:S02]  /*0840*/  IMAD.WIDE.U32 R28, R25, 0x4, R20 ;  /* 0x00000004191c7825 */ /* 0x000fe400078e0014 */
[----:B------:R-:W2:Y:S04]  /*0850*/  LDG.E R22, desc[UR8][R22.64] ;  /* 0x0000000816167981 */ /* 0x000ea8000c1e1900 */
[----:B------:R-:W3:Y:S01]  /*0860*/  LDG.E R27, desc[UR8][R28.64] ;  /* 0x000000081c1b7981 */ /* 0x000ee2000c1e1900 */
[----:B--2---:R-:W-:Y:S01]  /*0870*/  FADD.FTZ R3, R22, R3 ;  /* 0x0000000316037221 */ /* 0x004fe20000010000 */
[----:B------:R-:W-:-:S04]  /*0880*/  IMAD.WIDE.U32 R22, R6, 0x4, R20 ;  /* 0x0000000406167825 */ /* 0x000fc800078e0014 */
[----:B---3--:R-:W-:Y:S02]  /*0890*/  FADD.FTZ R3, R3, R27 ;  /* 0x0000001b03037221 */ /* 0x008fe40000010000 */
[----:B------:R-:W2:Y:S01]  /*08a0*/  LDG.E R27, desc[UR8][R22.64] ;  /* 0x00000008161b7981 */ /* 0x000ea2000c1e1900 */
[----:B------:R-:W-:-:S04]  /*08b0*/  IMAD.WIDE.U32 R28, R17, 0x4, R20 ;  /* 0x00000004111c7825 */ /* 0x000fc800078e0014 */
[----:B--2---:R-:W-:Y:S02]  /*08c0*/  FADD.FTZ R3, R3, R27 ;  /* 0x0000001b03037221 */ /* 0x004fe40000010000 */
        /* <DEDUP_REMOVED lines=32> */
[----:B------:R-:W-:-:S06]  /*0ad0*/  IMAD.WIDE.U32 R20, R7, 0x4, R20 ;  /* 0x0000000407147825 */ /* 0x000fcc00078e0014 */
[----:B------:R-:W3:Y:S01]  /*0ae0*/  LDG.E R20, desc[UR8][R20.64] ;  /* 0x0000000814147981 */ /* 0x000ee2000c1e1900 */
[----:B------:R-:W-:Y:S01]  /*0af0*/  IADD3 R24, PT, PT, R24, 0x10, RZ ;  /* 0x0000001018187810 */ /* 0x000fe20007ffe0ff */
[----:B--2---:R-:W-:Y:S02]  /*0b00*/  FADD.FTZ R3, R3, R27 ;  /* 0x0000001b03037221 */ /* 0x004fe40000010000 */
[----:B------:R-:W2:Y:S01]  /*0b10*/  LDG.E R27, desc[UR8][R22.64] ;  /* 0x00000008161b7981 */ /* 0x000ea2000c1e1900 */
[----:B------:R-:W-:Y:S02]  /*0b20*/  ISETP.NE.AND P0, PT, R24, RZ, PT ;  /* 0x000000ff1800720c */ /* 0x000fe40003f05270 */
[----:B------:R-:W-:Y:S02]  /*0b30*/  IADD3 R2, PT, PT, R2, 0x200, RZ ;  /* 0x0000020002027810 */ /* 0x000fe40007ffe0ff */
        /* <DEDUP_REMOVED lines=15> */
[----:B------:R-:W-:Y:S01]  /*0c30*/  LEA R7, R5, R7, 0x9 ;  /* 0x0000000705077211 */ /* 0x000fe200078e48ff */
[----:B--2---:R-:W-:-:S04]  /*0c40*/  FADD.FTZ R3, R3, R27 ;  /* 0x0000001b03037221 */ /* 0x004fc80000010000 */
[----:B---3--:R-:W-:Y:S01]  /*0c50*/  FADD.FTZ R3, R3, R20 ;  /* 0x0000001403037221 */ /* 0x008fe20000010000 */
[----:B------:R-:W-:Y:S06]  /*0c60*/  @P0 BRA `(.L_x_554) ;  /* 0xfffffff800280947 */ /* 0x000fec000383ffff */
.L_x_553:
[----:B------:R-:W-:Y:S05]  /*0c70*/  BSYNC.RECONVERGENT B1 ;  /* 0x0000000000017941 */ /* 0x000fea0003800200 */
.L_x_552:
        /* <DEDUP_REMOVED lines=12> */
[----:B------:R-:W-:Y:S02]  /*0d40*/  LOP3.LUT R7, R4, 0x7, RZ, 0xc0, !PT ;  /* 0x0000000704077812 */ /* 0x000fe400078ec0ff */
[----:B------:R-:W-:Y:S02]  /*0d50*/  MOV R5, UR7 ;  /* 0x0000000700057c02 */ /* 0x000fe40008000f00 */
[----:B------:R-:W-:Y:S02]  /*0d60*/  ISETP.NE.AND P1, PT, R7, RZ, PT ;  /* 0x000000ff0700720c */ /* 0x000fe40003f25270 */
[----:B0-----:R-:W-:-:S05]  /*0d70*/  LOP3.LUT R5, R5, 0x1f, R6, 0xf8, !PT ;  /* 0x0000001f05057812 */ /* 0x001fca00078ef806 */
[----:B------:R-:W-:Y:S06]  /*0d80*/  @!P0 BRA `(.L_x_556) ;  /* 0x0000000000f08947 */ /* 0x000fec0003800000 */
[----:B------:R-:W0:Y:S08]  /*0d90*/  LDC R18, c[0x0][0x388] ;  /* 0x0000e200ff127b82 */ /* 0x000e300000000800 */
[----:B------:R-:W1:Y:S08]  /*0da0*/  LDC.64 R10, c[0x0][0x440] ;  /* 0x00011000ff0a7b82 */ /* 0x000e700000000a00 */
[----:B------:R-:W2:Y:S01]  /*0db0*/  LDC.64 R14, c[0x0][0x448] ;  /* 0x00011200ff0e7b82 */ /* 0x000ea20000000a00 */
[----:B0-----:R-:W-:-:S05]  /*0dc0*/  IMAD R19, R2, R18, R5 ;  /* 0x0000001202137224 */ /* 0x001fca00078e0205 */
[----:B------:R-:W-:Y:S01]  /*0dd0*/  LEA R25, R18, R19, 0x5 ;  /* 0x0000001312197211 */ /* 0x000fe200078e28ff */
[----:B-1----:R-:W-:-:S04]  /*0de0*/  IMAD.WIDE.U32 R8, R19, 0x4, R10 ;  /* 0x0000000413087825 */ /* 0x002fc800078e000a */
[----:B------:R-:W-:Y:S01]  /*0df0*/  IMAD.WIDE.U32 R22, R25, 0x4, R10 ;  /* 0x0000000419167825 */ /* 0x000fe200078e000a */
[----:B------:R-:W3:Y:S03]  /*0e00*/  LDG.E R21, desc[UR8][R8.64] ;  /* 0x0000000808157981 */ /* 0x000ee6000c1e1900 */
[----:B--2---:R-:W-:Y:S02]  /*0e10*/  IMAD.WIDE.U32 R12, R19, 0x4, R14 ;  /* 0x00000004130c7825 */ /* 0x004fe400078e000e */
[----:B------:R-:W2:Y:S04]  /*0e20*/  LDG.E R22, desc[UR8][R22.64] ;  /* 0x0000000816167981 */ /* 0x000ea8000c1e1900 */
[----:B------:R0:W4:Y:S01]  /*0e30*/  LDG.E R20, desc[UR8][R12.64] ;  /* 0x000000080c147981 */ /* 0x000122000c1e1900 */
[----:B------:R-:W-:-:S04]  /*0e40*/  LEA R17, R18, R19, 0x6 ;  /* 0x0000001312117211 */ /* 0x000fc800078e30ff */
[C---:B------:R-:W-:Y:S01]  /*0e50*/  LEA R27, R18.reuse, R17, 0x5 ;  /* 0x00000011121b7211 */ /* 0x040fe200078e28ff */
[----:B------:R-:W-:Y:S01]  /*0e60*/  IMAD.WIDE.U32 R24, R25, 0x4, R14 ;  /* 0x0000000419187825 */ /* 0x000fe200078e000e */
[----:B------:R-:W-:-:S03]  /*0e70*/  LEA R19, R18, R19, 0x7 ;  /* 0x0000001312137211 */ /* 0x000fc600078e38ff */
[----:B0-----:R-:W-:-:S04]  /*0e80*/  IMAD.WIDE.U32 R12, R27, 0x4, R10 ;  /* 0x000000041b0c7825 */ /* 0x001fc800078e000a */
[C---:B------:R-:W-:Y:S02]  /*0e90*/  IMAD.WIDE.U32 R8, R17.reuse, 0x4, R10 ;  /* 0x0000000411087825 */ /* 0x040fe400078e000a */
[----:B------:R-:W5:Y:S02]  /*0ea0*/  LDG.E R13, desc[UR8][R12.64] ;  /* 0x000000080c0d7981 */ /* 0x000f64000c1e1900 */
[----:B------:R-:W-:Y:S02]  /*0eb0*/  IMAD.WIDE.U32 R16, R17, 0x4, R14 ;  /* 0x0000000411107825 */ /* 0x000fe400078e000e */
[----:B------:R-:W5:Y:S02]  /*0ec0*/  LDG.E R9, desc[UR8][R8.64] ;  /* 0x0000000808097981 */ /* 0x000f64000c1e1900 */
[C---:B------:R-:W-:Y:S02]  /*0ed0*/  IMAD.WIDE.U32 R28, R19.reuse, 0x4, R10 ;  /* 0x00000004131c7825 */ /* 0x040fe400078e000a */
[----:B------:R-:W5:Y:S04]  /*0ee0*/  LDG.E R16, desc[UR8][R16.64] ;  /* 0x0000000810107981 */ /* 0x000f68000c1e1900 */
[----:B------:R-:W5:Y:S04]  /*0ef0*/  LDG.E R12, desc[UR8][R24.64] ;  /* 0x00000008180c7981 */ /* 0x000f68000c1e1900 */
[----:B------:R0:W5:Y:S02]  /*0f00*/  LDG.E R8, desc[UR8][R28.64] ;  /* 0x000000081c087981 */ /* 0x000164000c1e1900 */
[----:B0-----:R-:W-:-:S05]  /*0f10*/  IMAD.WIDE.U32 R28, R19, 0x4, R14 ;  /* 0x00000004131c7825 */ /* 0x001fca00078e000e */
[----:B------:R0:W5:Y:S01]  /*0f20*/  LDG.E R17, desc[UR8][R28.64] ;  /* 0x000000081c117981 */ /* 0x000162000c1e1900 */
[----:B---3--:R-:W-:Y:S01]  /*0f30*/  FADD.FTZ R26, R26, R21 ;  /* 0x000000151a1a7221 */ /* 0x008fe20000010000 */
[----:B------:R-:W-:-:S03]  /*0f40*/  LEA R21, R18, R19, 0x5 ;  /* 0x0000001312157211 */ /* 0x000fc600078e28ff */
[----:B--2---:R-:W-:Y:S01]  /*0f50*/  FADD.FTZ R22, R26, R22 ;  /* 0x000000161a167221 */ /* 0x004fe20000010000 */
[----:B------:R-:W-:Y:S01]  /*0f60*/  IMAD.WIDE.U32 R26, R27, 0x4, R14 ;  /* 0x000000041b1a7825 */ /* 0x000fe200078e000e */
[----:B------:R-:W-:-:S03]  /*0f70*/  LEA R19, R18, R19, 0x6 ;  /* 0x0000001312137211 */ /* 0x000fc600078e30ff */
[----:B------:R-:W-:-:S04]  /*0f80*/  IMAD.WIDE.U32 R24, R21, 0x4, R10 ;  /* 0x0000000415187825 */ /* 0x000fc800078e000a */
[----:B----4-:R-:W-:Y:S01]  /*0f90*/  FADD.FTZ R23, R3, R20 ;  /* 0x0000001403177221 */ /* 0x010fe20000010000 */
[----:B------:R-:W2:Y:S01]  /*0fa0*/  LDG.E R26, desc[UR8][R26.64] ;  /* 0x000000081a1a7981 */ /* 0x000ea2000c1e1900 */
[----:B------:R-:W-:-:S03]  /*0fb0*/  IMAD.WIDE.U32 R20, R21, 0x4, R14 ;  /* 0x0000000415147825 */ /* 0x000fc600078e000e */
[----:B------:R1:W3:Y:S01]  /*0fc0*/  LDG.E R3, desc[UR8][R24.64] ;  /* 0x0000000818037981 */ /* 0x0002e2000c1e1900 */
[----:B0-----:R-:W-:-:S03]  /*0fd0*/  IMAD.WIDE.U32 R28, R19, 0x4, R10 ;  /* 0x00000004131c7825 */ /* 0x001fc600078e000a */
[----:B------:R-:W4:Y:S01]  /*0fe0*/  LDG.E R20, desc[UR8][R20.64] ;  /* 0x0000000814147981 */ /* 0x000f22000c1e1900 */
[----:B-1----:R-:W-:Y:S01]  /*0ff0*/  LEA R25, R18, R19, 0x5 ;  /* 0x0000001312197211 */ /* 0x002fe200078e28ff */
[----:B------:R-:W-:Y:S02]  /*1000*/  IMAD.WIDE.U32 R18, R19, 0x4, R14 ;  /* 0x0000000413127825 */ /* 0x000fe400078e000e */
[----:B------:R-:W4:Y:S02]  /*1010*/  LDG.E R24, desc[UR8][R28.64] ;  /* 0x000000081c187981 */ /* 0x000f24000c1e1900 */
[C---:B------:R-:W-:Y:S02]  /*1020*/  IMAD.WIDE.U32 R10, R25.reuse, 0x4, R10 ;  /* 0x00000004190a7825 */ /* 0x040fe400078e000a */
[----:B------:R-:W4:Y:S02]  /*1030*/  LDG.E R18, desc[UR8][R18.64] ;  /* 0x0000000812127981 */ /* 0x000f24000c1e1900 */
[----:B------:R-:W-:-:S02]  /*1040*/  IMAD.WIDE.U32 R14, R25, 0x4, R14 ;  /* 0x00000004190e7825 */ /* 0x000fc400078e000e */
[----:B------:R-:W4:Y:S04]  /*1050*/  LDG.E R10, desc[UR8][R10.64] ;  /* 0x000000080a0a7981 */ /* 0x000f28000c1e1900 */
[----:B------:R-:W4:Y:S01]  /*1060*/  LDG.E R14, desc[UR8][R14.64] ;  /* 0x000000080e0e7981 */ /* 0x000f22000c1e1900 */
[----:B-----5:R-:W-:Y:S01]  /*1070*/  FADD.FTZ R23, R23, R12 ;  /* 0x0000000c17177221 */ /* 0x020fe20000010000 */
[----:B------:R-:W-:-:S03]  /*1080*/  FADD.FTZ R22, R22, R9 ;  /* 0x0000000916167221 */ /* 0x000fc60000010000 */
[----:B------:R-:W-:Y:S01]  /*1090*/  FADD.FTZ R23, R23, R16 ;  /* 0x0000001017177221 */ /* 0x000fe20000010000 */
[----:B------:R-:W-:-:S04]  /*10a0*/  FADD.FTZ R13, R22, R13 ;  /* 0x0000000d160d7221 */ /* 0x000fc80000010000 */
[----:B------:R-:W-:Y:S01]  /*10b0*/  FADD.FTZ R8, R13, R8 ;  /* 0x000000080d087221 */ /* 0x000fe20000010000 */
[----:B------:R-:W-:Y:S01]  /*10c0*/  IADD3 R2, PT, PT, R2, 0x100, RZ ;  /* 0x0000010002027810 */ /* 0x000fe20007ffe0ff */
[----:B--2---:R-:W-:-:S04]  /*10d0*/  FADD.FTZ R26, R23, R26 ;  /* 0x0000001a171a7221 */ /* 0x004fc80000010000 */
[----:B------:R-:W-:Y:S01]  /*10e0*/  FADD.FTZ R17, R26, R17 ;  /* 0x000000111a117221 */ /* 0x000fe20000010000 */
[----:B---3--:R-:W-:-:S03]  /*10f0*/  FADD.FTZ R3, R8, R3 ;  /* 0x0000000308037221 */ /* 0x008fc60000010000 */
[----:B----4-:R-:W-:Y:S01]  /*1100*/  FADD.FTZ R17, R17, R20 ;  /* 0x0000001411117221 */ /* 0x010fe20000010000 */
[----:B------:R-:W-:-:S03]  /*1110*/  FADD.FTZ R3, R3, R24 ;  /* 0x0000001803037221 */ /* 0x000fc60000010000 */
[----:B------:R-:W-:Y:S01]  /*1120*/  FADD.FTZ R17, R17, R18 ;  /* 0x0000001211117221 */ /* 0x000fe20000010000 */
[----:B------:R-:W-:-:S03]  /*1130*/  FADD.FTZ R26, R3, R10 ;  /* 0x0000000a031a7221 */ /* 0x000fc60000010000 */
[----:B------:R-:W-:-:S07]  /*1140*/  FADD.FTZ R3, R17, R14 ;  /* 0x0000000e11037221 */ /* 0x000fce0000010000 */
.L_x_556:
[----:B------:R-:W-:Y:S05]  /*1150*/  BSYNC.RECONVERGENT B1 ;  /* 0x0000000000017941 */ /* 0x000fea0003800200 */
.L_x_555:
[----:B------:R-:W-:Y:S05]  /*1160*/  @!P1 BRA `(.L_x_551) ;  /* 0x0000000000e09947 */ /* 0x000fea0003800000 */
[----:B------:R-:W-:Y:S01]  /*1170*/  ISETP.GE.U32.AND P0, PT, R7, 0x4, PT ;  /* 0x000000040700780c */ /* 0x000fe20003f06070 */
[----:B------:R-:W-:Y:S01]  /*1180*/  BSSY.RECONVERGENT B1, `(.L_x_557) ;  /* 0x0000024000017945 */ /* 0x000fe20003800200 */
[----:B------:R-:W-:-:S04]  /*1190*/  LOP3.LUT R4, R4, 0x3, RZ, 0xc0, !PT ;  /* 0x0000000304047812 */ /* 0x000fc800078ec0ff */
[----:B------:R-:W-:-:S07]  /*11a0*/  ISETP.NE.AND P1, PT, R4, RZ, PT ;  /* 0x000000ff0400720c */ /* 0x000fce0003f25270 */
[----:B------:R-:W-:Y:S06]  /*11b0*/  @!P0 BRA `(.L_x_558) ;  /* 0x0000000000808947 */ /* 0x000fec0003800000 */
[----:B------:R-:W0:Y:S08]  /*11c0*/  LDC R7, c[0x0][0x388] ;  /* 0x0000e200ff077b82 */ /* 0x000e300000000800 */
[----:B------:R-:W1:Y:S08]  /*11d0*/  LDC.64 R8, c[0x0][0x448] ;  /* 0x00011200ff087b82 */ /* 0x000e700000000a00 */
[----:B------:R-:W2:Y:S01]  /*11e0*/  LDC.64 R10, c[0x0][0x440] ;  /* 0x00011000ff0a7b82 */ /* 0x000ea20000000a00 */
[----:B0-----:R-:W-:-:S05]  /*11f0*/  IMAD R12, R2, R7, R5 ;  /* 0x00000007020c7224 */ /* 0x001fca00078e0205 */
[CC--:B------:R-:W-:Y:S01]  /*1200*/  LEA R17, R7.reuse, R12.reuse, 0x5 ;  /* 0x0000000c07117211 */ /* 0x0c0fe200078e28ff */
[----:B-1----:R-:W-:Y:S01]  /*1210*/  IMAD.WIDE.U32 R20, R12, 0x4, R8 ;  /* 0x000000040c147825 */ /* 0x002fe200078e0008 */
[----:B------:R-:W-:-:S03]  /*1220*/  LEA R15, R7, R12, 0x6 ;  /* 0x0000000c070f7211 */ /* 0x000fc600078e30ff */
[--C-:B--2---:R-:W-:Y:S02]  /*1230*/  IMAD.WIDE.U32 R22, R12, 0x4, R10.reuse ;  /* 0x000000040c167825 */ /* 0x104fe400078e000a */
[----:B------:R-:W2:Y:S02]  /*1240*/  LDG.E R20, desc[UR8][R20.64] ;  /* 0x0000000814147981 */ /* 0x000ea4000c1e1900 */
[C---:B------:R-:W-:Y:S02]  /*1250*/  IMAD.WIDE.U32 R18, R17.reuse, 0x4, R10 ;  /* 0x0000000411127825 */ /* 0x040fe400078e000a */
        /* <DEDUP_REMOVED lines=14> */
[----:B--2---:R-:W-:Y:S01]  /*1340*/  FADD.FTZ R3, R3, R20 ;  /* 0x0000001403037221 */ /* 0x004fe20000010000 */
[----:B---3--:R-:W-:-:S04]  /*1350*/  FADD.FTZ R5, R26, R5 ;  /* 0x000000051a057221 */ /* 0x008fc80000010000 */
[----:B----4-:R-:W-:Y:S01]  /*1360*/  FADD.FTZ R5, R5, R18 ;  /* 0x0000001205057221 */ /* 0x010fe20000010000 */
[----:B-----5:R-:W-:-:S03]  /*1370*/  FADD.FTZ R3, R3, R16 ;  /* 0x0000001003037221 */ /* 0x020fc60000010000 */
[----:B------:R-:W-:Y:S01]  /*1380*/  FADD.FTZ R5, R5, R12 ;  /* 0x0000000c05057221 */ /* 0x000fe20000010000 */
[----:B------:R-:W-:-:S03]  /*1390*/  FADD.FTZ R3, R3, R14 ;  /* 0x0000000e03037221 */ /* 0x000fc60000010000 */
[----:B------:R-:W-:Y:S01]  /*13a0*/  FADD.FTZ R26, R5, R10 ;  /* 0x0000000a051a7221 */ /* 0x000fe20000010000 */
[----:B------:R-:W-:-:S07]  /*13b0*/  FADD.FTZ R3, R3, R8 ;  /* 0x0000000803037221 */ /* 0x000fce0000010000 */
.L_x_558:
[----:B------:R-:W-:Y:S05]  /*13c0*/  BSYNC.RECONVERGENT B1 ;  /* 0x0000000000017941 */ /* 0x000fea0003800200 */
.L_x_557:
[----:B------:R-:W-:Y:S05]  /*13d0*/  @!P1 BRA `(.L_x_551) ;  /* 0x0000000000449947 */ /* 0x000fea0003800000 */
[----:B------:R-:W0:Y:S01]  /*13e0*/  LDC R12, c[0x0][0x388] ;  /* 0x0000e200ff0c7b82 */ /* 0x000e220000000800 */
[----:B------:R-:W-:-:S07]  /*13f0*/  LOP3.LUT R13, R6, 0x1f, RZ, 0xc0, !PT ;  /* 0x0000001f060d7812 */ /* 0x000fce00078ec0ff */
[----:B------:R-:W1:Y:S08]  /*1400*/  LDC.64 R8, c[0x0][0x440] ;  /* 0x00011000ff087b82 */ /* 0x000e700000000a00 */
[----:B------:R-:W2:Y:S01]  /*1410*/  LDC.64 R10, c[0x0][0x448] ;  /* 0x00011200ff0a7b82 */ /* 0x000ea20000000a00 */
[----:B0-----:R-:W-:-:S05]  /*1420*/  IMAD R2, R2, R12, UR7 ;  /* 0x0000000702027e24 */ /* 0x001fca000f8e020c */
[----:B------:R-:W-:Y:S02]  /*1430*/  IADD3 R13, PT, PT, R13, R2, RZ ;  /* 0x000000020d0d7210 */ /* 0x000fe40007ffe0ff */
[----:B------:R-:W-:-:S07]  /*1440*/  IADD3 R2, PT, PT, -R4, RZ, RZ ;  /* 0x000000ff04027210 */ /* 0x000fce0007ffe1ff */
.L_x_559:
[----:B-1----:R-:W-:-:S04]  /*1450*/  IMAD.WIDE.U32 R4, R13, 0x4, R8 ;  /* 0x000000040d047825 */ /* 0x002fc800078e0008 */
[----:B--2---:R-:W-:Y:S02]  /*1460*/  IMAD.WIDE.U32 R6, R13, 0x4, R10 ;  /* 0x000000040d067825 */ /* 0x004fe400078e000a */
        /* <DEDUP_REMOVED lines=8> */
.L_x_551:
[----:B------:R-:W-:Y:S05]  /*14f0*/  BSYNC.RECONVERGENT B0 ;  /* 0x0000000000007941 */ /* 0x000fea0003800200 */
.L_x_550:
        /* <DEDUP_REMOVED lines=10> */
[C---:B------:R-:W-:Y:S01]  /*15a0*/  ISETP.NE.AND P1, PT, R2.reuse, RZ, PT ;  /* 0x000000ff0200720c */ /* 0x040fe20003f25270 */
[----:B------:R-:W-:Y:S01]  /*15b0*/  STS [R5], R3 ;  /* 0x0000000305007388 */ /* 0x000fe20000000800 */
[----:B------:R-:W-:Y:S02]  /*15c0*/  LOP3.LUT R4, R7, R4, RZ, 0xfc, !PT ;  /* 0x0000000407047212 */ /* 0x000fe400078efcff */
[----:B------:R-:W-:Y:S01]  /*15d0*/  ISETP.GT.U32.AND P0, PT, R2, 0xf, PT ;  /* 0x0000000f0200780c */ /* 0x000fe20003f04070 */
[----:B------:R-:W-:Y:S01]  /*15e0*/  STS [R5+0x1000], R26 ;  /* 0x0010001a05007388 */ /* 0x000fe20000000800 */
[----:B------:R-:W-:Y:S02]  /*15f0*/  BAR.SYNC.DEFER_BLOCKING 0x0 ;  /* 0x0000000000007b1d */ /* 0x000fe40000010000 */
[----:B------:R-:W-:-:S04]  /*1600*/  ISETP.NE.OR P0, PT, R0, 0x1f, P0 ;  /* 0x0000001f0000780c */ /* 0x000fc80000705670 */
        /* <DEDUP_REMOVED lines=10> */
[----:B------:R-:W0:Y:S01]  /*16b0*/  SHFL.BFLY PT, R3, R12, 0x4, 0x1f ;  /* 0x0c801f000c037f89 */ /* 0x000e2200000e0000 */
[----:B------:R-:W-:-:S03]  /*16c0*/  @!P1 LEA R8, R0, UR5, 0x2 ;  /* 0x0000000500089c11 */ /* 0x000fc6000f8e10ff */
        /* <DEDUP_REMOVED lines=15> */
[C---:B------:R-:W-:Y:S01]  /*17c0*/  LEA R0, R2.reuse, UR5, 0x3 ;  /* 0x0000000502007c11 */ /* 0x040fe2000f8e18ff */
[----:B0-----:R-:W0:Y:S01]  /*17d0*/  LDC.64 R4, c[0x0][0x488] ;  /* 0x00012200ff047b82 */ /* 0x001e220000000a00 */
[----:B------:R-:W-:-:S03]  /*17e0*/  IADD3 R9, PT, PT, R2, UR4, RZ ;  /* 0x0000000402097c10 */ /* 0x000fc6000fffe0ff */
        /* <DEDUP_REMOVED lines=10> */
.L_x_560:
        /* <DEDUP_REMOVED lines=15> */
.L_x_7075:


//--------------------- .text._ZN10layer_norm40ln_parallel_residual_bwd_finalize_kernelINS_22Kernel_traits_finalizeILj1280E13__nv_bfloat16S2_S2_S2_fjLb0ELj1024ELj4ENS_18Kernel_traits_baseILj1280ES2_S2_S2_S2_fjLj1024EEEEELb1EEEvNS_9BwdParamsE --------------------------
	.section	.text._ZN10layer_norm40ln_parallel_residual_bwd_finalize_kernelINS_22Kernel_traits_finalizeILj1280E13__nv_bfloat16S2_S2_S2_fjLb0ELj1024ELj4ENS_18Kernel_traits_baseILj1280ES2_S2_S2_S2_fjLj1024EEEEELb1EEEvNS_9BwdParamsE,"ax",@progbits
	.align	128
        .global         _ZN10layer_norm40ln_parallel_residual_bwd_finalize_kernelINS_22Kernel_traits_finalizeILj1280E13__nv_bfloat16S2_S2_S2_fjLb0ELj1024ELj4ENS_18Kernel_traits_baseILj1280ES2_S2_S2_S2_fjLj1024EEEEELb1EEEvNS_9BwdParamsE
        .type           _ZN10layer_norm40ln_parallel_residual_bwd_finalize_kernelINS_22Kernel_traits_finalizeILj1280E13__nv_bfloat16S2_S2_S2_fjLb0ELj1024ELj4ENS_18Kernel_traits_baseILj1280ES2_S2_S2_S2_fjLj1024EEEEELb1EEEvNS_9BwdParamsE,@function
        .size           _ZN10layer_norm40ln_parallel_residual_bwd_finalize_kernelINS_22Kernel_traits_finalizeILj1280E13__nv_bfloat16S2_S2_S2_fjLb0ELj1024ELj4ENS_18Kernel_traits_baseILj1280ES2_S2_S2_S2_fjLj1024EEEEELb1EEEvNS_9BwdParamsE,(.L_x_7076 - _ZN10layer_norm40ln_parallel_residual_bwd_finalize_kernelINS_22Kernel_traits_finalizeILj1280E13__nv_bfloat16S2_S2_S2_fjLb0ELj1024ELj4ENS_18Kernel_traits_baseILj1280ES2_S2_S2_S2_fjLj1024EEEEELb1EEEvNS_9BwdParamsE)
        .other          _ZN10layer_norm40ln_parallel_residual_bwd_finalize_kernelINS_22Kernel_traits_finalizeILj1280E13__nv_bfloat16S2_S2_S2_fjLb0ELj1024ELj4ENS_18Kernel_traits_baseILj1280ES2_S2_S2_S2_fjLj1024EEEEELb1EEEvNS_9BwdParamsE,@"STO_CUDA_ENTRY STV_DEFAULT"
_ZN10layer_norm40ln_parallel_residual_bwd_finalize_kernelINS_22Kernel_traits_finalizeILj1280E13__nv_bfloat16S2_S2_S2_fjLb0ELj1024ELj4ENS_18Kernel_traits_baseILj1280ES2_S2_S2_S2_fjLj1024EEEEELb1EEEvNS_9BwdParamsE:
.text._ZN10layer_norm40ln_parallel_residual_bwd_finalize_kernelINS_22Kernel_traits_finalizeILj1280E13__nv_bfloat16S2_S2_S2_fjLb0ELj1024ELj4ENS_18Kernel_traits_baseILj1280ES2_S2_S2_S2_fjLj1024EEEEELb1EEEvNS_9BwdParamsE:
[----:B------:R-:W-:Y:S01]  /*0000*/  LDC R1, c[0x0][0x37c] ;  /* 0x0000df00ff017b82 */ /* 0x000fe20000000800 */
[----:B------:R-:W0:Y:S01]  /*0010*/  S2R R8, SR_CTAID.X ;  /* 0x0000000000087919 */ /* 0x000e220000002500 */
[----:B------:R-:W1:Y:S01]  /*0020*/  S2R R4, SR_TID.X ;  /* 0x0000000000047919 */ /* 0x000e620000002100 */
[----:B0-----:R-:W-:-:S04]  /*0030*/  SHF.L.U32 R9, R8, 0x5, RZ ;  /* 0x0000000508097819 */ /* 0x001fc800000006ff */
[----:B-1----:R-:W-:-:S04]  /*0040*/  LOP3.LUT R0, R9, 0x1f, R4, 0xf8, !PT ;  /* 0x0000001f09007812 */ /* 0x002fc800078ef804 */
[----:B------:R-:W-:-:S13]  /*0050*/  ISETP.GT.U32.AND P0, PT, R0, 0x4ff, PT ;  /* 0x000004ff0000780c */ /* 0x000fda0003f04070 */
[----:B------:R-:W-:Y:S05]  /*0060*/  @P0 EXIT ;  /* 0x000000000000094d */ /* 0x000fea0003800000 */
[----:B------:R-:W0:Y:S01]  /*0070*/  LDCU UR8, c[0x0][0x380] ;  /* 0x00007000ff0877ac */ /* 0x000e220008000800 */
[----:B------:R-:W-:Y:S01]  /*0080*/  SHF.R.U32.HI R2, RZ, 0x5, R4 ;  /* 0x00000005ff027819 */ /* 0x000fe20000011604 */
[----:B------:R-:W-:Y:S01]  /*0090*/  BSSY.RECONVERGENT B0, `(.L_x_561) ;  /* 0x0000120000007945 */ /* 0x000fe20003800200 */
[----:B------:R-:W-:Y:S01]  /*00a0*/  SHF.L.U32 R8, R8, 0x4, RZ ;  /* 0x0000000408087819 */ /* 0x000fe200000006ff */
[----:B------:R-:W1:Y:S01]  /*00b0*/  LDCU.64 UR6, c[0x0][0x358] ;  /* 0x00006b00ff0677ac */ /* 0x000e620008000a00 */
[----:B------:R-:W-:Y:S01]  /*00c0*/  HFMA2 R18, -RZ, RZ, 0, 0 ;  /* 0x00000000ff127431 */ /* 0x000fe200000001ff */
[----:B------:R-:W-:Y:S01]  /*00d0*/  LOP3.LUT R3, R4, 0x1f, RZ, 0xc0, !PT ;  /* 0x0000001f04037812 */ /* 0x000fe200078ec0ff */
[----:B------:R-:W-:Y:S01]  /*00e0*/  HFMA2 R20, -RZ, RZ, 0, 0 ;  /* 0x00000000ff147431 */ /* 0x000fe200000001ff */
[----:B------:R-:W-:Y:S02]  /*00f0*/  MOV R11, RZ ;  /* 0x000000ff000b7202 */ /* 0x000fe40000000f00 */
[----:B------:R-:W-:-:S02]  /*0100*/  MOV R4, RZ ;  /* 0x000000ff00047202 */ /* 0x000fc40000000f00 */
[----:B------:R-:W-:Y:S02]  /*0110*/  LOP3.LUT R8, R8, 0x7ffffff0, RZ, 0xc0, !PT ;  /* 0x7ffffff008087812 */ /* 0x000fe400078ec0ff */
[----:B0-----:R-:W-:-:S13]  /*0120*/  ISETP.GE.U32.AND P0, PT, R2, UR8, PT ;  /* 0x0000000802007c0c */ /* 0x001fda000bf06070 */
[----:B-1----:R-:W-:Y:S05]  /*0130*/  @P0 BRA `(.L_x_562) ;  /* 0x0000001000540947 */ /* 0x002fea0003800000 */
[----:B------:R-:W-:Y:S01]  /*0140*/  LOP3.LUT R12, R2, 0x20, RZ, 0xfc, !PT ;  /* 0x00000020020c7812 */ /* 0x000fe200078efcff */
[----:B------:R-:W-:Y:S01]  /*0150*/  BSSY.RECONVERGENT B1, `(.L_x_563) ;  /* 0x0000097000017945 */ /* 0x000fe20003800200 */
[-C--:B------:R-:W-:Y:S02]  /*0160*/  LOP3.LUT R4, RZ, R2.reuse, RZ, 0x33, !PT ;  /* 0x00000002ff047212 */ /* 0x080fe400078e33ff */
[----:B------:R-:W-:Y:S02]  /*0170*/  VIMNMX.U32 R7, PT, PT, R12, UR8, !PT ;  /* 0x000000080c077c48 */ /* 0x000fe4000ffe0000 */
[----:B------:R-:W-:Y:S02]  /*0180*/  MOV R5, R2 ;  /* 0x0000000200057202 */ /* 0x000fe40000000f00 */
[----:B------:R-:W-:Y:S02]  /*0190*/  IADD3 R7, PT, PT, R7, R4, RZ ;  /* 0x0000000407077210 */ /* 0x000fe40007ffe0ff */
[----:B------:R-:W-:-:S02]  /*01a0*/  MOV R4, RZ ;  /* 0x000000ff00047202 */ /* 0x000fc40000000f00 */
[C---:B------:R-:W-:Y:S02]  /*01b0*/  ISETP.GE.U32.AND P0, PT, R7.reuse, 0xe0, PT ;  /* 0x000000e00700780c */ /* 0x040fe40003f06070 */
[----:B------:R-:W-:Y:S02]  /*01c0*/  MOV R20, RZ ;  /* 0x000000ff00147202 */ /* 0x000fe40000000f00 */
[----:B------:R-:W-:Y:S02]  /*01d0*/  MOV R11, RZ ;  /* 0x000000ff000b7202 */ /* 0x000fe40000000f00 */
[----:B------:R-:W-:Y:S02]  /*01e0*/  MOV R18, RZ ;  /* 0x000000ff00127202 */ /* 0x000fe40000000f00 */
[----:B------:R-:W-:-:S05]  /*01f0*/  LEA.HI R6, R7, 0x1, RZ, 0x1b ;  /* 0x0000000107067811 */ /* 0x000fca00078fd8ff */
[----:B------:R-:W-:Y:S05]  /*0200*/  @!P0 BRA `(.L_x_564) ;  /* 0x00000008002c8947 */ /* 0x000fea0003800000 */
[----:B------:R-:W0:Y:S01]  /*0210*/  LDC R10, c[0x0][0x388] ;  /* 0x0000e200ff0a7b82 */ /* 0x000e220000000800 */
[C---:B------:R-:W-:Y:S01]  /*0220*/  LOP3.LUT R13, R2.reuse, 0x80, RZ, 0xfc, !PT ;  /* 0x00000080020d7812 */ /* 0x040fe200078efcff */
[----:B------:R-:W-:Y:S01]  /*0230*/  HFMA2 R4, -RZ, RZ, 0, 0 ;  /* 0x00000000ff047431 */ /* 0x000fe200000001ff */
[C---:B------:R-:W-:Y:S02]  /*0240*/  LOP3.LUT R14, R2.reuse, 0xa0, RZ, 0xfc, !PT ;  /* 0x000000a0020e7812 */ /* 0x040fe400078efcff */
[C---:B------:R-:W-:Y:S02]  /*0250*/  LOP3.LUT R15, R2.reuse, 0xc0, RZ, 0xfc, !PT ;  /* 0x000000c0020f7812 */ /* 0x040fe400078efcff */
[C---:B------:R-:W-:Y:S02]  /*0260*/  LOP3.LUT R17, R2.reuse, 0xe0, RZ, 0xfc, !PT ;  /* 0x000000e002117812 */ /* 0x040fe400078efcff */
[C---:B------:R-:W-:Y:S02]  /*0270*/  LOP3.LUT R19, R2.reuse, 0x40, RZ, 0xfc, !PT ;  /* 0x0000004002137812 */ /* 0x040fe400078efcff */
[----:B------:R-:W-:-:S02]  /*0280*/  LOP3.LUT R21, R2, 0x60, RZ, 0xfc, !PT ;  /* 0x0000006002157812 */ /* 0x000fc400078efcff */
[----:B------:R-:W-:Y:S02]  /*0290*/  LOP3.LUT R6, R6, 0xffffff8, RZ, 0xc0, !PT ;  /* 0x0ffffff806067812 */ /* 0x000fe400078ec0ff */
[----:B------:R-:W-:Y:S02]  /*02a0*/  MOV R5, R2 ;  /* 0x0000000200057202 */ /* 0x000fe40000000f00 */
[----:B------:R-:W-:Y:S01]  /*02b0*/  IADD3 R6, PT, PT, -R6, RZ, RZ ;  /* 0x000000ff06067210 */ /* 0x000fe20007ffe1ff */
[-CC-:B0-----:R-:W-:Y:S02]  /*02c0*/  IMAD R28, R12, R10.reuse, R9.reuse ;  /* 0x0000000a0c1c7224 */ /* 0x181fe400078e0209 */
[-CC-:B------:R-:W-:Y:S02]  /*02d0*/  IMAD R12, R13, R10.reuse, R9.reuse ;  /* 0x0000000a0d0c7224 */ /* 0x180fe400078e0209 */
[--C-:B------:R-:W-:Y:S01]  /*02e0*/  IMAD R14, R14, R10, R9.reuse ;  /* 0x0000000a0e0e7224 */ /* 0x100fe200078e0209 */
[----:B------:R-:W-:Y:S01]  /*02f0*/  IADD3 R25, PT, PT, R3, R28, RZ ;  /* 0x0000001c03197210 */ /* 0x000fe20007ffe0ff */
[--C-:B------:R-:W-:Y:S01]  /*0300*/  IMAD R16, R15, R10, R9.reuse ;  /* 0x0000000a0f107224 */ /* 0x100fe200078e0209 */
[----:B------:R-:W-:Y:S01]  /*0310*/  IADD3 R29, PT, PT, R3, R12, RZ ;  /* 0x0000000c031d7210 */ /* 0x000fe20007ffe0ff */
[----:B------:R-:W-:-:S02]  /*0320*/  IMAD R22, R17, R10, R9 ;  /* 0x0000000a11167224 */ /* 0x000fc400078e0209 */
[--C-:B------:R-:W-:Y:S01]  /*0330*/  IMAD R24, R19, R10, R9.reuse ;  /* 0x0000000a13187224 */ /* 0x100fe200078e0209 */
[----:B------:R-:W-:Y:S01]  /*0340*/  IADD3 R19, PT, PT, R3, R14, RZ ;  /* 0x0000000e03137210 */ /* 0x000fe20007ffe0ff */
[--C-:B------:R-:W-:Y:S01]  /*0350*/  IMAD R26, R21, R10, R9.reuse ;  /* 0x0000000a151a7224 */ /* 0x100fe200078e0209 */
[C---:B------:R-:W-:Y:S01]  /*0360*/  IADD3 R21, PT, PT, R3.reuse, R16, RZ ;  /* 0x0000001003157210 */ /* 0x040fe20007ffe0ff */
[----:B------:R-:W-:Y:S01]  /*0370*/  IMAD R9, R2, R10, R9 ;  /* 0x0000000a02097224 */ /* 0x000fe200078e0209 */
[C---:B------:R-:W-:Y:S02]  /*0380*/  IADD3 R23, PT, PT, R3.reuse, R22, RZ ;  /* 0x0000001603177210 */ /* 0x040fe40007ffe0ff */
[C---:B------:R-:W-:Y:S02]  /*0390*/  IADD3 R13, PT, PT, R3.reuse, R24, RZ ;  /* 0x00000018030d7210 */ /* 0x040fe40007ffe0ff */
[C---:B------:R-:W-:Y:S02]  /*03a0*/  IADD3 R27, PT, PT, R3.reuse, R26, RZ ;  /* 0x0000001a031b7210 */ /* 0x040fe40007ffe0ff */
[----:B------:R-:W-:-:S07]  /*03b0*/  IADD3 R9, PT, PT, R3, R9, RZ ;  /* 0x0000000903097210 */ /* 0x000fce0007ffe0ff */
.L_x_565:
        /* <DEDUP_REMOVED lines=17> */
[----:B0-----:R-:W-:-:S05]  /*04d0*/  IMAD.WIDE.U32 R16, R21, 0x4, R14 ;  /* 0x0000000415107825 */ /* 0x001fca00078e000e */
[----:B------:R-:W4:Y:S01]  /*04e0*/  LDG.E R24, desc[UR6][R16.64] ;  /* 0x0000000610187981 */ /* 0x000f22000c1e1900 */
[----:B------:R-:W-:-:S05]  /*04f0*/  IMAD.WIDE.U32 R14, R23, 0x4, R14 ;  /* 0x00000004170e7825 */ /* 0x000fca00078e000e */
[----:B------:R0:W5:Y:S02]  /*0500*/  LDG.E R26, desc[UR6][R14.64] ;  /* 0x000000060e1a7981 */ /* 0x000164000c1e1900 */
[----:B0-----:R-:W0:Y:S02]  /*0510*/  LDC.64 R14, c[0x0][0x448] ;  /* 0x00011200ff0e7b82 */ /* 0x001e240000000a00 */
[----:B0-----:R-:W-:-:S04]  /*0520*/  IMAD.WIDE.U32 R16, R9, 0x4, R14 ;  /* 0x0000000409107825 */ /* 0x001fc800078e000e */
[----:B--2---:R-:W-:-:S04]  /*0530*/  FADD.FTZ R4, R12, R4 ;  /* 0x000000040c047221 */ /* 0x004fc80000010000 */
[----:B---3--:R-:W-:Y:S02]  /*0540*/  FADD.FTZ R4, R4, R22 ;  /* 0x0000001604047221 */ /* 0x008fe40000010000 */
[----:B------:R0:W2:Y:S02]  /*0550*/  LDG.E R22, desc[UR6][R16.64] ;  /* 0x0000000610167981 */ /* 0x0000a4000c1e1900 */
[----:B0-----:R-:W-:-:S04]  /*0560*/  IMAD.WIDE.U32 R16, R25, 0x4, R14 ;  /* 0x0000000419107825 */ /* 0x001fc800078e000e */
[----:B----4-:R-:W-:Y:S01]  /*0570*/  FADD.FTZ R4, R4, R24 ;  /* 0x0000001804047221 */ /* 0x010fe20000010000 */
[----:B------:R0:W3:Y:S02]  /*0580*/  LDG.E R12, desc[UR6][R16.64] ;  /* 0x00000006100c7981 */ /* 0x0000e4000c1e1900 */
[----:B0-----:R-:W-:-:S05]  /*0590*/  IMAD.WIDE.U32 R16, R13, 0x4, R14 ;  /* 0x000000040d107825 */ /* 0x001fca00078e000e */
        /* <DEDUP_REMOVED lines=10> */
[----:B0-----:R-:W-:-:S04]  /*0640*/  IMAD.WIDE.U32 R16, R21, 0x4, R14 ;  /* 0x0000000415107825 */ /* 0x001fc800078e000e */
[----:B------:R-:W-:-:S04]  /*0650*/  IMAD.WIDE.U32 R14, R23, 0x4, R14 ;  /* 0x00000004170e7825 */ /* 0x000fc800078e000e */
[----:B--2---:R-:W-:Y:S02]  /*0660*/  FADD.FTZ R12, R24, R12 ;  /* 0x0000000c180c7221 */ /* 0x004fe40000010000 */
[----:B------:R0:W2:Y:S02]  /*0670*/  LDG.E R24, desc[UR6][R16.64] ;  /* 0x0000000610187981 */ /* 0x0000a4000c1e1900 */
[----:B0-----:R-:W0:Y:S01]  /*0680*/  LDC.64 R16, c[0x0][0x450] ;  /* 0x00011400ff107b82 */ /* 0x001e220000000a00 */
[----:B---3--:R-:W-:Y:S02]  /*0690*/  FADD.FTZ R12, R12, R22 ;  /* 0x000000160c0c7221 */ /* 0x008fe40000010000 */
[----:B------:R0:W3:Y:S02]  /*06a0*/  LDG.E R22, desc[UR6][R14.64] ;  /* 0x000000060e167981 */ /* 0x0000e4000c1e1900 */
[----:B----4-:R-:W-:Y:S01]  /*06b0*/  FADD.FTZ R20, R12, R20 ;  /* 0x000000140c147221 */ /* 0x010fe20000010000 */
[----:B0-----:R-:W-:-:S05]  /*06c0*/  IMAD.WIDE.U32 R14, R9, 0x4, R16 ;  /* 0x00000004090e7825 */ /* 0x001fca00078e0010 */
[----:B------:R0:W4:Y:S02]  /*06d0*/  LDG.E R12, desc[UR6][R14.64] ;  /* 0x000000060e0c7981 */ /* 0x000124000c1e1900 */
[----:B0-----:R-:W-:-:S04]  /*06e0*/  IMAD.WIDE.U32 R14, R25, 0x4, R16 ;  /* 0x00000004190e7825 */ /* 0x001fc800078e0010 */
[----:B--2---:R-:W-:Y:S02]  /*06f0*/  FADD.FTZ R20, R20, R24 ;  /* 0x0000001814147221 */ /* 0x004fe40000010000 */
[----:B------:R0:W2:Y:S02]  /*0700*/  LDG.E R24, desc[UR6][R14.64] ;  /* 0x000000060e187981 */ /* 0x0000a4000c1e1900 */
[----:B0-----:R-:W-:-:S04]  /*0710*/  IMAD.WIDE.U32 R14, R13, 0x4, R16 ;  /* 0x000000040d0e7825 */ /* 0x001fc800078e0010 */
[----:B----4-:R-:W-:Y:S02]  /*0720*/  FADD.FTZ R12, R12, R11 ;  /* 0x0000000b0c0c7221 */ /* 0x010fe40000010000 */
        /* <DEDUP_REMOVED lines=13> */
[----:B0-----:R-:W0:Y:S01]  /*0800*/  LDC.64 R14, c[0x0][0x458] ;  /* 0x00011600ff0e7b82 */ /* 0x001e220000000a00 */
[----:B------:R-:W-:-:S04]  /*0810*/  IMAD.WIDE.U32 R16, R23, 0x4, R16 ;  /* 0x0000000417107825 */ /* 0x000fc800078e0010 */
[----:B--2---:R-:W-:Y:S02]  /*0820*/  FADD.FTZ R24, R11, R24 ;  /* 0x000000180b187221 */ /* 0x004fe40000010000 */
[----:B------:R0:W2:Y:S02]  /*0830*/  LDG.E R11, desc[UR6][R16.64] ;  /* 0x00000006100b7981 */ /* 0x0000a4000c1e1900 */
        /* <DEDUP_REMOVED lines=20> */
[----:B------:R-:W2:Y:S01]  /*0980*/  LDG.E R15, desc[UR6][R14.64] ;  /* 0x000000060e0f7981 */ /* 0x000ea2000c1e1900 */
[----:B----4-:R-:W-:-:S03]  /*0990*/  FADD.FTZ R18, R18, R24 ;  /* 0x0000001812127221 */ /* 0x010fc60000010000 */
[----:B------:R-:W4:Y:S01]  /*09a0*/  LDG.E R24, desc[UR6][R16.64] ;  /* 0x0000000610187981 */ /* 0x000f22000c1e1900 */
[----:B------:R-:W-:-:S04]  /*09b0*/  IADD3 R6, PT, PT, R6, 0x8, RZ ;  /* 0x0000000806067810 */ /* 0x000fc80007ffe0ff */
[----:B------:R-:W-:Y:S01]  /*09c0*/  ISETP.NE.AND P0, PT, R6, RZ, PT ;  /* 0x000000ff0600720c */ /* 0x000fe20003f05270 */
[----:B-----5:R-:W-:Y:S01]  /*09d0*/  FADD.FTZ R4, R4, R26 ;  /* 0x0000001a04047221 */ /* 0x020fe20000010000 */
[----:B---3--:R-:W-:Y:S01]  /*09e0*/  FADD.FTZ R20, R20, R22 ;  /* 0x0000001614147221 */ /* 0x008fe20000010000 */
[----:B--2---:R-:W-:Y:S01]  /*09f0*/  FADD.FTZ R11, R12, R11 ;  /* 0x0000000b0c0b7221 */ /* 0x004fe20000010000 */
[----:B------:R-:W-:Y:S02]  /*0a00*/  IADD3 R5, PT, PT, R5, 0x100, RZ ;  /* 0x0000010005057810 */ /* 0x000fe40007ffe0ff */
        /* <DEDUP_REMOVED lines=9> */
[----:B------:R-:W-:Y:S01]  /*0aa0*/  FADD.FTZ R18, R18, R15 ;  /* 0x0000000f12127221 */ /* 0x000fe20000010000 */
[----:B------:R-:W-:Y:S06]  /*0ab0*/  @P0 BRA `(.L_x_565) ;  /* 0xfffffff800400947 */ /* 0x000fec000383ffff */
.L_x_564:
[----:B------:R-:W-:Y:S05]  /*0ac0*/  BSYNC.RECONVERGENT B1 ;  /* 0x0000000000017941 */ /* 0x000fea0003800200 */
.L_x_563:
        /* <DEDUP_REMOVED lines=8> */
[----:B------:R-:W0:Y:S08]  /*0b50*/  LDC R9, c[0x0][0x388] ;  /* 0x0000e200ff097b82 */ /* 0x000e300000000800 */
[----:B------:R-:W1:Y:S08]  /*0b60*/  LDC.64 R12, c[0x0][0x440] ;  /* 0x00011000ff0c7b82 */ /* 0x000e700000000a00 */
[----:B------:R-:W2:Y:S08]  /*0b70*/  LDC.64 R16, c[0x0][0x450] ;  /* 0x00011400ff107b82 */ /* 0x000eb00000000a00 */
[----:B------:R-:W3:Y:S01]  /*0b80*/  LDC.64 R14, c[0x0][0x448] ;  /* 0x00011200ff0e7b82 */ /* 0x000ee20000000a00 */
[----:B0-----:R-:W-:-:S07]  /*0b90*/  IMAD R19, R5, R9, R0 ;  /* 0x0000000905137224 */ /* 0x001fce00078e0200 */
[----:B------:R-:W0:Y:S01]  /*0ba0*/  LDC.64 R22, c[0x0][0x458] ;  /* 0x00011600ff167b82 */ /* 0x000e220000000a00 */
[----:B-1----:R-:W-:-:S05]  /*0bb0*/  IMAD.WIDE.U32 R26, R19, 0x4, R12 ;  /* 0x00000004131a7825 */ /* 0x002fca00078e000c */
[----:B------:R2:W4:Y:S02]  /*0bc0*/  LDG.E R21, desc[UR6][R26.64] ;  /* 0x000000061a157981 */ /* 0x000524000c1e1900 */
[----:B--2---:R-:W-:-:S04]  /*0bd0*/  IMAD.WIDE.U32 R26, R19, 0x4, R16 ;  /* 0x00000004131a7825 */ /* 0x004fc800078e0010 */
[C---:B---3--:R-:W-:Y:S01]  /*0be0*/  IMAD.WIDE.U32 R28, R19.reuse, 0x4, R14 ;  /* 0x00000004131c7825 */ /* 0x048fe200078e000e */
[----:B------:R-:W2:Y:S03]  /*0bf0*/  LDG.E R10, desc[UR6][R26.64] ;  /* 0x000000061a0a7981 */ /* 0x000ea6000c1e1900 */
[----:B0-----:R-:W-:Y:S02]  /*0c00*/  IMAD.WIDE.U32 R24, R19, 0x4, R22 ;  /* 0x0000000413187825 */ /* 0x001fe400078e0016 */
[----:B------:R-:W3:Y:S04]  /*0c10*/  LDG.E R29, desc[UR6][R28.64] ;  /* 0x000000061c1d7981 */ /* 0x000ee8000c1e1900 */
[----:B------:R2:W5:Y:S01]  /*0c20*/  LDG.E R28, desc[UR6][R24.64] ;  /* 0x00000006181c7981 */ /* 0x000562000c1e1900 */
[----:B----4-:R-:W-:Y:S01]  /*0c30*/  FADD.FTZ R4, R4, R21 ;  /* 0x0000001504047221 */ /* 0x010fe20000010000 */
[----:B------:R-:W-:Y:S01]  /*0c40*/  LEA R21, R9, R19, 0x5 ;  /* 0x0000001309157211 */ /* 0x000fe200078e28ff */
[----:B--2---:R-:W-:-:S04]  /*0c50*/  FADD.FTZ R25, R11, R10 ;  /* 0x0000000a0b197221 */ /* 0x004fc80000010000 */
[----:B------:R-:W-:-:S04]  /*0c60*/  IMAD.WIDE.U32 R10, R21, 0x4, R14 ;  /* 0x00000004150a7825 */ /* 0x000fc800078e000e */
[----:B---3--:R-:W-:Y:S01]  /*0c70*/  FADD.FTZ R24, R20, R29 ;  /* 0x0000001d14187221 */ /* 0x008fe20000010000 */
[----:B------:R0:W2:Y:S01]  /*0c80*/  LDG.E R27, desc[UR6][R10.64] ;  /* 0x000000060a1b7981 */ /* 0x0000a2000c1e1900 */
[----:B-----5:R-:W-:Y:S01]  /*0c90*/  FADD.FTZ R26, R18, R28 ;  /* 0x0000001c121a7221 */ /* 0x020fe20000010000 */
[----:B------:R-:W-:-:S04]  /*0ca0*/  IMAD.WIDE.U32 R28, R21, 0x4, R12 ;  /* 0x00000004151c7825 */ /* 0x000fc800078e000c */
[C---:B0-----:R-:W-:Y:S02]  /*0cb0*/  IMAD.WIDE.U32 R10, R21.reuse, 0x4, R16 ;  /* 0x00000004150a7825 */ /* 0x041fe400078e0010 */
[----:B------:R0:W3:Y:S02]  /*0cc0*/  LDG.E R29, desc[UR6][R28.64] ;  /* 0x000000061c1d7981 */ /* 0x0000e4000c1e1900 */
[----:B------:R-:W-:Y:S02]  /*0cd0*/  IMAD.WIDE.U32 R20, R21, 0x4, R22 ;  /* 0x0000000415147825 */ /* 0x000fe400078e0016 */
[----:B------:R-:W4:Y:S04]  /*0ce0*/  LDG.E R10, desc[UR6][R10.64] ;  /* 0x000000060a0a7981 */ /* 0x000f28000c1e1900 */
[----:B------:R-:W5:Y:S01]  /*0cf0*/  LDG.E R21, desc[UR6][R20.64] ;  /* 0x0000000614157981 */ /* 0x000f62000c1e1900 */
[----:B0-----:R-:W-:-:S05]  /*0d00*/  LEA R28, R9, R19, 0x6 ;  /* 0x00000013091c7211 */ /* 0x001fca00078e30ff */
[----:B------:R-:W-:-:S06]  /*0d10*/  IMAD.WIDE.U32 R18, R28, 0x4, R12 ;  /* 0x000000041c127825 */ /* 0x000fcc00078e000c */
[----:B------:R-:W5:Y:S01]  /*0d20*/  LDG.E R19, desc[UR6][R18.64] ;  /* 0x0000000612137981 */ /* 0x000f62000c1e1900 */
[----:B--2---:R-:W-:Y:S01]  /*0d30*/  FADD.FTZ R24, R24, R27 ;  /* 0x0000001b18187221 */ /* 0x004fe20000010000 */
[----:B------:R-:W-:-:S05]  /*0d40*/  LEA R27, R9, R28, 0x5 ;  /* 0x0000001c091b7211 */ /* 0x000fca00078e28ff */
[----:B------:R-:W-:-:S06]  /*0d50*/  IMAD.WIDE.U32 R12, R27, 0x4, R12 ;  /* 0x000000041b0c7825 */ /* 0x000fcc00078e000c */
[----:B------:R-:W2:Y:S01]  /*0d60*/  LDG.E R13, desc[UR6][R12.64] ;  /* 0x000000060c0d7981 */ /* 0x000ea2000c1e1900 */
[----:B---3--:R-:W-:Y:S01]  /*0d70*/  FADD.FTZ R4, R4, R29 ;  /* 0x0000001d04047221 */ /* 0x008fe20000010000 */
[----:B----4-:R-:W-:Y:S01]  /*0d80*/  FADD.FTZ R25, R25, R10 ;  /* 0x0000000a19197221 */ /* 0x010fe20000010000 */
[----:B------:R-:W-:-:S04]  /*0d90*/  IMAD.WIDE.U32 R10, R28, 0x4, R16 ;  /* 0x000000041c0a7825 */ /* 0x000fc800078e0010 */
[----:B-----5:R-:W-:Y:S01]  /*0da0*/  FADD.FTZ R26, R26, R21 ;  /* 0x000000151a1a7221 */ /* 0x020fe20000010000 */
[C---:B------:R-:W-:Y:S01]  /*0db0*/  IMAD.WIDE.U32 R20, R28.reuse, 0x4, R14 ;  /* 0x000000041c147825 */ /* 0x040fe200078e000e */
[----:B------:R-:W3:Y:S03]  /*0dc0*/  LDG.E R10, desc[UR6][R10.64] ;  /* 0x000000060a0a7981 */ /* 0x000ee6000c1e1900 */
[----:B------:R-:W-:Y:S01]  /*0dd0*/  IMAD.WIDE.U32 R28, R28, 0x4, R22 ;  /* 0x000000041c1c7825 */ /* 0x000fe200078e0016 */
[----:B------:R-:W4:Y:S03]  /*0de0*/  LDG.E R9, desc[UR6][R20.64] ;  /* 0x0000000614097981 */ /* 0x000f26000c1e1900 */
[C---:B------:R-:W-:Y:S02]  /*0df0*/  IMAD.WIDE.U32 R14, R27.reuse, 0x4, R14 ;  /* 0x000000041b0e7825 */ /* 0x040fe400078e000e */
[----:B------:R-:W5:Y:S02]  /*0e00*/  LDG.E R29, desc[UR6][R28.64] ;  /* 0x000000061c1d7981 */ /* 0x000f64000c1e1900 */
[----:B------:R-:W-:-:S02]  /*0e10*/  IMAD.WIDE.U32 R16, R27, 0x4, R16 ;  /* 0x000000041b107825 */ /* 0x000fc400078e0010 */
[----:B------:R-:W5:Y:S02]  /*0e20*/  LDG.E R14, desc[UR6][R14.64] ;  /* 0x000000060e0e7981 */ /* 0x000f64000c1e1900 */
[----:B------:R-:W-:Y:S02]  /*0e30*/  IMAD.WIDE.U32 R22, R27, 0x4, R22 ;  /* 0x000000041b167825 */ /* 0x000fe400078e0016 */
[----:B------:R-:W5:Y:S04]  /*0e40*/  LDG.E R17, desc[UR6][R16.64] ;  /* 0x0000000610117981 */ /* 0x000f68000c1e1900 */
[----:B------:R-:W5:Y:S01]  /*0e50*/  LDG.E R23, desc[UR6][R22.64] ;  /* 0x0000000616177981 */ /* 0x000f62000c1e1900 */
[----:B------:R-:W-:Y:S01]  /*0e60*/  FADD.FTZ R4, R4, R19 ;  /* 0x0000001304047221 */ /* 0x000fe20000010000 */
[----:B------:R-:W-:-:S03]  /*0e70*/  IADD3 R5, PT, PT, R5, 0x80, RZ ;  /* 0x0000008005057810 */ /* 0x000fc60007ffe0ff */
[----:B--2---:R-:W-:Y:S01]  /*0e80*/  FADD.FTZ R4, R4, R13 ;  /* 0x0000000d04047221 */ /* 0x004fe20000010000 */
[----:B---3--:R-:W-:Y:S01]  /*0e90*/  FADD.FTZ R10, R25, R10 ;  /* 0x0000000a190a7221 */ /* 0x008fe20000010000 */
[----:B----4-:R-:W-:Y:S01]  /*0ea0*/  FADD.FTZ R9, R24, R9 ;  /* 0x0000000918097221 */ /* 0x010fe20000010000 */
[----:B-----5:R-:W-:-:S03]  /*0eb0*/  FADD.FTZ R26, R26, R29 ;  /* 0x0000001d1a1a7221 */ /* 0x020fc60000010000 */
[----:B------:R-:W-:Y:S01]  /*0ec0*/  FADD.FTZ R20, R9, R14 ;  /* 0x0000000e09147221 */ /* 0x000fe20000010000 */
[----:B------:R-:W-:Y:S01]  /*0ed0*/  FADD.FTZ R11, R10, R17 ;  /* 0x000000110a0b7221 */ /* 0x000fe20000010000 */
[----:B------:R-:W-:-:S07]  /*0ee0*/  FADD.FTZ R18, R26, R23 ;  /* 0x000000171a127221 */ /* 0x000fce0000010000 */
.L_x_567:
[----:B------:R-:W-:Y:S05]  /*0ef0*/  BSYNC.RECONVERGENT B1 ;  /* 0x0000000000017941 */ /* 0x000fea0003800200 */
.L_x_566:
[----:B------:R-:W-:Y:S05]  /*0f00*/  @!P1 BRA `(.L_x_562) ;  /* 0x0000000000e09947 */ /* 0x000fea0003800000 */
[----:B------:R-:W-:Y:S01]  /*0f10*/  ISETP.NE.AND P1, PT, R6, 0x1, PT ;  /* 0x000000010600780c */ /* 0x000fe20003f25270 */
[----:B------:R-:W-:Y:S01]  /*0f20*/  BSSY.RECONVERGENT B1, `(.L_x_568) ;  /* 0x0000023000017945 */ /* 0x000fe20003800200 */
[----:B------:R-:W-:-:S11]  /*0f30*/  LOP3.LUT P0, RZ, R7, 0x20, RZ, 0xc0, !PT ;  /* 0x0000002007ff7812 */ /* 0x000fd6000780c0ff */
[----:B------:R-:W-:Y:S05]  /*0f40*/  @!P1 BRA `(.L_x_569) ;  /* 0x0000000000809947 */ /* 0x000fea0003800000 */
[----:B------:R-:W0:Y:S08]  /*0f50*/  LDC R21, c[0x0][0x388] ;  /* 0x0000e200ff157b82 */ /* 0x000e300000000800 */
[----:B------:R-:W1:Y:S08]  /*0f60*/  LDC.64 R14, c[0x0][0x440] ;  /* 0x00011000ff0e7b82 */ /* 0x000e700000000a00 */
[----:B------:R-:W2:Y:S08]  /*0f70*/  LDC.64 R12, c[0x0][0x448] ;  /* 0x00011200ff0c7b82 */ /* 0x000eb00000000a00 */
[----:B------:R-:W3:Y:S01]  /*0f80*/  LDC.64 R22, c[0x0][0x450] ;  /* 0x00011400ff167b82 */ /* 0x000ee20000000a00 */
[----:B0-----:R-:W-:-:S05]  /*0f90*/  IMAD R7, R5, R21, R0 ;  /* 0x0000001505077224 */ /* 0x001fca00078e0200 */
[----:B------:R-:W-:Y:S02]  /*0fa0*/  LEA R21, R21, R7, 0x5 ;  /* 0x0000000715157211 */ /* 0x000fe400078e28ff */
[----:B------:R-:W0:Y:S01]  /*0fb0*/  LDC.64 R16, c[0x0][0x458] ;  /* 0x00011600ff107b82 */ /* 0x000e220000000a00 */
[----:B-1----:R-:W-:-:S04]  /*0fc0*/  IMAD.WIDE.U32 R28, R7, 0x4, R14 ;  /* 0x00000004071c7825 */ /* 0x002fc800078e000e */
[C---:B--2---:R-:W-:Y:S01]  /*0fd0*/  IMAD.WIDE.U32 R26, R7.reuse, 0x4, R12 ;  /* 0x00000004071a7825 */ /* 0x044fe200078e000c */
[----:B------:R-:W2:Y:S03]  /*0fe0*/  LDG.E R9, desc[UR6][R28.64] ;  /* 0x000000061c097981 */ /* 0x000ea6000c1e1900 */
[----:B---3--:R-:W-:Y:S01]  /*0ff0*/  IMAD.WIDE.U32 R24, R7, 0x4, R22 ;  /* 0x0000000407187825 */ /* 0x008fe200078e0016 */
[----:B------:R-:W3:Y:S03]  /*1000*/  LDG.E R19, desc[UR6][R26.64] ;  /* 0x000000061a137981 */ /* 0x000ee6000c1e1900 */
[----:B------:R-:W-:Y:S01]  /*1010*/  IMAD.WIDE.U32 R14, R21, 0x4, R14 ;  /* 0x00000004150e7825 */ /* 0x000fe200078e000e */
[----:B------:R-:W4:Y:S03]  /*1020*/  LDG.E R10, desc[UR6][R24.64] ;  /* 0x00000006180a7981 */ /* 0x000f26000c1e1900 */
[----:B0-----:R-:W-:-:S02]  /*1030*/  IMAD.WIDE.U32 R6, R7, 0x4, R16 ;  /* 0x0000000407067825 */ /* 0x001fc400078e0010 */
[----:B------:R-:W5:Y:S02]  /*1040*/  LDG.E R15, desc[UR6][R14.64] ;  /* 0x000000060e0f7981 */ /* 0x000f64000c1e1900 */
[C---:B------:R-:W-:Y:S02]  /*1050*/  IMAD.WIDE.U32 R12, R21.reuse, 0x4, R12 ;  /* 0x00000004150c7825 */ /* 0x040fe400078e000c */
        /* <DEDUP_REMOVED lines=8> */
[----:B---3--:R-:W-:Y:S01]  /*10e0*/  FADD.FTZ R19, R20, R19 ;  /* 0x0000001314137221 */ /* 0x008fe20000010000 */
[----:B----4-:R-:W-:Y:S02]  /*10f0*/  FADD.FTZ R10, R11, R10 ;  /* 0x0000000a0b0a7221 */ /* 0x010fe40000010000 */
[----:B-----5:R-:W-:Y:S01]  /*1100*/  FADD.FTZ R4, R4, R15 ;  /* 0x0000000f04047221 */ /* 0x020fe20000010000 */
[----:B------:R-:W-:Y:S01]  /*1110*/  FADD.FTZ R18, R18, R7 ;  /* 0x0000000712127221 */ /* 0x000fe20000010000 */
[----:B------:R-:W-:Y:S01]  /*1120*/  FADD.FTZ R20, R19, R12 ;  /* 0x0000000c13147221 */ /* 0x000fe20000010000 */
[----:B------:R-:W-:-:S02]  /*1130*/  FADD.FTZ R11, R10, R23 ;  /* 0x000000170a0b7221 */ /* 0x000fc40000010000 */
[----:B------:R-:W-:-:S07]  /*1140*/  FADD.FTZ R18, R18, R17 ;  /* 0x0000001112127221 */ /* 0x000fce0000010000 */
.L_x_569:
[----:B------:R-:W-:Y:S05]  /*1150*/  BSYNC.RECONVERGENT B1 ;  /* 0x0000000000017941 */ /* 0x000fea0003800200 */
.L_x_568:
[----:B------:R-:W-:Y:S05]  /*1160*/  @P0 BRA `(.L_x_562) ;  /* 0x0000000000480947 */ /* 0x000fea0003800000 */
[----:B------:R-:W0:Y:S01]  /*1170*/  LDC.64 R16, c[0x0][0x440] ;  /* 0x00011000ff107b82 */ /* 0x000e220000000a00 */
[----:B------:R-:W1:Y:S07]  /*1180*/  LDCU UR4, c[0x0][0x388] ;  /* 0x00007100ff0477ac */ /* 0x000e6e0008000800 */
[----:B------:R-:W2:Y:S08]  /*1190*/  LDC.64 R14, c[0x0][0x448] ;  /* 0x00011200ff0e7b82 */ /* 0x000eb00000000a00 */
[----:B------:R-:W3:Y:S01]  /*11a0*/  LDC.64 R12, c[0x0][0x450] ;  /* 0x00011400ff0c7b82 */ /* 0x000ee20000000a00 */
[----:B-1----:R-:W-:-:S07]  /*11b0*/  IMAD R5, R5, UR4, R0 ;  /* 0x0000000405057c24 */ /* 0x002fce000f8e0200 */
[----:B------:R-:W1:Y:S01]  /*11c0*/  LDC.64 R6, c[0x0][0x458] ;  /* 0x00011600ff067b82 */ /* 0x000e620000000a00 */
[----:B0-----:R-:W-:-:S06]  /*11d0*/  IMAD.WIDE.U32 R16, R5, 0x4, R16 ;  /* 0x0000000405107825 */ /* 0x001fcc00078e0010 */
[----:B------:R-:W4:Y:S01]  /*11e0*/  LDG.E R17, desc[UR6][R16.64] ;  /* 0x0000000610117981 */ /* 0x000f22000c1e1900 */
[----:B--2---:R-:W-:-:S06]  /*11f0*/  IMAD.WIDE.U32 R14, R5, 0x4, R14 ;  /* 0x00000004050e7825 */ /* 0x004fcc00078e000e */
[----:B------:R-:W2:Y:S01]  /*1200*/  LDG.E R15, desc[UR6][R14.64] ;  /* 0x000000060e0f7981 */ /* 0x000ea2000c1e1900 */
[----:B---3--:R-:W-:-:S06]  /*1210*/  IMAD.WIDE.U32 R12, R5, 0x4, R12 ;  /* 0x00000004050c7825 */ /* 0x008fcc00078e000c */
[----:B------:R-:W3:Y:S01]  /*1220*/  LDG.E R12, desc[UR6][R12.64] ;  /* 0x000000060c0c7981 */ /* 0x000ee2000c1e1900 */
[----:B-1----:R-:W-:-:S06]  /*1230*/  IMAD.WIDE.U32 R6, R5, 0x4, R6 ;  /* 0x0000000405067825 */ /* 0x002fcc00078e0006 */
[----:B------:R-:W5:Y:S01]  /*1240*/  LDG.E R7, desc[UR6][R6.64] ;  /* 0x0000000606077981 */ /* 0x000f62000c1e1900 */
[----:B----4-:R-:W-:Y:S01]  /*1250*/  FADD.FTZ R4, R4, R17 ;  /* 0x0000001104047221 */ /* 0x010fe20000010000 */
[----:B--2---:R-:W-:Y:S01]  /*1260*/  FADD.FTZ R20, R20, R15 ;  /* 0x0000000f14147221 */ /* 0x004fe20000010000 */
[----:B---3--:R-:W-:Y:S01]  /*1270*/  FADD.FTZ R11, R11, R12 ;  /* 0x0000000c0b0b7221 */ /* 0x008fe20000010000 */
[----:B-----5:R-:W-:-:S07]  /*1280*/  FADD.FTZ R18, R18, R7 ;  /* 0x0000000712127221 */ /* 0x020fce0000010000 */
.L_x_562:
[----:B------:R-:W-:Y:S05]  /*1290*/  BSYNC.RECONVERGENT B0 ;  /* 0x0000000000007941 */ /* 0x000fea0003800200 */
.L_x_561:
[----:B------:R-:W0:Y:S01]  /*12a0*/  S2R R5, SR_TID.X ;  /* 0x0000000000057919 */ /* 0x000e220000002100 */
[----:B------:R-:W1:Y:S01]  /*12b0*/  S2UR UR5, SR_CgaCtaId ;  /* 0x00000000000579c3 */ /* 0x000e620000008800 */
[----:B------:R-:W-:Y:S01]  /*12c0*/  UMOV UR4, 0x400 ;  /* 0x0000040000047882 */ /* 0x000fe20000000000 */
[C---:B------:R-:W-:Y:S02]  /*12d0*/  SHF.L.U32 R7, R3.reuse, 0x7, RZ ;  /* 0x0000000703077819 */ /* 0x040fe400000006ff */
[C---:B------:R-:W-:Y:S02]  /*12e0*/  ISETP.NE.AND P1, PT, R3.reuse, RZ, PT ;  /* 0x000000ff0300720c */ /* 0x040fe40003f25270 */
[----:B------:R-:W-:-:S04]  /*12f0*/  ISETP.GT.U32.AND P0, PT, R3, 0xf, PT ;  /* 0x0000000f0300780c */ /* 0x000fc80003f04070 */
[C---:B------:R-:W-:Y:S01]  /*1300*/  ISETP.NE.OR P0, PT, R2.reuse, 0x1f, P0 ;  /* 0x0000001f0200780c */ /* 0x040fe20000705670 */
[----:B-1----:R-:W-:Y:S01]  /*1310*/  ULEA UR4, UR5, UR4, 0x18 ;  /* 0x0000000405047291 */ /* 0x002fe2000f8ec0ff */
[----:B0-----:R-:W-:-:S05]  /*1320*/  LOP3.LUT R0, R2, 0x1f, R5, 0x78, !PT ;  /* 0x0000001f02007812 */ /* 0x001fca00078e7805 */
[----:B------:R-:W-:Y:S02]  /*1330*/  @!P1 LEA R2, R2, UR4, 0x2 ;  /* 0x0000000402029c11 */ /* 0x000fe4000f8e10ff */
        /* <DEDUP_REMOVED lines=28> */
[----:B--2---:R-:W-:Y:S01]  /*1500*/  FADD.FTZ R9, R11, R0 ;  /* 0x000000000b097221 */ /* 0x004fe20000010000 */
[----:B---3--:R-:W-:-:S04]  /*1510*/  FADD.FTZ R16, R14, R5 ;  /* 0x000000050e107221 */ /* 0x008fc80000010000 */
[----:B------:R-:W1:Y:S04]  /*1520*/  SHFL.BFLY PT, R0, R9, 0x4, 0x1f ;  /* 0x0c801f0009007f89 */ /* 0x000e6800000e0000 */
[----:B------:R-:W2:Y:S04]  /*1530*/  SHFL.BFLY PT, R5, R4, 0x4, 0x1f ;  /* 0x0c801f0004057f89 */ /* 0x000ea800000e0000 */
[----:B------:R-:W3:Y:S01]  /*1540*/  SHFL.BFLY PT, R13, R16, 0x4, 0x1f ;  /* 0x0c801f00100d7f89 */ /* 0x000ee200000e0000 */
[----:B0-----:R-:W-:-:S05]  /*1550*/  FADD.FTZ R6, R12, R7 ;  /* 0x000000070c067221 */ /* 0x001fca0000010000 */
[----:B------:R-:W0:Y:S01]  /*1560*/  SHFL.BFLY PT, R7, R6, 0x8, 0x1f ;  /* 0x0d001f0006077f89 */ /* 0x000e2200000e0000 */
[----:B-1----:R-:W-:Y:S01]  /*1570*/  FADD.FTZ R10, R9, R0 ;  /* 0x00000000090a7221 */ /* 0x002fe20000010000 */
[----:B--2---:R-:W-:-:S04]  /*1580*/  FADD.FTZ R5, R4, R5 ;  /* 0x0000000504057221 */ /* 0x004fc80000010000 */
[----:B------:R-:W1:Y:S01]  /*1590*/  SHFL.BFLY PT, R11, R10, 0x8, 0x1f ;  /* 0x0d001f000a0b7f89 */ /* 0x000e6200000e0000 */
[----:B---3--:R-:W-:-:S03]  /*15a0*/  FADD.FTZ R13, R16, R13 ;  /* 0x0000000d100d7221 */ /* 0x008fc60000010000 */
        /* <DEDUP_REMOVED lines=11> */
[----:B------:R0:W-:Y:S01]  /*1660*/  @!P1 STS [R2+0x4000], R9 ;  /* 0x0040000902009388 */ /* 0x0001e20000000800 */
[----:B-1----:R-:W-:Y:S01]  /*1670*/  FADD.FTZ R12, R11, R12 ;  /* 0x0000000c0b0c7221 */ /* 0x002fe20000010000 */
[----:B--2---:R-:W-:-:S04]  /*1680*/  FADD.FTZ R7, R0, R7 ;  /* 0x0000000700077221 */ /* 0x004fc80000010000 */
[----:B------:R0:W-:Y:S01]  /*1690*/  @!P1 STS [R2+0x4180], R12 ;  /* 0x0041800c02009388 */ /* 0x0001e20000000800 */
[----:B---3--:R-:W-:-:S03]  /*16a0*/  FADD.FTZ R15, R14, R15 ;  /* 0x0000000f0e0f7221 */ /* 0x008fc60000010000 */
[----:B------:R0:W-:Y:S04]  /*16b0*/  @!P1 STS [R2+0x4080], R7 ;  /* 0x0040800702009388 */ /* 0x0001e80000000800 */
[----:B------:R0:W-:Y:S01]  /*16c0*/  @!P1 STS [R2+0x4100], R15 ;  /* 0x0041000f02009388 */ /* 0x0001e20000000800 */
[----:B------:R-:W-:Y:S06]  /*16d0*/  BAR.SYNC.DEFER_BLOCKING 0x0 ;  /* 0x0000000000007b1d */ /* 0x000fec0000010000 */
[----:B------:R-:W-:Y:S05]  /*16e0*/  @P0 EXIT ;  /* 0x000000000000094d */ /* 0x000fea0003800000 */
[C---:B------:R-:W-:Y:S01]  /*16f0*/  LEA R0, R3.reuse, UR4, 0x3 ;  /* 0x0000000403007c11 */ /* 0x040fe2000f8e18ff */
[----:B0-----:R-:W0:Y:S01]  /*1700*/  LDC.64 R12, c[0x0][0x488] ;  /* 0x00012200ff0c7b82 */ /* 0x001e220000000a00 */
[----:B------:R-:W-:-:S03]  /*1710*/  IADD3 R3, PT, PT, R3, R8, RZ ;  /* 0x0000000803037210 */ /* 0x000fc60007ffe0ff */
        /* <DEDUP_REMOVED lines=9> */
[----:B-1----:R-:W-:Y:S01]  /*17b0*/  IMAD.WIDE.U32 R6, R3, 0x4, R6 ;  /* 0x0000000403067825 */ /* 0x002fe200078e0006 */
        /* <DEDUP_REMOVED lines=10> */
.L_x_570:
        /* <DEDUP_REMOVED lines=10> */
.L_x_7076:


//--------------------- .text._ZN10layer_norm31ln_parallel_residual_bwd_kernelINS_13Kernel_traitsI13__nv_bfloat16S2_S2_S2_fjLj1280ELj1ELj4ELj1ELj16ENS_18Kernel_traits_baseILj1280ES2_S2_S2_S2_fjLj128EEEEELb1ELb1ELb1EEEvNS_9BwdParamsE --------------------------
	.section	.text._ZN10layer_norm31ln_parallel_residual_bwd_kernelINS_13Kernel_traitsI13__nv_bfloat16S2_S2_S2_fjLj1280ELj1ELj4ELj1ELj16ENS_18Kernel_traits_baseILj1280ES2_S2_S2_S2_fjLj128EEEEELb1ELb1ELb1EEEvNS_9BwdParamsE,"ax",@progbits
	.align	128
        .global         _ZN10layer_norm31ln_parallel_residual_bwd_kernelINS_13Kernel_traitsI13__nv_bfloat16S2_S2_S2_fjLj1280ELj1ELj4ELj1ELj16ENS_18Kernel_traits_baseILj1280ES2_S2_S2_S2_fjLj128EEEEELb1ELb1ELb1EEEvNS_9BwdParamsE
        .type           _ZN10layer_norm31ln_parallel_residual_bwd_kernelINS_13Kernel_traitsI13__nv_bfloat16S2_S2_S2_fjLj1280ELj1ELj4ELj1ELj16ENS_18Kernel_traits_baseILj1280ES2_S2_S2_S2_fjLj128EEEEELb1ELb1ELb1EEEvNS_9BwdParamsE,@function
        .size           _ZN10layer_norm31ln_parallel_residual_bwd_kernelINS_13Kernel_traitsI13__nv_bfloat16S2_S2_S2_fjLj1280ELj1ELj4ELj1ELj16ENS_18Kernel_traits_baseILj1280ES2_S2_S2_S2_fjLj128EEEEELb1ELb1ELb1EEEvNS_9BwdParamsE,(.L_x_7077 - _ZN10layer_norm31ln_parallel_residual_bwd_kernelINS_13Kernel_traitsI13__nv_bfloat16S2_S2_S2_fjLj1280ELj1ELj4ELj1ELj16ENS_18Kernel_traits_baseILj1280ES2_S2_S2_S2_fjLj128EEEEELb1ELb1ELb1EEEvNS_9BwdParamsE)
        .other          _ZN10layer_norm31ln_parallel_residual_bwd_kernelINS_13Kernel_traitsI13__nv_bfloat16S2_S2_S2_fjLj1280ELj1ELj4ELj1ELj16ENS_18Kernel_traits_baseILj1280ES2_S2_S2_S2_fjLj128EEEEELb1ELb1ELb1EEEvNS_9BwdParamsE,@"STO_CUDA_ENTRY STV_DEFAULT"
_ZN10layer_norm31ln_parallel_residual_bwd_kernelINS_13Kernel_traitsI13__nv_bfloat16S2_S2_S2_fjLj1280ELj1ELj4ELj1ELj16ENS_18Kernel_traits_baseILj1280ES2_S2_S2_S2_fjLj128EEEEELb1ELb1ELb1EEEvNS_9BwdParamsE:
.text._ZN10layer_norm31ln_parallel_residual_bwd_kernelINS_13Kernel_traitsI13__nv_bfloat16S2_S2_S2_fjLj1280ELj1ELj4ELj1ELj16ENS_18Kernel_traits_baseILj1280ES2_S2_S2_S2_fjLj128EEEEELb1ELb1ELb1EEEvNS_9BwdParamsE:
        /* <DEDUP_REMOVED lines=57> */
[----:B012-4-:R-:W-:Y:S06]  /*0390*/  @P0 BRA `(.L_x_572) ;  /* 0x000000e800640947 */ /* 0x017fec0003800000 */
[----:B------:R-:W0:Y:S01]  /*03a0*/  LDC.64 R2, c[0x0][0x3d0] ;  /* 0x0000f400ff027b82 */ /* 0x000e220000000a00 */
[----:B------:R-:W-:-:S05]  /*03b0*/  LOP3.LUT R4, R28, 0x1f, RZ, 0xc0, !PT ;  /* 0x0000001f1c047812 */ /* 0x000fca00078ec0ff */
[----:B0-----:R-:W-:-:S05]  /*03c0*/  IMAD.WIDE.U32 R2, R4, 0x10, R2 ;  /* 0x0000001004027825 */ /* 0x001fca00078e0002 */
[----:B------:R-:W2:Y:S04]  /*03d0*/  LDG.E.128 R8, desc[UR10][R2.64] ;  /* 0x0000000a02087981 */ /* 0x000ea8000c1e1d00 */
[----:B------:R-:W3:Y:S04]  /*03e0*/  LDG.E.128 R4, desc[UR10][R2.64+0x200] ;  /* 0x0002000a02047981 */ /* 0x000ee8000c1e1d00 */
[----:B------:R-:W4:Y:S04]  /*03f0*/  LDG.E.128 R248, desc[UR10][R2.64+0x400] ;  /* 0x0004000a02f87981 */ /* 0x000f28000c1e1d00 */
[----:B------:R-:W5:Y:S04]  /*0400*/  LDG.E.128 R240, desc[UR10][R2.64+0x600] ;  /* 0x0006000a02f07981 */ /* 0x000f68000c1e1d00 */
[----:B------:R2:W4:Y:S01]  /*0410*/  LDG.E.128 R232, desc[UR10][R2.64+0x800] ;  /* 0x0008000a02e87981 */ /* 0x000522000c1e1d00 */
[----:B------:R-:W-:Y:S01]  /*0420*/  HFMA2 R172, -RZ, RZ, 0, 0 ;  /* 0x00000000ffac7431 */ /* 0x000fe200000001ff */
[----:B------:R-:W-:Y:S01]  /*0430*/  BSSY B1, `(.L_x_573) ;  /* 0x0000e3f000017945 */ /* 0x000fe20003800000 */
        /* <DEDUP_REMOVED lines=24> */
[----:B------:R-:W-:Y:S01]  /*05c0*/  CS2R R156, SRZ ;  /* 0x00000000009c7805 */ /* 0x000fe2000001ff00 */
[----:B------:R-:W-:Y:S01]  /*05d0*/  IMAD.MOV.U32 R158, RZ, RZ, RZ ;  /* 0x000000ffff9e7224 */ /* 0x000fe200078e00ff */
        /* <DEDUP_REMOVED lines=8> */
[----:B------:R-:W-:Y:S01]  /*0660*/  CS2R R12, SRZ ;  /* 0x00000000000c7805 */ /* 0x000fe2000001ff00 */
[C---:B--2---:R-:W-:Y:S01]  /*0670*/  IMAD.U32 R2, R8.reuse, 0x10000, RZ ;  /* 0x0001000008027824 */ /* 0x044fe200078e00ff */
[C---:B------:R-:W-:Y:S02]  /*0680*/  SHF.L.U32 R3, R9.reuse, 0x10, RZ ;  /* 0x0000001009037819 */ /* 0x040fe400000006ff */
[----:B------:R-:W-:Y:S02]  /*0690*/  PRMT R0, R8, 0x7632, R0 ;  /* 0x0000763208007816 */ /* 0x000fe40000000000 */
[----:B------:R0:W-:Y:S01]  /*06a0*/  STL [R1+0x44], R2 ;  /* 0x0000440201007387 */ /* 0x0001e20000100800 */
[----:B------:R-:W-:Y:S02]  /*06b0*/  PRMT R48, R9, 0x7632, R48 ;  /* 0x0000763209307816 */ /* 0x000fe40000000030 */
[----:B------:R-:W-:-:S02]  /*06c0*/  CS2R R8, SRZ ;  /* 0x0000000000087805 */ /* 0x000fc4000001ff00 */
[----:B------:R-:W-:Y:S01]  /*06d0*/  PRMT R49, R10, 0x7632, R49 ;  /* 0x000076320a317816 */ /* 0x000fe20000000031 */
[----:B------:R1:W-:Y:S01]  /*06e0*/  STL [R1+0x3c], R3 ;  /* 0x00003c0301007387 */ /* 0x0003e20000100800 */
[----:B------:R-:W-:Y:S01]  /*06f0*/  IMAD.U32 R59, R0, 0x10000, RZ ;  /* 0x00010000003b7824 */ /* 0x000fe200078e00ff */
[----:B------:R-:W-:Y:S01]  /*0700*/  SHF.L.U32 R48, R48, 0x10, RZ ;  /* 0x0000001030307819 */ /* 0x000fe200000006ff */
[----:B-----5:R-:W-:Y:S01]  /*0710*/  IMAD.U32 R246, R240, 0x10000, RZ ;  /* 0x00010000f0f67824 */ /* 0x020fe200078e00ff */
[----:B------:R-:W-:Y:S01]  /*0720*/  PRMT R50, R11, 0x7632, R50 ;  /* 0x000076320b327816 */ /* 0x000fe20000000032 */
[----:B------:R-:W-:Y:S01]  /*0730*/  IMAD.U32 R0, R49, 0x10000, RZ ;  /* 0x0001000031007824 */ /* 0x000fe200078e00ff */
[----:B---3--:R-:W-:Y:S01]  /*0740*/  PRMT R51, R4, 0x7632, R51 ;  /* 0x0000763204337816 */ /* 0x008fe20000000033 */
[----:B0-----:R-:W-:Y:S01]  /*0750*/  IMAD.U32 R2, R10, 0x10000, RZ ;  /* 0x000100000a027824 */ /* 0x001fe200078e00ff */
[----:B------:R-:W-:Y:S01]  /*0760*/  PRMT R52, R5, 0x7632, R52 ;  /* 0x0000763205347816 */ /* 0x000fe20000000034 */
[----:B----4-:R-:W-:Y:S01]  /*0770*/  IMAD.U32 R238, R232, 0x10000, RZ ;  /* 0x00010000e8ee7824 */ /* 0x010fe200078e00ff */
[----:B-1----:R-:W-:-:S02]  /*0780*/  SHF.L.U32 R3, R11, 0x10, RZ ;  /* 0x000000100b037819 */ /* 0x002fc400000006ff */
[----:B------:R-:W-:Y:S01]  /*0790*/  CS2R R10, SRZ ;  /* 0x00000000000a7805 */ /* 0x000fe2000001ff00 */
[----:B------:R0:W-:Y:S01]  /*07a0*/  STL [R1+0x34], R2 ;  /* 0x0000340201007387 */ /* 0x0001e20000100800 */
[----:B------:R-:W-:Y:S02]  /*07b0*/  SHF.L.U32 R49, R50, 0x10, RZ ;  /* 0x0000001032317819 */ /* 0x000fe400000006ff */
[----:B------:R-:W-:Y:S01]  /*07c0*/  PRMT R53, R6, 0x7632, R53 ;  /* 0x0000763206357816 */ /* 0x000fe20000000035 */
[----:B------:R1:W-:Y:S01]  /*07d0*/  STL [R1+0x2c], R3 ;  /* 0x00002c0301007387 */ /* 0x0003e20000100800 */
[----:B------:R-:W-:Y:S02]  /*07e0*/  PRMT R54, R7, 0x7632, R54 ;  /* 0x0000763207367816 */ /* 0x000fe40000000036 */
[----:B------:R-:W-:Y:S02]  /*07f0*/  PRMT R55, R248, 0x7632, R55 ;  /* 0x00007632f8377816 */ /* 0x000fe40000000037 */
[C---:B------:R-:W-:Y:S01]  /*0800*/  PRMT R56, R249.reuse, 0x7632, R56 ;  /* 0x00007632f9387816 */ /* 0x040fe20000000038 */
[----:B0-----:R-:W-:Y:S01]  /*0810*/  IMAD.U32 R2, R4, 0x10000, RZ ;  /* 0x0001000004027824 */ /* 0x001fe200078e00ff */
[----:B------:R-:W-:-:S02]  /*0820*/  SHF.L.U32 R252, R249, 0x10, RZ ;  /* 0x00000010f9fc7819 */ /* 0x000fc400000006ff */
[----:B------:R-:W-:Y:S02]  /*0830*/  PRMT R57, R241, 0x7632, R57 ;  /* 0x00007632f1397816 */ /* 0x000fe40000000039 */
[----:B-1----:R-:W-:Y:S01]  /*0840*/  SHF.L.U32 R3, R5, 0x10, RZ ;  /* 0x0000001005037819 */ /* 0x002fe200000006ff */
[----:B------:R0:W-:Y:S01]  /*0850*/  STL [R1+0x24], R2 ;  /* 0x0000240201007387 */ /* 0x0001e20000100800 */
[----:B------:R-:W-:Y:S02]  /*0860*/  SHF.L.U32 R244, R241, 0x10, RZ ;  /* 0x00000010f1f47819 */ /* 0x000fe400000006ff */
[----:B------:R-:W-:Y:S02]  /*0870*/  CS2R R4, SRZ ;  /* 0x0000000000047805 */ /* 0x000fe4000001ff00 */
[C---:B------:R-:W-:Y:S01]  /*0880*/  PRMT R58, R233.reuse, 0x7632, R58 ;  /* 0x00007632e93a7816 */ /* 0x040fe2000000003a */
[----:B------:R1:W-:Y:S01]  /*0890*/  STL [R1+0x1c], R3 ;  /* 0x00001c0301007387 */ /* 0x0003e20000100800 */
[----:B------:R-:W-:-:S02]  /*08a0*/  SHF.L.U32 R236, R233, 0x10, RZ ;  /* 0x00000010e9ec7819 */ /* 0x000fc400000006ff */
[C---:B------:R-:W-:Y:S01]  /*08b0*/  PRMT R249, R250.reuse, 0x7632, R249 ;  /* 0x00007632faf97816 */ /* 0x040fe200000000f9 */
[----:B------:R-:W-:Y:S01]  /*08c0*/  IMAD.U32 R250, R250, 0x10000, RZ ;  /* 0x00010000fafa7824 */ /* 0x000fe200078e00ff */
[----:B------:R-:W-:Y:S01]  /*08d0*/  PRMT R245, R240, 0x7632, R245 ;  /* 0x00007632f0f57816 */ /* 0x000fe200000000f5 */
[----:B0-----:R-:W-:Y:S01]  /*08e0*/  IMAD.U32 R2, R6, 0x10000, RZ ;  /* 0x0001000006027824 */ /* 0x001fe200078e00ff */
[C---:B------:R-:W-:Y:S01]  /*08f0*/  PRMT R241, R242.reuse, 0x7632, R241 ;  /* 0x00007632f2f17816 */ /* 0x040fe200000000f1 */
[----:B------:R-:W-:Y:S01]  /*0900*/  IMAD.U32 R242, R242, 0x10000, RZ ;  /* 0x00010000f2f27824 */ /* 0x000fe200078e00ff */
[----:B------:R-:W-:Y:S01]  /*0910*/  PRMT R237, R232, 0x7632, R237 ;  /* 0x00007632e8ed7816 */ /* 0x000fe200000000ed */
[----:B------:R-:W-:Y:S01]  /*0920*/  IMAD.U32 R249, R249, 0x10000, RZ ;  /* 0x00010000f9f97824 */ /* 0x000fe200078e00ff */
[----:B-1----:R-:W-:Y:S01]  /*0930*/  SHF.L.U32 R3, R7, 0x10, RZ ;  /* 0x0000001007037819 */ /* 0x002fe200000006ff */
[----:B------:R0:W-:Y:S01]  /*0940*/  STL [R1+0x14], R2 ;  /* 0x0000140201007387 */ /* 0x0001e20000100800 */
[C---:B------:R-:W-:Y:S01]  /*0950*/  PRMT R233, R234.reuse, 0x7632, R233 ;  /* 0x00007632eae97816 */ /* 0x040fe200000000e9 */
[----:B------:R-:W-:Y:S01]  /*0960*/  IMAD.U32 R234, R234, 0x10000, RZ ;  /* 0x00010000eaea7824 */ /* 0x000fe200078e00ff */
[----:B------:R-:W-:Y:S01]  /*0970*/  PRMT R247, R251, 0x7632, R247 ;  /* 0x00007632fbf77816 */ /* 0x000fe200000000f7 */
[----:B------:R-:W-:Y:S01]  /*0980*/  STL [R1+0xc], R3 ;  /* 0x00000c0301007387 */ /* 0x000fe20000100800 */
[----:B------:R-:W-:-:S02]  /*0990*/  PRMT R239, R243, 0x7632, R239 ;  /* 0x00007632f3ef7816 */ /* 0x000fc400000000ef */
[----:B------:R-:W-:Y:S02]  /*09a0*/  CS2R R6, SRZ ;  /* 0x0000000000067805 */ /* 0x000fe4000001ff00 */
[----:B------:R-:W-:Y:S01]  /*09b0*/  PRMT R231, R235, 0x7632, R231 ;  /* 0x00007632ebe77816 */ /* 0x000fe200000000e7 */
[----:B------:R-:W-:Y:S01]  /*09c0*/  IMAD.U32 R245, R245, 0x10000, RZ ;  /* 0x00010000f5f57824 */ /* 0x000fe200078e00ff */
[----:B------:R-:W-:Y:S01]  /*09d0*/  SHF.L.U32 R240, R243, 0x10, RZ ;  /* 0x00000010f3f07819 */ /* 0x000fe200000006ff */
[----:B0-----:R-:W-:Y:S01]  /*09e0*/  IMAD.U32 R2, R248, 0x10000, RZ ;  /* 0x00010000f8027824 */ /* 0x001fe200078e00ff */
[----:B------:R-:W-:Y:S01]  /*09f0*/  SHF.L.U32 R248, R251, 0x10, RZ ;  /* 0x00000010fbf87819 */ /* 0x000fe200000006ff */
[----:B------:R-:W-:Y:S01]  /*0a00*/  IMAD.U32 R241, R241, 0x10000, RZ ;  /* 0x00010000f1f17824 */ /* 0x000fe200078e00ff */
[----:B------:R-:W-:Y:S01]  /*0a10*/  SHF.L.U32 R232, R235, 0x10, RZ ;  /* 0x00000010ebe87819 */ /* 0x000fe200000006ff */
[----:B------:R-:W-:Y:S01]  /*0a20*/  IMAD.U32 R237, R237, 0x10000, RZ ;  /* 0x00010000eded7824 */ /* 0x000fe200078e00ff */
[----:B------:R0:W-:Y:S01]  /*0a30*/  STL [R1+0x4], R2 ;  /* 0x0000040201007387 */ /* 0x0001e20000100800 */
[----:B------:R-:W-:Y:S01]  /*0a40*/  SHF.L.U32 R251, R56, 0x10, RZ ;  /* 0x0000001038fb7819 */ /* 0x000fe200000006ff */
[----:B------:R-:W-:Y:S01]  /*0a50*/  IMAD.U32 R233, R233, 0x10000, RZ ;  /* 0x00010000e9e97824 */ /* 0x000fe200078e00ff */
[----:B------:R-:W-:Y:S01]  /*0a60*/  SHF.L.U32 R247, R247, 0x10, RZ ;  /* 0x00000010f7f77819 */ /* 0x000fe200000006ff */
[----:B------:R-:W-:Y:S01]  /*0a70*/  STL [R1+0x40], R59 ;  /* 0x0000403b01007387 */ /* 0x000fe20000100800 */
[----:B------:R-:W-:-:S02]  /*0a80*/  SHF.L.U32 R243, R57, 0x10, RZ ;  /* 0x0000001039f37819 */ /* 0x000fc400000006ff */
[----:B------:R-:W-:Y:S01]  /*0a90*/  SHF.L.U32 R239, R239, 0x10, RZ ;  /* 0x00000010efef7819 */ /* 0x000fe200000006ff */
[----:B------:R1:W-:Y:S01]  /*0aa0*/  STL [R1+0x38], R48 ;  /* 0x0000383001007387 */ /* 0x0003e20000100800 */
[----:B------:R-:W-:Y:S02]  /*0ab0*/  SHF.L.U32 R235, R58, 0x10, RZ ;  /* 0x000000103aeb7819 */ /* 0x000fe400000006ff */
[----:B0-----:R-:W-:Y:S02]  /*0ac0*/  CS2R R2, SRZ ;  /* 0x0000000000027805 */ /* 0x001fe4000001ff00 */
[----:B------:R-:W-:Y:S01]  /*0ad0*/  SHF.L.U32 R231, R231, 0x10, RZ ;  /* 0x00000010e7e77819 */ /* 0x000fe200000006ff */
[----:B------:R0:W-:Y:S04]  /*0ae0*/  STL [R1+0x30], R0 ;  /* 0x0000300001007387 */ /* 0x0001e80000100800 */
[----:B------:R2:W-:Y:S01]  /*0af0*/  STL [R1+0x28], R49 ;  /* 0x0000283101007387 */ /* 0x0005e20000100800 */
[----:B-1----:R-:W-:Y:S01]  /*0b00*/  IMAD.U32 R48, R51, 0x10000, RZ ;  /* 0x0001000033307824 */ /* 0x002fe200078e00ff */
[----:B0-----:R-:W-:-:S04]  /*0b10*/  SHF.L.U32 R0, R52, 0x10, RZ ;  /* 0x0000001034007819 */ /* 0x001fc800000006ff */
[----:B------:R0:W-:Y:S01]  /*0b20*/  STL [R1+0x20], R48 ;  /* 0x0000203001007387 */ /* 0x0001e20000100800 */
[----:B--2---:R-:W-:-:S03]  /*0b30*/  IMAD.U32 R49, R53, 0x10000, RZ ;  /* 0x0001000035317824 */ /* 0x004fc600078e00ff */
[----:B------:R1:W-:Y:S04]  /*0b40*/  STL [R1+0x18], R0 ;  /* 0x0000180001007387 */ /* 0x0003e80000100800 */
[----:B------:R2:W-:Y:S01]  /*0b50*/  STL [R1+0x10], R49 ;  /* 0x0000103101007387 */ /* 0x0005e20000100800 */
[----:B0-----:R-:W-:Y:S01]  /*0b60*/  SHF.L.U32 R48, R54, 0x10, RZ ;  /* 0x0000001036307819 */ /* 0x001fe200000006ff */
[----:B-1----:R-:W-:-:S04]  /*0b70*/  IMAD.U32 R0, R55, 0x10000, RZ ;  /* 0x0001000037007824 */ /* 0x002fc800078e00ff */
[----:B------:R2:W-:Y:S04]  /*0b80*/  STL [R1+0x8], R48 ;  /* 0x0000083001007387 */ /* 0x0005e80000100800 */
[----:B------:R2:W-:Y:S02]  /*0b90*/  STL [R1], R0 ;  /* 0x0000000001007387 */ /* 0x0005e40000100800 */
.L_x_615:
[----:B------:R-:W0:Y:S01]  /*0ba0*/  S2R R76, SR_TID.X ;  /* 0x00000000004c7919 */ /* 0x000e220000002100 */
[----:B------:R-:W1:Y:S01]  /*0bb0*/  LDC.64 R100, c[0x0][0x3a8] ;  /* 0x0000ea00ff647b82 */ /* 0x000e620000000a00 */
[----:B--2---:R-:W-:Y:S01]  /*0bc0*/  IMAD R0, R159, UR12, RZ ;  /* 0x0000000c9f007c24 */ /* 0x004fe2000f8e02ff */
[----:B------:R-:W2:Y:S04]  /*0bd0*/  LDL R218, [R1+0x40] ;  /* 0x0000400001da7983 */ /* 0x000ea80000100800 */
[----:B------:R-:W-:Y:S01]  /*0be0*/  SHF.R.S32.HI R77, RZ, 0x1f, R0 ;  /* 0x0000001fff4d7819 */ /* 0x000fe20000011400 */
[----:B------:R-:W3:Y:S01]  /*0bf0*/  LDL R221, [R1+0x34] ;  /* 0x0000340001dd7983 */ /* 0x000ee20000100800 */
[----:B------:R-:W4:Y:S02]  /*0c00*/  LDC.64 R112, c[0x0][0x428] ;  /* 0x00010a00ff707b82 */ /* 0x000f240000000a00 */
[----:B------:R-:W-:Y:S01]  /*0c10*/  LEA.HI R77, R77, R0, RZ, 0x3 ;  /* 0x000000004d4d7211 */ /* 0x000fe200078f18ff */
[----:B------:R-:W3:Y:S05]  /*0c20*/  LDL R220, [R1+0x2c] ;  /* 0x00002c0001dc7983 */ /* 0x000eea0000100800 */
[----:B------:R-:W4:Y:S01]  /*0c30*/  LDC.64 R160, c[0x0][0x3c8] ;  /* 0x0000f200ffa07b82 */ /* 0x000f220000000a00 */
[----:B------:R-:W-:-:S07]  /*0c40*/  ISETP.NE.U32.AND P0, PT, RZ, UR14, PT ;  /* 0x0000000eff007c0c */ /* 0x000fce000bf05070 */
[----:B------:R-:W4:Y:S01]  /*0c50*/  LDC.64 R104, c[0x0][0x3c0] ;  /* 0x0000f000ff687b82 */ /* 0x000f220000000a00 */
[----:B0-----:R-:W-:-:S07]  /*0c60*/  LOP3.LUT R76, R76, 0x1f, RZ, 0xc0, !PT ;  /* 0x0000001f4c4c7812 */ /* 0x001fce00078ec0ff */
[----:B------:R-:W0:Y:S01]  /*0c70*/  LDC.64 R216, c[0x0][0x3b0] ;  /* 0x0000ec00ffd87b82 */ /* 0x000e220000000a00 */
[----:B------:R-:W-:-:S05]  /*0c80*/  LEA.HI.SX32 R178, R77, R76, 0x1d ;  /* 0x0000004c4db27211 */ /* 0x000fca00078feaff */
[----:B-1----:R-:W-:-:S04]  /*0c90*/  IMAD.WIDE.U32 R76, R178, 0x10, R100 ;  /* 0x00000010b24c7825 */ /* 0x002fc800078e0064 */
[C---:B----4-:R-:W-:Y:S02]  /*0ca0*/  IMAD.WIDE.U32 R80, R178.reuse, 0x10, R112 ;  /* 0x00000010b2507825 */ /* 0x050fe400078e0070 */
[----:B------:R-:W4:Y:S04]  /*0cb0*/  LDG.E.128 R76, desc[UR10][R76.64] ;  /* 0x0000000a4c4c7981 */ /* 0x000f28000c1e1d00 */
[----:B------:R-:W2:Y:S01]  /*0cc0*/  LDG.E.128 R80, desc[UR10][R80.64] ;  /* 0x0000000a50507981 */ /* 0x000ea2000c1e1d00 */
[C---:B------:R-:W-:Y:S01]  /*0cd0*/  IADD3 R176, PT, PT, R178.reuse, 0x40, RZ ;  /* 0x00000040b2b07810 */ /* 0x040fe20007ffe0ff */
[C---:B------:R-:W-:Y:S02]  /*0ce0*/  VIADD R177, R178.reuse, 0x20 ;  /* 0x00000020b2b17836 */ /* 0x040fe40000000000 */
[----:B------:R-:W-:-:S02]  /*0cf0*/  VIADD R174, R178, 0x60 ;  /* 0x00000060b2ae7836 */ /* 0x000fc40000000000 */
[----:B------:R-:W-:-:S04]  /*0d00*/  IMAD.WIDE.U32 R84, R177, 0x10, R100 ;  /* 0x00000010b1547825 */ /* 0x000fc800078e0064 */
[----:B------:R-:W-:Y:S02]  /*0d10*/  IMAD.WIDE.U32 R88, R177, 0x10, R112 ;  /* 0x00000010b1587825 */ /* 0x000fe400078e0070 */
[----:B------:R-:W3:Y:S02]  /*0d20*/  LDG.E.128 R84, desc[UR10][R84.64] ;  /* 0x0000000a54547981 */ /* 0x000ee4000c1e1d00 */
[----:B------:R-:W-:Y:S02]  /*0d30*/  IMAD.WIDE.U32 R92, R176, 0x10, R100 ;  /* 0x00000010b05c7825 */ /* 0x000fe400078e0064 */
[----:B------:R-:W3:Y:S02]  /*0d40*/  LDG.E.128 R88, desc[UR10][R88.64] ;  /* 0x0000000a58587981 */ /* 0x000ee4000c1e1d00 */
[----:B------:R-:W-:Y:S02]  /*0d50*/  IMAD.WIDE.U32 R108, R174, 0x10, R112 ;  /* 0x00000010ae6c7825 */ /* 0x000fe400078e0070 */
[----:B------:R-:W3:Y:S04]  /*0d60*/  LDG.E.128 R92, desc[UR10][R92.64] ;  /* 0x0000000a5c5c7981 */ /* 0x000ee8000c1e1d00 */
[----:B------:R-:W3:Y:S01]  /*0d70*/  LDG.E.128 R108, desc[UR10][R108.64] ;  /* 0x0000000a6c6c7981 */ /* 0x000ee2000c1e1d00 */
[----:B------:R-:W-:Y:S01]  /*0d80*/  IMAD.WIDE R160, R159, 0x4, R160 ;  /* 0x000000049fa07825 */ /* 0x000fe200078e02a0 */
[----:B------:R-:W-:-:S04]  /*0d90*/  ISETP.NE.AND.EX P0, PT, RZ, UR15, PT, P0 ;  /* 0x0000000fff007c0c */ /* 0x000fc8000bf05300 */
[----:B------:R1:W3:Y:S09]  /*0da0*/  LDG.E R175, desc[UR10][R160.64] ;  /* 0x0000000aa0af7981 */ /* 0x0002f2000c1e1900 */
[----:B------:R-:W0:Y:S08]  /*0db0*/  @P0 LDC.64 R162, c[0x0][0x3b8] ;  /* 0x0000ee00ffa20b82 */ /* 0x000e300000000a00 */
[----:B-1----:R-:W1:Y:S08]  /*0dc0*/  LDC.64 R160, c[0x0][0x438] ;  /* 0x00010e00ffa07b82 */ /* 0x002e700000000a00 */
[----:B------:R-:W0:Y:S08]  /*0dd0*/  @P0 LDC.64 R168, c[0x0][0x3b8] ;  /* 0x0000ee00ffa80b82 */ /* 0x000e300000000a00 */
[----:B------:R-:W0:Y:S01]  /*0de0*/  @P0 LDC.64 R170, c[0x0][0x3b8] ;  /* 0x0000ee00ffaa0b82 */ /* 0x000e220000000a00 */
[----:B-1----:R-:W-:-:S07]  /*0df0*/  ISETP.NE.U32.AND P1, PT, R160, RZ, PT ;  /* 0x000000ffa000720c */ /* 0x002fce0003f25070 */
[----:B------:R-:W1:Y:S01]  /*0e00*/  @P0 LDC.64 R164, c[0x0][0x3b8] ;  /* 0x0000ee00ffa40b82 */ /* 0x000e620000000a00 */
[----:B------:R-:W-:Y:S01]  /*0e10*/  ISETP.NE.AND.EX P1, PT, R161, RZ, PT, P1 ;  /* 0x000000ffa100720c */ /* 0x000fe20003f25310 */
[----:B0-----:R-:W-:-:S04]  /*0e20*/  @P0 IMAD.WIDE.U32 R162, R178, 0x8, R162 ;  /* 0x00000008b2a20825 */ /* 0x001fc800078e00a2 */
[----:B------:R-:W-:Y:S01]  /*0e30*/  @P0 IMAD.WIDE.U32 R168, R174, 0x8, R168 ;  /* 0x00000008aea80825 */ /* 0x000fe200078e00a8 */
[----:B------:R-:W5:Y:S01]  /*0e40*/  @P0 LDG.E.64 R146, desc[UR10][R162.64] ;  /* 0x0000000aa2920981 */ /* 0x000f62000c1e1b00 */
[----:B------:R-:W-:Y:S01]  /*0e50*/  IADD3 R173, PT, PT, R178, 0x80, RZ ;  /* 0x00000080b2ad7810 */ /* 0x000fe20007ffe0ff */
[----:B------:R-:W0:Y:S02]  /*0e60*/  @P0 LDC.64 R166, c[0x0][0x3b8] ;  /* 0x0000ee00ffa60b82 */ /* 0x000e240000000a00 */
[----:B------:R-:W5:Y:S01]  /*0e70*/  @P0 LDG.E.64 R152, desc[UR10][R168.64] ;  /* 0x0000000aa8980981 */ /* 0x000f62000c1e1b00 */
[----:B------:R-:W-:-:S04]  /*0e80*/  IMAD.WIDE R104, R159, 0x4, R104 ;  /* 0x000000049f687825 */ /* 0x000fc800078e0268 */
[--C-:B------:R-:W-:Y:S01]  /*0e90*/  IMAD.WIDE.U32 R96, R174, 0x10, R100.reuse ;  /* 0x00000010ae607825 */ /* 0x100fe200078e0064 */
[----:B------:R1:W3:Y:S03]  /*0ea0*/  LDG.E R0, desc[UR10][R104.64] ;  /* 0x0000000a68007981 */ /* 0x0002e6000c1e1900 */
[----:B------:R-:W-:Y:S02]  /*0eb0*/  IMAD.WIDE.U32 R100, R173, 0x10, R100 ;  /* 0x00000010ad647825 */ /* 0x000fe400078e0064 */
[----:B------:R-:W3:Y:S04]  /*0ec0*/  LDG.E.128 R96, desc[UR10][R96.64] ;  /* 0x0000000a60607981 */ /* 0x000ee8000c1e1d00 */
[----:B------:R-:W3:Y:S01]  /*0ed0*/  LDG.E.128 R100, desc[UR10][R100.64] ;  /* 0x0000000a64647981 */ /* 0x000ee2000c1e1d00 */
[----:B------:R-:W-:-:S04]  /*0ee0*/  @P0 IMAD.WIDE.U32 R170, R176, 0x8, R170 ;  /* 0x00000008b0aa0825 */ /* 0x000fc800078e00aa */
[----:B-1----:R-:W-:Y:S01]  /*0ef0*/  @P0 IMAD.WIDE.U32 R164, R173, 0x8, R164 ;  /* 0x00000008ada40825 */ /* 0x002fe200078e00a4 */
[----:B------:R3:W5:Y:S04]  /*0f00*/  @P0 LDG.E.64 R150, desc[UR10][R170.64] ;  /* 0x0000000aaa960981 */ /* 0x000768000c1e1b00 */
[----:B------:R1:W5:Y:S01]  /*0f10*/  @P0 LDG.E.64 R154, desc[UR10][R164.64] ;  /* 0x0000000aa49a0981 */ /* 0x000362000c1e1b00 */
[----:B------:R-:W-:-:S06]  /*0f20*/  IMAD.WIDE.U32 R104, R176, 0x10, R112 ;  /* 0x00000010b0687825 */ /* 0x000fcc00078e0070 */
[----:B------:R-:W3:Y:S01]  /*0f30*/  LDG.E.128 R104, desc[UR10][R104.64] ;  /* 0x0000000a68687981 */ /* 0x000ee2000c1e1d00 */
[----:B------:R-:W-:-:S06]  /*0f40*/  IMAD.WIDE.U32 R112, R173, 0x10, R112 ;  /* 0x00000010ad707825 */ /* 0x000fcc00078e0070 */
[----:B------:R-:W3:Y:S01]  /*0f50*/  LDG.E.128 R112, desc[UR10][R112.64] ;  /* 0x0000000a70707981 */ /* 0x000ee2000c1e1d00 */
[C---:B----4-:R-:W-:Y:S01]  /*0f60*/  PRMT R179, R76.reuse, 0x7632, R179 ;  /* 0x000076324cb37816 */ /* 0x050fe200000000b3 */
[----:B------:R-:W-:Y:S01]  /*0f70*/  IMAD.U32 R181, R76, 0x10000, RZ ;  /* 0x000100004cb57824 */ /* 0x000fe200078e00ff */
[C---:B------:R-:W-:Y:S02]  /*0f80*/  PRMT R169, R77.reuse, 0x7632, R169 ;  /* 0x000076324da97816 */ /* 0x040fe400000000a9 */
[----:B------:R-:W-:Y:S01]  /*0f90*/  SHF.L.U32 R182, R77, 0x10, RZ ;  /* 0x000000104db67819 */ /* 0x000fe200000006ff */
[C---:B--2---:R-:W-:Y:S01]  /*0fa0*/  IMAD.U32 R211, R82.reuse, 0x10000, RZ ;  /* 0x0001000052d37824 */ /* 0x044fe200078e00ff */
[----:B------:R-:W-:Y:S01]  /*0fb0*/  PRMT R162, R82, 0x7632, R162 ;  /* 0x0000763252a27816 */ /* 0x000fe200000000a2 */
[----:B------:R-:W2:Y:S01]  /*0fc0*/  @P1 LDC.64 R76, c[0x0][0x438] ;  /* 0x00010e00ff4c1b82 */ /* 0x000ea20000000a00 */
[C---:B------:R-:W-:Y:S02]  /*0fd0*/  PRMT R197, R83.reuse, 0x7632, R197 ;  /* 0x0000763253c57816 */ /* 0x040fe400000000c5 */
[----:B------:R-:W-:-:S05]  /*0fe0*/  SHF.L.U32 R214, R83, 0x10, RZ ;  /* 0x0000001053d67819 */ /* 0x000fca00000006ff */
[----:B------:R-:W4:Y:S01]  /*0ff0*/  @P1 LDC.64 R82, c[0x0][0x438] ;  /* 0x00010e00ff521b82 */ /* 0x000f220000000a00 */
[C---:B---3--:R-:W-:Y:S01]  /*1000*/  PRMT R171, R86.reuse, 0x7632, R171 ;  /* 0x0000763256ab7816 */ /* 0x048fe200000000ab */
[C---:B------:R-:W-:Y:S01]  /*1010*/  IMAD.U32 R206, R87.reuse, 0x10000, RZ ;  /* 0x0001000057ce7824 */ /* 0x040fe200078e00ff */
[----:B------:R-:W-:Y:S02]  /*1020*/  SHF.L.U32 R205, R86, 0x10, RZ ;  /* 0x0000001056cd7819 */ /* 0x000fe400000006ff */
[----:B-1----:R-:W-:Y:S01]  /*1030*/  PRMT R164, R87, 0x7632, R164 ;  /* 0x0000763257a47816 */ /* 0x002fe200000000a4 */
[----:B------:R-:W-:Y:S01]  /*1040*/  IMAD.WIDE.U32 R86, R174, 0x8, R216 ;  /* 0x00000008ae567825 */ /* 0x000fe200078e00d8 */
[C---:B------:R-:W-:Y:S02]  /*1050*/  PRMT R199, R88.reuse, 0x7632, R199 ;  /* 0x0000763258c77816 */ /* 0x040fe400000000c7 */
[----:B------:R-:W-:Y:S01]  /*1060*/  SHF.L.U32 R203, R88, 0x10, RZ ;  /* 0x0000001058cb7819 */ /* 0x000fe200000006ff */
[----:B------:R-:W-:Y:S01]  /*1070*/  IMAD.U32 R193, R93, 0x10000, RZ ;  /* 0x000100005dc17824 */ /* 0x000fe200078e00ff */
[C---:B------:R-:W-:Y:S01]  /*1080*/  PRMT R208, R89.reuse, 0x7632, R208 ;  /* 0x0000763259d07816 */ /* 0x040fe200000000d0 */
[----:B--2---:R-:W-:Y:S01]  /*1090*/  @P1 IMAD.WIDE.U32 R76, R178, 0x10, R76 ;  /* 0x00000010b24c1825 */ /* 0x004fe200078e004c */
[----:B------:R-:W-:-:S02]  /*10a0*/  SHF.L.U32 R204, R89, 0x10, RZ ;  /* 0x0000001059cc7819 */ /* 0x000fc400000006ff */
[----:B------:R-:W-:Y:S01]  /*10b0*/  PRMT R185, R92, 0x7632, R185 ;  /* 0x000076325cb97816 */ /* 0x000fe200000000b9 */
[----:B----4-:R-:W-:Y:S01]  /*10c0*/  @P1 IMAD.WIDE.U32 R82, R174, 0x10, R82 ;  /* 0x00000010ae521825 */ /* 0x010fe200078e0052 */
[----:B------:R-:W-:Y:S01]  /*10d0*/  SHF.L.U32 R194, R92, 0x10, RZ ;  /* 0x000000105cc27819 */ /* 0x000fe200000006ff */
[----:B------:R1:W5:Y:S01]  /*10e0*/  @P1 LDG.E.128 R64, desc[UR10][R76.64] ;  /* 0x0000000a4c401981 */ /* 0x000362000c1e1d00 */
[----:B------:R-:W-:Y:S01]  /*10f0*/  PRMT R184, R93, 0x7632, R184 ;  /* 0x000076325db87816 */ /* 0x000fe200000000b8 */
[--C-:B------:R-:W-:Y:S02]  /*1100*/  IMAD.WIDE.U32 R92, R177, 0x8, R216.reuse ;  /* 0x00000008b15c7825 */ /* 0x100fe400078e00d8 */
[----:B------:R2:W5:Y:S02]  /*1110*/  @P1 LDG.E.128 R52, desc[UR10][R82.64] ;  /* 0x0000000a52341981 */ /* 0x000564000c1e1d00 */
[----:B------:R-:W-:Y:S01]  /*1120*/  IMAD.WIDE.U32 R88, R176, 0x8, R216 ;  /* 0x00000008b0587825 */ /* 0x000fe200078e00d8 */
[----:B------:R-:W-:-:S02]  /*1130*/  PRMT R223, R110, 0x7632, R223 ;  /* 0x000076326edf7816 */ /* 0x000fc400000000df */
[----:B------:R-:W-:Y:S01]  /*1140*/  SHF.L.U32 R222, R110, 0x10, RZ ;  /* 0x000000106ede7819 */ /* 0x000fe200000006ff */
[--C-:B-1----:R-:W-:Y:S01]  /*1150*/  IMAD.WIDE.U32 R76, R178, 0x8, R216.reuse ;  /* 0x00000008b24c7825 */ /* 0x102fe200078e00d8 */
[----:B------:R-:W3:Y:S03]  /*1160*/  LDL R110, [R1+0x38] ;  /* 0x00003800016e7983 */ /* 0x000ee60000100800 */
[----:B--2---:R-:W-:Y:S01]  /*1170*/  IMAD.WIDE.U32 R82, R173, 0x8, R216 ;  /* 0x00000008ad527825 */ /* 0x004fe200078e00d8 */
[C---:B------:R-:W-:Y:S01]  /*1180*/  PRMT R168, R78.reuse, 0x7632, R168 ;  /* 0x000076324ea87816 */ /* 0x040fe200000000a8 */
[----:B------:R-:W2:Y:S01]  /*1190*/  LDL R216, [R1+0x3c] ;  /* 0x00003c0001d87983 */ /* 0x000ea20000100800 */
[C---:B------:R-:W-:Y:S01]  /*11a0*/  PRMT R180, R79.reuse, 0x7632, R180 ;  /* 0x000076324fb47816 */ /* 0x040fe200000000b4 */
[----:B------:R-:W-:Y:S01]  /*11b0*/  IMAD.U32 R209, R78, 0x10000, RZ ;  /* 0x000100004ed17824 */ /* 0x000fe200078e00ff */
[----:B------:R-:W-:Y:S01]  /*11c0*/  SHF.L.U32 R212, R79, 0x10, RZ ;  /* 0x000000104fd47819 */ /* 0x000fe200000006ff */
[----:B0-----:R-:W-:Y:S01]  /*11d0*/  @P0 IMAD.WIDE.U32 R166, R177, 0x8, R166 ;  /* 0x00000008b1a60825 */ /* 0x001fe200078e00a6 */
[----:B------:R-:W0:Y:S01]  /*11e0*/  @P1 LDC.64 R78, c[0x0][0x438] ;  /* 0x00010e00ff4e1b82 */ /* 0x000e220000000a00 */
[----:B------:R-:W-:-:S02]  /*11f0*/  PRMT R165, R80, 0x7632, R165 ;  /* 0x0000763250a57816 */ /* 0x000fc400000000a5 */
[C---:B------:R-:W-:Y:S01]  /*1200*/  PRMT R163, R81.reuse, 0x7632, R163 ;  /* 0x0000763251a37816 */ /* 0x040fe200000000a3 */
[----:B------:R1:W5:Y:S01]  /*1210*/  @P0 LDG.E.64 R148, desc[UR10][R166.64] ;  /* 0x0000000aa6940981 */ /* 0x000362000c1e1b00 */
[----:B------:R-:W-:Y:S02]  /*1220*/  SHF.L.U32 R210, R81, 0x10, RZ ;  /* 0x0000001051d27819 */ /* 0x000fe400000006ff */
[----:B------:R-:W-:Y:S01]  /*1230*/  ISETP.NE.AND P3, PT, RZ, UR7, PT ;  /* 0x00000007ff007c0c */ /* 0x000fe2000bf65270 */
[C---:B------:R-:W-:Y:S01]  /*1240*/  IMAD.U32 R201, R84.reuse, 0x10000, RZ ;  /* 0x0001000054c97824 */ /* 0x040fe200078e00ff */
[----:B------:R-:W-:Y:S01]  /*1250*/  PRMT R170, R84, 0x7632, R170 ;  /* 0x0000763254aa7816 */ /* 0x000fe200000000aa */
[C---:B------:R-:W-:Y:S01]  /*1260*/  IMAD.U32 R207, R90.reuse, 0x10000, RZ ;  /* 0x000100005acf7824 */ /* 0x040fe200078e00ff */
[C---:B------:R-:W-:Y:S02]  /*1270*/  SHF.L.U32 R202, R85.reuse, 0x10, RZ ;  /* 0x0000001055ca7819 */ /* 0x040fe400000006ff */
[----:B------:R-:W-:Y:S01]  /*1280*/  PRMT R229, R90, 0x7632, R229 ;  /* 0x000076325ae57816 */ /* 0x000fe200000000e5 */
[----:B-1----:R-:W-:Y:S01]  /*1290*/  IMAD.U32 R167, R80, 0x10000, RZ ;  /* 0x0001000050a77824 */ /* 0x002fe200078e00ff */
[----:B------:R-:W-:Y:S01]  /*12a0*/  PRMT R186, R94, 0x7632, R186 ;  /* 0x000076325eba7816 */ /* 0x000fe200000000ba */
[----:B------:R-:W1:Y:S01]  /*12b0*/  @P1 LDC.64 R80, c[0x0][0x438] ;  /* 0x00010e00ff501b82 */ /* 0x000e620000000a00 */
[----:B------:R-:W-:Y:S01]  /*12c0*/  PRMT R166, R85, 0x7632, R166 ;  /* 0x0000763255a67816 */ /* 0x000fe200000000a6 */
[----:B------:R-:W-:-:S06]  /*12d0*/  IMAD.U32 R188, R99, 0x10000, RZ ;  /* 0x0001000063bc7824 */ /* 0x000fcc00078e00ff */
[----:B------:R-:W4:Y:S01]  /*12e0*/  @P1 LDC.64 R84, c[0x0][0x438] ;  /* 0x00010e00ff541b82 */ /* 0x000f220000000a00 */
[----:B0-----:R-:W-:Y:S01]  /*12f0*/  @P1 IMAD.WIDE.U32 R78, R177, 0x10, R78 ;  /* 0x00000010b14e1825 */ /* 0x001fe200078e004e */
[----:B------:R-:W-:Y:S02]  /*1300*/  PRMT R90, R99, 0x7632, R90 ;  /* 0x00007632635a7816 */ /* 0x000fe4000000005a */
[C---:B------:R-:W-:Y:S02]  /*1310*/  SHF.L.U32 R191, R100.reuse, 0x10, RZ ;  /* 0x0000001064bf7819 */ /* 0x040fe400000006ff */
[C---:B------:R-:W-:Y:S01]  /*1320*/  SHF.L.U32 R192, R101.reuse, 0x10, RZ ;  /* 0x0000001065c07819 */ /* 0x040fe200000006ff */
[----:B------:R0:W5:Y:S01]  /*1330*/  @P1 LDG.E.128 R60, desc[UR10][R78.64] ;  /* 0x0000000a4e3c1981 */ /* 0x000162000c1e1d00 */
[----:B------:R-:W-:Y:S02]  /*1340*/  PRMT R99, R100, 0x7632, R99 ;  /* 0x0000763264637816 */ /* 0x000fe40000000063 */
[----:B------:R-:W-:Y:S01]  /*1350*/  PRMT R100, R101, 0x7632, R100 ;  /* 0x0000763265647816 */ /* 0x000fe20000000064 */
[----:B------:R-:W-:Y:S01]  /*1360*/  IMAD.U32 R195, R102, 0x10000, RZ ;  /* 0x0001000066c37824 */ /* 0x000fe200078e00ff */
[----:B------:R-:W-:-:S02]  /*1370*/  SHF.L.U32 R185, R185, 0x10, RZ ;  /* 0x00000010b9b97819 */ /* 0x000fc400000006ff */
[----:B------:R-:W-:Y:S02]  /*1380*/  PRMT R183, R95, 0x7632, R183 ;  /* 0x000076325fb77816 */ /* 0x000fe400000000b7 */
[----:B------:R-:W-:Y:S01]  /*1390*/  SHF.L.U32 R171, R171, 0x10, RZ ;  /* 0x00000010abab7819 */ /* 0x000fe200000006ff */
[C---:B------:R-:W-:Y:S01]  /*13a0*/  IMAD.U32 R226, R109.reuse, 0x10000, RZ ;  /* 0x000100006de27824 */ /* 0x040fe200078e00ff */
[----:B0-----:R-:W-:Y:S02]  /*13b0*/  FSEL R78, R0, RZ, !P3 ;  /* 0x000000ff004e7208 */ /* 0x001fe40005800000 */
[----:B------:R-:W-:Y:S01]  /*13c0*/  PRMT R225, R109, 0x7632, R225 ;  /* 0x000076326de17816 */ /* 0x000fe200000000e1 */
[----:B------:R-:W-:Y:S01]  /*13d0*/  IMAD.U32 R224, R96, 0x10000, RZ ;  /* 0x0001000060e07824 */ /* 0x000fe200078e00ff */
[----:B------:R-:W-:Y:S01]  /*13e0*/  SHF.L.U32 R189, R95, 0x10, RZ ;  /* 0x000000105fbd7819 */ /* 0x000fe200000006ff */
[----:B------:R-:W-:Y:S01]  /*13f0*/  FADD.FTZ R101, -R78, R182 ;  /* 0x000000b64e657221 */ /* 0x000fe20000010100 */
[----:B------:R-:W-:-:S02]  /*1400*/  SHF.L.U32 R165, R165, 0x10, RZ ;  /* 0x00000010a5a57819 */ /* 0x000fc400000006ff */
[----:B------:R-:W-:Y:S01]  /*1410*/  SHF.L.U32 R190, R94, 0x10, RZ ;  /* 0x000000105ebe7819 */ /* 0x000fe200000006ff */
[----:B------:R-:W-:Y:S01]  /*1420*/  FMUL.FTZ R101, R175, R101 ;  /* 0x00000065af657220 */ /* 0x000fe20000410000 */
[----:B------:R-:W-:Y:S01]  /*1430*/  SHF.L.U32 R163, R163, 0x10, RZ ;  /* 0x00000010a3a37819 */ /* 0x000fe200000006ff */
[----:B------:R-:W-:Y:S01]  /*1440*/  FADD.FTZ R144, R210, R144 ;  /* 0x00000090d2907221 */ /* 0x000fe20000010000 */
[----:B------:R-:W-:Y:S01]  /*1450*/  SHF.L.U32 R179, R179, 0x10, RZ ;  /* 0x00000010b3b37819 */ /* 0x000fe200000006ff */
[----:B------:R-:W-:Y:S01]  /*1460*/  FFMA.FTZ R145, R101, R210, R145 ;  /* 0x000000d265917223 */ /* 0x000fe20000010091 */
[----:B-1----:R-:W-:Y:S01]  /*1470*/  @P1 IMAD.WIDE.U32 R80, R176, 0x10, R80 ;  /* 0x00000010b0501825 */ /* 0x002fe200078e0050 */
[----:B------:R-:W-:-:S03]  /*1480*/  SHF.L.U32 R187, R98, 0x10, RZ ;  /* 0x0000001062bb7819 */ /* 0x000fc600000006ff */
[----:B------:R-:W-:Y:S01]  /*1490*/  IMAD.U32 R169, R169, 0x10000, RZ ;  /* 0x00010000a9a97824 */ /* 0x000fe200078e00ff */
[----:B------:R0:W5:Y:S01]  /*14a0*/  @P1 LDG.E.128 R56, desc[UR10][R80.64] ;  /* 0x0000000a50381981 */ /* 0x000162000c1e1d00 */
[----:B------:R-:W-:Y:S02]  /*14b0*/  IMAD.U32 R182, R186, 0x10000, RZ ;  /* 0x00010000bab67824 */ /* 0x000fe400078e00ff */
[--C-:B------:R-:W-:Y:S01]  /*14c0*/  FADD.FTZ R186, -R78, R185.reuse ;  /* 0x000000b94eba7221 */ /* 0x100fe20000010100 */
[----:B------:R-:W-:Y:S01]  /*14d0*/  PRMT R185, R104, 0x7632, R185 ;  /* 0x0000763268b97816 */ /* 0x000fe200000000b9 */
[----:B----4-:R-:W-:Y:S01]  /*14e0*/  @P1 IMAD.WIDE.U32 R84, R173, 0x10, R84 ;  /* 0x00000010ad541825 */ /* 0x010fe200078e0054 */
[----:B------:R-:W-:Y:S02]  /*14f0*/  SHF.L.U32 R184, R184, 0x10, RZ ;  /* 0x00000010b8b87819 */ /* 0x000fe400000006ff */
[----:B------:R-:W-:Y:S01]  /*1500*/  PRMT R228, R108, 0x7632, R228 ;  /* 0x000076326ce47816 */ /* 0x000fe200000000e4 */
[----:B------:R-:W-:Y:S01]  /*1510*/  IMAD.U32 R164, R164, 0x10000, RZ ;  /* 0x00010000a4a47824 */ /* 0x000fe200078e00ff */
[----:B------:R1:W5:Y:S01]  /*1520*/  @P1 LDG.E.128 R48, desc[UR10][R84.64] ;  /* 0x0000000a54301981 */ /* 0x000362000c1e1d00 */
[----:B0-----:R-:W-:Y:S01]  /*1530*/  FADD.FTZ R81, -R78, R192 ;  /* 0x000000c04e517221 */ /* 0x001fe20000010100 */
[----:B------:R-:W-:-:S02]  /*1540*/  SHF.L.U32 R192, R104, 0x10, RZ ;  /* 0x0000001068c07819 */ /* 0x000fc400000006ff */
[----:B------:R-:W4:Y:S01]  /*1550*/  LDL R104, [R1+0x14] ;  /* 0x0000140001687983 */ /* 0x000f220000100800 */
[----:B------:R-:W-:Y:S02]  /*1560*/  SHF.L.U32 R219, R180, 0x10, RZ ;  /* 0x00000010b4db7819 */ /* 0x000fe400000006ff */
[----:B------:R-:W-:Y:S02]  /*1570*/  SHF.L.U32 R227, R108, 0x10, RZ ;  /* 0x000000106ce37819 */ /* 0x000fe400000006ff */
[----:B------:R-:W-:Y:S01]  /*1580*/  PRMT R230, R91, 0x7632, R230 ;  /* 0x000076325be67816 */ /* 0x000fe200000000e6 */
[----:B------:R-:W-:Y:S01]  /*1590*/  FADD.FTZ R140, R211, R140 ;  /* 0x0000008cd38c7221 */ /* 0x000fe20000010000 */
[----:B-1----:R-:W-:Y:S01]  /*15a0*/  SHF.L.U32 R85, R90, 0x10, RZ ;  /* 0x000000105a557819 */ /* 0x002fe200000006ff */
[C---:B------:R-:W-:Y:S01]  /*15b0*/  FADD.FTZ R90, -R78.reuse, R195 ;  /* 0x000000c34e5a7221 */ /* 0x040fe20000010100 */
[----:B------:R-:W-:Y:S01]  /*15c0*/  SHF.L.U32 R197, R197, 0x10, RZ ;  /* 0x00000010c5c57819 */ /* 0x000fe200000006ff */
[----:B------:R-:W4:Y:S01]  /*15d0*/  LDL R195, [R1+0x44] ;  /* 0x0000440001c37983 */ /* 0x000f220000100800 */
[C---:B------:R-:W-:Y:S01]  /*15e0*/  FADD.FTZ R0, -R78.reuse, R181 ;  /* 0x000000b54e007221 */ /* 0x040fe20000010100 */
[----:B------:R-:W-:Y:S01]  /*15f0*/  SHF.L.U32 R180, R183, 0x10, RZ ;  /* 0x00000010b7b47819 */ /* 0x000fe200000006ff */
[C---:B------:R-:W-:Y:S01]  /*1600*/  FADD.FTZ R84, -R78.reuse, R188 ;  /* 0x000000bc4e547221 */ /* 0x040fe20000010100 */
[----:B------:R-:W-:Y:S01]  /*1610*/  FADD.FTZ R80, -R78, R191 ;  /* 0x000000bf4e507221 */ /* 0x000fe20000010100 */
[C---:B------:R-:W-:Y:S01]  /*1620*/  PRMT R183, R105.reuse, 0x7632, R183 ;  /* 0x0000763269b77816 */ /* 0x040fe200000000b7 */
[C---:B------:R-:W-:Y:S01]  /*1630*/  IMAD.U32 R188, R106.reuse, 0x10000, RZ ;  /* 0x000100006abc7824 */ /* 0x040fe200078e00ff */
[----:B------:R-:W-:Y:S01]  /*1640*/  SHF.L.U32 R191, R105, 0x10, RZ ;  /* 0x0000001069bf7819 */ /* 0x000fe200000006ff */
[----:B------:R-:W5:Y:S01]  /*1650*/  LDG.E.64 R76, desc[UR10][R76.64] ;  /* 0x0000000a4c4c7981 */ /* 0x000f62000c1e1b00 */
[----:B------:R-:W-:Y:S01]  /*1660*/  PRMT R181, R106, 0x7632, R181 ;  /* 0x000076326ab57816 */ /* 0x000fe200000000b5 */
[----:B------:R-:W-:Y:S01]  /*1670*/  FADD.FTZ R196, -R78, R171 ;  /* 0x000000ab4ec47221 */ /* 0x000fe20000010100 */
[C---:B------:R-:W-:Y:S01]  /*1680*/  PRMT R105, R114.reuse, 0x7632, R105 ;  /* 0x0000763272697816 */ /* 0x040fe20000000069 */
[----:B------:R-:W5:Y:S01]  /*1690*/  LDG.E.64 R92, desc[UR10][R92.64] ;  /* 0x0000000a5c5c7981 */ /* 0x000f62000c1e1b00 */
[----:B------:R-:W-:-:S02]  /*16a0*/  SHF.L.U32 R106, R114, 0x10, RZ ;  /* 0x00000010726a7819 */ /* 0x000fc400000006ff */
[C---:B------:R-:W-:Y:S01]  /*16b0*/  PRMT R171, R111.reuse, 0x7632, R171 ;  /* 0x000076326fab7816 */ /* 0x040fe200000000ab */
[----:B------:R-:W4:Y:S01]  /*16c0*/  LDL R114, [R1+0x28] ;  /* 0x0000280001727983 */ /* 0x000f220000100800 */
[----:B------:R-:W-:-:S03]  /*16d0*/  SHF.L.U32 R109, R111, 0x10, RZ ;  /* 0x000000106f6d7819 */ /* 0x000fc600000006ff */
[----:B------:R-:W4:Y:S04]  /*16e0*/  LDL R111, [R1+0xc] ;  /* 0x00000c00016f7983 */ /* 0x000f280000100800 */
[----:B------:R-:W5:Y:S04]  /*16f0*/  LDG.E.64 R88, desc[UR10][R88.64] ;  /* 0x0000000a58587981 */ /* 0x000f68000c1e1b00 */
[----:B------:R-:W5:Y:S04]  /*1700*/  LDG.E.64 R86, desc[UR10][R86.64] ;  /* 0x0000000a56567981 */ /* 0x000f68000c1e1b00 */
[----:B------:R-:W5:Y:S01]  /*1710*/  LDG.E.64 R82, desc[UR10][R82.64] ;  /* 0x0000000a52527981 */ /* 0x000f62000c1e1b00 */
[----:B--2---:R-:W-:Y:S01]  /*1720*/  FMUL.FTZ R210, R216, R210 ;  /* 0x000000d2d8d27220 */ /* 0x004fe20000410000 */
[----:B------:R-:W-:Y:S01]  /*1730*/  FMUL.FTZ R216, R218, R165 ;  /* 0x000000a5dad87220 */ /* 0x000fe20000410000 */
[----:B---3--:R-:W-:-:S02]  /*1740*/  FMUL.FTZ R218, R110, R163 ;  /* 0x000000a36eda7220 */ /* 0x008fc40000410000 */
[----:B------:R-:W2:Y:S01]  /*1750*/  LDL R110, [R1+0x4] ;  /* 0x00000400016e7983 */ /* 0x000ea20000100800 */
[----:B------:R-:W-:Y:S02]  /*1760*/  PRMT R95, R96, 0x7632, R95 ;  /* 0x00007632605f7816 */ /* 0x000fe4000000005f */
[----:B------:R-:W-:Y:S02]  /*1770*/  PRMT R94, R97, 0x7632, R94 ;  /* 0x00007632615e7816 */ /* 0x000fe4000000005e */
[----:B------:R-:W-:Y:S02]  /*1780*/  PRMT R96, R98, 0x7632, R96 ;  /* 0x0000763262607816 */ /* 0x000fe40000000060 */
[----:B------:R-:W-:Y:S02]  /*1790*/  PRMT R98, R102, 0x7632, R98 ;  /* 0x0000763266627816 */ /* 0x000fe40000000062 */
[C---:B------:R-:W-:Y:S01]  /*17a0*/  PRMT R102, R103.reuse, 0x7632, R102 ;  /* 0x0000763267667816 */ /* 0x040fe20000000066 */
[----:B------:R-:W-:Y:S01]  /*17b0*/  FADD.FTZ R213, -R78, R179 ;  /* 0x000000b34ed57221 */ /* 0x000fe20000010100 */
[----:B------:R-:W-:-:S02]  /*17c0*/  SHF.L.U32 R103, R103, 0x10, RZ ;  /* 0x0000001067677819 */ /* 0x000fc400000006ff */
[----:B------:R-:W-:Y:S01]  /*17d0*/  SHF.L.U32 R166, R166, 0x10, RZ ;  /* 0x00000010a6a67819 */ /* 0x000fe200000006ff */
[----:B------:R-:W-:Y:S01]  /*17e0*/  IMAD.U32 R170, R170, 0x10000, RZ ;  /* 0x00010000aaaa7824 */ /* 0x000fe200078e00ff */
[----:B------:R-:W-:Y:S01]  /*17f0*/  SHF.L.U32 R97, R97, 0x10, RZ ;  /* 0x0000001061617819 */ /* 0x000fe200000006ff */
[----:B------:R-:W-:Y:S01]  /*1800*/  IMAD.U32 R79, R94, 0x10000, RZ ;  /* 0x000100005e4f7824 */ /* 0x000fe200078e00ff */
[----:B------:R-:W-:Y:S01]  /*1810*/  SHF.L.U32 R96, R96, 0x10, RZ ;  /* 0x0000001060607819 */ /* 0x000fe200000006ff */
[----:B------:R-:W-:Y:S01]  /*1820*/  IMAD.U32 R99, R99, 0x10000, RZ ;  /* 0x0001000063637824 */ /* 0x000fe200078e00ff */
[----:B------:R-:W-:Y:S02]  /*1830*/  SHF.L.U32 R217, R168, 0x10, RZ ;  /* 0x00000010a8d97819 */ /* 0x000fe400000006ff */
[----:B------:R-:W-:Y:S02]  /*1840*/  SHF.L.U32 R95, R95, 0x10, RZ ;  /* 0x000000105f5f7819 */ /* 0x000fe400000006ff */
[----:B------:R-:W-:-:S02]  /*1850*/  SHF.L.U32 R100, R100, 0x10, RZ ;  /* 0x0000001064647819 */ /* 0x000fc400000006ff */
[----:B------:R-:W-:Y:S01]  /*1860*/  SHF.L.U32 R179, R98, 0x10, RZ ;  /* 0x0000001062b37819 */ /* 0x000fe200000006ff */
[----:B------:R-:W-:Y:S02]  /*1870*/  IMAD.U32 R102, R102, 0x10000, RZ ;  /* 0x0001000066667824 */ /* 0x000fe400078e00ff */
[C---:B------:R-:W-:Y:S01]  /*1880*/  FADD.FTZ R215, -R78.reuse, R169 ;  /* 0x000000a94ed77221 */ /* 0x040fe20000010100 */
        /* <DEDUP_REMOVED lines=29> */
[--C-:B------:R-:W-:Y:S01]  /*1a60*/  FADD.FTZ R78, -R78, R102.reuse ;  /* 0x000000664e4e7221 */ /* 0x100fe20000010100 */
[C---:B------:R-:W-:Y:S01]  /*1a70*/  PRMT R102, R115.reuse, 0x7632, R102 ;  /* 0x0000763273667816 */ /* 0x040fe20000000066 */
[----:B------:R-:W-:-:S02]  /*1a80*/  IMAD.U32 R95, R115, 0x10000, RZ ;  /* 0x00010000735f7824 */ /* 0x000fc400078e00ff */
[----:B------:R-:W3:Y:S01]  /*1a90*/  LDL R115, [R1+0x30] ;  /* 0x0000300001737983 */ /* 0x000ee20000100800 */
[----:B------:R-:W-:Y:S01]  /*1aa0*/  FMUL.FTZ R213, R175, R213 ;  /* 0x000000d5afd57220 */ /* 0x000fe20000410000 */
[C---:B------:R-:W-:Y:S02]  /*1ab0*/  PRMT R99, R113.reuse, 0x7632, R99 ;  /* 0x0000763271637816 */ /* 0x040fe40000000063 */
[----:B------:R-:W-:Y:S02]  /*1ac0*/  SHF.L.U32 R85, R113, 0x10, RZ ;  /* 0x0000001071557819 */ /* 0x000fe400000006ff */
[----:B------:R-:W3:Y:S01]  /*1ad0*/  LDL R113, [R1+0x24] ;  /* 0x0000240001717983 */ /* 0x000ee20000100800 */
[----:B------:R-:W-:Y:S01]  /*1ae0*/  FADD.FTZ R156, R165, R156 ;  /* 0x0000009ca59c7221 */ /* 0x000fe20000010000 */
[----:B------:R-:W-:Y:S01]  /*1af0*/  FFMA.FTZ R157, R213, R165, R157 ;  /* 0x000000a5d59d7223 */ /* 0x000fe2000001009d */
[----:B------:R-:W-:Y:S01]  /*1b00*/  SHF.L.U32 R165, R228, 0x10, RZ ;  /* 0x00000010e4a57819 */ /* 0x000fe200000006ff */
[----:B------:R-:W-:Y:S01]  /*1b10*/  FMUL.FTZ R194, R175, R194 ;  /* 0x000000c2afc27220 */ /* 0x000fe20000410000 */
[----:B------:R-:W3:Y:S01]  /*1b20*/  LDL R228, [R1+0x20] ;  /* 0x0000200001e47983 */ /* 0x000ee20000100800 */
[----:B------:R-:W-:-:S02]  /*1b30*/  PRMT R179, R107, 0x7632, R179 ;  /* 0x000076326bb37816 */ /* 0x000fc400000000b3 */
[----:B------:R-:W-:Y:S01]  /*1b40*/  SHF.L.U32 R187, R107, 0x10, RZ ;  /* 0x000000106bbb7819 */ /* 0x000fe200000006ff */
[C---:B------:R-:W-:Y:S01]  /*1b50*/  IMAD.U32 R107, R112.reuse, 0x10000, RZ ;  /* 0x00010000706b7824 */ /* 0x040fe200078e00ff */
[----:B------:R-:W-:Y:S01]  /*1b60*/  PRMT R108, R112, 0x7632, R108 ;  /* 0x00007632706c7816 */ /* 0x000fe2000000006c */
[----:B------:R-:W-:Y:S01]  /*1b70*/  FADD.FTZ R34, R192, R34 ;  /* 0x00000022c0227221 */ /* 0x000fe20000010000 */
[----:B------:R-:W3:Y:S01]  /*1b80*/  LDL R112, [R1+0x1c] ;  /* 0x00001c0001707983 */ /* 0x000ee20000100800 */
[----:B------:R-:W-:Y:S01]  /*1b90*/  FFMA.FTZ R6, R194, R192, R6 ;  /* 0x000000c0c2067223 */ /* 0x000fe20000010006 */
[----:B------:R-:W-:Y:S01]  /*1ba0*/  FMUL.FTZ R205, R175, R205 ;  /* 0x000000cdafcd7220 */ /* 0x000fe20000410000 */
[----:B------:R-:W-:-:S03]  /*1bb0*/  FADD.FTZ R30, R207, R30 ;  /* 0x0000001ecf1e7221 */ /* 0x000fc60000010000 */
[-C--:B------:R-:W-:Y:S01]  /*1bc0*/  FFMA.FTZ R2, R205, R207.reuse, R2 ;  /* 0x000000cfcd027223 */ /* 0x080fe20000010002 */
[----:B----4-:R-:W-:Y:S01]  /*1bd0*/  FMUL.FTZ R207, R104, R207 ;  /* 0x000000cf68cf7220 */ /* 0x010fe20000410000 */
[----:B------:R-:W-:Y:S02]  /*1be0*/  SHF.L.U32 R104, R230, 0x10, RZ ;  /* 0x00000010e6687819 */ /* 0x000fe400000006ff */
[----:B------:R-:W4:Y:S01]  /*1bf0*/  LDL R230, [R1+0x10] ;  /* 0x0000100001e67983 */ /* 0x000f220000100800 */
[C---:B------:R-:W-:Y:S01]  /*1c00*/  FMUL.FTZ R209, R175.reuse, R209 ;  /* 0x000000d1afd17220 */ /* 0x040fe20000410000 */
[----:B------:R-:W-:Y:S01]  /*1c10*/  FMUL.FTZ R219, R175, R219 ;  /* 0x000000dbafdb7220 */ /* 0x000fe20000410000 */
[----:B------:R-:W-:Y:S01]  /*1c20*/  SHF.L.U32 R91, R91, 0x10, RZ ;  /* 0x000000105b5b7819 */ /* 0x000fe200000006ff */
[----:B------:R-:W-:Y:S01]  /*1c30*/  FMUL.FTZ R100, R195, R167 ;  /* 0x000000a7c3647220 */ /* 0x000fe20000410000 */
[----:B------:R-:W-:Y:S02]  /*1c40*/  SHF.L.U32 R195, R229, 0x10, RZ ;  /* 0x00000010e5c37819 */ /* 0x000fe400000006ff */
[----:B------:R-:W4:Y:S01]  /*1c50*/  LDL R229, [R1+0x8] ;  /* 0x0000080001e57983 */ /* 0x000f220000100800 */
[-C--:B------:R-:W-:Y:S01]  /*1c60*/  FFMA.FTZ R141, R209, R211.reuse, R141 ;  /* 0x000000d3d18d7223 */ /* 0x080fe2000001008d */
[----:B------:R-:W-:Y:S01]  /*1c70*/  FMUL.FTZ R206, R175, R206 ;  /* 0x000000ceafce7220 */ /* 0x000fe20000410000 */
[----:B------:R-:W-:Y:S01]  /*1c80*/  FMUL.FTZ R211, R221, R211 ;  /* 0x000000d3ddd37220 */ /* 0x000fe20000410000 */
[----:B------:R-:W-:Y:S01]  /*1c90*/  FMUL.FTZ R90, R175, R90 ;  /* 0x0000005aaf5a7220 */ /* 0x000fe20000410000 */
[----:B------:R-:W-:Y:S01]  /*1ca0*/  FADD.FTZ R134, R197, R134 ;  /* 0x00000086c5867221 */ /* 0x000fe20000010000 */
[----:B------:R-:W-:Y:S01]  /*1cb0*/  FFMA.FTZ R135, R219, R197, R135 ;  /* 0x000000c5db877223 */ /* 0x000fe20000010087 */
[----:B------:R-:W-:Y:S01]  /*1cc0*/  FADD.FTZ R32, R91, R32 ;  /* 0x000000205b207221 */ /* 0x000fe20000010000 */
[----:B------:R-:W-:Y:S01]  /*1cd0*/  FFMA.FTZ R4, R206, R91, R4 ;  /* 0x0000005bce047223 */ /* 0x000fe20000010004 */
[----:B------:R-:W-:Y:S01]  /*1ce0*/  FADD.FTZ R122, R106, R122 ;  /* 0x0000007a6a7a7221 */ /* 0x000fe20000010000 */
[----:B------:R-:W-:Y:S01]  /*1cf0*/  FFMA.FTZ R26, R90, R106, R26 ;  /* 0x0000006a5a1a7223 */ /* 0x000fe2000001001a */
[----:B------:R-:W-:Y:S01]  /*1d00*/  FMUL.FTZ R221, R114, R197 ;  /* 0x000000c572dd7220 */ /* 0x000fe20000410000 */
[----:B------:R-:W-:-:S02]  /*1d10*/  IMAD.U32 R197, R208, 0x10000, RZ ;  /* 0x00010000d0c57824 */ /* 0x000fc400078e00ff */
[----:B------:R-:W-:Y:S01]  /*1d20*/  FMUL.FTZ R208, R111, R91 ;  /* 0x0000005b6fd07220 */ /* 0x000fe20000410000 */
[----:B------:R-:W-:Y:S02]  /*1d30*/  FMUL.FTZ R91, R234, R106 ;  /* 0x0000006aea5b7220 */ /* 0x000fe40000410000 */
[----:B------:R-:W4:Y:S01]  /*1d40*/  LDL R106, [R1] ;  /* 0x00000000016a7983 */ /* 0x000f220000100800 */
[----:B--2---:R-:W-:Y:S01]  /*1d50*/  FMUL.FTZ R192, R110, R192 ;  /* 0x000000c06ec07220 */ /* 0x004fe20000410000 */
[C---:B------:R-:W-:Y:S02]  /*1d60*/  FMUL.FTZ R110, R175.reuse, R224 ;  /* 0x000000e0af6e7220 */ /* 0x040fe40000410000 */
[----:B------:R-:W2:Y:S01]  /*1d70*/  LDL R224, [R1+0x18] ;  /* 0x0000180001e07983 */ /* 0x000ea20000100800 */
[C---:B------:R-:W-:Y:S01]  /*1d80*/  FMUL.FTZ R212, R175.reuse, R212 ;  /* 0x000000d4afd47220 */ /* 0x040fe20000410000 */
[----:B------:R-:W-:Y:S02]  /*1d90*/  IMAD.U32 R162, R162, 0x10000, RZ ;  /* 0x00010000a2a27824 */ /* 0x000fe400078e00ff */
[----:B------:R-:W-:Y:S01]  /*1da0*/  FADD.FTZ R136, R214, R136 ;  /* 0x00000088d6887221 */ /* 0x000fe20000010000 */
[-C--:B------:R-:W-:Y:S01]  /*1db0*/  FFMA.FTZ R137, R212, R214.reuse, R137 ;  /* 0x000000d6d4897223 */ /* 0x080fe20000010089 */
[----:B------:R-:W-:Y:S01]  /*1dc0*/  FMUL.FTZ R214, R220, R214 ;  /* 0x000000d6dcd67220 */ /* 0x000fe20000410000 */
[C---:B------:R-:W-:Y:S01]  /*1dd0*/  FMUL.FTZ R215, R175.reuse, R215 ;  /* 0x000000d7afd77220 */ /* 0x040fe20000410000 */
[----:B------:R-:W-:Y:S01]  /*1de0*/  FMUL.FTZ R0, R175, R0 ;  /* 0x00000000af007220 */ /* 0x000fe20000410000 */
[----:B------:R-:W-:Y:S01]  /*1df0*/  FADD.FTZ R142, R163, R142 ;  /* 0x0000008ea38e7221 */ /* 0x000fe20000010000 */
[----:B------:R-:W-:Y:S01]  /*1e00*/  FMUL.FTZ R114, R175, R97 ;  /* 0x00000061af727220 */ /* 0x000fe20000410000 */
[----:B------:R-:W-:Y:S01]  /*1e10*/  FFMA.FTZ R143, R215, R163, R143 ;  /* 0x000000a3d78f7223 */ /* 0x000fe2000001008f */
[----:B------:R-:W-:Y:S01]  /*1e20*/  FADD.FTZ R116, R109, R116 ;  /* 0x000000746d747221 */ /* 0x000fe20000010000 */
[----:B------:R-:W-:Y:S01]  /*1e30*/  FMUL.FTZ R163, R240, R109 ;  /* 0x0000006df0a37220 */ /* 0x000fe20000410000 */
[----:B------:R-:W-:Y:S01]  /*1e40*/  SHF.L.U32 R97, R108, 0x10, RZ ;  /* 0x000000106c617819 */ /* 0x000fe200000006ff */
[----:B------:R-:W-:-:S04]  /*1e50*/  FFMA.FTZ R108, R0, R100, RZ ;  /* 0x00000064006c7223 */ /* 0x000fc800000100ff */
[----:B------:R-:W-:-:S04]  /*1e60*/  FFMA.FTZ R108, R213, R216, R108 ;  /* 0x000000d8d56c7223 */ /* 0x000fc8000001006c */
[----:B------:R-:W-:-:S04]  /*1e70*/  FFMA.FTZ R108, R101, R210, R108 ;  /* 0x000000d2656c7223 */ /* 0x000fc8000001006c */
[----:B------:R-:W-:Y:S01]  /*1e80*/  FFMA.FTZ R108, R215, R218, R108 ;  /* 0x000000dad76c7223 */ /* 0x000fe2000001006c */
[----:B------:R-:W-:-:S03]  /*1e90*/  FMUL.FTZ R217, R175, R217 ;  /* 0x000000d9afd97220 */ /* 0x000fc60000410000 */
[----:B------:R-:W-:Y:S01]  /*1ea0*/  FFMA.FTZ R108, R209, R211, R108 ;  /* 0x000000d3d16c7223 */ /* 0x000fe2000001006c */
[----:B---3--:R-:W-:Y:S01]  /*1eb0*/  FMUL.FTZ R220, R115, R162 ;  /* 0x000000a273dc7220 */ /* 0x008fe20000410000 */
[----:B------:R-:W-:-:S04]  /*1ec0*/  FMUL.FTZ R115, R175, R84 ;  /* 0x00000054af737220 */ /* 0x000fc80000410000 */
[----:B------:R-:W-:Y:S01]  /*1ed0*/  FFMA.FTZ R20, R115, R109, R20 ;  /* 0x0000006d73147223 */ /* 0x000fe20000010014 */
[----:B------:R-:W-:-:S04]  /*1ee0*/  FADD.FTZ R109, RZ, R100 ;  /* 0x00000064ff6d7221 */ /* 0x000fc80000010000 */
[----:B------:R-:W-:-:S04]  /*1ef0*/  FADD.FTZ R109, R216, R109 ;  /* 0x0000006dd86d7221 */ /* 0x000fc80000010000 */
[----:B------:R-:W-:-:S04]  /*1f00*/  FADD.FTZ R109, R210, R109 ;  /* 0x0000006dd26d7221 */ /* 0x000fc80000010000 */
[----:B------:R-:W-:-:S04]  /*1f10*/  FADD.FTZ R109, R218, R109 ;  /* 0x0000006dda6d7221 */ /* 0x000fc80000010000 */
[----:B------:R-:W-:Y:S01]  /*1f20*/  FADD.FTZ R109, R211, R109 ;  /* 0x0000006dd36d7221 */ /* 0x000fe20000010000 */
[----:B------:R-:W-:-:S03]  /*1f30*/  FFMA.FTZ R108, R217, R220, R108 ;  /* 0x000000dcd96c7223 */ /* 0x000fc6000001006c */
[----:B------:R-:W-:Y:S01]  /*1f40*/  FADD.FTZ R109, R220, R109 ;  /* 0x0000006ddc6d7221 */ /* 0x000fe20000010000 */
[----:B------:R-:W-:Y:S01]  /*1f50*/  FMUL.FTZ R201, R175, R201 ;  /* 0x000000c9afc97220 */ /* 0x000fe20000410000 */
[----:B------:R-:W-:Y:S02]  /*1f60*/  FFMA.FTZ R108, R212, R214, R108 ;  /* 0x000000d6d46c7223 */ /* 0x000fe4000001006c */
[----:B------:R-:W-:Y:S01]  /*1f70*/  FADD.FTZ R109, R214, R109 ;  /* 0x0000006dd66d7221 */ /* 0x000fe20000010000 */
[----:B------:R-:W-:Y:S01]  /*1f80*/  SHF.L.U32 R199, R199, 0x10, RZ ;  /* 0x00000010c7c77819 */ /* 0x000fe200000006ff */
[----:B------:R-:W-:Y:S01]  /*1f90*/  FADD.FTZ R132, R203, R132 ;  /* 0x00000084cb847221 */ /* 0x000fe20000010000 */
[-C--:B------:R-:W-:Y:S01]  /*1fa0*/  FFMA.FTZ R133, R201, R203.reuse, R133 ;  /* 0x000000cbc9857223 */ /* 0x080fe20000010085 */
[----:B------:R-:W-:Y:S01]  /*1fb0*/  FMUL.FTZ R200, R175, R200 ;  /* 0x000000c8afc87220 */ /* 0x000fe20000410000 */
[----:B------:R-:W-:Y:S01]  /*1fc0*/  FMUL.FTZ R203, R113, R203 ;  /* 0x000000cb71cb7220 */ /* 0x000fe20000410000 */
[----:B------:R-:W-:Y:S01]  /*1fd0*/  FADD.FTZ R109, R221, R109 ;  /* 0x0000006ddd6d7221 */ /* 0x000fe20000010000 */
[----:B------:R-:W-:Y:S01]  /*1fe0*/  FFMA.FTZ R108, R219, R221, R108 ;  /* 0x000000dddb6c7223 */ /* 0x000fe2000001006c */
[----:B------:R-:W-:Y:S01]  /*1ff0*/  FMUL.FTZ R202, R175, R202 ;  /* 0x000000caafca7220 */ /* 0x000fe20000410000 */
[----:B------:R-:W-:Y:S01]  /*2000*/  FADD.FTZ R130, R199, R130 ;  /* 0x00000082c7827221 */ /* 0x000fe20000010000 */
[-C--:B------:R-:W-:Y:S01]  /*2010*/  FFMA.FTZ R131, R200, R199.reuse, R131 ;  /* 0x000000c7c8837223 */ /* 0x080fe20000010083 */
[----:B------:R-:W-:Y:S01]  /*2020*/  FMUL.FTZ R199, R228, R199 ;  /* 0x000000c7e4c77220 */ /* 0x000fe20000410000 */
[----:B------:R-:W-:Y:S01]  /*2030*/  FADD.FTZ R109, R203, R109 ;  /* 0x0000006dcb6d7221 */ /* 0x000fe20000010000 */
[----:B------:R-:W-:Y:S01]  /*2040*/  FFMA.FTZ R108, R201, R203, R108 ;  /* 0x000000cbc96c7223 */ /* 0x000fe2000001006c */
[----:B------:R-:W-:Y:S01]  /*2050*/  FADD.FTZ R128, R204, R128 ;  /* 0x00000080cc807221 */ /* 0x000fe20000010000 */
[----:B------:R-:W-:Y:S01]  /*2060*/  FFMA.FTZ R129, R202, R204, R129 ;  /* 0x000000ccca817223 */ /* 0x000fe20000010081 */
        /* <DEDUP_REMOVED lines=9> */
[----:B------:R-:W-:-:S03]  /*2100*/  FADD.FTZ R31, R195, R31 ;  /* 0x0000001fc31f7221 */ /* 0x000fc60000010000 */
[-C--:B------:R-:W-:Y:S01]  /*2110*/  FFMA.FTZ R3, R196, R195.reuse, R3 ;  /* 0x000000c3c4037223 */ /* 0x080fe20000010003 */
[----:B----4-:R-:W-:Y:S01]  /*2120*/  FMUL.FTZ R195, R230, R195 ;  /* 0x000000c3e6c37220 */ /* 0x010fe20000410000 */
[----:B------:R-:W-:Y:S01]  /*2130*/  FMUL.FTZ R80, R175, R80 ;  /* 0x00000050af507220 */ /* 0x000fe20000410000 */
[----:B------:R-:W-:Y:S01]  /*2140*/  FADD.FTZ R118, R107, R118 ;  /* 0x000000766b767221 */ /* 0x000fe20000010000 */
[-C--:B------:R-:W-:Y:S02]  /*2150*/  FMUL.FTZ R84, R238, R107.reuse ;  /* 0x0000006bee547220 */ /* 0x080fe40000410000 */
[----:B------:R-:W-:Y:S01]  /*2160*/  FFMA.FTZ R22, R80, R107, R22 ;  /* 0x0000006b50167223 */ /* 0x000fe20000010016 */
[----:B------:R-:W-:Y:S01]  /*2170*/  SHF.L.U32 R107, R102, 0x10, RZ ;  /* 0x00000010666b7819 */ /* 0x000fe200000006ff */
[----:B------:R-:W-:Y:S01]  /*2180*/  FMUL.FTZ R102, R229, R104 ;  /* 0x00000068e5667220 */ /* 0x000fe20000410000 */
[----:B------:R-:W-:Y:S01]  /*2190*/  FMUL.FTZ R103, R175, R103 ;  /* 0x00000067af677220 */ /* 0x000fe20000410000 */
[----:B------:R-:W-:-:S02]  /*21a0*/  IMAD.U32 R185, R185, 0x10000, RZ ;  /* 0x00010000b9b97824 */ /* 0x000fc400078e00ff */
[C---:B------:R-:W-:Y:S01]  /*21b0*/  FMUL.FTZ R186, R175.reuse, R186 ;  /* 0x000000baafba7220 */ /* 0x040fe20000410000 */
[----:B------:R-:W-:Y:S01]  /*21c0*/  FMUL.FTZ R193, R175, R193 ;  /* 0x000000c1afc17220 */ /* 0x000fe20000410000 */
[----:B------:R-:W-:Y:S02]  /*21d0*/  FADD.FTZ R35, R185, R35 ;  /* 0x00000023b9237221 */ /* 0x000fe40000010000 */
[-C--:B------:R-:W-:Y:S01]  /*21e0*/  FFMA.FTZ R7, R186, R185.reuse, R7 ;  /* 0x000000b9ba077223 */ /* 0x080fe20000010007 */
[----:B------:R-:W-:Y:S01]  /*21f0*/  FMUL.FTZ R185, R106, R185 ;  /* 0x000000b96ab97220 */ /* 0x000fe20000410000 */
[----:B------:R-:W-:Y:S01]  /*2200*/  SHF.L.U32 R183, R183, 0x10, RZ ;  /* 0x00000010b7b77819 */ /* 0x000fe200000006ff */
[----:B------:R-:W-:Y:S01]  /*2210*/  FADD.FTZ R36, R191, R36 ;  /* 0x00000024bf247221 */ /* 0x000fe20000010000 */
[-C--:B------:R-:W-:Y:S01]  /*2220*/  FFMA.FTZ R8, R193, R191.reuse, R8 ;  /* 0x000000bfc1087223 */ /* 0x080fe20000010008 */
[C---:B------:R-:W-:Y:S01]  /*2230*/  FMUL.FTZ R184, R175.reuse, R184 ;  /* 0x000000b8afb87220 */ /* 0x040fe20000410000 */
[----:B------:R-:W-:Y:S01]  /*2240*/  FMUL.FTZ R191, R252, R191 ;  /* 0x000000bffcbf7220 */ /* 0x000fe20000410000 */
[----:B------:R-:W-:Y:S01]  /*2250*/  FMUL.FTZ R190, R175, R190 ;  /* 0x000000beafbe7220 */ /* 0x000fe20000410000 */
[----:B------:R-:W-:Y:S01]  /*2260*/  FADD.FTZ R37, R183, R37 ;  /* 0x00000025b7257221 */ /* 0x000fe20000010000 */
[-C--:B------:R-:W-:Y:S01]  /*2270*/  FFMA.FTZ R9, R184, R183.reuse, R9 ;  /* 0x000000b7b8097223 */ /* 0x080fe20000010009 */
[----:B------:R-:W-:Y:S01]  /*2280*/  FMUL.FTZ R183, R251, R183 ;  /* 0x000000b7fbb77220 */ /* 0x000fe20000410000 */
[----:B------:R-:W-:Y:S01]  /*2290*/  SHF.L.U32 R181, R181, 0x10, RZ ;  /* 0x00000010b5b57819 */ /* 0x000fe200000006ff */
[----:B------:R-:W-:Y:S01]  /*22a0*/  FADD.FTZ R38, R188, R38 ;  /* 0x00000026bc267221 */ /* 0x000fe20000010000 */
[----:B------:R-:W-:Y:S01]  /*22b0*/  FFMA.FTZ R10, R190, R188, R10 ;  /* 0x000000bcbe0a7223 */ /* 0x000fe2000001000a */
[C---:B------:R-:W-:Y:S01]  /*22c0*/  FMUL.FTZ R182, R175.reuse, R182 ;  /* 0x000000b6afb67220 */ /* 0x040fe20000410000 */
[----:B------:R-:W-:Y:S01]  /*22d0*/  FMUL.FTZ R188, R250, R188 ;  /* 0x000000bcfabc7220 */ /* 0x000fe20000410000 */
[----:B------:R-:W-:Y:S01]  /*22e0*/  FMUL.FTZ R189, R175, R189 ;  /* 0x000000bdafbd7220 */ /* 0x000fe20000410000 */
[----:B------:R-:W-:Y:S01]  /*22f0*/  FADD.FTZ R39, R181, R39 ;  /* 0x00000027b5277221 */ /* 0x000fe20000010000 */
[-C--:B------:R-:W-:Y:S01]  /*2300*/  FFMA.FTZ R11, R182, R181.reuse, R11 ;  /* 0x000000b5b60b7223 */ /* 0x080fe2000001000b */
[----:B------:R-:W-:Y:S01]  /*2310*/  FMUL.FTZ R181, R249, R181 ;  /* 0x000000b5f9b57220 */ /* 0x000fe20000410000 */
[----:B------:R-:W-:-:S02]  /*2320*/  IMAD.U32 R179, R179, 0x10000, RZ ;  /* 0x00010000b3b37824 */ /* 0x000fc400078e00ff */
[----:B------:R-:W-:Y:S01]  /*2330*/  FADD.FTZ R40, R187, R40 ;  /* 0x00000028bb287221 */ /* 0x000fe20000010000 */
[-C--:B------:R-:W-:Y:S01]  /*2340*/  FFMA.FTZ R12, R189, R187.reuse, R12 ;  /* 0x000000bbbd0c7223 */ /* 0x080fe2000001000c */
[----:B------:R-:W-:Y:S01]  /*2350*/  FMUL.FTZ R180, R175, R180 ;  /* 0x000000b4afb47220 */ /* 0x000fe20000410000 */
[----:B------:R-:W-:Y:S01]  /*2360*/  FMUL.FTZ R187, R248, R187 ;  /* 0x000000bbf8bb7220 */ /* 0x000fe20000410000 */
[----:B------:R-:W-:Y:S02]  /*2370*/  FADD.FTZ R41, R179, R41 ;  /* 0x00000029b3297221 */ /* 0x000fe40000010000 */
[-C--:B------:R-:W-:Y:S01]  /*2380*/  FFMA.FTZ R13, R180, R179.reuse, R13 ;  /* 0x000000b3b40d7223 */ /* 0x080fe2000001000d */
[----:B------:R-:W-:Y:S01]  /*2390*/  FMUL.FTZ R179, R247, R179 ;  /* 0x000000b3f7b37220 */ /* 0x000fe20000410000 */
[----:B------:R-:W-:Y:S01]  /*23a0*/  FMUL.FTZ R164, R175, R164 ;  /* 0x000000a4afa47220 */ /* 0x000fe20000410000 */
[----:B------:R-:W-:Y:S01]  /*23b0*/  FMUL.FTZ R112, R246, R227 ;  /* 0x000000e3f6707220 */ /* 0x000fe20000410000 */
[----:B------:R-:W-:-:S02]  /*23c0*/  FADD.FTZ R43, R165, R43 ;  /* 0x0000002ba52b7221 */ /* 0x000fc40000010000 */
[-C--:B------:R-:W-:Y:S01]  /*23d0*/  FFMA.FTZ R15, R164, R165.reuse, R15 ;  /* 0x000000a5a40f7223 */ /* 0x080fe2000001000f */
[----:B------:R-:W-:Y:S01]  /*23e0*/  FMUL.FTZ R165, R245, R165 ;  /* 0x000000a5f5a57220 */ /* 0x000fe20000410000 */
[----:B------:R-:W-:Y:S01]  /*23f0*/  FADD.FTZ R158, R167, R158 ;  /* 0x0000009ea79e7221 */ /* 0x000fe20000010000 */
[----:B------:R-:W-:Y:S01]  /*2400*/  FFMA.FTZ R172, R0, R167, R172 ;  /* 0x000000a700ac7223 */ /* 0x000fe200000100ac */
[----:B------:R-:W-:Y:S01]  /*2410*/  SHF.L.U32 R167, R225, 0x10, RZ ;  /* 0x00000010e1a77819 */ /* 0x000fe200000006ff */
[C---:B------:R-:W-:Y:S01]  /*2420*/  FMUL.FTZ R166, R175.reuse, R166 ;  /* 0x000000a6afa67220 */ /* 0x040fe20000410000 */
[----:B------:R-:W-:Y:S01]  /*2430*/  FMUL.FTZ R113, R244, R226 ;  /* 0x000000e2f4717220 */ /* 0x000fe20000410000 */
[----:B------:R-:W-:Y:S02]  /*2440*/  FMUL.FTZ R111, R175, R169 ;  /* 0x000000a9af6f7220 */ /* 0x000fe40000410000 */
[----:B------:R-:W-:Y:S01]  /*2450*/  FADD.FTZ R45, R167, R45 ;  /* 0x0000002da72d7221 */ /* 0x000fe20000010000 */
[-C--:B------:R-:W-:Y:S01]  /*2460*/  FFMA.FTZ R17, R166, R167.reuse, R17 ;  /* 0x000000a7a6117223 */ /* 0x080fe20000010011 */
[----:B------:R-:W-:Y:S01]  /*2470*/  FMUL.FTZ R167, R243, R167 ;  /* 0x000000a7f3a77220 */ /* 0x000fe20000410000 */
[----:B------:R-:W-:Y:S01]  /*2480*/  FADD.FTZ R138, R162, R138 ;  /* 0x0000008aa28a7221 */ /* 0x000fe20000010000 */
[----:B------:R-:W-:Y:S01]  /*2490*/  FFMA.FTZ R139, R217, R162, R139 ;  /* 0x000000a2d98b7223 */ /* 0x000fe2000001008b */
[----:B------:R-:W-:-:S02]  /*24a0*/  IMAD.U32 R169, R223, 0x10000, RZ ;  /* 0x00010000dfa97824 */ /* 0x000fc400078e00ff */
[----:B------:R-:W-:Y:S01]  /*24b0*/  FMUL.FTZ R168, R175, R168 ;  /* 0x000000a8afa87220 */ /* 0x000fe20000410000 */
[----:B------:R-:W-:Y:S01]  /*24c0*/  FMUL.FTZ R162, R242, R222 ;  /* 0x000000def2a27220 */ /* 0x000fe20000410000 */
[----:B------:R-:W-:Y:S02]  /*24d0*/  FADD.FTZ R47, R169, R47 ;  /* 0x0000002fa92f7221 */ /* 0x000fe40000010000 */
[-C--:B------:R-:W-:Y:S01]  /*24e0*/  FFMA.FTZ R19, R168, R169.reuse, R19 ;  /* 0x000000a9a8137223 */ /* 0x080fe20000010013 */
[----:B------:R-:W-:Y:S01]  /*24f0*/  FMUL.FTZ R169, R241, R169 ;  /* 0x000000a9f1a97220 */ /* 0x000fe20000410000 */
[----:B------:R-:W-:Y:S01]  /*2500*/  SHF.L.U32 R171, R171, 0x10, RZ ;  /* 0x00000010abab7819 */ /* 0x000fe200000006ff */
[----:B------:R-:W-:Y:S01]  /*2510*/  FMUL.FTZ R170, R175, R170 ;  /* 0x000000aaafaa7220 */ /* 0x000fe20000410000 */
[----:B------:R-:W-:Y:S01]  /*2520*/  FADD.FTZ R33, R104, R33 ;  /* 0x0000002168217221 */ /* 0x000fe20000010000 */
[----:B------:R-:W-:Y:S02]  /*2530*/  FFMA.FTZ R5, R103, R104, R5 ;  /* 0x0000006867057223 */ /* 0x000fe40000010005 */
[----:B------:R-:W-:Y:S01]  /*2540*/  FADD.FTZ R117, R171, R117 ;  /* 0x00000075ab757221 */ /* 0x000fe20000010000 */
[-C--:B------:R-:W-:Y:S01]  /*2550*/  FFMA.FTZ R21, R170, R171.reuse, R21 ;  /* 0x000000abaa157223 */ /* 0x080fe20000010015 */
[----:B------:R-:W-:Y:S01]  /*2560*/  FMUL.FTZ R171, R239, R171 ;  /* 0x000000abefab7220 */ /* 0x000fe20000410000 */
[C---:B------:R-:W-:Y:S01]  /*2570*/  FMUL.FTZ R96, R175.reuse, R96 ;  /* 0x00000060af607220 */ /* 0x040fe20000410000 */
[----:B------:R-:W-:Y:S01]  /*2580*/  FMUL.FTZ R81, R175, R81 ;  /* 0x00000051af517220 */ /* 0x000fe20000410000 */
[----:B------:R-:W-:-:S02]  /*2590*/  FADD.FTZ R119, R97, R119 ;  /* 0x0000007761777221 */ /* 0x000fc40000010000 */
[-C--:B------:R-:W-:Y:S01]  /*25a0*/  FFMA.FTZ R23, R96, R97.reuse, R23 ;  /* 0x0000006160177223 */ /* 0x080fe20000010017 */
[----:B------:R-:W-:Y:S01]  /*25b0*/  FMUL.FTZ R97, R237, R97 ;  /* 0x00000061ed617220 */ /* 0x000fe20000410000 */
[----:B------:R-:W-:Y:S02]  /*25c0*/  IMAD.U32 R99, R99, 0x10000, RZ ;  /* 0x0001000063637824 */ /* 0x000fe400078e00ff */
[----:B------:R-:W-:Y:S01]  /*25d0*/  FADD.FTZ R120, R85, R120 ;  /* 0x0000007855787221 */ /* 0x000fe20000010000 */
[-C--:B------:R-:W-:Y:S01]  /*25e0*/  FFMA.FTZ R24, R81, R85.reuse, R24 ;  /* 0x0000005551187223 */ /* 0x080fe20000010018 */
[----:B------:R-:W-:Y:S01]  /*25f0*/  FMUL.FTZ R98, R175, R98 ;  /* 0x00000062af627220 */ /* 0x000fe20000410000 */
[----:B------:R-:W-:Y:S01]  /*2600*/  FMUL.FTZ R85, R236, R85 ;  /* 0x00000055ec557220 */ /* 0x000fe20000410000 */
[----:B------:R-:W-:Y:S01]  /*2610*/  FADD.FTZ R121, R99, R121 ;  /* 0x0000007963797221 */ /* 0x000fe20000010000 */
[----:B--2---:R-:W-:-:S04]  /*2620*/  FMUL.FTZ R197, R224, R197 ;  /* 0x000000c5e0c57220 */ /* 0x004fc80000410000 */
        /* <DEDUP_REMOVED lines=45> */
[----:B------:R-:W-:Y:S01]  /*2900*/  FFMA.FTZ R104, R96, R97, R104 ;  /* 0x0000006160687223 */ /* 0x000fe20000010068 */
[-C--:B------:R-:W-:Y:S01]  /*2910*/  FFMA.FTZ R25, R98, R99.reuse, R25 ;  /* 0x0000006362197223 */ /* 0x080fe20000010019 */
[----:B------:R-:W-:Y:S01]  /*2920*/  FMUL.FTZ R99, R235, R99 ;  /* 0x00000063eb637220 */ /* 0x000fe20000410000 */
[----:B------:R-:W-:Y:S01]  /*2930*/  FADD.FTZ R106, R106, R85 ;  /* 0x000000556a6a7221 */ /* 0x000fe20000010000 */
[----:B------:R-:W-:Y:S01]  /*2940*/  FFMA.FTZ R108, R81, R85, R104 ;  /* 0x00000055516c7223 */ /* 0x000fe20000010068 */
[----:B------:R-:W-:Y:S01]  /*2950*/  SHF.L.U32 R105, R105, 0x10, RZ ;  /* 0x0000001069697819 */ /* 0x000fe200000006ff */
[C---:B------:R-:W-:Y:S01]  /*2960*/  FMUL.FTZ R104, R175.reuse, R79 ;  /* 0x0000004faf687220 */ /* 0x040fe20000410000 */
        /* <DEDUP_REMOVED lines=11> */
[----:B------:R-:W-:Y:S01]  /*2a20*/  FMUL.FTZ R106, R175, R78 ;  /* 0x0000004eaf6a7220 */ /* 0x000fe20000410000 */
[----:B------:R-:W-:Y:S01]  /*2a30*/  FADD.FTZ R79, R79, R105 ;  /* 0x000000694f4f7221 */ /* 0x000fe20000010000 */
[----:B------:R-:W-:Y:S01]  /*2a40*/  FFMA.FTZ R108, R104, R105, R108 ;  /* 0x00000069686c7223 */ /* 0x000fe2000001006c */
[----:B------:R-:W-:Y:S01]  /*2a50*/  FADD.FTZ R125, R107, R125 ;  /* 0x0000007d6b7d7221 */ /* 0x000fe20000010000 */
[-C--:B------:R-:W-:Y:S01]  /*2a60*/  FFMA.FTZ R29, R106, R107.reuse, R29 ;  /* 0x0000006b6a1d7223 */ /* 0x080fe2000001001d */
[----:B------:R-:W-:Y:S01]  /*2a70*/  FADD.FTZ R78, R79, R95 ;  /* 0x0000005f4f4e7221 */ /* 0x000fe20000010000 */
[----:B------:R-:W-:Y:S01]  /*2a80*/  UMOV UR4, 0xffffffff ;  /* 0xffffffff00047882 */ /* 0x000fe20000000000 */
[----:B------:R-:W-:Y:S01]  /*2a90*/  ISETP.NE.U32.AND P2, PT, RZ, UR14, PT ;  /* 0x0000000eff007c0c */ /* 0x000fe2000bf45070 */
[----:B------:R-:W-:Y:S01]  /*2aa0*/  FMUL.FTZ R107, R231, R107 ;  /* 0x0000006be76b7220 */ /* 0x000fe20000410000 */
[----:B------:R-:W-:Y:S01]  /*2ab0*/  FFMA.FTZ R79, R94, R95, R108 ;  /* 0x0000005f5e4f7223 */ /* 0x000fe2000001006c */
[----:B------:R-:W-:Y:S01]  /*2ac0*/  FADD.FTZ R42, R227, R42 ;  /* 0x0000002ae32a7221 */ /* 0x000fe20000010000 */
[----:B------:R-:W-:Y:S01]  /*2ad0*/  ISETP.NE.AND.EX P2, PT, RZ, UR15, PT, P2 ;  /* 0x0000000fff007c0c */ /* 0x000fe2000bf45320 */
[----:B------:R-:W-:Y:S01]  /*2ae0*/  FFMA.FTZ R14, R110, R227, R14 ;  /* 0x000000e36e0e7223 */ /* 0x000fe2000001000e */
[----:B------:R-:W-:Y:S01]  /*2af0*/  FADD.FTZ R44, R226, R44 ;  /* 0x0000002ce22c7221 */ /* 0x000fe20000010000 */
[----:B------:R-:W-:Y:S01]  /*2b00*/  FFMA.FTZ R16, R111, R226, R16 ;  /* 0x000000e26f107223 */ /* 0x000fe20000010010 */
[----:B------:R-:W-:Y:S01]  /*2b10*/  FADD.FTZ R46, R222, R46 ;  /* 0x0000002ede2e7221 */ /* 0x000fe20000010000 */
[----:B------:R-:W-:Y:S01]  /*2b20*/  FFMA.FTZ R18, R114, R222, R18 ;  /* 0x000000de72127223 */ /* 0x000fe20000010012 */
[----:B------:R-:W-:Y:S01]  /*2b30*/  FADD.FTZ R78, R78, R107 ;  /* 0x0000006b4e4e7221 */ /* 0x000fe20000010000 */
[----:B------:R-:W-:Y:S01]  /*2b40*/  FFMA.FTZ R79, R106, R107, R79 ;  /* 0x0000006b6a4f7223 */ /* 0x000fe2000001004f */
[----:B------:R-:W-:Y:S06]  /*2b50*/  BRA.DIV UR4, `(.L_x_574) ;  /* 0x000000d204007947 */ /* 0x000fec000b800000 */
        /* <DEDUP_REMOVED lines=18> */
.L_x_627:
        /* <DEDUP_REMOVED lines=20> */
[----:B-1----:R-:W-:Y:S01]  /*2dc0*/  FADD.FTZ R78, R221, -R219 ;  /* 0x800000dbdd4e7221 */ /* 0x002fe20000010000 */
[----:B------:R-:W-:Y:S01]  /*2dd0*/  LOP3.LUT P5, RZ, R77, 0xff0000, RZ, 0xc0, !PT ;  /* 0x00ff00004dff7812 */ /* 0x000fe200078ac0ff */
[-CC-:B------:R-:W-:Y:S01]  /*2de0*/  FFMA.FTZ R213, R213, R109.reuse, R108.reuse ;  /* 0x0000006dd5d57223 */ /* 0x180fe2000001006c */
[----:B------:R-:W-:Y:S01]  /*2df0*/  LOP3.LUT P4, RZ, R77, 0xff, RZ, 0xc0, !PT ;  /* 0x000000ff4dff7812 */ /* 0x000fe2000788c0ff */
[-CC-:B------:R-:W-:Y:S01]  /*2e00*/  FFMA.FTZ R101, R101, R109.reuse, R108.reuse ;  /* 0x0000006d65657223 */ /* 0x180fe2000001006c */
[----:B------:R-:W-:Y:S01]  /*2e10*/  LOP3.LUT P3, RZ, R77, 0xff00, RZ, 0xc0, !PT ;  /* 0x0000ff004dff7812 */ /* 0x000fe2000786c0ff */
[-CC-:B------:R-:W-:Y:S01]  /*2e20*/  FFMA.FTZ R215, R215, R109.reuse, R108.reuse ;  /* 0x0000006dd7d77223 */ /* 0x180fe2000001006c */
[----:B------:R-:W-:Y:S01]  /*2e30*/  ISETP.GE.U32.AND.EX P2, PT, R77, 0x1000000, PT, P2 ;  /* 0x010000004d00780c */ /* 0x000fe20003f46120 */
        /* <DEDUP_REMOVED lines=8> */
[----:B------:R-:W-:Y:S01]  /*2ec0*/  FADD.FTZ R217, R220, -R217 ;  /* 0x800000d9dcd97221 */ /* 0x000fe20000010000 */
[----:B------:R-:W-:Y:S01]  /*2ed0*/  FADD.FTZ R100, R100, -R77 ;  /* 0x8000004d64647221 */ /* 0x000fe20000010000 */
[----:B------:R-:W-:Y:S01]  /*2ee0*/  FMUL.FTZ R78, R78, UR6 ;  /* 0x000000064e4e7c20 */ /* 0x000fe20008410000 */
[----:B------:R-:W-:Y:S01]  /*2ef0*/  FMUL.FTZ R212, R212, UR6 ;  /* 0x00000006d4d47c20 */ /* 0x000fe20008410000 */
[----:B------:R-:W-:Y:S01]  /*2f00*/  FMUL.FTZ R209, R209, UR6 ;  /* 0x00000006d1d17c20 */ /* 0x000fe20008410000 */
[C---:B------:R-:W-:Y:S01]  /*2f10*/  FMUL.FTZ R217, R175.reuse, R217 ;  /* 0x000000d9afd97220 */ /* 0x040fe20000410000 */
[C---:B------:R-:W-:Y:S01]  /*2f20*/  FMUL.FTZ R210, R175.reuse, R210 ;  /* 0x000000d2afd27220 */ /* 0x040fe20000410000 */
        /* <DEDUP_REMOVED lines=19> */
[----:B------:R-:W-:Y:S02]  /*3060*/  FSEL R101, R216, RZ, P4 ;  /* 0x000000ffd8657208 */ /* 0x000fe40002000000 */
[----:B------:R-:W-:Y:S02]  /*3070*/  F2FP.BF16.F32.PACK_AB R79, R78, R79 ;  /* 0x0000004f4e4f723e */ /* 0x000fe400000010ff */
[----:B------:R-:W-:Y:S02]  /*3080*/  F2FP.BF16.F32.PACK_AB R78, R0, R209 ;  /* 0x000000d1004e723e */ /* 0x000fe400000010ff */
[----:B------:R-:W-:Y:S02]  /*3090*/  F2FP.BF16.F32.PACK_AB R77, R218, R77 ;  /* 0x0000004dda4d723e */ /* 0x000fe400000010ff */
[----:B------:R-:W-:Y:S01]  /*30a0*/  F2FP.BF16.F32.PACK_AB R76, R101, R76 ;  /* 0x0000004c654c723e */ /* 0x000fe200000010ff */
[----:B------:R-:W-:Y:S06]  /*30b0*/  BRA `(.L_x_578) ;  /* 0x00000020007c7947 */ /* 0x000fec0003800000 */
.L_x_577:
[-CC-:B------:R-:W-:Y:S01]  /*30c0*/  FFMA.FTZ R73, R212, R109.reuse, R108.reuse ;  /* 0x0000006dd4497223 */ /* 0x180fe2000001006c */
[-CC-:B------:R-:W-:Y:S01]  /*30d0*/  FFMA.FTZ R74, R209, R109.reuse, R108.reuse ;  /* 0x0000006dd14a7223 */ /* 0x180fe2000001006c */
[-CC-:B------:R-:W-:Y:S01]  /*30e0*/  FFMA.FTZ R217, R217, R109.reuse, R108.reuse ;  /* 0x0000006dd9d97223 */ /* 0x180fe2000001006c */
[-CC-:B------:R-:W-:Y:S01]  /*30f0*/  FFMA.FTZ R72, R219, R109.reuse, R108.reuse ;  /* 0x0000006ddb487223 */ /* 0x180fe2000001006c */
[----:B------:R-:W-:Y:S01]  /*3100*/  FADD.FTZ R160, R214, -R73 ;  /* 0x80000049d6a07221 */ /* 0x000fe20000010000 */
[-C--:B------:R-:W-:Y:S01]  /*3110*/  FFMA.FTZ R73, R0, R109.reuse, R108 ;  /* 0x0000006d00497223 */ /* 0x080fe2000001006c */
[----:B------:R-:W-:Y:S01]  /*3120*/  FADD.FTZ R74, R211, -R74 ;  /* 0x8000004ad34a7221 */ /* 0x000fe20000010000 */
[----:B------:R-:W-:Y:S01]  /*3130*/  FADD.FTZ R220, R220, -R217 ;  /* 0x800000d9dcdc7221 */ /* 0x000fe20000010000 */
[----:B------:R-:W-:Y:S01]  /*3140*/  FADD.FTZ R72, R221, -R72 ;  /* 0x80000048dd487221 */ /* 0x000fe20000010000 */
[----:B------:R-:W-:Y:S01]  /*3150*/  FADD.FTZ R100, R100, -R73 ;  /* 0x8000004964647221 */ /* 0x000fe20000010000 */
[C---:B------:R-:W-:Y:S01]  /*3160*/  FMUL.FTZ R74, R175.reuse, R74 ;  /* 0x0000004aaf4a7220 */ /* 0x040fe20000410000 */
[C---:B------:R-:W-:Y:S01]  /*3170*/  FMUL.FTZ R73, R175.reuse, R220 ;  /* 0x000000dcaf497220 */ /* 0x040fe20000410000 */
[C---:B------:R-:W-:Y:S01]  /*3180*/  FMUL.FTZ R75, R175.reuse, R72 ;  /* 0x00000048af4b7220 */ /* 0x040fe20000410000 */
[----:B------:R-:W-:Y:S01]  /*3190*/  FMUL.FTZ R160, R175, R160 ;  /* 0x000000a0afa07220 */ /* 0x000fe20000410000 */
[----:B-----5:R-:W-:Y:S01]  /*31a0*/  ISETP.GE.U32.AND P2, PT, R76, RZ, PT ;  /* 0x000000ff4c00720c */ /* 0x020fe20003f46070 */
[----:B-1----:R-:W-:Y:S01]  /*31b0*/  FMUL.FTZ R78, R74, UR6 ;  /* 0x000000064a4e7c20 */ /* 0x002fe20008410000 */
[----:B------:R-:W-:Y:S01]  /*31c0*/  FMUL.FTZ R0, R73, UR6 ;  /* 0x0000000649007c20 */ /* 0x000fe20008410000 */
[----:B------:R-:W-:Y:S01]  /*31d0*/  LOP3.LUT P4, RZ, R77, 0xff, RZ, 0xc0, !PT ;  /* 0x000000ff4dff7812 */ /* 0x000fe2000788c0ff */
[----:B------:R-:W-:Y:S01]  /*31e0*/  FMUL.FTZ R79, R75, UR6 ;  /* 0x000000064b4f7c20 */ /* 0x000fe20008410000 */
[----:B------:R-:W-:Y:S01]  /*31f0*/  LOP3.LUT P3, RZ, R77, 0xff00, RZ, 0xc0, !PT ;  /* 0x0000ff004dff7812 */ /* 0x000fe2000786c0ff */
[----:B------:R-:W-:Y:S01]  /*3200*/  FMUL.FTZ R72, R160, UR6 ;  /* 0x00000006a0487c20 */ /* 0x000fe20008410000 */
[-CC-:B------:R-:W-:Y:S01]  /*3210*/  FFMA.FTZ R101, R101, R109.reuse, R108.reuse ;  /* 0x0000006d65657223 */ /* 0x180fe2000001006c */
[-CC-:B------:R-:W-:Y:S01]  /*3220*/  FFMA.FTZ R215, R215, R109.reuse, R108.reuse ;  /* 0x0000006dd7d77223 */ /* 0x180fe2000001006c */
[----:B------:R-:W-:Y:S01]  /*3230*/  LOP3.LUT P5, RZ, R77, 0xff0000, RZ, 0xc0, !PT ;  /* 0x00ff00004dff7812 */ /* 0x000fe200078ac0ff */
[----:B------:R-:W-:Y:S01]  /*3240*/  FFMA.FTZ R213, R213, R109, R108 ;  /* 0x0000006dd5d57223 */ /* 0x000fe2000001006c */
[----:B------:R-:W-:Y:S01]  /*3250*/  ISETP.GE.U32.AND.EX P2, PT, R77, 0x1000000, PT, P2 ;  /* 0x010000004d00780c */ /* 0x000fe20003f46120 */
[----:B------:R-:W-:Y:S01]  /*3260*/  FADD.FTZ R210, R210, -R101 ;  /* 0x80000065d2d27221 */ /* 0x000fe20000010000 */
[----:B------:R-:W-:Y:S01]  /*3270*/  F2FP.BF16.F32.PACK_AB R74, R73, R74 ;  /* 0x0000004a494a723e */ /* 0x000fe200000010ff */
[----:B------:R-:W-:Y:S01]  /*3280*/  FADD.FTZ R218, R218, -R215 ;  /* 0x800000d7dada7221 */ /* 0x000fe20000010000 */
[----:B------:R-:W-:Y:S01]  /*3290*/  FSEL R78, R78, RZ, P4 ;  /* 0x000000ff4e4e7208 */ /* 0x000fe20002000000 */
[----:B------:R-:W-:Y:S01]  /*32a0*/  FADD.FTZ R216, R216, -R213 ;  /* 0x800000d5d8d87221 */ /* 0x000fe20000010000 */
[----:B------:R-:W-:Y:S01]  /*32b0*/  FSEL R73, R0, RZ, P3 ;  /* 0x000000ff00497208 */ /* 0x000fe20001800000 */
[----:B------:R-:W-:Y:S01]  /*32c0*/  FMUL.FTZ R218, R175, R218 ;  /* 0x000000daafda7220 */ /* 0x000fe20000410000 */
[----:B------:R-:W-:Y:S01]  /*32d0*/  FSEL R79, R79, RZ, P2 ;  /* 0x000000ff4f4f7208 */ /* 0x000fe20001000000 */
[----:B------:R-:W-:Y:S01]  /*32e0*/  FMUL.FTZ R77, R175, R216 ;  /* 0x000000d8af4d7220 */ /* 0x000fe20000410000 */
[----:B------:R-:W-:-:S02]  /*32f0*/  FSEL R72, R72, RZ, P5 ;  /* 0x000000ff48487208 */ /* 0x000fc40002800000 */
[----:B------:R-:W-:Y:S01]  /*3300*/  F2FP.BF16.F32.PACK_AB R78, R73, R78 ;  /* 0x0000004e494e723e */ /* 0x000fe200000010ff */
[----:B------:R-:W-:Y:S01]  /*3310*/  FMUL.FTZ R73, R175, R210 ;  /* 0x000000d2af497220 */ /* 0x000fe20000410000 */
[----:B------:R-:W-:Y:S01]  /*3320*/  F2FP.BF16.F32.PACK_AB R79, R79, R72 ;  /* 0x000000484f4f723e */ /* 0x000fe200000010ff */
[----:B------:R-:W-:Y:S01]  /*3330*/  FMUL.FTZ R72, R175, R100 ;  /* 0x00000064af487220 */ /* 0x000fe20000410000 */
[C---:B------:R-:W-:Y:S02]  /*3340*/  LOP3.LUT P6, RZ, R76.reuse, 0xff0000, RZ, 0xc0, !PT ;  /* 0x00ff00004cff7812 */ /* 0x040fe400078cc0ff */
[----:B------:R-:W-:Y:S01]  /*3350*/  LOP3.LUT P2, RZ, R76, 0xff000000, RZ, 0xc0, !PT ;  /* 0xff0000004cff7812 */ /* 0x000fe2000784c0ff */
[----:B------:R-:W-:Y:S01]  /*3360*/  FMUL.FTZ R0, R72, UR6 ;  /* 0x0000000648007c20 */ /* 0x000fe20008410000 */
[C---:B------:R-:W-:Y:S02]  /*3370*/  LOP3.LUT P5, RZ, R76.reuse, 0xff, RZ, 0xc0, !PT ;  /* 0x000000ff4cff7812 */ /* 0x040fe400078ac0ff */
[----:B------:R-:W-:Y:S01]  /*3380*/  LOP3.LUT P4, RZ, R76, 0xff00, RZ, 0xc0, !PT ;  /* 0x0000ff004cff7812 */ /* 0x000fe2000788c0ff */
[----:B------:R-:W-:Y:S01]  /*3390*/  FMUL.FTZ R76, R73, UR6 ;  /* 0x00000006494c7c20 */ /* 0x000fe20008410000 */
[C---:B------:R-:W-:Y:S01]  /*33a0*/  F2FP.BF16.F32.PACK_AB R73, R218.reuse, R73 ;  /* 0x00000049da49723e */ /* 0x040fe200000010ff */
[----:B------:R-:W-:Y:S01]  /*33b0*/  FMUL.FTZ R218, R218, UR6 ;  /* 0x00000006dada7c20 */ /* 0x000fe20008410000 */
[C---:B------:R-:W-:Y:S01]  /*33c0*/  F2FP.BF16.F32.PACK_AB R72, R77.reuse, R72 ;  /* 0x000000484d48723e */ /* 0x040fe200000010ff */
[----:B------:R-:W-:Y:S01]  /*33d0*/  FMUL.FTZ R77, R77, UR6 ;  /* 0x000000064d4d7c20 */ /* 0x000fe20008410000 */
[----:B------:R-:W-:-:S02]  /*33e0*/  FSEL R76, R76, RZ, P6 ;  /* 0x000000ff4c4c7208 */ /* 0x000fc40003000000 */
[----:B------:R-:W-:Y:S02]  /*33f0*/  FSEL R161, R218, RZ, P2 ;  /* 0x000000ffdaa17208 */ /* 0x000fe40001000000 */
[----:B------:R-:W-:Y:S02]  /*3400*/  FSEL R0, R0, RZ, P5 ;  /* 0x000000ff00007208 */ /* 0x000fe40002800000 */
[----:B------:R-:W-:Y:S02]  /*3410*/  FSEL R101, R77, RZ, P4 ;  /* 0x000000ff4d657208 */ /* 0x000fe40002000000 */
[----:B------:R-:W-:Y:S02]  /*3420*/  F2FP.BF16.F32.PACK_AB R77, R161, R76 ;  /* 0x0000004ca14d723e */ /* 0x000fe400000010ff */
[----:B------:R-:W-:Y:S02]  /*3430*/  F2FP.BF16.F32.PACK_AB R75, R75, R160 ;  /* 0x000000a04b4b723e */ /* 0x000fe400000010ff */
[----:B------:R-:W-:Y:S01]  /*3440*/  F2FP.BF16.F32.PACK_AB R76, R101, R0 ;  /* 0x00000000654c723e */ /* 0x000fe200000010ff */
[----:B------:R-:W-:Y:S06]  /*3450*/  BRA `(.L_x_578) ;  /* 0x0000001c00947947 */ /* 0x000fec0003800000 */
.L_x_576:
        /* <DEDUP_REMOVED lines=26> */
[-C--:B------:R-:W-:Y:S01]  /*3600*/  FFMA.FTZ R217, R217, R109.reuse, R108 ;  /* 0x0000006dd9d97223 */ /* 0x080fe2000001006c */
[----:B------:R-:W-:Y:S01]  /*3610*/  PRMT R212, R66, 0x7632, R212 ;  /* 0x0000763242d47816 */ /* 0x000fe200000000d4 */
[----:B------:R-:W-:Y:S01]  /*3620*/  FADD.FTZ R101, R210, -R101 ;  /* 0x80000065d2657221 */ /* 0x000fe20000010000 */
[----:B------:R-:W-:Y:S01]  /*3630*/  LOP3.LUT P3, RZ, R77, 0xff00, RZ, 0xc0, !PT ;  /* 0x0000ff004dff7812 */ /* 0x000fe2000786c0ff */
[-CC-:B------:R-:W-:Y:S01]  /*3640*/  FFMA.FTZ R77, R0, R109.reuse, R108.reuse ;  /* 0x0000006d004d7223 */ /* 0x180fe2000001006c */
[----:B------:R-:W-:Y:S01]  /*3650*/  FSEL R78, R78, RZ, P2 ;  /* 0x000000ff4e4e7208 */ /* 0x000fe20001000000 */
[----:B------:R-:W-:Y:S01]  /*3660*/  FADD.FTZ R0, R220, -R217 ;  /* 0x800000d9dc007221 */ /* 0x000fe20000010000 */
[----:B------:R-:W-:Y:S01]  /*3670*/  FSEL R79, R79, RZ, P5 ;  /* 0x000000ff4f4f7208 */ /* 0x000fe20002800000 */
[----:B------:R-:W-:Y:S01]  /*3680*/  IMAD.U32 R212, R212, 0x10000, RZ ;  /* 0x00010000d4d47824 */ /* 0x000fe200078e00ff */
[----:B------:R-:W-:Y:S01]  /*3690*/  FSEL R160, R160, RZ, P4 ;  /* 0x000000ffa0a07208 */ /* 0x000fe20002000000 */
[-CC-:B------:R-:W-:Y:S01]  /*36a0*/  FFMA.FTZ R213, R213, R109.reuse, R108.reuse ;  /* 0x0000006dd5d57223 */ /* 0x180fe2000001006c */
[C---:B------:R-:W-:Y:S01]  /*36b0*/  LOP3.LUT P6, RZ, R76.reuse, 0xff0000, RZ, 0xc0, !PT ;  /* 0x00ff00004cff7812 */ /* 0x040fe200078cc0ff */
[----:B------:R-:W-:Y:S01]  /*36c0*/  FFMA.FTZ R215, R215, R109, R108 ;  /* 0x0000006dd7d77223 */ /* 0x000fe2000001006c */
[----:B------:R-:W-:Y:S01]  /*36d0*/  LOP3.LUT P2, RZ, R76, 0xff000000, RZ, 0xc0, !PT ;  /* 0xff0000004cff7812 */ /* 0x000fe2000784c0ff */
[----:B------:R-:W-:Y:S01]  /*36e0*/  FADD.FTZ R100, R100, -R77 ;  /* 0x8000004d64647221 */ /* 0x000fe20000010000 */
[C---:B------:R-:W-:Y:S01]  /*36f0*/  LOP3.LUT P5, RZ, R76.reuse, 0xff, RZ, 0xc0, !PT ;  /* 0x000000ff4cff7812 */ /* 0x040fe200078ac0ff */
[----:B------:R-:W-:Y:S01]  /*3700*/  FFMA.FTZ R0, R175, R0, R212 ;  /* 0x00000000af007223 */ /* 0x000fe200000100d4 */
[----:B------:R-:W-:Y:S01]  /*3710*/  LOP3.LUT P4, RZ, R76, 0xff00, RZ, 0xc0, !PT ;  /* 0x0000ff004cff7812 */ /* 0x000fe2000788c0ff */
[----:B------:R-:W-:Y:S01]  /*3720*/  FADD.FTZ R213, R216, -R213 ;  /* 0x800000d5d8d57221 */ /* 0x000fe20000010000 */
[C---:B------:R-:W-:Y:S01]  /*3730*/  PRMT R210, R65.reuse, 0x7632, R210 ;  /* 0x0000763241d27816 */ /* 0x040fe200000000d2 */
[----:B------:R-:W-:Y:S01]  /*3740*/  FADD.FTZ R215, R218, -R215 ;  /* 0x800000d7dad77221 */ /* 0x000fe20000010000 */
[----:B------:R-:W-:Y:S01]  /*3750*/  PRMT R76, R64, 0x7632, R76 ;  /* 0x00007632404c7816 */ /* 0x000fe2000000004c */
[----:B------:R-:W-:Y:S01]  /*3760*/  FMUL.FTZ R0, R0, UR6 ;  /* 0x0000000600007c20 */ /* 0x000fe20008410000 */
[----:B------:R-:W-:Y:S01]  /*3770*/  F2FP.BF16.F32.PACK_AB R79, R78, R79 ;  /* 0x0000004f4e4f723e */ /* 0x000fe200000010ff */
[----:B------:R-:W-:Y:S01]  /*3780*/  IMAD.U32 R78, R65, 0x10000, RZ ;  /* 0x00010000414e7824 */ /* 0x000fe200078e00ff */
[----:B------:R-:W-:-:S02]  /*3790*/  SHF.L.U32 R210, R210, 0x10, RZ ;  /* 0x00000010d2d27819 */ /* 0x000fc400000006ff */
[----:B------:R-:W-:Y:S01]  /*37a0*/  SHF.L.U32 R76, R76, 0x10, RZ ;  /* 0x000000104c4c7819 */ /* 0x000fe200000006ff */
[C---:B------:R-:W-:Y:S01]  /*37b0*/  FFMA.FTZ R101, R175.reuse, R101, R78 ;  /* 0x00000065af657223 */ /* 0x040fe2000001004e */
[----:B------:R-:W-:Y:S01]  /*37c0*/  SHF.L.U32 R77, R64, 0x10, RZ ;  /* 0x00000010404d7819 */ /* 0x000fe200000006ff */
[C---:B------:R-:W-:Y:S01]  /*37d0*/  FFMA.FTZ R210, R175.reuse, R215, R210 ;  /* 0x000000d7afd27223 */ /* 0x040fe200000100d2 */
[----:B------:R-:W-:Y:S01]  /*37e0*/  FSEL R161, R0, RZ, P3 ;  /* 0x000000ff00a17208 */ /* 0x000fe20001800000 */
[----:B------:R-:W-:Y:S01]  /*37f0*/  FFMA.FTZ R76, R175, R213, R76 ;  /* 0x000000d5af4c7223 */ /* 0x000fe2000001004c */
[----:B------:R-:W-:Y:S01]  /*3800*/  FMUL.FTZ R101, R101, UR6 ;  /* 0x0000000665657c20 */ /* 0x000fe20008410000 */
        /* <DEDUP_REMOVED lines=12> */
.L_x_579:
[----:B-----5:R-:W-:Y:S01]  /*38d0*/  PRMT R72, R67, 0x7632, R72 ;  /* 0x0000763243487816 */ /* 0x020fe20000000048 */
[-CC-:B------:R-:W-:Y:S01]  /*38e0*/  FFMA.FTZ R73, R212, R109.reuse, R108.reuse ;  /* 0x0000006dd4497223 */ /* 0x180fe2000001006c */
[-CC-:B------:R-:W-:Y:S01]  /*38f0*/  FFMA.FTZ R74, R219, R109.reuse, R108.reuse ;  /* 0x0000006ddb4a7223 */ /* 0x180fe2000001006c */
[-C--:B-1----:R-:W-:Y:S01]  /*3900*/  FFMA.FTZ R78, R209, R109.reuse, R108 ;  /* 0x0000006dd14e7223 */ /* 0x082fe2000001006c */
[----:B------:R-:W-:Y:S01]  /*3910*/  SHF.L.U32 R72, R72, 0x10, RZ ;  /* 0x0000001048487819 */ /* 0x000fe200000006ff */
[----:B------:R-:W-:Y:S01]  /*3920*/  FADD.FTZ R160, R214, -R73 ;  /* 0x80000049d6a07221 */ /* 0x000fe20000010000 */
[----:B------:R-:W-:Y:S01]  /*3930*/  FADD.FTZ R74, R221, -R74 ;  /* 0x8000004add4a7221 */ /* 0x000fe20000010000 */
[----:B------:R-:W-:Y:S01]  /*3940*/  SHF.L.U32 R73, R66, 0x10, RZ ;  /* 0x0000001042497819 */ /* 0x000fe200000006ff */
[----:B------:R-:W-:Y:S01]  /*3950*/  FADD.FTZ R78, R211, -R78 ;  /* 0x8000004ed34e7221 */ /* 0x000fe20000010000 */
[----:B------:R-:W-:Y:S02]  /*3960*/  IMAD.U32 R79, R67, 0x10000, RZ ;  /* 0x00010000434f7824 */ /* 0x000fe400078e00ff */
[C---:B------:R-:W-:Y:S01]  /*3970*/  FFMA.FTZ R75, R175.reuse, R74, R72 ;  /* 0x0000004aaf4b7223 */ /* 0x040fe20000010048 */
[----:B------:R-:W-:Y:S01]  /*3980*/  ISETP.GE.U32.AND P2, PT, R76, RZ, PT ;  /* 0x000000ff4c00720c */ /* 0x000fe20003f46070 */
[C---:B------:R-:W-:Y:S01]  /*3990*/  FFMA.FTZ R74, R175.reuse, R78, R73 ;  /* 0x0000004eaf4a7223 */ /* 0x040fe20000010049 */
[----:B------:R-:W-:Y:S01]  /*39a0*/  FFMA.FTZ R160, R175, R160, R79 ;  /* 0x000000a0afa07223 */ /* 0x000fe2000001004f */
[----:B------:R-:W-:Y:S01]  /*39b0*/  FMUL.FTZ R79, R75, UR6 ;  /* 0x000000064b4f7c20 */ /* 0x000fe20008410000 */
[C---:B------:R-:W-:Y:S01]  /*39c0*/  LOP3.LUT P3, RZ, R77.reuse, 0xff0000, RZ, 0xc0, !PT ;  /* 0x00ff00004dff7812 */ /* 0x040fe2000786c0ff */
[----:B------:R-:W-:Y:S01]  /*39d0*/  FMUL.FTZ R78, R74, UR6 ;  /* 0x000000064a4e7c20 */ /* 0x000fe20008410000 */
[----:B------:R-:W-:Y:S01]  /*39e0*/  FMUL.FTZ R72, R160, UR6 ;  /* 0x00000006a0487c20 */ /* 0x000fe20008410000 */
[C---:B------:R-:W-:Y:S01]  /*39f0*/  ISETP.GE.U32.AND.EX P2, PT, R77.reuse, 0x1000000, PT, P2 ;  /* 0x010000004d00780c */ /* 0x040fe20003f46120 */
[-CC-:B------:R-:W-:Y:S01]  /*3a00*/  FFMA.FTZ R73, R0, R109.reuse, R108.reuse ;  /* 0x0000006d00497223 */ /* 0x180fe2000001006c */
[----:B------:R-:W-:Y:S01]  /*3a10*/  LOP3.LUT P5, RZ, R77, 0xff, RZ, 0xc0, !PT ;  /* 0x000000ff4dff7812 */ /* 0x000fe200078ac0ff */
[-CC-:B------:R-:W-:Y:S01]  /*3a20*/  FFMA.FTZ R217, R217, R109.reuse, R108.reuse ;  /* 0x0000006dd9d97223 */ /* 0x180fe2000001006c */
[----:B------:R-:W-:Y:S01]  /*3a30*/  FSEL R79, R79, RZ, P2 ;  /* 0x000000ff4f4f7208 */ /* 0x000fe20001000000 */
[----:B------:R-:W-:Y:S01]  /*3a40*/  FADD.FTZ R100, R100, -R73 ;  /* 0x8000004964647221 */ /* 0x000fe20000010000 */
[----:B------:R-:W-:Y:S01]  /*3a50*/  FSEL R72, R72, RZ, P3 ;  /* 0x000000ff48487208 */ /* 0x000fe20001800000 */
[-CC-:B------:R-:W-:Y:S01]  /*3a60*/  FFMA.FTZ R213, R213, R109.reuse, R108.reuse ;  /* 0x0000006dd5d57223 */ /* 0x180fe2000001006c */
        /* <DEDUP_REMOVED lines=12> */
[----:B------:R-:W-:-:S02]  /*3b30*/  PRMT R73, R65, 0x7632, R73 ;  /* 0x0000763241497816 */ /* 0x000fc40000000049 */
[----:B------:R-:W-:Y:S02]  /*3b40*/  PRMT R0, R64, 0x7632, R0 ;  /* 0x0000763240007816 */ /* 0x000fe40000000000 */
[----:B------:R-:W-:Y:S02]  /*3b50*/  SHF.L.U32 R76, R76, 0x10, RZ ;  /* 0x000000104c4c7819 */ /* 0x000fe400000006ff */
[----:B------:R-:W-:Y:S01]  /*3b60*/  LOP3.LUT P4, RZ, R77, 0xff00, RZ, 0xc0, !PT ;  /* 0x0000ff004dff7812 */ /* 0x000fe2000788c0ff */
[----:B------:R-:W-:Y:S01]  /*3b70*/  IMAD.U32 R77, R73, 0x10000, RZ ;  /* 0x00010000494d7824 */ /* 0x000fe200078e00ff */
[----:B------:R-:W-:Y:S01]  /*3b80*/  SHF.L.U32 R0, R0, 0x10, RZ ;  /* 0x0000001000007819 */ /* 0x000fe200000006ff */
[----:B------:R-:W-:Y:S01]  /*3b90*/  FFMA.FTZ R73, R175, R220, R76 ;  /* 0x000000dcaf497223 */ /* 0x000fe2000001004c */
[----:B------:R-:W-:Y:S01]  /*3ba0*/  F2FP.BF16.F32.PACK_AB R79, R79, R72 ;  /* 0x000000484f4f723e */ /* 0x000fe200000010ff */
[----:B------:R-:W-:Y:S01]  /*3bb0*/  FFMA.FTZ R218, R175, R218, R77 ;  /* 0x000000daafda7223 */ /* 0x000fe2000001004d */
[----:B------:R-:W-:Y:S01]  /*3bc0*/  F2FP.BF16.F32.PACK_AB R75, R75, R160 ;  /* 0x000000a04b4b723e */ /* 0x000fe200000010ff */
[----:B------:R-:W-:Y:S01]  /*3bd0*/  FFMA.FTZ R213, R175, R213, R0 ;  /* 0x000000d5afd57223 */ /* 0x000fe20000010000 */
[C---:B------:R-:W-:Y:S01]  /*3be0*/  FMUL.FTZ R0, R73.reuse, UR6 ;  /* 0x0000000649007c20 */ /* 0x040fe20008410000 */
[----:B------:R-:W-:-:S04]  /*3bf0*/  F2FP.BF16.F32.PACK_AB R74, R73, R74 ;  /* 0x0000004a494a723e */ /* 0x000fc800000010ff */
[----:B------:R-:W-:Y:S02]  /*3c00*/  FSEL R73, R0, RZ, P4 ;  /* 0x000000ff00497208 */ /* 0x000fe40002000000 */
[----:B------:R-:W-:Y:S02]  /*3c10*/  SHF.L.U32 R0, R65, 0x10, RZ ;  /* 0x0000001041007819 */ /* 0x000fe400000006ff */
[----:B------:R-:W-:Y:S01]  /*3c20*/  F2FP.BF16.F32.PACK_AB R78, R73, R78 ;  /* 0x0000004e494e723e */ /* 0x000fe200000010ff */
[----:B------:R-:W-:Y:S02]  /*3c30*/  IMAD.U32 R73, R64, 0x10000, RZ ;  /* 0x0001000040497824 */ /* 0x000fe400078e00ff */
[C---:B------:R-:W-:Y:S02]  /*3c40*/  FFMA.FTZ R77, R175.reuse, R210, R0 ;  /* 0x000000d2af4d7223 */ /* 0x040fe40000010000 */
[----:B------:R-:W-:Y:S02]  /*3c50*/  FFMA.FTZ R72, R175, R100, R73 ;  /* 0x00000064af487223 */ /* 0x000fe40000010049 */
[----:B------:R-:W-:Y:S01]  /*3c60*/  FMUL.FTZ R76, R77, UR6 ;  /* 0x000000064d4c7c20 */ /* 0x000fe20008410000 */
[----:B------:R-:W-:Y:S01]  /*3c70*/  F2FP.BF16.F32.PACK_AB R73, R218, R77 ;  /* 0x0000004dda49723e */ /* 0x000fe200000010ff */
[----:B------:R-:W-:Y:S01]  /*3c80*/  FMUL.FTZ R0, R72, UR6 ;  /* 0x0000000648007c20 */ /* 0x000fe20008410000 */
        /* <DEDUP_REMOVED lines=10> */
.L_x_575:
        /* <DEDUP_REMOVED lines=14> */
[----:B------:R-:W-:Y:S01]  /*3e10*/  FADD.FTZ R68, R211, -R68 ;  /* 0x80000044d3447221 */ /* 0x000fe20000010000 */
[----:B-----5:R-:W-:Y:S01]  /*3e20*/  ISETP.GE.U32.AND P2, PT, R76, RZ, PT ;  /* 0x000000ff4c00720c */ /* 0x020fe20003f46070 */
[C---:B------:R-:W-:Y:S01]  /*3e30*/  FMUL.FTZ R70, R175.reuse, R70 ;  /* 0x00000046af467220 */ /* 0x040fe20000410000 */
[----:B------:R-:W-:Y:S01]  /*3e40*/  FMUL.FTZ R214, R175, R214 ;  /* 0x000000d6afd67220 */ /* 0x000fe20000410000 */
[----:B------:R-:W-:Y:S01]  /*3e50*/  FADD.FTZ R220, R220, -R217 ;  /* 0x800000d9dcdc7221 */ /* 0x000fe20000010000 */
[-CC-:B------:R-:W-:Y:S01]  /*3e60*/  FFMA.FTZ R101, R101, R109.reuse, R108.reuse ;  /* 0x0000006d65657223 */ /* 0x180fe2000001006c */
[----:B------:R-:W-:Y:S01]  /*3e70*/  FMUL.FTZ R160, R70, UR6 ;  /* 0x0000000646a07c20 */ /* 0x000fe20008410000 */
[----:B------:R-:W-:Y:S01]  /*3e80*/  ISETP.GE.U32.AND.EX P4, PT, R77, 0x1000000, PT, P2 ;  /* 0x010000004d00780c */ /* 0x000fe20003f86120 */
[----:B------:R-:W-:Y:S01]  /*3e90*/  FMUL.FTZ R69, R175, R68 ;  /* 0x00000044af457220 */ /* 0x000fe20000410000 */
[----:B------:R-:W-:Y:S01]  /*3ea0*/  FMUL.FTZ R214, R214, UR6 ;  /* 0x00000006d6d67c20 */ /* 0x000fe20008410000 */
[----:B------:R-:W-:Y:S01]  /*3eb0*/  LOP3.LUT P3, RZ, R77, 0xff0000, RZ, 0xc0, !PT ;  /* 0x00ff00004dff7812 */ /* 0x000fe2000786c0ff */
[----:B------:R-:W-:Y:S01]  /*3ec0*/  FMUL.FTZ R220, R175, R220 ;  /* 0x000000dcafdc7220 */ /* 0x000fe20000410000 */
[----:B------:R-:W-:Y:S01]  /*3ed0*/  FADD.FTZ R210, R210, -R101 ;  /* 0x80000065d2d27221 */ /* 0x000fe20000010000 */
[-CC-:B------:R-:W-:Y:S01]  /*3ee0*/  FFMA.FTZ R215, R215, R109.reuse, R108.reuse ;  /* 0x0000006dd7d77223 */ /* 0x180fe2000001006c */
[----:B-1----:R-:W-:Y:S01]  /*3ef0*/  FSEL R79, R160, RZ, P4 ;  /* 0x000000ffa04f7208 */ /* 0x002fe20002000000 */
[----:B------:R-:W-:Y:S01]  /*3f00*/  FMUL.FTZ R69, R69, UR6 ;  /* 0x0000000645457c20 */ /* 0x000fe20008410000 */
[----:B------:R-:W-:Y:S01]  /*3f10*/  LOP3.LUT P5, RZ, R77, 0xff, RZ, 0xc0, !PT ;  /* 0x000000ff4dff7812 */ /* 0x000fe200078ac0ff */
[----:B------:R-:W-:Y:S01]  /*3f20*/  FMUL.FTZ R220, R220, UR6 ;  /* 0x00000006dcdc7c20 */ /* 0x000fe20008410000 */
[----:B------:R-:W-:Y:S01]  /*3f30*/  LOP3.LUT P4, RZ, R147, 0xff, RZ, 0xc0, !PT ;  /* 0x000000ff93ff7812 */ /* 0x000fe2000788c0ff */
[----:B------:R-:W-:Y:S01]  /*3f40*/  FMUL.FTZ R210, R175, R210 ;  /* 0x000000d2afd27220 */ /* 0x000fe20000410000 */
[----:B------:R-:W-:Y:S01]  /*3f50*/  FSEL R68, R214, RZ, P3 ;  /* 0x000000ffd6447208 */ /* 0x000fe20001800000 */
[----:B------:R-:W-:Y:S01]  /*3f60*/  FADD.FTZ R218, R218, -R215 ;  /* 0x800000d7dada7221 */ /* 0x000fe20000010000 */
[----:B------:R-:W-:Y:S01]  /*3f70*/  LOP3.LUT P6, RZ, R147, 0xff0000, RZ, 0xc0, !PT ;  /* 0x00ff000093ff7812 */ /* 0x000fe200078cc0ff */
[-CC-:B------:R-:W-:Y:S01]  /*3f80*/  FFMA.FTZ R213, R213, R109.reuse, R108.reuse ;  /* 0x0000006dd5d57223 */ /* 0x180fe2000001006c */
[----:B------:R-:W-:Y:S01]  /*3f90*/  LOP3.LUT P3, RZ, R77, 0xff00, RZ, 0xc0, !PT ;  /* 0x0000ff004dff7812 */ /* 0x000fe2000786c0ff */
[----:B------:R-:W-:Y:S01]  /*3fa0*/  FMUL.FTZ R210, R210, UR6 ;  /* 0x00000006d2d27c20 */ /* 0x000fe20008410000 */
[----:B------:R-:W-:Y:S01]  /*3fb0*/  ISETP.GE.U32.AND P2, PT, R146, RZ, PT ;  /* 0x000000ff9200720c */ /* 0x000fe20003f46070 */
[----:B------:R-:W-:Y:S01]  /*3fc0*/  FMUL.FTZ R218, R175, R218 ;  /* 0x000000daafda7220 */ /* 0x000fe20000410000 */
[C---:B------:R-:W-:Y:S01]  /*3fd0*/  FSEL R78, R69.reuse, RZ, P5 ;  /* 0x000000ff454e7208 */ /* 0x040fe20002800000 */
[----:B------:R-:W-:Y:S01]  /*3fe0*/  FADD.FTZ R216, R216, -R213 ;  /* 0x800000d5d8d87221 */ /* 0x000fe20000010000 */
[----:B------:R-:W-:Y:S01]  /*3ff0*/  FSEL R70, R69, RZ, P4 ;  /* 0x000000ff45467208 */ /* 0x000fe20002000000 */
[----:B------:R-:W-:Y:S01]  /*4000*/  FFMA.FTZ R69, R0, R109, R108 ;  /* 0x0000006d00457223 */ /* 0x000fe2000001006c */
[----:B------:R-:W-:Y:S01]  /*4010*/  FSEL R71, R214, RZ, P6 ;  /* 0x000000ffd6477208 */ /* 0x000fe20003000000 */
[----:B------:R-:W-:Y:S01]  /*4020*/  FMUL.FTZ R218, R218, UR6 ;  /* 0x00000006dada7c20 */ /* 0x000fe20008410000 */
[----:B------:R-:W-:Y:S01]  /*4030*/  FSEL R77, R220, RZ, P3 ;  /* 0x000000ffdc4d7208 */ /* 0x000fe20001800000 */
[----:B------:R-:W-:Y:S01]  /*4040*/  FADD.FTZ R100, R100, -R69 ;  /* 0x8000004564647221 */ /* 0x000fe20000010000 */
[----:B------:R-:W-:Y:S01]  /*4050*/  LOP3.LUT P6, RZ, R76, 0xff0000, RZ, 0xc0, !PT ;  /* 0x00ff00004cff7812 */ /* 0x000fe200078cc0ff */
[----:B------:R-:W-:Y:S01]  /*4060*/  FMUL.FTZ R216, R175, R216 ;  /* 0x000000d8afd87220 */ /* 0x000fe20000410000 */
[----:B------:R-:W-:Y:S01]  /*4070*/  ISETP.GE.U32.AND.EX P2, PT, R147, 0x1000000, PT, P2 ;  /* 0x010000009300780c */ /* 0x000fe20003f46120 */
[----:B------:R-:W-:Y:S01]  /*4080*/  FMUL.FTZ R100, R175, R100 ;  /* 0x00000064af647220 */ /* 0x000fe20000410000 */
[----:B------:R-:W-:Y:S01]  /*4090*/  LOP3.LUT P3, RZ, R147, 0xff00, RZ, 0xc0, !PT ;  /* 0x0000ff0093ff7812 */ /* 0x000fe2000786c0ff */
[----:B------:R-:W-:Y:S01]  /*40a0*/  FMUL.FTZ R216, R216, UR6 ;  /* 0x00000006d8d87c20 */ /* 0x000fe20008410000 */
[----:B------:R-:W-:Y:S01]  /*40b0*/  F2FP.BF16.F32.PACK_AB R78, R77, R78 ;  /* 0x0000004e4d4e723e */ /* 0x000fe200000010ff */
[----:B------:R-:W-:Y:S01]  /*40c0*/  FMUL.FTZ R100, R100, UR6 ;  /* 0x0000000664647c20 */ /* 0x000fe20008410000 */
[----:B------:R-:W-:-:S02]  /*40d0*/  FSEL R77, R210, RZ, P6 ;  /* 0x000000ffd24d7208 */ /* 0x000fc40003000000 */
[----:B------:R-:W-:Y:S02]  /*40e0*/  FSEL R160, R160, RZ, P2 ;  /* 0x000000ffa0a07208 */ /* 0x000fe40001000000 */
[----:B------:R-:W-:Y:S02]  /*40f0*/  FSEL R69, R220, RZ, P3 ;  /* 0x000000ffdc457208 */ /* 0x000fe40001800000 */
[----:B------:R-:W-:Y:S02]  /*4100*/  LOP3.LUT P6, RZ, R146, 0xff000000, RZ, 0xc0, !PT ;  /* 0xff00000092ff7812 */ /* 0x000fe400078cc0ff */
[----:B------:R-:W-:Y:S02]  /*4110*/  LOP3.LUT P2, RZ, R76, 0xff000000, RZ, 0xc0, !PT ;  /* 0xff0000004cff7812 */ /* 0x000fe4000784c0ff */
[----:B------:R-:W-:Y:S02]  /*4120*/  LOP3.LUT P3, RZ, R146, 0xff0000, RZ, 0xc0, !PT ;  /* 0x00ff000092ff7812 */ /* 0x000fe4000786c0ff */
[----:B------:R-:W-:-:S02]  /*4130*/  F2FP.BF16.F32.PACK_AB R70, R69, R70 ;  /* 0x000000464546723e */ /* 0x000fc400000010ff */
[----:B------:R-:W-:Y:S02]  /*4140*/  FSEL R0, R218, RZ, P6 ;  /* 0x000000ffda007208 */ /* 0x000fe40003000000 */
[----:B------:R-:W-:Y:S02]  /*4150*/  FSEL R69, R210, RZ, P3 ;  /* 0x000000ffd2457208 */ /* 0x000fe40001800000 */
[----:B------:R-:W-:Y:S02]  /*4160*/  FSEL R218, R218, RZ, P2 ;  /* 0x000000ffdada7208 */ /* 0x000fe40001000000 */
[C---:B------:R-:W-:Y:S02]  /*4170*/  LOP3.LUT P5, RZ, R76.reuse, 0xff00, RZ, 0xc0, !PT ;  /* 0x0000ff004cff7812 */ /* 0x040fe400078ac0ff */
[----:B------:R-:W-:Y:S02]  /*4180*/  LOP3.LUT P4, RZ, R76, 0xff, RZ, 0xc0, !PT ;  /* 0x000000ff4cff7812 */ /* 0x000fe4000788c0ff */
        /* <DEDUP_REMOVED lines=10> */
[----:B------:R-:W-:Y:S02]  /*4230*/  F2FP.BF16.F32.PACK_AB R68, R101, R68 ;  /* 0x000000446544723e */ /* 0x000fe400000010ff */
[----:B------:R-:W-:Y:S01]  /*4240*/  F2FP.BF16.F32.PACK_AB R76, R161, R76 ;  /* 0x0000004ca14c723e */ /* 0x000fe200000010ff */
[----:B------:R-:W-:Y:S06]  /*4250*/  BRA `(.L_x_578) ;  /* 0x0000001000147947 */ /* 0x000fec0003800000 */
.L_x_581:
        /* <DEDUP_REMOVED lines=8> */
[----:B------:R-:W-:Y:S01]  /*42e0*/  FMUL.FTZ R160, R175, R160 ;  /* 0x000000a0afa07220 */ /* 0x000fe20000410000 */
[----:B-----5:R-:W-:Y:S01]  /*42f0*/  LOP3.LUT P5, RZ, R77, 0xff0000, RZ, 0xc0, !PT ;  /* 0x00ff00004dff7812 */ /* 0x020fe200078ac0ff */
[----:B------:R-:W-:Y:S01]  /*4300*/  FADD.FTZ R100, R100, -R69 ;  /* 0x8000004564647221 */ /* 0x000fe20000010000 */
[----:B------:R-:W-:Y:S01]  /*4310*/  LOP3.LUT P4, RZ, R147, 0xff0000, RZ, 0xc0, !PT ;  /* 0x00ff000093ff7812 */ /* 0x000fe2000788c0ff */
[----:B------:R-:W-:Y:S01]  /*4320*/  FMUL.FTZ R71, R160, UR6 ;  /* 0x00000006a0477c20 */ /* 0x000fe20008410000 */
[----:B------:R-:W-:Y:S01]  /*4330*/  FMUL.FTZ R69, R175, R220 ;  /* 0x000000dcaf457220 */ /* 0x000fe20000410000 */
[----:B------:R-:W-:Y:S01]  /*4340*/  FADD.FTZ R70, R221, -R70 ;  /* 0x80000046dd467221 */ /* 0x000fe20000010000 */
[----:B------:R-:W-:Y:S01]  /*4350*/  FMUL.FTZ R74, R175, R74 ;  /* 0x0000004aaf4a7220 */ /* 0x000fe20000410000 */
[----:B------:R-:W-:Y:S01]  /*4360*/  LOP3.LUT P6, RZ, R77, 0xff, RZ, 0xc0, !PT ;  /* 0x000000ff4dff7812 */ /* 0x000fe200078cc0ff */
[----:B------:R-:W-:Y:S01]  /*4370*/  FMUL.FTZ R0, R69, UR6 ;  /* 0x0000000645007c20 */ /* 0x000fe20008410000 */
[----:B------:R-:W-:Y:S01]  /*4380*/  FSEL R68, R71, RZ, P5 ;  /* 0x000000ff47447208 */ /* 0x000fe20002800000 */
[----:B------:R-:W-:Y:S01]  /*4390*/  FMUL.FTZ R75, R175, R70 ;  /* 0x00000046af4b7220 */ /* 0x000fe20000410000 */
[----:B------:R-:W-:Y:S01]  /*43a0*/  FSEL R71, R71, RZ, P4 ;  /* 0x000000ff47477208 */ /* 0x000fe20002000000 */
[----:B------:R-:W-:Y:S01]  /*43b0*/  FMUL.FTZ R70, R74, UR6 ;  /* 0x000000064a467c20 */ /* 0x000fe20008410000 */
[----:B------:R-:W-:Y:S01]  /*43c0*/  LOP3.LUT P4, RZ, R77, 0xff00, RZ, 0xc0, !PT ;  /* 0x0000ff004dff7812 */ /* 0x000fe2000788c0ff */
[-CC-:B------:R-:W-:Y:S01]  /*43d0*/  FFMA.FTZ R101, R101, R109.reuse, R108.reuse ;  /* 0x0000006d65657223 */ /* 0x180fe2000001006c */
[----:B------:R-:W-:Y:S01]  /*43e0*/  F2FP.BF16.F32.PACK_AB R74, R69, R74 ;  /* 0x0000004a454a723e */ /* 0x000fe200000010ff */
[-CC-:B------:R-:W-:Y:S01]  /*43f0*/  FFMA.FTZ R215, R215, R109.reuse, R108.reuse ;  /* 0x0000006dd7d77223 */ /* 0x180fe2000001006c */
[----:B------:R-:W-:Y:S01]  /*4400*/  FSEL R69, R0, RZ, P4 ;  /* 0x000000ff00457208 */ /* 0x000fe20002000000 */
[----:B------:R-:W-:Y:S01]  /*4410*/  FADD.FTZ R210, R210, -R101 ;  /* 0x80000065d2d27221 */ /* 0x000fe20000010000 */
[----:B------:R-:W-:Y:S01]  /*4420*/  LOP3.LUT P5, RZ, R147, 0xff, RZ, 0xc0, !PT ;  /* 0x000000ff93ff7812 */ /* 0x000fe200078ac0ff */
[----:B------:R-:W-:Y:S01]  /*4430*/  FMUL.FTZ R72, R75, UR6 ;  /* 0x000000064b487c20 */ /* 0x000fe20008410000 */
[----:B------:R-:W-:Y:S01]  /*4440*/  LOP3.LUT P4, RZ, R147, 0xff00, RZ, 0xc0, !PT ;  /* 0x0000ff0093ff7812 */ /* 0x000fe2000788c0ff */
[----:B------:R-:W-:Y:S01]  /*4450*/  FADD.FTZ R218, R218, -R215 ;  /* 0x800000d7dada7221 */ /* 0x000fe20000010000 */
[C---:B-1----:R-:W-:Y:S01]  /*4460*/  FSEL R78, R70.reuse, RZ, P6 ;  /* 0x000000ff464e7208 */ /* 0x042fe20003000000 */
[----:B------:R-:W-:Y:S01]  /*4470*/  FFMA.FTZ R213, R213, R109, R108 ;  /* 0x0000006dd5d57223 */ /* 0x000fe2000001006c */
[----:B------:R-:W-:Y:S01]  /*4480*/  FSEL R70, R70, RZ, P5 ;  /* 0x000000ff46467208 */ /* 0x000fe20002800000 */
[C---:B------:R-:W-:Y:S01]  /*4490*/  FMUL.FTZ R218, R175.reuse, R218 ;  /* 0x000000daafda7220 */ /* 0x040fe20000410000 */
[----:B------:R-:W-:Y:S01]  /*44a0*/  FSEL R73, R0, RZ, P4 ;  /* 0x000000ff00497208 */ /* 0x000fe20002000000 */
[----:B------:R-:W-:Y:S01]  /*44b0*/  FADD.FTZ R216, R216, -R213 ;  /* 0x800000d5d8d87221 */ /* 0x000fe20000010000 */
[----:B------:R-:W-:Y:S01]  /*44c0*/  ISETP.GE.U32.AND P2, PT, R76, RZ, PT ;  /* 0x000000ff4c00720c */ /* 0x000fe20003f46070 */
[----:B------:R-:W-:Y:S01]  /*44d0*/  FMUL.FTZ R100, R175, R100 ;  /* 0x00000064af647220 */ /* 0x000fe20000410000 */
[----:B------:R-:W-:Y:S01]  /*44e0*/  F2FP.BF16.F32.PACK_AB R70, R73, R70 ;  /* 0x000000464946723e */ /* 0x000fe200000010ff */
[----:B------:R-:W-:Y:S01]  /*44f0*/  FMUL.FTZ R73, R175, R210 ;  /* 0x000000d2af497220 */ /* 0x000fe20000410000 */
[----:B------:R-:W-:Y:S01]  /*4500*/  ISETP.GE.U32.AND.EX P2, PT, R77, 0x1000000, PT, P2 ;  /* 0x010000004d00780c */ /* 0x000fe20003f46120 */
[----:B------:R-:W-:Y:S01]  /*4510*/  FMUL.FTZ R101, R175, R216 ;  /* 0x000000d8af657220 */ /* 0x000fe20000410000 */
[----:B------:R-:W-:Y:S01]  /*4520*/  ISETP.GE.U32.AND P3, PT, R146, RZ, PT ;  /* 0x000000ff9200720c */ /* 0x000fe20003f66070 */
[----:B------:R-:W-:Y:S01]  /*4530*/  FMUL.FTZ R0, R73, UR6 ;  /* 0x0000000649007c20 */ /* 0x000fe20008410000 */
[----:B------:R-:W-:-:S02]  /*4540*/  FSEL R79, R72, RZ, P2 ;  /* 0x000000ff484f7208 */ /* 0x000fc40001000000 */
[----:B------:R-:W-:Y:S02]  /*4550*/  LOP3.LUT P2, RZ, R76, 0xff0000, RZ, 0xc0, !PT ;  /* 0x00ff00004cff7812 */ /* 0x000fe4000784c0ff */
[C---:B------:R-:W-:Y:S01]  /*4560*/  F2FP.BF16.F32.PACK_AB R73, R218.reuse, R73 ;  /* 0x00000049da49723e */ /* 0x040fe200000010ff */
[----:B------:R-:W-:Y:S01]  /*4570*/  FMUL.FTZ R218, R218, UR6 ;  /* 0x00000006dada7c20 */ /* 0x000fe20008410000 */
[----:B------:R-:W-:Y:S02]  /*4580*/  ISETP.GE.U32.AND.EX P3, PT, R147, 0x1000000, PT, P3 ;  /* 0x010000009300780c */ /* 0x000fe40003f66130 */
[----:B------:R-:W-:Y:S02]  /*4590*/  LOP3.LUT P4, RZ, R146, 0xff0000, RZ, 0xc0, !PT ;  /* 0x00ff000092ff7812 */ /* 0x000fe4000788c0ff */
[----:B------:R-:W-:Y:S02]  /*45a0*/  FSEL R77, R0, RZ, P2 ;  /* 0x000000ff004d7208 */ /* 0x000fe40001000000 */
[----:B------:R-:W-:-:S02]  /*45b0*/  LOP3.LUT P2, RZ, R146, 0xff000000, RZ, 0xc0, !PT ;  /* 0xff00000092ff7812 */ /* 0x000fc4000784c0ff */
[----:B------:R-:W-:Y:S02]  /*45c0*/  F2FP.BF16.F32.PACK_AB R78, R69, R78 ;  /* 0x0000004e454e723e */ /* 0x000fe400000010ff */
[----:B------:R-:W-:Y:S02]  /*45d0*/  FSEL R72, R72, RZ, P3 ;  /* 0x000000ff48487208 */ /* 0x000fe40001800000 */
[----:B------:R-:W-:Y:S02]  /*45e0*/  FSEL R69, R0, RZ, P4 ;  /* 0x000000ff00457208 */ /* 0x000fe40002000000 */
[----:B------:R-:W-:Y:S02]  /*45f0*/  FSEL R0, R218, RZ, P2 ;  /* 0x000000ffda007208 */ /* 0x000fe40001000000 */
[----:B------:R-:W-:Y:S02]  /*4600*/  LOP3.LUT P3, RZ, R76, 0xff000000, RZ, 0xc0, !PT ;  /* 0xff0000004cff7812 */ /* 0x000fe4000786c0ff */
[----:B------:R-:W-:-:S02]  /*4610*/  F2FP.BF16.F32.PACK_AB R71, R72, R71 ;  /* 0x000000474847723e */ /* 0x000fc400000010ff */
[----:B------:R-:W-:Y:S01]  /*4620*/  F2FP.BF16.F32.PACK_AB R69, R0, R69 ;  /* 0x000000450045723e */ /* 0x000fe200000010ff */
[C---:B------:R-:W-:Y:S01]  /*4630*/  FMUL.FTZ R0, R101.reuse, UR6 ;  /* 0x0000000665007c20 */ /* 0x040fe20008410000 */
[----:B------:R-:W-:Y:S01]  /*4640*/  F2FP.BF16.F32.PACK_AB R72, R101, R100 ;  /* 0x000000646548723e */ /* 0x000fe200000010ff */
[----:B------:R-:W-:Y:S01]  /*4650*/  FMUL.FTZ R100, R100, UR6 ;  /* 0x0000000664647c20 */ /* 0x000fe20008410000 */
        /* <DEDUP_REMOVED lines=15> */
.L_x_580:
        /* <DEDUP_REMOVED lines=8> */
[----:B------:R-:W-:Y:S01]  /*47d0*/  IMAD.U32 R79, R67, 0x10000, RZ ;  /* 0x00010000434f7824 */ /* 0x000fe200078e00ff */
[----:B------:R-:W-:Y:S01]  /*47e0*/  SHF.L.U32 R78, R78, 0x10, RZ ;  /* 0x000000104e4e7819 */ /* 0x000fe200000006ff */
[----:B------:R-:W-:Y:S01]  /*47f0*/  FADD.FTZ R214, R214, -R71 ;  /* 0x80000047d6d67221 */ /* 0x000fe20000010000 */
[-C--:B------:R-:W-:Y:S01]  /*4800*/  FFMA.FTZ R68, R209, R109.reuse, R108 ;  /* 0x0000006dd1447223 */ /* 0x080fe2000001006c */
[----:B------:R-:W-:Y:S01]  /*4810*/  FADD.FTZ R70, R221, -R70 ;  /* 0x80000046dd467221 */ /* 0x000fe20000010000 */
[C---:B------:R-:W-:Y:S01]  /*4820*/  PRMT R69, R66.reuse, 0x7632, R69 ;  /* 0x0000763242457816 */ /* 0x040fe20000000045 */
[-C--:B------:R-:W-:Y:S01]  /*4830*/  FFMA.FTZ R217, R217, R109.reuse, R108 ;  /* 0x0000006dd9d97223 */ /* 0x080fe2000001006c */
[----:B------:R-:W-:Y:S01]  /*4840*/  SHF.L.U32 R71, R66, 0x10, RZ ;  /* 0x0000001042477819 */ /* 0x000fe200000006ff */
[----:B------:R-:W-:Y:S01]  /*4850*/  FFMA.FTZ R79, R175, R214, R79 ;  /* 0x000000d6af4f7223 */ /* 0x000fe2000001004f */
[----:B------:R-:W-:Y:S01]  /*4860*/  FADD.FTZ R68, R211, -R68 ;  /* 0x80000044d3447221 */ /* 0x000fe20000010000 */
[----:B------:R-:W-:Y:S01]  /*4870*/  SHF.L.U32 R69, R69, 0x10, RZ ;  /* 0x0000001045457819 */ /* 0x000fe200000006ff */
[----:B------:R-:W-:Y:S01]  /*4880*/  FFMA.FTZ R70, R175, R70, R78 ;  /* 0x00000046af467223 */ /* 0x000fe2000001004e */
[----:B------:R-:W-:Y:S01]  /*4890*/  PRMT R209, R65, 0x7632, R209 ;  /* 0x0000763241d17816 */ /* 0x000fe200000000d1 */
[-CC-:B------:R-:W-:Y:S01]  /*48a0*/  FFMA.FTZ R215, R215, R109.reuse, R108.reuse ;  /* 0x0000006dd7d77223 */ /* 0x180fe2000001006c */
[----:B------:R-:W-:Y:S01]  /*48b0*/  FADD.FTZ R220, R220, -R217 ;  /* 0x800000d9dcdc7221 */ /* 0x000fe20000010000 */
[----:B------:R-:W-:Y:S01]  /*48c0*/  ISETP.GE.U32.AND P2, PT, R76, RZ, PT ;  /* 0x000000ff4c00720c */ /* 0x000fe20003f46070 */
[----:B------:R-:W-:Y:S01]  /*48d0*/  FMUL.FTZ R79, R79, UR6 ;  /* 0x000000064f4f7c20 */ /* 0x000fe20008410000 */
[-CC-:B------:R-:W-:Y:S01]  /*48e0*/  FFMA.FTZ R161, R0, R109.reuse, R108.reuse ;  /* 0x0000006d00a17223 */ /* 0x180fe2000001006c */
[----:B------:R-:W-:Y:S01]  /*48f0*/  FFMA.FTZ R68, R175, R68, R71 ;  /* 0x00000044af447223 */ /* 0x000fe20000010047 */
[----:B------:R-:W-:Y:S01]  /*4900*/  LOP3.LUT P5, RZ, R77, 0xff0000, RZ, 0xc0, !PT ;  /* 0x00ff00004dff7812 */ /* 0x000fe200078ac0ff */
[----:B------:R-:W-:Y:S01]  /*4910*/  FMUL.FTZ R78, R70, UR6 ;  /* 0x00000006464e7c20 */ /* 0x000fe20008410000 */
[----:B------:R-:W-:Y:S01]  /*4920*/  LOP3.LUT P4, RZ, R147, 0xff0000, RZ, 0xc0, !PT ;  /* 0x00ff000093ff7812 */ /* 0x000fe2000788c0ff */
[----:B------:R-:W-:Y:S01]  /*4930*/  FADD.FTZ R218, R218, -R215 ;  /* 0x800000d7dada7221 */ /* 0x000fe20000010000 */
[----:B------:R-:W-:Y:S01]  /*4940*/  ISETP.GE.U32.AND P3, PT, R146, RZ, PT ;  /* 0x000000ff9200720c */ /* 0x000fe20003f66070 */
[----:B------:R-:W-:Y:S01]  /*4950*/  FFMA.FTZ R69, R175, R220, R69 ;  /* 0x000000dcaf457223 */ /* 0x000fe20000010045 */
[----:B------:R-:W-:Y:S01]  /*4960*/  SHF.L.U32 R0, R209, 0x10, RZ ;  /* 0x00000010d1007819 */ /* 0x000fe200000006ff */
[-C--:B------:R-:W-:Y:S01]  /*4970*/  FFMA.FTZ R101, R101, R109.reuse, R108 ;  /* 0x0000006d65657223 */ /* 0x080fe2000001006c */
[----:B------:R-:W-:Y:S01]  /*4980*/  ISETP.GE.U32.AND.EX P2, PT, R77, 0x1000000, PT, P2 ;  /* 0x010000004d00780c */ /* 0x000fe20003f46120 */
[----:B------:R-:W-:Y:S01]  /*4990*/  FMUL.FTZ R70, R68, UR6 ;  /* 0x0000000644467c20 */ /* 0x000fe20008410000 */
[----:B------:R-:W-:Y:S01]  /*49a0*/  FSEL R160, R79, RZ, P5 ;  /* 0x000000ff4fa07208 */ /* 0x000fe20002800000 */
[----:B------:R-:W-:Y:S01]  /*49b0*/  FMUL.FTZ R69, R69, UR6 ;  /* 0x0000000645457c20 */ /* 0x000fe20008410000 */
[----:B------:R-:W-:Y:S01]  /*49c0*/  FSEL R71, R79, RZ, P4 ;  /* 0x000000ff4f477208 */ /* 0x000fe20002000000 */
[----:B------:R-:W-:Y:S01]  /*49d0*/  FFMA.FTZ R218, R175, R218, R0 ;  /* 0x000000daafda7223 */ /* 0x000fe20000010000 */
[----:B------:R-:W-:Y:S01]  /*49e0*/  ISETP.GE.U32.AND.EX P3, PT, R147, 0x1000000, PT, P3 ;  /* 0x010000009300780c */ /* 0x000fe20003f66130 */
[----:B------:R-:W-:Y:S01]  /*49f0*/  FADD.FTZ R101, R210, -R101 ;  /* 0x80000065d2657221 */ /* 0x000fe20000010000 */
[----:B------:R-:W-:Y:S01]  /*4a00*/  LOP3.LUT P6, RZ, R77, 0xff, RZ, 0xc0, !PT ;  /* 0x000000ff4dff7812 */ /* 0x000fe200078cc0ff */
[----:B------:R-:W-:Y:S01]  /*4a10*/  FMUL.FTZ R218, R218, UR6 ;  /* 0x00000006dada7c20 */ /* 0x000fe20008410000 */
[----:B------:R-:W-:Y:S01]  /*4a20*/  FSEL R79, R78, RZ, P2 ;  /* 0x000000ff4e4f7208 */ /* 0x000fe20001000000 */
[----:B------:R-:W-:Y:S01]  /*4a30*/  FFMA.FTZ R213, R213, R109, R108 ;  /* 0x0000006dd5d57223 */ /* 0x000fe2000001006c */
[C---:B------:R-:W-:Y:S01]  /*4a40*/  LOP3.LUT P5, RZ, R147.reuse, 0xff, RZ, 0xc0, !PT ;  /* 0x000000ff93ff7812 */ /* 0x040fe200078ac0ff */
[----:B------:R-:W-:Y:S01]  /*4a50*/  FADD.FTZ R100, R100, -R161 ;  /* 0x800000a164647221 */ /* 0x000fe20000010000 */
[----:B------:R-:W-:Y:S01]  /*4a60*/  LOP3.LUT P2, RZ, R147, 0xff00, RZ, 0xc0, !PT ;  /* 0x0000ff0093ff7812 */ /* 0x000fe2000784c0ff */
[----:B------:R-:W-:Y:S01]  /*4a70*/  FADD.FTZ R213, R216, -R213 ;  /* 0x800000d5d8d57221 */ /* 0x000fe20000010000 */
[----:B------:R-:W-:-:S02]  /*4a80*/  SHF.L.U32 R0, R65, 0x10, RZ ;  /* 0x0000001041007819 */ /* 0x000fc400000006ff */
[----:B------:R-:W-:Y:S02]  /*4a90*/  FSEL R68, R78, RZ, P3 ;  /* 0x000000ff4e447208 */ /* 0x000fe40001800000 */
[----:B------:R-:W-:Y:S01]  /*4aa0*/  LOP3.LUT P4, RZ, R77, 0xff00, RZ, 0xc0, !PT ;  /* 0x0000ff004dff7812 */ /* 0x000fe2000788c0ff */
[----:B------:R-:W-:Y:S01]  /*4ab0*/  FFMA.FTZ R0, R175, R101, R0 ;  /* 0x00000065af007223 */ /* 0x000fe20000010000 */
[C---:B------:R-:W-:Y:S02]  /*4ac0*/  FSEL R78, R70.reuse, RZ, P6 ;  /* 0x000000ff464e7208 */ /* 0x040fe40003000000 */
[----:B------:R-:W-:Y:S02]  /*4ad0*/  FSEL R70, R70, RZ, P5 ;  /* 0x000000ff46467208 */ /* 0x000fe40002800000 */
[----:B------:R-:W-:Y:S02]  /*4ae0*/  FSEL R77, R69, RZ, P2 ;  /* 0x000000ff454d7208 */ /* 0x000fe40001000000 */
[----:B------:R-:W-:Y:S01]  /*4af0*/  F2FP.BF16.F32.PACK_AB R71, R68, R71 ;  /* 0x000000474447723e */ /* 0x000fe200000010ff */
[----:B------:R-:W-:Y:S01]  /*4b00*/  FMUL.FTZ R68, R0, UR6 ;  /* 0x0000000600447c20 */ /* 0x000fe20008410000 */
[----:B------:R-:W-:-:S02]  /*4b10*/  F2FP.BF16.F32.PACK_AB R70, R77, R70 ;  /* 0x000000464d46723e */ /* 0x000fc400000010ff */
[----:B------:R-:W-:Y:S02]  /*4b20*/  FSEL R77, R69, RZ, P4 ;  /* 0x000000ff454d7208 */ /* 0x000fe40002000000 */
[----:B------:R-:W-:Y:S02]  /*4b30*/  LOP3.LUT P4, RZ, R146, 0xff0000, RZ, 0xc0, !PT ;  /* 0x00ff000092ff7812 */ /* 0x000fe4000788c0ff */
[----:B------:R-:W-:Y:S02]  /*4b40*/  LOP3.LUT P3, RZ, R76, 0xff0000, RZ, 0xc0, !PT ;  /* 0x00ff00004cff7812 */ /* 0x000fe4000786c0ff */
[----:B------:R-:W-:Y:S02]  /*4b50*/  FSEL R69, R68, RZ, P4 ;  /* 0x000000ff44457208 */ /* 0x000fe40002000000 */
[----:B------:R-:W-:Y:S02]  /*4b60*/  LOP3.LUT P4, RZ, R146, 0xff000000, RZ, 0xc0, !PT ;  /* 0xff00000092ff7812 */ /* 0x000fe4000788c0ff */
[----:B------:R-:W-:-:S02]  /*4b70*/  LOP3.LUT P6, RZ, R76, 0xff000000, RZ, 0xc0, !PT ;  /* 0xff0000004cff7812 */ /* 0x000fc400078cc0ff */
[C---:B------:R-:W-:Y:S02]  /*4b80*/  LOP3.LUT P5, RZ, R76.reuse, 0xff00, RZ, 0xc0, !PT ;  /* 0x0000ff004cff7812 */ /* 0x040fe400078ac0ff */
[----:B------:R-:W-:Y:S02]  /*4b90*/  LOP3.LUT P2, RZ, R76, 0xff, RZ, 0xc0, !PT ;  /* 0x000000ff4cff7812 */ /* 0x000fe4000784c0ff */
[----:B------:R-:W-:Y:S02]  /*4ba0*/  FSEL R0, R218, RZ, P4 ;  /* 0x000000ffda007208 */ /* 0x000fe40002000000 */
[----:B------:R-:W-:Y:S02]  /*4bb0*/  PRMT R76, R64, 0x7632, R76 ;  /* 0x00007632404c7816 */ /* 0x000fe4000000004c */
[----:B------:R-:W-:Y:S02]  /*4bc0*/  F2FP.BF16.F32.PACK_AB R69, R0, R69 ;  /* 0x000000450045723e */ /* 0x000fe400000010ff */
[----:B------:R-:W-:Y:S01]  /*4bd0*/  SHF.L.U32 R0, R64, 0x10, RZ ;  /* 0x0000001040007819 */ /* 0x000fe200000006ff */
[----:B------:R-:W-:Y:S01]  /*4be0*/  IMAD.U32 R76, R76, 0x10000, RZ ;  /* 0x000100004c4c7824 */ /* 0x000fe200078e00ff */
[----:B------:R-:W-:-:S02]  /*4bf0*/  F2FP.BF16.F32.PACK_AB R78, R77, R78 ;  /* 0x0000004e4d4e723e */ /* 0x000fc400000010ff */
[----:B------:R-:W-:Y:S01]  /*4c00*/  FSEL R77, R68, RZ, P3 ;  /* 0x000000ff444d7208 */ /* 0x000fe20001800000 */
[C---:B------:R-:W-:Y:S01]  /*4c10*/  FFMA.FTZ R213, R175.reuse, R213, R76 ;  /* 0x000000d5afd57223 */ /* 0x040fe2000001004c */
[----:B------:R-:W-:Y:S01]  /*4c20*/  FFMA.FTZ R0, R175, R100, R0 ;  /* 0x00000064af007223 */ /* 0x000fe20000010000 */
[----:B------:R-:W-:Y:S02]  /*4c30*/  LOP3.LUT P4, RZ, R146, 0xff00, RZ, 0xc0, !PT ;  /* 0x0000ff0092ff7812 */ /* 0x000fe4000788c0ff */
[----:B------:R-:W-:Y:S01]  /*4c40*/  FMUL.FTZ R213, R213, UR6 ;  /* 0x00000006d5d57c20 */ /* 0x000fe20008410000 */
[----:B------:R-:W-:Y:S01]  /*4c50*/  FMUL.FTZ R0, R0, UR6 ;  /* 0x0000000600007c20 */ /* 0x000fe20008410000 */
[----:B------:R-:W-:Y:S02]  /*4c60*/  LOP3.LUT P3, RZ, R146, 0xff, RZ, 0xc0, !PT ;  /* 0x000000ff92ff7812 */ /* 0x000fe4000786c0ff */
[----:B------:R-:W-:Y:S02]  /*4c70*/  FSEL R218, R218, RZ, P6 ;  /* 0x000000ffdada7208 */ /* 0x000fe40003000000 */
[----:B------:R-:W-:-:S02]  /*4c80*/  FSEL R161, R213, RZ, P5 ;  /* 0x000000ffd5a17208 */ /* 0x000fc40002800000 */
[----:B------:R-:W-:Y:S02]  /*4c90*/  FSEL R101, R213, RZ, P4 ;  /* 0x000000ffd5657208 */ /* 0x000fe40002000000 */
[C---:B------:R-:W-:Y:S02]  /*4ca0*/  FSEL R68, R0.reuse, RZ, P3 ;  /* 0x000000ff00447208 */ /* 0x040fe40001800000 */
[----:B------:R-:W-:Y:S02]  /*4cb0*/  FSEL R76, R0, RZ, P2 ;  /* 0x000000ff004c7208 */ /* 0x000fe40001000000 */
[----:B------:R-:W-:Y:S02]  /*4cc0*/  F2FP.BF16.F32.PACK_AB R79, R79, R160 ;  /* 0x000000a04f4f723e */ /* 0x000fe400000010ff */
[----:B------:R-:W-:Y:S02]  /*4cd0*/  F2FP.BF16.F32.PACK_AB R77, R218, R77 ;  /* 0x0000004dda4d723e */ /* 0x000fe400000010ff */
[----:B------:R-:W-:-:S02]  /*4ce0*/  F2FP.BF16.F32.PACK_AB R68, R101, R68 ;  /* 0x000000446544723e */ /* 0x000fc400000010ff */
[----:B------:R-:W-:Y:S01]  /*4cf0*/  F2FP.BF16.F32.PACK_AB R76, R161, R76 ;  /* 0x0000004ca14c723e */ /* 0x000fe200000010ff */
[----:B------:R-:W-:Y:S06]  /*4d00*/  BRA `(.L_x_578) ;  /* 0x0000000400687947 */ /* 0x000fec0003800000 */
.L_x_582:
[----:B-----5:R-:W-:Y:S01]  /*4d10*/  PRMT R71, R67, 0x7632, R71 ;  /* 0x0000763243477816 */ /* 0x020fe20000000047 */
[-CC-:B------:R-:W-:Y:S01]  /*4d20*/  FFMA.FTZ R69, R212, R109.reuse, R108.reuse ;  /* 0x0000006dd4457223 */ /* 0x180fe2000001006c */
[-CC-:B------:R-:W-:Y:S01]  /*4d30*/  FFMA.FTZ R68, R219, R109.reuse, R108.reuse ;  /* 0x0000006ddb447223 */ /* 0x180fe2000001006c */
[-C--:B------:R-:W-:Y:S01]  /*4d40*/  FFMA.FTZ R70, R209, R109.reuse, R108 ;  /* 0x0000006dd1467223 */ /* 0x080fe2000001006c */
[----:B------:R-:W-:Y:S01]  /*4d50*/  ISETP.GE.U32.AND P2, PT, R76, RZ, PT ;  /* 0x000000ff4c00720c */ /* 0x000fe20003f46070 */
        /* <DEDUP_REMOVED lines=8> */
[----:B------:R-:W-:Y:S01]  /*4de0*/  LOP3.LUT P5, RZ, R77, 0xff0000, RZ, 0xc0, !PT ;  /* 0x00ff00004dff7812 */ /* 0x000fe200078ac0ff */
[----:B------:R-:W-:Y:S01]  /*4df0*/  FFMA.FTZ R74, R175, R70, R69 ;  /* 0x00000046af4a7223 */ /* 0x000fe20000010045 */
[----:B------:R-:W-:Y:S01]  /*4e00*/  FMUL.FTZ R71, R72, UR6 ;  /* 0x0000000648477c20 */ /* 0x000fe20008410000 */
[----:B------:R-:W-:Y:S01]  /*4e10*/  ISETP.GE.U32.AND P3, PT, R146, RZ, PT ;  /* 0x000000ff9200720c */ /* 0x000fe20003f66070 */
[----:B------:R-:W-:Y:S01]  /*4e20*/  FMUL.FTZ R69, R75, UR6 ;  /* 0x000000064b457c20 */ /* 0x000fe20008410000 */
[----:B------:R-:W-:Y:S01]  /*4e30*/  FMUL.FTZ R70, R74, UR6 ;  /* 0x000000064a467c20 */ /* 0x000fe20008410000 */
[----:B------:R-:W-:Y:S01]  /*4e40*/  LOP3.LUT P6, RZ, R77, 0xff, RZ, 0xc0, !PT ;  /* 0x000000ff4dff7812 */ /* 0x000fe200078cc0ff */
[-CC-:B------:R-:W-:Y:S01]  /*4e50*/  FFMA.FTZ R73, R0, R109.reuse, R108.reuse ;  /* 0x0000006d00497223 */ /* 0x180fe2000001006c */
[----:B-1----:R-:W-:Y:S01]  /*4e60*/  FSEL R79, R71, RZ, P5 ;  /* 0x000000ff474f7208 */ /* 0x002fe20002800000 */
[-CC-:B------:R-:W-:Y:S01]  /*4e70*/  FFMA.FTZ R217, R217, R109.reuse, R108.reuse ;  /* 0x0000006dd9d97223 */ /* 0x180fe2000001006c */
[----:B------:R-:W-:Y:S01]  /*4e80*/  ISETP.GE.U32.AND.EX P2, PT, R77, 0x1000000, PT, P2 ;  /* 0x010000004d00780c */ /* 0x000fe20003f46120 */
[----:B------:R-:W-:Y:S01]  /*4e90*/  FADD.FTZ R100, R100, -R73 ;  /* 0x8000004964647221 */ /* 0x000fe20000010000 */
[----:B------:R-:W-:Y:S01]  /*4ea0*/  LOP3.LUT P5, RZ, R147, 0xff, RZ, 0xc0, !PT ;  /* 0x000000ff93ff7812 */ /* 0x000fe200078ac0ff */
[-CC-:B------:R-:W-:Y:S01]  /*4eb0*/  FFMA.FTZ R213, R213, R109.reuse, R108.reuse ;  /* 0x0000006dd5d57223 */ /* 0x180fe2000001006c */
[----:B------:R-:W-:Y:S01]  /*4ec0*/  ISETP.GE.U32.AND.EX P3, PT, R147, 0x1000000, PT, P3 ;  /* 0x010000009300780c */ /* 0x000fe20003f66130 */
[-CC-:B------:R-:W-:Y:S01]  /*4ed0*/  FFMA.FTZ R101, R101, R109.reuse, R108.reuse ;  /* 0x0000006d65657223 */ /* 0x180fe2000001006c */
[C---:B------:R-:W-:Y:S01]  /*4ee0*/  FSEL R68, R69.reuse, RZ, P2 ;  /* 0x000000ff45447208 */ /* 0x040fe20001000000 */
[----:B------:R-:W-:Y:S01]  /*4ef0*/  FADD.FTZ R220, R220, -R217 ;  /* 0x800000d9dcdc7221 */ /* 0x000fe20000010000 */
[----:B------:R-:W-:Y:S01]  /*4f00*/  FSEL R78, R70, RZ, P6 ;  /* 0x000000ff464e7208 */ /* 0x000fe20003000000 */
[----:B------:R-:W-:Y:S01]  /*4f10*/  FADD.FTZ R216, R216, -R213 ;  /* 0x800000d5d8d87221 */ /* 0x000fe20000010000 */
[----:B------:R-:W-:Y:S01]  /*4f20*/  FSEL R69, R69, RZ, P3 ;  /* 0x000000ff45457208 */ /* 0x000fe20001800000 */
[----:B------:R-:W-:Y:S01]  /*4f30*/  FADD.FTZ R210, R210, -R101 ;  /* 0x80000065d2d27221 */ /* 0x000fe20000010000 */
[----:B------:R-:W-:Y:S01]  /*4f40*/  FSEL R70, R70, RZ, P5 ;  /* 0x000000ff46467208 */ /* 0x000fe20002800000 */
[----:B------:R-:W-:Y:S01]  /*4f50*/  FFMA.FTZ R215, R215, R109, R108 ;  /* 0x0000006dd7d77223 */ /* 0x000fe2000001006c */
[----:B------:R-:W-:-:S02]  /*4f60*/  LOP3.LUT P2, RZ, R76, 0xff0000, RZ, 0xc0, !PT ;  /* 0x00ff00004cff7812 */ /* 0x000fc4000784c0ff */
[----:B------:R-:W-:Y:S01]  /*4f70*/  LOP3.LUT P3, RZ, R76, 0xff000000, RZ, 0xc0, !PT ;  /* 0xff0000004cff7812 */ /* 0x000fe2000786c0ff */
[----:B------:R-:W-:Y:S01]  /*4f80*/  FADD.FTZ R218, R218, -R215 ;  /* 0x800000d7dada7221 */ /* 0x000fe20000010000 */
[C---:B------:R-:W-:Y:S02]  /*4f90*/  LOP3.LUT P6, RZ, R76.reuse, 0xff00, RZ, 0xc0, !PT ;  /* 0x0000ff004cff7812 */ /* 0x040fe400078cc0ff */
[----:B------:R-:W-:Y:S02]  /*4fa0*/  LOP3.LUT P5, RZ, R76, 0xff, RZ, 0xc0, !PT ;  /* 0x000000ff4cff7812 */ /* 0x000fe400078ac0ff */
[----:B------:R-:W-:Y:S02]  /*4fb0*/  LOP3.LUT P4, RZ, R147, 0xff0000, RZ, 0xc0, !PT ;  /* 0x00ff000093ff7812 */ /* 0x000fe4000788c0ff */
[----:B------:R-:W-:Y:S02]  /*4fc0*/  PRMT R76, R66, 0x7632, R76 ;  /* 0x00007632424c7816 */ /* 0x000fe4000000004c */
[----:B------:R-:W-:-:S02]  /*4fd0*/  PRMT R73, R65, 0x7632, R73 ;  /* 0x0000763241497816 */ /* 0x000fc40000000049 */
[----:B------:R-:W-:Y:S01]  /*4fe0*/  PRMT R0, R64, 0x7632, R0 ;  /* 0x0000763240007816 */ /* 0x000fe20000000000 */
[----:B------:R-:W-:Y:S01]  /*4ff0*/  IMAD.U32 R76, R76, 0x10000, RZ ;  /* 0x000100004c4c7824 */ /* 0x000fe200078e00ff */
[----:B------:R-:W-:Y:S02]  /*5000*/  FSEL R71, R71, RZ, P4 ;  /* 0x000000ff47477208 */ /* 0x000fe40002000000 */
[----:B------:R-:W-:Y:S01]  /*5010*/  LOP3.LUT P4, RZ, R77, 0xff00, RZ, 0xc0, !PT ;  /* 0x0000ff004dff7812 */ /* 0x000fe2000788c0ff */
[----:B------:R-:W-:Y:S01]  /*5020*/  FFMA.FTZ R101, R175, R220, R76 ;  /* 0x000000dcaf657223 */ /* 0x000fe2000001004c */
[----:B------:R-:W-:Y:S02]  /*5030*/  SHF.L.U32 R77, R73, 0x10, RZ ;  /* 0x00000010494d7819 */ /* 0x000fe400000006ff */
[----:B------:R-:W-:Y:S02]  /*5040*/  SHF.L.U32 R73, R0, 0x10, RZ ;  /* 0x0000001000497819 */ /* 0x000fe400000006ff */
[----:B------:R-:W-:Y:S01]  /*5050*/  F2FP.BF16.F32.PACK_AB R71, R69, R71 ;  /* 0x000000474547723e */ /* 0x000fe200000010ff */
[----:B------:R-:W-:Y:S01]  /*5060*/  FFMA.FTZ R0, R175, R218, R77 ;  /* 0x000000daaf007223 */ /* 0x000fe2000001004d */
[----:B------:R-:W-:Y:S01]  /*5070*/  F2FP.BF16.F32.PACK_AB R75, R75, R72 ;  /* 0x000000484b4b723e */ /* 0x000fe200000010ff */
[----:B------:R-:W-:Y:S01]  /*5080*/  FFMA.FTZ R216, R175, R216, R73 ;  /* 0x000000d8afd87223 */ /* 0x000fe20000010049 */
[----:B------:R-:W-:Y:S01]  /*5090*/  FMUL.FTZ R73, R101, UR6 ;  /* 0x0000000665497c20 */ /* 0x000fe20008410000 */
[----:B------:R-:W-:Y:S01]  /*50a0*/  IMAD.U32 R72, R65, 0x10000, RZ ;  /* 0x0001000041487824 */ /* 0x000fe200078e00ff */
[----:B------:R-:W-:-:S02]  /*50b0*/  F2FP.BF16.F32.PACK_AB R79, R68, R79 ;  /* 0x0000004f444f723e */ /* 0x000fc400000010ff */
[----:B------:R-:W-:Y:S02]  /*50c0*/  F2FP.BF16.F32.PACK_AB R74, R101, R74 ;  /* 0x0000004a654a723e */ /* 0x000fe400000010ff */
[----:B------:R-:W-:Y:S02]  /*50d0*/  FSEL R69, R73, RZ, P4 ;  /* 0x000000ff49457208 */ /* 0x000fe40002000000 */
[----:B------:R-:W-:Y:S02]  /*50e0*/  LOP3.LUT P4, RZ, R147, 0xff00, RZ, 0xc0, !PT ;  /* 0x0000ff0093ff7812 */ /* 0x000fe4000788c0ff */
[----:B------:R-:W-:Y:S02]  /*50f0*/  F2FP.BF16.F32.PACK_AB R78, R69, R78 ;  /* 0x0000004e454e723e */ /* 0x000fe400000010ff */
[----:B------:R-:W-:Y:S01]  /*5100*/  FSEL R77, R73, RZ, P4 ;  /* 0x000000ff494d7208 */ /* 0x000fe20002000000 */
[----:B------:R-:W-:Y:S01]  /*5110*/  FFMA.FTZ R73, R175, R210, R72 ;  /* 0x000000d2af497223 */ /* 0x000fe20000010048 */
[----:B------:R-:W-:Y:S01]  /*5120*/  LOP3.LUT P4, RZ, R146, 0xff0000, RZ, 0xc0, !PT ;  /* 0x00ff000092ff7812 */ /* 0x000fe2000788c0ff */
[C---:B------:R-:W-:Y:S01]  /*5130*/  FMUL.FTZ R72, R0.reuse, UR6 ;  /* 0x0000000600487c20 */ /* 0x040fe20008410000 */
[----:B------:R-:W-:Y:S01]  /*5140*/  F2FP.BF16.F32.PACK_AB R70, R77, R70 ;  /* 0x000000464d46723e */ /* 0x000fe200000010ff */
[----:B------:R-:W-:Y:S01]  /*5150*/  FMUL.FTZ R68, R73, UR6 ;  /* 0x0000000649447c20 */ /* 0x000fe20008410000 */
[----:B------:R-:W-:-:S02]  /*5160*/  F2FP.BF16.F32.PACK_AB R73, R0, R73 ;  /* 0x000000490049723e */ /* 0x000fc400000010ff */
[----:B------:R-:W-:Y:S02]  /*5170*/  SHF.L.U32 R0, R64, 0x10, RZ ;  /* 0x0000001040007819 */ /* 0x000fe400000006ff */
[----:B------:R-:W-:Y:S02]  /*5180*/  FSEL R77, R68, RZ, P2 ;  /* 0x000000ff444d7208 */ /* 0x000fe40001000000 */
[----:B------:R-:W-:Y:S01]  /*5190*/  LOP3.LUT P2, RZ, R146, 0xff000000, RZ, 0xc0, !PT ;  /* 0xff00000092ff7812 */ /* 0x000fe2000784c0ff */
[----:B------:R-:W-:Y:S01]  /*51a0*/  FFMA.FTZ R101, R175, R100, R0 ;  /* 0x00000064af657223 */ /* 0x000fe20000010000 */
[----:B------:R-:W-:Y:S01]  /*51b0*/  FSEL R69, R68, RZ, P4 ;  /* 0x000000ff44457208 */ /* 0x000fe20002000000 */
[----:B------:R-:W-:Y:S01]  /*51c0*/  FMUL.FTZ R0, R216, UR6 ;  /* 0x00000006d8007c20 */ /* 0x000fe20008410000 */
[C---:B------:R-:W-:Y:S02]  /*51d0*/  FSEL R68, R72.reuse, RZ, P2 ;  /* 0x000000ff48447208 */ /* 0x040fe40001000000 */
[----:B------:R-:W-:-:S02]  /*51e0*/  FSEL R72, R72, RZ, P3 ;  /* 0x000000ff48487208 */ /* 0x000fc40001800000 */
[----:B------:R-:W-:Y:S02]  /*51f0*/  LOP3.LUT P3, RZ, R146, 0xff00, RZ, 0xc0, !PT ;  /* 0x0000ff0092ff7812 */ /* 0x000fe4000786c0ff */
[----:B------:R-:W-:Y:S02]  /*5200*/  F2FP.BF16.F32.PACK_AB R77, R72, R77 ;  /* 0x0000004d484d723e */ /* 0x000fe400000010ff */
[----:B------:R-:W-:Y:S01]  /*5210*/  F2FP.BF16.F32.PACK_AB R72, R216, R101 ;  /* 0x00000065d848723e */ /* 0x000fe200000010ff */
[----:B------:R-:W-:Y:S01]  /*5220*/  FMUL.FTZ R101, R101, UR6 ;  /* 0x0000000665657c20 */ /* 0x000fe20008410000 */
[----:B------:R-:W-:Y:S02]  /*5230*/  LOP3.LUT P2, RZ, R146, 0xff, RZ, 0xc0, !PT ;  /* 0x000000ff92ff7812 */ /* 0x000fe4000784c0ff */
[----:B------:R-:W-:Y:S02]  /*5240*/  F2FP.BF16.F32.PACK_AB R69, R68, R69 ;  /* 0x000000454445723e */ /* 0x000fe400000010ff */
[----:B------:R-:W-:-:S02]  /*5250*/  FSEL R161, R0, RZ, P6 ;  /* 0x000000ff00a17208 */ /* 0x000fc40003000000 */
[----:B------:R-:W-:Y:S02]  /*5260*/  FSEL R209, R0, RZ, P3 ;  /* 0x000000ff00d17208 */ /* 0x000fe40001800000 */
[C---:B------:R-:W-:Y:S02]  /*5270*/  FSEL R68, R101.reuse, RZ, P2 ;  /* 0x000000ff65447208 */ /* 0x040fe40001000000 */
[----:B------:R-:W-:Y:S02]  /*5280*/  FSEL R76, R101, RZ, P5 ;  /* 0x000000ff654c7208 */ /* 0x000fe40002800000 */
[----:B------:R-:W-:Y:S02]  /*5290*/  F2FP.BF16.F32.PACK_AB R68, R209, R68 ;  /* 0x00000044d144723e */ /* 0x000fe400000010ff */
[----:B------:R-:W-:-:S07]  /*52a0*/  F2FP.BF16.F32.PACK_AB R76, R161, R76 ;  /* 0x0000004ca14c723e */ /* 0x000fce00000010ff */
.L_x_578:
        /* <DEDUP_REMOVED lines=14> */
[-CC-:B0-----:R-:W-:Y:S01]  /*5390*/  FFMA.FTZ R69, R206, R109.reuse, R108.reuse ;  /* 0x0000006dce457223 */ /* 0x181fe2000001006c */
[-CC-:B------:R-:W-:Y:S01]  /*53a0*/  FFMA.FTZ R103, R103, R109.reuse, R108.reuse ;  /* 0x0000006d67677223 */ /* 0x180fe2000001006c */
[----:B------:R-:W-:Y:S01]  /*53b0*/  SHF.L.U32 R70, R63, 0x10, RZ ;  /* 0x000000103f467819 */ /* 0x000fe200000006ff */
[-C--:B------:R-:W-:Y:S01]  /*53c0*/  FFMA.FTZ R0, R205, R109.reuse, R108 ;  /* 0x0000006dcd007223 */ /* 0x080fe2000001006c */
[--C-:B------:R-:W-:Y:S01]  /*53d0*/  FADD.FTZ R72, R208, -R69.reuse ;  /* 0x80000045d0487221 */ /* 0x100fe20000010000 */
[----:B------:R-:W-:Y:S01]  /*53e0*/  PRMT R69, R63, 0x7632, R69 ;  /* 0x000076323f457816 */ /* 0x000fe20000000045 */
[----:B------:R-:W-:Y:S01]  /*53f0*/  FADD.FTZ R102, R102, -R103 ;  /* 0x8000006766667221 */ /* 0x000fe20000010000 */
[----:B------:R-:W-:Y:S01]  /*5400*/  PRMT R68, R62, 0x7632, R68 ;  /* 0x000076323e447816 */ /* 0x000fe20000000044 */
[-C--:B------:R-:W-:Y:S01]  /*5410*/  FFMA.FTZ R196, R196, R109.reuse, R108 ;  /* 0x0000006dc4c47223 */ /* 0x080fe2000001006c */
[----:B------:R-:W-:Y:S01]  /*5420*/  SHF.L.U32 R73, R62, 0x10, RZ ;  /* 0x000000103e497819 */ /* 0x000fe200000006ff */
[----:B------:R-:W-:Y:S01]  /*5430*/  IMAD.U32 R75, R69, 0x10000, RZ ;  /* 0x00010000454b7824 */ /* 0x000fe200078e00ff */
[----:B------:R-:W-:Y:S01]  /*5440*/  SHF.L.U32 R69, R68, 0x10, RZ ;  /* 0x0000001044457819 */ /* 0x000fe200000006ff */
[----:B------:R-:W-:Y:S01]  /*5450*/  FFMA.FTZ R72, R175, R72, R70 ;  /* 0x00000048af487223 */ /* 0x000fe20000010046 */
[----:B------:R-:W-:Y:S01]  /*5460*/  FADD.FTZ R0, R207, -R0 ;  /* 0x80000000cf007221 */ /* 0x000fe20000010000 */
[----:B------:R-:W-:Y:S01]  /*5470*/  FFMA.FTZ R75, R175, R102, R75 ;  /* 0x00000066af4b7223 */ /* 0x000fe2000001004b */
[----:B------:R-:W-:Y:S01]  /*5480*/  FADD.FTZ R74, R195, -R196 ;  /* 0x800000c4c34a7221 */ /* 0x000fe20000010000 */
[----:B------:R-:W-:Y:S01]  /*5490*/  ISETP.GE.U32.AND P3, PT, R92, RZ, PT ;  /* 0x000000ff5c00720c */ /* 0x000fe20003f66070 */
[----:B------:R-:W-:Y:S01]  /*54a0*/  FMUL.FTZ R68, R72, UR6 ;  /* 0x0000000648447c20 */ /* 0x000fe20008410000 */
[----:B------:R-:W-:Y:S01]  /*54b0*/  ISETP.GE.U32.AND P4, PT, R148, RZ, PT ;  /* 0x000000ff9400720c */ /* 0x000fe20003f86070 */
[----:B------:R-:W-:Y:S01]  /*54c0*/  FMUL.FTZ R71, R75, UR6 ;  /* 0x000000064b477c20 */ /* 0x000fe20008410000 */
[C---:B------:R-:W-:Y:S01]  /*54d0*/  FFMA.FTZ R73, R175.reuse, R0, R73 ;  /* 0x00000000af497223 */ /* 0x040fe20000010049 */
[----:B------:R-:W-:Y:S01]  /*54e0*/  FFMA.FTZ R74, R175, R74, R69 ;  /* 0x0000004aaf4a7223 */ /* 0x000fe20000010045 */
[C---:B------:R-:W-:Y:S01]  /*54f0*/  LOP3.LUT P6, RZ, R93.reuse, 0xff0000, RZ, 0xc0, !PT ;  /* 0x00ff00005dff7812 */ /* 0x040fe200078cc0ff */
[-C--:B------:R-:W-:Y:S01]  /*5500*/  FFMA.FTZ R198, R198, R109.reuse, R108 ;  /* 0x0000006dc6c67223 */ /* 0x080fe2000001006c */
[----:B------:R-:W-:Y:S01]  /*5510*/  ISETP.GE.U32.AND.EX P3, PT, R93, 0x1000000, PT, P3 ;  /* 0x010000005d00780c */ /* 0x000fe20003f66130 */
[----:B------:R-:W-:Y:S01]  /*5520*/  FMUL.FTZ R77, R73, UR6 ;  /* 0x00000006494d7c20 */ /* 0x000fe20008410000 */
[C---:B------:R-:W-:Y:S01]  /*5530*/  LOP3.LUT P5, RZ, R149.reuse, 0xff0000, RZ, 0xc0, !PT ;  /* 0x00ff000095ff7812 */ /* 0x040fe200078ac0ff */
[----:B------:R-:W-:Y:S01]  /*5540*/  FMUL.FTZ R70, R74, UR6 ;  /* 0x000000064a467c20 */ /* 0x000fe20008410000 */
[----:B------:R-:W-:Y:S01]  /*5550*/  ISETP.GE.U32.AND.EX P4, PT, R149, 0x1000000, PT, P4 ;  /* 0x010000009500780c */ /* 0x000fe20003f86140 */
[----:B------:R-:W-:Y:S01]  /*5560*/  FADD.FTZ R198, R197, -R198 ;  /* 0x800000c6c5c67221 */ /* 0x000fe20000010000 */
[----:B------:R-:W-:Y:S01]  /*5570*/  FSEL R79, R68, RZ, P6 ;  /* 0x000000ff444f7208 */ /* 0x000fe20003000000 */
[-CC-:B------:R-:W-:Y:S01]  /*5580*/  FFMA.FTZ R200, R200, R109.reuse, R108.reuse ;  /* 0x0000006dc8c87223 */ /* 0x180fe2000001006c */
[----:B------:R-:W-:Y:S01]  /*5590*/  FSEL R0, R71, RZ, P3 ;  /* 0x000000ff47007208 */ /* 0x000fe20001800000 */
[-C--:B------:R-:W-:Y:S01]  /*55a0*/  FFMA.FTZ R76, R201, R109.reuse, R108 ;  /* 0x0000006dc94c7223 */ /* 0x080fe2000001006c */
[----:B------:R-:W-:Y:S01]  /*55b0*/  LOP3.LUT P6, RZ, R93, 0xff, RZ, 0xc0, !PT ;  /* 0x000000ff5dff7812 */ /* 0x000fe200078cc0ff */
[----:B------:R-:W-:Y:S01]  /*55c0*/  FADD.FTZ R200, R199, -R200 ;  /* 0x800000c8c7c87221 */ /* 0x000fe20000010000 */
[----:B------:R-:W-:Y:S01]  /*55d0*/  FSEL R68, R68, RZ, P5 ;  /* 0x000000ff44447208 */ /* 0x000fe20002800000 */
[----:B------:R-:W-:Y:S01]  /*55e0*/  FADD.FTZ R76, R203, -R76 ;  /* 0x8000004ccb4c7221 */ /* 0x000fe20000010000 */
[----:B------:R-:W-:Y:S01]  /*55f0*/  LOP3.LUT P3, RZ, R93, 0xff00, RZ, 0xc0, !PT ;  /* 0x0000ff005dff7812 */ /* 0x000fe2000786c0ff */
[----:B------:R-:W-:Y:S01]  /*5600*/  FFMA.FTZ R93, R202, R109, R108 ;  /* 0x0000006dca5d7223 */ /* 0x000fe2000001006c */
[----:B------:R-:W-:-:S02]  /*5610*/  FSEL R71, R71, RZ, P4 ;  /* 0x000000ff47477208 */ /* 0x000fc40002000000 */
[C---:B------:R-:W-:Y:S01]  /*5620*/  LOP3.LUT P5, RZ, R149.reuse, 0xff, RZ, 0xc0, !PT ;  /* 0x000000ff95ff7812 */ /* 0x040fe200078ac0ff */
[----:B------:R-:W-:Y:S01]  /*5630*/  FADD.FTZ R204, R204, -R93 ;  /* 0x8000005dcccc7221 */ /* 0x000fe20000010000 */
[----:B------:R-:W-:Y:S02]  /*5640*/  LOP3.LUT P4, RZ, R149, 0xff00, RZ, 0xc0, !PT ;  /* 0x0000ff0095ff7812 */ /* 0x000fe4000788c0ff */
[C---:B------:R-:W-:Y:S02]  /*5650*/  FSEL R78, R77.reuse, RZ, P6 ;  /* 0x000000ff4d4e7208 */ /* 0x040fe40003000000 */
[C---:B------:R-:W-:Y:S02]  /*5660*/  FSEL R69, R70.reuse, RZ, P3 ;  /* 0x000000ff46457208 */ /* 0x040fe40001800000 */
[----:B------:R-:W-:Y:S02]  /*5670*/  FSEL R77, R77, RZ, P5 ;  /* 0x000000ff4d4d7208 */ /* 0x000fe40002800000 */
[----:B------:R-:W-:-:S02]  /*5680*/  FSEL R70, R70, RZ, P4 ;  /* 0x000000ff46467208 */ /* 0x000fc40002000000 */
[C---:B------:R-:W-:Y:S02]  /*5690*/  LOP3.LUT P6, RZ, R92.reuse, 0xff0000, RZ, 0xc0, !PT ;  /* 0x00ff00005cff7812 */ /* 0x040fe400078cc0ff */
[C---:B------:R-:W-:Y:S02]  /*56a0*/  LOP3.LUT P5, RZ, R92.reuse, 0xff000000, RZ, 0xc0, !PT ;  /* 0xff0000005cff7812 */ /* 0x040fe400078ac0ff */
[C---:B------:R-:W-:Y:S02]  /*56b0*/  LOP3.LUT P3, RZ, R92.reuse, 0xff00, RZ, 0xc0, !PT ;  /* 0x0000ff005cff7812 */ /* 0x040fe4000786c0ff */
[----:B------:R-:W-:Y:S01]  /*56c0*/  LOP3.LUT P4, RZ, R92, 0xff, RZ, 0xc0, !PT ;  /* 0x000000ff5cff7812 */ /* 0x000fe2000788c0ff */
[C---:B------:R-:W-:Y:S01]  /*56d0*/  IMAD.U32 R92, R61.reuse, 0x10000, RZ ;  /* 0x000100003d5c7824 */ /* 0x040fe200078e00ff */
[----:B------:R-:W-:Y:S02]  /*56e0*/  PRMT R93, R61, 0x7632, R93 ;  /* 0x000076323d5d7816 */ /* 0x000fe4000000005d */
[----:B------:R-:W-:Y:S01]  /*56f0*/  F2FP.BF16.F32.PACK_AB R74, R74, R73 ;  /* 0x000000494a4a723e */ /* 0x000fe200000010ff */
[--C-:B------:R-:W-:Y:S01]  /*5700*/  FFMA.FTZ R204, R175, R204, R92.reuse ;  /* 0x000000ccafcc7223 */ /* 0x100fe2000001005c */
[----:B------:R-:W-:-:S02]  /*5710*/  PRMT R92, R60, 0x7632, R92 ;  /* 0x000076323c5c7816 */ /* 0x000fc4000000005c */
[----:B------:R-:W-:Y:S02]  /*5720*/  SHF.L.U32 R100, R93, 0x10, RZ ;  /* 0x000000105d647819 */ /* 0x000fe400000006ff */
[----:B------:R-:W-:Y:S01]  /*5730*/  SHF.L.U32 R93, R60, 0x10, RZ ;  /* 0x000000103c5d7819 */ /* 0x000fe200000006ff */
[----:B------:R-:W-:Y:S02]  /*5740*/  IMAD.U32 R101, R92, 0x10000, RZ ;  /* 0x000100005c657824 */ /* 0x000fe400078e00ff */
[----:B------:R-:W-:Y:S01]  /*5750*/  FMUL.FTZ R92, R204, UR6 ;  /* 0x00000006cc5c7c20 */ /* 0x000fe20008410000 */
[----:B------:R-:W-:Y:S01]  /*5760*/  FFMA.FTZ R103, R175, R198, R100 ;  /* 0x000000c6af677223 */ /* 0x000fe20000010064 */
[----:B------:R-:W-:Y:S01]  /*5770*/  F2FP.BF16.F32.PACK_AB R75, R75, R72 ;  /* 0x000000484b4b723e */ /* 0x000fe200000010ff */
[C---:B------:R-:W-:Y:S01]  /*5780*/  FFMA.FTZ R76, R175.reuse, R76, R93 ;  /* 0x0000004caf4c7223 */ /* 0x040fe2000001005d */
[----:B------:R-:W-:Y:S01]  /*5790*/  FFMA.FTZ R101, R175, R200, R101 ;  /* 0x000000c8af657223 */ /* 0x000fe20000010065 */
[----:B------:R-:W-:-:S02]  /*57a0*/  FSEL R100, R92, RZ, P6 ;  /* 0x000000ff5c647208 */ /* 0x000fc40003000000 */
[----:B------:R-:W-:Y:S02]  /*57b0*/  LOP3.LUT P6, RZ, R148, 0xff0000, RZ, 0xc0, !PT ;  /* 0x00ff000094ff7812 */ /* 0x000fe400078cc0ff */
[C---:B------:R-:W-:Y:S01]  /*57c0*/  F2FP.BF16.F32.PACK_AB R73, R103.reuse, R204 ;  /* 0x000000cc6749723e */ /* 0x040fe200000010ff */
[----:B------:R-:W-:Y:S01]  /*57d0*/  FMUL.FTZ R103, R103, UR6 ;  /* 0x0000000667677c20 */ /* 0x000fe20008410000 */
[----:B------:R-:W-:Y:S02]  /*57e0*/  FSEL R92, R92, RZ, P6 ;  /* 0x000000ff5c5c7208 */ /* 0x000fe40003000000 */
[----:B------:R-:W-:Y:S02]  /*57f0*/  LOP3.LUT P6, RZ, R148, 0xff000000, RZ, 0xc0, !PT ;  /* 0xff00000094ff7812 */ /* 0x000fe400078cc0ff */
[----:B------:R-:W-:Y:S02]  /*5800*/  F2FP.BF16.F32.PACK_AB R70, R70, R77 ;  /* 0x0000004d4646723e */ /* 0x000fe400000010ff */
[----:B------:R-:W-:-:S02]  /*5810*/  FSEL R77, R103, RZ, P5 ;  /* 0x000000ff674d7208 */ /* 0x000fc40002800000 */
[C---:B------:R-:W-:Y:S01]  /*5820*/  F2FP.BF16.F32.PACK_AB R72, R101.reuse, R76 ;  /* 0x0000004c6548723e */ /* 0x040fe200000010ff */
[----:B------:R-:W-:Y:S01]  /*5830*/  FMUL.FTZ R76, R76, UR6 ;  /* 0x000000064c4c7c20 */ /* 0x000fe20008410000 */
[----:B------:R-:W-:Y:S01]  /*5840*/  F2FP.BF16.F32.PACK_AB R79, R0, R79 ;  /* 0x0000004f004f723e */ /* 0x000fe200000010ff */
[----:B------:R-:W-:Y:S01]  /*5850*/  FMUL.FTZ R0, R101, UR6 ;  /* 0x0000000665007c20 */ /* 0x000fe20008410000 */
[----:B------:R-:W-:Y:S02]  /*5860*/  FSEL R103, R103, RZ, P6 ;  /* 0x000000ff67677208 */ /* 0x000fe40003000000 */
[C---:B------:R-:W-:Y:S02]  /*5870*/  LOP3.LUT P6, RZ, R148.reuse, 0xff, RZ, 0xc0, !PT ;  /* 0x000000ff94ff7812 */ /* 0x040fe400078cc0ff */
[----:B------:R-:W-:Y:S02]  /*5880*/  LOP3.LUT P5, RZ, R148, 0xff00, RZ, 0xc0, !PT ;  /* 0x0000ff0094ff7812 */ /* 0x000fe400078ac0ff */
        /* <DEDUP_REMOVED lines=11> */
.L_x_585:
[----:B0-----:R-:W-:Y:S01]  /*5940*/  PRMT R68, R63, 0x7632, R68 ;  /* 0x000076323f447816 */ /* 0x001fe20000000044 */
[-CC-:B------:R-:W-:Y:S01]  /*5950*/  FFMA.FTZ R103, R103, R109.reuse, R108.reuse ;  /* 0x0000006d67677223 */ /* 0x180fe2000001006c */
[-CC-:B------:R-:W-:Y:S01]  /*5960*/  FFMA.FTZ R69, R206, R109.reuse, R108.reuse ;  /* 0x0000006dce457223 */ /* 0x180fe2000001006c */
[-CC-:B------:R-:W-:Y:S01]  /*5970*/  FFMA.FTZ R0, R205, R109.reuse, R108.reuse ;  /* 0x0000006dcd007223 */ /* 0x180fe2000001006c */
[----:B------:R-:W-:Y:S01]  /*5980*/  SHF.L.U32 R68, R68, 0x10, RZ ;  /* 0x0000001044447819 */ /* 0x000fe200000006ff */
[----:B------:R-:W-:Y:S01]  /*5990*/  FADD.FTZ R102, R102, -R103 ;  /* 0x8000006766667221 */ /* 0x000fe20000010000 */
[----:B------:R-:W-:Y:S01]  /*59a0*/  FADD.FTZ R208, R208, -R69 ;  /* 0x80000045d0d07221 */ /* 0x000fe20000010000 */
[----:B------:R-:W-:Y:S01]  /*59b0*/  SHF.L.U32 R69, R63, 0x10, RZ ;  /* 0x000000103f457819 */ /* 0x000fe200000006ff */
[-C--:B------:R-:W-:Y:S01]  /*59c0*/  FFMA.FTZ R196, R196, R109.reuse, R108 ;  /* 0x0000006dc4c47223 */ /* 0x080fe2000001006c */
[--C-:B------:R-:W-:Y:S01]  /*59d0*/  FFMA.FTZ R102, R175, R102, R68.reuse ;  /* 0x00000066af667223 */ /* 0x100fe20000010044 */
[C---:B------:R-:W-:Y:S01]  /*59e0*/  PRMT R68, R62.reuse, 0x7632, R68 ;  /* 0x000076323e447816 */ /* 0x040fe20000000044 */
[----:B------:R-:W-:Y:S01]  /*59f0*/  FADD.FTZ R0, R207, -R0 ;  /* 0x80000000cf007221 */ /* 0x000fe20000010000 */
[----:B------:R-:W-:Y:S01]  /*5a00*/  FFMA.FTZ R208, R175, R208, R69 ;  /* 0x000000d0afd07223 */ /* 0x000fe20000010045 */
[----:B------:R-:W-:Y:S01]  /*5a10*/  SHF.L.U32 R69, R62, 0x10, RZ ;  /* 0x000000103e457819 */ /* 0x000fe200000006ff */
[----:B------:R-:W-:Y:S01]  /*5a20*/  FADD.FTZ R196, R195, -R196 ;  /* 0x800000c4c3c47221 */ /* 0x000fe20000010000 */
[----:B------:R-:W-:Y:S01]  /*5a30*/  ISETP.GE.U32.AND P3, PT, R92, RZ, PT ;  /* 0x000000ff5c00720c */ /* 0x000fe20003f66070 */
[----:B------:R-:W-:Y:S01]  /*5a40*/  IMAD.U32 R71, R68, 0x10000, RZ ;  /* 0x0001000044477824 */ /* 0x000fe200078e00ff */
[----:B------:R-:W-:Y:S01]  /*5a50*/  ISETP.GE.U32.AND P4, PT, R148, RZ, PT ;  /* 0x000000ff9400720c */ /* 0x000fe20003f86070 */
[----:B------:R-:W-:Y:S01]  /*5a60*/  FFMA.FTZ R0, R175, R0, R69 ;  /* 0x00000000af007223 */ /* 0x000fe20000010045 */
[----:B------:R-:W-:Y:S01]  /*5a70*/  FMUL.FTZ R208, R208, UR6 ;  /* 0x00000006d0d07c20 */ /* 0x000fe20008410000 */
[----:B------:R-:W-:Y:S01]  /*5a80*/  FMUL.FTZ R102, R102, UR6 ;  /* 0x0000000666667c20 */ /* 0x000fe20008410000 */
[----:B------:R-:W-:Y:S01]  /*5a90*/  LOP3.LUT P6, RZ, R93, 0xff0000, RZ, 0xc0, !PT ;  /* 0x00ff00005dff7812 */ /* 0x000fe200078cc0ff */
[----:B------:R-:W-:Y:S01]  /*5aa0*/  FFMA.FTZ R196, R175, R196, R71 ;  /* 0x000000c4afc47223 */ /* 0x000fe20000010047 */
[----:B------:R-:W-:Y:S01]  /*5ab0*/  ISETP.GE.U32.AND.EX P3, PT, R93, 0x1000000, PT, P3 ;  /* 0x010000005d00780c */ /* 0x000fe20003f66130 */
[----:B------:R-:W-:Y:S01]  /*5ac0*/  FMUL.FTZ R77, R0, UR6 ;  /* 0x00000006004d7c20 */ /* 0x000fe20008410000 */
[C---:B------:R-:W-:Y:S01]  /*5ad0*/  LOP3.LUT P5, RZ, R149.reuse, 0xff0000, RZ, 0xc0, !PT ;  /* 0x00ff000095ff7812 */ /* 0x040fe200078ac0ff */
[----:B------:R-:W-:Y:S01]  /*5ae0*/  FMUL.FTZ R196, R196, UR6 ;  /* 0x00000006c4c47c20 */ /* 0x000fe20008410000 */
[----:B------:R-:W-:Y:S01]  /*5af0*/  ISETP.GE.U32.AND.EX P4, PT, R149, 0x1000000, PT, P4 ;  /* 0x010000009500780c */ /* 0x000fe20003f86140 */
[-CC-:B------:R-:W-:Y:S01]  /*5b00*/  FFMA.FTZ R198, R198, R109.reuse, R108.reuse ;  /* 0x0000006dc6c67223 */ /* 0x180fe2000001006c */
[----:B------:R-:W-:Y:S01]  /*5b10*/  FSEL R79, R208, RZ, P6 ;  /* 0x000000ffd04f7208 */ /* 0x000fe20003000000 */
[-C--:B------:R-:W-:Y:S01]  /*5b20*/  FFMA.FTZ R200, R200, R109.reuse, R108 ;  /* 0x0000006dc8c87223 */ /* 0x080fe2000001006c */
[----:B------:R-:W-:Y:S01]  /*5b30*/  FSEL R0, R102, RZ, P3 ;  /* 0x000000ff66007208 */ /* 0x000fe20001800000 */
[----:B------:R-:W-:Y:S01]  /*5b40*/  FADD.FTZ R198, R197, -R198 ;  /* 0x800000c6c5c67221 */ /* 0x000fe20000010000 */
[----:B------:R-:W-:Y:S01]  /*5b50*/  LOP3.LUT P6, RZ, R93, 0xff, RZ, 0xc0, !PT ;  /* 0x000000ff5dff7812 */ /* 0x000fe200078cc0ff */
[-C--:B------:R-:W-:Y:S01]  /*5b60*/  FFMA.FTZ R76, R201, R109.reuse, R108 ;  /* 0x0000006dc94c7223 */ /* 0x080fe2000001006c */
[----:B------:R-:W-:Y:S01]  /*5b70*/  FSEL R68, R208, RZ, P5 ;  /* 0x000000ffd0447208 */ /* 0x000fe20002800000 */
[----:B------:R-:W-:Y:S01]  /*5b80*/  FADD.FTZ R200, R199, -R200 ;  /* 0x800000c8c7c87221 */ /* 0x000fe20000010000 */
[----:B------:R-:W-:Y:S01]  /*5b90*/  LOP3.LUT P3, RZ, R93, 0xff00, RZ, 0xc0, !PT ;  /* 0x0000ff005dff7812 */ /* 0x000fe2000786c0ff */
[----:B------:R-:W-:Y:S01]  /*5ba0*/  FFMA.FTZ R93, R202, R109, R108 ;  /* 0x0000006dca5d7223 */ /* 0x000fe2000001006c */
[----:B------:R-:W-:Y:S01]  /*5bb0*/  FSEL R71, R102, RZ, P4 ;  /* 0x000000ff66477208 */ /* 0x000fe20002000000 */
[----:B------:R-:W-:Y:S01]  /*5bc0*/  FADD.FTZ R76, R203, -R76 ;  /* 0x8000004ccb4c7221 */ /* 0x000fe20000010000 */
[C---:B------:R-:W-:Y:S01]  /*5bd0*/  LOP3.LUT P5, RZ, R149.reuse, 0xff, RZ, 0xc0, !PT ;  /* 0x000000ff95ff7812 */ /* 0x040fe200078ac0ff */
[----:B------:R-:W-:Y:S01]  /*5be0*/  FADD.FTZ R204, R204, -R93 ;  /* 0x8000005dcccc7221 */ /* 0x000fe20000010000 */
[----:B------:R-:W-:-:S02]  /*5bf0*/  LOP3.LUT P4, RZ, R149, 0xff00, RZ, 0xc0, !PT ;  /* 0x0000ff0095ff7812 */ /* 0x000fc4000788c0ff */
[----:B------:R-:W-:Y:S02]  /*5c00*/  FSEL R78, R77, RZ, P6 ;  /* 0x000000ff4d4e7208 */ /* 0x000fe40003000000 */
[----:B------:R-:W-:Y:S02]  /*5c10*/  SHF.L.U32 R100, R61, 0x10, RZ ;  /* 0x000000103d647819 */ /* 0x000fe400000006ff */
[----:B------:R-:W-:Y:S02]  /*5c20*/  FSEL R77, R77, RZ, P5 ;  /* 0x000000ff4d4d7208 */ /* 0x000fe40002800000 */
[C---:B------:R-:W-:Y:S01]  /*5c30*/  FSEL R69, R196.reuse, RZ, P3 ;  /* 0x000000ffc4457208 */ /* 0x040fe20001800000 */
[----:B------:R-:W-:Y:S01]  /*5c40*/  FFMA.FTZ R204, R175, R204, R100 ;  /* 0x000000ccafcc7223 */ /* 0x000fe20000010064 */
[----:B------:R-:W-:Y:S02]  /*5c50*/  FSEL R70, R196, RZ, P4 ;  /* 0x000000ffc4467208 */ /* 0x000fe40002000000 */
[----:B------:R-:W-:Y:S01]  /*5c60*/  LOP3.LUT P6, RZ, R92, 0xff0000, RZ, 0xc0, !PT ;  /* 0x00ff00005cff7812 */ /* 0x000fe200078cc0ff */
[----:B------:R-:W-:Y:S01]  /*5c70*/  FMUL.FTZ R204, R204, UR6 ;  /* 0x00000006cccc7c20 */ /* 0x000fe20008410000 */
[----:B------:R-:W-:-:S02]  /*5c80*/  LOP3.LUT P5, RZ, R92, 0xff000000, RZ, 0xc0, !PT ;  /* 0xff0000005cff7812 */ /* 0x000fc400078ac0ff */
[C---:B------:R-:W-:Y:S02]  /*5c90*/  LOP3.LUT P3, RZ, R92.reuse, 0xff00, RZ, 0xc0, !PT ;  /* 0x0000ff005cff7812 */ /* 0x040fe4000786c0ff */
[----:B------:R-:W-:Y:S02]  /*5ca0*/  LOP3.LUT P4, RZ, R92, 0xff, RZ, 0xc0, !PT ;  /* 0x000000ff5cff7812 */ /* 0x000fe4000788c0ff */
[----:B------:R-:W-:Y:S02]  /*5cb0*/  PRMT R92, R61, 0x7632, R92 ;  /* 0x000076323d5c7816 */ /* 0x000fe4000000005c */
[----:B------:R-:W-:Y:S02]  /*5cc0*/  SHF.L.U32 R100, R60, 0x10, RZ ;  /* 0x000000103c647819 */ /* 0x000fe400000006ff */
[----:B------:R-:W-:Y:S01]  /*5cd0*/  F2FP.BF16.F32.PACK_AB R70, R70, R77 ;  /* 0x0000004d4646723e */ /* 0x000fe200000010ff */
[----:B------:R-:W-:Y:S01]  /*5ce0*/  IMAD.U32 R93, R92, 0x10000, RZ ;  /* 0x000100005c5d7824 */ /* 0x000fe200078e00ff */
[----:B------:R-:W-:Y:S01]  /*5cf0*/  PRMT R92, R60, 0x7632, R92 ;  /* 0x000076323c5c7816 */ /* 0x000fe2000000005c */
[----:B------:R-:W-:Y:S01]  /*5d00*/  FFMA.FTZ R76, R175, R76, R100 ;  /* 0x0000004caf4c7223 */ /* 0x000fe20000010064 */
[----:B------:R-:W-:Y:S01]  /*5d10*/  F2FP.BF16.F32.PACK_AB R71, R71, R68 ;  /* 0x000000444747723e */ /* 0x000fe200000010ff */
[C---:B------:R-:W-:Y:S01]  /*5d20*/  FFMA.FTZ R198, R175.reuse, R198, R93 ;  /* 0x000000c6afc67223 */ /* 0x040fe2000001005d */
[----:B------:R-:W-:Y:S01]  /*5d30*/  SHF.L.U32 R93, R92, 0x10, RZ ;  /* 0x000000105c5d7819 */ /* 0x000fe200000006ff */
[----:B------:R-:W-:Y:S01]  /*5d40*/  FMUL.FTZ R76, R76, UR6 ;  /* 0x000000064c4c7c20 */ /* 0x000fe20008410000 */
[----:B------:R-:W-:Y:S01]  /*5d50*/  FSEL R92, R204, RZ, P6 ;  /* 0x000000ffcc5c7208 */ /* 0x000fe20003000000 */
[----:B------:R-:W-:Y:S01]  /*5d60*/  FMUL.FTZ R198, R198, UR6 ;  /* 0x00000006c6c67c20 */ /* 0x000fe20008410000 */
[----:B------:R-:W-:Y:S01]  /*5d70*/  LOP3.LUT P6, RZ, R148, 0xff0000, RZ, 0xc0, !PT ;  /* 0x00ff000094ff7812 */ /* 0x000fe200078cc0ff */
[----:B------:R-:W-:Y:S01]  /*5d80*/  FFMA.FTZ R93, R175, R200, R93 ;  /* 0x000000c8af5d7223 */ /* 0x000fe2000001005d */
[----:B------:R-:W-:-:S02]  /*5d90*/  F2FP.BF16.F32.PACK_AB R78, R69, R78 ;  /* 0x0000004e454e723e */ /* 0x000fc400000010ff */
[----:B------:R-:W-:Y:S01]  /*5da0*/  FSEL R204, R204, RZ, P6 ;  /* 0x000000ffcccc7208 */ /* 0x000fe20003000000 */
[----:B------:R-:W-:Y:S01]  /*5db0*/  FMUL.FTZ R93, R93, UR6 ;  /* 0x000000065d5d7c20 */ /* 0x000fe20008410000 */
[----:B------:R-:W-:Y:S02]  /*5dc0*/  LOP3.LUT P6, RZ, R148, 0xff000000, RZ, 0xc0, !PT ;  /* 0xff00000094ff7812 */ /* 0x000fe400078cc0ff */
[C---:B------:R-:W-:Y:S02]  /*5dd0*/  FSEL R77, R198.reuse, RZ, P5 ;  /* 0x000000ffc64d7208 */ /* 0x040fe40002800000 */
[----:B------:R-:W-:Y:S02]  /*5de0*/  FSEL R103, R198, RZ, P6 ;  /* 0x000000ffc6677208 */ /* 0x000fe40003000000 */
[C---:B------:R-:W-:Y:S02]  /*5df0*/  LOP3.LUT P6, RZ, R148.reuse, 0xff, RZ, 0xc0, !PT ;  /* 0x000000ff94ff7812 */ /* 0x040fe400078cc0ff */
[----:B------:R-:W-:-:S02]  /*5e00*/  LOP3.LUT P5, RZ, R148, 0xff00, RZ, 0xc0, !PT ;  /* 0x0000ff0094ff7812 */ /* 0x000fc400078ac0ff */
        /* <DEDUP_REMOVED lines=10> */
.L_x_584:
[----:B------:R-:W-:Y:S05]  /*5eb0*/  @!P2 BRA `(.L_x_587) ;  /* 0x00000004003ca947 */ /* 0x000fea0003800000 */
[-CC-:B------:R-:W-:Y:S01]  /*5ec0*/  FFMA.FTZ R103, R103, R109.reuse, R108.reuse ;  /* 0x0000006d67677223 */ /* 0x180fe2000001006c */
[-CC-:B0-----:R-:W-:Y:S01]  /*5ed0*/  FFMA.FTZ R69, R206, R109.reuse, R108.reuse ;  /* 0x0000006dce457223 */ /* 0x181fe2000001006c */
[-CC-:B------:R-:W-:Y:S01]  /*5ee0*/  FFMA.FTZ R196, R196, R109.reuse, R108.reuse ;  /* 0x0000006dc4c47223 */ /* 0x180fe2000001006c */
[-C--:B------:R-:W-:Y:S01]  /*5ef0*/  FFMA.FTZ R0, R205, R109.reuse, R108 ;  /* 0x0000006dcd007223 */ /* 0x080fe2000001006c */
[----:B------:R-:W-:Y:S01]  /*5f00*/  FADD.FTZ R72, R102, -R103 ;  /* 0x8000006766487221 */ /* 0x000fe20000010000 */
[----:B------:R-:W-:Y:S01]  /*5f10*/  FADD.FTZ R208, R208, -R69 ;  /* 0x80000045d0d07221 */ /* 0x000fe20000010000 */
[----:B------:R-:W-:Y:S01]  /*5f20*/  ISETP.GE.U32.AND P3, PT, R92, RZ, PT ;  /* 0x000000ff5c00720c */ /* 0x000fe20003f66070 */
[----:B------:R-:W-:Y:S01]  /*5f30*/  FADD.FTZ R196, R195, -R196 ;  /* 0x800000c4c3c47221 */ /* 0x000fe20000010000 */
[C---:B------:R-:W-:Y:S01]  /*5f40*/  FMUL.FTZ R72, R175.reuse, R72 ;  /* 0x00000048af487220 */ /* 0x040fe20000410000 */
[----:B------:R-:W-:Y:S01]  /*5f50*/  ISETP.GE.U32.AND P4, PT, R148, RZ, PT ;  /* 0x000000ff9400720c */ /* 0x000fe20003f86070 */
[----:B------:R-:W-:Y:S01]  /*5f60*/  FMUL.FTZ R75, R175, R208 ;  /* 0x000000d0af4b7220 */ /* 0x000fe20000410000 */
[----:B------:R-:W-:Y:S01]  /*5f70*/  FADD.FTZ R0, R207, -R0 ;  /* 0x80000000cf007221 */ /* 0x000fe20000010000 */
[----:B------:R-:W-:Y:S01]  /*5f80*/  FMUL.FTZ R68, R72, UR6 ;  /* 0x0000000648447c20 */ /* 0x000fe20008410000 */
[----:B------:R-:W-:Y:S01]  /*5f90*/  ISETP.GE.U32.AND.EX P3, PT, R93, 0x1000000, PT, P3 ;  /* 0x010000005d00780c */ /* 0x000fe20003f66130 */
[----:B------:R-:W-:Y:S01]  /*5fa0*/  FMUL.FTZ R77, R175, R196 ;  /* 0x000000c4af4d7220 */ /* 0x000fe20000410000 */
[----:B------:R-:W-:Y:S01]  /*5fb0*/  ISETP.GE.U32.AND.EX P4, PT, R149, 0x1000000, PT, P4 ;  /* 0x010000009500780c */ /* 0x000fe20003f86140 */
[----:B------:R-:W-:Y:S01]  /*5fc0*/  FMUL.FTZ R71, R75, UR6 ;  /* 0x000000064b477c20 */ /* 0x000fe20008410000 */
[----:B------:R-:W-:Y:S01]  /*5fd0*/  FMUL.FTZ R74, R175, R0 ;  /* 0x00000000af4a7220 */ /* 0x000fe20000410000 */
[----:B------:R-:W-:Y:S01]  /*5fe0*/  LOP3.LUT P6, RZ, R93, 0xff0000, RZ, 0xc0, !PT ;  /* 0x00ff00005dff7812 */ /* 0x000fe200078cc0ff */
[-CC-:B------:R-:W-:Y:S01]  /*5ff0*/  FFMA.FTZ R73, R202, R109.reuse, R108.reuse ;  /* 0x0000006dca497223 */ /* 0x180fe2000001006c */
[----:B------:R-:W-:Y:S01]  /*6000*/  FSEL R0, R68, RZ, P3 ;  /* 0x000000ff44007208 */ /* 0x000fe20001800000 */
[----:B------:R-:W-:Y:S01]  /*6010*/  FMUL.FTZ R70, R74, UR6 ;  /* 0x000000064a467c20 */ /* 0x000fe20008410000 */
[----:B------:R-:W-:Y:S01]  /*6020*/  FSEL R76, R68, RZ, P4 ;  /* 0x000000ff444c7208 */ /* 0x000fe20002000000 */
[----:B------:R-:W-:Y:S01]  /*6030*/  FMUL.FTZ R68, R77, UR6 ;  /* 0x000000064d447c20 */ /* 0x000fe20008410000 */
[----:B------:R-:W-:Y:S01]  /*6040*/  LOP3.LUT P3, RZ, R93, 0xff00, RZ, 0xc0, !PT ;  /* 0x0000ff005dff7812 */ /* 0x000fe2000786c0ff */
[----:B------:R-:W-:Y:S01]  /*6050*/  FADD.FTZ R204, R204, -R73 ;  /* 0x80000049cccc7221 */ /* 0x000fe20000010000 */
[----:B------:R-:W-:Y:S01]  /*6060*/  LOP3.LUT P4, RZ, R149, 0xff00, RZ, 0xc0, !PT ;  /* 0x0000ff0095ff7812 */ /* 0x000fe2000788c0ff */
[-CC-:B------:R-:W-:Y:S01]  /*6070*/  FFMA.FTZ R198, R198, R109.reuse, R108.reuse ;  /* 0x0000006dc6c67223 */ /* 0x180fe2000001006c */
[----:B------:R-:W-:Y:S01]  /*6080*/  FSEL R79, R71, RZ, P6 ;  /* 0x000000ff474f7208 */ /* 0x000fe20003000000 */
[----:B------:R-:W-:Y:S01]  /*6090*/  FMUL.FTZ R73, R175, R204 ;  /* 0x000000ccaf497220 */ /* 0x000fe20000410000 */
[----:B------:R-:W-:Y:S01]  /*60a0*/  LOP3.LUT P6, RZ, R93, 0xff, RZ, 0xc0, !PT ;  /* 0x000000ff5dff7812 */ /* 0x000fe200078cc0ff */
[-C--:B------:R-:W-:Y:S01]  /*60b0*/  FFMA.FTZ R200, R200, R109.reuse, R108 ;  /* 0x0000006dc8c87223 */ /* 0x080fe2000001006c */
[----:B------:R-:W-:Y:S01]  /*60c0*/  LOP3.LUT P5, RZ, R149, 0xff0000, RZ, 0xc0, !PT ;  /* 0x00ff000095ff7812 */ /* 0x000fe200078ac0ff */
[----:B------:R-:W-:Y:S01]  /*60d0*/  FADD.FTZ R198, R197, -R198 ;  /* 0x800000c6c5c67221 */ /* 0x000fe20000010000 */
[C---:B------:R-:W-:Y:S01]  /*60e0*/  FSEL R69, R68.reuse, RZ, P3 ;  /* 0x000000ff44457208 */ /* 0x040fe20001800000 */
[----:B------:R-:W-:Y:S01]  /*60f0*/  FADD.FTZ R200, R199, -R200 ;  /* 0x800000c8c7c87221 */ /* 0x000fe20000010000 */
[----:B------:R-:W-:Y:S01]  /*6100*/  FSEL R93, R68, RZ, P4 ;  /* 0x000000ff445d7208 */ /* 0x000fe20002000000 */
[----:B------:R-:W-:Y:S01]  /*6110*/  FFMA.FTZ R68, R201, R109, R108 ;  /* 0x0000006dc9447223 */ /* 0x000fe2000001006c */
[----:B------:R-:W-:-:S02]  /*6120*/  FSEL R71, R71, RZ, P5 ;  /* 0x000000ff47477208 */ /* 0x000fc40002800000 */
[----:B------:R-:W-:Y:S01]  /*6130*/  LOP3.LUT P5, RZ, R149, 0xff, RZ, 0xc0, !PT ;  /* 0x000000ff95ff7812 */ /* 0x000fe200078ac0ff */
[----:B------:R-:W-:Y:S01]  /*6140*/  FADD.FTZ R100, R203, -R68 ;  /* 0x80000044cb647221 */ /* 0x000fe20000010000 */
[----:B------:R-:W-:Y:S01]  /*6150*/  FSEL R78, R70, RZ, P6 ;  /* 0x000000ff464e7208 */ /* 0x000fe20003000000 */
[----:B------:R-:W-:Y:S01]  /*6160*/  FMUL.FTZ R68, R73, UR6 ;  /* 0x0000000649447c20 */ /* 0x000fe20008410000 */
[----:B------:R-:W-:Y:S02]  /*6170*/  LOP3.LUT P6, RZ, R92, 0xff0000, RZ, 0xc0, !PT ;  /* 0x00ff00005cff7812 */ /* 0x000fe400078cc0ff */
[----:B------:R-:W-:Y:S02]  /*6180*/  FSEL R70, R70, RZ, P5 ;  /* 0x000000ff46467208 */ /* 0x000fe40002800000 */
[C---:B------:R-:W-:Y:S02]  /*6190*/  LOP3.LUT P5, RZ, R92.reuse, 0xff000000, RZ, 0xc0, !PT ;  /* 0xff0000005cff7812 */ /* 0x040fe400078ac0ff */
[----:B------:R-:W-:-:S02]  /*61a0*/  LOP3.LUT P3, RZ, R92, 0xff00, RZ, 0xc0, !PT ;  /* 0x0000ff005cff7812 */ /* 0x000fc4000786c0ff */
[----:B------:R-:W-:Y:S02]  /*61b0*/  LOP3.LUT P4, RZ, R92, 0xff, RZ, 0xc0, !PT ;  /* 0x000000ff5cff7812 */ /* 0x000fe4000788c0ff */
[----:B------:R-:W-:Y:S01]  /*61c0*/  F2FP.BF16.F32.PACK_AB R75, R72, R75 ;  /* 0x0000004b484b723e */ /* 0x000fe200000010ff */
[----:B------:R-:W-:Y:S01]  /*61d0*/  FMUL.FTZ R72, R175, R198 ;  /* 0x000000c6af487220 */ /* 0x000fe20000410000 */
[----:B------:R-:W-:Y:S02]  /*61e0*/  FSEL R92, R68, RZ, P6 ;  /* 0x000000ff445c7208 */ /* 0x000fe40003000000 */
[----:B------:R-:W-:Y:S02]  /*61f0*/  LOP3.LUT P6, RZ, R148, 0xff0000, RZ, 0xc0, !PT ;  /* 0x00ff000094ff7812 */ /* 0x000fe400078cc0ff */
[----:B------:R-:W-:Y:S01]  /*6200*/  F2FP.BF16.F32.PACK_AB R74, R77, R74 ;  /* 0x0000004a4d4a723e */ /* 0x000fe200000010ff */
[C---:B------:R-:W-:Y:S01]  /*6210*/  FMUL.FTZ R77, R175.reuse, R200 ;  /* 0x000000c8af4d7220 */ /* 0x040fe20000410000 */
[----:B------:R-:W-:Y:S01]  /*6220*/  F2FP.BF16.F32.PACK_AB R71, R76, R71 ;  /* 0x000000474c47723e */ /* 0x000fe200000010ff */
[----:B------:R-:W-:Y:S01]  /*6230*/  FMUL.FTZ R76, R72, UR6 ;  /* 0x00000006484c7c20 */ /* 0x000fe20008410000 */
[----:B------:R-:W-:Y:S01]  /*6240*/  F2FP.BF16.F32.PACK_AB R79, R0, R79 ;  /* 0x0000004f004f723e */ /* 0x000fe200000010ff */
[----:B------:R-:W-:Y:S01]  /*6250*/  FMUL.FTZ R0, R175, R100 ;  /* 0x00000064af007220 */ /* 0x000fe20000410000 */
[----:B------:R-:W-:Y:S01]  /*6260*/  FSEL R100, R68, RZ, P6 ;  /* 0x000000ff44647208 */ /* 0x000fe20003000000 */
[----:B------:R-:W-:Y:S01]  /*6270*/  FMUL.FTZ R68, R77, UR6 ;  /* 0x000000064d447c20 */ /* 0x000fe20008410000 */
[----:B------:R-:W-:-:S02]  /*6280*/  LOP3.LUT P6, RZ, R148, 0xff000000, RZ, 0xc0, !PT ;  /* 0xff00000094ff7812 */ /* 0x000fc400078cc0ff */
[----:B------:R-:W-:Y:S02]  /*6290*/  F2FP.BF16.F32.PACK_AB R73, R72, R73 ;  /* 0x000000494849723e */ /* 0x000fe400000010ff */
[----:B------:R-:W-:Y:S02]  /*62a0*/  FSEL R103, R76, RZ, P5 ;  /* 0x000000ff4c677208 */ /* 0x000fe40002800000 */
[----:B------:R-:W-:Y:S01]  /*62b0*/  F2FP.BF16.F32.PACK_AB R72, R77, R0 ;  /* 0x000000004d48723e */ /* 0x000fe200000010ff */
[----:B------:R-:W-:Y:S01]  /*62c0*/  FMUL.FTZ R0, R0, UR6 ;  /* 0x0000000600007c20 */ /* 0x000fe20008410000 */
[----:B------:R-:W-:Y:S02]  /*62d0*/  LOP3.LUT P5, RZ, R148, 0xff00, RZ, 0xc0, !PT ;  /* 0x0000ff0094ff7812 */ /* 0x000fe400078ac0ff */
[----:B------:R-:W-:Y:S02]  /*62e0*/  FSEL R77, R76, RZ, P6 ;  /* 0x000000ff4c4d7208 */ /* 0x000fe40003000000 */
[----:B------:R-:W-:-:S02]  /*62f0*/  LOP3.LUT P6, RZ, R148, 0xff, RZ, 0xc0, !PT ;  /* 0x000000ff94ff7812 */ /* 0x000fc400078cc0ff */
[----:B------:R-:W-:Y:S02]  /*6300*/  F2FP.BF16.F32.PACK_AB R70, R93, R70 ;  /* 0x000000465d46723e */ /* 0x000fe400000010ff */
[C---:B------:R-:W-:Y:S02]  /*6310*/  FSEL R93, R68.reuse, RZ, P3 ;  /* 0x000000ff445d7208 */ /* 0x040fe40001800000 */
[----:B------:R-:W-:Y:S02]  /*6320*/  FSEL R101, R68, RZ, P5 ;  /* 0x000000ff44657208 */ /* 0x000fe40002800000 */
[C---:B------:R-:W-:Y:S02]  /*6330*/  FSEL R68, R0.reuse, RZ, P6 ;  /* 0x000000ff00447208 */ /* 0x040fe40003000000 */
[----:B------:R-:W-:Y:S02]  /*6340*/  FSEL R76, R0, RZ, P4 ;  /* 0x000000ff004c7208 */ /* 0x000fe40002000000 */
[----:B------:R-:W-:-:S02]  /*6350*/  F2FP.BF16.F32.PACK_AB R78, R69, R78 ;  /* 0x0000004e454e723e */ /* 0x000fc400000010ff */
[----:B------:R-:W-:Y:S02]  /*6360*/  F2FP.BF16.F32.PACK_AB R69, R77, R100 ;  /* 0x000000644d45723e */ /* 0x000fe400000010ff */
[----:B------:R-:W-:Y:S02]  /*6370*/  F2FP.BF16.F32.PACK_AB R77, R103, R92 ;  /* 0x0000005c674d723e */ /* 0x000fe400000010ff */
[----:B------:R-:W-:Y:S02]  /*6380*/  F2FP.BF16.F32.PACK_AB R68, R101, R68 ;  /* 0x000000446544723e */ /* 0x000fe400000010ff */
[----:B------:R-:W-:Y:S01]  /*6390*/  F2FP.BF16.F32.PACK_AB R76, R93, R76 ;  /* 0x0000004c5d4c723e */ /* 0x000fe200000010ff */
[----:B------:R-:W-:Y:S06]  /*63a0*/  BRA `(.L_x_586) ;  /* 0x0000001400147947 */ /* 0x000fec0003800000 */
.L_x_587:
[-CC-:B------:R-:W-:Y:S01]  /*63b0*/  FFMA.FTZ R103, R103, R109.reuse, R108.reuse ;  /* 0x0000006d67677223 */ /* 0x180fe2000001006c */
[-CC-:B0-----:R-:W-:Y:S01]  /*63c0*/  FFMA.FTZ R69, R206, R109.reuse, R108.reuse ;  /* 0x0000006dce457223 */ /* 0x181fe2000001006c */
[-C--:B------:R-:W-:Y:S01]  /*63d0*/  FFMA.FTZ R0, R205, R109.reuse, R108 ;  /* 0x0000006dcd007223 */ /* 0x080fe2000001006c */
[----:B------:R-:W-:Y:S01]  /*63e0*/  ISETP.GE.U32.AND P3, PT, R92, RZ, PT ;  /* 0x000000ff5c00720c */ /* 0x000fe20003f66070 */
[----:B------:R-:W-:Y:S01]  /*63f0*/  FADD.FTZ R102, R102, -R103 ;  /* 0x8000006766667221 */ /* 0x000fe20000010000 */
[----:B------:R-:W-:Y:S01]  /*6400*/  FADD.FTZ R208, R208, -R69 ;  /* 0x80000045d0d07221 */ /* 0x000fe20000010000 */
[----:B------:R-:W-:Y:S01]  /*6410*/  FADD.FTZ R0, R207, -R0 ;  /* 0x80000000cf007221 */ /* 0x000fe20000010000 */
[-CC-:B------:R-:W-:Y:S01]  /*6420*/  FFMA.FTZ R71, R202, R109.reuse, R108.reuse ;  /* 0x0000006dca477223 */ /* 0x180fe2000001006c */
[C---:B------:R-:W-:Y:S01]  /*6430*/  FMUL.FTZ R102, R175.reuse, R102 ;  /* 0x00000066af667220 */ /* 0x040fe20000410000 */
[----:B------:R-:W-:Y:S01]  /*6440*/  FMUL.FTZ R208, R175, R208 ;  /* 0x000000d0afd07220 */ /* 0x000fe20000410000 */
[----:B------:R-:W-:Y:S01]  /*6450*/  ISETP.GE.U32.AND.EX P5, PT, R93, 0x1000000, PT, P3 ;  /* 0x010000005d00780c */ /* 0x000fe20003fa6130 */
[----:B------:R-:W-:Y:S01]  /*6460*/  FMUL.FTZ R68, R175, R0 ;  /* 0x00000000af447220 */ /* 0x000fe20000410000 */
[----:B------:R-:W-:Y:S01]  /*6470*/  FMUL.FTZ R102, R102, UR6 ;  /* 0x0000000666667c20 */ /* 0x000fe20008410000 */
[----:B------:R-:W-:Y:S01]  /*6480*/  FMUL.FTZ R208, R208, UR6 ;  /* 0x00000006d0d07c20 */ /* 0x000fe20008410000 */
[----:B------:R-:W-:Y:S01]  /*6490*/  ISETP.GE.U32.AND P3, PT, R148, RZ, PT ;  /* 0x000000ff9400720c */ /* 0x000fe20003f66070 */
[----:B------:R-:W-:Y:S01]  /*64a0*/  FADD.FTZ R204, R204, -R71 ;  /* 0x80000047cccc7221 */ /* 0x000fe20000010000 */
[----:B------:R-:W-:Y:S01]  /*64b0*/  LOP3.LUT P4, RZ, R93, 0xff0000, RZ, 0xc0, !PT ;  /* 0x00ff00005dff7812 */ /* 0x000fe2000788c0ff */
[----:B------:R-:W-:Y:S01]  /*64c0*/  FMUL.FTZ R68, R68, UR6 ;  /* 0x0000000644447c20 */ /* 0x000fe20008410000 */
[----:B------:R-:W-:Y:S01]  /*64d0*/  FSEL R79, R102, RZ, P5 ;  /* 0x000000ff664f7208 */ /* 0x000fe20002800000 */
[-CC-:B------:R-:W-:Y:S01]  /*64e0*/  FFMA.FTZ R196, R196, R109.reuse, R108.reuse ;  /* 0x0000006dc4c47223 */ /* 0x180fe2000001006c */
[----:B------:R-:W-:Y:S01]  /*64f0*/  LOP3.LUT P6, RZ, R149, 0xff0000, RZ, 0xc0, !PT ;  /* 0x00ff000095ff7812 */ /* 0x000fe200078cc0ff */
[----:B------:R-:W-:Y:S01]  /*6500*/  FMUL.FTZ R204, R175, R204 ;  /* 0x000000ccafcc7220 */ /* 0x000fe20000410000 */
[----:B------:R-:W-:Y:S01]  /*6510*/  LOP3.LUT P5, RZ, R93, 0xff, RZ, 0xc0, !PT ;  /* 0x000000ff5dff7812 */ /* 0x000fe200078ac0ff */
[-C--:B------:R-:W-:Y:S01]  /*6520*/  FFMA.FTZ R198, R198, R109.reuse, R108 ;  /* 0x0000006dc6c67223 */ /* 0x080fe2000001006c */
[----:B------:R-:W-:Y:S01]  /*6530*/  ISETP.GE.U32.AND.EX P3, PT, R149, 0x1000000, PT, P3 ;  /* 0x010000009500780c */ /* 0x000fe20003f66130 */
[----:B------:R-:W-:Y:S01]  /*6540*/  FADD.FTZ R196, R195, -R196 ;  /* 0x800000c4c3c47221 */ /* 0x000fe20000010000 */
[----:B------:R-:W-:Y:S01]  /*6550*/  FSEL R0, R208, RZ, P4 ;  /* 0x000000ffd0007208 */ /* 0x000fe20002000000 */
[----:B------:R-:W-:Y:S01]  /*6560*/  FMUL.FTZ R204, R204, UR6 ;  /* 0x00000006cccc7c20 */ /* 0x000fe20008410000 */
[----:B------:R-:W-:Y:S01]  /*6570*/  LOP3.LUT P4, RZ, R149, 0xff, RZ, 0xc0, !PT ;  /* 0x000000ff95ff7812 */ /* 0x000fe2000788c0ff */
[----:B------:R-:W-:Y:S01]  /*6580*/  FADD.FTZ R198, R197, -R198 ;  /* 0x800000c6c5c67221 */ /* 0x000fe20000010000 */
[----:B------:R-:W-:Y:S01]  /*6590*/  FSEL R208, R208, RZ, P6 ;  /* 0x000000ffd0d07208 */ /* 0x000fe20003000000 */
[-C--:B------:R-:W-:Y:S01]  /*65a0*/  FFMA.FTZ R200, R200, R109.reuse, R108 ;  /* 0x0000006dc8c87223 */ /* 0x080fe2000001006c */
[----:B------:R-:W-:Y:S01]  /*65b0*/  FSEL R77, R102, RZ, P3 ;  /* 0x000000ff664d7208 */ /* 0x000fe20001800000 */
[C---:B------:R-:W-:Y:S01]  /*65c0*/  FMUL.FTZ R196, R175.reuse, R196 ;  /* 0x000000c4afc47220 */ /* 0x040fe20000410000 */
[----:B------:R-:W-:Y:S01]  /*65d0*/  FSEL R78, R68, RZ, P5 ;  /* 0x000000ff444e7208 */ /* 0x000fe20002800000 */
[----:B------:R-:W-:Y:S01]  /*65e0*/  FMUL.FTZ R198, R175, R198 ;  /* 0x000000c6afc67220 */ /* 0x000fe20000410000 */
[----:B------:R-:W-:Y:S01]  /*65f0*/  LOP3.LUT P5, RZ, R92, 0xff0000, RZ, 0xc0, !PT ;  /* 0x00ff00005cff7812 */ /* 0x000fe200078ac0ff */
[----:B------:R-:W-:Y:S01]  /*6600*/  FADD.FTZ R200, R199, -R200 ;  /* 0x800000c8c7c87221 */ /* 0x000fe20000010000 */
[----:B------:R-:W-:Y:S01]  /*6610*/  FSEL R70, R68, RZ, P4 ;  /* 0x000000ff44467208 */ /* 0x000fe20002000000 */
[----:B------:R-:W-:Y:S01]  /*6620*/  FFMA.FTZ R68, R201, R109, R108 ;  /* 0x0000006dc9447223 */ /* 0x000fe2000001006c */
[----:B------:R-:W-:Y:S01]  /*6630*/  F2FP.BF16.F32.PACK_AB R71, R77, R208 ;  /* 0x000000d04d47723e */ /* 0x000fe200000010ff */
[----:B------:R-:W-:Y:S01]  /*6640*/  FMUL.FTZ R196, R196, UR6 ;  /* 0x00000006c4c47c20 */ /* 0x000fe20008410000 */
[----:B------:R-:W-:Y:S01]  /*6650*/  FSEL R77, R204, RZ, P5 ;  /* 0x000000ffcc4d7208 */ /* 0x000fe20002800000 */
[----:B------:R-:W-:Y:S01]  /*6660*/  FADD.FTZ R68, R203, -R68 ;  /* 0x80000044cb447221 */ /* 0x000fe20000010000 */
[----:B------:R-:W-:Y:S01]  /*6670*/  LOP3.LUT P5, RZ, R148, 0xff0000, RZ, 0xc0, !PT ;  /* 0x00ff000094ff7812 */ /* 0x000fe200078ac0ff */
[----:B------:R-:W-:Y:S01]  /*6680*/  FMUL.FTZ R198, R198, UR6 ;  /* 0x00000006c6c67c20 */ /* 0x000fe20008410000 */
[----:B------:R-:W-:Y:S01]  /*6690*/  LOP3.LUT P6, RZ, R93, 0xff00, RZ, 0xc0, !PT ;  /* 0x0000ff005dff7812 */ /* 0x000fe200078cc0ff */
[----:B------:R-:W-:Y:S01]  /*66a0*/  FMUL.FTZ R200, R175, R200 ;  /* 0x000000c8afc87220 */ /* 0x000fe20000410000 */
[----:B------:R-:W-:Y:S01]  /*66b0*/  LOP3.LUT P3, RZ, R149, 0xff00, RZ, 0xc0, !PT ;  /* 0x0000ff0095ff7812 */ /* 0x000fe2000786c0ff */
[----:B------:R-:W-:Y:S01]  /*66c0*/  FMUL.FTZ R68, R175, R68 ;  /* 0x00000044af447220 */ /* 0x000fe20000410000 */
[----:B------:R-:W-:Y:S01]  /*66d0*/  FSEL R204, R204, RZ, P5 ;  /* 0x000000ffcccc7208 */ /* 0x000fe20002800000 */
[----:B------:R-:W-:Y:S01]  /*66e0*/  FMUL.FTZ R200, R200, UR6 ;  /* 0x00000006c8c87c20 */ /* 0x000fe20008410000 */
[----:B------:R-:W-:Y:S01]  /*66f0*/  LOP3.LUT P4, RZ, R92, 0xff000000, RZ, 0xc0, !PT ;  /* 0xff0000005cff7812 */ /* 0x000fe2000788c0ff */
[----:B------:R-:W-:Y:S01]  /*6700*/  FMUL.FTZ R68, R68, UR6 ;  /* 0x0000000644447c20 */ /* 0x000fe20008410000 */
[----:B------:R-:W-:-:S02]  /*6710*/  LOP3.LUT P5, RZ, R148, 0xff000000, RZ, 0xc0, !PT ;  /* 0xff00000094ff7812 */ /* 0x000fc400078ac0ff */
[C---:B------:R-:W-:Y:S02]  /*6720*/  FSEL R69, R196.reuse, RZ, P6 ;  /* 0x000000ffc4457208 */ /* 0x040fe40003000000 */
[----:B------:R-:W-:Y:S02]  /*6730*/  FSEL R93, R196, RZ, P3 ;  /* 0x000000ffc45d7208 */ /* 0x000fe40001800000 */
[C---:B------:R-:W-:Y:S02]  /*6740*/  LOP3.LUT P6, RZ, R92.reuse, 0xff00, RZ, 0xc0, !PT ;  /* 0x0000ff005cff7812 */ /* 0x040fe400078cc0ff */
[----:B------:R-:W-:Y:S02]  /*6750*/  LOP3.LUT P3, RZ, R92, 0xff, RZ, 0xc0, !PT ;  /* 0x000000ff5cff7812 */ /* 0x000fe4000786c0ff */
[C---:B------:R-:W-:Y:S02]  /*6760*/  FSEL R92, R198.reuse, RZ, P4 ;  /* 0x000000ffc65c7208 */ /* 0x040fe40002000000 */
[----:B------:R-:W-:-:S02]  /*6770*/  FSEL R103, R198, RZ, P5 ;  /* 0x000000ffc6677208 */ /* 0x000fc40002800000 */
[C---:B------:R-:W-:Y:S02]  /*6780*/  LOP3.LUT P4, RZ, R148.reuse, 0xff00, RZ, 0xc0, !PT ;  /* 0x0000ff0094ff7812 */ /* 0x040fe4000788c0ff */
[----:B------:R-:W-:Y:S02]  /*6790*/  LOP3.LUT P5, RZ, R148, 0xff, RZ, 0xc0, !PT ;  /* 0x000000ff94ff7812 */ /* 0x000fe400078ac0ff */
[----:B------:R-:W-:Y:S02]  /*67a0*/  F2FP.BF16.F32.PACK_AB R79, R79, R0 ;  /* 0x000000004f4f723e */ /* 0x000fe400000010ff */
[----:B------:R-:W-:Y:S02]  /*67b0*/  F2FP.BF16.F32.PACK_AB R70, R93, R70 ;  /* 0x000000465d46723e */ /* 0x000fe400000010ff */
[C---:B------:R-:W-:Y:S02]  /*67c0*/  FSEL R93, R200.reuse, RZ, P6 ;  /* 0x000000ffc85d7208 */ /* 0x040fe40003000000 */
[----:B------:R-:W-:-:S02]  /*67d0*/  FSEL R101, R200, RZ, P4 ;  /* 0x000000ffc8657208 */ /* 0x000fc40002000000 */
[C---:B------:R-:W-:Y:S02]  /*67e0*/  FSEL R0, R68.reuse, RZ, P5 ;  /* 0x000000ff44007208 */ /* 0x040fe40002800000 */
[----:B------:R-:W-:Y:S02]  /*67f0*/  FSEL R76, R68, RZ, P3 ;  /* 0x000000ff444c7208 */ /* 0x000fe40001800000 */
[----:B------:R-:W-:Y:S02]  /*6800*/  F2FP.BF16.F32.PACK_AB R78, R69, R78 ;  /* 0x0000004e454e723e */ /* 0x000fe400000010ff */
[----:B------:R-:W-:Y:S02]  /*6810*/  F2FP.BF16.F32.PACK_AB R69, R103, R204 ;  /* 0x000000cc6745723e */ /* 0x000fe400000010ff */
[----:B------:R-:W-:Y:S02]  /*6820*/  F2FP.BF16.F32.PACK_AB R77, R92, R77 ;  /* 0x0000004d5c4d723e */ /* 0x000fe400000010ff */
[----:B------:R-:W-:-:S02]  /*6830*/  F2FP.BF16.F32.PACK_AB R68, R101, R0 ;  /* 0x000000006544723e */ /* 0x000fc400000010ff */
[----:B------:R-:W-:Y:S01]  /*6840*/  F2FP.BF16.F32.PACK_AB R76, R93, R76 ;  /* 0x0000004c5d4c723e */ /* 0x000fe200000010ff */
[----:B------:R-:W-:Y:S06]  /*6850*/  BRA `(.L_x_586) ;  /* 0x0000000c00e87947 */ /* 0x000fec0003800000 */
.L_x_583:
[----:B------:R-:W-:Y:S05]  /*6860*/  @!P1 BRA `(.L_x_588) ;  /* 0x0000000800249947 */ /* 0x000fea0003800000 */
[----:B------:R-:W-:Y:S05]  /*6870*/  @!P2 BRA `(.L_x_589) ;  /* 0x000000040018a947 */ /* 0x000fea0003800000 */
[----:B------:R-:W-:Y:S01]  /*6880*/  PRMT R73, R63, 0x7632, R73 ;  /* 0x000076323f497816 */ /* 0x000fe20000000049 */
[-C--:B------:R-:W-:Y:S01]  /*6890*/  FFMA.FTZ R196, R196, R109.reuse, R108 ;  /* 0x0000006dc4c47223 */ /* 0x080fe2000001006c */
[----:B------:R-:W-:Y:S01]  /*68a0*/  PRMT R72, R62, 0x7632, R72 ;  /* 0x000076323e487816 */ /* 0x000fe20000000048 */
[-CC-:B------:R-:W-:Y:S01]  /*68b0*/  FFMA.FTZ R0, R205, R109.reuse, R108.reuse ;  /* 0x0000006dcd007223 */ /* 0x180fe2000001006c */
[-C--:B------:R-:W-:Y:S01]  /*68c0*/  FFMA.FTZ R103, R103, R109.reuse, R108 ;  /* 0x0000006d67677223 */ /* 0x080fe2000001006c */
[----:B0-----:R-:W-:Y:S01]  /*68d0*/  IMAD.U32 R76, R73, 0x10000, RZ ;  /* 0x00010000494c7824 */ /* 0x001fe200078e00ff */
[----:B------:R-:W-:Y:S01]  /*68e0*/  SHF.L.U32 R73, R72, 0x10, RZ ;  /* 0x0000001048497819 */ /* 0x000fe200000006ff */
[----:B------:R-:W-:Y:S01]  /*68f0*/  FADD.FTZ R74, R195, -R196 ;  /* 0x800000c4c34a7221 */ /* 0x000fe20000010000 */
[-C--:B------:R-:W-:Y:S01]  /*6900*/  FFMA.FTZ R75, R206, R109.reuse, R108 ;  /* 0x0000006dce4b7223 */ /* 0x080fe2000001006c */
[----:B------:R-:W-:Y:S01]  /*6910*/  SHF.L.U32 R77, R63, 0x10, RZ ;  /* 0x000000103f4d7819 */ /* 0x000fe200000006ff */
[----:B------:R-:W-:Y:S01]  /*6920*/  FADD.FTZ R0, R207, -R0 ;  /* 0x80000000cf007221 */ /* 0x000fe20000010000 */
[C---:B------:R-:W-:Y:S01]  /*6930*/  FFMA.FTZ R74, R175.reuse, R74, R73 ;  /* 0x0000004aaf4a7223 */ /* 0x040fe20000010049 */
[----:B------:R-:W-:Y:S01]  /*6940*/  FADD.FTZ R102, R102, -R103 ;  /* 0x8000006766667221 */ /* 0x000fe20000010000 */
[----:B------:R-:W-:Y:S01]  /*6950*/  FADD.FTZ R72, R208, -R75 ;  /* 0x8000004bd0487221 */ /* 0x000fe20000010000 */
[----:B------:R-:W-:Y:S01]  /*6960*/  IMAD.U32 R73, R62, 0x10000, RZ ;  /* 0x000100003e497824 */ /* 0x000fe200078e00ff */
[----:B------:R-:W-:Y:S01]  /*6970*/  ISETP.GE.U32.AND P3, PT, R92, RZ, PT ;  /* 0x000000ff5c00720c */ /* 0x000fe20003f66070 */
[C---:B------:R-:W-:Y:S01]  /*6980*/  FFMA.FTZ R75, R175.reuse, R102, R76 ;  /* 0x00000066af4b7223 */ /* 0x040fe2000001004c */
[C---:B------:R-:W-:Y:S01]  /*6990*/  FFMA.FTZ R72, R175.reuse, R72, R77 ;  /* 0x00000048af487223 */ /* 0x040fe2000001004d */
[----:B------:R-:W-:Y:S01]  /*69a0*/  FFMA.FTZ R73, R175, R0, R73 ;  /* 0x00000000af497223 */ /* 0x000fe20000010049 */
[----:B------:R-:W-:Y:S01]  /*69b0*/  FMUL.FTZ R77, R74, UR6 ;  /* 0x000000064a4d7c20 */ /* 0x000fe20008410000 */
[----:B------:R-:W-:Y:S01]  /*69c0*/  FMUL.FTZ R79, R75, UR6 ;  /* 0x000000064b4f7c20 */ /* 0x000fe20008410000 */
[----:B------:R-:W-:Y:S01]  /*69d0*/  FMUL.FTZ R0, R72, UR6 ;  /* 0x0000000648007c20 */ /* 0x000fe20008410000 */
[----:B------:R-:W-:Y:S01]  /*69e0*/  FMUL.FTZ R78, R73, UR6 ;  /* 0x00000006494e7c20 */ /* 0x000fe20008410000 */
[C---:B------:R-:W-:Y:S01]  /*69f0*/  LOP3.LUT P4, RZ, R93.reuse, 0xff0000, RZ, 0xc0, !PT ;  /* 0x00ff00005dff7812 */ /* 0x040fe2000788c0ff */
[-CC-:B------:R-:W-:Y:S01]  /*6a00*/  FFMA.FTZ R198, R198, R109.reuse, R108.reuse ;  /* 0x0000006dc6c67223 */ /* 0x180fe2000001006c */
[C---:B------:R-:W-:Y:S01]  /*6a10*/  LOP3.LUT P5, RZ, R93.reuse, 0xff, RZ, 0xc0, !PT ;  /* 0x000000ff5dff7812 */ /* 0x040fe200078ac0ff */
[-C--:B------:R-:W-:Y:S01]  /*6a20*/  FFMA.FTZ R200, R200, R109.reuse, R108 ;  /* 0x0000006dc8c87223 */ /* 0x080fe2000001006c */
[----:B------:R-:W-:Y:S01]  /*6a30*/  ISETP.GE.U32.AND.EX P3, PT, R93, 0x1000000, PT, P3 ;  /* 0x010000005d00780c */ /* 0x000fe20003f66130 */
[----:B------:R-:W-:Y:S01]  /*6a40*/  FADD.FTZ R198, R197, -R198 ;  /* 0x800000c6c5c67221 */ /* 0x000fe20000010000 */
        /* <DEDUP_REMOVED lines=10> */
[----:B------:R-:W-:Y:S01]  /*6af0*/  LOP3.LUT P3, RZ, R92, 0xff0000, RZ, 0xc0, !PT ;  /* 0x00ff00005cff7812 */ /* 0x000fe2000786c0ff */
[----:B------:R-:W-:Y:S01]  /*6b00*/  IMAD.U32 R93, R60, 0x10000, RZ ;  /* 0x000100003c5d7824 */ /* 0x000fe200078e00ff */
[----:B------:R-:W-:-:S02]  /*6b10*/  LOP3.LUT P4, RZ, R92, 0xff000000, RZ, 0xc0, !PT ;  /* 0xff0000005cff7812 */ /* 0x000fc4000788c0ff */
[C---:B------:R-:W-:Y:S01]  /*6b20*/  LOP3.LUT P5, RZ, R92.reuse, 0xff, RZ, 0xc0, !PT ;  /* 0x000000ff5cff7812 */ /* 0x040fe200078ac0ff */
[----:B------:R-:W-:Y:S01]  /*6b30*/  FFMA.FTZ R76, R175, R76, R93 ;  /* 0x0000004caf4c7223 */ /* 0x000fe2000001005d */
[----:B------:R-:W-:Y:S02]  /*6b40*/  LOP3.LUT P6, RZ, R92, 0xff00, RZ, 0xc0, !PT ;  /* 0x0000ff005cff7812 */ /* 0x000fe400078cc0ff */
[----:B------:R-:W-:Y:S02]  /*6b50*/  PRMT R92, R61, 0x7632, R92 ;  /* 0x000076323d5c7816 */ /* 0x000fe4000000005c */
[----:B------:R-:W-:Y:S02]  /*6b60*/  F2FP.BF16.F32.PACK_AB R74, R74, R73 ;  /* 0x000000494a4a723e */ /* 0x000fe400000010ff */
[----:B------:R-:W-:Y:S02]  /*6b70*/  SHF.L.U32 R100, R92, 0x10, RZ ;  /* 0x000000105c647819 */ /* 0x000fe400000006ff */
[----:B------:R-:W-:-:S02]  /*6b80*/  PRMT R92, R60, 0x7632, R92 ;  /* 0x000076323c5c7816 */ /* 0x000fc4000000005c */
[----:B------:R-:W-:Y:S01]  /*6b90*/  F2FP.BF16.F32.PACK_AB R75, R75, R72 ;  /* 0x000000484b4b723e */ /* 0x000fe200000010ff */
[----:B------:R-:W-:Y:S01]  /*6ba0*/  FFMA.FTZ R103, R175, R198, R100 ;  /* 0x000000c6af677223 */ /* 0x000fe20000010064 */
[----:B------:R-:W-:Y:S02]  /*6bb0*/  SHF.L.U32 R100, R61, 0x10, RZ ;  /* 0x000000103d647819 */ /* 0x000fe400000006ff */
[----:B------:R-:W-:Y:S01]  /*6bc0*/  SHF.L.U32 R101, R92, 0x10, RZ ;  /* 0x000000105c657819 */ /* 0x000fe200000006ff */
[----:B------:R-:W-:Y:S01]  /*6bd0*/  FMUL.FTZ R92, R76, UR6 ;  /* 0x000000064c5c7c20 */ /* 0x000fe20008410000 */
[----:B------:R-:W-:Y:S01]  /*6be0*/  F2FP.BF16.F32.PACK_AB R78, R77, R78 ;  /* 0x0000004e4d4e723e */ /* 0x000fe200000010ff */
[----:B------:R-:W-:Y:S01]  /*6bf0*/  FFMA.FTZ R100, R175, R204, R100 ;  /* 0x000000ccaf647223 */ /* 0x000fe20000010064 */
[----:B------:R-:W-:Y:S01]  /*6c00*/  F2FP.BF16.F32.PACK_AB R79, R79, R0 ;  /* 0x000000004f4f723e */ /* 0x000fe200000010ff */
[----:B------:R-:W-:Y:S02]  /*6c10*/  FFMA.FTZ R101, R175, R200, R101 ;  /* 0x000000c8af657223 */ /* 0x000fe40000010065 */
[----:B------:R-:W-:Y:S01]  /*6c20*/  FMUL.FTZ R102, R100, UR6 ;  /* 0x0000000664667c20 */ /* 0x000fe20008410000 */
[C---:B------:R-:W-:Y:S01]  /*6c30*/  F2FP.BF16.F32.PACK_AB R73, R103.reuse, R100 ;  /* 0x000000646749723e */ /* 0x040fe200000010ff */
[----:B------:R-:W-:Y:S01]  /*6c40*/  FMUL.FTZ R103, R103, UR6 ;  /* 0x0000000667677c20 */ /* 0x000fe20008410000 */
[C---:B------:R-:W-:Y:S01]  /*6c50*/  FMUL.FTZ R93, R101.reuse, UR6 ;  /* 0x00000006655d7c20 */ /* 0x040fe20008410000 */
        /* <DEDUP_REMOVED lines=8> */
.L_x_589:
[-CC-:B0-----:R-:W-:Y:S01]  /*6ce0*/  FFMA.FTZ R77, R202, R109.reuse, R108.reuse ;  /* 0x0000006dca4d7223 */ /* 0x181fe2000001006c */
[----:B------:R-:W-:Y:S01]  /*6cf0*/  PRMT R79, R63, 0x7632, R79 ;  /* 0x000076323f4f7816 */ /* 0x000fe2000000004f */
[-CC-:B------:R-:W-:Y:S01]  /*6d00*/  FFMA.FTZ R0, R200, R109.reuse, R108.reuse ;  /* 0x0000006dc8007223 */ /* 0x180fe2000001006c */
[-CC-:B------:R-:W-:Y:S01]  /*6d10*/  FFMA.FTZ R78, R198, R109.reuse, R108.reuse ;  /* 0x0000006dc64e7223 */ /* 0x180fe2000001006c */
[----:B------:R-:W-:Y:S01]  /*6d20*/  FADD.FTZ R204, R204, -R77 ;  /* 0x8000004dcccc7221 */ /* 0x000fe20000010000 */
[-CC-:B------:R-:W-:Y:S01]  /*6d30*/  FFMA.FTZ R77, R206, R109.reuse, R108.reuse ;  /* 0x0000006dce4d7223 */ /* 0x180fe2000001006c */
[----:B------:R-:W-:Y:S01]  /*6d40*/  SHF.L.U32 R178, R79, 0x10, RZ ;  /* 0x000000104fb27819 */ /* 0x000fe200000006ff */
[-C--:B------:R-:W-:Y:S01]  /*6d50*/  FFMA.FTZ R103, R103, R109.reuse, R108 ;  /* 0x0000006d67677223 */ /* 0x080fe2000001006c */
[----:B------:R-:W-:Y:S01]  /*6d60*/  PRMT R79, R61, 0x7632, R79 ;  /* 0x000076323d4f7816 */ /* 0x000fe2000000004f */
[--C-:B------:R-:W-:Y:S01]  /*6d70*/  FADD.FTZ R208, R208, -R77.reuse ;  /* 0x8000004dd0d07221 */ /* 0x100fe20000010000 */
[----:B------:R-:W-:Y:S01]  /*6d80*/  PRMT R77, R60, 0x7632, R77 ;  /* 0x000076323c4d7816 */ /* 0x000fe2000000004d */
[----:B------:R-:W-:Y:S01]  /*6d90*/  FADD.FTZ R0, R199, -R0 ;  /* 0x80000000c7007221 */ /* 0x000fe20000010000 */
[----:B------:R-:W-:Y:S01]  /*6da0*/  SHF.L.U32 R79, R79, 0x10, RZ ;  /* 0x000000104f4f7819 */ /* 0x000fe200000006ff */
[----:B------:R-:W-:Y:S01]  /*6db0*/  FADD.FTZ R78, R197, -R78 ;  /* 0x8000004ec54e7221 */ /* 0x000fe20000010000 */
[----:B------:R-:W-:Y:S01]  /*6dc0*/  SHF.L.U32 R77, R77, 0x10, RZ ;  /* 0x000000104d4d7819 */ /* 0x000fe200000006ff */
[----:B------:R-:W-:Y:S01]  /*6dd0*/  FADD.FTZ R102, R102, -R103 ;  /* 0x8000006766667221 */ /* 0x000fe20000010000 */
[----:B------:R-:W-:Y:S01]  /*6de0*/  PRMT R101, R62, 0x7632, R101 ;  /* 0x000076323e657816 */ /* 0x000fe20000000065 */
[-CC-:B------:R-:W-:Y:S01]  /*6df0*/  FFMA.FTZ R76, R205, R109.reuse, R108.reuse ;  /* 0x0000006dcd4c7223 */ /* 0x180fe2000001006c */
[----:B------:R-:W-:Y:S01]  /*6e00*/  FFMA.FTZ R196, R196, R109, R108 ;  /* 0x0000006dc4c47223 */ /* 0x000fe2000001006c */
[C---:B------:R-:W-:Y:S01]  /*6e10*/  FFMA.FTZ R78, R175.reuse, R78, R79 ;  /* 0x0000004eaf4e7223 */ /* 0x040fe2000001004f */
[C---:B------:R-:W-:Y:S01]  /*6e20*/  FFMA.FTZ R0, R175.reuse, R0, R77 ;  /* 0x00000000af007223 */ /* 0x040fe2000001004d */
[----:B------:R-:W-:Y:S01]  /*6e30*/  FFMA.FTZ R178, R175, R102, R178 ;  /* 0x00000066afb27223 */ /* 0x000fe200000100b2 */
[----:B------:R-:W-:Y:S01]  /*6e40*/  IMAD.U32 R79, R63, 0x10000, RZ ;  /* 0x000100003f4f7824 */ /* 0x000fe200078e00ff */
[----:B------:R-:W-:Y:S01]  /*6e50*/  SHF.L.U32 R77, R62, 0x10, RZ ;  /* 0x000000103e4d7819 */ /* 0x000fe200000006ff */
[----:B------:R-:W-:Y:S01]  /*6e60*/  FADD.FTZ R76, R207, -R76 ;  /* 0x8000004ccf4c7221 */ /* 0x000fe20000010000 */
[----:B------:R-:W-:Y:S01]  /*6e70*/  FADD.FTZ R196, R195, -R196 ;  /* 0x800000c4c3c47221 */ /* 0x000fe20000010000 */
[----:B------:R-:W-:-:S02]  /*6e80*/  IMAD.U32 R102, R101, 0x10000, RZ ;  /* 0x0001000065667824 */ /* 0x000fc400078e00ff */
[----:B------:R-:W-:Y:S01]  /*6e90*/  FFMA.FTZ R100, R201, R109, R108 ;  /* 0x0000006dc9647223 */ /* 0x000fe2000001006c */
[C---:B------:R-:W-:Y:S01]  /*6ea0*/  FFMA.FTZ R208, R175.reuse, R208, R79 ;  /* 0x000000d0afd07223 */ /* 0x040fe2000001004f */
[C---:B------:R-:W-:Y:S01]  /*6eb0*/  FFMA.FTZ R76, R175.reuse, R76, R77 ;  /* 0x0000004caf4c7223 */ /* 0x040fe2000001004d */
[----:B------:R-:W-:Y:S01]  /*6ec0*/  FFMA.FTZ R102, R175, R196, R102 ;  /* 0x000000c4af667223 */ /* 0x000fe20000010066 */
[----:B------:R-:W-:Y:S01]  /*6ed0*/  SHF.L.U32 R79, R61, 0x10, RZ ;  /* 0x000000103d4f7819 */ /* 0x000fe200000006ff */
[----:B------:R-:W-:Y:S01]  /*6ee0*/  FADD.FTZ R100, R203, -R100 ;  /* 0x80000064cb647221 */ /* 0x000fe20000010000 */
[----:B------:R-:W-:Y:S01]  /*6ef0*/  IMAD.U32 R77, R60, 0x10000, RZ ;  /* 0x000100003c4d7824 */ /* 0x000fe200078e00ff */
[----:B------:R-:W-:Y:S01]  /*6f00*/  ISETP.GE.U32.AND P3, PT, R92, RZ, PT ;  /* 0x000000ff5c00720c */ /* 0x000fe20003f66070 */
[----:B------:R-:W-:Y:S01]  /*6f10*/  FMUL.FTZ R178, R178, UR6 ;  /* 0x00000006b2b27c20 */ /* 0x000fe20008410000 */
[----:B------:R-:W-:Y:S01]  /*6f20*/  FMUL.FTZ R208, R208, UR6 ;  /* 0x00000006d0d07c20 */ /* 0x000fe20008410000 */
[----:B------:R-:W-:Y:S01]  /*6f30*/  FMUL.FTZ R76, R76, UR6 ;  /* 0x000000064c4c7c20 */ /* 0x000fe20008410000 */
[----:B------:R-:W-:Y:S01]  /*6f40*/  FMUL.FTZ R102, R102, UR6 ;  /* 0x0000000666667c20 */ /* 0x000fe20008410000 */
[C---:B------:R-:W-:Y:S01]  /*6f50*/  FFMA.FTZ R79, R175.reuse, R204, R79 ;  /* 0x000000ccaf4f7223 */ /* 0x040fe2000001004f */
[----:B------:R-:W-:Y:S01]  /*6f60*/  FFMA.FTZ R77, R175, R100, R77 ;  /* 0x00000064af4d7223 */ /* 0x000fe2000001004d */
[C---:B------:R-:W-:Y:S01]  /*6f70*/  LOP3.LUT P4, RZ, R93.reuse, 0xff0000, RZ, 0xc0, !PT ;  /* 0x00ff00005dff7812 */ /* 0x040fe2000788c0ff */
[----:B------:R-:W-:Y:S01]  /*6f80*/  FMUL.FTZ R78, R78, UR6 ;  /* 0x000000064e4e7c20 */ /* 0x000fe20008410000 */
[----:B------:R-:W-:Y:S01]  /*6f90*/  LOP3.LUT P5, RZ, R93, 0xff, RZ, 0xc0, !PT ;  /* 0x000000ff5dff7812 */ /* 0x000fe200078ac0ff */
[----:B------:R-:W-:Y:S01]  /*6fa0*/  FMUL.FTZ R79, R79, UR6 ;  /* 0x000000064f4f7c20 */ /* 0x000fe20008410000 */
[----:B------:R-:W-:Y:S01]  /*6fb0*/  ISETP.GE.U32.AND.EX P3, PT, R93, 0x1000000, PT, P3 ;  /* 0x010000005d00780c */ /* 0x000fe20003f66130 */
[----:B------:R-:W-:Y:S01]  /*6fc0*/  FMUL.FTZ R77, R77, UR6 ;  /* 0x000000064d4d7c20 */ /* 0x000fe20008410000 */
[----:B------:R-:W-:Y:S01]  /*6fd0*/  LOP3.LUT P6, RZ, R93, 0xff00, RZ, 0xc0, !PT ;  /* 0x0000ff005dff7812 */ /* 0x000fe200078cc0ff */
[----:B------:R-:W-:Y:S01]  /*6fe0*/  FMUL.FTZ R0, R0, UR6 ;  /* 0x0000000600007c20 */ /* 0x000fe20008410000 */
[----:B------:R-:W-:-:S02]  /*6ff0*/  FSEL R195, R178, RZ, P3 ;  /* 0x000000ffb2c37208 */ /* 0x000fc40001800000 */
[----:B------:R-:W-:Y:S02]  /*7000*/  FSEL R208, R208, RZ, P4 ;  /* 0x000000ffd0d07208 */ /* 0x000fe40002000000 */
[----:B------:R-:W-:Y:S02]  /*7010*/  FSEL R100, R76, RZ, P5 ;  /* 0x000000ff4c647208 */ /* 0x000fe40002800000 */
[----:B------:R-:W-:Y:S02]  /*7020*/  FSEL R103, R102, RZ, P6 ;  /* 0x000000ff66677208 */ /* 0x000fe40003000000 */
[C---:B------:R-:W-:Y:S02]  /*7030*/  LOP3.LUT P3, RZ, R92.reuse, 0xff0000, RZ, 0xc0, !PT ;  /* 0x00ff00005cff7812 */ /* 0x040fe4000786c0ff */
[C---:B------:R-:W-:Y:S02]  /*7040*/  LOP3.LUT P4, RZ, R92.reuse, 0xff000000, RZ, 0xc0, !PT ;  /* 0xff0000005cff7812 */ /* 0x040fe4000788c0ff */
[----:B------:R-:W-:-:S02]  /*7050*/  LOP3.LUT P5, RZ, R92, 0xff, RZ, 0xc0, !PT ;  /* 0x000000ff5cff7812 */ /* 0x000fc400078ac0ff */
[----:B------:R-:W-:Y:S02]  /*7060*/  LOP3.LUT P6, RZ, R92, 0xff00, RZ, 0xc0, !PT ;  /* 0x0000ff005cff7812 */ /* 0x000fe400078cc0ff */
        /* <DEDUP_REMOVED lines=9> */
.L_x_588:
[----:B------:R-:W-:Y:S05]  /*7100*/  @!P2 BRA `(.L_x_590) ;  /* 0x0000000000e8a947 */ /* 0x000fea0003800000 */
[-CC-:B------:R-:W-:Y:S01]  /*7110*/  FFMA.FTZ R0, R205, R109.reuse, R108.reuse ;  /* 0x0000006dcd007223 */ /* 0x180fe2000001006c */
[-CC-:B------:R-:W-:Y:S01]  /*7120*/  FFMA.FTZ R196, R196, R109.reuse, R108.reuse ;  /* 0x0000006dc4c47223 */ /* 0x180fe2000001006c */
[-CC-:B------:R-:W-:Y:S01]  /*7130*/  FFMA.FTZ R103, R103, R109.reuse, R108.reuse ;  /* 0x0000006d67677223 */ /* 0x180fe2000001006c */
[-C--:B------:R-:W-:Y:S01]  /*7140*/  FFMA.FTZ R73, R206, R109.reuse, R108 ;  /* 0x0000006dce497223 */ /* 0x080fe2000001006c */
[----:B------:R-:W-:Y:S01]  /*7150*/  ISETP.GE.U32.AND P3, PT, R92, RZ, PT ;  /* 0x000000ff5c00720c */ /* 0x000fe20003f66070 */
[----:B------:R-:W-:Y:S01]  /*7160*/  FADD.FTZ R0, R207, -R0 ;  /* 0x80000000cf007221 */ /* 0x000fe20000010000 */
[----:B------:R-:W-:Y:S01]  /*7170*/  FADD.FTZ R196, R195, -R196 ;  /* 0x800000c4c3c47221 */ /* 0x000fe20000010000 */
[----:B------:R-:W-:Y:S01]  /*7180*/  FADD.FTZ R102, R102, -R103 ;  /* 0x8000006766667221 */ /* 0x000fe20000010000 */
[----:B------:R-:W-:Y:S01]  /*7190*/  FADD.FTZ R208, R208, -R73 ;  /* 0x80000049d0d07221 */ /* 0x000fe20000010000 */
[-CC-:B------:R-:W-:Y:S01]  /*71a0*/  FFMA.FTZ R73, R202, R109.reuse, R108.reuse ;  /* 0x0000006dca497223 */ /* 0x180fe2000001006c */
[-CC-:B------:R-:W-:Y:S01]  /*71b0*/  FFMA.FTZ R198, R198, R109.reuse, R108.reuse ;  /* 0x0000006dc6c67223 */ /* 0x180fe2000001006c */
[C---:B------:R-:W-:Y:S01]  /*71c0*/  LOP3.LUT P4, RZ, R93.reuse, 0xff0000, RZ, 0xc0, !PT ;  /* 0x00ff00005dff7812 */ /* 0x040fe2000788c0ff */
[-CC-:B------:R-:W-:Y:S01]  /*71d0*/  FFMA.FTZ R200, R200, R109.reuse, R108.reuse ;  /* 0x0000006dc8c87223 */ /* 0x180fe2000001006c */
[----:B------:R-:W-:Y:S01]  /*71e0*/  LOP3.LUT P6, RZ, R93, 0xff, RZ, 0xc0, !PT ;  /* 0x000000ff5dff7812 */ /* 0x000fe200078cc0ff */
[----:B------:R-:W-:Y:S01]  /*71f0*/  FFMA.FTZ R72, R201, R109, R108 ;  /* 0x0000006dc9487223 */ /* 0x000fe2000001006c */
[----:B------:R-:W-:Y:S01]  /*7200*/  LOP3.LUT P5, RZ, R93, 0xff00, RZ, 0xc0, !PT ;  /* 0x0000ff005dff7812 */ /* 0x000fe200078ac0ff */
[----:B------:R-:W-:Y:S01]  /*7210*/  FMUL.FTZ R102, R175, R102 ;  /* 0x00000066af667220 */ /* 0x000fe20000410000 */
[----:B------:R-:W-:Y:S01]  /*7220*/  ISETP.GE.U32.AND.EX P3, PT, R93, 0x1000000, PT, P3 ;  /* 0x010000005d00780c */ /* 0x000fe20003f66130 */
[C---:B------:R-:W-:Y:S01]  /*7230*/  FMUL.FTZ R75, R175.reuse, R208 ;  /* 0x000000d0af4b7220 */ /* 0x040fe20000410000 */
[C---:B------:R-:W-:Y:S01]  /*7240*/  FMUL.FTZ R74, R175.reuse, R0 ;  /* 0x00000000af4a7220 */ /* 0x040fe20000410000 */
[----:B------:R-:W-:Y:S01]  /*7250*/  FMUL.FTZ R93, R175, R196 ;  /* 0x000000c4af5d7220 */ /* 0x000fe20000410000 */
[----:B------:R-:W-:Y:S01]  /*7260*/  FADD.FTZ R204, R204, -R73 ;  /* 0x80000049cccc7221 */ /* 0x000fe20000010000 */
[----:B------:R-:W-:Y:S01]  /*7270*/  FADD.FTZ R198, R197, -R198 ;  /* 0x800000c6c5c67221 */ /* 0x000fe20000010000 */
[----:B------:R-:W-:Y:S01]  /*7280*/  FADD.FTZ R200, R199, -R200 ;  /* 0x800000c8c7c87221 */ /* 0x000fe20000010000 */
[----:B------:R-:W-:Y:S01]  /*7290*/  FADD.FTZ R72, R203, -R72 ;  /* 0x80000048cb487221 */ /* 0x000fe20000010000 */
[----:B------:R-:W-:Y:S01]  /*72a0*/  FMUL.FTZ R79, R102, UR6 ;  /* 0x00000006664f7c20 */ /* 0x000fe20008410000 */
[----:B------:R-:W-:Y:S01]  /*72b0*/  FMUL.FTZ R0, R75, UR6 ;  /* 0x000000064b007c20 */ /* 0x000fe20008410000 */
[----:B0-----:R-:W-:Y:S01]  /*72c0*/  FMUL.FTZ R77, R74, UR6 ;  /* 0x000000064a4d7c20 */ /* 0x001fe20008410000 */
[----:B------:R-:W-:Y:S01]  /*72d0*/  FMUL.FTZ R78, R93, UR6 ;  /* 0x000000065d4e7c20 */ /* 0x000fe20008410000 */
[C---:B------:R-:W-:Y:S01]  /*72e0*/  FMUL.FTZ R73, R175.reuse, R204 ;  /* 0x000000ccaf497220 */ /* 0x040fe20000410000 */
[----:B------:R-:W-:Y:S01]  /*72f0*/  FMUL.FTZ R198, R175, R198 ;  /* 0x000000c6afc67220 */ /* 0x000fe20000410000 */
[----:B------:R-:W-:Y:S01]  /*7300*/  F2FP.BF16.F32.PACK_AB R74, R93, R74 ;  /* 0x0000004a5d4a723e */ /* 0x000fe200000010ff */
[C---:B------:R-:W-:Y:S01]  /*7310*/  FMUL.FTZ R93, R175.reuse, R200 ;  /* 0x000000c8af5d7220 */ /* 0x040fe20000410000 */
[----:B------:R-:W-:Y:S01]  /*7320*/  FMUL.FTZ R72, R175, R72 ;  /* 0x00000048af487220 */ /* 0x000fe20000410000 */
[----:B------:R-:W-:Y:S01]  /*7330*/  FSEL R79, R79, RZ, P3 ;  /* 0x000000ff4f4f7208 */ /* 0x000fe20001800000 */
[----:B------:R-:W-:Y:S01]  /*7340*/  FMUL.FTZ R100, R73, UR6 ;  /* 0x0000000649647c20 */ /* 0x000fe20008410000 */
[----:B------:R-:W-:Y:S01]  /*7350*/  FSEL R0, R0, RZ, P4 ;  /* 0x000000ff00007208 */ /* 0x000fe20002000000 */
[----:B------:R-:W-:Y:S01]  /*7360*/  FMUL.FTZ R76, R72, UR6 ;  /* 0x00000006484c7c20 */ /* 0x000fe20008410000 */
[----:B------:R-:W-:-:S02]  /*7370*/  FSEL R77, R77, RZ, P6 ;  /* 0x000000ff4d4d7208 */ /* 0x000fc40003000000 */
[----:B------:R-:W-:Y:S02]  /*7380*/  FSEL R78, R78, RZ, P5 ;  /* 0x000000ff4e4e7208 */ /* 0x000fe40002800000 */
[C---:B------:R-:W-:Y:S02]  /*7390*/  LOP3.LUT P3, RZ, R92.reuse, 0xff0000, RZ, 0xc0, !PT ;  /* 0x00ff00005cff7812 */ /* 0x040fe4000786c0ff */
[C---:B------:R-:W-:Y:S02]  /*73a0*/  LOP3.LUT P4, RZ, R92.reuse, 0xff000000, RZ, 0xc0, !PT ;  /* 0xff0000005cff7812 */ /* 0x040fe4000788c0ff */
[C---:B------:R-:W-:Y:S02]  /*73b0*/  LOP3.LUT P6, RZ, R92.reuse, 0xff, RZ, 0xc0, !PT ;  /* 0x000000ff5cff7812 */ /* 0x040fe400078cc0ff */
[----:B------:R-:W-:Y:S01]  /*73c0*/  LOP3.LUT P5, RZ, R92, 0xff00, RZ, 0xc0, !PT ;  /* 0x0000ff005cff7812 */ /* 0x000fe200078ac0ff */
[C---:B------:R-:W-:Y:S01]  /*73d0*/  FMUL.FTZ R92, R93.reuse, UR6 ;  /* 0x000000065d5c7c20 */ /* 0x040fe20008410000 */
        /* <DEDUP_REMOVED lines=13> */
.L_x_590:
[-CC-:B0-----:R-:W-:Y:S01]  /*74b0*/  FFMA.FTZ R77, R202, R109.reuse, R108.reuse ;  /* 0x0000006dca4d7223 */ /* 0x181fe2000001006c */
[-CC-:B------:R-:W-:Y:S01]  /*74c0*/  FFMA.FTZ R78, R205, R109.reuse, R108.reuse ;  /* 0x0000006dcd4e7223 */ /* 0x180fe2000001006c */
[-CC-:B------:R-:W-:Y:S01]  /*74d0*/  FFMA.FTZ R196, R196, R109.reuse, R108.reuse ;  /* 0x0000006dc4c47223 */ /* 0x180fe2000001006c */
[-CC-:B------:R-:W-:Y:S01]  /*74e0*/  FFMA.FTZ R103, R103, R109.reuse, R108.reuse ;  /* 0x0000006d67677223 */ /* 0x180fe2000001006c */
[----:B------:R-:W-:Y:S01]  /*74f0*/  FADD.FTZ R204, R204, -R77 ;  /* 0x8000004dcccc7221 */ /* 0x000fe20000010000 */
[-CC-:B------:R-:W-:Y:S01]  /*7500*/  FFMA.FTZ R77, R206, R109.reuse, R108.reuse ;  /* 0x0000006dce4d7223 */ /* 0x180fe2000001006c */
[-C--:B------:R-:W-:Y:S01]  /*7510*/  FFMA.FTZ R76, R198, R109.reuse, R108 ;  /* 0x0000006dc64c7223 */ /* 0x080fe2000001006c */
[----:B------:R-:W-:Y:S01]  /*7520*/  FADD.FTZ R100, R207, -R78 ;  /* 0x8000004ecf647221 */ /* 0x000fe20000010000 */
[----:B------:R-:W-:Y:S01]  /*7530*/  FADD.FTZ R196, R195, -R196 ;  /* 0x800000c4c3c47221 */ /* 0x000fe20000010000 */
[----:B------:R-:W-:Y:S01]  /*7540*/  FADD.FTZ R208, R208, -R77 ;  /* 0x8000004dd0d07221 */ /* 0x000fe20000010000 */
[----:B------:R-:W-:Y:S01]  /*7550*/  FADD.FTZ R102, R102, -R103 ;  /* 0x8000006766667221 */ /* 0x000fe20000010000 */
[-CC-:B------:R-:W-:Y:S01]  /*7560*/  FFMA.FTZ R0, R200, R109.reuse, R108.reuse ;  /* 0x0000006dc8007223 */ /* 0x180fe2000001006c */
[----:B------:R-:W-:Y:S01]  /*7570*/  FFMA.FTZ R78, R201, R109, R108 ;  /* 0x0000006dc94e7223 */ /* 0x000fe2000001006c */
[----:B------:R-:W-:Y:S01]  /*7580*/  FMUL.FTZ R208, R175, R208 ;  /* 0x000000d0afd07220 */ /* 0x000fe20000410000 */
[----:B------:R-:W-:Y:S01]  /*7590*/  FADD.FTZ R76, R197, -R76 ;  /* 0x8000004cc54c7221 */ /* 0x000fe20000010000 */
[C---:B------:R-:W-:Y:S01]  /*75a0*/  FMUL.FTZ R102, R175.reuse, R102 ;  /* 0x00000066af667220 */ /* 0x040fe20000410000 */
[C---:B------:R-:W-:Y:S01]  /*75b0*/  FMUL.FTZ R100, R175.reuse, R100 ;  /* 0x00000064af647220 */ /* 0x040fe20000410000 */
[----:B------:R-:W-:Y:S01]  /*75c0*/  FMUL.FTZ R196, R175, R196 ;  /* 0x000000c4afc47220 */ /* 0x000fe20000410000 */
[----:B------:R-:W-:Y:S01]  /*75d0*/  FADD.FTZ R0, R199, -R0 ;  /* 0x80000000c7007221 */ /* 0x000fe20000010000 */
[----:B------:R-:W-:Y:S01]  /*75e0*/  FADD.FTZ R78, R203, -R78 ;  /* 0x8000004ecb4e7221 */ /* 0x000fe20000010000 */
[----:B------:R-:W-:Y:S01]  /*75f0*/  ISETP.GE.U32.AND P3, PT, R92, RZ, PT ;  /* 0x000000ff5c00720c */ /* 0x000fe20003f66070 */
[----:B------:R-:W-:Y:S01]  /*7600*/  FMUL.FTZ R208, R208, UR6 ;  /* 0x00000006d0d07c20 */ /* 0x000fe20008410000 */
[----:B------:R-:W-:Y:S01]  /*7610*/  LOP3.LUT P4, RZ, R93, 0xff0000, RZ, 0xc0, !PT ;  /* 0x00ff00005dff7812 */ /* 0x000fe2000788c0ff */
[----:B------:R-:W-:Y:S01]  /*7620*/  FMUL.FTZ R102, R102, UR6 ;  /* 0x0000000666667c20 */ /* 0x000fe20008410000 */
[----:B------:R-:W-:Y:S01]  /*7630*/  FMUL.FTZ R100, R100, UR6 ;  /* 0x0000000664647c20 */ /* 0x000fe20008410000 */
[----:B------:R-:W-:Y:S01]  /*7640*/  FMUL.FTZ R76, R175, R76 ;  /* 0x0000004caf4c7220 */ /* 0x000fe20000410000 */
[----:B------:R-:W-:Y:S01]  /*7650*/  FMUL.FTZ R196, R196, UR6 ;  /* 0x00000006c4c47c20 */ /* 0x000fe20008410000 */
[----:B------:R-:W-:Y:S01]  /*7660*/  LOP3.LUT P5, RZ, R93, 0xff, RZ, 0xc0, !PT ;  /* 0x000000ff5dff7812 */ /* 0x000fe200078ac0ff */
[----:B------:R-:W-:Y:S01]  /*7670*/  FMUL.FTZ R0, R175, R0 ;  /* 0x00000000af007220 */ /* 0x000fe20000410000 */
[----:B------:R-:W-:Y:S01]  /*7680*/  ISETP.GE.U32.AND.EX P3, PT, R93, 0x1000000, PT, P3 ;  /* 0x010000005d00780c */ /* 0x000fe20003f66130 */
[----:B------:R-:W-:Y:S01]  /*7690*/  FMUL.FTZ R204, R175, R204 ;  /* 0x000000ccafcc7220 */ /* 0x000fe20000410000 */
[----:B------:R-:W-:Y:S01]  /*76a0*/  LOP3.LUT P6, RZ, R93, 0xff00, RZ, 0xc0, !PT ;  /* 0x0000ff005dff7812 */ /* 0x000fe200078cc0ff */
[----:B------:R-:W-:Y:S01]  /*76b0*/  FMUL.FTZ R78, R175, R78 ;  /* 0x0000004eaf4e7220 */ /* 0x000fe20000410000 */
[----:B------:R-:W-:Y:S01]  /*76c0*/  FSEL R79, R208, RZ, P4 ;  /* 0x000000ffd04f7208 */ /* 0x000fe20002000000 */
[----:B------:R-:W-:Y:S01]  /*76d0*/  FMUL.FTZ R76, R76, UR6 ;  /* 0x000000064c4c7c20 */ /* 0x000fe20008410000 */
[----:B------:R-:W-:Y:S01]  /*76e0*/  FSEL R102, R102, RZ, P3 ;  /* 0x000000ff66667208 */ /* 0x000fe20001800000 */
[----:B------:R-:W-:Y:S01]  /*76f0*/  FMUL.FTZ R0, R0, UR6 ;  /* 0x0000000600007c20 */ /* 0x000fe20008410000 */
[----:B------:R-:W-:Y:S01]  /*7700*/  LOP3.LUT P4, RZ, R92, 0xff000000, RZ, 0xc0, !PT ;  /* 0xff0000005cff7812 */ /* 0x000fe2000788c0ff */
[----:B------:R-:W-:Y:S01]  /*7710*/  FMUL.FTZ R204, R204, UR6 ;  /* 0x00000006cccc7c20 */ /* 0x000fe20008410000 */
[----:B------:R-:W-:Y:S01]  /*7720*/  FSEL R100, R100, RZ, P5 ;  /* 0x000000ff64647208 */ /* 0x000fe20002800000 */
[----:B------:R-:W-:Y:S01]  /*7730*/  FMUL.FTZ R78, R78, UR6 ;  /* 0x000000064e4e7c20 */ /* 0x000fe20008410000 */
[----:B------:R-:W-:-:S02]  /*7740*/  FSEL R101, R196, RZ, P6 ;  /* 0x000000ffc4657208 */ /* 0x000fc40003000000 */
        /* <DEDUP_REMOVED lines=9> */
[----:B------:R-:W-:Y:S02]  /*77e0*/  F2FP.BF16.F32.PACK_AB R77, R92, R77 ;  /* 0x0000004d5c4d723e */ /* 0x000fe400000010ff */
[----:B------:R-:W-:-:S07]  /*77f0*/  F2FP.BF16.F32.PACK_AB R76, R93, R76 ;  /* 0x0000004c5d4c723e */ /* 0x000fce00000010ff */
.L_x_586:
        /* <DEDUP_REMOVED lines=11> */
[-CC-:B0-----:R-:W-:Y:S01]  /*78b0*/  FFMA.FTZ R69, R190, R109.reuse, R108.reuse ;  /* 0x0000006dbe457223 */ /* 0x181fe2000001006c */
[-CC-:B------:R-:W-:Y:S01]  /*78c0*/  FFMA.FTZ R0, R189, R109.reuse, R108.reuse ;  /* 0x0000006dbd007223 */ /* 0x180fe2000001006c */
[-C--:B------:R-:W-:Y:S01]  /*78d0*/  FFMA.FTZ R180, R180, R109.reuse, R108 ;  /* 0x0000006db4b47223 */ /* 0x080fe2000001006c */
[C---:B------:R-:W-:Y:S01]  /*78e0*/  SHF.L.U32 R70, R59.reuse, 0x10, RZ ;  /* 0x000000103b467819 */ /* 0x040fe200000006ff */
[--C-:B------:R-:W-:Y:S01]  /*78f0*/  FADD.FTZ R188, R188, -R69.reuse ;  /* 0x80000045bcbc7221 */ /* 0x100fe20000010000 */
[----:B------:R-:W-:Y:S01]  /*7900*/  PRMT R69, R59, 0x7632, R69 ;  /* 0x000076323b457816 */ /* 0x000fe20000000045 */
[----:B------:R-:W-:Y:S01]  /*7910*/  FADD.FTZ R68, R187, -R0 ;  /* 0x80000000bb447221 */ /* 0x000fe20000010000 */
        /* <DEDUP_REMOVED lines=8> */
[C---:B------:R-:W-:Y:S01]  /*79a0*/  FFMA.FTZ R180, R175.reuse, R180, R73 ;  /* 0x000000b4afb47223 */ /* 0x040fe20000010049 */
[----:B------:R-:W-:Y:S01]  /*79b0*/  ISETP.GE.U32.AND P3, PT, R88, RZ, PT ;  /* 0x000000ff5800720c */ /* 0x000fe20003f66070 */
[----:B------:R-:W-:Y:S01]  /*79c0*/  FFMA.FTZ R74, R175, R188, R69 ;  /* 0x000000bcaf4a7223 */ /* 0x000fe20000010045 */
[----:B------:R-:W-:Y:S01]  /*79d0*/  ISETP.GE.U32.AND P4, PT, R150, RZ, PT ;  /* 0x000000ff9600720c */ /* 0x000fe20003f86070 */
[----:B------:R-:W-:Y:S01]  /*79e0*/  FMUL.FTZ R68, R75, UR6 ;  /* 0x000000064b447c20 */ /* 0x000fe20008410000 */
[----:B------:R-:W-:Y:S01]  /*79f0*/  FMUL.FTZ R69, R180, UR6 ;  /* 0x00000006b4457c20 */ /* 0x000fe20008410000 */
[----:B------:R-:W-:Y:S01]  /*7a00*/  FFMA.FTZ R77, R175, R182, R71 ;  /* 0x000000b6af4d7223 */ /* 0x000fe20000010047 */
[----:B------:R-:W-:Y:S01]  /*7a10*/  LOP3.LUT P6, RZ, R89, 0xff0000, RZ, 0xc0, !PT ;  /* 0x00ff000059ff7812 */ /* 0x000fe200078cc0ff */
[-CC-:B------:R-:W-:Y:S01]  /*7a20*/  FFMA.FTZ R0, R193, R109.reuse, R108.reuse ;  /* 0x0000006dc1007223 */ /* 0x180fe2000001006c */
[----:B------:R-:W-:Y:S01]  /*7a30*/  LOP3.LUT P5, RZ, R151, 0xff0000, RZ, 0xc0, !PT ;  /* 0x00ff000097ff7812 */ /* 0x000fe200078ac0ff */
[----:B------:R-:W-:Y:S01]  /*7a40*/  FMUL.FTZ R70, R77, UR6 ;  /* 0x000000064d467c20 */ /* 0x000fe20008410000 */
[----:B------:R-:W-:Y:S01]  /*7a50*/  ISETP.GE.U32.AND.EX P3, PT, R89, 0x1000000, PT, P3 ;  /* 0x010000005900780c */ /* 0x000fe20003f66130 */
[-CC-:B------:R-:W-:Y:S01]  /*7a60*/  FFMA.FTZ R184, R184, R109.reuse, R108.reuse ;  /* 0x0000006db8b87223 */ /* 0x180fe2000001006c */
[----:B------:R-:W-:Y:S01]  /*7a70*/  ISETP.GE.U32.AND.EX P4, PT, R151, 0x1000000, PT, P4 ;  /* 0x010000009700780c */ /* 0x000fe20003f86140 */
[-C--:B------:R-:W-:Y:S01]  /*7a80*/  FFMA.FTZ R186, R186, R109.reuse, R108 ;  /* 0x0000006dbaba7223 */ /* 0x080fe2000001006c */
[C---:B------:R-:W-:Y:S01]  /*7a90*/  FSEL R92, R68.reuse, RZ, P6 ;  /* 0x000000ff445c7208 */ /* 0x040fe20003000000 */
[----:B------:R-:W-:Y:S01]  /*7aa0*/  FADD.FTZ R184, R183, -R184 ;  /* 0x800000b8b7b87221 */ /* 0x000fe20000010000 */
[----:B------:R-:W-:Y:S01]  /*7ab0*/  FSEL R100, R68, RZ, P5 ;  /* 0x000000ff44647208 */ /* 0x000fe20002800000 */
[----:B------:R-:W-:Y:S01]  /*7ac0*/  FMUL.FTZ R68, R74, UR6 ;  /* 0x000000064a447c20 */ /* 0x000fe20008410000 */
[----:B------:R-:W-:Y:S01]  /*7ad0*/  FSEL R101, R69, RZ, P3 ;  /* 0x000000ff45657208 */ /* 0x000fe20001800000 */
[----:B------:R-:W-:Y:S01]  /*7ae0*/  FADD.FTZ R186, R185, -R186 ;  /* 0x800000bab9ba7221 */ /* 0x000fe20000010000 */
[----:B------:R-:W-:Y:S01]  /*7af0*/  FSEL R103, R69, RZ, P4 ;  /* 0x000000ff45677208 */ /* 0x000fe20002000000 */
[----:B------:R-:W-:Y:S01]  /*7b00*/  FFMA.FTZ R69, R194, R109, R108 ;  /* 0x0000006dc2457223 */ /* 0x000fe2000001006c */
[----:B------:R-:W-:-:S02]  /*7b10*/  LOP3.LUT P3, RZ, R89, 0xff00, RZ, 0xc0, !PT ;  /* 0x0000ff0059ff7812 */ /* 0x000fc4000786c0ff */
[----:B------:R-:W-:Y:S01]  /*7b20*/  LOP3.LUT P4, RZ, R151, 0xff00, RZ, 0xc0, !PT ;  /* 0x0000ff0097ff7812 */ /* 0x000fe2000788c0ff */
[----:B------:R-:W-:Y:S01]  /*7b30*/  FADD.FTZ R192, R192, -R69 ;  /* 0x80000045c0c07221 */ /* 0x000fe20000010000 */
[----:B------:R-:W-:Y:S02]  /*7b40*/  LOP3.LUT P6, RZ, R89, 0xff, RZ, 0xc0, !PT ;  /* 0x000000ff59ff7812 */ /* 0x000fe400078cc0ff */
[----:B------:R-:W-:Y:S02]  /*7b50*/  LOP3.LUT P5, RZ, R151, 0xff, RZ, 0xc0, !PT ;  /* 0x000000ff97ff7812 */ /* 0x000fe400078ac0ff */
[C---:B------:R-:W-:Y:S02]  /*7b60*/  FSEL R89, R70.reuse, RZ, P3 ;  /* 0x000000ff46597208 */ /* 0x040fe40001800000 */
[----:B------:R-:W-:Y:S02]  /*7b70*/  FSEL R93, R70, RZ, P4 ;  /* 0x000000ff465d7208 */ /* 0x000fe40002000000 */
[----:B------:R-:W-:-:S02]  /*7b80*/  FSEL R78, R68, RZ, P6 ;  /* 0x000000ff444e7208 */ /* 0x000fc40003000000 */
[----:B------:R-:W-:Y:S01]  /*7b90*/  FSEL R76, R68, RZ, P5 ;  /* 0x000000ff444c7208 */ /* 0x000fe20002800000 */
[--C-:B------:R-:W-:Y:S01]  /*7ba0*/  FADD.FTZ R68, R191, -R0.reuse ;  /* 0x80000000bf447221 */ /* 0x100fe20000010000 */
[C---:B------:R-:W-:Y:S02]  /*7bb0*/  SHF.L.U32 R70, R57.reuse, 0x10, RZ ;  /* 0x0000001039467819 */ /* 0x040fe400000006ff */
[----:B------:R-:W-:Y:S02]  /*7bc0*/  PRMT R69, R57, 0x7632, R69 ;  /* 0x0000763239457816 */ /* 0x000fe40000000045 */
[----:B------:R-:W-:Y:S01]  /*7bd0*/  PRMT R0, R56, 0x7632, R0 ;  /* 0x0000763238007816 */ /* 0x000fe20000000000 */
[----:B------:R-:W-:Y:S01]  /*7be0*/  FFMA.FTZ R68, R175, R68, R70 ;  /* 0x00000044af447223 */ /* 0x000fe20000010046 */
[----:B------:R-:W-:Y:S01]  /*7bf0*/  LOP3.LUT P6, RZ, R88, 0xff0000, RZ, 0xc0, !PT ;  /* 0x00ff000058ff7812 */ /* 0x000fe200078cc0ff */
[----:B------:R-:W-:Y:S01]  /*7c00*/  IMAD.U32 R73, R69, 0x10000, RZ ;  /* 0x0001000045497824 */ /* 0x000fe200078e00ff */
[----:B------:R-:W-:Y:S01]  /*7c10*/  SHF.L.U32 R71, R0, 0x10, RZ ;  /* 0x0000001000477819 */ /* 0x000fe200000006ff */
[----:B------:R-:W-:Y:S01]  /*7c20*/  FMUL.FTZ R0, R68, UR6 ;  /* 0x0000000644007c20 */ /* 0x000fe20008410000 */
[----:B------:R-:W-:Y:S01]  /*7c30*/  SHF.L.U32 R69, R56, 0x10, RZ ;  /* 0x0000001038457819 */ /* 0x000fe200000006ff */
[----:B------:R-:W-:Y:S01]  /*7c40*/  FFMA.FTZ R79, R175, R184, R73 ;  /* 0x000000b8af4f7223 */ /* 0x000fe20000010049 */
[----:B------:R-:W-:Y:S01]  /*7c50*/  F2FP.BF16.F32.PACK_AB R74, R77, R74 ;  /* 0x0000004a4d4a723e */ /* 0x000fe200000010ff */
[C---:B------:R-:W-:Y:S01]  /*7c60*/  FFMA.FTZ R72, R175.reuse, R186, R71 ;  /* 0x000000baaf487223 */ /* 0x040fe20000010047 */
[----:B------:R-:W-:Y:S01]  /*7c70*/  FSEL R77, R0, RZ, P6 ;  /* 0x000000ff004d7208 */ /* 0x000fe20003000000 */
[----:B------:R-:W-:Y:S01]  /*7c80*/  FFMA.FTZ R69, R175, R192, R69 ;  /* 0x000000c0af457223 */ /* 0x000fe20000010045 */
[----:B------:R-:W-:-:S02]  /*7c90*/  LOP3.LUT P6, RZ, R150, 0xff0000, RZ, 0xc0, !PT ;  /* 0x00ff000096ff7812 */ /* 0x000fc400078cc0ff */
[C---:B------:R-:W-:Y:S02]  /*7ca0*/  LOP3.LUT P5, RZ, R88.reuse, 0xff000000, RZ, 0xc0, !PT ;  /* 0xff00000058ff7812 */ /* 0x040fe400078ac0ff */
[C---:B------:R-:W-:Y:S02]  /*7cb0*/  LOP3.LUT P3, RZ, R88.reuse, 0xff00, RZ, 0xc0, !PT ;  /* 0x0000ff0058ff7812 */ /* 0x040fe4000786c0ff */
[----:B------:R-:W-:Y:S02]  /*7cc0*/  LOP3.LUT P4, RZ, R88, 0xff, RZ, 0xc0, !PT ;  /* 0x000000ff58ff7812 */ /* 0x000fe4000788c0ff */
[C---:B------:R-:W-:Y:S01]  /*7cd0*/  F2FP.BF16.F32.PACK_AB R73, R79.reuse, R68 ;  /* 0x000000444f49723e */ /* 0x040fe200000010ff */
[----:B------:R-:W-:Y:S01]  /*7ce0*/  FMUL.FTZ R68, R79, UR6 ;  /* 0x000000064f447c20 */ /* 0x000fe20008410000 */
[----:B------:R-:W-:Y:S01]  /*7cf0*/  FSEL R88, R0, RZ, P6 ;  /* 0x000000ff00587208 */ /* 0x000fe20003000000 */
[----:B------:R-:W-:Y:S01]  /*7d00*/  FMUL.FTZ R0, R72, UR6 ;  /* 0x0000000648007c20 */ /* 0x000fe20008410000 */
[----:B------:R-:W-:-:S02]  /*7d10*/  LOP3.LUT P6, RZ, R150, 0xff000000, RZ, 0xc0, !PT ;  /* 0xff00000096ff7812 */ /* 0x000fc400078cc0ff */
[----:B------:R-:W-:Y:S02]  /*7d20*/  F2FP.BF16.F32.PACK_AB R79, R101, R92 ;  /* 0x0000005c654f723e */ /* 0x000fe400000010ff */
[----:B------:R-:W-:Y:S01]  /*7d30*/  F2FP.BF16.F32.PACK_AB R72, R72, R69 ;  /* 0x000000454848723e */ /* 0x000fe200000010ff */
[----:B------:R-:W-:Y:S01]  /*7d40*/  FMUL.FTZ R69, R69, UR6 ;  /* 0x0000000645457c20 */ /* 0x000fe20008410000 */
[C---:B------:R-:W-:Y:S02]  /*7d50*/  FSEL R92, R68.reuse, RZ, P5 ;  /* 0x000000ff445c7208 */ /* 0x040fe40002800000 */
[----:B------:R-:W-:Y:S02]  /*7d60*/  FSEL R101, R68, RZ, P6 ;  /* 0x000000ff44657208 */ /* 0x000fe40003000000 */
[C---:B------:R-:W-:Y:S02]  /*7d70*/  LOP3.LUT P5, RZ, R150.reuse, 0xff00, RZ, 0xc0, !PT ;  /* 0x0000ff0096ff7812 */ /* 0x040fe400078ac0ff */
[----:B------:R-:W-:-:S02]  /*7d80*/  LOP3.LUT P6, RZ, R150, 0xff, RZ, 0xc0, !PT ;  /* 0x000000ff96ff7812 */ /* 0x000fc400078cc0ff */
[----:B------:R-:W-:Y:S02]  /*7d90*/  F2FP.BF16.F32.PACK_AB R70, R93, R76 ;  /* 0x0000004c5d46723e */ /* 0x000fe400000010ff */
        /* <DEDUP_REMOVED lines=9> */
[----:B------:R-:W-:Y:S02]  /*7e30*/  F2FP.BF16.F32.PACK_AB R68, R93, R68 ;  /* 0x000000445d44723e */ /* 0x000fe400000010ff */
[----:B------:R-:W-:Y:S01]  /*7e40*/  F2FP.BF16.F32.PACK_AB R76, R89, R76 ;  /* 0x0000004c594c723e */ /* 0x000fe200000010ff */
[----:B------:R-:W-:Y:S06]  /*7e50*/  BRA `(.L_x_594) ;  /* 0x0000001c00b07947 */ /* 0x000fec0003800000 */
.L_x_593:
[-CC-:B0-----:R-:W-:Y:S01]  /*7e60*/  FFMA.FTZ R69, R190, R109.reuse, R108.reuse ;  /* 0x0000006dbe457223 */ /* 0x181fe2000001006c */
[-CC-:B------:R-:W-:Y:S01]  /*7e70*/  FFMA.FTZ R180, R180, R109.reuse, R108.reuse ;  /* 0x0000006db4b47223 */ /* 0x180fe2000001006c */
[-C--:B------:R-:W-:Y:S01]  /*7e80*/  FFMA.FTZ R0, R189, R109.reuse, R108 ;  /* 0x0000006dbd007223 */ /* 0x080fe2000001006c */
[----:B------:R-:W-:Y:S01]  /*7e90*/  ISETP.GE.U32.AND P3, PT, R88, RZ, PT ;  /* 0x000000ff5800720c */ /* 0x000fe20003f66070 */
[--C-:B------:R-:W-:Y:S01]  /*7ea0*/  FADD.FTZ R188, R188, -R69.reuse ;  /* 0x80000045bcbc7221 */ /* 0x100fe20000010000 */
[----:B------:R-:W-:Y:S01]  /*7eb0*/  PRMT R69, R59, 0x7632, R69 ;  /* 0x000076323b457816 */ /* 0x000fe20000000045 */
[----:B------:R-:W-:Y:S01]  /*7ec0*/  FADD.FTZ R180, R179, -R180 ;  /* 0x800000b4b3b47221 */ /* 0x000fe20000010000 */
[--C-:B------:R-:W-:Y:S01]  /*7ed0*/  FADD.FTZ R68, R187, -R0.reuse ;  /* 0x80000000bb447221 */ /* 0x100fe20000010000 */
[----:B------:R-:W-:Y:S01]  /*7ee0*/  PRMT R0, R58, 0x7632, R0 ;  /* 0x000076323a007816 */ /* 0x000fe20000000000 */
[-C--:B------:R-:W-:Y:S01]  /*7ef0*/  FFMA.FTZ R182, R182, R109.reuse, R108 ;  /* 0x0000006db6b67223 */ /* 0x080fe2000001006c */
[----:B------:R-:W-:Y:S01]  /*7f00*/  SHF.L.U32 R77, R69, 0x10, RZ ;  /* 0x00000010454d7819 */ /* 0x000fe200000006ff */
[----:B------:R-:W-:Y:S01]  /*7f10*/  IMAD.U32 R70, R59, 0x10000, RZ ;  /* 0x000100003b467824 */ /* 0x000fe200078e00ff */
[----:B------:R-:W-:Y:S01]  /*7f20*/  ISETP.GE.U32.AND P4, PT, R150, RZ, PT ;  /* 0x000000ff9600720c */ /* 0x000fe20003f86070 */
[----:B------:R-:W-:Y:S01]  /*7f30*/  IMAD.U32 R71, R0, 0x10000, RZ ;  /* 0x0001000000477824 */ /* 0x000fe200078e00ff */
[----:B------:R-:W-:Y:S01]  /*7f40*/  ISETP.GE.U32.AND.EX P3, PT, R89, 0x1000000, PT, P3 ;  /* 0x010000005900780c */ /* 0x000fe20003f66130 */
[----:B------:R-:W-:Y:S01]  /*7f50*/  FFMA.FTZ R77, R175, R180, R77 ;  /* 0x000000b4af4d7223 */ /* 0x000fe2000001004d */
[----:B------:R-:W-:Y:S01]  /*7f60*/  ISETP.GE.U32.AND.EX P4, PT, R151, 0x1000000, PT, P4 ;  /* 0x010000009700780c */ /* 0x000fe20003f86140 */
[----:B------:R-:W-:Y:S01]  /*7f70*/  FADD.FTZ R182, R181, -R182 ;  /* 0x800000b6b5b67221 */ /* 0x000fe20000010000 */
[----:B------:R-:W-:Y:S01]  /*7f80*/  SHF.L.U32 R69, R58, 0x10, RZ ;  /* 0x000000103a457819 */ /* 0x000fe200000006ff */
[----:B------:R-:W-:Y:S01]  /*7f90*/  FMUL.FTZ R0, R77, UR6 ;  /* 0x000000064d007c20 */ /* 0x000fe20008410000 */
[C---:B------:R-:W-:Y:S01]  /*7fa0*/  FFMA.FTZ R68, R175.reuse, R68, R70 ;  /* 0x00000044af447223 */ /* 0x040fe20000010046 */
[----:B------:R-:W-:Y:S01]  /*7fb0*/  FFMA.FTZ R71, R175, R182, R71 ;  /* 0x000000b6af477223 */ /* 0x000fe20000010047 */
[----:B------:R-:W-:Y:S01]  /*7fc0*/  SHF.L.U32 R70, R57, 0x10, RZ ;  /* 0x0000001039467819 */ /* 0x000fe200000006ff */
[----:B------:R-:W-:Y:S01]  /*7fd0*/  FFMA.FTZ R69, R175, R188, R69 ;  /* 0x000000bcaf457223 */ /* 0x000fe20000010045 */
[----:B------:R-:W-:Y:S01]  /*7fe0*/  FSEL R92, R0, RZ, P3 ;  /* 0x000000ff005c7208 */ /* 0x000fe20001800000 */
[----:B------:R-:W-:Y:S01]  /*7ff0*/  FMUL.FTZ R68, R68, UR6 ;  /* 0x0000000644447c20 */ /* 0x000fe20008410000 */
[----:B------:R-:W-:Y:S01]  /*8000*/  FSEL R100, R0, RZ, P4 ;  /* 0x000000ff00647208 */ /* 0x000fe20002000000 */
[-C--:B------:R-:W-:Y:S01]  /*8010*/  FFMA.FTZ R0, R193, R109.reuse, R108 ;  /* 0x0000006dc1007223 */ /* 0x080fe2000001006c */
[----:B------:R-:W-:Y:S01]  /*8020*/  LOP3.LUT P6, RZ, R89, 0xff0000, RZ, 0xc0, !PT ;  /* 0x00ff000059ff7812 */ /* 0x000fe200078cc0ff */
[----:B------:R-:W-:Y:S01]  /*8030*/  FMUL.FTZ R71, R71, UR6 ;  /* 0x0000000647477c20 */ /* 0x000fe20008410000 */
[----:B------:R-:W-:Y:S01]  /*8040*/  LOP3.LUT P5, RZ, R151, 0xff0000, RZ, 0xc0, !PT ;  /* 0x00ff000097ff7812 */ /* 0x000fe200078ac0ff */
[----:B------:R-:W-:Y:S01]  /*8050*/  FADD.FTZ R0, R191, -R0 ;  /* 0x80000000bf007221 */ /* 0x000fe20000010000 */
[----:B------:R-:W-:Y:S01]  /*8060*/  LOP3.LUT P3, RZ, R89, 0xff00, RZ, 0xc0, !PT ;  /* 0x0000ff0059ff7812 */ /* 0x000fe2000786c0ff */
[----:B------:R-:W-:Y:S01]  /*8070*/  FMUL.FTZ R69, R69, UR6 ;  /* 0x0000000645457c20 */ /* 0x000fe20008410000 */
[----:B------:R-:W-:Y:S01]  /*8080*/  LOP3.LUT P4, RZ, R151, 0xff00, RZ, 0xc0, !PT ;  /* 0x0000ff0097ff7812 */ /* 0x000fe2000788c0ff */
[----:B------:R-:W-:Y:S01]  /*8090*/  FFMA.FTZ R70, R175, R0, R70 ;  /* 0x00000000af467223 */ /* 0x000fe20000010046 */
[----:B------:R-:W-:Y:S01]  /*80a0*/  PRMT R0, R56, 0x7632, R0 ;  /* 0x0000763238007816 */ /* 0x000fe20000000000 */
[-CC-:B------:R-:W-:Y:S01]  /*80b0*/  FFMA.FTZ R186, R186, R109.reuse, R108.reuse ;  /* 0x0000006dbaba7223 */ /* 0x180fe2000001006c */
[----:B------:R-:W-:Y:S01]  /*80c0*/  FSEL R79, R68, RZ, P6 ;  /* 0x000000ff444f7208 */ /* 0x000fe20003000000 */
[----:B------:R-:W-:Y:S01]  /*80d0*/  FFMA.FTZ R184, R184, R109, R108 ;  /* 0x0000006db8b87223 */ /* 0x000fe2000001006c */
[----:B------:R-:W-:Y:S01]  /*80e0*/  LOP3.LUT P6, RZ, R89, 0xff, RZ, 0xc0, !PT ;  /* 0x000000ff59ff7812 */ /* 0x000fe200078cc0ff */
[----:B------:R-:W-:Y:S01]  /*80f0*/  FADD.FTZ R186, R185, -R186 ;  /* 0x800000bab9ba7221 */ /* 0x000fe20000010000 */
[----:B------:R-:W-:Y:S01]  /*8100*/  FSEL R77, R68, RZ, P5 ;  /* 0x000000ff444d7208 */ /* 0x000fe20002800000 */
[----:B------:R-:W-:Y:S01]  /*8110*/  FADD.FTZ R184, R183, -R184 ;  /* 0x800000b8b7b87221 */ /* 0x000fe20000010000 */
[----:B------:R-:W-:-:S02]  /*8120*/  LOP3.LUT P5, RZ, R151, 0xff, RZ, 0xc0, !PT ;  /* 0x000000ff97ff7812 */ /* 0x000fc400078ac0ff */
[C---:B------:R-:W-:Y:S02]  /*8130*/  FSEL R89, R71.reuse, RZ, P3 ;  /* 0x000000ff47597208 */ /* 0x040fe40001800000 */
[----:B------:R-:W-:Y:S02]  /*8140*/  FSEL R93, R71, RZ, P4 ;  /* 0x000000ff475d7208 */ /* 0x000fe40002000000 */
[----:B------:R-:W-:Y:S02]  /*8150*/  PRMT R68, R57, 0x7632, R68 ;  /* 0x0000763239447816 */ /* 0x000fe40000000044 */
[----:B------:R-:W-:Y:S01]  /*8160*/  SHF.L.U32 R71, R0, 0x10, RZ ;  /* 0x0000001000477819 */ /* 0x000fe200000006ff */
[----:B------:R-:W-:Y:S01]  /*8170*/  FMUL.FTZ R0, R70, UR6 ;  /* 0x0000000646007c20 */ /* 0x000fe20008410000 */
[----:B------:R-:W-:Y:S02]  /*8180*/  FSEL R78, R69, RZ, P6 ;  /* 0x000000ff454e7208 */ /* 0x000fe40003000000 */
[----:B------:R-:W-:Y:S01]  /*8190*/  LOP3.LUT P6, RZ, R88, 0xff0000, RZ, 0xc0, !PT ;  /* 0x00ff000058ff7812 */ /* 0x000fe200078cc0ff */
[----:B------:R-:W-:Y:S01]  /*81a0*/  FFMA.FTZ R186, R175, R186, R71 ;  /* 0x000000baafba7223 */ /* 0x000fe20000010047 */
[----:B------:R-:W-:Y:S01]  /*81b0*/  FSEL R76, R69, RZ, P5 ;  /* 0x000000ff454c7208 */ /* 0x000fe20002800000 */
[----:B------:R-:W-:Y:S01]  /*81c0*/  FFMA.FTZ R69, R194, R109, R108 ;  /* 0x0000006dc2457223 */ /* 0x000fe2000001006c */
[----:B------:R-:W-:Y:S01]  /*81d0*/  SHF.L.U32 R68, R68, 0x10, RZ ;  /* 0x0000001044447819 */ /* 0x000fe200000006ff */
[----:B------:R-:W-:Y:S01]  /*81e0*/  FMUL.FTZ R186, R186, UR6 ;  /* 0x00000006baba7c20 */ /* 0x000fe20008410000 */
[----:B------:R-:W-:Y:S01]  /*81f0*/  F2FP.BF16.F32.PACK_AB R71, R100, R77 ;  /* 0x0000004d6447723e */ /* 0x000fe200000010ff */
[----:B------:R-:W-:Y:S01]  /*8200*/  FADD.FTZ R192, R192, -R69 ;  /* 0x80000045c0c07221 */ /* 0x000fe20000010000 */
[----:B------:R-:W-:Y:S01]  /*8210*/  FSEL R77, R0, RZ, P6 ;  /* 0x000000ff004d7208 */ /* 0x000fe20003000000 */
[C---:B------:R-:W-:Y:S01]  /*8220*/  FFMA.FTZ R68, R175.reuse, R184, R68 ;  /* 0x000000b8af447223 */ /* 0x040fe20000010044 */
[----:B------:R-:W-:Y:S01]  /*8230*/  LOP3.LUT P6, RZ, R150, 0xff0000, RZ, 0xc0, !PT ;  /* 0x00ff000096ff7812 */ /* 0x000fe200078cc0ff */
[----:B------:R-:W-:Y:S01]  /*8240*/  IMAD.U32 R69, R56, 0x10000, RZ ;  /* 0x0001000038457824 */ /* 0x000fe200078e00ff */
[----:B------:R-:W-:Y:S01]  /*8250*/  LOP3.LUT P5, RZ, R88, 0xff000000, RZ, 0xc0, !PT ;  /* 0xff00000058ff7812 */ /* 0x000fe200078ac0ff */
[----:B------:R-:W-:Y:S01]  /*8260*/  FMUL.FTZ R68, R68, UR6 ;  /* 0x0000000644447c20 */ /* 0x000fe20008410000 */
[----:B------:R-:W-:Y:S01]  /*8270*/  FSEL R0, R0, RZ, P6 ;  /* 0x000000ff00007208 */ /* 0x000fe20003000000 */
[----:B------:R-:W-:Y:S01]  /*8280*/  FFMA.FTZ R69, R175, R192, R69 ;  /* 0x000000c0af457223 */ /* 0x000fe20000010045 */
[----:B------:R-:W-:-:S02]  /*8290*/  LOP3.LUT P6, RZ, R150, 0xff000000, RZ, 0xc0, !PT ;  /* 0xff00000096ff7812 */ /* 0x000fc400078cc0ff */
[C---:B------:R-:W-:Y:S01]  /*82a0*/  LOP3.LUT P3, RZ, R88.reuse, 0xff00, RZ, 0xc0, !PT ;  /* 0x0000ff0058ff7812 */ /* 0x040fe2000786c0ff */
[----:B------:R-:W-:Y:S01]  /*82b0*/  FMUL.FTZ R69, R69, UR6 ;  /* 0x0000000645457c20 */ /* 0x000fe20008410000 */
[----:B------:R-:W-:Y:S02]  /*82c0*/  LOP3.LUT P4, RZ, R88, 0xff, RZ, 0xc0, !PT ;  /* 0x000000ff58ff7812 */ /* 0x000fe4000788c0ff */
        /* <DEDUP_REMOVED lines=16> */
.L_x_592:
[----:B------:R-:W-:Y:S05]  /*83d0*/  @!P2 BRA `(.L_x_595) ;  /* 0x00000004003ca947 */ /* 0x000fea0003800000 */
[-CC-:B------:R-:W-:Y:S01]  /*83e0*/  FFMA.FTZ R0, R189, R109.reuse, R108.reuse ;  /* 0x0000006dbd007223 */ /* 0x180fe2000001006c */
[-CC-:B------:R-:W-:Y:S01]  /*83f0*/  FFMA.FTZ R180, R180, R109.reuse, R108.reuse ;  /* 0x0000006db4b47223 */ /* 0x180fe2000001006c */
[-CC-:B0-----:R-:W-:Y:S01]  /*8400*/  FFMA.FTZ R69, R190, R109.reuse, R108.reuse ;  /* 0x0000006dbe457223 */ /* 0x181fe2000001006c */
[-C--:B------:R-:W-:Y:S01]  /*8410*/  FFMA.FTZ R182, R182, R109.reuse, R108 ;  /* 0x0000006db6b67223 */ /* 0x080fe2000001006c */
[----:B------:R-:W-:Y:S01]  /*8420*/  FADD.FTZ R0, R187, -R0 ;  /* 0x80000000bb007221 */ /* 0x000fe20000010000 */
[----:B------:R-:W-:Y:S01]  /*8430*/  FADD.FTZ R72, R179, -R180 ;  /* 0x800000b4b3487221 */ /* 0x000fe20000010000 */
[----:B------:R-:W-:Y:S01]  /*8440*/  FADD.FTZ R74, R188, -R69 ;  /* 0x80000045bc4a7221 */ /* 0x000fe20000010000 */
[----:B------:R-:W-:Y:S01]  /*8450*/  ISETP.GE.U32.AND P3, PT, R88, RZ, PT ;  /* 0x000000ff5800720c */ /* 0x000fe20003f66070 */
[C---:B------:R-:W-:Y:S01]  /*8460*/  FMUL.FTZ R75, R175.reuse, R0 ;  /* 0x00000000af4b7220 */ /* 0x040fe20000410000 */
[----:B------:R-:W-:Y:S01]  /*8470*/  FMUL.FTZ R72, R175, R72 ;  /* 0x00000048af487220 */ /* 0x000fe20000410000 */
[----:B------:R-:W-:Y:S01]  /*8480*/  ISETP.GE.U32.AND P4, PT, R150, RZ, PT ;  /* 0x000000ff9600720c */ /* 0x000fe20003f86070 */
[----:B------:R-:W-:Y:S01]  /*8490*/  FADD.FTZ R182, R181, -R182 ;  /* 0x800000b6b5b67221 */ /* 0x000fe20000010000 */
[----:B------:R-:W-:Y:S01]  /*84a0*/  FMUL.FTZ R0, R75, UR6 ;  /* 0x000000064b007c20 */ /* 0x000fe20008410000 */
[-C--:B------:R-:W-:Y:S01]  /*84b0*/  FFMA.FTZ R100, R193, R109.reuse, R108 ;  /* 0x0000006dc1647223 */ /* 0x080fe2000001006c */
[----:B------:R-:W-:Y:S01]  /*84c0*/  LOP3.LUT P6, RZ, R89, 0xff0000, RZ, 0xc0, !PT ;  /* 0x00ff000059ff7812 */ /* 0x000fe200078cc0ff */
[----:B------:R-:W-:Y:S01]  /*84d0*/  FMUL.FTZ R68, R72, UR6 ;  /* 0x0000000648447c20 */ /* 0x000fe20008410000 */
[----:B------:R-:W-:Y:S01]  /*84e0*/  LOP3.LUT P5, RZ, R151, 0xff0000, RZ, 0xc0, !PT ;  /* 0x00ff000097ff7812 */ /* 0x000fe200078ac0ff */
[----:B------:R-:W-:Y:S01]  /*84f0*/  FMUL.FTZ R74, R175, R74 ;  /* 0x0000004aaf4a7220 */ /* 0x000fe20000410000 */
[----:B------:R-:W-:Y:S01]  /*8500*/  ISETP.GE.U32.AND.EX P3, PT, R89, 0x1000000, PT, P3 ;  /* 0x010000005900780c */ /* 0x000fe20003f66130 */
[----:B------:R-:W-:Y:S01]  /*8510*/  FMUL.FTZ R69, R175, R182 ;  /* 0x000000b6af457220 */ /* 0x000fe20000410000 */
[----:B------:R-:W-:Y:S01]  /*8520*/  ISETP.GE.U32.AND.EX P4, PT, R151, 0x1000000, PT, P4 ;  /* 0x010000009700780c */ /* 0x000fe20003f86140 */
[----:B------:R-:W-:Y:S01]  /*8530*/  FADD.FTZ R100, R191, -R100 ;  /* 0x80000064bf647221 */ /* 0x000fe20000010000 */
[----:B------:R-:W-:Y:S01]  /*8540*/  FSEL R79, R0, RZ, P6 ;  /* 0x000000ff004f7208 */ /* 0x000fe20003000000 */
[-CC-:B------:R-:W-:Y:S01]  /*8550*/  FFMA.FTZ R184, R184, R109.reuse, R108.reuse ;  /* 0x0000006db8b87223 */ /* 0x180fe2000001006c */
[----:B------:R-:W-:Y:S01]  /*8560*/  FSEL R71, R0, RZ, P5 ;  /* 0x000000ff00477208 */ /* 0x000fe20002800000 */
[----:B------:R-:W-:Y:S01]  /*8570*/  FMUL.FTZ R0, R74, UR6 ;  /* 0x000000064a007c20 */ /* 0x000fe20008410000 */
[C---:B------:R-:W-:Y:S01]  /*8580*/  FSEL R76, R68.reuse, RZ, P3 ;  /* 0x000000ff444c7208 */ /* 0x040fe20001800000 */
[----:B------:R-:W-:Y:S01]  /*8590*/  FMUL.FTZ R73, R175, R100 ;  /* 0x00000064af497220 */ /* 0x000fe20000410000 */
[----:B------:R-:W-:Y:S01]  /*85a0*/  FSEL R92, R68, RZ, P4 ;  /* 0x000000ff445c7208 */ /* 0x000fe20002000000 */
[----:B------:R-:W-:Y:S01]  /*85b0*/  FMUL.FTZ R68, R69, UR6 ;  /* 0x0000000645447c20 */ /* 0x000fe20008410000 */
        /* <DEDUP_REMOVED lines=8> */
[----:B------:R-:W-:-:S02]  /*8640*/  FSEL R78, R0, RZ, P6 ;  /* 0x000000ff004e7208 */ /* 0x000fc40003000000 */
[----:B------:R-:W-:Y:S01]  /*8650*/  FSEL R70, R0, RZ, P5 ;  /* 0x000000ff00467208 */ /* 0x000fe20002800000 */
[----:B------:R-:W-:Y:S01]  /*8660*/  FADD.FTZ R0, R183, -R184 ;  /* 0x800000b8b7007221 */ /* 0x000fe20000010000 */
[C---:B------:R-:W-:Y:S02]  /*8670*/  FSEL R89, R68.reuse, RZ, P3 ;  /* 0x000000ff44597208 */ /* 0x040fe40001800000 */
[----:B------:R-:W-:Y:S01]  /*8680*/  FSEL R77, R68, RZ, P4 ;  /* 0x000000ff444d7208 */ /* 0x000fe20002000000 */
[----:B------:R-:W-:Y:S01]  /*8690*/  FMUL.FTZ R68, R73, UR6 ;  /* 0x0000000649447c20 */ /* 0x000fe20008410000 */
[----:B------:R-:W-:Y:S01]  /*86a0*/  LOP3.LUT P6, RZ, R88, 0xff0000, RZ, 0xc0, !PT ;  /* 0x00ff000058ff7812 */ /* 0x000fe200078cc0ff */
[----:B------:R-:W-:Y:S01]  /*86b0*/  FMUL.FTZ R0, R175, R0 ;  /* 0x00000000af007220 */ /* 0x000fe20000410000 */
[----:B------:R-:W-:Y:S02]  /*86c0*/  F2FP.BF16.F32.PACK_AB R70, R77, R70 ;  /* 0x000000464d46723e */ /* 0x000fe400000010ff */
[----:B------:R-:W-:-:S02]  /*86d0*/  FSEL R77, R68, RZ, P6 ;  /* 0x000000ff444d7208 */ /* 0x000fc40003000000 */
[----:B------:R-:W-:Y:S02]  /*86e0*/  LOP3.LUT P6, RZ, R150, 0xff0000, RZ, 0xc0, !PT ;  /* 0x00ff000096ff7812 */ /* 0x000fe400078cc0ff */
[----:B------:R-:W-:Y:S01]  /*86f0*/  F2FP.BF16.F32.PACK_AB R79, R76, R79 ;  /* 0x0000004f4c4f723e */ /* 0x000fe200000010ff */
[C---:B------:R-:W-:Y:S01]  /*8700*/  FMUL.FTZ R76, R0.reuse, UR6 ;  /* 0x00000006004c7c20 */ /* 0x040fe20008410000 */
[----:B------:R-:W-:Y:S01]  /*8710*/  F2FP.BF16.F32.PACK_AB R74, R69, R74 ;  /* 0x0000004a454a723e */ /* 0x000fe200000010ff */
[C---:B------:R-:W-:Y:S01]  /*8720*/  FMUL.FTZ R69, R175.reuse, R186 ;  /* 0x000000baaf457220 */ /* 0x040fe20000410000 */
[----:B------:R-:W-:Y:S01]  /*8730*/  F2FP.BF16.F32.PACK_AB R73, R0, R73 ;  /* 0x000000490049723e */ /* 0x000fe200000010ff */
[----:B------:R-:W-:Y:S01]  /*8740*/  FMUL.FTZ R0, R175, R192 ;  /* 0x000000c0af007220 */ /* 0x000fe20000410000 */
[C---:B------:R-:W-:Y:S02]  /*8750*/  LOP3.LUT P5, RZ, R88.reuse, 0xff000000, RZ, 0xc0, !PT ;  /* 0xff00000058ff7812 */ /* 0x040fe400078ac0ff */
[----:B------:R-:W-:-:S02]  /*8760*/  LOP3.LUT P3, RZ, R88, 0xff00, RZ, 0xc0, !PT ;  /* 0x0000ff0058ff7812 */ /* 0x000fc4000786c0ff */
[----:B------:R-:W-:Y:S02]  /*8770*/  LOP3.LUT P4, RZ, R88, 0xff, RZ, 0xc0, !PT ;  /* 0x000000ff58ff7812 */ /* 0x000fe4000788c0ff */
[----:B------:R-:W-:Y:S01]  /*8780*/  FSEL R88, R68, RZ, P6 ;  /* 0x000000ff44587208 */ /* 0x000fe20003000000 */
[----:B------:R-:W-:Y:S01]  /*8790*/  FMUL.FTZ R68, R69, UR6 ;  /* 0x0000000645447c20 */ /* 0x000fe20008410000 */
[----:B------:R-:W-:Y:S02]  /*87a0*/  LOP3.LUT P6, RZ, R150, 0xff000000, RZ, 0xc0, !PT ;  /* 0xff00000096ff7812 */ /* 0x000fe400078cc0ff */
[----:B------:R-:W-:Y:S02]  /*87b0*/  F2FP.BF16.F32.PACK_AB R75, R72, R75 ;  /* 0x0000004b484b723e */ /* 0x000fe400000010ff */
[----:B------:R-:W-:Y:S02]  /*87c0*/  F2FP.BF16.F32.PACK_AB R71, R92, R71 ;  /* 0x000000475c47723e */ /* 0x000fe400000010ff */
[----:B------:R-:W-:-:S02]  /*87d0*/  FSEL R92, R76, RZ, P5 ;  /* 0x000000ff4c5c7208 */ /* 0x000fc40002800000 */
[----:B------:R-:W-:Y:S01]  /*87e0*/  F2FP.BF16.F32.PACK_AB R72, R69, R0 ;  /* 0x000000004548723e */ /* 0x000fe200000010ff */
[----:B------:R-:W-:Y:S01]  /*87f0*/  FMUL.FTZ R0, R0, UR6 ;  /* 0x0000000600007c20 */ /* 0x000fe20008410000 */
[----:B------:R-:W-:Y:S02]  /*8800*/  LOP3.LUT P5, RZ, R150, 0xff00, RZ, 0xc0, !PT ;  /* 0x0000ff0096ff7812 */ /* 0x000fe400078ac0ff */
[----:B------:R-:W-:Y:S02]  /*8810*/  FSEL R69, R76, RZ, P6 ;  /* 0x000000ff4c457208 */ /* 0x000fe40003000000 */
[----:B------:R-:W-:Y:S02]  /*8820*/  LOP3.LUT P6, RZ, R150, 0xff, RZ, 0xc0, !PT ;  /* 0x000000ff96ff7812 */ /* 0x000fe400078cc0ff */
[----:B------:R-:W-:Y:S02]  /*8830*/  F2FP.BF16.F32.PACK_AB R78, R89, R78 ;  /* 0x0000004e594e723e */ /* 0x000fe400000010ff */
        /* <DEDUP_REMOVED lines=9> */
.L_x_595:
[-CC-:B------:R-:W-:Y:S01]  /*88d0*/  FFMA.FTZ R180, R180, R109.reuse, R108.reuse ;  /* 0x0000006db4b47223 */ /* 0x180fe2000001006c */
[-CC-:B0-----:R-:W-:Y:S01]  /*88e0*/  FFMA.FTZ R69, R190, R109.reuse, R108.reuse ;  /* 0x0000006dbe457223 */ /* 0x181fe2000001006c */
[-C--:B------:R-:W-:Y:S01]  /*88f0*/  FFMA.FTZ R68, R189, R109.reuse, R108 ;  /* 0x0000006dbd447223 */ /* 0x080fe2000001006c */
[----:B------:R-:W-:Y:S01]  /*8900*/  ISETP.GE.U32.AND P3, PT, R88, RZ, PT ;  /* 0x000000ff5800720c */ /* 0x000fe20003f66070 */
[----:B------:R-:W-:Y:S01]  /*8910*/  FADD.FTZ R180, R179, -R180 ;  /* 0x800000b4b3b47221 */ /* 0x000fe20000010000 */
[----:B------:R-:W-:Y:S01]  /*8920*/  FADD.FTZ R188, R188, -R69 ;  /* 0x80000045bcbc7221 */ /* 0x000fe20000010000 */
[-C--:B------:R-:W-:Y:S01]  /*8930*/  FFMA.FTZ R0, R193, R109.reuse, R108 ;  /* 0x0000006dc1007223 */ /* 0x080fe2000001006c */
[----:B------:R-:W-:Y:S01]  /*8940*/  FADD.FTZ R68, R187, -R68 ;  /* 0x80000044bb447221 */ /* 0x000fe20000010000 */
[----:B------:R-:W-:Y:S01]  /*8950*/  FMUL.FTZ R180, R175, R180 ;  /* 0x000000b4afb47220 */ /* 0x000fe20000410000 */
[----:B------:R-:W-:Y:S01]  /*8960*/  ISETP.GE.U32.AND.EX P5, PT, R89, 0x1000000, PT, P3 ;  /* 0x010000005900780c */ /* 0x000fe20003fa6130 */
[----:B------:R-:W-:Y:S01]  /*8970*/  FMUL.FTZ R188, R175, R188 ;  /* 0x000000bcafbc7220 */ /* 0x000fe20000410000 */
[----:B------:R-:W-:Y:S01]  /*8980*/  FADD.FTZ R0, R191, -R0 ;  /* 0x80000000bf007221 */ /* 0x000fe20000010000 */
[----:B------:R-:W-:Y:S01]  /*8990*/  FMUL.FTZ R180, R180, UR6 ;  /* 0x00000006b4b47c20 */ /* 0x000fe20008410000 */
[C---:B------:R-:W-:Y:S01]  /*89a0*/  FMUL.FTZ R68, R175.reuse, R68 ;  /* 0x00000044af447220 */ /* 0x040fe20000410000 */
[----:B------:R-:W-:Y:S01]  /*89b0*/  FMUL.FTZ R188, R188, UR6 ;  /* 0x00000006bcbc7c20 */ /* 0x000fe20008410000 */
[----:B------:R-:W-:Y:S01]  /*89c0*/  FMUL.FTZ R0, R175, R0 ;  /* 0x00000000af007220 */ /* 0x000fe20000410000 */
[-CC-:B------:R-:W-:Y:S01]  /*89d0*/  FFMA.FTZ R184, R184, R109.reuse, R108.reuse ;  /* 0x0000006db8b87223 */ /* 0x180fe2000001006c */
[----:B------:R-:W-:Y:S01]  /*89e0*/  FSEL R76, R180, RZ, P5 ;  /* 0x000000ffb44c7208 */ /* 0x000fe20002800000 */
[-C--:B------:R-:W-:Y:S01]  /*89f0*/  FFMA.FTZ R182, R182, R109.reuse, R108 ;  /* 0x0000006db6b67223 */ /* 0x080fe2000001006c */
[C---:B------:R-:W-:Y:S01]  /*8a00*/  LOP3.LUT P5, RZ, R89.reuse, 0xff, RZ, 0xc0, !PT ;  /* 0x000000ff59ff7812 */ /* 0x040fe200078ac0ff */
[----:B------:R-:W-:Y:S01]  /*8a10*/  FMUL.FTZ R68, R68, UR6 ;  /* 0x0000000644447c20 */ /* 0x000fe20008410000 */
[----:B------:R-:W-:Y:S01]  /*8a20*/  LOP3.LUT P4, RZ, R89, 0xff0000, RZ, 0xc0, !PT ;  /* 0x00ff000059ff7812 */ /* 0x000fe2000788c0ff */
[----:B------:R-:W-:Y:S01]  /*8a30*/  FMUL.FTZ R0, R0, UR6 ;  /* 0x0000000600007c20 */ /* 0x000fe20008410000 */
[----:B------:R-:W-:Y:S01]  /*8a40*/  FSEL R78, R188, RZ, P5 ;  /* 0x000000ffbc4e7208 */ /* 0x000fe20002800000 */
[----:B------:R-:W-:Y:S01]  /*8a50*/  FADD.FTZ R184, R183, -R184 ;  /* 0x800000b8b7b87221 */ /* 0x000fe20000010000 */
[----:B------:R-:W-:Y:S01]  /*8a60*/  LOP3.LUT P5, RZ, R88, 0xff0000, RZ, 0xc0, !PT ;  /* 0x00ff000058ff7812 */ /* 0x000fe200078ac0ff */
[----:B------:R-:W-:Y:S01]  /*8a70*/  FADD.FTZ R182, R181, -R182 ;  /* 0x800000b6b5b67221 */ /* 0x000fe20000010000 */
[----:B------:R-:W-:Y:S01]  /*8a80*/  ISETP.GE.U32.AND P3, PT, R150, RZ, PT ;  /* 0x000000ff9600720c */ /* 0x000fe20003f66070 */
[-CC-:B------:R-:W-:Y:S01]  /*8a90*/  FFMA.FTZ R186, R186, R109.reuse, R108.reuse ;  /* 0x0000006dbaba7223 */ /* 0x180fe2000001006c */
[----:B------:R-:W-:Y:S01]  /*8aa0*/  FFMA.FTZ R69, R194, R109, R108 ;  /* 0x0000006dc2457223 */ /* 0x000fe2000001006c */
[----:B------:R-:W-:Y:S01]  /*8ab0*/  FSEL R79, R68, RZ, P4 ;  /* 0x000000ff444f7208 */ /* 0x000fe20002000000 */
[----:B------:R-:W-:Y:S01]  /*8ac0*/  FMUL.FTZ R184, R175, R184 ;  /* 0x000000b8afb87220 */ /* 0x000fe20000410000 */
[----:B------:R-:W-:Y:S01]  /*8ad0*/  LOP3.LUT P4, RZ, R151, 0xff, RZ, 0xc0, !PT ;  /* 0x000000ff97ff7812 */ /* 0x000fe2000788c0ff */
[----:B------:R-:W-:Y:S01]  /*8ae0*/  FMUL.FTZ R182, R175, R182 ;  /* 0x000000b6afb67220 */ /* 0x000fe20000410000 */
[----:B------:R-:W-:Y:S01]  /*8af0*/  FSEL R77, R0, RZ, P5 ;  /* 0x000000ff004d7208 */ /* 0x000fe20002800000 */
[----:B------:R-:W-:Y:S01]  /*8b00*/  FADD.FTZ R186, R185, -R186 ;  /* 0x800000bab9ba7221 */ /* 0x000fe20000010000 */
[C---:B------:R-:W-:Y:S01]  /*8b10*/  LOP3.LUT P6, RZ, R151.reuse, 0xff0000, RZ, 0xc0, !PT ;  /* 0x00ff000097ff7812 */ /* 0x040fe200078cc0ff */
[----:B------:R-:W-:Y:S01]  /*8b20*/  FADD.FTZ R192, R192, -R69 ;  /* 0x80000045c0c07221 */ /* 0x000fe20000010000 */
[----:B------:R-:W-:Y:S01]  /*8b30*/  ISETP.GE.U32.AND.EX P3, PT, R151, 0x1000000, PT, P3 ;  /* 0x010000009700780c */ /* 0x000fe20003f66130 */
[----:B------:R-:W-:Y:S01]  /*8b40*/  FMUL.FTZ R184, R184, UR6 ;  /* 0x00000006b8b87c20 */ /* 0x000fe20008410000 */
[----:B------:R-:W-:Y:S01]  /*8b50*/  LOP3.LUT P5, RZ, R150, 0xff0000, RZ, 0xc0, !PT ;  /* 0x00ff000096ff7812 */ /* 0x000fe200078ac0ff */
[----:B------:R-:W-:Y:S01]  /*8b60*/  FMUL.FTZ R182, R182, UR6 ;  /* 0x00000006b6b67c20 */ /* 0x000fe20008410000 */
[----:B------:R-:W-:Y:S01]  /*8b70*/  FSEL R70, R188, RZ, P4 ;  /* 0x000000ffbc467208 */ /* 0x000fe20002000000 */
[C---:B------:R-:W-:Y:S01]  /*8b80*/  FMUL.FTZ R186, R175.reuse, R186 ;  /* 0x000000baafba7220 */ /* 0x040fe20000410000 */
[----:B------:R-:W-:Y:S01]  /*8b90*/  FSEL R71, R68, RZ, P6 ;  /* 0x000000ff44477208 */ /* 0x000fe20003000000 */
[----:B------:R-:W-:Y:S01]  /*8ba0*/  FMUL.FTZ R192, R175, R192 ;  /* 0x000000c0afc07220 */ /* 0x000fe20000410000 */
[----:B------:R-:W-:Y:S01]  /*8bb0*/  FSEL R180, R180, RZ, P3 ;  /* 0x000000ffb4b47208 */ /* 0x000fe20001800000 */
[----:B------:R-:W-:Y:S01]  /*8bc0*/  FMUL.FTZ R186, R186, UR6 ;  /* 0x00000006baba7c20 */ /* 0x000fe20008410000 */
[----:B------:R-:W-:Y:S01]  /*8bd0*/  LOP3.LUT P4, RZ, R88, 0xff000000, RZ, 0xc0, !PT ;  /* 0xff00000058ff7812 */ /* 0x000fe2000788c0ff */
[----:B------:R-:W-:Y:S01]  /*8be0*/  FMUL.FTZ R192, R192, UR6 ;  /* 0x00000006c0c07c20 */ /* 0x000fe20008410000 */
[----:B------:R-:W-:-:S02]  /*8bf0*/  FSEL R69, R0, RZ, P5 ;  /* 0x000000ff00457208 */ /* 0x000fc40002800000 */
[----:B------:R-:W-:Y:S02]  /*8c00*/  LOP3.LUT P6, RZ, R89, 0xff00, RZ, 0xc0, !PT ;  /* 0x0000ff0059ff7812 */ /* 0x000fe400078cc0ff */
[----:B------:R-:W-:Y:S02]  /*8c10*/  LOP3.LUT P3, RZ, R151, 0xff00, RZ, 0xc0, !PT ;  /* 0x0000ff0097ff7812 */ /* 0x000fe4000786c0ff */
[----:B------:R-:W-:Y:S02]  /*8c20*/  LOP3.LUT P5, RZ, R150, 0xff000000, RZ, 0xc0, !PT ;  /* 0xff00000096ff7812 */ /* 0x000fe400078ac0ff */
[----:B------:R-:W-:Y:S02]  /*8c30*/  FSEL R0, R184, RZ, P4 ;  /* 0x000000ffb8007208 */ /* 0x000fe40002000000 */
[C---:B------:R-:W-:Y:S02]  /*8c40*/  FSEL R89, R182.reuse, RZ, P6 ;  /* 0x000000ffb6597208 */ /* 0x040fe40003000000 */
[----:B------:R-:W-:-:S02]  /*8c50*/  FSEL R93, R182, RZ, P3 ;  /* 0x000000ffb65d7208 */ /* 0x000fc40001800000 */
[----:B------:R-:W-:Y:S02]  /*8c60*/  FSEL R184, R184, RZ, P5 ;  /* 0x000000ffb8b87208 */ /* 0x000fe40002800000 */
[C---:B------:R-:W-:Y:S02]  /*8c70*/  LOP3.LUT P6, RZ, R88.reuse, 0xff00, RZ, 0xc0, !PT ;  /* 0x0000ff0058ff7812 */ /* 0x040fe400078cc0ff */
[----:B------:R-:W-:Y:S02]  /*8c80*/  LOP3.LUT P3, RZ, R88, 0xff, RZ, 0xc0, !PT ;  /* 0x000000ff58ff7812 */ /* 0x000fe4000786c0ff */
[C---:B------:R-:W-:Y:S02]  /*8c90*/  LOP3.LUT P4, RZ, R150.reuse, 0xff00, RZ, 0xc0, !PT ;  /* 0x0000ff0096ff7812 */ /* 0x040fe4000788c0ff */
[----:B------:R-:W-:Y:S02]  /*8ca0*/  LOP3.LUT P5, RZ, R150, 0xff, RZ, 0xc0, !PT ;  /* 0x000000ff96ff7812 */ /* 0x000fe400078ac0ff */
[----:B------:R-:W-:-:S02]  /*8cb0*/  F2FP.BF16.F32.PACK_AB R79, R76, R79 ;  /* 0x0000004f4c4f723e */ /* 0x000fc400000010ff */
        /* <DEDUP_REMOVED lines=12> */
.L_x_591:
        /* <DEDUP_REMOVED lines=12> */
[----:B------:R-:W-:Y:S01]  /*8e40*/  IMAD.U32 R77, R73, 0x10000, RZ ;  /* 0x00010000494d7824 */ /* 0x000fe200078e00ff */
[----:B------:R-:W-:Y:S01]  /*8e50*/  SHF.L.U32 R73, R58, 0x10, RZ ;  /* 0x000000103a497819 */ /* 0x000fe200000006ff */
[C---:B------:R-:W-:Y:S01]  /*8e60*/  FFMA.FTZ R76, R175.reuse, R72, R74 ;  /* 0x00000048af4c7223 */ /* 0x040fe2000001004a */
[----:B------:R-:W-:Y:S01]  /*8e70*/  ISETP.GE.U32.AND P3, PT, R88, RZ, PT ;  /* 0x000000ff5800720c */ /* 0x000fe20003f66070 */
[C---:B------:R-:W-:Y:S01]  /*8e80*/  FFMA.FTZ R103, R175.reuse, R180, R77 ;  /* 0x000000b4af677223 */ /* 0x040fe2000001004d */
[----:B------:R-:W-:Y:S01]  /*8e90*/  SHF.L.U32 R75, R0, 0x10, RZ ;  /* 0x00000010004b7819 */ /* 0x000fe200000006ff */
[----:B------:R-:W-:Y:S01]  /*8ea0*/  FFMA.FTZ R188, R175, R188, R73 ;  /* 0x000000bcafbc7223 */ /* 0x000fe20000010049 */
[----:B------:R-:W-:Y:S01]  /*8eb0*/  FMUL.FTZ R73, R76, UR6 ;  /* 0x000000064c497c20 */ /* 0x000fe20008410000 */
[----:B------:R-:W-:Y:S01]  /*8ec0*/  FMUL.FTZ R72, R103, UR6 ;  /* 0x0000000667487c20 */ /* 0x000fe20008410000 */
[----:B------:R-:W-:Y:S01]  /*8ed0*/  LOP3.LUT P4, RZ, R89, 0xff0000, RZ, 0xc0, !PT ;  /* 0x00ff000059ff7812 */ /* 0x000fe2000788c0ff */
[----:B------:R-:W-:Y:S01]  /*8ee0*/  FADD.FTZ R182, R181, -R182 ;  /* 0x800000b6b5b67221 */ /* 0x000fe20000010000 */
[----:B------:R-:W-:Y:S01]  /*8ef0*/  ISETP.GE.U32.AND.EX P3, PT, R89, 0x1000000, PT, P3 ;  /* 0x010000005900780c */ /* 0x000fe20003f66130 */
[-CC-:B------:R-:W-:Y:S01]  /*8f00*/  FFMA.FTZ R0, R193, R109.reuse, R108.reuse ;  /* 0x0000006dc1007223 */ /* 0x180fe2000001006c */
[----:B------:R-:W-:Y:S01]  /*8f10*/  FSEL R100, R73, RZ, P4 ;  /* 0x000000ff49647208 */ /* 0x000fe20002000000 */
[----:B------:R-:W-:Y:S01]  /*8f20*/  FFMA.FTZ R93, R175, R182, R75 ;  /* 0x000000b6af5d7223 */ /* 0x000fe2000001004b */
[----:B------:R-:W-:Y:S01]  /*8f30*/  FSEL R177, R72, RZ, P3 ;  /* 0x000000ff48b17208 */ /* 0x000fe20001800000 */
[----:B------:R-:W-:Y:S01]  /*8f40*/  FMUL.FTZ R72, R188, UR6 ;  /* 0x00000006bc487c20 */ /* 0x000fe20008410000 */
[-CC-:B------:R-:W-:Y:S01]  /*8f50*/  FFMA.FTZ R73, R194, R109.reuse, R108.reuse ;  /* 0x0000006dc2497223 */ /* 0x180fe2000001006c */
[----:B------:R-:W-:Y:S01]  /*8f60*/  LOP3.LUT P6, RZ, R89, 0xff, RZ, 0xc0, !PT ;  /* 0x000000ff59ff7812 */ /* 0x000fe200078cc0ff */
[----:B------:R-:W-:Y:S01]  /*8f70*/  FMUL.FTZ R74, R93, UR6 ;  /* 0x000000065d4a7c20 */ /* 0x000fe20008410000 */
[----:B------:R-:W-:Y:S01]  /*8f80*/  LOP3.LUT P5, RZ, R89, 0xff00, RZ, 0xc0, !PT ;  /* 0x0000ff0059ff7812 */ /* 0x000fe200078ac0ff */
[--C-:B------:R-:W-:Y:S01]  /*8f90*/  FADD.FTZ R192, R192, -R73.reuse ;  /* 0x80000049c0c07221 */ /* 0x100fe20000010000 */
[----:B------:R-:W-:Y:S01]  /*8fa0*/  FSEL R92, R72, RZ, P6 ;  /* 0x000000ff485c7208 */ /* 0x000fe20003000000 */
[-C--:B------:R-:W-:Y:S01]  /*8fb0*/  FFMA.FTZ R184, R184, R109.reuse, R108 ;  /* 0x0000006db8b87223 */ /* 0x080fe2000001006c */
[----:B------:R-:W-:Y:S01]  /*8fc0*/  PRMT R73, R57, 0x7632, R73 ;  /* 0x0000763239497816 */ /* 0x000fe20000000049 */
[--C-:B------:R-:W-:Y:S01]  /*8fd0*/  FADD.FTZ R72, R191, -R0.reuse ;  /* 0x80000000bf487221 */ /* 0x100fe20000010000 */
[----:B------:R-:W-:Y:S01]  /*8fe0*/  PRMT R0, R56, 0x7632, R0 ;  /* 0x0000763238007816 */ /* 0x000fe20000000000 */
[----:B------:R-:W-:Y:S01]  /*8ff0*/  FFMA.FTZ R186, R186, R109, R108 ;  /* 0x0000006dbaba7223 */ /* 0x000fe2000001006c */
[----:B------:R-:W-:Y:S01]  /*9000*/  FSEL R101, R74, RZ, P5 ;  /* 0x000000ff4a657208 */ /* 0x000fe20002800000 */
[----:B------:R-:W-:Y:S01]  /*9010*/  FADD.FTZ R184, R183, -R184 ;  /* 0x800000b8b7b87221 */ /* 0x000fe20000010000 */
[----:B------:R-:W-:Y:S01]  /*9020*/  SHF.L.U32 R77, R73, 0x10, RZ ;  /* 0x00000010494d7819 */ /* 0x000fe200000006ff */
[----:B------:R-:W-:Y:S01]  /*9030*/  IMAD.U32 R74, R57, 0x10000, RZ ;  /* 0x00010000394a7824 */ /* 0x000fe200078e00ff */
[----:B------:R-:W-:Y:S01]  /*9040*/  SHF.L.U32 R73, R56, 0x10, RZ ;  /* 0x0000001038497819 */ /* 0x000fe200000006ff */
[----:B------:R-:W-:-:S02]  /*9050*/  IMAD.U32 R75, R0, 0x10000, RZ ;  /* 0x00010000004b7824 */ /* 0x000fc400078e00ff */
[----:B------:R-:W-:Y:S01]  /*9060*/  FADD.FTZ R186, R185, -R186 ;  /* 0x800000bab9ba7221 */ /* 0x000fe20000010000 */
[C---:B------:R-:W-:Y:S01]  /*9070*/  FFMA.FTZ R0, R175.reuse, R72, R74 ;  /* 0x00000048af007223 */ /* 0x040fe2000001004a */
[C---:B------:R-:W-:Y:S01]  /*9080*/  FFMA.FTZ R79, R175.reuse, R184, R77 ;  /* 0x000000b8af4f7223 */ /* 0x040fe2000001004d */
[C---:B------:R-:W-:Y:S01]  /*9090*/  FFMA.FTZ R72, R175.reuse, R192, R73 ;  /* 0x000000c0af487223 */ /* 0x040fe20000010049 */
[----:B------:R-:W-:Y:S01]  /*90a0*/  FFMA.FTZ R77, R175, R186, R75 ;  /* 0x000000baaf4d7223 */ /* 0x000fe2000001004b */
[----:B------:R-:W-:Y:S01]  /*90b0*/  F2FP.BF16.F32.PACK_AB R75, R103, R76 ;  /* 0x0000004c674b723e */ /* 0x000fe200000010ff */
[----:B------:R-:W-:Y:S01]  /*90c0*/  FMUL.FTZ R78, R0, UR6 ;  /* 0x00000006004e7c20 */ /* 0x000fe20008410000 */
[C---:B------:R-:W-:Y:S01]  /*90d0*/  F2FP.BF16.F32.PACK_AB R73, R79.reuse, R0 ;  /* 0x000000004f49723e */ /* 0x040fe200000010ff */
[----:B------:R-:W-:Y:S01]  /*90e0*/  FMUL.FTZ R79, R79, UR6 ;  /* 0x000000064f4f7c20 */ /* 0x000fe20008410000 */
[----:B------:R-:W-:Y:S01]  /*90f0*/  FMUL.FTZ R0, R72, UR6 ;  /* 0x0000000648007c20 */ /* 0x000fe20008410000 */
        /* <DEDUP_REMOVED lines=14> */
[----:B------:R-:W-:Y:S01]  /*91e0*/  F2FP.BF16.F32.PACK_AB R76, R89, R0 ;  /* 0x00000000594c723e */ /* 0x000fe200000010ff */
[----:B------:R-:W-:Y:S06]  /*91f0*/  BRA `(.L_x_594) ;  /* 0x0000000800c87947 */ /* 0x000fec0003800000 */
.L_x_597:
[----:B0-----:R-:W-:Y:S01]  /*9200*/  PRMT R78, R59, 0x7632, R78 ;  /* 0x000076323b4e7816 */ /* 0x001fe2000000004e */
[-CC-:B------:R-:W-:Y:S01]  /*9210*/  FFMA.FTZ R0, R193, R109.reuse, R108.reuse ;  /* 0x0000006dc1007223 */ /* 0x180fe2000001006c */
[-CC-:B------:R-:W-:Y:S01]  /*9220*/  FFMA.FTZ R180, R180, R109.reuse, R108.reuse ;  /* 0x0000006db4b47223 */ /* 0x180fe2000001006c */
[-C--:B------:R-:W-:Y:S01]  /*9230*/  FFMA.FTZ R77, R190, R109.reuse, R108 ;  /* 0x0000006dbe4d7223 */ /* 0x080fe2000001006c */
[----:B------:R-:W-:Y:S01]  /*9240*/  SHF.L.U32 R78, R78, 0x10, RZ ;  /* 0x000000104e4e7819 */ /* 0x000fe200000006ff */
[----:B------:R-:W-:Y:S01]  /*9250*/  FADD.FTZ R76, R191, -R0 ;  /* 0x80000000bf4c7221 */ /* 0x000fe20000010000 */
[----:B------:R-:W-:Y:S01]  /*9260*/  FADD.FTZ R180, R179, -R180 ;  /* 0x800000b4b3b47221 */ /* 0x000fe20000010000 */
[-CC-:B------:R-:W-:Y:S01]  /*9270*/  FFMA.FTZ R0, R189, R109.reuse, R108.reuse ;  /* 0x0000006dbd007223 */ /* 0x180fe2000001006c */
[----:B------:R-:W-:Y:S01]  /*9280*/  FADD.FTZ R188, R188, -R77 ;  /* 0x8000004dbcbc7221 */ /* 0x000fe20000010000 */
[-C--:B------:R-:W-:Y:S01]  /*9290*/  FFMA.FTZ R77, R194, R109.reuse, R108 ;  /* 0x0000006dc24d7223 */ /* 0x080fe2000001006c */
[----:B------:R-:W-:Y:S01]  /*92a0*/  SHF.L.U32 R93, R59, 0x10, RZ ;  /* 0x000000103b5d7819 */ /* 0x000fe200000006ff */
[----:B------:R-:W-:Y:S01]  /*92b0*/  FFMA.FTZ R180, R175, R180, R78 ;  /* 0x000000b4afb47223 */ /* 0x000fe2000001004e */
[----:B------:R-:W-:Y:S01]  /*92c0*/  FADD.FTZ R0, R187, -R0 ;  /* 0x80000000bb007221 */ /* 0x000fe20000010000 */
[----:B------:R-:W-:Y:S01]  /*92d0*/  PRMT R78, R58, 0x7632, R78 ;  /* 0x000076323a4e7816 */ /* 0x000fe2000000004e */
[----:B------:R-:W-:Y:S01]  /*92e0*/  FFMA.FTZ R182, R182, R109, R108 ;  /* 0x0000006db6b67223 */ /* 0x000fe2000001006c */
[--C-:B------:R-:W-:Y:S01]  /*92f0*/  FADD.FTZ R192, R192, -R77.reuse ;  /* 0x8000004dc0c07221 */ /* 0x100fe20000010000 */
[----:B------:R-:W-:Y:S01]  /*9300*/  PRMT R77, R57, 0x7632, R77 ;  /* 0x00007632394d7816 */ /* 0x000fe2000000004d */
[----:B------:R-:W-:-:S02]  /*9310*/  IMAD.U32 R79, R58, 0x10000, RZ ;  /* 0x000100003a4f7824 */ /* 0x000fc400078e00ff */
[----:B------:R-:W-:Y:S01]  /*9320*/  FFMA.FTZ R92, R175, R0, R93 ;  /* 0x00000000af5c7223 */ /* 0x000fe2000001005d */
[----:B------:R-:W-:Y:S01]  /*9330*/  SHF.L.U32 R78, R78, 0x10, RZ ;  /* 0x000000104e4e7819 */ /* 0x000fe200000006ff */
[----:B------:R-:W-:Y:S01]  /*9340*/  FADD.FTZ R182, R181, -R182 ;  /* 0x800000b6b5b67221 */ /* 0x000fe20000010000 */
[----:B------:R-:W-:Y:S01]  /*9350*/  PRMT R0, R56, 0x7632, R0 ;  /* 0x0000763238007816 */ /* 0x000fe20000000000 */
[-CC-:B------:R-:W-:Y:S01]  /*9360*/  FFMA.FTZ R186, R186, R109.reuse, R108.reuse ;  /* 0x0000006dbaba7223 */ /* 0x180fe2000001006c */
[----:B------:R-:W-:Y:S01]  /*9370*/  FFMA.FTZ R184, R184, R109, R108 ;  /* 0x0000006db8b87223 */ /* 0x000fe2000001006c */
[----:B------:R-:W-:Y:S01]  /*9380*/  FFMA.FTZ R188, R175, R188, R79 ;  /* 0x000000bcafbc7223 */ /* 0x000fe2000001004f */
[----:B------:R-:W-:Y:S01]  /*9390*/  SHF.L.U32 R93, R57, 0x10, RZ ;  /* 0x00000010395d7819 */ /* 0x000fe200000006ff */
[----:B------:R-:W-:Y:S01]  /*93a0*/  IMAD.U32 R101, R77, 0x10000, RZ ;  /* 0x000100004d657824 */ /* 0x000fe200078e00ff */
[----:B------:R-:W-:Y:S01]  /*93b0*/  SHF.L.U32 R77, R56, 0x10, RZ ;  /* 0x00000010384d7819 */ /* 0x000fe200000006ff */
[----:B------:R-:W-:Y:S01]  /*93c0*/  FFMA.FTZ R182, R175, R182, R78 ;  /* 0x000000b6afb67223 */ /* 0x000fe2000001004e */
[----:B------:R-:W-:Y:S01]  /*93d0*/  SHF.L.U32 R79, R0, 0x10, RZ ;  /* 0x00000010004f7819 */ /* 0x000fe200000006ff */
[----:B------:R-:W-:Y:S01]  /*93e0*/  FADD.FTZ R186, R185, -R186 ;  /* 0x800000bab9ba7221 */ /* 0x000fe20000010000 */
[----:B------:R-:W-:Y:S01]  /*93f0*/  ISETP.GE.U32.AND P3, PT, R88, RZ, PT ;  /* 0x000000ff5800720c */ /* 0x000fe20003f66070 */
[----:B------:R-:W-:Y:S01]  /*9400*/  FADD.FTZ R184, R183, -R184 ;  /* 0x800000b8b7b87221 */ /* 0x000fe20000010000 */
[----:B------:R-:W-:Y:S01]  /*9410*/  FMUL.FTZ R180, R180, UR6 ;  /* 0x00000006b4b47c20 */ /* 0x000fe20008410000 */
[----:B------:R-:W-:Y:S01]  /*9420*/  FFMA.FTZ R76, R175, R76, R93 ;  /* 0x0000004caf4c7223 */ /* 0x000fe2000001005d */
[----:B------:R-:W-:Y:S01]  /*9430*/  ISETP.GE.U32.AND.EX P3, PT, R89, 0x1000000, PT, P3 ;  /* 0x010000005900780c */ /* 0x000fe20003f66130 */
[----:B------:R-:W-:Y:S01]  /*9440*/  FMUL.FTZ R92, R92, UR6 ;  /* 0x000000065c5c7c20 */ /* 0x000fe20008410000 */
[----:B------:R-:W-:Y:S01]  /*9450*/  FMUL.FTZ R188, R188, UR6 ;  /* 0x00000006bcbc7c20 */ /* 0x000fe20008410000 */
[----:B------:R-:W-:Y:S01]  /*9460*/  FMUL.FTZ R182, R182, UR6 ;  /* 0x00000006b6b67c20 */ /* 0x000fe20008410000 */
[C---:B------:R-:W-:Y:S01]  /*9470*/  FFMA.FTZ R101, R175.reuse, R184, R101 ;  /* 0x000000b8af657223 */ /* 0x040fe20000010065 */
[C---:B------:R-:W-:Y:S01]  /*9480*/  FFMA.FTZ R77, R175.reuse, R192, R77 ;  /* 0x000000c0af4d7223 */ /* 0x040fe2000001004d */
[----:B------:R-:W-:Y:S01]  /*9490*/  FFMA.FTZ R79, R175, R186, R79 ;  /* 0x000000baaf4f7223 */ /* 0x000fe2000001004f */
[C---:B------:R-:W-:Y:S01]  /*94a0*/  LOP3.LUT P4, RZ, R89.reuse, 0xff0000, RZ, 0xc0, !PT ;  /* 0x00ff000059ff7812 */ /* 0x040fe2000788c0ff */
[----:B------:R-:W-:Y:S01]  /*94b0*/  FMUL.FTZ R76, R76, UR6 ;  /* 0x000000064c4c7c20 */ /* 0x000fe20008410000 */
        /* <DEDUP_REMOVED lines=8> */
[----:B------:R-:W-:Y:S02]  /*9540*/  FSEL R78, R188, RZ, P5 ;  /* 0x000000ffbc4e7208 */ /* 0x000fe40002800000 */
[----:B------:R-:W-:Y:S02]  /*9550*/  FSEL R93, R182, RZ, P6 ;  /* 0x000000ffb65d7208 */ /* 0x000fe40003000000 */
[C---:B------:R-:W-:Y:S02]  /*9560*/  LOP3.LUT P4, RZ, R88.reuse, 0xff000000, RZ, 0xc0, !PT ;  /* 0xff00000058ff7812 */ /* 0x040fe4000788c0ff */
[C---:B------:R-:W-:Y:S02]  /*9570*/  LOP3.LUT P5, RZ, R88.reuse, 0xff, RZ, 0xc0, !PT ;  /* 0x000000ff58ff7812 */ /* 0x040fe400078ac0ff */
[----:B------:R-:W-:-:S02]  /*9580*/  LOP3.LUT P6, RZ, R88, 0xff00, RZ, 0xc0, !PT ;  /* 0x0000ff0058ff7812 */ /* 0x000fc400078cc0ff */
        /* <DEDUP_REMOVED lines=9> */
.L_x_596:
[----:B------:R-:W-:Y:S05]  /*9620*/  @!P2 BRA `(.L_x_598) ;  /* 0x0000000000e8a947 */ /* 0x000fea0003800000 */
[-CC-:B0-----:R-:W-:Y:S01]  /*9630*/  FFMA.FTZ R73, R190, R109.reuse, R108.reuse ;  /* 0x0000006dbe497223 */ /* 0x181fe2000001006c */
[-CC-:B------:R-:W-:Y:S01]  /*9640*/  FFMA.FTZ R0, R189, R109.reuse, R108.reuse ;  /* 0x0000006dbd007223 */ /* 0x180fe2000001006c */
[-CC-:B------:R-:W-:Y:S01]  /*9650*/  FFMA.FTZ R180, R180, R109.reuse, R108.reuse ;  /* 0x0000006db4b47223 */ /* 0x180fe2000001006c */
[-C--:B------:R-:W-:Y:S01]  /*9660*/  FFMA.FTZ R182, R182, R109.reuse, R108 ;  /* 0x0000006db6b67223 */ /* 0x080fe2000001006c */
[----:B------:R-:W-:Y:S01]  /*9670*/  FADD.FTZ R188, R188, -R73 ;  /* 0x80000049bcbc7221 */ /* 0x000fe20000010000 */
[----:B------:R-:W-:Y:S01]  /*9680*/  FADD.FTZ R0, R187, -R0 ;  /* 0x80000000bb007221 */ /* 0x000fe20000010000 */
[----:B------:R-:W-:Y:S01]  /*9690*/  FADD.FTZ R180, R179, -R180 ;  /* 0x800000b4b3b47221 */ /* 0x000fe20000010000 */
[----:B------:R-:W-:Y:S01]  /*96a0*/  ISETP.GE.U32.AND P3, PT, R88, RZ, PT ;  /* 0x000000ff5800720c */ /* 0x000fe20003f66070 */
[C---:B------:R-:W-:Y:S01]  /*96b0*/  FMUL.FTZ R74, R175.reuse, R188 ;  /* 0x000000bcaf4a7220 */ /* 0x040fe20000410000 */
[C---:B------:R-:W-:Y:S01]  /*96c0*/  FMUL.FTZ R75, R175.reuse, R0 ;  /* 0x00000000af4b7220 */ /* 0x040fe20000410000 */
[----:B------:R-:W-:Y:S01]  /*96d0*/  FMUL.FTZ R180, R175, R180 ;  /* 0x000000b4afb47220 */ /* 0x000fe20000410000 */
[----:B------:R-:W-:Y:S01]  /*96e0*/  LOP3.LUT P6, RZ, R89, 0xff, RZ, 0xc0, !PT ;  /* 0x000000ff59ff7812 */ /* 0x000fe200078cc0ff */
[----:B------:R-:W-:Y:S01]  /*96f0*/  FMUL.FTZ R0, R74, UR6 ;  /* 0x000000064a007c20 */ /* 0x000fe20008410000 */
[----:B------:R-:W-:Y:S01]  /*9700*/  FADD.FTZ R182, R181, -R182 ;  /* 0x800000b6b5b67221 */ /* 0x000fe20000010000 */
[----:B------:R-:W-:Y:S01]  /*9710*/  FMUL.FTZ R73, R75, UR6 ;  /* 0x000000064b497c20 */ /* 0x000fe20008410000 */
[C---:B------:R-:W-:Y:S01]  /*9720*/  LOP3.LUT P4, RZ, R89.reuse, 0xff0000, RZ, 0xc0, !PT ;  /* 0x00ff000059ff7812 */ /* 0x040fe2000788c0ff */
[----:B------:R-:W-:Y:S01]  /*9730*/  FMUL.FTZ R72, R180, UR6 ;  /* 0x00000006b4487c20 */ /* 0x000fe20008410000 */
[----:B------:R-:W-:Y:S01]  /*9740*/  ISETP.GE.U32.AND.EX P3, PT, R89, 0x1000000, PT, P3 ;  /* 0x010000005900780c */ /* 0x000fe20003f66130 */
[----:B------:R-:W-:Y:S01]  /*9750*/  FMUL.FTZ R77, R175, R182 ;  /* 0x000000b6af4d7220 */ /* 0x000fe20000410000 */
[----:B------:R-:W-:Y:S01]  /*9760*/  FSEL R92, R0, RZ, P6 ;  /* 0x000000ff005c7208 */ /* 0x000fe20003000000 */
[-CC-:B------:R-:W-:Y:S01]  /*9770*/  FFMA.FTZ R0, R193, R109.reuse, R108.reuse ;  /* 0x0000006dc1007223 */ /* 0x180fe2000001006c */
[-CC-:B------:R-:W-:Y:S01]  /*9780*/  FFMA.FTZ R184, R184, R109.reuse, R108.reuse ;  /* 0x0000006db8b87223 */ /* 0x180fe2000001006c */
[----:B------:R-:W-:Y:S01]  /*9790*/  FSEL R100, R73, RZ, P4 ;  /* 0x000000ff49647208 */ /* 0x000fe20002000000 */
[-CC-:B------:R-:W-:Y:S01]  /*97a0*/  FFMA.FTZ R186, R186, R109.reuse, R108.reuse ;  /* 0x0000006dbaba7223 */ /* 0x180fe2000001006c */
[----:B------:R-:W-:Y:S01]  /*97b0*/  FFMA.FTZ R73, R194, R109, R108 ;  /* 0x0000006dc2497223 */ /* 0x000fe2000001006c */
[----:B------:R-:W-:Y:S01]  /*97c0*/  FSEL R101, R72, RZ, P3 ;  /* 0x000000ff48657208 */ /* 0x000fe20001800000 */
[----:B------:R-:W-:Y:S01]  /*97d0*/  FMUL.FTZ R72, R77, UR6 ;  /* 0x000000064d487c20 */ /* 0x000fe20008410000 */
[----:B------:R-:W-:Y:S01]  /*97e0*/  FADD.FTZ R0, R191, -R0 ;  /* 0x80000000bf007221 */ /* 0x000fe20000010000 */
[----:B------:R-:W-:Y:S01]  /*97f0*/  FADD.FTZ R184, R183, -R184 ;  /* 0x800000b8b7b87221 */ /* 0x000fe20000010000 */
[----:B------:R-:W-:Y:S01]  /*9800*/  LOP3.LUT P5, RZ, R89, 0xff00, RZ, 0xc0, !PT ;  /* 0x0000ff0059ff7812 */ /* 0x000fe200078ac0ff */
[----:B------:R-:W-:Y:S01]  /*9810*/  FADD.FTZ R186, R185, -R186 ;  /* 0x800000bab9ba7221 */ /* 0x000fe20000010000 */
[----:B------:R-:W-:Y:S01]  /*9820*/  FADD.FTZ R192, R192, -R73 ;  /* 0x80000049c0c07221 */ /* 0x000fe20000010000 */
[C---:B------:R-:W-:Y:S01]  /*9830*/  FMUL.FTZ R0, R175.reuse, R0 ;  /* 0x00000000af007220 */ /* 0x040fe20000410000 */
[C---:B------:R-:W-:Y:S01]  /*9840*/  FMUL.FTZ R79, R175.reuse, R184 ;  /* 0x000000b8af4f7220 */ /* 0x040fe20000410000 */
[----:B------:R-:W-:Y:S01]  /*9850*/  FSEL R93, R72, RZ, P5 ;  /* 0x000000ff485d7208 */ /* 0x000fe20002800000 */
[----:B------:R-:W-:Y:S01]  /*9860*/  FMUL.FTZ R72, R175, R192 ;  /* 0x000000c0af487220 */ /* 0x000fe20000410000 */
[----:B------:R-:W-:Y:S01]  /*9870*/  F2FP.BF16.F32.PACK_AB R74, R77, R74 ;  /* 0x0000004a4d4a723e */ /* 0x000fe200000010ff */
[----:B------:R-:W-:Y:S01]  /*9880*/  FMUL.FTZ R77, R175, R186 ;  /* 0x000000baaf4d7220 */ /* 0x000fe20000410000 */
        /* <DEDUP_REMOVED lines=20> */
.L_x_598:
[-CC-:B0-----:R-:W-:Y:S01]  /*99d0*/  FFMA.FTZ R77, R190, R109.reuse, R108.reuse ;  /* 0x0000006dbe4d7223 */ /* 0x181fe2000001006c */
        /* <DEDUP_REMOVED lines=17> */
[----:B------:R-:W-:Y:S01]  /*9af0*/  FADD.FTZ R184, R183, -R184 ;  /* 0x800000b8b7b87221 */ /* 0x000fe20000010000 */
[----:B------:R-:W-:Y:S01]  /*9b00*/  FADD.FTZ R192, R192, -R77 ;  /* 0x8000004dc0c07221 */ /* 0x000fe20000010000 */
[----:B------:R-:W-:Y:S01]  /*9b10*/  ISETP.GE.U32.AND P3, PT, R88, RZ, PT ;  /* 0x000000ff5800720c */ /* 0x000fe20003f66070 */
[----:B------:R-:W-:Y:S01]  /*9b20*/  FMUL.FTZ R180, R180, UR6 ;  /* 0x00000006b4b47c20 */ /* 0x000fe20008410000 */
[----:B------:R-:W-:Y:S01]  /*9b30*/  FMUL.FTZ R76, R76, UR6 ;  /* 0x000000064c4c7c20 */ /* 0x000fe20008410000 */
[----:B------:R-:W-:Y:S01]  /*9b40*/  FMUL.FTZ R188, R188, UR6 ;  /* 0x00000006bcbc7c20 */ /* 0x000fe20008410000 */
[----:B------:R-:W-:Y:S01]  /*9b50*/  FMUL.FTZ R182, R182, UR6 ;  /* 0x00000006b6b67c20 */ /* 0x000fe20008410000 */
[----:B------:R-:W-:Y:S01]  /*9b60*/  LOP3.LUT P4, RZ, R89, 0xff0000, RZ, 0xc0, !PT ;  /* 0x00ff000059ff7812 */ /* 0x000fe2000788c0ff */
[----:B------:R-:W-:Y:S01]  /*9b70*/  FMUL.FTZ R186, R175, R186 ;  /* 0x000000baafba7220 */ /* 0x000fe20000410000 */
        /* <DEDUP_REMOVED lines=13> */
[----:B------:R-:W-:-:S02]  /*9c50*/  FSEL R93, R182, RZ, P6 ;  /* 0x000000ffb65d7208 */ /* 0x000fc40003000000 */
        /* <DEDUP_REMOVED lines=8> */
[----:B------:R-:W-:Y:S02]  /*9ce0*/  F2FP.BF16.F32.PACK_AB R79, R180, R79 ;  /* 0x0000004fb44f723e */ /* 0x000fe400000010ff */
[----:B------:R-:W-:Y:S02]  /*9cf0*/  F2FP.BF16.F32.PACK_AB R78, R93, R78 ;  /* 0x0000004e5d4e723e */ /* 0x000fe400000010ff */
[----:B------:R-:W-:Y:S02]  /*9d00*/  F2FP.BF16.F32.PACK_AB R77, R77, R0 ;  /* 0x000000004d4d723e */ /* 0x000fe400000010ff */
[----:B------:R-:W-:-:S07]  /*9d10*/  F2FP.BF16.F32.PACK_AB R76, R89, R76 ;  /* 0x0000004c594c723e */ /* 0x000fce00000010ff */
.L_x_594:
        /* <DEDUP_REMOVED lines=14> */
[C---:B------:R-:W-:Y:S02]  /*9e00*/  IMAD.U32 R70, R55.reuse, 0x10000, RZ ;  /* 0x0001000037467824 */ /* 0x040fe400078e00ff */
[--C-:B------:R-:W-:Y:S01]  /*9e10*/  FADD.FTZ R162, R162, -R69.reuse ;  /* 0x80000045a2a27221 */ /* 0x100fe20000010000 */
[----:B------:R-:W-:Y:S01]  /*9e20*/  PRMT R69, R55, 0x7632, R69 ;  /* 0x0000763237457816 */ /* 0x000fe20000000045 */
[----:B------:R-:W-:Y:S01]  /*9e30*/  FADD.FTZ R68, R163, -R0 ;  /* 0x80000000a3447221 */ /* 0x000fe20000010000 */
[----:B------:R-:W-:Y:S01]  /*9e40*/  FADD.FTZ R170, R171, -R170 ;  /* 0x800000aaabaa7221 */ /* 0x000fe20000010000 */
[----:B------:R-:W-:Y:S01]  /*9e50*/  PRMT R0, R54, 0x7632, R0 ;  /* 0x0000763236007816 */ /* 0x000fe20000000000 */
[----:B------:R-:W-:Y:S01]  /*9e60*/  FFMA.FTZ R168, R168, R109, R108 ;  /* 0x0000006da8a87223 */ /* 0x000fe2000001006c */
[----:B------:R-:W-:Y:S01]  /*9e70*/  SHF.L.U32 R73, R69, 0x10, RZ ;  /* 0x0000001045497819 */ /* 0x000fe200000006ff */
[----:B------:R-:W-:Y:S01]  /*9e80*/  FFMA.FTZ R75, R175, R68, R70 ;  /* 0x00000044af4b7223 */ /* 0x000fe20000010046 */
[----:B------:R-:W-:Y:S01]  /*9e90*/  SHF.L.U32 R69, R54, 0x10, RZ ;  /* 0x0000001036457819 */ /* 0x000fe200000006ff */
[----:B------:R-:W-:-:S02]  /*9ea0*/  IMAD.U32 R71, R0, 0x10000, RZ ;  /* 0x0001000000477824 */ /* 0x000fc400078e00ff */
        /* <DEDUP_REMOVED lines=36> */
[C---:B------:R-:W-:Y:S01]  /*a0f0*/  PRMT R0, R52.reuse, 0x7632, R0 ;  /* 0x0000763234007816 */ /* 0x040fe20000000000 */
[----:B------:R-:W-:Y:S01]  /*a100*/  FFMA.FTZ R68, R175, R68, R70 ;  /* 0x00000044af447223 */ /* 0x000fe20000010046 */
[----:B------:R-:W-:Y:S01]  /*a110*/  SHF.L.U32 R73, R69, 0x10, RZ ;  /* 0x0000001045497819 */ /* 0x000fe200000006ff */
[----:B------:R-:W-:Y:S01]  /*a120*/  IMAD.U32 R69, R52, 0x10000, RZ ;  /* 0x0001000034457824 */ /* 0x000fe200078e00ff */
[----:B------:R-:W-:Y:S01]  /*a130*/  SHF.L.U32 R71, R0, 0x10, RZ ;  /* 0x0000001000477819 */ /* 0x000fe200000006ff */
[----:B------:R-:W-:Y:S01]  /*a140*/  FMUL.FTZ R0, R68, UR6 ;  /* 0x0000000644007c20 */ /* 0x000fe20008410000 */
[----:B------:R-:W-:Y:S01]  /*a150*/  LOP3.LUT P6, RZ, R86, 0xff0000, RZ, 0xc0, !PT ;  /* 0x00ff000056ff7812 */ /* 0x000fe200078cc0ff */
        /* <DEDUP_REMOVED lines=34> */
.L_x_601:
        /* <DEDUP_REMOVED lines=9> */
[-CC-:B------:R-:W-:Y:S01]  /*a410*/  FFMA.FTZ R168, R168, R109.reuse, R108.reuse ;  /* 0x0000006da8a87223 */ /* 0x180fe2000001006c */
[----:B------:R-:W-:Y:S01]  /*a420*/  IMAD.U32 R77, R69, 0x10000, RZ ;  /* 0x00010000454d7824 */ /* 0x000fe200078e00ff */
[----:B------:R-:W-:Y:S01]  /*a430*/  ISETP.GE.U32.AND P4, PT, R152, RZ, PT ;  /* 0x000000ff9800720c */ /* 0x000fe20003f86070 */
[-C--:B------:R-:W-:Y:S01]  /*a440*/  FFMA.FTZ R164, R164, R109.reuse, R108 ;  /* 0x0000006da4a47223 */ /* 0x080fe2000001006c */
[----:B------:R-:W-:Y:S01]  /*a450*/  SHF.L.U32 R71, R0, 0x10, RZ ;  /* 0x0000001000477819 */ /* 0x000fe200000006ff */
[----:B------:R-:W-:Y:S01]  /*a460*/  FFMA.FTZ R77, R175, R170, R77 ;  /* 0x000000aaaf4d7223 */ /* 0x000fe2000001004d */
[----:B------:R-:W-:Y:S01]  /*a470*/  ISETP.GE.U32.AND.EX P3, PT, R87, 0x1000000, PT, P3 ;  /* 0x010000005700780c */ /* 0x000fe20003f66130 */
[----:B------:R-:W-:Y:S01]  /*a480*/  FADD.FTZ R168, R169, -R168 ;  /* 0x800000a8a9a87221 */ /* 0x000fe20000010000 */
[----:B------:R-:W-:Y:S01]  /*a490*/  ISETP.GE.U32.AND.EX P4, PT, R153, 0x1000000, PT, P4 ;  /* 0x010000009900780c */ /* 0x000fe20003f86140 */
[----:B------:R-:W-:Y:S01]  /*a4a0*/  FMUL.FTZ R0, R77, UR6 ;  /* 0x000000064d007c20 */ /* 0x000fe20008410000 */
[----:B------:R-:W-:Y:S01]  /*a4b0*/  SHF.L.U32 R70, R55, 0x10, RZ ;  /* 0x0000001037467819 */ /* 0x000fe200000006ff */
[C---:B------:R-:W-:Y:S01]  /*a4c0*/  FFMA.FTZ R71, R175.reuse, R168, R71 ;  /* 0x000000a8af477223 */ /* 0x040fe20000010047 */
[----:B------:R-:W-:Y:S01]  /*a4d0*/  SHF.L.U32 R69, R54, 0x10, RZ ;  /* 0x0000001036457819 */ /* 0x000fe200000006ff */
[-C--:B------:R-:W-:Y:S01]  /*a4e0*/  FFMA.FTZ R166, R166, R109.reuse, R108 ;  /* 0x0000006da6a67223 */ /* 0x080fe2000001006c */
[C---:B------:R-:W-:Y:S01]  /*a4f0*/  FSEL R88, R0.reuse, RZ, P3 ;  /* 0x000000ff00587208 */ /* 0x040fe20001800000 */
[----:B------:R-:W-:Y:S01]  /*a500*/  FFMA.FTZ R68, R175, R68, R70 ;  /* 0x00000044af447223 */ /* 0x000fe20000010046 */
[----:B------:R-:W-:Y:S01]  /*a510*/  FSEL R92, R0, RZ, P4 ;  /* 0x000000ff005c7208 */ /* 0x000fe20002000000 */
[----:B------:R-:W-:Y:S01]  /*a520*/  FFMA.FTZ R0, R111, R109, R108 ;  /* 0x0000006d6f007223 */ /* 0x000fe2000001006c */
[----:B------:R-:W-:-:S02]  /*a530*/  IMAD.U32 R70, R53, 0x10000, RZ ;  /* 0x0001000035467824 */ /* 0x000fc400078e00ff */
[----:B------:R-:W-:Y:S01]  /*a540*/  FMUL.FTZ R68, R68, UR6 ;  /* 0x0000000644447c20 */ /* 0x000fe20008410000 */
[----:B------:R-:W-:Y:S01]  /*a550*/  FFMA.FTZ R69, R175, R162, R69 ;  /* 0x000000a2af457223 */ /* 0x000fe20000010045 */
[----:B------:R-:W-:Y:S01]  /*a560*/  FADD.FTZ R0, R113, -R0 ;  /* 0x8000000071007221 */ /* 0x000fe20000010000 */
[----:B------:R-:W-:Y:S01]  /*a570*/  LOP3.LUT P6, RZ, R87, 0xff0000, RZ, 0xc0, !PT ;  /* 0x00ff000057ff7812 */ /* 0x000fe200078cc0ff */
[----:B------:R-:W-:Y:S01]  /*a580*/  FMUL.FTZ R71, R71, UR6 ;  /* 0x0000000647477c20 */ /* 0x000fe20008410000 */
[----:B------:R-:W-:Y:S01]  /*a590*/  LOP3.LUT P5, RZ, R153, 0xff0000, RZ, 0xc0, !PT ;  /* 0x00ff000099ff7812 */ /* 0x000fe200078ac0ff */
[----:B------:R-:W-:Y:S01]  /*a5a0*/  FFMA.FTZ R70, R175, R0, R70 ;  /* 0x00000000af467223 */ /* 0x000fe20000010046 */
[----:B------:R-:W-:Y:S01]  /*a5b0*/  LOP3.LUT P3, RZ, R87, 0xff00, RZ, 0xc0, !PT ;  /* 0x0000ff0057ff7812 */ /* 0x000fe2000786c0ff */
[----:B------:R-:W-:Y:S01]  /*a5c0*/  FMUL.FTZ R69, R69, UR6 ;  /* 0x0000000645457c20 */ /* 0x000fe20008410000 */
[----:B------:R-:W-:Y:S01]  /*a5d0*/  LOP3.LUT P4, RZ, R153, 0xff00, RZ, 0xc0, !PT ;  /* 0x0000ff0099ff7812 */ /* 0x000fe2000788c0ff */
[----:B------:R-:W-:Y:S01]  /*a5e0*/  FADD.FTZ R164, R165, -R164 ;  /* 0x800000a4a5a47221 */ /* 0x000fe20000010000 */
[----:B------:R-:W-:Y:S01]  /*a5f0*/  PRMT R0, R52, 0x7632, R0 ;  /* 0x0000763234007816 */ /* 0x000fe20000000000 */
[----:B------:R-:W-:Y:S01]  /*a600*/  FADD.FTZ R166, R167, -R166 ;  /* 0x800000a6a7a67221 */ /* 0x000fe20000010000 */
[----:B------:R-:W-:-:S02]  /*a610*/  FSEL R79, R68, RZ, P6 ;  /* 0x000000ff444f7208 */ /* 0x000fc40003000000 */
[----:B------:R-:W-:Y:S02]  /*a620*/  FSEL R77, R68, RZ, P5 ;  /* 0x000000ff444d7208 */ /* 0x000fe40002800000 */
[----:B------:R-:W-:Y:S02]  /*a630*/  LOP3.LUT P6, RZ, R87, 0xff, RZ, 0xc0, !PT ;  /* 0x000000ff57ff7812 */ /* 0x000fe400078cc0ff */
[----:B------:R-:W-:Y:S02]  /*a640*/  LOP3.LUT P5, RZ, R153, 0xff, RZ, 0xc0, !PT ;  /* 0x000000ff99ff7812 */ /* 0x000fe400078ac0ff */
[----:B------:R-:W-:Y:S02]  /*a650*/  PRMT R68, R53, 0x7632, R68 ;  /* 0x0000763235447816 */ /* 0x000fe40000000044 */
[C---:B------:R-:W-:Y:S02]  /*a660*/  FSEL R87, R71.reuse, RZ, P3 ;  /* 0x000000ff47577208 */ /* 0x040fe40001800000 */
[----:B------:R-:W-:Y:S01]  /*a670*/  FSEL R89, R71, RZ, P4 ;  /* 0x000000ff47597208 */ /* 0x000fe20002000000 */
[----:B------:R-:W-:Y:S01]  /*a680*/  IMAD.U32 R71, R0, 0x10000, RZ ;  /* 0x0001000000477824 */ /* 0x000fe200078e00ff */
[C---:B------:R-:W-:Y:S01]  /*a690*/  FSEL R78, R69.reuse, RZ, P6 ;  /* 0x000000ff454e7208 */ /* 0x040fe20003000000 */
[----:B------:R-:W-:Y:S01]  /*a6a0*/  FMUL.FTZ R0, R70, UR6 ;  /* 0x0000000646007c20 */ /* 0x000fe20008410000 */
[----:B------:R-:W-:Y:S01]  /*a6b0*/  FSEL R76, R69, RZ, P5 ;  /* 0x000000ff454c7208 */ /* 0x000fe20002800000 */
[----:B------:R-:W-:Y:S01]  /*a6c0*/  FFMA.FTZ R69, R110, R109, R108 ;  /* 0x0000006d6e457223 */ /* 0x000fe2000001006c */
[----:B------:R-:W-:Y:S01]  /*a6d0*/  LOP3.LUT P6, RZ, R86, 0xff0000, RZ, 0xc0, !PT ;  /* 0x00ff000056ff7812 */ /* 0x000fe200078cc0ff */
[C---:B------:R-:W-:Y:S01]  /*a6e0*/  FFMA.FTZ R164, R175.reuse, R164, R71 ;  /* 0x000000a4afa47223 */ /* 0x040fe20000010047 */
[----:B------:R-:W-:Y:S01]  /*a6f0*/  SHF.L.U32 R68, R68, 0x10, RZ ;  /* 0x0000001044447819 */ /* 0x000fe200000006ff */
[----:B------:R-:W-:Y:S01]  /*a700*/  FADD.FTZ R112, R112, -R69 ;  /* 0x8000004570707221 */ /* 0x000fe20000010000 */
[----:B------:R-:W-:Y:S01]  /*a710*/  F2FP.BF16.F32.PACK_AB R71, R92, R77 ;  /* 0x0000004d5c47723e */ /* 0x000fe200000010ff */
[----:B------:R-:W-:Y:S01]  /*a720*/  FMUL.FTZ R164, R164, UR6 ;  /* 0x00000006a4a47c20 */ /* 0x000fe20008410000 */
[----:B------:R-:W-:Y:S01]  /*a730*/  FSEL R77, R0, RZ, P6 ;  /* 0x000000ff004d7208 */ /* 0x000fe20003000000 */
[----:B------:R-:W-:Y:S01]  /*a740*/  FFMA.FTZ R68, R175, R166, R68 ;  /* 0x000000a6af447223 */ /* 0x000fe20000010044 */
[----:B------:R-:W-:-:S02]  /*a750*/  SHF.L.U32 R69, R52, 0x10, RZ ;  /* 0x0000001034457819 */ /* 0x000fc400000006ff */
[----:B------:R-:W-:Y:S01]  /*a760*/  LOP3.LUT P6, RZ, R152, 0xff0000, RZ, 0xc0, !PT ;  /* 0x00ff000098ff7812 */ /* 0x000fe200078cc0ff */
[----:B------:R-:W-:Y:S01]  /*a770*/  FMUL.FTZ R68, R68, UR6 ;  /* 0x0000000644447c20 */ /* 0x000fe20008410000 */
[----:B------:R-:W-:Y:S01]  /*a780*/  LOP3.LUT P5, RZ, R86, 0xff000000, RZ, 0xc0, !PT ;  /* 0xff00000056ff7812 */ /* 0x000fe200078ac0ff */
[----:B------:R-:W-:Y:S01]  /*a790*/  FFMA.FTZ R69, R175, R112, R69 ;  /* 0x00000070af457223 */ /* 0x000fe20000010045 */
[----:B------:R-:W-:Y:S02]  /*a7a0*/  FSEL R0, R0, RZ, P6 ;  /* 0x000000ff00007208 */ /* 0x000fe40003000000 */
[----:B------:R-:W-:Y:S01]  /*a7b0*/  LOP3.LUT P6, RZ, R152, 0xff000000, RZ, 0xc0, !PT ;  /* 0xff00000098ff7812 */ /* 0x000fe200078cc0ff */
[----:B------:R-:W-:Y:S01]  /*a7c0*/  FMUL.FTZ R69, R69, UR6 ;  /* 0x0000000645457c20 */ /* 0x000fe20008410000 */
[C---:B------:R-:W-:Y:S02]  /*a7d0*/  LOP3.LUT P3, RZ, R86.reuse, 0xff00, RZ, 0xc0, !PT ;  /* 0x0000ff0056ff7812 */ /* 0x040fe4000786c0ff */
[----:B------:R-:W-:-:S02]  /*a7e0*/  LOP3.LUT P4, RZ, R86, 0xff, RZ, 0xc0, !PT ;  /* 0x000000ff56ff7812 */ /* 0x000fc4000788c0ff */
[C---:B------:R-:W-:Y:S02]  /*a7f0*/  FSEL R86, R68.reuse, RZ, P5 ;  /* 0x000000ff44567208 */ /* 0x040fe40002800000 */
[----:B------:R-:W-:Y:S02]  /*a800*/  FSEL R93, R68, RZ, P6 ;  /* 0x000000ff445d7208 */ /* 0x000fe40003000000 */
[C---:B------:R-:W-:Y:S02]  /*a810*/  LOP3.LUT P5, RZ, R152.reuse, 0xff00, RZ, 0xc0, !PT ;  /* 0x0000ff0098ff7812 */ /* 0x040fe400078ac0ff */
[----:B------:R-:W-:Y:S02]  /*a820*/  LOP3.LUT P6, RZ, R152, 0xff, RZ, 0xc0, !PT ;  /* 0x000000ff98ff7812 */ /* 0x000fe400078cc0ff */
[----:B------:R-:W-:Y:S02]  /*a830*/  F2FP.BF16.F32.PACK_AB R70, R89, R76 ;  /* 0x0000004c5946723e */ /* 0x000fe400000010ff */
[----:B------:R-:W-:-:S02]  /*a840*/  F2FP.BF16.F32.PACK_AB R78, R87, R78 ;  /* 0x0000004e574e723e */ /* 0x000fc400000010ff */
[C---:B------:R-:W-:Y:S02]  /*a850*/  FSEL R87, R164.reuse, RZ, P3 ;  /* 0x000000ffa4577208 */ /* 0x040fe40001800000 */
[----:B------:R-:W-:Y:S02]  /*a860*/  FSEL R89, R164, RZ, P5 ;  /* 0x000000ffa4597208 */ /* 0x000fe40002800000 */
[C---:B------:R-:W-:Y:S02]  /*a870*/  FSEL R68, R69.reuse, RZ, P6 ;  /* 0x000000ff45447208 */ /* 0x040fe40003000000 */
[----:B------:R-:W-:Y:S02]  /*a880*/  FSEL R76, R69, RZ, P4 ;  /* 0x000000ff454c7208 */ /* 0x000fe40002000000 */
[----:B------:R-:W-:Y:S02]  /*a890*/  F2FP.BF16.F32.PACK_AB R79, R88, R79 ;  /* 0x0000004f584f723e */ /* 0x000fe400000010ff */
[----:B------:R-:W-:-:S02]  /*a8a0*/  F2FP.BF16.F32.PACK_AB R69, R93, R0 ;  /* 0x000000005d45723e */ /* 0x000fc400000010ff */
[----:B------:R-:W-:Y:S02]  /*a8b0*/  F2FP.BF16.F32.PACK_AB R77, R86, R77 ;  /* 0x0000004d564d723e */ /* 0x000fe400000010ff */
[----:B------:R-:W-:Y:S02]  /*a8c0*/  F2FP.BF16.F32.PACK_AB R68, R89, R68 ;  /* 0x000000445944723e */ /* 0x000fe400000010ff */
[----:B------:R-:W-:Y:S01]  /*a8d0*/  F2FP.BF16.F32.PACK_AB R76, R87, R76 ;  /* 0x0000004c574c723e */ /* 0x000fe200000010ff */
[----:B------:R-:W-:Y:S06]  /*a8e0*/  BRA `(.L_x_602) ;  /* 0x0000001800547947 */ /* 0x000fec0003800000 */
.L_x_600:
        /* <DEDUP_REMOVED lines=80> */
.L_x_603:
        /* <DEDUP_REMOVED lines=75> */
.L_x_599:
        /* <DEDUP_REMOVED lines=11> */
[----:B------:R-:W-:Y:S01]  /*b350*/  FFMA.FTZ R168, R168, R109, R108 ;  /* 0x0000006da8a87223 */ /* 0x000fe2000001006c */
[----:B------:R-:W-:Y:S01]  /*b360*/  SHF.L.U32 R77, R73, 0x10, RZ ;  /* 0x00000010494d7819 */ /* 0x000fe200000006ff */
[----:B------:R-:W-:-:S02]  /*b370*/  IMAD.U32 R73, R54, 0x10000, RZ ;  /* 0x0001000036497824 */ /* 0x000fc400078e00ff */
[----:B------:R-:W-:Y:S01]  /*b380*/  FFMA.FTZ R76, R175, R72, R74 ;  /* 0x00000048af4c7223 */ /* 0x000fe2000001004a */
[----:B------:R-:W-:Y:S01]  /*b390*/  ISETP.GE.U32.AND P3, PT, R86, RZ, PT ;  /* 0x000000ff5600720c */ /* 0x000fe20003f66070 */
[----:B------:R-:W-:Y:S01]  /*b3a0*/  FADD.FTZ R168, R169, -R168 ;  /* 0x800000a8a9a87221 */ /* 0x000fe20000010000 */
[C---:B------:R-:W-:Y:S01]  /*b3b0*/  FFMA.FTZ R101, R175.reuse, R170, R77 ;  /* 0x000000aaaf657223 */ /* 0x040fe2000001004d */
[----:B------:R-:W-:Y:S01]  /*b3c0*/  FFMA.FTZ R162, R175, R162, R73 ;  /* 0x000000a2afa27223 */ /* 0x000fe20000010049 */
[----:B------:R-:W-:Y:S01]  /*b3d0*/  SHF.L.U32 R75, R0, 0x10, RZ ;  /* 0x00000010004b7819 */ /* 0x000fe200000006ff */
[----:B------:R-:W-:Y:S01]  /*b3e0*/  FMUL.FTZ R73, R76, UR6 ;  /* 0x000000064c497c20 */ /* 0x000fe20008410000 */
[----:B------:R-:W-:Y:S01]  /*b3f0*/  FMUL.FTZ R72, R101, UR6 ;  /* 0x0000000665487c20 */ /* 0x000fe20008410000 */
[----:B------:R-:W-:Y:S01]  /*b400*/  LOP3.LUT P4, RZ, R87, 0xff0000, RZ, 0xc0, !PT ;  /* 0x00ff000057ff7812 */ /* 0x000fe2000788c0ff */
[-CC-:B------:R-:W-:Y:S01]  /*b410*/  FFMA.FTZ R0, R111, R109.reuse, R108.reuse ;  /* 0x0000006d6f007223 */ /* 0x180fe2000001006c */
[----:B------:R-:W-:Y:S01]  /*b420*/  ISETP.GE.U32.AND.EX P3, PT, R87, 0x1000000, PT, P3 ;  /* 0x010000005700780c */ /* 0x000fe20003f66130 */
[----:B------:R-:W-:Y:S01]  /*b430*/  FFMA.FTZ R89, R175, R168, R75 ;  /* 0x000000a8af597223 */ /* 0x000fe2000001004b */
[----:B------:R-:W-:Y:S01]  /*b440*/  FSEL R92, R73, RZ, P4 ;  /* 0x000000ff495c7208 */ /* 0x000fe20002000000 */
[-CC-:B------:R-:W-:Y:S01]  /*b450*/  FFMA.FTZ R73, R110, R109.reuse, R108.reuse ;  /* 0x0000006d6e497223 */ /* 0x180fe2000001006c */
[----:B------:R-:W-:Y:S01]  /*b460*/  FSEL R103, R72, RZ, P3 ;  /* 0x000000ff48677208 */ /* 0x000fe20001800000 */
[----:B------:R-:W-:Y:S01]  /*b470*/  FMUL.FTZ R72, R162, UR6 ;  /* 0x00000006a2487c20 */ /* 0x000fe20008410000 */
        /* <DEDUP_REMOVED lines=15> */
[----:B------:R-:W-:Y:S01]  /*b570*/  FADD.FTZ R164, R165, -R164 ;  /* 0x800000a4a5a47221 */ /* 0x000fe20000010000 */
[----:B------:R-:W-:Y:S01]  /*b580*/  SHF.L.U32 R75, R0, 0x10, RZ ;  /* 0x00000010004b7819 */ /* 0x000fe200000006ff */
[C---:B------:R-:W-:Y:S01]  /*b590*/  FFMA.FTZ R0, R175.reuse, R72, R74 ;  /* 0x00000048af007223 */ /* 0x040fe2000001004a */
[C---:B------:R-:W-:Y:S01]  /*b5a0*/  FFMA.FTZ R79, R175.reuse, R166, R77 ;  /* 0x000000a6af4f7223 */ /* 0x040fe2000001004d */
[C---:B------:R-:W-:Y:S01]  /*b5b0*/  FFMA.FTZ R72, R175.reuse, R112, R73 ;  /* 0x00000070af487223 */ /* 0x040fe20000010049 */
[----:B------:R-:W-:Y:S01]  /*b5c0*/  LOP3.LUT P3, RZ, R86, 0xff0000, RZ, 0xc0, !PT ;  /* 0x00ff000056ff7812 */ /* 0x000fe2000786c0ff */
        /* <DEDUP_REMOVED lines=21> */
.L_x_605:
[----:B0-----:R-:W-:Y:S01]  /*b720*/  PRMT R78, R55, 0x7632, R78 ;  /* 0x00007632374e7816 */ /* 0x001fe2000000004e */
[-CC-:B------:R-:W-:Y:S01]  /*b730*/  FFMA.FTZ R0, R111, R109.reuse, R108.reuse ;  /* 0x0000006d6f007223 */ /* 0x180fe2000001006c */
[-CC-:B------:R-:W-:Y:S01]  /*b740*/  FFMA.FTZ R170, R170, R109.reuse, R108.reuse ;  /* 0x0000006daaaa7223 */ /* 0x180fe2000001006c */
[-C--:B------:R-:W-:Y:S01]  /*b750*/  FFMA.FTZ R77, R114, R109.reuse, R108 ;  /* 0x0000006d724d7223 */ /* 0x080fe2000001006c */
[----:B------:R-:W-:Y:S01]  /*b760*/  SHF.L.U32 R89, R55, 0x10, RZ ;  /* 0x0000001037597819 */ /* 0x000fe200000006ff */
[----:B------:R-:W-:Y:S01]  /*b770*/  FADD.FTZ R76, R113, -R0 ;  /* 0x80000000714c7221 */ /* 0x000fe20000010000 */
[----:B------:R-:W-:Y:S01]  /*b780*/  FADD.FTZ R170, R171, -R170 ;  /* 0x800000aaabaa7221 */ /* 0x000fe20000010000 */
[----:B------:R-:W-:Y:S02]  /*b790*/  IMAD.U32 R78, R78, 0x10000, RZ ;  /* 0x000100004e4e7824 */ /* 0x000fe400078e00ff */
[-CC-:B------:R-:W-:Y:S01]  /*b7a0*/  FFMA.FTZ R0, R115, R109.reuse, R108.reuse ;  /* 0x0000006d73007223 */ /* 0x180fe2000001006c */
[----:B------:R-:W-:Y:S01]  /*b7b0*/  FADD.FTZ R162, R162, -R77 ;  /* 0x8000004da2a27221 */ /* 0x000fe20000010000 */
[-C--:B------:R-:W-:Y:S01]  /*b7c0*/  FFMA.FTZ R77, R110, R109.reuse, R108 ;  /* 0x0000006d6e4d7223 */ /* 0x080fe2000001006c */
[----:B------:R-:W-:Y:S01]  /*b7d0*/  FFMA.FTZ R170, R175, R170, R78 ;  /* 0x000000aaafaa7223 */ /* 0x000fe2000001004e */
[----:B------:R-:W-:Y:S01]  /*b7e0*/  FADD.FTZ R0, R163, -R0 ;  /* 0x80000000a3007221 */ /* 0x000fe20000010000 */
[----:B------:R-:W-:Y:S01]  /*b7f0*/  PRMT R78, R54, 0x7632, R78 ;  /* 0x00007632364e7816 */ /* 0x000fe2000000004e */
[-C--:B------:R-:W-:Y:S01]  /*b800*/  FFMA.FTZ R168, R168, R109.reuse, R108 ;  /* 0x0000006da8a87223 */ /* 0x080fe2000001006c */
[----:B------:R-:W-:Y:S01]  /*b810*/  SHF.L.U32 R79, R54, 0x10, RZ ;  /* 0x00000010364f7819 */ /* 0x000fe200000006ff */
[----:B------:R-:W-:Y:S01]  /*b820*/  FADD.FTZ R112, R112, -R77 ;  /* 0x8000004d70707221 */ /* 0x000fe20000010000 */
[----:B------:R-:W-:Y:S01]  /*b830*/  FFMA.FTZ R88, R175, R0, R89 ;  /* 0x00000000af587223 */ /* 0x000fe20000010059 */
[----:B------:R-:W-:Y:S01]  /*b840*/  FADD.FTZ R168, R169, -R168 ;  /* 0x800000a8a9a87221 */ /* 0x000fe20000010000 */
[----:B------:R-:W-:Y:S01]  /*b850*/  PRMT R77, R53, 0x7632, R77 ;  /* 0x00007632354d7816 */ /* 0x000fe2000000004d */
[----:B------:R-:W-:Y:S01]  /*b860*/  IMAD.U32 R78, R78, 0x10000, RZ ;  /* 0x000100004e4e7824 */ /* 0x000fe200078e00ff */
[----:B------:R-:W-:Y:S01]  /*b870*/  PRMT R0, R52, 0x7632, R0 ;  /* 0x0000763234007816 */ /* 0x000fe20000000000 */
[-CC-:B------:R-:W-:Y:S01]  /*b880*/  FFMA.FTZ R164, R164, R109.reuse, R108.reuse ;  /* 0x0000006da4a47223 */ /* 0x180fe2000001006c */
[----:B------:R-:W-:Y:S01]  /*b890*/  FFMA.FTZ R166, R166, R109, R108 ;  /* 0x0000006da6a67223 */ /* 0x000fe2000001006c */
[----:B------:R-:W-:Y:S01]  /*b8a0*/  FFMA.FTZ R162, R175, R162, R79 ;  /* 0x000000a2afa27223 */ /* 0x000fe2000001004f */
[----:B------:R-:W-:Y:S01]  /*b8b0*/  SHF.L.U32 R89, R53, 0x10, RZ ;  /* 0x0000001035597819 */ /* 0x000fe200000006ff */
[----:B------:R-:W-:Y:S01]  /*b8c0*/  FFMA.FTZ R168, R175, R168, R78 ;  /* 0x000000a8afa87223 */ /* 0x000fe2000001004e */
[----:B------:R-:W-:Y:S01]  /*b8d0*/  SHF.L.U32 R93, R77, 0x10, RZ ;  /* 0x000000104d5d7819 */ /* 0x000fe200000006ff */
[----:B------:R-:W-:Y:S01]  /*b8e0*/  FADD.FTZ R164, R165, -R164 ;  /* 0x800000a4a5a47221 */ /* 0x000fe20000010000 */
[----:B------:R-:W-:Y:S01]  /*b8f0*/  SHF.L.U32 R79, R0, 0x10, RZ ;  /* 0x00000010004f7819 */ /* 0x000fe200000006ff */
[----:B------:R-:W-:Y:S01]  /*b900*/  FADD.FTZ R166, R167, -R166 ;  /* 0x800000a6a7a67221 */ /* 0x000fe20000010000 */
[----:B------:R-:W-:Y:S01]  /*b910*/  ISETP.GE.U32.AND P3, PT, R86, RZ, PT ;  /* 0x000000ff5600720c */ /* 0x000fe20003f66070 */
[----:B------:R-:W-:-:S02]  /*b920*/  IMAD.U32 R77, R52, 0x10000, RZ ;  /* 0x00010000344d7824 */ /* 0x000fc400078e00ff */
        /* <DEDUP_REMOVED lines=33> */
.L_x_604:
        /* <DEDUP_REMOVED lines=59> */
.L_x_606:
        /* <DEDUP_REMOVED lines=53> */
.L_x_602:
        /* <DEDUP_REMOVED lines=11> */
[-C--:B------:R-:W-:Y:S01]  /*c2f0*/  FFMA.FTZ R94, R94, R109.reuse, R108 ;  /* 0x0000006d5e5e7223 */ /* 0x080fe2000001006c */
[C---:B0-----:R-:W-:Y:S01]  /*c300*/  PRMT R68, R51.reuse, 0x7632, R68 ;  /* 0x0000763233447816 */ /* 0x041fe20000000044 */
[-C--:B------:R-:W-:Y:S01]  /*c310*/  FFMA.FTZ R106, R106, R109.reuse, R108 ;  /* 0x0000006d6a6a7223 */ /* 0x080fe2000001006c */
[----:B------:R-:W-:Y:S01]  /*c320*/  SHF.L.U32 R70, R51, 0x10, RZ ;  /* 0x0000001033467819 */ /* 0x000fe200000006ff */
[----:B------:R-:W-:Y:S01]  /*c330*/  FADD.FTZ R94, R95, -R94 ;  /* 0x8000005e5f5e7221 */ /* 0x000fe20000010000 */
[-C--:B------:R-:W-:Y:S01]  /*c340*/  FFMA.FTZ R90, R90, R109.reuse, R108 ;  /* 0x0000006d5a5a7223 */ /* 0x080fe2000001006c */
[----:B------:R-:W-:Y:S01]  /*c350*/  FADD.FTZ R106, R107, -R106 ;  /* 0x8000006a6b6a7221 */ /* 0x000fe20000010000 */
[----:B------:R-:W-:Y:S02]  /*c360*/  IMAD.U32 R71, R68, 0x10000, RZ ;  /* 0x0001000044477824 */ /* 0x000fe400078e00ff */
[----:B------:R-:W-:Y:S01]  /*c370*/  FFMA.FTZ R75, R175, R94, R70 ;  /* 0x0000005eaf4b7223 */ /* 0x000fe20000010046 */
[----:B------:R-:W-:Y:S01]  /*c380*/  SHF.L.U32 R69, R50, 0x10, RZ ;  /* 0x0000001032457819 */ /* 0x000fe200000006ff */
[----:B------:R-:W-:Y:S01]  /*c390*/  FADD.FTZ R90, R91, -R90 ;  /* 0x8000005a5b5a7221 */ /* 0x000fe20000010000 */
[----:B------:R-:W-:Y:S01]  /*c3a0*/  FFMA.FTZ R106, R175, R106, R71 ;  /* 0x0000006aaf6a7223 */ /* 0x000fe20000010047 */
[----:B------:R-:W-:Y:S01]  /*c3b0*/  ISETP.GE.U32.AND P1, PT, R82, RZ, PT ;  /* 0x000000ff5200720c */ /* 0x000fe20003f26070 */
[----:B------:R-:W-:Y:S01]  /*c3c0*/  FMUL.FTZ R68, R75, UR6 ;  /* 0x000000064b447c20 */ /* 0x000fe20008410000 */
[----:B------:R-:W-:Y:S01]  /*c3d0*/  ISETP.GE.U32.AND P3, PT, R154, RZ, PT ;  /* 0x000000ff9a00720c */ /* 0x000fe20003f66070 */
[----:B------:R-:W-:Y:S01]  /*c3e0*/  FFMA.FTZ R74, R175, R90, R69 ;  /* 0x0000005aaf4a7223 */ /* 0x000fe20000010045 */
[----:B------:R-:W-:Y:S01]  /*c3f0*/  LOP3.LUT P6, RZ, R83, 0xff0000, RZ, 0xc0, !PT ;  /* 0x00ff000053ff7812 */ /* 0x000fe200078cc0ff */
[-CC-:B------:R-:W-:Y:S01]  /*c400*/  FFMA.FTZ R96, R96, R109.reuse, R108.reuse ;  /* 0x0000006d60607223 */ /* 0x180fe2000001006c */
[----:B------:R-:W-:Y:S01]  /*c410*/  LOP3.LUT P4, RZ, R155, 0xff0000, RZ, 0xc0, !PT ;  /* 0x00ff00009bff7812 */ /* 0x000fe2000788c0ff */
[-CC-:B------:R-:W-:Y:S01]  /*c420*/  FFMA.FTZ R0, R81, R109.reuse, R108.reuse ;  /* 0x0000006d51007223 */ /* 0x180fe2000001006c */
[-CC-:B------:R-:W-:Y:S01]  /*c430*/  FFMA.FTZ R98, R98, R109.reuse, R108.reuse ;  /* 0x0000006d62627223 */ /* 0x180fe2000001006c */
[-CC-:B------:R-:W-:Y:S01]  /*c440*/  FFMA.FTZ R104, R104, R109.reuse, R108.reuse ;  /* 0x0000006d68687223 */ /* 0x180fe2000001006c */
[----:B------:R-:W-:Y:S01]  /*c450*/  FMUL.FTZ R69, R106, UR6 ;  /* 0x000000066a457c20 */ /* 0x000fe20008410000 */
[----:B------:R-:W-:Y:S01]  /*c460*/  FFMA.FTZ R109, R80, R109, R108 ;  /* 0x0000006d506d7223 */ /* 0x000fe2000001006c */
[----:B------:R-:W-:Y:S01]  /*c470*/  ISETP.GE.U32.AND.EX P1, PT, R83, 0x1000000, PT, P1 ;  /* 0x010000005300780c */ /* 0x000fe20003f26110 */
[----:B------:R-:W-:Y:S01]  /*c480*/  FADD.FTZ R104, R105, -R104 ;  /* 0x8000006869687221 */ /* 0x000fe20000010000 */
[----:B------:R-:W-:Y:S01]  /*c490*/  ISETP.GE.U32.AND.EX P3, PT, R155, 0x1000000, PT, P3 ;  /* 0x010000009b00780c */ /* 0x000fe20003f66130 */
[----:B------:R-:W-:Y:S01]  /*c4a0*/  FADD.FTZ R98, R99, -R98 ;  /* 0x8000006263627221 */ /* 0x000fe20000010000 */
[C---:B------:R-:W-:Y:S01]  /*c4b0*/  FSEL R80, R68.reuse, RZ, P6 ;  /* 0x000000ff44507208 */ /* 0x040fe20003000000 */
[----:B------:R-:W-:Y:S01]  /*c4c0*/  IMAD.U32 R70, R49, 0x10000, RZ ;  /* 0x0001000031467824 */ /* 0x000fe200078e00ff */
[----:B------:R-:W-:Y:S01]  /*c4d0*/  FSEL R86, R68, RZ, P4 ;  /* 0x000000ff44567208 */ /* 0x000fe20002000000 */
[----:B------:R-:W-:Y:S01]  /*c4e0*/  FMUL.FTZ R68, R74, UR6 ;  /* 0x000000064a447c20 */ /* 0x000fe20008410000 */
[----:B------:R-:W-:Y:S01]  /*c4f0*/  LOP3.LUT P5, RZ, R83, 0xff, RZ, 0xc0, !PT ;  /* 0x000000ff53ff7812 */ /* 0x000fe200078ac0ff */
[----:B------:R-:W-:Y:S01]  /*c500*/  FADD.FTZ R96, R97, -R96 ;  /* 0x8000006061607221 */ /* 0x000fe20000010000 */
[----:B------:R-:W-:Y:S01]  /*c510*/  LOP3.LUT P6, RZ, R155, 0xff, RZ, 0xc0, !PT ;  /* 0x000000ff9bff7812 */ /* 0x000fe200078cc0ff */
[----:B------:R-:W-:Y:S01]  /*c520*/  FADD.FTZ R84, R84, -R109 ;  /* 0x8000006d54547221 */ /* 0x000fe20000010000 */
[----:B------:R-:W-:-:S02]  /*c530*/  LOP3.LUT P4, RZ, R83, 0xff00, RZ, 0xc0, !PT ;  /* 0x0000ff0053ff7812 */ /* 0x000fc4000788c0ff */
[C---:B------:R-:W-:Y:S02]  /*c540*/  FSEL R83, R69.reuse, RZ, P1 ;  /* 0x000000ff45537208 */ /* 0x040fe40000800000 */
[----:B------:R-:W-:Y:S02]  /*c550*/  FSEL R87, R69, RZ, P3 ;  /* 0x000000ff45577208 */ /* 0x000fe40001800000 */
[----:B------:R-:W-:Y:S02]  /*c560*/  PRMT R69, R50, 0x7632, R69 ;  /* 0x0000763232457816 */ /* 0x000fe40000000045 */
[C---:B------:R-:W-:Y:S02]  /*c570*/  FSEL R78, R68.reuse, RZ, P5 ;  /* 0x000000ff444e7208 */ /* 0x040fe40002800000 */
[----:B------:R-:W-:Y:S01]  /*c580*/  FSEL R76, R68, RZ, P6 ;  /* 0x000000ff444c7208 */ /* 0x000fe20003000000 */
[----:B------:R-:W-:Y:S01]  /*c590*/  FADD.FTZ R68, R85, -R0 ;  /* 0x8000000055447221 */ /* 0x000fe20000010000 */
[----:B------:R-:W-:-:S02]  /*c5a0*/  SHF.L.U32 R0, R69, 0x10, RZ ;  /* 0x0000001045007819 */ /* 0x000fc400000006ff */
[----:B------:R-:W-:Y:S01]  /*c5b0*/  PRMT R69, R49, 0x7632, R69 ;  /* 0x0000763231457816 */ /* 0x000fe20000000045 */
[C---:B------:R-:W-:Y:S01]  /*c5c0*/  FFMA.FTZ R68, R175.reuse, R68, R70 ;  /* 0x00000044af447223 */ /* 0x040fe20000010046 */
[----:B------:R-:W-:Y:S01]  /*c5d0*/  LOP3.LUT P1, RZ, R82, 0xff0000, RZ, 0xc0, !PT ;  /* 0x00ff000052ff7812 */ /* 0x000fe2000782c0ff */
[--C-:B------:R-:W-:Y:S01]  /*c5e0*/  FFMA.FTZ R77, R175, R104, R0.reuse ;  /* 0x00000068af4d7223 */ /* 0x100fe20000010000 */
[----:B------:R-:W-:Y:S02]  /*c5f0*/  SHF.L.U32 R73, R69, 0x10, RZ ;  /* 0x0000001045497819 */ /* 0x000fe400000006ff */
[C---:B------:R-:W-:Y:S01]  /*c600*/  PRMT R0, R48.reuse, 0x7632, R0 ;  /* 0x0000763230007816 */ /* 0x040fe20000000000 */
[----:B------:R-:W-:Y:S01]  /*c610*/  FMUL.FTZ R79, R77, UR6 ;  /* 0x000000064d4f7c20 */ /* 0x000fe20008410000 */
[----:B------:R-:W-:Y:S01]  /*c620*/  SHF.L.U32 R69, R48, 0x10, RZ ;  /* 0x0000001030457819 */ /* 0x000fe200000006ff */
[----:B------:R-:W-:Y:S01]  /*c630*/  FFMA.FTZ R81, R175, R98, R73 ;  /* 0x00000062af517223 */ /* 0x000fe20000010049 */
[----:B------:R-:W-:Y:S01]  /*c640*/  F2FP.BF16.F32.PACK_AB R74, R77, R74 ;  /* 0x0000004a4d4a723e */ /* 0x000fe200000010ff */
[----:B------:R-:W-:Y:S01]  /*c650*/  IMAD.U32 R71, R0, 0x10000, RZ ;  /* 0x0001000000477824 */ /* 0x000fe200078e00ff */
[----:B------:R-:W-:Y:S01]  /*c660*/  FSEL R73, R79, RZ, P4 ;  /* 0x000000ff4f497208 */ /* 0x000fe20002000000 */
[----:B------:R-:W-:Y:S01]  /*c670*/  FMUL.FTZ R0, R68, UR6 ;  /* 0x0000000644007c20 */ /* 0x000fe20008410000 */
[----:B------:R-:W-:Y:S01]  /*c680*/  LOP3.LUT P4, RZ, R155, 0xff00, RZ, 0xc0, !PT ;  /* 0x0000ff009bff7812 */ /* 0x000fe2000788c0ff */
[----:B------:R-:W-:Y:S01]  /*c690*/  FFMA.FTZ R69, R175, R84, R69 ;  /* 0x00000054af457223 */ /* 0x000fe20000010045 */
[----:B------:R-:W-:Y:S01]  /*c6a0*/  F2FP.BF16.F32.PACK_AB R78, R73, R78 ;  /* 0x0000004e494e723e */ /* 0x000fe200000010ff */
[----:B------:R-:W-:Y:S01]  /*c6b0*/  FFMA.FTZ R72, R175, R96, R71 ;  /* 0x00000060af487223 */ /* 0x000fe20000010047 */
[----:B------:R-:W-:-:S02]  /*c6c0*/  FSEL R77, R79, RZ, P4 ;  /* 0x000000ff4f4d7208 */ /* 0x000fc40002000000 */
[----:B------:R-:W-:Y:S02]  /*c6d0*/  LOP3.LUT P4, RZ, R154, 0xff0000, RZ, 0xc0, !PT ;  /* 0x00ff00009aff7812 */ /* 0x000fe4000788c0ff */
[C---:B------:R-:W-:Y:S01]  /*c6e0*/  F2FP.BF16.F32.PACK_AB R73, R81.reuse, R68 ;  /* 0x000000445149723e */ /* 0x040fe200000010ff */
[----:B------:R-:W-:Y:S01]  /*c6f0*/  FMUL.FTZ R81, R81, UR6 ;  /* 0x0000000651517c20 */ /* 0x000fe20008410000 */
[----:B------:R-:W-:Y:S02]  /*c700*/  LOP3.LUT P3, RZ, R82, 0xff000000, RZ, 0xc0, !PT ;  /* 0xff00000052ff7812 */ /* 0x000fe4000786c0ff */
[----:B------:R-:W-:Y:S02]  /*c710*/  F2FP.BF16.F32.PACK_AB R79, R83, R80 ;  /* 0x00000050534f723e */ /* 0x000fe400000010ff */
[----:B------:R-:W-:Y:S02]  /*c720*/  F2FP.BF16.F32.PACK_AB R70, R77, R76 ;  /* 0x0000004c4d46723e */ /* 0x000fe400000010ff */
[----:B------:R-:W-:-:S02]  /*c730*/  FSEL R77, R0, RZ, P1 ;  /* 0x000000ff004d7208 */ /* 0x000fc40000800000 */
[----:B------:R-:W-:Y:S01]  /*c740*/  FSEL R80, R0, RZ, P4 ;  /* 0x000000ff00507208 */ /* 0x000fe20002000000 */
[----:B------:R-:W-:Y:S01]  /*c750*/  FMUL.FTZ R0, R72, UR6 ;  /* 0x0000000648007c20 */ /* 0x000fe20008410000 */
[C---:B------:R-:W-:Y:S02]  /*c760*/  LOP3.LUT P5, RZ, R82.reuse, 0xff00, RZ, 0xc0, !PT ;  /* 0x0000ff0052ff7812 */ /* 0x040fe400078ac0ff */
[----:B------:R-:W-:Y:S02]  /*c770*/  LOP3.LUT P6, RZ, R82, 0xff, RZ, 0xc0, !PT ;  /* 0x000000ff52ff7812 */ /* 0x000fe400078cc0ff */
[----:B------:R-:W-:Y:S01]  /*c780*/  F2FP.BF16.F32.PACK_AB R72, R72, R69 ;  /* 0x000000454848723e */ /* 0x000fe200000010ff */
[----:B------:R-:W-:Y:S01]  /*c790*/  FMUL.FTZ R69, R69, UR6 ;  /* 0x0000000645457c20 */ /* 0x000fe20008410000 */
[----:B------:R-:W-:Y:S02]  /*c7a0*/  LOP3.LUT P1, RZ, R154, 0xff000000, RZ, 0xc0, !PT ;  /* 0xff0000009aff7812 */ /* 0x000fe4000782c0ff */
[----:B------:R-:W-:-:S02]  /*c7b0*/  FSEL R82, R81, RZ, P3 ;  /* 0x000000ff51527208 */ /* 0x000fc40001800000 */
[C---:B------:R-:W-:Y:S02]  /*c7c0*/  LOP3.LUT P4, RZ, R154.reuse, 0xff00, RZ, 0xc0, !PT ;  /* 0x0000ff009aff7812 */ /* 0x040fe4000788c0ff */
[----:B------:R-:W-:Y:S02]  /*c7d0*/  LOP3.LUT P3, RZ, R154, 0xff, RZ, 0xc0, !PT ;  /* 0x000000ff9aff7812 */ /* 0x000fe4000786c0ff */
[----:B------:R-:W-:Y:S02]  /*c7e0*/  FSEL R85, R81, RZ, P1 ;  /* 0x000000ff51557208 */ /* 0x000fe40000800000 */
[C---:B------:R-:W-:Y:S02]  /*c7f0*/  FSEL R81, R0.reuse, RZ, P5 ;  /* 0x000000ff00517208 */ /* 0x040fe40002800000 */
        /* <DEDUP_REMOVED lines=10> */
.L_x_609:
[-C--:B------:R-:W-:Y:S01]  /*c8a0*/  FFMA.FTZ R94, R94, R109.reuse, R108 ;  /* 0x0000006d5e5e7223 */ /* 0x080fe2000001006c */
[C---:B0-----:R-:W-:Y:S01]  /*c8b0*/  PRMT R68, R51.reuse, 0x7632, R68 ;  /* 0x0000763233447816 */ /* 0x041fe20000000044 */
[-C--:B------:R-:W-:Y:S01]  /*c8c0*/  FFMA.FTZ R106, R106, R109.reuse, R108 ;  /* 0x0000006d6a6a7223 */ /* 0x080fe2000001006c */
[----:B------:R-:W-:Y:S01]  /*c8d0*/  SHF.L.U32 R71, R51, 0x10, RZ ;  /* 0x0000001033477819 */ /* 0x000fe200000006ff */
[----:B------:R-:W-:Y:S01]  /*c8e0*/  FADD.FTZ R94, R95, -R94 ;  /* 0x8000005e5f5e7221 */ /* 0x000fe20000010000 */
[----:B------:R-:W-:Y:S01]  /*c8f0*/  SHF.L.U32 R68, R68, 0x10, RZ ;  /* 0x0000001044447819 */ /* 0x000fe200000006ff */
[----:B------:R-:W-:Y:S01]  /*c900*/  FADD.FTZ R106, R107, -R106 ;  /* 0x8000006a6b6a7221 */ /* 0x000fe20000010000 */
[----:B------:R-:W-:Y:S01]  /*c910*/  ISETP.GE.U32.AND P1, PT, R82, RZ, PT ;  /* 0x000000ff5200720c */ /* 0x000fe20003f26070 */
[C---:B------:R-:W-:Y:S01]  /*c920*/  FFMA.FTZ R71, R175.reuse, R94, R71 ;  /* 0x0000005eaf477223 */ /* 0x040fe20000010047 */
[-C--:B------:R-:W-:Y:S01]  /*c930*/  FFMA.FTZ R90, R90, R109.reuse, R108 ;  /* 0x0000006d5a5a7223 */ /* 0x080fe2000001006c */
[----:B------:R-:W-:Y:S01]  /*c940*/  FFMA.FTZ R68, R175, R106, R68 ;  /* 0x0000006aaf447223 */ /* 0x000fe20000010044 */
[----:B------:R-:W-:Y:S01]  /*c950*/  ISETP.GE.U32.AND.EX P5, PT, R83, 0x1000000, PT, P1 ;  /* 0x010000005300780c */ /* 0x000fe20003fa6110 */
[----:B------:R-:W-:Y:S01]  /*c960*/  FMUL.FTZ R71, R71, UR6 ;  /* 0x0000000647477c20 */ /* 0x000fe20008410000 */
[----:B------:R-:W-:Y:S01]  /*c970*/  ISETP.GE.U32.AND P1, PT, R154, RZ, PT ;  /* 0x000000ff9a00720c */ /* 0x000fe20003f26070 */
[----:B------:R-:W-:Y:S01]  /*c980*/  FMUL.FTZ R68, R68, UR6 ;  /* 0x0000000644447c20 */ /* 0x000fe20008410000 */
[----:B------:R-:W-:Y:S01]  /*c990*/  LOP3.LUT P3, RZ, R83, 0xff0000, RZ, 0xc0, !PT ;  /* 0x00ff000053ff7812 */ /* 0x000fe2000786c0ff */
[----:B------:R-:W-:Y:S01]  /*c9a0*/  FADD.FTZ R90, R91, -R90 ;  /* 0x8000005a5b5a7221 */ /* 0x000fe20000010000 */
[----:B------:R-:W-:Y:S01]  /*c9b0*/  ISETP.GE.U32.AND.EX P1, PT, R155, 0x1000000, PT, P1 ;  /* 0x010000009b00780c */ /* 0x000fe20003f26110 */
[----:B------:R-:W-:Y:S01]  /*c9c0*/  IMAD.U32 R69, R50, 0x10000, RZ ;  /* 0x0001000032457824 */ /* 0x000fe200078e00ff */
[----:B------:R-:W-:Y:S01]  /*c9d0*/  FSEL R79, R71, RZ, P3 ;  /* 0x000000ff474f7208 */ /* 0x000fe20001800000 */
[-C--:B------:R-:W-:Y:S01]  /*c9e0*/  FFMA.FTZ R104, R104, R109.reuse, R108 ;  /* 0x0000006d68687223 */ /* 0x080fe2000001006c */
[----:B------:R-:W-:Y:S01]  /*c9f0*/  LOP3.LUT P4, RZ, R83, 0xff, RZ, 0xc0, !PT ;  /* 0x000000ff53ff7812 */ /* 0x000fe2000788c0ff */
[----:B------:R-:W-:Y:S01]  /*ca00*/  FFMA.FTZ R69, R175, R90, R69 ;  /* 0x0000005aaf457223 */ /* 0x000fe20000010045 */
[----:B------:R-:W-:Y:S01]  /*ca10*/  LOP3.LUT P3, RZ, R83, 0xff00, RZ, 0xc0, !PT ;  /* 0x0000ff0053ff7812 */ /* 0x000fe2000786c0ff */
[----:B------:R-:W-:Y:S01]  /*ca20*/  FADD.FTZ R104, R105, -R104 ;  /* 0x8000006869687221 */ /* 0x000fe20000010000 */
[C---:B------:R-:W-:Y:S01]  /*ca30*/  FSEL R86, R68.reuse, RZ, P5 ;  /* 0x000000ff44567208 */ /* 0x040fe20002800000 */
[----:B------:R-:W-:Y:S01]  /*ca40*/  FMUL.FTZ R69, R69, UR6 ;  /* 0x0000000645457c20 */ /* 0x000fe20008410000 */
[----:B------:R-:W-:Y:S01]  /*ca50*/  FSEL R83, R68, RZ, P1 ;  /* 0x000000ff44537208 */ /* 0x000fe20000800000 */
[-C--:B------:R-:W-:Y:S01]  /*ca60*/  FFMA.FTZ R0, R81, R109.reuse, R108 ;  /* 0x0000006d51007223 */ /* 0x080fe2000001006c */
[----:B------:R-:W-:Y:S01]  /*ca70*/  PRMT R68, R50, 0x7632, R68 ;  /* 0x0000763232447816 */ /* 0x000fe20000000044 */
[-CC-:B------:R-:W-:Y:S01]  /*ca80*/  FFMA.FTZ R98, R98, R109.reuse, R108.reuse ;  /* 0x0000006d62627223 */ /* 0x180fe2000001006c */
[----:B------:R-:W-:Y:S01]  /*ca90*/  LOP3.LUT P5, RZ, R155, 0xff, RZ, 0xc0, !PT ;  /* 0x000000ff9bff7812 */ /* 0x000fe200078ac0ff */
[-C--:B------:R-:W-:Y:S01]  /*caa0*/  FFMA.FTZ R96, R96, R109.reuse, R108 ;  /* 0x0000006d60607223 */ /* 0x080fe2000001006c */
[----:B------:R-:W-:Y:S01]  /*cab0*/  SHF.L.U32 R70, R68, 0x10, RZ ;  /* 0x0000001044467819 */ /* 0x000fe200000006ff */
[----:B------:R-:W-:Y:S01]  /*cac0*/  FADD.FTZ R68, R85, -R0 ;  /* 0x8000000055447221 */ /* 0x000fe20000010000 */
[----:B------:R-:W-:Y:S01]  /*cad0*/  FSEL R78, R69, RZ, P4 ;  /* 0x000000ff454e7208 */ /* 0x000fe20002000000 */
[----:B------:R-:W-:Y:S01]  /*cae0*/  FADD.FTZ R98, R99, -R98 ;  /* 0x8000006263627221 */ /* 0x000fe20000010000 */
[----:B------:R-:W-:Y:S01]  /*caf0*/  FSEL R76, R69, RZ, P5 ;  /* 0x000000ff454c7208 */ /* 0x000fe20002800000 */
[----:B------:R-:W-:Y:S01]  /*cb00*/  FFMA.FTZ R104, R175, R104, R70 ;  /* 0x00000068af687223 */ /* 0x000fe20000010046 */
[C---:B------:R-:W-:Y:S01]  /*cb10*/  SHF.L.U32 R70, R49.reuse, 0x10, RZ ;  /* 0x0000001031467819 */ /* 0x040fe200000006ff */
[----:B------:R-:W-:Y:S01]  /*cb20*/  FFMA.FTZ R109, R80, R109, R108 ;  /* 0x0000006d506d7223 */ /* 0x000fe2000001006c */
[----:B------:R-:W-:Y:S01]  /*cb30*/  PRMT R69, R49, 0x7632, R69 ;  /* 0x0000763231457816 */ /* 0x000fe20000000045 */
[----:B------:R-:W-:Y:S01]  /*cb40*/  FMUL.FTZ R104, R104, UR6 ;  /* 0x0000000668687c20 */ /* 0x000fe20008410000 */
[----:B------:R-:W-:Y:S01]  /*cb50*/  LOP3.LUT P6, RZ, R155, 0xff0000, RZ, 0xc0, !PT ;  /* 0x00ff00009bff7812 */ /* 0x000fe200078cc0ff */
[----:B------:R-:W-:Y:S01]  /*cb60*/  FFMA.FTZ R68, R175, R68, R70 ;  /* 0x00000044af447223 */ /* 0x000fe20000010046 */
[----:B------:R-:W-:Y:S01]  /*cb70*/  PRMT R0, R48, 0x7632, R0 ;  /* 0x0000763230007816 */ /* 0x000fe20000000000 */
[----:B------:R-:W-:Y:S01]  /*cb80*/  IMAD.U32 R70, R69, 0x10000, RZ ;  /* 0x0001000045467824 */ /* 0x000fe200078e00ff */
[----:B------:R-:W-:Y:S01]  /*cb90*/  FSEL R80, R71, RZ, P6 ;  /* 0x000000ff47507208 */ /* 0x000fe20003000000 */
[----:B------:R-:W-:Y:S01]  /*cba0*/  FADD.FTZ R96, R97, -R96 ;  /* 0x8000006061607221 */ /* 0x000fe20000010000 */
[----:B------:R-:W-:Y:S01]  /*cbb0*/  FSEL R77, R104, RZ, P3 ;  /* 0x000000ff684d7208 */ /* 0x000fe20001800000 */
[----:B------:R-:W-:Y:S01]  /*cbc0*/  FFMA.FTZ R98, R175, R98, R70 ;  /* 0x00000062af627223 */ /* 0x000fe20000010046 */
[----:B------:R-:W-:Y:S01]  /*cbd0*/  SHF.L.U32 R69, R48, 0x10, RZ ;  /* 0x0000001030457819 */ /* 0x000fe200000006ff */
[----:B------:R-:W-:Y:S01]  /*cbe0*/  FADD.FTZ R84, R84, -R109 ;  /* 0x8000006d54547221 */ /* 0x000fe20000010000 */
[----:B------:R-:W-:Y:S01]  /*cbf0*/  SHF.L.U32 R71, R0, 0x10, RZ ;  /* 0x0000001000477819 */ /* 0x000fe200000006ff */
[----:B------:R-:W-:Y:S01]  /*cc00*/  FMUL.FTZ R68, R68, UR6 ;  /* 0x0000000644447c20 */ /* 0x000fe20008410000 */
[----:B------:R-:W-:Y:S01]  /*cc10*/  LOP3.LUT P3, RZ, R155, 0xff00, RZ, 0xc0, !PT ;  /* 0x0000ff009bff7812 */ /* 0x000fe2000786c0ff */
[----:B------:R-:W-:Y:S01]  /*cc20*/  FMUL.FTZ R98, R98, UR6 ;  /* 0x0000000662627c20 */ /* 0x000fe20008410000 */
[----:B------:R-:W-:Y:S01]  /*cc30*/  LOP3.LUT P6, RZ, R82, 0xff0000, RZ, 0xc0, !PT ;  /* 0x00ff000052ff7812 */ /* 0x000fe200078cc0ff */
[C---:B------:R-:W-:Y:S01]  /*cc40*/  FFMA.FTZ R69, R175.reuse, R84, R69 ;  /* 0x00000054af457223 */ /* 0x040fe20000010045 */
[----:B------:R-:W-:Y:S01]  /*cc50*/  FSEL R81, R104, RZ, P3 ;  /* 0x000000ff68517208 */ /* 0x000fe20001800000 */
[----:B------:R-:W-:Y:S01]  /*cc60*/  FFMA.FTZ R96, R175, R96, R71 ;  /* 0x00000060af607223 */ /* 0x000fe20000010047 */
[----:B------:R-:W-:Y:S01]  /*cc70*/  LOP3.LUT P1, RZ, R82, 0xff000000, RZ, 0xc0, !PT ;  /* 0xff00000052ff7812 */ /* 0x000fe2000782c0ff */
[----:B------:R-:W-:Y:S01]  /*cc80*/  FMUL.FTZ R69, R69, UR6 ;  /* 0x0000000645457c20 */ /* 0x000fe20008410000 */
[----:B------:R-:W-:Y:S01]  /*cc90*/  LOP3.LUT P3, RZ, R154, 0xff0000, RZ, 0xc0, !PT ;  /* 0x00ff00009aff7812 */ /* 0x000fe2000786c0ff */
[----:B------:R-:W-:Y:S01]  /*cca0*/  FMUL.FTZ R96, R96, UR6 ;  /* 0x0000000660607c20 */ /* 0x000fe20008410000 */
[----:B------:R-:W-:-:S02]  /*ccb0*/  F2FP.BF16.F32.PACK_AB R71, R83, R80 ;  /* 0x000000505347723e */ /* 0x000fc400000010ff */
[----:B------:R-:W-:Y:S02]  /*ccc0*/  F2FP.BF16.F32.PACK_AB R78, R77, R78 ;  /* 0x0000004e4d4e723e */ /* 0x000fe400000010ff */
[C---:B------:R-:W-:Y:S02]  /*ccd0*/  FSEL R77, R68.reuse, RZ, P6 ;  /* 0x000000ff444d7208 */ /* 0x040fe40003000000 */
[----:B------:R-:W-:Y:S02]  /*cce0*/  FSEL R0, R68, RZ, P3 ;  /* 0x000000ff44007208 */ /* 0x000fe40001800000 */
[----:B------:R-:W-:Y:S02]  /*ccf0*/  FSEL R80, R98, RZ, P1 ;  /* 0x000000ff62507208 */ /* 0x000fe40000800000 */
[C---:B------:R-:W-:Y:S02]  /*cd00*/  LOP3.LUT P4, RZ, R82.reuse, 0xff00, RZ, 0xc0, !PT ;  /* 0x0000ff0052ff7812 */ /* 0x040fe4000788c0ff */
        /* <DEDUP_REMOVED lines=13> */
[----:B------:R-:W-:Y:S02]  /*cde0*/  F2FP.BF16.F32.PACK_AB R68, R83, R68 ;  /* 0x000000445344723e */ /* 0x000fe400000010ff */
[----:B------:R-:W-:Y:S01]  /*cdf0*/  F2FP.BF16.F32.PACK_AB R76, R81, R76 ;  /* 0x0000004c514c723e */ /* 0x000fe200000010ff */
[----:B------:R-:W-:Y:S06]  /*ce00*/  BRA `(.L_x_610) ;  /* 0x0000001800547947 */ /* 0x000fec0003800000 */
.L_x_608:
[----:B------:R-:W-:Y:S05]  /*ce10*/  @!P2 BRA `(.L_x_611) ;  /* 0x00000004003ca947 */ /* 0x000fea0003800000 */
[-CC-:B------:R-:W-:Y:S01]  /*ce20*/  FFMA.FTZ R94, R94, R109.reuse, R108.reuse ;  /* 0x0000006d5e5e7223 */ /* 0x180fe2000001006c */
[-CC-:B------:R-:W-:Y:S01]  /*ce30*/  FFMA.FTZ R90, R90, R109.reuse, R108.reuse ;  /* 0x0000006d5a5a7223 */ /* 0x180fe2000001006c */
[-CC-:B------:R-:W-:Y:S01]  /*ce40*/  FFMA.FTZ R106, R106, R109.reuse, R108.reuse ;  /* 0x0000006d6a6a7223 */ /* 0x180fe2000001006c */
[-C--:B------:R-:W-:Y:S01]  /*ce50*/  FFMA.FTZ R104, R104, R109.reuse, R108 ;  /* 0x0000006d68687223 */ /* 0x080fe2000001006c */
[----:B------:R-:W-:Y:S01]  /*ce60*/  FADD.FTZ R94, R95, -R94 ;  /* 0x8000005e5f5e7221 */ /* 0x000fe20000010000 */
[----:B0-----:R-:W-:Y:S01]  /*ce70*/  FADD.FTZ R74, R91, -R90 ;  /* 0x8000005a5b4a7221 */ /* 0x001fe20000010000 */
[----:B------:R-:W-:Y:S01]  /*ce80*/  LOP3.LUT P6, RZ, R83, 0xff0000, RZ, 0xc0, !PT ;  /* 0x00ff000053ff7812 */ /* 0x000fe200078cc0ff */
[----:B------:R-:W-:Y:S01]  /*ce90*/  FADD.FTZ R76, R107, -R106 ;  /* 0x8000006a6b4c7221 */ /* 0x000fe20000010000 */
[----:B------:R-:W-:Y:S01]  /*cea0*/  FMUL.FTZ R75, R175, R94 ;  /* 0x0000005eaf4b7220 */ /* 0x000fe20000410000 */
[----:B------:R-:W-:Y:S01]  /*ceb0*/  LOP3.LUT P4, RZ, R155, 0xff0000, RZ, 0xc0, !PT ;  /* 0x00ff00009bff7812 */ /* 0x000fe2000788c0ff */
[----:B------:R-:W-:Y:S01]  /*cec0*/  FMUL.FTZ R74, R175, R74 ;  /* 0x0000004aaf4a7220 */ /* 0x000fe20000410000 */
[----:B------:R-:W-:Y:S01]  /*ced0*/  FADD.FTZ R104, R105, -R104 ;  /* 0x8000006869687221 */ /* 0x000fe20000010000 */
[----:B------:R-:W-:Y:S01]  /*cee0*/  FMUL.FTZ R0, R75, UR6 ;  /* 0x000000064b007c20 */ /* 0x000fe20008410000 */
[C---:B------:R-:W-:Y:S01]  /*cef0*/  FMUL.FTZ R76, R175.reuse, R76 ;  /* 0x0000004caf4c7220 */ /* 0x040fe20000410000 */
[----:B------:R-:W-:Y:S01]  /*cf00*/  ISETP.GE.U32.AND P1, PT, R82, RZ, PT ;  /* 0x000000ff5200720c */ /* 0x000fe20003f26070 */
[----:B------:R-:W-:Y:S01]  /*cf10*/  FMUL.FTZ R69, R175, R104 ;  /* 0x00000068af457220 */ /* 0x000fe20000410000 */
[----:B------:R-:W-:Y:S01]  /*cf20*/  ISETP.GE.U32.AND P3, PT, R154, RZ, PT ;  /* 0x000000ff9a00720c */ /* 0x000fe20003f66070 */
[----:B------:R-:W-:Y:S01]  /*cf30*/  FMUL.FTZ R68, R76, UR6 ;  /* 0x000000064c447c20 */ /* 0x000fe20008410000 */
[C---:B------:R-:W-:Y:S01]  /*cf40*/  FSEL R79, R0.reuse, RZ, P6 ;  /* 0x000000ff004f7208 */ /* 0x040fe20003000000 */
[-CC-:B------:R-:W-:Y:S01]  /*cf50*/  FFMA.FTZ R88, R81, R109.reuse, R108.reuse ;  /* 0x0000006d51587223 */ /* 0x180fe2000001006c */
[----:B------:R-:W-:Y:S01]  /*cf60*/  FSEL R71, R0, RZ, P4 ;  /* 0x000000ff00477208 */ /* 0x000fe20002000000 */
[----:B------:R-:W-:Y:S01]  /*cf70*/  FMUL.FTZ R0, R74, UR6 ;  /* 0x000000064a007c20 */ /* 0x000fe20008410000 */
[----:B------:R-:W-:Y:S01]  /*cf80*/  LOP3.LUT P5, RZ, R83, 0xff, RZ, 0xc0, !PT ;  /* 0x000000ff53ff7812 */ /* 0x000fe200078ac0ff */
[-CC-:B------:R-:W-:Y:S01]  /*cf90*/  FFMA.FTZ R98, R98, R109.reuse, R108.reuse ;  /* 0x0000006d62627223 */ /* 0x180fe2000001006c */
[----:B------:R-:W-:Y:S01]  /*cfa0*/  LOP3.LUT P6, RZ, R155, 0xff, RZ, 0xc0, !PT ;  /* 0x000000ff9bff7812 */ /* 0x000fe200078cc0ff */
[-CC-:B------:R-:W-:Y:S01]  /*cfb0*/  FFMA.FTZ R96, R96, R109.reuse, R108.reuse ;  /* 0x0000006d60607223 */ /* 0x180fe2000001006c */
[----:B------:R-:W-:Y:S01]  /*cfc0*/  ISETP.GE.U32.AND.EX P1, PT, R83, 0x1000000, PT, P1 ;  /* 0x010000005300780c */ /* 0x000fe20003f26110 */
[----:B------:R-:W-:Y:S01]  /*cfd0*/  FFMA.FTZ R109, R80, R109, R108 ;  /* 0x0000006d506d7223 */ /* 0x000fe2000001006c */
[----:B------:R-:W-:Y:S01]  /*cfe0*/  ISETP.GE.U32.AND.EX P3, PT, R155, 0x1000000, PT, P3 ;  /* 0x010000009b00780c */ /* 0x000fe20003f66130 */
[----:B------:R-:W-:Y:S01]  /*cff0*/  FADD.FTZ R88, R85, -R88 ;  /* 0x8000005855587221 */ /* 0x000fe20000010000 */
[C---:B------:R-:W-:Y:S01]  /*d000*/  FSEL R78, R0.reuse, RZ, P5 ;  /* 0x000000ff004e7208 */ /* 0x040fe20002800000 */
[----:B------:R-:W-:Y:S01]  /*d010*/  FADD.FTZ R72, R97, -R96 ;  /* 0x8000006061487221 */ /* 0x000fe20000010000 */
[----:B------:R-:W-:Y:S01]  /*d020*/  FSEL R70, R0, RZ, P6 ;  /* 0x000000ff00467208 */ /* 0x000fe20003000000 */
[----:B------:R-:W-:Y:S01]  /*d030*/  FMUL.FTZ R0, R69, UR6 ;  /* 0x0000000645007c20 */ /* 0x000fe20008410000 */
[----:B------:R-:W-:Y:S01]  /*d040*/  LOP3.LUT P4, RZ, R83, 0xff00, RZ, 0xc0, !PT ;  /* 0x0000ff0053ff7812 */ /* 0x000fe2000788c0ff */
[----:B------:R-:W-:Y:S01]  /*d050*/  FMUL.FTZ R73, R175, R88 ;  /* 0x00000058af497220 */ /* 0x000fe20000410000 */
[----:B------:R-:W-:Y:S01]  /*d060*/  FSEL R80, R68, RZ, P1 ;  /* 0x000000ff44507208 */ /* 0x000fe20000800000 */
[----:B------:R-:W-:Y:S01]  /*d070*/  FADD.FTZ R84, R84, -R109 ;  /* 0x8000006d54547221 */ /* 0x000fe20000010000 */
[----:B------:R-:W-:Y:S01]  /*d080*/  FSEL R86, R68, RZ, P3 ;  /* 0x000000ff44567208 */ /* 0x000fe20001800000 */
[----:B------:R-:W-:Y:S01]  /*d090*/  FADD.FTZ R68, R99, -R98 ;  /* 0x8000006263447221 */ /* 0x000fe20000010000 */
[C---:B------:R-:W-:Y:S01]  /*d0a0*/  FSEL R77, R0.reuse, RZ, P4 ;  /* 0x000000ff004d7208 */ /* 0x040fe20002000000 */
[----:B------:R-:W-:Y:S01]  /*d0b0*/  FMUL.FTZ R72, R175, R72 ;  /* 0x00000048af487220 */ /* 0x000fe20000410000 */
[----:B------:R-:W-:Y:S01]  /*d0c0*/  LOP3.LUT P4, RZ, R155, 0xff00, RZ, 0xc0, !PT ;  /* 0x0000ff009bff7812 */ /* 0x000fe2000788c0ff */
[----:B------:R-:W-:Y:S01]  /*d0d0*/  FMUL.FTZ R68, R175, R68 ;  /* 0x00000044af447220 */ /* 0x000fe20000410000 */
[----:B------:R-:W-:Y:S01]  /*d0e0*/  F2FP.BF16.F32.PACK_AB R74, R69, R74 ;  /* 0x0000004a454a723e */ /* 0x000fe200000010ff */
[----:B------:R-:W-:Y:S01]  /*d0f0*/  FMUL.FTZ R175, R175, R84 ;  /* 0x00000054afaf7220 */ /* 0x000fe20000410000 */
[----:B------:R-:W-:Y:S01]  /*d100*/  FSEL R69, R0, RZ, P4 ;  /* 0x000000ff00457208 */ /* 0x000fe20002000000 */
[----:B------:R-:W-:Y:S01]  /*d110*/  FMUL.FTZ R0, R73, UR6 ;  /* 0x0000000649007c20 */ /* 0x000fe20008410000 */
[----:B------:R-:W-:-:S02]  /*d120*/  LOP3.LUT P1, RZ, R82, 0xff0000, RZ, 0xc0, !PT ;  /* 0x00ff000052ff7812 */ /* 0x000fc4000782c0ff */
        /* <DEDUP_REMOVED lines=9> */
[----:B------:R-:W-:Y:S02]  /*d1c0*/  F2FP.BF16.F32.PACK_AB R79, R80, R79 ;  /* 0x0000004f504f723e */ /* 0x000fe400000010ff */
[----:B------:R-:W-:Y:S01]  /*d1d0*/  F2FP.BF16.F32.PACK_AB R72, R72, R175 ;  /* 0x000000af4848723e */ /* 0x000fe200000010ff */
[----:B------:R-:W-:Y:S01]  /*d1e0*/  FMUL.FTZ R175, R175, UR6 ;  /* 0x00000006afaf7c20 */ /* 0x000fe20008410000 */
[----:B------:R-:W-:Y:S02]  /*d1f0*/  LOP3.LUT P1, RZ, R154, 0xff000000, RZ, 0xc0, !PT ;  /* 0xff0000009aff7812 */ /* 0x000fe4000782c0ff */
[----:B------:R-:W-:Y:S02]  /*d200*/  FSEL R80, R68, RZ, P3 ;  /* 0x000000ff44507208 */ /* 0x000fe40001800000 */
[----:B------:R-:W-:-:S02]  /*d210*/  LOP3.LUT P5, RZ, R82, 0xff00, RZ, 0xc0, !PT ;  /* 0x0000ff0052ff7812 */ /* 0x000fc400078ac0ff */
[----:B------:R-:W-:Y:S02]  /*d220*/  LOP3.LUT P6, RZ, R82, 0xff, RZ, 0xc0, !PT ;  /* 0x000000ff52ff7812 */ /* 0x000fe400078cc0ff */
        /* <DEDUP_REMOVED lines=14> */
.L_x_611:
[-CC-:B------:R-:W-:Y:S01]  /*d310*/  FFMA.FTZ R94, R94, R109.reuse, R108.reuse ;  /* 0x0000006d5e5e7223 */ /* 0x180fe2000001006c */
[-CC-:B------:R-:W-:Y:S01]  /*d320*/  FFMA.FTZ R104, R104, R109.reuse, R108.reuse ;  /* 0x0000006d68687223 */ /* 0x180fe2000001006c */
[-CC-:B------:R-:W-:Y:S01]  /*d330*/  FFMA.FTZ R106, R106, R109.reuse, R108.reuse ;  /* 0x0000006d6a6a7223 */ /* 0x180fe2000001006c */
[-C--:B------:R-:W-:Y:S01]  /*d340*/  FFMA.FTZ R90, R90, R109.reuse, R108 ;  /* 0x0000006d5a5a7223 */ /* 0x080fe2000001006c */
[----:B------:R-:W-:Y:S01]  /*d350*/  FADD.FTZ R94, R95, -R94 ;  /* 0x8000005e5f5e7221 */ /* 0x000fe20000010000 */
[----:B------:R-:W-:Y:S01]  /*d360*/  FADD.FTZ R104, R105, -R104 ;  /* 0x8000006869687221 */ /* 0x000fe20000010000 */
[----:B------:R-:W-:Y:S01]  /*d370*/  FADD.FTZ R106, R107, -R106 ;  /* 0x8000006a6b6a7221 */ /* 0x000fe20000010000 */
[----:B------:R-:W-:Y:S01]  /*d380*/  LOP3.LUT P3, RZ, R83, 0xff0000, RZ, 0xc0, !PT ;  /* 0x00ff000053ff7812 */ /* 0x000fe2000786c0ff */
[C---:B------:R-:W-:Y:S01]  /*d390*/  FMUL.FTZ R94, R175.reuse, R94 ;  /* 0x0000005eaf5e7220 */ /* 0x040fe20000410000 */
[C---:B------:R-:W-:Y:S01]  /*d3a0*/  FMUL.FTZ R104, R175.reuse, R104 ;  /* 0x00000068af687220 */ /* 0x040fe20000410000 */
[----:B------:R-:W-:Y:S01]  /*d3b0*/  FMUL.FTZ R106, R175, R106 ;  /* 0x0000006aaf6a7220 */ /* 0x000fe20000410000 */
[----:B------:R-:W-:Y:S01]  /*d3c0*/  FADD.FTZ R90, R91, -R90 ;  /* 0x8000005a5b5a7221 */ /* 0x000fe20000010000 */
[----:B------:R-:W-:Y:S01]  /*d3d0*/  FMUL.FTZ R94, R94, UR6 ;  /* 0x000000065e5e7c20 */ /* 0x000fe20008410000 */
[----:B------:R-:W-:Y:S01]  /*d3e0*/  ISETP.GE.U32.AND P1, PT, R82, RZ, PT ;  /* 0x000000ff5200720c */ /* 0x000fe20003f26070 */
[-CC-:B------:R-:W-:Y:S01]  /*d3f0*/  FFMA.FTZ R0, R81, R109.reuse, R108.reuse ;  /* 0x0000006d51007223 */ /* 0x180fe2000001006c */
[-C--:B------:R-:W-:Y:S01]  /*d400*/  FFMA.FTZ R98, R98, R109.reuse, R108 ;  /* 0x0000006d62627223 */ /* 0x080fe2000001006c */
[----:B------:R-:W-:Y:S01]  /*d410*/  FMUL.FTZ R106, R106, UR6 ;  /* 0x000000066a6a7c20 */ /* 0x000fe20008410000 */
[----:B0-----:R-:W-:Y:S01]  /*d420*/  FSEL R79, R94, RZ, P3 ;  /* 0x000000ff5e4f7208 */ /* 0x001fe20001800000 */
[----:B------:R-:W-:Y:S01]  /*d430*/  FMUL.FTZ R104, R104, UR6 ;  /* 0x0000000668687c20 */ /* 0x000fe20008410000 */
[----:B------:R-:W-:Y:S01]  /*d440*/  ISETP.GE.U32.AND.EX P5, PT, R83, 0x1000000, PT, P1 ;  /* 0x010000005300780c */ /* 0x000fe20003fa6110 */
[----:B------:R-:W-:Y:S01]  /*d450*/  FMUL.FTZ R90, R175, R90 ;  /* 0x0000005aaf5a7220 */ /* 0x000fe20000410000 */
[----:B------:R-:W-:Y:S01]  /*d460*/  LOP3.LUT P3, RZ, R83, 0xff00, RZ, 0xc0, !PT ;  /* 0x0000ff0053ff7812 */ /* 0x000fe2000786c0ff */
[----:B------:R-:W-:Y:S01]  /*d470*/  FADD.FTZ R0, R85, -R0 ;  /* 0x8000000055007221 */ /* 0x000fe20000010000 */
[-C--:B------:R-:W-:Y:S01]  /*d480*/  FFMA.FTZ R96, R96, R109.reuse, R108 ;  /* 0x0000006d60607223 */ /* 0x080fe2000001006c */
[----:B------:R-:W-:Y:S01]  /*d490*/  ISETP.GE.U32.AND P1, PT, R154, RZ, PT ;  /* 0x000000ff9a00720c */ /* 0x000fe20003f26070 */
[----:B------:R-:W-:Y:S01]  /*d4a0*/  FADD.FTZ R98, R99, -R98 ;  /* 0x8000006263627221 */ /* 0x000fe20000010000 */
[----:B------:R-:W-:Y:S01]  /*d4b0*/  FFMA.FTZ R109, R80, R109, R108 ;  /* 0x0000006d506d7223 */ /* 0x000fe2000001006c */
[----:B------:R-:W-:Y:S01]  /*d4c0*/  FSEL R68, R106, RZ, P5 ;  /* 0x000000ff6a447208 */ /* 0x000fe20002800000 */
[----:B------:R-:W-:Y:S01]  /*d4d0*/  FMUL.FTZ R90, R90, UR6 ;  /* 0x000000065a5a7c20 */ /* 0x000fe20008410000 */
[----:B------:R-:W-:Y:S01]  /*d4e0*/  FSEL R69, R104, RZ, P3 ;  /* 0x000000ff68457208 */ /* 0x000fe20001800000 */
[----:B------:R-:W-:Y:S01]  /*d4f0*/  FMUL.FTZ R0, R175, R0 ;  /* 0x00000000af007220 */ /* 0x000fe20000410000 */
[----:B------:R-:W-:Y:S01]  /*d500*/  LOP3.LUT P6, RZ, R155, 0xff0000, RZ, 0xc0, !PT ;  /* 0x00ff00009bff7812 */ /* 0x000fe200078cc0ff */
[----:B------:R-:W-:Y:S01]  /*d510*/  FMUL.FTZ R98, R175, R98 ;  /* 0x00000062af627220 */ /* 0x000fe20000410000 */
[----:B------:R-:W-:Y:S01]  /*d520*/  LOP3.LUT P4, RZ, R83, 0xff, RZ, 0xc0, !PT ;  /* 0x000000ff53ff7812 */ /* 0x000fe2000788c0ff */
[----:B------:R-:W-:Y:S01]  /*d530*/  FADD.FTZ R96, R97, -R96 ;  /* 0x8000006061607221 */ /* 0x000fe20000010000 */
[C---:B------:R-:W-:Y:S01]  /*d540*/  LOP3.LUT P5, RZ, R155.reuse, 0xff, RZ, 0xc0, !PT ;  /* 0x000000ff9bff7812 */ /* 0x040fe200078ac0ff */
[----:B------:R-:W-:Y:S01]  /*d550*/  FADD.FTZ R84, R84, -R109 ;  /* 0x8000006d54547221 */ /* 0x000fe20000010000 */
[C---:B------:R-:W-:Y:S01]  /*d560*/  LOP3.LUT P3, RZ, R155.reuse, 0xff00, RZ, 0xc0, !PT ;  /* 0x0000ff009bff7812 */ /* 0x040fe2000786c0ff */
[----:B------:R-:W-:Y:S01]  /*d570*/  FMUL.FTZ R0, R0, UR6 ;  /* 0x0000000600007c20 */ /* 0x000fe20008410000 */
[----:B------:R-:W-:Y:S01]  /*d580*/  ISETP.GE.U32.AND.EX P1, PT, R155, 0x1000000, PT, P1 ;  /* 0x010000009b00780c */ /* 0x000fe20003f26110 */
[----:B------:R-:W-:Y:S01]  /*d590*/  FMUL.FTZ R98, R98, UR6 ;  /* 0x0000000662627c20 */ /* 0x000fe20008410000 */
[----:B------:R-:W-:Y:S01]  /*d5a0*/  FSEL R71, R94, RZ, P6 ;  /* 0x000000ff5e477208 */ /* 0x000fe20003000000 */
[C---:B------:R-:W-:Y:S01]  /*d5b0*/  FMUL.FTZ R96, R175.reuse, R96 ;  /* 0x00000060af607220 */ /* 0x040fe20000410000 */
[C---:B------:R-:W-:Y:S01]  /*d5c0*/  FSEL R78, R90.reuse, RZ, P4 ;  /* 0x000000ff5a4e7208 */ /* 0x040fe20002000000 */
[----:B------:R-:W-:Y:S01]  /*d5d0*/  FMUL.FTZ R84, R175, R84 ;  /* 0x00000054af547220 */ /* 0x000fe20000410000 */
[----:B------:R-:W-:Y:S01]  /*d5e0*/  FSEL R70, R90, RZ, P5 ;  /* 0x000000ff5a467208 */ /* 0x000fe20002800000 */
[----:B------:R-:W-:Y:S01]  /*d5f0*/  FMUL.FTZ R96, R96, UR6 ;  /* 0x0000000660607c20 */ /* 0x000fe20008410000 */
[----:B------:R-:W-:Y:S01]  /*d600*/  FSEL R77, R104, RZ, P3 ;  /* 0x000000ff684d7208 */ /* 0x000fe20001800000 */
[----:B------:R-:W-:Y:S01]  /*d610*/  FMUL.FTZ R84, R84, UR6 ;  /* 0x0000000654547c20 */ /* 0x000fe20008410000 */
[----:B------:R-:W-:-:S02]  /*d620*/  LOP3.LUT P6, RZ, R82, 0xff0000, RZ, 0xc0, !PT ;  /* 0x00ff000052ff7812 */ /* 0x000fc400078cc0ff */
[----:B------:R-:W-:Y:S02]  /*d630*/  FSEL R106, R106, RZ, P1 ;  /* 0x000000ff6a6a7208 */ /* 0x000fe40000800000 */
[----:B------:R-:W-:Y:S02]  /*d640*/  LOP3.LUT P3, RZ, R154, 0xff0000, RZ, 0xc0, !PT ;  /* 0x00ff00009aff7812 */ /* 0x000fe4000786c0ff */
[----:B------:R-:W-:Y:S02]  /*d650*/  LOP3.LUT P1, RZ, R82, 0xff000000, RZ, 0xc0, !PT ;  /* 0xff00000052ff7812 */ /* 0x000fe4000782c0ff */
[----:B------:R-:W-:Y:S02]  /*d660*/  F2FP.BF16.F32.PACK_AB R70, R77, R70 ;  /* 0x000000464d46723e */ /* 0x000fe400000010ff */
[----:B------:R-:W-:Y:S02]  /*d670*/  F2FP.BF16.F32.PACK_AB R78, R69, R78 ;  /* 0x0000004e454e723e */ /* 0x000fe400000010ff */
[----:B------:R-:W-:-:S02]  /*d680*/  FSEL R77, R0, RZ, P6 ;  /* 0x000000ff004d7208 */ /* 0x000fc40003000000 */
[----:B------:R-:W-:Y:S02]  /*d690*/  FSEL R69, R0, RZ, P3 ;  /* 0x000000ff00457208 */ /* 0x000fe40001800000 */
[----:B------:R-:W-:Y:S02]  /*d6a0*/  FSEL R0, R98, RZ, P1 ;  /* 0x000000ff62007208 */ /* 0x000fe40000800000 */
[C---:B------:R-:W-:Y:S02]  /*d6b0*/  LOP3.LUT P4, RZ, R82.reuse, 0xff00, RZ, 0xc0, !PT ;  /* 0x0000ff0052ff7812 */ /* 0x040fe4000788c0ff */
[----:B------:R-:W-:Y:S02]  /*d6c0*/  LOP3.LUT P5, RZ, R82, 0xff, RZ, 0xc0, !PT ;  /* 0x000000ff52ff7812 */ /* 0x000fe400078ac0ff */
[C---:B------:R-:W-:Y:S02]  /*d6d0*/  LOP3.LUT P6, RZ, R154.reuse, 0xff000000, RZ, 0xc0, !PT ;  /* 0xff0000009aff7812 */ /* 0x040fe400078cc0ff */
[----:B------:R-:W-:-:S02]  /*d6e0*/  LOP3.LUT P3, RZ, R154, 0xff00, RZ, 0xc0, !PT ;  /* 0x0000ff009aff7812 */ /* 0x000fc4000786c0ff */
[----:B------:R-:W-:Y:S02]  /*d6f0*/  LOP3.LUT P1, RZ, R154, 0xff, RZ, 0xc0, !PT ;  /* 0x000000ff9aff7812 */ /* 0x000fe4000782c0ff */
[----:B------:R-:W-:Y:S02]  /*d700*/  F2FP.BF16.F32.PACK_AB R79, R68, R79 ;  /* 0x0000004f444f723e */ /* 0x000fe400000010ff */
        /* <DEDUP_REMOVED lines=11> */
.L_x_607:
[----:B------:R-:W-:Y:S05]  /*d7c0*/  @!P1 BRA `(.L_x_612) ;  /* 0x0000000800249947 */ /* 0x000fea0003800000 */
[----:B------:R-:W-:Y:S05]  /*d7d0*/  @!P2 BRA `(.L_x_613) ;  /* 0x000000040018a947 */ /* 0x000fea0003800000 */
[C---:B0-----:R-:W-:Y:S01]  /*d7e0*/  PRMT R72, R51.reuse, 0x7632, R72 ;  /* 0x0000763233487816 */ /* 0x041fe20000000048 */
[-CC-:B------:R-:W-:Y:S01]  /*d7f0*/  FFMA.FTZ R90, R90, R109.reuse, R108.reuse ;  /* 0x0000006d5a5a7223 */ /* 0x180fe2000001006c */
[-CC-:B------:R-:W-:Y:S01]  /*d800*/  FFMA.FTZ R94, R94, R109.reuse, R108.reuse ;  /* 0x0000006d5e5e7223 */ /* 0x180fe2000001006c */
[-C--:B------:R-:W-:Y:S01]  /*d810*/  FFMA.FTZ R106, R106, R109.reuse, R108 ;  /* 0x0000006d6a6a7223 */ /* 0x080fe2000001006c */
[----:B------:R-:W-:Y:S01]  /*d820*/  SHF.L.U32 R75, R51, 0x10, RZ ;  /* 0x00000010334b7819 */ /* 0x000fe200000006ff */
[----:B------:R-:W-:Y:S01]  /*d830*/  FADD.FTZ R90, R91, -R90 ;  /* 0x8000005a5b5a7221 */ /* 0x000fe20000010000 */
[----:B------:R-:W-:Y:S01]  /*d840*/  SHF.L.U32 R73, R50, 0x10, RZ ;  /* 0x0000001032497819 */ /* 0x000fe200000006ff */
[----:B------:R-:W-:Y:S01]  /*d850*/  FADD.FTZ R94, R95, -R94 ;  /* 0x8000005e5f5e7221 */ /* 0x000fe20000010000 */
[----:B------:R-:W-:Y:S01]  /*d860*/  FADD.FTZ R106, R107, -R106 ;  /* 0x8000006a6b6a7221 */ /* 0x000fe20000010000 */
[----:B------:R-:W-:Y:S01]  /*d870*/  IMAD.U32 R72, R72, 0x10000, RZ ;  /* 0x0001000048487824 */ /* 0x000fe200078e00ff */
        /* <DEDUP_REMOVED lines=10> */
[C---:B------:R-:W-:Y:S01]  /*d920*/  ISETP.GE.U32.AND.EX P1, PT, R83.reuse, 0x1000000, PT, P1 ;  /* 0x010000005300780c */ /* 0x040fe20003f26110 */
[-CC-:B------:R-:W-:Y:S01]  /*d930*/  FFMA.FTZ R96, R96, R109.reuse, R108.reuse ;  /* 0x0000006d60607223 */ /* 0x180fe2000001006c */
[-CC-:B------:R-:W-:Y:S01]  /*d940*/  FFMA.FTZ R98, R98, R109.reuse, R108.reuse ;  /* 0x0000006d62627223 */ /* 0x180fe2000001006c */
[-CC-:B------:R-:W-:Y:S01]  /*d950*/  FFMA.FTZ R104, R104, R109.reuse, R108.reuse ;  /* 0x0000006d68687223 */ /* 0x180fe2000001006c */
[----:B------:R-:W-:Y:S01]  /*d960*/  FFMA.FTZ R109, R80, R109, R108 ;  /* 0x0000006d506d7223 */ /* 0x000fe2000001006c */
[----:B------:R-:W-:Y:S01]  /*d970*/  LOP3.LUT P3, RZ, R83, 0xff00, RZ, 0xc0, !PT ;  /* 0x0000ff0053ff7812 */ /* 0x000fe2000786c0ff */
[----:B------:R-:W-:Y:S01]  /*d980*/  FADD.FTZ R98, R99, -R98 ;  /* 0x8000006263627221 */ /* 0x000fe20000010000 */
[----:B------:R-:W-:Y:S01]  /*d990*/  FSEL R83, R74, RZ, P1 ;  /* 0x000000ff4a537208 */ /* 0x000fe20000800000 */
[----:B------:R-:W-:Y:S01]  /*d9a0*/  FADD.FTZ R104, R105, -R104 ;  /* 0x8000006869687221 */ /* 0x000fe20000010000 */
[----:B------:R-:W-:Y:S01]  /*d9b0*/  FSEL R80, R73, RZ, P5 ;  /* 0x000000ff49507208 */ /* 0x000fe20002800000 */
[----:B------:R-:W-:Y:S01]  /*d9c0*/  FADD.FTZ R84, R84, -R109 ;  /* 0x8000006d54547221 */ /* 0x000fe20000010000 */
[----:B------:R-:W-:Y:S01]  /*d9d0*/  FSEL R78, R72, RZ, P4 ;  /* 0x000000ff484e7208 */ /* 0x000fe20002000000 */
[----:B------:R-:W-:Y:S01]  /*d9e0*/  FADD.FTZ R72, R85, -R0 ;  /* 0x8000000055487221 */ /* 0x000fe20000010000 */
[----:B------:R-:W-:Y:S01]  /*d9f0*/  PRMT R74, R50, 0x7632, R74 ;  /* 0x00007632324a7816 */ /* 0x000fe2000000004a */
[----:B------:R-:W-:Y:S01]  /*da00*/  FADD.FTZ R96, R97, -R96 ;  /* 0x8000006061607221 */ /* 0x000fe20000010000 */
[----:B------:R-:W-:-:S02]  /*da10*/  PRMT R73, R49, 0x7632, R73 ;  /* 0x0000763231497816 */ /* 0x000fc40000000049 */
[----:B------:R-:W-:Y:S01]  /*da20*/  PRMT R0, R48, 0x7632, R0 ;  /* 0x0000763230007816 */ /* 0x000fe20000000000 */
[----:B------:R-:W-:Y:S01]  /*da30*/  IMAD.U32 R74, R74, 0x10000, RZ ;  /* 0x000100004a4a7824 */ /* 0x000fe200078e00ff */
[----:B------:R-:W-:Y:S02]  /*da40*/  SHF.L.U32 R77, R49, 0x10, RZ ;  /* 0x00000010314d7819 */ /* 0x000fe400000006ff */
[----:B------:R-:W-:Y:S01]  /*da50*/  SHF.L.U32 R79, R73, 0x10, RZ ;  /* 0x00000010494f7819 */ /* 0x000fe200000006ff */
[----:B------:R-:W-:Y:S01]  /*da60*/  IMAD.U32 R73, R48, 0x10000, RZ ;  /* 0x0001000030497824 */ /* 0x000fe200078e00ff */
[----:B------:R-:W-:Y:S01]  /*da70*/  SHF.L.U32 R75, R0, 0x10, RZ ;  /* 0x00000010004b7819 */ /* 0x000fe200000006ff */
[C---:B------:R-:W-:Y:S01]  /*da80*/  FFMA.FTZ R77, R175.reuse, R72, R77 ;  /* 0x00000048af4d7223 */ /* 0x040fe2000001004d */
[C---:B------:R-:W-:Y:S01]  /*da90*/  FFMA.FTZ R81, R175.reuse, R104, R74 ;  /* 0x00000068af517223 */ /* 0x040fe2000001004a */
[C---:B------:R-:W-:Y:S01]  /*daa0*/  FFMA.FTZ R98, R175.reuse, R98, R79 ;  /* 0x00000062af627223 */ /* 0x040fe2000001004f */
[C---:B------:R-:W-:Y:S01]  /*dab0*/  FFMA.FTZ R72, R175.reuse, R84, R73 ;  /* 0x00000054af487223 */ /* 0x040fe20000010049 */
[----:B------:R-:W-:Y:S01]  /*dac0*/  FFMA.FTZ R175, R175, R96, R75 ;  /* 0x00000060afaf7223 */ /* 0x000fe2000001004b */
[----:B------:R-:W-:Y:S01]  /*dad0*/  FMUL.FTZ R76, R77, UR6 ;  /* 0x000000064d4c7c20 */ /* 0x000fe20008410000 */
[----:B------:R-:W-:Y:S01]  /*dae0*/  F2FP.BF16.F32.PACK_AB R74, R81, R90 ;  /* 0x0000005a514a723e */ /* 0x000fe200000010ff */
[----:B------:R-:W-:Y:S01]  /*daf0*/  FMUL.FTZ R0, R72, UR6 ;  /* 0x0000000648007c20 */ /* 0x000fe20008410000 */
[C---:B------:R-:W-:Y:S01]  /*db00*/  F2FP.BF16.F32.PACK_AB R73, R98.reuse, R77 ;  /* 0x0000004d6249723e */ /* 0x040fe200000010ff */
[----:B------:R-:W-:Y:S01]  /*db10*/  FMUL.FTZ R98, R98, UR6 ;  /* 0x0000000662627c20 */ /* 0x000fe20008410000 */
[----:B------:R-:W-:Y:S01]  /*db20*/  F2FP.BF16.F32.PACK_AB R72, R175, R72 ;  /* 0x00000048af48723e */ /* 0x000fe200000010ff */
[----:B------:R-:W-:Y:S01]  /*db30*/  FMUL.FTZ R81, R81, UR6 ;  /* 0x0000000651517c20 */ /* 0x000fe20008410000 */
[C---:B------:R-:W-:Y:S01]  /*db40*/  LOP3.LUT P6, RZ, R82.reuse, 0xff0000, RZ, 0xc0, !PT ;  /* 0x00ff000052ff7812 */ /* 0x040fe200078cc0ff */
[----:B------:R-:W-:Y:S01]  /*db50*/  FMUL.FTZ R175, R175, UR6 ;  /* 0x00000006afaf7c20 */ /* 0x000fe20008410000 */
[----:B------:R-:W-:-:S02]  /*db60*/  LOP3.LUT P1, RZ, R82, 0xff000000, RZ, 0xc0, !PT ;  /* 0xff00000052ff7812 */ /* 0x000fc4000782c0ff */
[C---:B------:R-:W-:Y:S02]  /*db70*/  LOP3.LUT P5, RZ, R82.reuse, 0xff, RZ, 0xc0, !PT ;  /* 0x000000ff52ff7812 */ /* 0x040fe400078ac0ff */
[----:B------:R-:W-:Y:S02]  /*db80*/  LOP3.LUT P4, RZ, R82, 0xff00, RZ, 0xc0, !PT ;  /* 0x0000ff0052ff7812 */ /* 0x000fe4000788c0ff */
[----:B------:R-:W-:Y:S02]  /*db90*/  FSEL R76, R76, RZ, P6 ;  /* 0x000000ff4c4c7208 */ /* 0x000fe40003000000 */
        /* <DEDUP_REMOVED lines=10> */
.L_x_613:
        /* <DEDUP_REMOVED lines=8> */
[----:B------:R-:W-:Y:S01]  /*dcc0*/  ISETP.GE.U32.AND P1, PT, R82, RZ, PT ;  /* 0x000000ff5200720c */ /* 0x000fe20003f26070 */
[----:B------:R-:W-:Y:S01]  /*dcd0*/  FADD.FTZ R94, R95, -R94 ;  /* 0x8000005e5f5e7221 */ /* 0x000fe20000010000 */
[C---:B------:R-:W-:Y:S01]  /*dce0*/  FFMA.FTZ R77, R175.reuse, R90, R77 ;  /* 0x0000005aaf4d7223 */ /* 0x040fe2000001004d */
[----:B------:R-:W-:Y:S01]  /*dcf0*/  FFMA.FTZ R76, R175, R106, R76 ;  /* 0x0000006aaf4c7223 */ /* 0x000fe2000001004c */
[----:B------:R-:W-:Y:S01]  /*dd00*/  IMAD.U32 R79, R51, 0x10000, RZ ;  /* 0x00010000334f7824 */ /* 0x000fe200078e00ff */
[----:B------:R-:W-:Y:S01]  /*dd10*/  LOP3.LUT P4, RZ, R83, 0xff, RZ, 0xc0, !PT ;  /* 0x000000ff53ff7812 */ /* 0x000fe2000788c0ff */
[----:B------:R-:W-:Y:S01]  /*dd20*/  FMUL.FTZ R77, R77, UR6 ;  /* 0x000000064d4d7c20 */ /* 0x000fe20008410000 */
[----:B------:R-:W-:Y:S01]  /*dd30*/  FMUL.FTZ R76, R76, UR6 ;  /* 0x000000064c4c7c20 */ /* 0x000fe20008410000 */
[----:B------:R-:W-:Y:S01]  /*dd40*/  ISETP.GE.U32.AND.EX P1, PT, R83, 0x1000000, PT, P1 ;  /* 0x010000005300780c */ /* 0x000fe20003f26110 */
[-CC-:B------:R-:W-:Y:S01]  /*dd50*/  FFMA.FTZ R0, R81, R109.reuse, R108.reuse ;  /* 0x0000006d51007223 */ /* 0x180fe2000001006c */
[----:B------:R-:W-:Y:S01]  /*dd60*/  FFMA.FTZ R79, R175, R94, R79 ;  /* 0x0000005eaf4f7223 */ /* 0x000fe2000001004f */
[-CC-:B------:R-:W-:Y:S01]  /*dd70*/  FFMA.FTZ R96, R96, R109.reuse, R108.reuse ;  /* 0x0000006d60607223 */ /* 0x180fe2000001006c */
[-CC-:B------:R-:W-:Y:S01]  /*dd80*/  FFMA.FTZ R98, R98, R109.reuse, R108.reuse ;  /* 0x0000006d62627223 */ /* 0x180fe2000001006c */
[-CC-:B------:R-:W-:Y:S01]  /*dd90*/  FFMA.FTZ R104, R104, R109.reuse, R108.reuse ;  /* 0x0000006d68687223 */ /* 0x180fe2000001006c */
[----:B------:R-:W-:Y:S01]  /*dda0*/  FFMA.FTZ R109, R80, R109, R108 ;  /* 0x0000006d506d7223 */ /* 0x000fe2000001006c */
[----:B------:R-:W-:Y:S01]  /*ddb0*/  FSEL R87, R76, RZ, P1 ;  /* 0x000000ff4c577208 */ /* 0x000fe20000800000 */
[----:B------:R-:W-:Y:S01]  /*ddc0*/  FMUL.FTZ R79, R79, UR6 ;  /* 0x000000064f4f7c20 */ /* 0x000fe20008410000 */
[----:B------:R-:W-:Y:S01]  /*ddd0*/  FSEL R80, R77, RZ, P4 ;  /* 0x000000ff4d507208 */ /* 0x000fe20002000000 */
[----:B------:R-:W-:Y:S01]  /*dde0*/  FADD.FTZ R76, R85, -R0 ;  /* 0x80000000554c7221 */ /* 0x000fe20000010000 */
[C---:B------:R-:W-:Y:S01]  /*ddf0*/  PRMT R77, R49.reuse, 0x7632, R77 ;  /* 0x00007632314d7816 */ /* 0x040fe2000000004d */
[----:B------:R-:W-:Y:S01]  /*de00*/  IMAD.U32 R81, R49, 0x10000, RZ ;  /* 0x0001000031517824 */ /* 0x000fe200078e00ff */
[----:B------:R-:W-:Y:S01]  /*de10*/  LOP3.LUT P5, RZ, R83, 0xff0000, RZ, 0xc0, !PT ;  /* 0x00ff000053ff7812 */ /* 0x000fe200078ac0ff */
[----:B------:R-:W-:Y:S01]  /*de20*/  FADD.FTZ R96, R97, -R96 ;  /* 0x8000006061607221 */ /* 0x000fe20000010000 */
[----:B------:R-:W-:Y:S01]  /*de30*/  PRMT R78, R50, 0x7632, R78 ;  /* 0x00007632324e7816 */ /* 0x000fe2000000004e */
[----:B------:R-:W-:Y:S01]  /*de40*/  FADD.FTZ R98, R99, -R98 ;  /* 0x8000006263627221 */ /* 0x000fe20000010000 */
[----:B------:R-:W-:Y:S01]  /*de50*/  PRMT R0, R48, 0x7632, R0 ;  /* 0x0000763230007816 */ /* 0x000fe20000000000 */
[----:B------:R-:W-:Y:S01]  /*de60*/  FADD.FTZ R104, R105, -R104 ;  /* 0x8000006869687221 */ /* 0x000fe20000010000 */
[----:B------:R-:W-:Y:S01]  /*de70*/  LOP3.LUT P3, RZ, R83, 0xff00, RZ, 0xc0, !PT ;  /* 0x0000ff0053ff7812 */ /* 0x000fe2000786c0ff */
[----:B------:R-:W-:Y:S01]  /*de80*/  FADD.FTZ R84, R84, -R109 ;  /* 0x8000006d54547221 */ /* 0x000fe20000010000 */
[----:B------:R-:W-:Y:S01]  /*de90*/  SHF.L.U32 R83, R77, 0x10, RZ ;  /* 0x000000104d537819 */ /* 0x000fe200000006ff */
[----:B------:R-:W-:Y:S01]  /*dea0*/  FFMA.FTZ R76, R175, R76, R81 ;  /* 0x0000004caf4c7223 */ /* 0x000fe20000010051 */
[----:B------:R-:W-:Y:S01]  /*deb0*/  FSEL R86, R79, RZ, P5 ;  /* 0x000000ff4f567208 */ /* 0x000fe20002800000 */
[----:B------:R-:W-:Y:S01]  /*dec0*/  IMAD.U32 R79, R0, 0x10000, RZ ;  /* 0x00010000004f7824 */ /* 0x000fe200078e00ff */
[----:B------:R-:W-:Y:S01]  /*ded0*/  SHF.L.U32 R78, R78, 0x10, RZ ;  /* 0x000000104e4e7819 */ /* 0x000fe200000006ff */
[C---:B------:R-:W-:Y:S01]  /*dee0*/  FFMA.FTZ R83, R175.reuse, R98, R83 ;  /* 0x00000062af537223 */ /* 0x040fe20000010053 */
[----:B------:R-:W-:Y:S01]  /*def0*/  SHF.L.U32 R77, R48, 0x10, RZ ;  /* 0x00000010304d7819 */ /* 0x000fe200000006ff */
[C---:B------:R-:W-:Y:S01]  /*df00*/  FFMA.FTZ R79, R175.reuse, R96, R79 ;  /* 0x00000060af4f7223 */ /* 0x040fe2000001004f */
[----:B------:R-:W-:Y:S01]  /*df10*/  FMUL.FTZ R76, R76, UR6 ;  /* 0x000000064c4c7c20 */ /* 0x000fe20008410000 */
[C---:B------:R-:W-:Y:S01]  /*df20*/  FFMA.FTZ R78, R175.reuse, R104, R78 ;  /* 0x00000068af4e7223 */ /* 0x040fe2000001004e */
[----:B------:R-:W-:Y:S01]  /*df30*/  LOP3.LUT P6, RZ, R82, 0xff0000, RZ, 0xc0, !PT ;  /* 0x00ff000052ff7812 */ /* 0x000fe200078cc0ff */
[----:B------:R-:W-:Y:S01]  /*df40*/  FFMA.FTZ R77, R175, R84, R77 ;  /* 0x00000054af4d7223 */ /* 0x000fe2000001004d */
[----:B------:R-:W-:Y:S01]  /*df50*/  FMUL.FTZ R83, R83, UR6 ;  /* 0x0000000653537c20 */ /* 0x000fe20008410000 */
[----:B------:R-:W-:Y:S01]  /*df60*/  FMUL.FTZ R78, R78, UR6 ;  /* 0x000000064e4e7c20 */ /* 0x000fe20008410000 */
[----:B------:R-:W-:Y:S01]  /*df70*/  FMUL.FTZ R79, R79, UR6 ;  /* 0x000000064f4f7c20 */ /* 0x000fe20008410000 */
        /* <DEDUP_REMOVED lines=14> */
.L_x_612:
[----:B------:R-:W-:Y:S05]  /*e060*/  @!P2 BRA `(.L_x_614) ;  /* 0x0000000000e8a947 */ /* 0x000fea0003800000 */
[-CC-:B------:R-:W-:Y:S01]  /*e070*/  FFMA.FTZ R94, R94, R109.reuse, R108.reuse ;  /* 0x0000006d5e5e7223 */ /* 0x180fe2000001006c */
[-CC-:B------:R-:W-:Y:S01]  /*e080*/  FFMA.FTZ R90, R90, R109.reuse, R108.reuse ;  /* 0x0000006d5a5a7223 */ /* 0x180fe2000001006c */
[-CC-:B------:R-:W-:Y:S01]  /*e090*/  FFMA.FTZ R106, R106, R109.reuse, R108.reuse ;  /* 0x0000006d6a6a7223 */ /* 0x180fe2000001006c */
[-C--:B------:R-:W-:Y:S01]  /*e0a0*/  FFMA.FTZ R104, R104, R109.reuse, R108 ;  /* 0x0000006d68687223 */ /* 0x080fe2000001006c */
[----:B------:R-:W-:Y:S01]  /*e0b0*/  FADD.FTZ R94, R95, -R94 ;  /* 0x8000005e5f5e7221 */ /* 0x000fe20000010000 */
[----:B------:R-:W-:Y:S01]  /*e0c0*/  FADD.FTZ R90, R91, -R90 ;  /* 0x8000005a5b5a7221 */ /* 0x000fe20000010000 */
[----:B------:R-:W-:Y:S01]  /*e0d0*/  FADD.FTZ R106, R107, -R106 ;  /* 0x8000006a6b6a7221 */ /* 0x000fe20000010000 */
[-CC-:B------:R-:W-:Y:S01]  /*e0e0*/  FFMA.FTZ R0, R81, R109.reuse, R108.reuse ;  /* 0x0000006d51007223 */ /* 0x180fe2000001006c */
[C---:B0-----:R-:W-:Y:S01]  /*e0f0*/  FMUL.FTZ R75, R175.reuse, R94 ;  /* 0x0000005eaf4b7220 */ /* 0x041fe20000410000 */
[-CC-:B------:R-:W-:Y:S01]  /*e100*/  FFMA.FTZ R98, R98, R109.reuse, R108.reuse ;  /* 0x0000006d62627223 */ /* 0x180fe2000001006c */
[----:B------:R-:W-:Y:S01]  /*e110*/  FMUL.FTZ R74, R175, R90 ;  /* 0x0000005aaf4a7220 */ /* 0x000fe20000410000 */
[-CC-:B------:R-:W-:Y:S01]  /*e120*/  FFMA.FTZ R96, R96, R109.reuse, R108.reuse ;  /* 0x0000006d60607223 */ /* 0x180fe2000001006c */
[----:B------:R-:W-:Y:S01]  /*e130*/  FMUL.FTZ R73, R75, UR6 ;  /* 0x000000064b497c20 */ /* 0x000fe20008410000 */
[----:B------:R-:W-:Y:S01]  /*e140*/  FFMA.FTZ R109, R80, R109, R108 ;  /* 0x0000006d506d7223 */ /* 0x000fe2000001006c */
[----:B------:R-:W-:Y:S01]  /*e150*/  LOP3.LUT P5, RZ, R83, 0xff0000, RZ, 0xc0, !PT ;  /* 0x00ff000053ff7812 */ /* 0x000fe200078ac0ff */
[----:B------:R-:W-:Y:S01]  /*e160*/  FMUL.FTZ R106, R175, R106 ;  /* 0x0000006aaf6a7220 */ /* 0x000fe20000410000 */
[----:B------:R-:W-:Y:S01]  /*e170*/  FADD.FTZ R104, R105, -R104 ;  /* 0x8000006869687221 */ /* 0x000fe20000010000 */
[----:B------:R-:W-:Y:S01]  /*e180*/  ISETP.GE.U32.AND P1, PT, R82, RZ, PT ;  /* 0x000000ff5200720c */ /* 0x000fe20003f26070 */
[----:B------:R-:W-:Y:S01]  /*e190*/  FMUL.FTZ R72, R74, UR6 ;  /* 0x000000064a487c20 */ /* 0x000fe20008410000 */
[----:B------:R-:W-:Y:S01]  /*e1a0*/  FADD.FTZ R0, R85, -R0 ;  /* 0x8000000055007221 */ /* 0x000fe20000010000 */
[----:B------:R-:W-:Y:S01]  /*e1b0*/  FADD.FTZ R98, R99, -R98 ;  /* 0x8000006263627221 */ /* 0x000fe20000010000 */
[----:B------:R-:W-:Y:S01]  /*e1c0*/  LOP3.LUT P4, RZ, R83, 0xff, RZ, 0xc0, !PT ;  /* 0x000000ff53ff7812 */ /* 0x000fe2000788c0ff */
[----:B------:R-:W-:Y:S01]  /*e1d0*/  FADD.FTZ R96, R97, -R96 ;  /* 0x8000006061607221 */ /* 0x000fe20000010000 */
[----:B------:R-:W-:Y:S01]  /*e1e0*/  FSEL R86, R73, RZ, P5 ;  /* 0x000000ff49567208 */ /* 0x000fe20002800000 */
[----:B------:R-:W-:Y:S01]  /*e1f0*/  FADD.FTZ R84, R84, -R109 ;  /* 0x8000006d54547221 */ /* 0x000fe20000010000 */
[----:B------:R-:W-:Y:S01]  /*e200*/  FMUL.FTZ R76, R106, UR6 ;  /* 0x000000066a4c7c20 */ /* 0x000fe20008410000 */
[----:B------:R-:W-:Y:S01]  /*e210*/  FMUL.FTZ R73, R175, R104 ;  /* 0x00000068af497220 */ /* 0x000fe20000410000 */
[----:B------:R-:W-:Y:S01]  /*e220*/  ISETP.GE.U32.AND.EX P1, PT, R83, 0x1000000, PT, P1 ;  /* 0x010000005300780c */ /* 0x000fe20003f26110 */
[C---:B------:R-:W-:Y:S01]  /*e230*/  FMUL.FTZ R0, R175.reuse, R0 ;  /* 0x00000000af007220 */ /* 0x040fe20000410000 */
[C---:B------:R-:W-:Y:S01]  /*e240*/  FMUL.FTZ R79, R175.reuse, R98 ;  /* 0x00000062af4f7220 */ /* 0x040fe20000410000 */
[----:B------:R-:W-:Y:S01]  /*e250*/  FSEL R78, R72, RZ, P4 ;  /* 0x000000ff484e7208 */ /* 0x000fe20002000000 */
[C---:B------:R-:W-:Y:S01]  /*e260*/  FMUL.FTZ R77, R175.reuse, R96 ;  /* 0x00000060af4d7220 */ /* 0x040fe20000410000 */
[----:B------:R-:W-:Y:S01]  /*e270*/  FMUL.FTZ R72, R175, R84 ;  /* 0x00000054af487220 */ /* 0x000fe20000410000 */
[----:B------:R-:W-:Y:S01]  /*e280*/  FSEL R87, R76, RZ, P1 ;  /* 0x000000ff4c577208 */ /* 0x000fe20000800000 */
[C---:B------:R-:W-:Y:S01]  /*e290*/  FMUL.FTZ R80, R73.reuse, UR6 ;  /* 0x0000000649507c20 */ /* 0x040fe20008410000 */
[----:B------:R-:W-:Y:S01]  /*e2a0*/  F2FP.BF16.F32.PACK_AB R74, R73, R74 ;  /* 0x0000004a494a723e */ /* 0x000fe200000010ff */
[----:B------:R-:W-:Y:S01]  /*e2b0*/  FMUL.FTZ R76, R0, UR6 ;  /* 0x00000006004c7c20 */ /* 0x000fe20008410000 */
[C---:B------:R-:W-:Y:S01]  /*e2c0*/  F2FP.BF16.F32.PACK_AB R73, R79.reuse, R0 ;  /* 0x000000004f49723e */ /* 0x040fe200000010ff */
[----:B------:R-:W-:Y:S01]  /*e2d0*/  FMUL.FTZ R0, R72, UR6 ;  /* 0x0000000648007c20 */ /* 0x000fe20008410000 */
[----:B------:R-:W-:Y:S01]  /*e2e0*/  FMUL.FTZ R79, R79, UR6 ;  /* 0x000000064f4f7c20 */ /* 0x000fe20008410000 */
[C---:B------:R-:W-:Y:S01]  /*e2f0*/  F2FP.BF16.F32.PACK_AB R72, R77.reuse, R72 ;  /* 0x000000484d48723e */ /* 0x040fe200000010ff */
[----:B------:R-:W-:Y:S01]  /*e300*/  FMUL.FTZ R77, R77, UR6 ;  /* 0x000000064d4d7c20 */ /* 0x000fe20008410000 */
[----:B------:R-:W-:-:S02]  /*e310*/  LOP3.LUT P6, RZ, R82, 0xff0000, RZ, 0xc0, !PT ;  /* 0x00ff000052ff7812 */ /* 0x000fc400078cc0ff */
[C---:B------:R-:W-:Y:S02]  /*e320*/  LOP3.LUT P1, RZ, R82.reuse, 0xff000000, RZ, 0xc0, !PT ;  /* 0xff00000052ff7812 */ /* 0x040fe4000782c0ff */
[----:B------:R-:W-:Y:S02]  /*e330*/  LOP3.LUT P3, RZ, R83, 0xff00, RZ, 0xc0, !PT ;  /* 0x0000ff0053ff7812 */ /* 0x000fe4000786c0ff */
        /* <DEDUP_REMOVED lines=11> */
[----:B------:R-:W-:Y:S01]  /*e3f0*/  F2FP.BF16.F32.PACK_AB R76, R81, R0 ;  /* 0x00000000514c723e */ /* 0x000fe200000010ff */
[----:B------:R-:W-:Y:S06]  /*e400*/  BRA `(.L_x_610) ;  /* 0x0000000000d47947 */ /* 0x000fec0003800000 */
.L_x_614:
[-CC-:B------:R-:W-:Y:S01]  /*e410*/  FFMA.FTZ R90, R90, R109.reuse, R108.reuse ;  /* 0x0000006d5a5a7223 */ /* 0x180fe2000001006c */
[-CC-:B------:R-:W-:Y:S01]  /*e420*/  FFMA.FTZ R94, R94, R109.reuse, R108.reuse ;  /* 0x0000006d5e5e7223 */ /* 0x180fe2000001006c */
[-CC-:B------:R-:W-:Y:S01]  /*e430*/  FFMA.FTZ R106, R106, R109.reuse, R108.reuse ;  /* 0x0000006d6a6a7223 */ /* 0x180fe2000001006c */
[-CC-:B------:R-:W-:Y:S01]  /*e440*/  FFMA.FTZ R96, R96, R109.reuse, R108.reuse ;  /* 0x0000006d60607223 */ /* 0x180fe2000001006c */
[-CC-:B------:R-:W-:Y:S01]  /*e450*/  FFMA.FTZ R0, R81, R109.reuse, R108.reuse ;  /* 0x0000006d51007223 */ /* 0x180fe2000001006c */
[-CC-:B------:R-:W-:Y:S01]  /*e460*/  FFMA.FTZ R98, R98, R109.reuse, R108.reuse ;  /* 0x0000006d62627223 */ /* 0x180fe2000001006c */
[-C--:B------:R-:W-:Y:S01]  /*e470*/  FFMA.FTZ R104, R104, R109.reuse, R108 ;  /* 0x0000006d68687223 */ /* 0x080fe2000001006c */
[----:B------:R-:W-:Y:S01]  /*e480*/  FADD.FTZ R90, R91, -R90 ;  /* 0x8000005a5b5a7221 */ /* 0x000fe20000010000 */
[----:B------:R-:W-:Y:S01]  /*e490*/  FADD.FTZ R94, R95, -R94 ;  /* 0x8000005e5f5e7221 */ /* 0x000fe20000010000 */
[----:B------:R-:W-:Y:S01]  /*e4a0*/  FADD.FTZ R106, R107, -R106 ;  /* 0x8000006a6b6a7221 */ /* 0x000fe20000010000 */
[----:B------:R-:W-:Y:S01]  /*e4b0*/  FFMA.FTZ R109, R80, R109, R108 ;  /* 0x0000006d506d7223 */ /* 0x000fe2000001006c */
[C---:B------:R-:W-:Y:S01]  /*e4c0*/  FMUL.FTZ R90, R175.reuse, R90 ;  /* 0x0000005aaf5a7220 */ /* 0x040fe20000410000 */
[C---:B------:R-:W-:Y:S01]  /*e4d0*/  FMUL.FTZ R94, R175.reuse, R94 ;  /* 0x0000005eaf5e7220 */ /* 0x040fe20000410000 */
[----:B------:R-:W-:Y:S01]  /*e4e0*/  FMUL.FTZ R106, R175, R106 ;  /* 0x0000006aaf6a7220 */ /* 0x000fe20000410000 */
[----:B------:R-:W-:Y:S01]  /*e4f0*/  ISETP.GE.U32.AND P1, PT, R82, RZ, PT ;  /* 0x000000ff5200720c */ /* 0x000fe20003f26070 */
        /* <DEDUP_REMOVED lines=13> */
[C---:B------:R-:W-:Y:S01]  /*e5d0*/  FMUL.FTZ R0, R175.reuse, R0 ;  /* 0x00000000af007220 */ /* 0x040fe20000410000 */
[C---:B------:R-:W-:Y:S01]  /*e5e0*/  FMUL.FTZ R98, R175.reuse, R98 ;  /* 0x00000062af627220 */ /* 0x040fe20000410000 */
[----:B------:R-:W-:Y:S01]  /*e5f0*/  FMUL.FTZ R84, R175, R84 ;  /* 0x00000054af547220 */ /* 0x000fe20000410000 */
[----:B------:R-:W-:Y:S01]  /*e600*/  FSEL R106, R106, RZ, P1 ;  /* 0x000000ff6a6a7208 */ /* 0x000fe20000800000 */
[----:B------:R-:W-:Y:S01]  /*e610*/  FMUL.FTZ R104, R104, UR6 ;  /* 0x0000000668687c20 */ /* 0x000fe20008410000 */
[----:B0-----:R-:W-:Y:S01]  /*e620*/  FSEL R79, R94, RZ, P5 ;  /* 0x000000ff5e4f7208 */ /* 0x001fe20002800000 */
        /* <DEDUP_REMOVED lines=18> */
[----:B------:R-:W-:-:S07]  /*e750*/  F2FP.BF16.F32.PACK_AB R76, R81, R76 ;  /* 0x0000004c514c723e */ /* 0x000fce00000010ff */
.L_x_610:
        /* <DEDUP_REMOVED lines=13> */
.L_x_573:
        /* <DEDUP_REMOVED lines=79> */
[----:B------:R-:W-:-:S07]  /*ed20*/  MOV R27, R29 ;  /* 0x0000001d001b7202 */ /* 0x000fce0000000f00 */
.L_x_572:
[----:B------:R-:W-:Y:S05]  /*ed30*/  BSYNC B0 ;  /* 0x0000000000007941 */ /* 0x000fea0003800000 */
.L_x_571:
        /* <DEDUP_REMOVED lines=26> */
[----:B------:R-:W5:Y:S04]  /*eee0*/  LDS R30, [R28+0x600] ;  /* 0x000600001c1e7984 */ /* 0x000f680000000800 */
[----:B------:R-:W3:Y:S04]  /*eef0*/  LDS R31, [R28+0x800] ;  /* 0x000800001c1f7984 */ /* 0x000ee80000000800 */
        /* <DEDUP_REMOVED lines=11> */
[----:B-----5:R-:W-:-:S03]  /*efb0*/  FADD.FTZ R30, RZ, R30 ;  /* 0x0000001eff1e7221 */ /* 0x020fc60000010000 */
[----:B------:R-:W-:Y:S01]  /*efc0*/  LDS R39, [R28+0x2600] ;  /* 0x002600001c277984 */ /* 0x000fe20000000800 */
[----:B---3--:R-:W-:-:S03]  /*efd0*/  FADD.FTZ R31, RZ, R31 ;  /* 0x0000001fff1f7221 */ /* 0x008fc60000010000 */
[----:B------:R-:W1:Y:S01]  /*efe0*/  LDS R42, [R28+0x2800] ;  /* 0x002800001c2a7984 */ /* 0x000e620000000800 */
[----:B--2---:R-:W-:-:S03]  /*eff0*/  FADD.FTZ R32, RZ, R32 ;  /* 0x00000020ff207221 */ /* 0x004fc60000010000 */
[----:B------:R-:W2:Y:S01]  /*f000*/  LDS R41, [R28+0x2a00] ;  /* 0x002a00001c297984 */ /* 0x000ea20000000800 */
[----:B------:R-:W-:-:S03]  /*f010*/  FADD.FTZ R33, R2, R33 ;  /* 0x0000002102217221 */ /* 0x000fc60000010000 */
[----:B------:R-:W3:Y:S01]  /*f020*/  LDS R43, [R28+0x2c00] ;  /* 0x002c00001c2b7984 */ /* 0x000ee20000000800 */
[----:B------:R-:W-:-:S03]  /*f030*/  FADD.FTZ R34, R3, R34 ;  /* 0x0000002203227221 */ /* 0x000fc60000010000 */
[----:B------:R-:W4:Y:S01]  /*f040*/  LDS R2, [R28+0xc00] ;  /* 0x000c00001c027984 */ /* 0x000f220000000800 */
[----:B------:R-:W-:-:S03]  /*f050*/  FADD.FTZ R36, R29, R36 ;  /* 0x000000241d247221 */ /* 0x000fc60000010000 */
[----:B------:R-:W5:Y:S01]  /*f060*/  LDS R3, [R28+0xe00] ;  /* 0x000e00001c037984 */ /* 0x000f620000000800 */
[----:B------:R-:W-:-:S03]  /*f070*/  FADD.FTZ R35, R30, R35 ;  /* 0x000000231e237221 */ /* 0x000fc60000010000 */
[----:B------:R-:W5:Y:S01]  /*f080*/  LDS R29, [R28+0x1000] ;  /* 0x001000001c1d7984 */ /* 0x000f620000000800 */
[----:B------:R-:W-:-:S03]  /*f090*/  FADD.FTZ R31, R31, R38 ;  /* 0x000000261f1f7221 */ /* 0x000fc60000010000 */
[----:B------:R-:W5:Y:S01]  /*f0a0*/  LDS R30, [R28+0x1200] ;  /* 0x001200001c1e7984 */ /* 0x000f620000000800 */
        /* <DEDUP_REMOVED lines=13> */
[----:B-----5:R-:W-:-:S03]  /*f180*/  FADD.FTZ R3, RZ, R3 ;  /* 0x00000003ff037221 */ /* 0x020fc60000010000 */
[----:B------:R-:W5:Y:S01]  /*f190*/  LDS R61, [R28+0x3a00] ;  /* 0x003a00001c3d7984 */ /* 0x000f620000000800 */
[----:B------:R-:W-:-:S03]  /*f1a0*/  FADD.FTZ R29, RZ, R29 ;  /* 0x0000001dff1d7221 */ /* 0x000fc60000010000 */
[----:B------:R-:W5:Y:S01]  /*f1b0*/  LDS R64, [R28+0x3c00] ;  /* 0x003c00001c407984 */ /* 0x000f620000000800 */
[----:B------:R-:W-:Y:S01]  /*f1c0*/  FADD.FTZ R30, RZ, R30 ;  /* 0x0000001eff1e7221 */ /* 0x000fe20000010000 */
[----:B------:R-:W-:Y:S02]  /*f1d0*/  FADD.FTZ R29, R29, R40 ;  /* 0x000000281d1d7221 */ /* 0x000fe40000010000 */
[----:B------:R-:W5:Y:S01]  /*f1e0*/  LDS R63, [R28+0x3e00] ;  /* 0x003e00001c3f7984 */ /* 0x000f620000000800 */
[----:B0-----:R-:W-:Y:S01]  /*f1f0*/  FADD.FTZ R3, R3, R38 ;  /* 0x0000002603037221 */ /* 0x001fe20000010000 */
[----:B------:R-:W-:Y:S02]  /*f200*/  FADD.FTZ R30, R30, R39 ;  /* 0x000000271e1e7221 */ /* 0x000fe40000010000 */
        /* <DEDUP_REMOVED lines=14> */
[----:B------:R-:W3:Y:S01]  /*f2f0*/  LDS R71, [R28+0x4e00] ;  /* 0x004e00001c477984 */ /* 0x000ee20000000800 */
[----:B-----5:R-:W-:Y:S01]  /*f300*/  FADD.FTZ R30, R30, R61 ;  /* 0x0000003d1e1e7221 */ /* 0x020fe20000010000 */
[----:B------:R-:W-:Y:S01]  /*f310*/  BAR.SYNC.DEFER_BLOCKING 0x0 ;  /* 0x0000000000007b1d */ /* 0x000fe20000010000 */
[----:B------:R-:W-:Y:S01]  /*f320*/  FADD.FTZ R33, R33, R64 ;  /* 0x0000004021217221 */ /* 0x000fe20000010000 */
[----:B------:R-:W-:Y:S01]  /*f330*/  FADD.FTZ R63, R34, R63 ;  /* 0x0000003f223f7221 */ /* 0x000fe20000010000 */
[----:B0-----:R-:W-:Y:S01]  /*f340*/  FADD.FTZ R65, R36, R65 ;  /* 0x0000004124417221 */ /* 0x001fe20000010000 */
[----:B------:R-:W-:Y:S01]  /*f350*/  FADD.FTZ R35, R35, R66 ;  /* 0x0000004223237221 */ /* 0x000fe20000010000 */
[----:B------:R-:W-:Y:S01]  /*f360*/  FADD.FTZ R31, R31, R68 ;  /* 0x000000441f1f7221 */ /* 0x000fe20000010000 */
[----:B------:R-:W-:Y:S01]  /*f370*/  FADD.FTZ R67, R32, R67 ;  /* 0x0000004320437221 */ /* 0x000fe20000010000 */
[----:B------:R-:W-:Y:S01]  /*f380*/  STS.128 [R0], R48 ;  /* 0x0000003000007388 */ /* 0x000fe20000000c00 */
[----:B-1----:R-:W-:-:S03]  /*f390*/  FADD.FTZ R69, R2, R69 ;  /* 0x0000004502457221 */ /* 0x002fc60000010000 */
[----:B------:R-:W-:Y:S04]  /*f3a0*/  STS.128 [R0+0x10], R52 ;  /* 0x0000103400007388 */ /* 0x000fe80000000c00 */
[----:B------:R-:W-:Y:S01]  /*f3b0*/  STS.128 [R0+0x400], R56 ;  /* 0x0004003800007388 */ /* 0x000fe20000000c00 */
[----:B--2---:R-:W-:-:S03]  /*f3c0*/  FADD.FTZ R29, R29, R76 ;  /* 0x0000004c1d1d7221 */ /* 0x004fc60000010000 */
[----:B------:R-:W-:Y:S01]  /*f3d0*/  STS.128 [R0+0x410], R72 ;  /* 0x0004104800007388 */ /* 0x000fe20000000c00 */
[----:B---3--:R-:W-:-:S03]  /*f3e0*/  FADD.FTZ R71, R30, R71 ;  /* 0x000000471e477221 */ /* 0x008fc60000010000 */
[----:B------:R0:W-:Y:S04]  /*f3f0*/  STS.128 [R0+0x800], R4 ;  /* 0x0008000400007388 */ /* 0x0001e80000000c00 */
[----:B------:R-:W-:Y:S04]  /*f400*/  STS.128 [R0+0x810], R8 ;  /* 0x0008100800007388 */ /* 0x000fe80000000c00 */
[----:B------:R-:W-:Y:S04]  /*f410*/  STS.128 [R0+0xc00], R12 ;  /* 0x000c000c00007388 */ /* 0x000fe80000000c00 */
[----:B------:R-:W-:Y:S04]  /*f420*/  STS.128 [R0+0xc10], R16 ;  /* 0x000c101000007388 */ /* 0x000fe80000000c00 */
[----:B------:R-:W-:Y:S01]  /*f430*/  STS.128 [R0+0x1000], R20 ;  /* 0x0010001400007388 */ /* 0x000fe20000000c00 */
[----:B0-----:R-:W-:-:S03]  /*f440*/  FADD.FTZ R7, R3, R70 ;  /* 0x0000004603077221 */ /* 0x001fc60000010000 */
[----:B------:R0:W-:Y:S01]  /*f450*/  STS.128 [R0+0x1010], R24 ;  /* 0x0010101800007388 */ /* 0x0001e20000000c00 */
[----:B------:R-:W-:Y:S08]  /*f460*/  BAR.SYNC.DEFER_BLOCKING 0x0 ;  /* 0x0000000000007b1d */ /* 0x000ff00000010000 */
[----:B0-----:R-:W0:Y:S01]  /*f470*/  LDC R0, c[0x0][0x388] ;  /* 0x0000e200ff007b82 */ /* 0x001e220000000800 */
[----:B------:R-:W1:Y:S04]  /*f480*/  LDS R48, [R28] ;  /* 0x000000001c307984 */ /* 0x000e680000000800 */
[----:B------:R-:W2:Y:S04]  /*f490*/  LDS R49, [R28+0x200] ;  /* 0x000200001c317984 */ /* 0x000ea80000000800 */
[----:B------:R-:W3:Y:S04]  /*f4a0*/  LDS R50, [R28+0x400] ;  /* 0x000400001c327984 */ /* 0x000ee80000000800 */
[----:B------:R-:W4:Y:S01]  /*f4b0*/  LDS R5, [R28+0x1400] ;  /* 0x001400001c057984 */ /* 0x000f220000000800 */
[----:B0-----:R-:W-:-:S03]  /*f4c0*/  IMAD R3, R0, UR4, RZ ;  /* 0x0000000400037c24 */ /* 0x001fc6000f8e02ff */
[----:B------:R-:W0:Y:S02]  /*f4d0*/  LDS R4, [R28+0x1600] ;  /* 0x001600001c047984 */ /* 0x000e240000000800 */
[----:B------:R-:W-:Y:S02]  /*f4e0*/  IADD3 R2, P0, PT, R3, R88, RZ ;  /* 0x0000005803027210 */ /* 0x000fe40007f1e0ff */
[----:B------:R-:W5:Y:S04]  /*f4f0*/  LDS R9, [R28+0x1800] ;  /* 0x001800001c097984 */ /* 0x000f680000000800 */
[----:B------:R-:W5:Y:S04]  /*f500*/  LDS R6, [R28+0x2800] ;  /* 0x002800001c067984 */ /* 0x000f680000000800 */
[----:B------:R-:W5:Y:S04]  /*f510*/  LDS R11, [R28+0x2a00] ;  /* 0x002a00001c0b7984 */ /* 0x000f680000000800 */
[----:B------:R-:W5:Y:S04]  /*f520*/  LDS R8, [R28+0x2c00] ;  /* 0x002c00001c087984 */ /* 0x000f680000000800 */
[----:B------:R-:W5:Y:S04]  /*f530*/  LDS R15, [R28+0x3e00] ;  /* 0x003e00001c0f7984 */ /* 0x000f680000000800 */
[----:B------:R-:W5:Y:S01]  /*f540*/  LDS R19, [R28+0x4000] ;  /* 0x004000001c137984 */ /* 0x000f620000000800 */
[----:B-1----:R-:W-:-:S03]  /*f550*/  FADD.FTZ R48, RZ, R48 ;  /* 0x00000030ff307221 */ /* 0x002fc60000010000 */
[----:B------:R-:W1:Y:S01]  /*f560*/  LDS R12, [R28+0x3c00] ;  /* 0x003c00001c0c7984 */ /* 0x000e620000000800 */
[----:B--2---:R-:W-:-:S03]  /*f570*/  FADD.FTZ R49, RZ, R49 ;  /* 0x00000031ff317221 */ /* 0x004fc60000010000 */
[----:B------:R-:W2:Y:S01]  /*f580*/  LDS R0, [R28+0x600] ;  /* 0x000600001c007984 */ /* 0x000ea20000000800 */
[----:B---3--:R-:W-:-:S03]  /*f590*/  FADD.FTZ R50, RZ, R50 ;  /* 0x00000032ff327221 */ /* 0x008fc60000010000 */
[----:B------:R-:W3:Y:S01]  /*f5a0*/  LDS R13, [R28+0x1a00] ;  /* 0x001a00001c0d7984 */ /* 0x000ee20000000800 */
[----:B----4-:R-:W-:Y:S01]  /*f5b0*/  FADD.FTZ R5, R48, R5 ;  /* 0x0000000530057221 */ /* 0x010fe20000010000 */
[----:B0-----:R-:W-:Y:S02]  /*f5c0*/  FADD.FTZ R4, R49, R4 ;  /* 0x0000000431047221 */ /* 0x001fe40000010000 */
[----:B------:R-:W0:Y:S01]  /*f5d0*/  LDS R23, [R28+0x2e00] ;  /* 0x002e00001c177984 */ /* 0x000e220000000800 */
[----:B-----5:R-:W-:-:S03]  /*f5e0*/  FADD.FTZ R9, R50, R9 ;  /* 0x0000000932097221 */ /* 0x020fc60000010000 */
[----:B------:R-:W-:Y:S01]  /*f5f0*/  LDS R17, [R28+0x1e00] ;  /* 0x001e00001c117984 */ /* 0x000fe20000000800 */
[----:B------:R-:W-:-:S03]  /*f600*/  FADD.FTZ R5, R5, R6 ;  /* 0x0000000605057221 */ /* 0x000fc60000010000 */
[----:B------:R-:W-:Y:S01]  /*f610*/  LDS R25, [R28+0x3000] ;  /* 0x003000001c197984 */ /* 0x000fe20000000800 */
[----:B------:R-:W-:-:S03]  /*f620*/  FADD.FTZ R4, R4, R11 ;  /* 0x0000000b04047221 */ /* 0x000fc60000010000 */
[----:B------:R-:W4:Y:S01]  /*f630*/  LDS R6, [R28+0x800] ;  /* 0x000800001c067984 */ /* 0x000f220000000800 */
[----:B------:R-:W-:-:S03]  /*f640*/  FADD.FTZ R10, R9, R8 ;  /* 0x00000008090a7221 */ /* 0x000fc60000010000 */
[----:B------:R-:W-:Y:S01]  /*f650*/  LDS R14, [R28+0x2000] ;  /* 0x002000001c0e7984 */ /* 0x000fe20000000800 */
[----:B------:R-:W-:-:S03]  /*f660*/  FADD.FTZ R43, R4, R15 ;  /* 0x0000000f042b7221 */ /* 0x000fc60000010000 */
[----:B------:R-:W5:Y:S01]  /*f670*/  LDS R8, [R28+0xa00] ;  /* 0x000a00001c087984 */ /* 0x000f620000000800 */
[----:B------:R-:W-:Y:S01]  /*f680*/  SHF.L.U32 R4, R2, 0x2, RZ ;  /* 0x0000000202047819 */ /* 0x000fe200000006ff */
[----:B------:R-:W-:Y:S02]  /*f690*/  FADD.FTZ R45, R10, R19 ;  /* 0x000000130a2d7221 */ /* 0x000fe40000010000 */
[----:B------:R-:W5:Y:S01]  /*f6a0*/  LDS R15, [R28+0x1c00] ;  /* 0x001c00001c0f7984 */ /* 0x000f620000000800 */
[----:B-1----:R-:W-:-:S03]  /*f6b0*/  FADD.FTZ R41, R5, R12 ;  /* 0x0000000c05297221 */ /* 0x002fc60000010000 */
[----:B------:R-:W1:Y:S01]  /*f6c0*/  LDS R9, [R28+0xc00] ;  /* 0x000c00001c097984 */ /* 0x000e620000000800 */
[----:B------:R-:W-:Y:S02]  /*f6d0*/  IMAD.X R5, RZ, RZ, RZ, P0 ;  /* 0x000000ffff057224 */ /* 0x000fe400000e06ff */
[----:B--2---:R-:W-:Y:S01]  /*f6e0*/  FADD.FTZ R0, RZ, R0 ;  /* 0x00000000ff007221 */ /* 0x004fe20000010000 */
[----:B------:R-:W2:Y:S02]  /*f6f0*/  LDS R10, [R28+0xe00] ;  /* 0x000e00001c0a7984 */ /* 0x000ea40000000800 */
[----:B------:R-:W-:Y:S01]  /*f700*/  SHF.L.U64.HI R5, R2, 0x2, R5 ;  /* 0x0000000202057819 */ /* 0x000fe20000010205 */
[----:B---3--:R-:W-:Y:S01]  /*f710*/  FADD.FTZ R0, R0, R13 ;  /* 0x0000000d00007221 */ /* 0x008fe20000010000 */
[----:B------:R-:W3:Y:S01]  /*f720*/  LDS R11, [R28+0x1000] ;  /* 0x001000001c0b7984 */ /* 0x000ee20000000800 */
[C---:B------:R-:W-:Y:S02]  /*f730*/  IADD3 R2, P0, PT, R4.reuse, UR18, RZ ;  /* 0x0000001204027c10 */ /* 0x040fe4000ff1e0ff */
[----:B------:R-:W-:Y:S01]  /*f740*/  IADD3 R4, P1, PT, R4, UR16, RZ ;  /* 0x0000001004047c10 */ /* 0x000fe2000ff3e0ff */
[----:B------:R-:W3:Y:S01]  /*f750*/  LDS R47, [R28+0x4200] ;  /* 0x004200001c2f7984 */ /* 0x000ee20000000800 */
[C---:B------:R-:W-:Y:S01]  /*f760*/  IADD3.X R3, PT, PT, R5.reuse, UR19, RZ, P0, !PT ;  /* 0x0000001305037c10 */ /* 0x040fe200087fe4ff */
[----:B0-----:R-:W-:Y:S01]  /*f770*/  FADD.FTZ R0, R0, R23 ;  /* 0x0000001700007221 */ /* 0x001fe20000010000 */
[----:B------:R-:W-:Y:S01]  /*f780*/  IADD3.X R5, PT, PT, R5, UR17, RZ, P1, !PT ;  /* 0x0000001105057c10 */ /* 0x000fe20008ffe4ff */
[----:B------:R-:W0:Y:S04]  /*f790*/  LDS R27, [R28+0x3200] ;  /* 0x003200001c1b7984 */ /* 0x000e280000000800 */
[----:B------:R-:W0:Y:S04]  /*f7a0*/  LDS R19, [R28+0x2200] ;  /* 0x002200001c137984 */ /* 0x000e280000000800 */
[----:B------:R-:W0:Y:S01]  /*f7b0*/  LDS R12, [R28+0x1200] ;  /* 0x001200001c0c7984 */ /* 0x000e220000000800 */
[----:B----4-:R-:W-:-:S03]  /*f7c0*/  FADD.FTZ R6, RZ, R6 ;  /* 0x00000006ff067221 */ /* 0x010fc60000010000 */
[----:B------:R-:W4:Y:S04]  /*f7d0*/  LDS R49, [R28+0x4400] ;  /* 0x004400001c317984 */ /* 0x000f280000000800 */
[----:B------:R-:W4:Y:S01]  /*f7e0*/  LDS R18, [R28+0x3400] ;  /* 0x003400001c127984 */ /* 0x000f220000000800 */
[----:B-----5:R-:W-:-:S03]  /*f7f0*/  FADD.FTZ R8, RZ, R8 ;  /* 0x00000008ff087221 */ /* 0x020fc60000010000 */
[----:B------:R-:W5:Y:S01]  /*f800*/  LDS R16, [R28+0x2400] ;  /* 0x002400001c107984 */ /* 0x000f620000000800 */
[----:B------:R-:W-:Y:S01]  /*f810*/  FADD.FTZ R6, R6, R15 ;  /* 0x0000000f06067221 */ /* 0x000fe20000010000 */
[----:B------:R-:W-:Y:S02]  /*f820*/  FADD.FTZ R8, R8, R17 ;  /* 0x0000001108087221 */ /* 0x000fe40000010000 */
[----:B------:R-:W5:Y:S01]  /*f830*/  LDS R51, [R28+0x4600] ;  /* 0x004600001c337984 */ /* 0x000f620000000800 */
[----:B-1----:R-:W-:Y:S01]  /*f840*/  FADD.FTZ R9, RZ, R9 ;  /* 0x00000009ff097221 */ /* 0x002fe20000010000 */
[----:B------:R-:W-:Y:S02]  /*f850*/  FADD.FTZ R6, R6, R25 ;  /* 0x0000001906067221 */ /* 0x000fe40000010000 */
[----:B------:R-:W1:Y:S01]  /*f860*/  LDS R37, [R28+0x3600] ;  /* 0x003600001c257984 */ /* 0x000e620000000800 */
[----:B--2---:R-:W-:Y:S01]  /*f870*/  FADD.FTZ R10, RZ, R10 ;  /* 0x0000000aff0a7221 */ /* 0x004fe20000010000 */
[----:B------:R-:W-:-:S02]  /*f880*/  FADD.FTZ R9, R9, R14 ;  /* 0x0000000e09097221 */ /* 0x000fc40000010000 */
[----:B------:R-:W2:Y:S01]  /*f890*/  LDS R21, [R28+0x2600] ;  /* 0x002600001c157984 */ /* 0x000ea20000000800 */
[----:B---3--:R-:W-:-:S03]  /*f8a0*/  FADD.FTZ R11, RZ, R11 ;  /* 0x0000000bff0b7221 */ /* 0x008fc60000010000 */
[----:B------:R-:W3:Y:S01]  /*f8b0*/  LDS R22, [R28+0x4800] ;  /* 0x004800001c167984 */ /* 0x000ee20000000800 */
[----:B------:R-:W-:-:S03]  /*f8c0*/  FADD.FTZ R47, R0, R47 ;  /* 0x0000002f002f7221 */ /* 0x000fc60000010000 */
[----:B------:R-:W3:Y:S01]  /*f8d0*/  LDS R20, [R28+0x3800] ;  /* 0x003800001c147984 */ /* 0x000ee20000000800 */
[----:B0-----:R-:W-:-:S03]  /*f8e0*/  FADD.FTZ R8, R8, R27 ;  /* 0x0000001b08087221 */ /* 0x001fc60000010000 */
[----:B------:R-:W0:Y:S01]  /*f8f0*/  LDS R53, [R28+0x4a00] ;  /* 0x004a00001c357984 */ /* 0x000e220000000800 */
[----:B------:R-:W-:-:S03]  /*f900*/  FADD.FTZ R10, R10, R19 ;  /* 0x000000130a0a7221 */ /* 0x000fc60000010000 */
[----:B------:R-:W0:Y:S01]  /*f910*/  LDS R39, [R28+0x3a00] ;  /* 0x003a00001c277984 */ /* 0x000e220000000800 */
[----:B------:R-:W-:-:S03]  /*f920*/  FADD.FTZ R12, RZ, R12 ;  /* 0x0000000cff0c7221 */ /* 0x000fc60000010000 */
[----:B------:R-:W0:Y:S01]  /*f930*/  LDS R24, [R28+0x4c00] ;  /* 0x004c00001c187984 */ /* 0x000e220000000800 */
[----:B----4-:R-:W-:-:S03]  /*f940*/  FADD.FTZ R49, R6, R49 ;  /* 0x0000003106317221 */ /* 0x010fc60000010000 */
[----:B------:R-:W4:Y:S01]  /*f950*/  LDS R13, [R28+0x4e00] ;  /* 0x004e00001c0d7984 */ /* 0x000f220000000800 */
[----:B------:R-:W-:-:S03]  /*f960*/  FADD.FTZ R9, R9, R18 ;  /* 0x0000001209097221 */ /* 0x000fc60000010000 */
[----:B------:R-:W-:Y:S01]  /*f970*/  STG.E desc[UR10][R2.64], R41 ;  /* 0x0000002902007986 */ /* 0x000fe2000c10190a */
[----:B-----5:R-:W-:-:S03]  /*f980*/  FADD.FTZ R11, R11, R16 ;  /* 0x000000100b0b7221 */ /* 0x020fc60000010000 */
[----:B------:R-:W-:Y:S01]  /*f990*/  STG.E desc[UR10][R4.64], R33 ;  /* 0x0000002104007986 */ /* 0x000fe2000c10190a */
[----:B------:R-:W-:-:S03]  /*f9a0*/  FADD.FTZ R51, R8, R51 ;  /* 0x0000003308337221 */ /* 0x000fc60000010000 */
[----:B------:R-:W-:Y:S01]  /*f9b0*/  STG.E desc[UR10][R2.64+0x200], R43 ;  /* 0x0002002b02007986 */ /* 0x000fe2000c10190a */
[----:B-1----:R-:W-:-:S03]  /*f9c0*/  FADD.FTZ R10, R10, R37 ;  /* 0x000000250a0a7221 */ /* 0x002fc60000010000 */
[----:B------:R-:W-:Y:S01]  /*f9d0*/  STG.E desc[UR10][R4.64+0x200], R63 ;  /* 0x0002003f04007986 */ /* 0x000fe2000c10190a */
[----:B--2---:R-:W-:-:S03]  /*f9e0*/  FADD.FTZ R12, R12, R21 ;  /* 0x000000150c0c7221 */ /* 0x004fc60000010000 */
[----:B------:R-:W-:Y:S01]  /*f9f0*/  STG.E desc[UR10][R2.64+0x400], R45 ;  /* 0x0004002d02007986 */ /* 0x000fe2000c10190a */
[----:B---3--:R-:W-:-:S03]  /*fa00*/  FADD.FTZ R9, R9, R22 ;  /* 0x0000001609097221 */ /* 0x008fc60000010000 */
[----:B------:R-:W-:Y:S01]  /*fa10*/  STG.E desc[UR10][R4.64+0x400], R65 ;  /* 0x0004004104007986 */ /* 0x000fe2000c10190a */
[----:B------:R-:W-:-:S03]  /*fa20*/  FADD.FTZ R11, R11, R20 ;  /* 0x000000140b0b7221 */ /* 0x000fc60000010000 */
[----:B------:R-:W-:Y:S01]  /*fa30*/  STG.E desc[UR10][R2.64+0x600], R47 ;  /* 0x0006002f02007986 */ /* 0x000fe2000c10190a */
[----:B0-----:R-:W-:-:S03]  /*fa40*/  FADD.FTZ R53, R10, R53 ;  /* 0x000000350a357221 */ /* 0x001fc60000010000 */
[----:B------:R-:W-:Y:S01]  /*fa50*/  STG.E desc[UR10][R4.64+0x600], R35 ;  /* 0x0006002304007986 */ /* 0x000fe2000c10190a */
[----:B------:R-:W-:-:S03]  /*fa60*/  FADD.FTZ R12, R12, R39 ;  /* 0x000000270c0c7221 */ /* 0x000fc60000010000 */
[----:B------:R-:W-:Y:S01]  /*fa70*/  STG.E desc[UR10][R2.64+0x800], R49 ;  /* 0x0008003102007986 */ /* 0x000fe2000c10190a */
[----:B------:R-:W-:-:S03]  /*fa80*/  FADD.FTZ R11, R11, R24 ;  /* 0x000000180b0b7221 */ /* 0x000fc60000010000 */
[----:B------:R-:W-:Y:S01]  /*fa90*/  STG.E desc[UR10][R4.64+0x800], R31 ;  /* 0x0008001f04007986 */ /* 0x000fe2000c10190a */
[----:B----4-:R-:W-:-:S03]  /*faa0*/  FADD.FTZ R13, R12, R13 ;  /* 0x0000000d0c0d7221 */ /* 0x010fc60000010000 */
        /* <DEDUP_REMOVED lines=11> */
.L_x_574:
        /* <DEDUP_REMOVED lines=8> */
.L_x_617:
[----:B------:R-:W-:Y:S05]  /*fbe0*/  BSYNC B2 ;  /* 0x0000000000027941 */ /* 0x000fea0003800000 */
.L_x_616:
[----:B------:R-:W-:Y:S02]  /*fbf0*/  IMAD.MOV.U32 R224, RZ, RZ, R79 ;  /* 0x000000ffffe07224 */ /* 0x000fe400078e004f */
[----:B------:R-:W-:Y:S01]  /*fc00*/  HFMA2 R223, -RZ, RZ, 0, 5.9604644775390625e-08 ;  /* 0x00000001ffdf7431 */ /* 0x000fe200000001ff */
[----:B------:R-:W-:Y:S01]  /*fc10*/  MOV R222, 0x1f ;  /* 0x0000001f00de7802 */ /* 0x000fe20000000f00 */
[----:B------:R-:W-:Y:S02]  /*fc20*/  IMAD.MOV.U32 R109, RZ, RZ, -0x1 ;  /* 0xffffffffff6d7424 */ /* 0x000fe400078e00ff */
[----:B------:R-:W-:-:S07]  /*fc30*/  FADD.FTZ R78, R78, R225 ;  /* 0x000000e14e4e7221 */ /* 0x000fce0000010000 */
[----:B------:R-:W-:Y:S05]  /*fc40*/  WARPSYNC.COLLECTIVE R109, `(.L_x_618) ;  /* 0x000000006d087348 */ /* 0x000fea0003c00000 */
[----:B------:R0:W1:Y:S02]  /*fc50*/  SHFL.BFLY P4, R225, R224, R223, R222 ;  /* 0x0c0000dfe0e17389 */ /* 0x00006400000800de */
[----:B01----:R-:W-:Y:S05]  /*fc60*/  ENDCOLLECTIVE ;  /* 0x000000000000791b */ /* 0x003fea0003800000 */
.L_x_618:
[----:B------:R-:W-:Y:S01]  /*fc70*/  MOV R224, R78 ;  /* 0x0000004e00e07202 */ /* 0x000fe20000000f00 */
[----:B------:R-:W-:Y:S02]  /*fc80*/  HFMA2 R223, -RZ, RZ, 0, 1.1920928955078125e-07 ;  /* 0x00000002ffdf7431 */ /* 0x000fe400000001ff */
[----:B------:R-:W-:-:S07]  /*fc90*/  FADD.FTZ R79, R79, R225 ;  /* 0x000000e14f4f7221 */ /* 0x000fce0000010000 */
[----:B------:R-:W-:Y:S05]  /*fca0*/  WARPSYNC.COLLECTIVE R109, `(.L_x_619) ;  /* 0x000000006d087348 */ /* 0x000fea0003c00000 */
[----:B------:R0:W1:Y:S02]  /*fcb0*/  SHFL.BFLY P4, R225, R224, R223, R222 ;  /* 0x0c0000dfe0e17389 */ /* 0x00006400000800de */
[----:B01----:R-:W-:Y:S05]  /*fcc0*/  ENDCOLLECTIVE ;  /* 0x000000000000791b */ /* 0x003fea0003800000 */
.L_x_619:
[----:B------:R-:W-:Y:S02]  /*fcd0*/  IMAD.MOV.U32 R224, RZ, RZ, R79 ;  /* 0x000000ffffe07224 */ /* 0x000fe400078e004f */
[----:B------:R-:W-:-:S07]  /*fce0*/  FADD.FTZ R78, R78, R225 ;  /* 0x000000e14e4e7221 */ /* 0x000fce0000010000 */
[----:B------:R-:W-:Y:S05]  /*fcf0*/  WARPSYNC.COLLECTIVE R109, `(.L_x_620) ;  /* 0x000000006d087348 */ /* 0x000fea0003c00000 */
[----:B------:R0:W1:Y:S02]  /*fd00*/  SHFL.BFLY P4, R225, R224, R223, R222 ;  /* 0x0c0000dfe0e17389 */ /* 0x00006400000800de */
[----:B01----:R-:W-:Y:S05]  /*fd10*/  ENDCOLLECTIVE ;  /* 0x000000000000791b */ /* 0x003fea0003800000 */
.L_x_620:
[----:B------:R-:W-:Y:S01]  /*fd20*/  MOV R224, R78 ;  /* 0x0000004e00e07202 */ /* 0x000fe20000000f00 */
[----:B------:R-:W-:Y:S02]  /*fd30*/  HFMA2 R223, -RZ, RZ, 0, 2.384185791015625e-07 ;  /* 0x00000004ffdf7431 */ /* 0x000fe400000001ff */
[----:B------:R-:W-:-:S07]  /*fd40*/  FADD.FTZ R79, R79, R225 ;  /* 0x000000e14f4f7221 */ /* 0x000fce0000010000 */
[----:B------:R-:W-:Y:S05]  /*fd50*/  WARPSYNC.COLLECTIVE R109, `(.L_x_621) ;  /* 0x000000006d087348 */ /* 0x000fea0003c00000 */
[----:B------:R0:W1:Y:S02]  /*fd60*/  SHFL.BFLY P4, R225, R224, R223, R222 ;  /* 0x0c0000dfe0e17389 */ /* 0x00006400000800de */
[----:B01----:R-:W-:Y:S05]  /*fd70*/  ENDCOLLECTIVE ;  /* 0x000000000000791b */ /* 0x003fea0003800000 */
.L_x_621:
[----:B------:R-:W-:Y:S02]  /*fd80*/  IMAD.MOV.U32 R224, RZ, RZ, R79 ;  /* 0x000000ffffe07224 */ /* 0x000fe400078e004f */
[----:B------:R-:W-:-:S07]  /*fd90*/  FADD.FTZ R78, R78, R225 ;  /* 0x000000e14e4e7221 */ /* 0x000fce0000010000 */
[----:B------:R-:W-:Y:S05]  /*fda0*/  WARPSYNC.COLLECTIVE R109, `(.L_x_622) ;  /* 0x000000006d087348 */ /* 0x000fea0003c00000 */
[----:B------:R0:W1:Y:S02]  /*fdb0*/  SHFL.BFLY P4, R225, R224, R223, R222 ;  /* 0x0c0000dfe0e17389 */ /* 0x00006400000800de */
[----:B01----:R-:W-:Y:S05]  /*fdc0*/  ENDCOLLECTIVE ;  /* 0x000000000000791b */ /* 0x003fea0003800000 */
.L_x_622:
[----:B------:R-:W-:Y:S01]  /*fdd0*/  MOV R224, R78 ;  /* 0x0000004e00e07202 */ /* 0x000fe20000000f00 */
[----:B------:R-:W-:Y:S02]  /*fde0*/  HFMA2 R223, -RZ, RZ, 0, 4.76837158203125e-07 ;  /* 0x00000008ffdf7431 */ /* 0x000fe400000001ff */
[----:B------:R-:W-:-:S07]  /*fdf0*/  FADD.FTZ R79, R79, R225 ;  /* 0x000000e14f4f7221 */ /* 0x000fce0000010000 */
[----:B------:R-:W-:Y:S05]  /*fe00*/  WARPSYNC.COLLECTIVE R109, `(.L_x_623) ;  /* 0x000000006d087348 */ /* 0x000fea0003c00000 */
[----:B------:R0:W1:Y:S02]  /*fe10*/  SHFL.BFLY P4, R225, R224, R223, R222 ;  /* 0x0c0000dfe0e17389 */ /* 0x00006400000800de */
[----:B01----:R-:W-:Y:S05]  /*fe20*/  ENDCOLLECTIVE ;  /* 0x000000000000791b */ /* 0x003fea0003800000 */
.L_x_623:
[----:B------:R-:W-:Y:S02]  /*fe30*/  IMAD.MOV.U32 R224, RZ, RZ, R79 ;  /* 0x000000ffffe07224 */ /* 0x000fe400078e004f */
[----:B------:R-:W-:-:S07]  /*fe40*/  FADD.FTZ R78, R78, R225 ;  /* 0x000000e14e4e7221 */ /* 0x000fce0000010000 */
[----:B------:R-:W-:Y:S05]  /*fe50*/  WARPSYNC.COLLECTIVE R109, `(.L_x_624) ;  /* 0x000000006d087348 */ /* 0x000fea0003c00000 */
[----:B------:R0:W1:Y:S02]  /*fe60*/  SHFL.BFLY P4, R225, R224, R223, R222 ;  /* 0x0c0000dfe0e17389 */ /* 0x00006400000800de */
[----:B01----:R-:W-:Y:S05]  /*fe70*/  ENDCOLLECTIVE ;  /* 0x000000000000791b */ /* 0x003fea0003800000 */
.L_x_624:
[----:B------:R-:W-:Y:S01]  /*fe80*/  MOV R224, R78 ;  /* 0x0000004e00e07202 */ /* 0x000fe20000000f00 */
[----:B------:R-:W-:Y:S02]  /*fe90*/  HFMA2 R223, -RZ, RZ, 0, 9.5367431640625e-07 ;  /* 0x00000010ffdf7431 */ /* 0x000fe400000001ff */
[----:B------:R-:W-:-:S07]  /*fea0*/  FADD.FTZ R79, R79, R225 ;  /* 0x000000e14f4f7221 */ /* 0x000fce0000010000 */
[----:B------:R-:W-:Y:S05]  /*feb0*/  WARPSYNC.COLLECTIVE R109, `(.L_x_625) ;  /* 0x000000006d087348 */ /* 0x000fea0003c00000 */
[----:B------:R0:W1:Y:S02]  /*fec0*/  SHFL.BFLY P4, R225, R224, R223, R222 ;  /* 0x0c0000dfe0e17389 */ /* 0x00006400000800de */
[----:B01----:R-:W-:Y:S05]  /*fed0*/  ENDCOLLECTIVE ;  /* 0x000000000000791b */ /* 0x003fea0003800000 */
.L_x_625:
[----:B------:R-:W-:Y:S01]  /*fee0*/  MOV R224, R79 ;  /* 0x0000004f00e07202 */ /* 0x000fe20000000f00 */
[----:B------:R-:W-:-:S07]  /*fef0*/  IMAD.MOV.U32 R108, RZ, RZ, R225 ;  /* 0x000000ffff6c7224 */ /* 0x000fce00078e00e1 */
[----:B------:R-:W-:Y:S05]  /*ff00*/  WARPSYNC.COLLECTIVE R109, `(.L_x_626) ;  /* 0x000000006d087348 */ /* 0x000fea0003c00000 */
[----:B------:R0:W1:Y:S02]  /*ff10*/  SHFL.BFLY P4, R225, R224, R223, R222 ;  /* 0x0c0000dfe0e17389 */ /* 0x00006400000800de */
[----:B01----:R-:W-:Y:S05]  /*ff20*/  ENDCOLLECTIVE ;  /* 0x000000000000791b */ /* 0x003fea0003800000 */
.L_x_626:
[----:B------:R-:W-:Y:S01]  /*ff30*/  MOV R109, R225 ;  /* 0x000000e1006d7202 */ /* 0x000fe20000000f00 */
[----:B------:R-:W-:Y:S06]  /*ff40*/  BRA `(.L_x_627) ;  /* 0xffffff2c004c7947 */ /* 0x000fec000383ffff */
.L_x_628:
        /* <DEDUP_REMOVED lines=11> */
.L_x_7077:


//--------------------- .text._ZN10layer_norm31ln_parallel_residual_bwd_kernelINS_13Kernel_traitsI6__halfS2_S2_S2_fjLj1280ELj1ELj4ELj1ELj16ENS_18Kernel_traits_baseILj1280ES2_S2_S2_S2_fjLj128EEEEELb0ELb0ELb0EEEvNS_9BwdParamsE --------------------------
	.section	.text._ZN10layer_norm31ln_parallel_residual_bwd_kernelINS_13Kernel_traitsI6__halfS2_S2_S2_fjLj1280ELj1ELj4ELj1ELj16ENS_18Kernel_traits_baseILj1280ES2_S2_S2_S2_fjLj128EEEEELb0ELb0ELb0EEEvNS_9BwdParamsE,"ax",@progbits
	.align	128
        .global         _ZN10layer_norm31ln_parallel_residual_bwd_kernelINS_13Kernel_traitsI6__halfS2_S2_S2_fjLj1280ELj1ELj4ELj1ELj16ENS_18Kernel_traits_baseILj1280ES2_S2_S2_S2_fjLj128EEEEELb0ELb0ELb0EEEvNS_9BwdParamsE
        .type           _ZN10layer_norm31ln_parallel_residual_bwd_kernelINS_13Kernel_traitsI6__halfS2_S2_S2_fjLj1280ELj1ELj4ELj1ELj16ENS_18Kernel_traits_baseILj1280ES2_S2_S2_S2_fjLj128EEEEELb0ELb0ELb0EEEvNS_9BwdParamsE,@function
        .size           _ZN10layer_norm31ln_parallel_residual_bwd_kernelINS_13Kernel_traitsI6__halfS2_S2_S2_fjLj1280ELj1ELj4ELj1ELj16ENS_18Kernel_traits_baseILj1280ES2_S2_S2_S2_fjLj128EEEEELb0ELb0ELb0EEEvNS_9BwdParamsE,(.L_x_7078 - _ZN10layer_norm31ln_parallel_residual_bwd_kernelINS_13Kernel_traitsI6__halfS2_S2_S2_fjLj1280ELj1ELj4ELj1ELj16ENS_18Kernel_traits_baseILj1280ES2_S2_S2_S2_fjLj128EEEEELb0ELb0ELb0EEEvNS_9BwdParamsE)
        .other          _ZN10layer_norm31ln_parallel_residual_bwd_kernelINS_13Kernel_traitsI6__halfS2_S2_S2_fjLj1280ELj1ELj4ELj1ELj16ENS_18Kernel_traits_baseILj1280ES2_S2_S2_S2_fjLj128EEEEELb0ELb0ELb0EEEvNS_9BwdParamsE,@"STO_CUDA_ENTRY STV_DEFAULT"
_ZN10layer_norm31ln_parallel_residual_bwd_kernelINS_13Kernel_traitsI6__halfS2_S2_S2_fjLj1280ELj1ELj4ELj1ELj16ENS_18Kernel_traits_baseILj1280ES2_S2_S2_S2_fjLj128EEEEELb0ELb0ELb0EEEvNS_9BwdParamsE:
.text._ZN10layer_norm31ln_parallel_residual_bwd_kernelINS_13Kernel_traitsI6__halfS2_S2_S2_fjLj1280ELj1ELj4ELj1ELj16ENS_18Kernel_traits_baseILj1280ES2_S2_S2_S2_fjLj128EEEEELb0ELb0ELb0EEEvNS_9BwdParamsE:
[----:B------:R-:W0:Y:S01]  /*0000*/  LDC R1, c[0x0][0x37c] ;  /* 0x0000df00ff017b82 */ /* 0x000e220000000800 */
[----:B------:R-:W1:Y:S01]  /*0010*/  S2R R215, SR_TID.X ;  /* 0x0000000000d77919 */ /* 0x000e620000002100 */
[----:B------:R-:W2:Y:S01]  /*0020*/  LDCU UR4, c[0x0][0x388] ;  /* 0x00007100ff0477ac */ /* 0x000ea20008000800 */
[----:B0-----:R-:W-:-:S05]  /*0030*/  IADD3 R1, PT, PT, R1, -0x138, RZ ;  /* 0xfffffec801017810 */ /* 0x001fca0007ffe0ff */
[----:B------:R-:W0:Y:S01]  /*0040*/  LDC.64 R2, c[0x0][0x3d0] ;  /* 0x0000f400ff027b82 */ /* 0x000e220000000a00 */
[----:B------:R-:W3:Y:S01]  /*0050*/  LDCU.64 UR10, c[0x0][0x358] ;  /* 0x00006b00ff0a77ac */ /* 0x000ee20008000a00 */
[----:B------:R-:W4:Y:S06]  /*0060*/  LDCU UR5, c[0x0][0x384] ;  /* 0x00007080ff0577ac */ /* 0x000f2c0008000800 */
[----:B------:R-:W3:Y:S01]  /*0070*/  LDC.64 R4, c[0x0][0x3d8] ;  /* 0x0000f600ff047b82 */ /* 0x000ee20000000a00 */
[----:B------:R-:W0:Y:S01]  /*0080*/  LDCU UR24, c[0x0][0x388] ;  /* 0x00007100ff1877ac */ /* 0x000e220008000800 */
[----:B------:R-:W0:Y:S01]  /*0090*/  LDCU.U8 UR15, c[0x0][0x410] ;  /* 0x00008200ff0f77ac */ /* 0x000e220008000000 */
[----:B--2---:R-:W-:-:S05]  /*00a0*/  MOV R6, UR4 ;  /* 0x0000000400067c02 */ /* 0x004fca0008000f00 */
[----:B------:R-:W2:Y:S01]  /*00b0*/  LDC.64 R8, c[0x0][0x3d8] ;  /* 0x0000f600ff087b82 */ /* 0x000ea20000000a00 */
[----:B------:R-:W0:Y:S01]  /*00c0*/  LDCU UR14, c[0x0][0x400] ;  /* 0x00008000ff0e77ac */ /* 0x000e220008000800 */
[----:B------:R-:W-:Y:S01]  /*00d0*/  SHF.R.S32.HI R0, RZ, 0x1f, R6 ;  /* 0x0000001fff007819 */ /* 0x000fe20000011406 */
[----:B------:R4:W-:Y:S01]  /*00e0*/  STL [R1+0x130], R6 ;  /* 0x0001300601007387 */ /* 0x0009e20000100800 */
[----:B------:R-:W0:Y:S02]  /*00f0*/  LDCU.64 UR6, c[0x0][0x470] ;  /* 0x00008e00ff0677ac */ /* 0x000e240008000a00 */
[----:B------:R-:W-:Y:S02]  /*0100*/  LEA.HI R0, R0, R6, RZ, 0x3 ;  /* 0x0000000600007211 */ /* 0x000fe400078f18ff */
[----:B------:R-:W2:Y:S01]  /*0110*/  LDC.64 R14, c[0x0][0x3d0] ;  /* 0x0000f400ff0e7b82 */ /* 0x000ea20000000a00 */
[----:B------:R-:W0:Y:S01]  /*0120*/  LDCU.64 UR12, c[0x0][0x438] ;  /* 0x00008700ff0c77ac */ /* 0x000e220008000a00 */
[C---:B-1----:R-:W-:Y:S01]  /*0130*/  LOP3.LUT R7, R215.reuse, 0x1f, RZ, 0xc, !PT ;  /* 0x0000001fd7077812 */ /* 0x042fe200078e0cff */
[----:B------:R-:W1:Y:S01]  /*0140*/  LDCU.64 UR8, c[0x0][0x478] ;  /* 0x00008f00ff0877ac */ /* 0x000e620008000a00 */
[----:B------:R-:W-:-:S02]  /*0150*/  LOP3.LUT R10, R215, 0x1f, RZ, 0xc0, !PT ;  /* 0x0000001fd70a7812 */ /* 0x000fc400078ec0ff */
[----:B------:R-:W-:Y:S02]  /*0160*/  LEA.HI.SX32 R252, R0, R7, 0x1d ;  /* 0x0000000700fc7211 */ /* 0x000fe400078feaff */
[----:B------:R-:W1:Y:S01]  /*0170*/  LDC.64 R16, c[0x0][0x3d8] ;  /* 0x0000f600ff107b82 */ /* 0x000e620000000a00 */
[----:B------:R-:W-:Y:S02]  /*0180*/  MOV R27, R10 ;  /* 0x0000000a001b7202 */ /* 0x000fe40000000f00 */
[C---:B------:R-:W-:Y:S02]  /*0190*/  ISETP.GE.U32.AND P3, PT, R252.reuse, 0x20, PT ;  /* 0x00000020fc00780c */ /* 0x040fe40003f66070 */
[C---:B------:R-:W-:Y:S02]  /*01a0*/  ISETP.GE.U32.AND P0, PT, R252.reuse, 0x40, PT ;  /* 0x00000040fc00780c */ /* 0x040fe40003f06070 */
[C---:B------:R-:W-:Y:S01]  /*01b0*/  ISETP.GE.U32.AND P1, PT, R252.reuse, 0x60, PT ;  /* 0x00000060fc00780c */ /* 0x040fe20003f26070 */
[----:B----4-:R-:W4:Y:S01]  /*01c0*/  LDC.64 R6, c[0x0][0x3d0] ;  /* 0x0000f400ff067b82 */ /* 0x010f220000000a00 */
[----:B------:R-:W-:-:S02]  /*01d0*/  ISETP.GE.U32.AND P2, PT, R252, 0x80, PT ;  /* 0x00000080fc00780c */ /* 0x000fc40003f46070 */
[----:B------:R-:W-:-:S05]  /*01e0*/  ISETP.GE.U32.AND P4, PT, R252, 0xa0, PT ;  /* 0x000000a0fc00780c */ /* 0x000fca0003f86070 */
[----:B------:R-:W1:Y:S01]  /*01f0*/  LDC.64 R18, c[0x0][0x3d0] ;  /* 0x0000f400ff127b82 */ /* 0x000e620000000a00 */
[----:B0-----:R-:W-:-:S04]  /*0200*/  @P3 IMAD.WIDE.U32 R2, R27, 0x10, R2 ;  /* 0x000000101b023825 */ /* 0x001fc800078e0002 */
[C---:B---3--:R-:W-:Y:S01]  /*0210*/  @P3 IMAD.WIDE.U32 R4, R27.reuse, 0x10, R4 ;  /* 0x000000101b043825 */ /* 0x048fe200078e0004 */
[----:B------:R-:W-:Y:S01]  /*0220*/  @P3 LOP3.LUT R27, R27, 0x20, RZ, 0xfc, !PT ;  /* 0x000000201b1b3812 */ /* 0x000fe200078efcff */
[----:B------:R0:W5:Y:S01]  /*0230*/  @P3 LDG.E.128 R40, desc[UR10][R2.64] ;  /* 0x0000000a02283981 */ /* 0x000162000c1e1d00 */
[----:B------:R-:W3:Y:S03]  /*0240*/  LDC.64 R20, c[0x0][0x3d8] ;  /* 0x0000f600ff147b82 */ /* 0x000ee60000000a00 */
[C---:B--2---:R-:W-:Y:S01]  /*0250*/  @P0 IMAD.WIDE.U32 R12, R27.reuse, 0x10, R8 ;  /* 0x000000101b0c0825 */ /* 0x044fe200078e0008 */
[----:B------:R0:W5:Y:S04]  /*0260*/  @P3 LDG.E.128 R44, desc[UR10][R4.64] ;  /* 0x0000000a042c3981 */ /* 0x000168000c1e1d00 */
[----:B------:R-:W2:Y:S01]  /*0270*/  LDC.64 R22, c[0x0][0x3d0] ;  /* 0x0000f400ff167b82 */ /* 0x000ea20000000a00 */
[C---:B----4-:R-:W-:Y:S01]  /*0280*/  @P0 IMAD.WIDE.U32 R10, R27.reuse, 0x10, R6 ;  /* 0x000000101b0a0825 */ /* 0x050fe200078e0006 */
[----:B------:R-:W-:-:S06]  /*0290*/  @P0 IADD3 R27, PT, PT, R27, 0x20, RZ ;  /* 0x000000201b1b0810 */ /* 0x000fcc0007ffe0ff */
[----:B------:R-:W4:Y:S01]  /*02a0*/  LDC.64 R24, c[0x0][0x3d8] ;  /* 0x0000f600ff187b82 */ /* 0x000f220000000a00 */
[C---:B------:R-:W-:Y:S01]  /*02b0*/  @P1 IMAD.WIDE.U32 R14, R27.reuse, 0x10, R14 ;  /* 0x000000101b0e1825 */ /* 0x040fe200078e000e */
[----:B------:R0:W-:Y:S03]  /*02c0*/  STL [R1+0x120], RZ ;  /* 0x000120ff01007387 */ /* 0x0001e60000100800 */
[C---:B-1----:R-:W-:Y:S01]  /*02d0*/  @P1 IMAD.WIDE.U32 R16, R27.reuse, 0x10, R16 ;  /* 0x000000101b101825 */ /* 0x042fe200078e0010 */
[----:B------:R-:W-:Y:S01]  /*02e0*/  @P1 IADD3 R27, PT, PT, R27, 0x20, RZ ;  /* 0x000000201b1b1810 */ /* 0x000fe20007ffe0ff */
[----:B------:R0:W5:Y:S04]  /*02f0*/  @P1 LDG.E.128 R56, desc[UR10][R14.64] ;  /* 0x0000000a0e381981 */ /* 0x000168000c1e1d00 */
[C---:B------:R-:W-:Y:S01]  /*0300*/  @P2 IMAD.WIDE.U32 R18, R27.reuse, 0x10, R18 ;  /* 0x000000101b122825 */ /* 0x040fe200078e0012 */
[----:B------:R0:W5:Y:S03]  /*0310*/  @P1 LDG.E.128 R60, desc[UR10][R16.64] ;  /* 0x0000000a103c1981 */ /* 0x000166000c1e1d00 */
[C---:B---3--:R-:W-:Y:S01]  /*0320*/  @P2 IMAD.WIDE.U32 R20, R27.reuse, 0x10, R20 ;  /* 0x000000101b142825 */ /* 0x048fe200078e0014 */
[----:B------:R-:W-:Y:S01]  /*0330*/  @P2 IADD3 R27, PT, PT, R27, 0x20, RZ ;  /* 0x000000201b1b2810 */ /* 0x000fe20007ffe0ff */
[----:B------:R0:W5:Y:S04]  /*0340*/  @P2 LDG.E.128 R64, desc[UR10][R18.64] ;  /* 0x0000000a12402981 */ /* 0x000168000c1e1d00 */
[C---:B--2---:R-:W-:Y:S01]  /*0350*/  @P4 IMAD.WIDE.U32 R6, R27.reuse, 0x10, R22 ;  /* 0x000000101b064825 */ /* 0x044fe200078e0016 */
[----:B------:R0:W5:Y:S03]  /*0360*/  @P2 LDG.E.128 R68, desc[UR10][R20.64] ;  /* 0x0000000a14442981 */ /* 0x000166000c1e1d00 */
[----:B----4-:R-:W-:Y:S01]  /*0370*/  @P4 IMAD.WIDE.U32 R8, R27, 0x10, R24 ;  /* 0x000000101b084825 */ /* 0x010fe200078e0018 */
[----:B------:R0:W5:Y:S04]  /*0380*/  @P4 LDG.E.128 R72, desc[UR10][R6.64] ;  /* 0x0000000a06484981 */ /* 0x000168000c1e1d00 */
[----:B------:R0:W5:Y:S04]  /*0390*/  @P4 LDG.E.128 R76, desc[UR10][R8.64] ;  /* 0x0000000a084c4981 */ /* 0x000168000c1e1d00 */
        /* <DEDUP_REMOVED lines=42> */
[----:B------:R-:W1:Y:S03]  /*0640*/  S2UR UR4, SR_CTAID.X ;  /* 0x00000000000479c3 */ /* 0x000e660000002500 */
        /* <DEDUP_REMOVED lines=24> */
[----:B-1----:R-:W-:-:S03]  /*07d0*/  USHF.L.U32 UR4, UR4, 0x2, URZ ;  /* 0x0000000204047899 */ /* 0x002fc600080006ff */
[----:B------:R0:W-:Y:S04]  /*07e0*/  STL [R1+0x2c], RZ ;  /* 0x00002cff01007387 */ /* 0x0001e80000100800 */
[----:B------:R0:W-:Y:S01]  /*07f0*/  STL [R1+0x10], RZ ;  /* 0x000010ff01007387 */ /* 0x0001e20000100800 */
[----:B------:R-:W-:-:S03]  /*0800*/  SHF.R.U32.HI R215, RZ, 0x5, R215 ;  /* 0x00000005ffd77819 */ /* 0x000fc600000116d7 */
[----:B------:R0:W-:Y:S04]  /*0810*/  STL [R1+0x14], RZ ;  /* 0x000014ff01007387 */ /* 0x0001e80000100800 */
[----:B------:R0:W-:Y:S04]  /*0820*/  STL [R1+0x18], RZ ;  /* 0x000018ff01007387 */ /* 0x0001e80000100800 */
[----:B------:R0:W-:Y:S04]  /*0830*/  STL [R1+0x1c], RZ ;  /* 0x00001cff01007387 */ /* 0x0001e80000100800 */
[----:B------:R0:W-:Y:S01]  /*0840*/  STL [R1], RZ ;  /* 0x000000ff01007387 */ /* 0x0001e20000100800 */
[----:B------:R-:W-:-:S03]  /*0850*/  LOP3.LUT R215, R215, UR4, RZ, 0xfc, !PT ;  /* 0x00000004d7d77c12 */ /* 0x000fc6000f8efcff */
[----:B------:R0:W-:Y:S04]  /*0860*/  STL [R1+0x4], RZ ;  /* 0x000004ff01007387 */ /* 0x0001e80000100800 */
[----:B------:R0:W-:Y:S04]  /*0870*/  STL [R1+0x8], RZ ;  /* 0x000008ff01007387 */ /* 0x0001e80000100800 */
[----:B------:R0:W-:Y:S04]  /*0880*/  STL [R1+0xc], RZ ;  /* 0x00000cff01007387 */ /* 0x0001e80000100800 */
[----:B------:R0:W5:Y:S04]  /*0890*/  @P0 LDG.E.128 R48, desc[UR10][R10.64] ;  /* 0x0000000a0a300981 */ /* 0x000168000c1e1d00 */
[----:B------:R0:W5:Y:S01]  /*08a0*/  @P0 LDG.E.128 R52, desc[UR10][R12.64] ;  /* 0x0000000a0c340981 */ /* 0x000162000c1e1d00 */
[----:B------:R-:W-:Y:S01]  /*08b0*/  ISETP.GE.AND P0, PT, R215, UR5, PT ;  /* 0x00000005d7007c0c */ /* 0x000fe2000bf06270 */
        /* <DEDUP_REMOVED lines=43> */
[----:B0-----:R-:W-:Y:S06]  /*0b70*/  @P0 BRA `(.L_x_630) ;  /* 0x000000a8000c0947 */ /* 0x001fec0003800000 */
[----:B------:R0:W-:Y:S01]  /*0b80*/  STL [R1+0x120], RZ ;  /* 0x000120ff01007387 */ /* 0x0001e20000100800 */
[----:B------:R-:W1:Y:S01]  /*0b90*/  LDCU.U8 UR4, c[0x0][0x410] ;  /* 0x00008200ff0477ac */ /* 0x000e620008000000 */
[----:B------:R-:W-:Y:S02]  /*0ba0*/  CS2R R248, SRZ ;  /* 0x0000000000f87805 */ /* 0x000fe4000001ff00 */
[----:B------:R-:W-:Y:S01]  /*0bb0*/  CS2R R250, SRZ ;  /* 0x0000000000fa7805 */ /* 0x000fe2000001ff00 */
[----:B------:R0:W-:Y:S01]  /*0bc0*/  STL [R1+0x124], RZ ;  /* 0x000124ff01007387 */ /* 0x0001e20000100800 */
[----:B------:R-:W-:Y:S02]  /*0bd0*/  CS2R R244, SRZ ;  /* 0x0000000000f47805 */ /* 0x000fe4000001ff00 */
[----:B------:R-:W-:Y:S02]  /*0be0*/  CS2R R246, SRZ ;  /* 0x0000000000f67805 */ /* 0x000fe4000001ff00 */
[----:B------:R-:W-:Y:S01]  /*0bf0*/  CS2R R240, SRZ ;  /* 0x0000000000f07805 */ /* 0x000fe2000001ff00 */
[----:B------:R0:W-:Y:S01]  /*0c00*/  STL [R1+0x128], RZ ;  /* 0x000128ff01007387 */ /* 0x0001e20000100800 */
[----:B------:R-:W-:-:S02]  /*0c10*/  CS2R R242, SRZ ;  /* 0x0000000000f27805 */ /* 0x000fc4000001ff00 */
        /* <DEDUP_REMOVED lines=8> */
[----:B------:R-:W-:Y:S01]  /*0ca0*/  CS2R R224, SRZ ;  /* 0x0000000000e07805 */ /* 0x000fe2000001ff00 */
[----:B-1----:R-:W-:Y:S01]  /*0cb0*/  UISETP.NE.AND UP0, UPT, UR4, URZ, UPT ;  /* 0x000000ff0400728c */ /* 0x002fe2000bf05270 */
[----:B------:R0:W-:Y:S01]  /*0cc0*/  STL [R1+0x114], RZ ;  /* 0x000114ff01007387 */ /* 0x0001e20000100800 */
[----:B------:R-:W-:Y:S02]  /*0cd0*/  CS2R R226, SRZ ;  /* 0x0000000000e27805 */ /* 0x000fe4000001ff00 */
[----:B------:R-:W-:Y:S02]  /*0ce0*/  CS2R R220, SRZ ;  /* 0x0000000000dc7805 */ /* 0x000fe4000001ff00 */
[----:B------:R-:W-:Y:S01]  /*0cf0*/  CS2R R222, SRZ ;  /* 0x0000000000de7805 */ /* 0x000fe2000001ff00 */
[----:B------:R0:W-:Y:S01]  /*0d00*/  STL [R1+0x118], RZ ;  /* 0x000118ff01007387 */ /* 0x0001e20000100800 */
[----:B------:R-:W-:Y:S02]  /*0d10*/  CS2R R216, SRZ ;  /* 0x0000000000d87805 */ /* 0x000fe4000001ff00 */
[----:B------:R-:W-:-:S02]  /*0d20*/  CS2R R218, SRZ ;  /* 0x0000000000da7805 */ /* 0x000fc4000001ff00 */
[----:B------:R-:W-:Y:S01]  /*0d30*/  CS2R R208, SRZ ;  /* 0x0000000000d07805 */ /* 0x000fe2000001ff00 */
        /* <DEDUP_REMOVED lines=27> */
[----:B------:R-:W-:Y:S01]  /*0ef0*/  PLOP3.LUT P2, PT, PT, PT, UP0, 0x80, 0x8 ;  /* 0x000000000008781c */ /* 0x000fe20003f4f008 */
[----:B------:R0:W-:Y:S01]  /*0f00*/  STL [R1+0xf8], RZ ;  /* 0x0000f8ff01007387 */ /* 0x0001e20000100800 */
[----:B------:R-:W-:Y:S02]  /*0f10*/  CS2R R102, SRZ ;  /* 0x0000000000667805 */ /* 0x000fe4000001ff00 */
[----:B------:R-:W-:-:S02]  /*0f20*/  CS2R R104, SRZ ;  /* 0x0000000000687805 */ /* 0x000fc4000001ff00 */
[----:B------:R-:W-:Y:S01]  /*0f30*/  CS2R R106, SRZ ;  /* 0x00000000006a7805 */ /* 0x000fe2000001ff00 */
        /* <DEDUP_REMOVED lines=61> */
.L_x_692:
[----:B------:R-:W1:Y:S02]  /*1310*/  LDC.64 R136, c[0x0][0x3c0] ;  /* 0x0000f000ff887b82 */ /* 0x000e640000000a00 */
[----:B-1----:R-:W-:-:S05]  /*1320*/  IMAD.WIDE R136, R215, 0x4, R136 ;  /* 0x00000004d7887825 */ /* 0x002fca00078e0288 */
[----:B------:R1:W2:Y:S01]  /*1330*/  LDG.E R138, desc[UR10][R136.64] ;  /* 0x0000000a888a7981 */ /* 0x0002a2000c1e1900 */
[----:B------:R-:W3:Y:S01]  /*1340*/  S2R R139, SR_TID.X ;  /* 0x00000000008b7919 */ /* 0x000ee20000002100 */
[----:B-1----:R-:W1:Y:S01]  /*1350*/  LDC.64 R136, c[0x0][0x3c8] ;  /* 0x0000f200ff887b82 */ /* 0x002e620000000a00 */
[----:B------:R-:W-:-:S05]  /*1360*/  MOV R5, UR24 ;  /* 0x0000001800057c02 */ /* 0x000fca0008000f00 */
[----:B------:R4:W-:Y:S02]  /*1370*/  STL [R1+0x130], R5 ;  /* 0x0001300501007387 */ /* 0x0009e40000100800 */
[C---:B----4-:R-:W-:Y:S02]  /*1380*/  IMAD R5, R215.reuse, R5, RZ ;  /* 0x00000005d7057224 */ /* 0x050fe400078e02ff */
        /* <DEDUP_REMOVED lines=9> */
[----:B-1----:R-:W-:-:S04]  /*1420*/  SHF.R.S32.HI R136, RZ, 0x1f, R5 ;  /* 0x0000001fff887819 */ /* 0x002fc80000011405 */
[----:B------:R-:W-:-:S04]  /*1430*/  LEA.HI R5, R136, R5, RZ, 0x3 ;  /* 0x0000000588057211 */ /* 0x000fc800078f18ff */
[----:B------:R-:W-:-:S04]  /*1440*/  LEA.HI.SX32 R5, R5, R139, 0x1d ;  /* 0x0000008b05057211 */ /* 0x000fc800078feaff */
[----:B------:R-:W-:Y:S02]  /*1450*/  MOV R214, R5 ;  /* 0x0000000500d67202 */ /* 0x000fe40000000f00 */
[----:B--2---:R-:W-:Y:S01]  /*1460*/  FSEL R195, R138, RZ, !P2 ;  /* 0x000000ff8ac37208 */ /* 0x004fe20005000000 */
[----:B------:R-:W-:Y:S06]  /*1470*/  @!P3 BRA `(.L_x_632) ;  /* 0x00000008009cb947 */ /* 0x000fec0003800000 */
[----:B------:R-:W1:Y:S01]  /*1480*/  LDC.64 R140, c[0x0][0x3a8] ;  /* 0x0000ea00ff8c7b82 */ /* 0x000e620000000a00 */
[----:B------:R-:W2:Y:S04]  /*1490*/  LDL.LU R152, [R1+0x80] ;  /* 0x0000800001987983 */ /* 0x000ea80000300800 */
[----:B------:R-:W3:Y:S03]  /*14a0*/  LDL.LU R151, [R1+0x120] ;  /* 0x0001200001977983 */ /* 0x000ee60000300800 */
[----:B------:R-:W4:Y:S01]  /*14b0*/  LDC.64 R12, c[0x0][0x430] ;  /* 0x00010c00ff0c7b82 */ /* 0x000f220000000a00 */
[----:B------:R-:W3:Y:S04]  /*14c0*/  LDL.LU R150, [R1+0x84] ;  /* 0x0000840001967983 */ /* 0x000ee80000300800 */
[----:B------:R-:W3:Y:S03]  /*14d0*/  LDL.LU R149, [R1+0x124] ;  /* 0x0001240001957983 */ /* 0x000ee60000300800 */
[----:B------:R-:W0:Y:S01]  /*14e0*/  LDC.64 R144, c[0x0][0x428] ;  /* 0x00010a00ff907b82 */ /* 0x000e220000000a00 */
[----:B------:R-:W3:Y:S04]  /*14f0*/  LDL.LU R178, [R1+0x88] ;  /* 0x0000880001b27983 */ /* 0x000ee80000300800 */
[----:B------:R-:W3:Y:S01]  /*1500*/  LDL.LU R177, [R1+0x128] ;  /* 0x0001280001b17983 */ /* 0x000ee20000300800 */
[----:B-1----:R-:W-:-:S03]  /*1510*/  IMAD.WIDE.U32 R140, R5, 0x10, R140 ;  /* 0x00000010058c7825 */ /* 0x002fc600078e008c */
[----:B------:R-:W3:Y:S04]  /*1520*/  LDL.LU R188, [R1+0x8c] ;  /* 0x00008c0001bc7983 */ /* 0x000ee80000300800 */
[----:B------:R-:W3:Y:S01]  /*1530*/  LDL.LU R189, [R1+0x12c] ;  /* 0x00012c0001bd7983 */ /* 0x000ee20000300800 */
[----:B----4-:R-:W-:-:S03]  /*1540*/  IMAD.WIDE.U32 R12, R5, 0x10, R12 ;  /* 0x00000010050c7825 */ /* 0x010fc600078e000c */
[----:B------:R-:W4:Y:S04]  /*1550*/  LDG.E.128 R140, desc[UR10][R140.64] ;  /* 0x0000000a8c8c7981 */ /* 0x000f28000c1e1d00 */
[----:B------:R1:W2:Y:S01]  /*1560*/  LDG.E.128 R136, desc[UR10][R12.64] ;  /* 0x0000000a0c887981 */ /* 0x0002a2000c1e1d00 */
[----:B0-----:R-:W-:Y:S01]  /*1570*/  IMAD.WIDE.U32 R144, R5, 0x10, R144 ;  /* 0x0000001005907825 */ /* 0x001fe200078e0090 */
[----:B------:R-:W-:Y:S02]  /*1580*/  ISETP.NE.U32.AND P0, PT, RZ, UR12, PT ;  /* 0x0000000cff007c0c */ /* 0x000fe4000bf05070 */
[----:B------:R-:W3:Y:S04]  /*1590*/  LDL.LU R180, [R1+0x70] ;  /* 0x0000700001b47983 */ /* 0x000ee80000300800 */
[----:B------:R-:W3:Y:S01]  /*15a0*/  LDG.E.128 R144, desc[UR10][R144.64] ;  /* 0x0000000a90907981 */ /* 0x000ee2000c1e1d00 */
[----:B------:R-:W-:Y:S01]  /*15b0*/  ISETP.NE.AND.EX P0, PT, RZ, UR13, PT, P0 ;  /* 0x0000000dff007c0c */ /* 0x000fe2000bf05300 */
[----:B------:R-:W-:-:S02]  /*15c0*/  HADD2.F32 R4, -RZ, R44.H0_H0 ;  /* 0x2000002cff047230 */ /* 0x000fc40000004100 */
[----:B------:R-:W3:Y:S10]  /*15d0*/  LDL.LU R179, [R1+0x110] ;  /* 0x0001100001b37983 */ /* 0x000ef40000300800 */
[----:B-1----:R-:W0:Y:S02]  /*15e0*/  @P0 LDC.64 R12, c[0x0][0x438] ;  /* 0x00010e00ff0c0b82 */ /* 0x002e240000000a00 */
[----:B0-----:R-:W-:-:S05]  /*15f0*/  @P0 IMAD.WIDE.U32 R12, R5, 0x10, R12 ;  /* 0x00000010050c0825 */ /* 0x001fca00078e000c */
[----:B------:R0:W5:Y:S02]  /*1600*/  @P0 LDG.E.128 R112, desc[UR10][R12.64] ;  /* 0x0000000a0c700981 */ /* 0x000164000c1e1d00 */
[----:B0-----:R-:W-:Y:S02]  /*1610*/  HADD2.F32 R13, -RZ, R40.H0_H0 ;  /* 0x20000028ff0d7230 */ /* 0x001fe40000004100 */
[----:B----4-:R-:W-:Y:S02]  /*1620*/  HADD2.F32 R0, -RZ, R140.H0_H0 ;  /* 0x2000008cff007230 */ /* 0x010fe40000004100 */
[----:B--2---:R-:W-:-:S03]  /*1630*/  HADD2.F32 R11, -RZ, R136.H0_H0 ;  /* 0x20000088ff0b7230 */ /* 0x004fc60000004100 */
[----:B------:R-:W-:Y:S01]  /*1640*/  FADD.FTZ R0, -R195, R0 ;  /* 0x00000000c3007221 */ /* 0x000fe20000010100 */
[----:B------:R-:W-:Y:S02]  /*1650*/  HADD2.F32 R14, -RZ, R140.H1_H1 ;  /* 0x3000008cff0e7230 */ /* 0x000fe40000004100 */
[-C--:B------:R-:W-:Y:S01]  /*1660*/  FMUL.FTZ R4, R4, R11.reuse ;  /* 0x0000000b04047220 */ /* 0x080fe20000410000 */
[----:B-----5:R-:W-:Y:S01]  /*1670*/  FMUL.FTZ R0, R6, R0 ;  /* 0x0000000006007220 */ /* 0x020fe20000410000 */
[----:B---3--:R-:W-:Y:S02]  /*1680*/  HADD2.F32 R12, -RZ, R144.H0_H0 ;  /* 0x20000090ff0c7230 */ /* 0x008fe40000004100 */
[----:B------:R-:W-:Y:S01]  /*1690*/  FADD.FTZ R200, R200, R11 ;  /* 0x0000000bc8c87221 */ /* 0x000fe20000010000 */
[----:B------:R-:W-:Y:S01]  /*16a0*/  FFMA.FTZ R244, R0, R11, R244 ;  /* 0x0000000b00f47223 */ /* 0x000fe200000100f4 */
[----:B------:R-:W-:Y:S02]  /*16b0*/  HADD2.F32 R11, -RZ, R136.H1_H1 ;  /* 0x30000088ff0b7230 */ /* 0x000fe40000004100 */
[----:B------:R-:W-:Y:S01]  /*16c0*/  FFMA.FTZ R4, R13, R12, R4 ;  /* 0x0000000c0d047223 */ /* 0x000fe20000010004 */
[----:B------:R-:W-:-:S02]  /*16d0*/  HADD2.F32 R13, -RZ, R44.H1_H1 ;  /* 0x3000002cff0d7230 */ /* 0x000fc40000004100 */
[----:B------:R-:W-:Y:S01]  /*16e0*/  FADD.FTZ R14, -R195, R14 ;  /* 0x0000000ec30e7221 */ /* 0x000fe20000010100 */
[----:B------:R-:W-:Y:S01]  /*16f0*/  FADD.FTZ R152, R152, R12 ;  /* 0x0000000c98987221 */ /* 0x000fe20000010000 */
[----:B------:R-:W-:Y:S01]  /*1700*/  FFMA.FTZ R151, R0, R12, R151 ;  /* 0x0000000c00977223 */ /* 0x000fe20000010097 */
[----:B------:R-:W-:Y:S02]  /*1710*/  HADD2.F32 R12, -RZ, R144.H1_H1 ;  /* 0x30000090ff0c7230 */ /* 0x000fe40000004100 */
[----:B------:R-:W-:Y:S01]  /*1720*/  FMUL.FTZ R13, R13, R11 ;  /* 0x0000000b0d0d7220 */ /* 0x000fe20000410000 */
[----:B------:R-:W-:Y:S02]  /*1730*/  HADD2.F32 R136, -RZ, R40.H1_H1 ;  /* 0x30000028ff887230 */ /* 0x000fe40000004100 */
[----:B------:R-:W-:Y:S01]  /*1740*/  FMUL.FTZ R14, R6, R14 ;  /* 0x0000000e060e7220 */ /* 0x000fe20000410000 */
[----:B------:R-:W-:Y:S02]  /*1750*/  FADD.FTZ R150, R150, R12 ;  /* 0x0000000c96967221 */ /* 0x000fe40000010000 */
[-C--:B------:R-:W-:Y:S01]  /*1760*/  FFMA.FTZ R13, R136, R12.reuse, R13 ;  /* 0x0000000c880d7223 */ /* 0x080fe2000001000d */
[----:B------:R-:W-:Y:S01]  /*1770*/  FFMA.FTZ R149, R14, R12, R149 ;  /* 0x0000000c0e957223 */ /* 0x000fe20000010095 */
[----:B------:R-:W-:-:S02]  /*1780*/  HADD2.F32 R12, -RZ, R141.H0_H0 ;  /* 0x2000008dff0c7230 */ /* 0x000fc40000004100 */
[----:B------:R-:W-:-:S03]  /*1790*/  HADD2.F32 R140, -RZ, R145.H0_H0 ;  /* 0x20000091ff8c7230 */ /* 0x000fc60000004100 */
[----:B------:R-:W-:-:S04]  /*17a0*/  FADD.FTZ R12, -R195, R12 ;  /* 0x0000000cc30c7221 */ /* 0x000fc80000010100 */
[----:B------:R-:W-:Y:S01]  /*17b0*/  FMUL.FTZ R12, R6, R12 ;  /* 0x0000000c060c7220 */ /* 0x000fe20000410000 */
[----:B------:R-:W-:Y:S01]  /*17c0*/  FADD.FTZ R178, R178, R140 ;  /* 0x0000008cb2b27221 */ /* 0x000fe20000010000 */
[----:B------:R-:W-:Y:S02]  /*17d0*/  STL [R1+0x80], R152 ;  /* 0x0000809801007387 */ /* 0x000fe40000100800 */
[----:B------:R-:W-:Y:S02]  /*17e0*/  FFMA.FTZ R177, R12, R140, R177 ;  /* 0x0000008c0cb17223 */ /* 0x000fe400000100b1 */
[----:B------:R-:W-:Y:S01]  /*17f0*/  STL [R1+0x120], R151 ;  /* 0x0001209701007387 */ /* 0x000fe20000100800 */
[----:B------:R-:W-:-:S03]  /*1800*/  FADD.FTZ R201, R201, R11 ;  /* 0x0000000bc9c97221 */ /* 0x000fc60000010000 */
[----:B------:R-:W-:Y:S01]  /*1810*/  STL [R1+0x84], R150 ;  /* 0x0000849601007387 */ /* 0x000fe20000100800 */
[----:B------:R-:W-:-:S03]  /*1820*/  FFMA.FTZ R245, R14, R11, R245 ;  /* 0x0000000b0ef57223 */ /* 0x000fc600000100f5 */
[----:B------:R-:W-:Y:S01]  /*1830*/  STL [R1+0x124], R149 ;  /* 0x0001249501007387 */ /* 0x000fe20000100800 */
[----:B------:R-:W-:-:S03]  /*1840*/  HADD2.F32 R11, -RZ, R45.H0_H0 ;  /* 0x2000002dff0b7230 */ /* 0x000fc60000004100 */
[----:B------:R-:W-:Y:S01]  /*1850*/  STL [R1+0x88], R178 ;  /* 0x000088b201007387 */ /* 0x000fe20000100800 */
[----:B------:R-:W-:-:S03]  /*1860*/  HADD2.F32 R136, -RZ, R137.H0_H0 ;  /* 0x20000089ff887230 */ /* 0x000fc60000004100 */
[----:B------:R0:W-:Y:S01]  /*1870*/  STL [R1+0x128], R177 ;  /* 0x000128b101007387 */ /* 0x0001e20000100800 */
[----:B------:R-:W-:Y:S02]  /*1880*/  HADD2.F32 R144, -RZ, R41.H0_H0 ;  /* 0x20000029ff907230 */ /* 0x000fe40000004100 */
[----:B------:R-:W-:Y:S01]  /*1890*/  FMUL.FTZ R11, R11, R136 ;  /* 0x000000880b0b7220 */ /* 0x000fe20000410000 */
[----:B------:R-:W-:Y:S01]  /*18a0*/  HADD2.F32 R141, -RZ, R141.H1_H1 ;  /* 0x3000008dff8d7230 */ /* 0x000fe20000004100 */
[----:B0-----:R-:W2:Y:S04]  /*18b0*/  LDL.LU R177, [R1+0x114] ;  /* 0x0001140001b17983 */ /* 0x001ea80000300800 */
[----:B------:R-:W3:Y:S01]  /*18c0*/  LDL.LU R178, [R1+0x74] ;  /* 0x0000740001b27983 */ /* 0x000ee20000300800 */
[----:B------:R-:W-:Y:S01]  /*18d0*/  FFMA.FTZ R11, R144, R140, R11 ;  /* 0x0000008c900b7223 */ /* 0x000fe2000001000b */
[----:B------:R-:W-:Y:S01]  /*18e0*/  FADD.FTZ R144, -R195, R141 ;  /* 0x0000008dc3907221 */ /* 0x000fe20000010100 */
[----:B------:R-:W-:Y:S01]  /*18f0*/  FADD.FTZ R202, R202, R136 ;  /* 0x00000088caca7221 */ /* 0x000fe20000010000 */
[----:B------:R-:W-:Y:S01]  /*1900*/  FFMA.FTZ R246, R12, R136, R246 ;  /* 0x000000880cf67223 */ /* 0x000fe200000100f6 */
[----:B------:R-:W-:-:S02]  /*1910*/  HADD2.F32 R136, -RZ, R145.H1_H1 ;  /* 0x30000091ff887230 */ /* 0x000fc40000004100 */
[----:B------:R-:W-:-:S03]  /*1920*/  FMUL.FTZ R152, R6, R144 ;  /* 0x0000009006987220 */ /* 0x000fc60000410000 */
[----:B------:R-:W-:Y:S01]  /*1930*/  FADD.FTZ R188, R188, R136 ;  /* 0x00000088bcbc7221 */ /* 0x000fe20000010000 */
[----:B------:R-:W-:-:S04]  /*1940*/  FFMA.FTZ R189, R152, R136, R189 ;  /* 0x0000008898bd7223 */ /* 0x000fc800000100bd */
[----:B------:R-:W-:Y:S04]  /*1950*/  STL [R1+0x8c], R188 ;  /* 0x00008cbc01007387 */ /* 0x000fe80000100800 */
[----:B------:R0:W-:Y:S04]  /*1960*/  STL [R1+0x12c], R189 ;  /* 0x00012cbd01007387 */ /* 0x0001e80000100800 */
[----:B0-----:R-:W4:Y:S04]  /*1970*/  LDL.LU R189, [R1+0x78] ;  /* 0x0000780001bd7983 */ /* 0x001f280000300800 */
[----:B------:R-:W4:Y:S04]  /*1980*/  LDL.LU R188, [R1+0x118] ;  /* 0x0001180001bc7983 */ /* 0x000f280000300800 */
[----:B------:R-:W4:Y:S04]  /*1990*/  LDL.LU R212, [R1+0x7c] ;  /* 0x00007c0001d47983 */ /* 0x000f280000300800 */
[----:B------:R-:W4:Y:S01]  /*19a0*/  LDL.LU R145, [R1+0x11c] ;  /* 0x00011c0001917983 */ /* 0x000f220000300800 */
[----:B------:R-:W-:-:S02]  /*19b0*/  HADD2.F32 R137, -RZ, R137.H1_H1 ;  /* 0x30000089ff897230 */ /* 0x000fc40000004100 */
[----:B------:R-:W-:Y:S02]  /*19c0*/  HADD2.F32 R140, -RZ, R45.H1_H1 ;  /* 0x3000002dff8c7230 */ /* 0x000fe40000004100 */
[----:B------:R-:W-:Y:S02]  /*19d0*/  HADD2.F32 R141, -RZ, R41.H1_H1 ;  /* 0x30000029ff8d7230 */ /* 0x000fe40000004100 */
[----:B------:R-:W-:Y:S01]  /*19e0*/  FADD.FTZ R203, R203, R137 ;  /* 0x00000089cbcb7221 */ /* 0x000fe20000010000 */
[-C--:B------:R-:W-:Y:S01]  /*19f0*/  FFMA.FTZ R247, R152, R137.reuse, R247 ;  /* 0x0000008998f77223 */ /* 0x080fe200000100f7 */
[----:B------:R-:W-:Y:S01]  /*1a00*/  FMUL.FTZ R140, R140, R137 ;  /* 0x000000898c8c7220 */ /* 0x000fe20000410000 */
[----:B------:R-:W-:-:S03]  /*1a10*/  HADD2.F32 R137, -RZ, R142.H0_H0 ;  /* 0x2000008eff897230 */ /* 0x000fc60000004100 */
[----:B------:R-:W-:Y:S01]  /*1a20*/  FFMA.FTZ R151, R141, R136, R140 ;  /* 0x000000888d977223 */ /* 0x000fe2000001008c */
[----:B------:R-:W-:Y:S02]  /*1a30*/  HADD2.F32 R140, -RZ, R46.H0_H0 ;  /* 0x2000002eff8c7230 */ /* 0x000fe40000004100 */
[----:B------:R-:W-:Y:S01]  /*1a40*/  FADD.FTZ R144, -R195, R137 ;  /* 0x00000089c3907221 */ /* 0x000fe20000010100 */
[----:B------:R-:W-:Y:S02]  /*1a50*/  HADD2.F32 R136, -RZ, R138.H0_H0 ;  /* 0x2000008aff887230 */ /* 0x000fe40000004100 */
[----:B------:R-:W-:Y:S02]  /*1a60*/  HADD2.F32 R141, -RZ, R42.H0_H0 ;  /* 0x2000002aff8d7230 */ /* 0x000fe40000004100 */
[----:B------:R-:W-:Y:S01]  /*1a70*/  FMUL.FTZ R150, R6, R144 ;  /* 0x0000009006967220 */ /* 0x000fe20000410000 */
[----:B------:R-:W-:Y:S02]  /*1a80*/  HADD2.F32 R137, -RZ, R146.H0_H0 ;  /* 0x20000092ff897230 */ /* 0x000fe40000004100 */
[----:B------:R-:W-:Y:S01]  /*1a90*/  FMUL.FTZ R140, R140, R136 ;  /* 0x000000888c8c7220 */ /* 0x000fe20000410000 */
[----:B------:R-:W-:-:S02]  /*1aa0*/  HADD2.F32 R142, -RZ, R142.H1_H1 ;  /* 0x3000008eff8e7230 */ /* 0x000fc40000004100 */
[----:B------:R-:W-:Y:S02]  /*1ab0*/  HADD2.F32 R138, -RZ, R138.H1_H1 ;  /* 0x3000008aff8a7230 */ /* 0x000fe40000004100 */
[-C--:B------:R-:W-:Y:S01]  /*1ac0*/  FFMA.FTZ R149, R141, R137.reuse, R140 ;  /* 0x000000898d957223 */ /* 0x080fe2000001008c */
[----:B------:R-:W-:Y:S01]  /*1ad0*/  FADD.FTZ R180, R180, R137 ;  /* 0x00000089b4b47221 */ /* 0x000fe20000010000 */
[----:B------:R-:W-:Y:S01]  /*1ae0*/  FFMA.FTZ R179, R150, R137, R179 ;  /* 0x0000008996b37223 */ /* 0x000fe200000100b3 */
[----:B------:R-:W-:Y:S02]  /*1af0*/  HADD2.F32 R137, -RZ, R46.H1_H1 ;  /* 0x3000002eff897230 */ /* 0x000fe40000004100 */
[----:B------:R-:W-:Y:S01]  /*1b00*/  FADD.FTZ R142, -R195, R142 ;  /* 0x0000008ec38e7221 */ /* 0x000fe20000010100 */
[----:B------:R-:W-:Y:S01]  /*1b10*/  FADD.FTZ R196, R196, R136 ;  /* 0x00000088c4c47221 */ /* 0x000fe20000010000 */
[----:B------:R-:W-:Y:S01]  /*1b20*/  FFMA.FTZ R240, R150, R136, R240 ;  /* 0x0000008896f07223 */ /* 0x000fe200000100f0 */
[----:B------:R0:W-:Y:S01]  /*1b30*/  STL [R1+0x70], R180 ;  /* 0x000070b401007387 */ /* 0x0001e20000100800 */
[----:B------:R-:W-:-:S02]  /*1b40*/  HADD2.F32 R136, -RZ, R146.H1_H1 ;  /* 0x30000092ff887230 */ /* 0x000fc40000004100 */
[----:B------:R-:W-:Y:S01]  /*1b50*/  FMUL.FTZ R137, R137, R138 ;  /* 0x0000008a89897220 */ /* 0x000fe20000410000 */
[----:B------:R-:W-:Y:S01]  /*1b60*/  HADD2.F32 R140, -RZ, R42.H1_H1 ;  /* 0x3000002aff8c7230 */ /* 0x000fe20000004100 */
[----:B------:R1:W-:Y:S01]  /*1b70*/  STL [R1+0x110], R179 ;  /* 0x000110b301007387 */ /* 0x0003e20000100800 */
[----:B------:R-:W-:Y:S01]  /*1b80*/  FADD.FTZ R197, R197, R138 ;  /* 0x0000008ac5c57221 */ /* 0x000fe20000010000 */
[----:B0-----:R-:W-:Y:S02]  /*1b90*/  FMUL.FTZ R180, R6, R142 ;  /* 0x0000008e06b47220 */ /* 0x001fe40000410000 */
[----:B-1----:R-:W-:Y:S02]  /*1ba0*/  FFMA.FTZ R179, R140, R136, R137 ;  /* 0x000000888cb37223 */ /* 0x002fe40000010089 */
[----:B------:R-:W-:Y:S01]  /*1bb0*/  FFMA.FTZ R241, R180, R138, R241 ;  /* 0x0000008ab4f17223 */ /* 0x000fe200000100f1 */
[----:B------:R-:W-:Y:S02]  /*1bc0*/  HADD2.F32 R138, -RZ, R47.H0_H0 ;  /* 0x2000002fff8a7230 */ /* 0x000fe40000004100 */
[----:B------:R-:W-:-:S02]  /*1bd0*/  HADD2.F32 R140, -RZ, R43.H0_H0 ;  /* 0x2000002bff8c7230 */ /* 0x000fc40000004100 */
[----:B------:R-:W-:Y:S01]  /*1be0*/  HADD2.F32 R137, -RZ, R147.H0_H0 ;  /* 0x20000093ff897230 */ /* 0x000fe20000004100 */
[----:B------:R-:W-:Y:S01]  /*1bf0*/  IADD3 R214, PT, PT, R5, 0x20, RZ ;  /* 0x0000002005d67810 */ /* 0x000fe20007ffe0ff */
[----:B--2---:R-:W-:Y:S01]  /*1c00*/  FFMA.FTZ R177, R180, R136, R177 ;  /* 0x00000088b4b17223 */ /* 0x004fe200000100b1 */
[----:B---3--:R-:W-:Y:S01]  /*1c10*/  FADD.FTZ R178, R178, R136 ;  /* 0x00000088b2b27221 */ /* 0x008fe20000010000 */
[----:B------:R-:W-:-:S05]  /*1c20*/  HADD2.F32 R136, -RZ, R139.H0_H0 ;  /* 0x2000008bff887230 */ /* 0x000fca0000004100 */
[----:B------:R-:W-:Y:S01]  /*1c30*/  FMUL.FTZ R138, R138, R136 ;  /* 0x000000888a8a7220 */ /* 0x000fe20000410000 */
[----:B------:R0:W-:Y:S03]  /*1c40*/  STL [R1+0x74], R178 ;  /* 0x000074b201007387 */ /* 0x0001e60000100800 */
[----:B0-----:R-:W-:Y:S01]  /*1c50*/  FFMA.FTZ R178, R140, R137, R138 ;  /* 0x000000898cb27223 */ /* 0x001fe2000001008a */
[----:B------:R-:W-:Y:S01]  /*1c60*/  HADD2.F32 R138, -RZ, R143.H0_H0 ;  /* 0x2000008fff8a7230 */ /* 0x000fe20000004100 */
[----:B------:R0:W-:Y:S04]  /*1c70*/  STL [R1+0x114], R177 ;  /* 0x000114b101007387 */ /* 0x0001e80000100800 */
[----:B------:R-:W-:Y:S01]  /*1c80*/  FADD.FTZ R138, -R195, R138 ;  /* 0x0000008ac38a7221 */ /* 0x000fe20000010100 */
[----:B------:R-:W-:-:S03]  /*1c90*/  HADD2.F32 R139, -RZ, R139.H1_H1 ;  /* 0x3000008bff8b7230 */ /* 0x000fc60000004100 */
[----:B0-----:R-:W-:Y:S01]  /*1ca0*/  FMUL.FTZ R177, R6, R138 ;  /* 0x0000008a06b17220 */ /* 0x001fe20000410000 */
[----:B------:R-:W-:Y:S02]  /*1cb0*/  HADD2.F32 R138, -RZ, R143.H1_H1 ;  /* 0x3000008fff8a7230 */ /* 0x000fe40000004100 */
[----:B----4-:R-:W-:Y:S01]  /*1cc0*/  FADD.FTZ R189, R189, R137 ;  /* 0x00000089bdbd7221 */ /* 0x010fe20000010000 */
        /* <DEDUP_REMOVED lines=10> */
[----:B------:R-:W-:-:S03]  /*1d70*/  FADD.FTZ R212, R212, R136 ;  /* 0x00000088d4d47221 */ /* 0x000fc60000010000 */
[----:B0-----:R-:W-:Y:S01]  /*1d80*/  FFMA.FTZ R189, R138, R136, R137 ;  /* 0x000000888abd7223 */ /* 0x001fe20000010089 */
[----:B-1----:R-:W-:Y:S01]  /*1d90*/  FMUL.FTZ R188, R6, R140 ;  /* 0x0000008c06bc7220 */ /* 0x002fe20000410000 */
[----:B------:R-:W-:-:S03]  /*1da0*/  FADD.FTZ R137, RZ, R4 ;  /* 0x00000004ff897221 */ /* 0x000fc60000010000 */
[----:B------:R-:W-:Y:S01]  /*1db0*/  FFMA.FTZ R145, R188, R136, R145 ;  /* 0x00000088bc917223 */ /* 0x000fe20000010091 */
[----:B------:R-:W-:Y:S01]  /*1dc0*/  FFMA.FTZ R136, R0, R4, RZ ;  /* 0x0000000400887223 */ /* 0x000fe200000100ff */
[----:B------:R-:W-:-:S03]  /*1dd0*/  FADD.FTZ R137, R137, R13 ;  /* 0x0000000d89897221 */ /* 0x000fc60000010000 */
[----:B------:R-:W-:Y:S01]  /*1de0*/  FFMA.FTZ R136, R14, R13, R136 ;  /* 0x0000000d0e887223 */ /* 0x000fe20000010088 */
[----:B------:R0:W-:Y:S01]  /*1df0*/  STL [R1+0x7c], R212 ;  /* 0x00007cd401007387 */ /* 0x0001e20000100800 */
[----:B------:R-:W-:Y:S02]  /*1e00*/  FADD.FTZ R137, R137, R11 ;  /* 0x0000000b89897221 */ /* 0x000fe40000010000 */
[----:B------:R-:W-:Y:S01]  /*1e10*/  FFMA.FTZ R136, R12, R11, R136 ;  /* 0x0000000b0c887223 */ /* 0x000fe20000010088 */
[----:B------:R1:W-:Y:S01]  /*1e20*/  STL [R1+0x11c], R145 ;  /* 0x00011c9101007387 */ /* 0x0003e20000100800 */
[----:B------:R-:W-:Y:S02]  /*1e30*/  FADD.FTZ R137, R137, R151 ;  /* 0x0000009789897221 */ /* 0x000fe40000010000 */
[----:B------:R-:W-:Y:S02]  /*1e40*/  FFMA.FTZ R136, R152, R151, R136 ;  /* 0x0000009798887223 */ /* 0x000fe40000010088 */
[----:B------:R-:W-:-:S02]  /*1e50*/  FADD.FTZ R137, R137, R149 ;  /* 0x0000009589897221 */ /* 0x000fc40000010000 */
[----:B------:R-:W-:Y:S02]  /*1e60*/  FFMA.FTZ R136, R150, R149, R136 ;  /* 0x0000009596887223 */ /* 0x000fe40000010088 */
[----:B------:R-:W-:Y:S02]  /*1e70*/  FADD.FTZ R137, R137, R179 ;  /* 0x000000b389897221 */ /* 0x000fe40000010000 */
[----:B------:R-:W-:Y:S02]  /*1e80*/  FFMA.FTZ R136, R180, R179, R136 ;  /* 0x000000b3b4887223 */ /* 0x000fe40000010088 */
[----:B------:R-:W-:Y:S02]  /*1e90*/  FADD.FTZ R137, R137, R178 ;  /* 0x000000b289897221 */ /* 0x000fe40000010000 */
[----:B------:R-:W-:Y:S01]  /*1ea0*/  FFMA.FTZ R136, R177, R178, R136 ;  /* 0x000000b2b1887223 */ /* 0x000fe20000010088 */
[----:B------:R-:W-:Y:S01]  /*1eb0*/  FADD.FTZ R199, R199, R139 ;  /* 0x0000008bc7c77221 */ /* 0x000fe20000010000 */
[C---:B------:R-:W-:Y:S01]  /*1ec0*/  FFMA.FTZ R243, R188.reuse, R139, R243 ;  /* 0x0000008bbcf37223 */ /* 0x040fe200000100f3 */
[----:B0-----:R-:W-:Y:S01]  /*1ed0*/  FADD.FTZ R212, R137, R189 ;  /* 0x000000bd89d47221 */ /* 0x001fe20000010000 */
[----:B-1----:R-:W-:-:S07]  /*1ee0*/  FFMA.FTZ R213, R188, R189, R136 ;  /* 0x000000bdbcd57223 */ /* 0x002fce0000010088 */
.L_x_632:
[----:B------:R-:W-:Y:S05]  /*1ef0*/  BSYNC.RECONVERGENT B1 ;  /* 0x0000000000017941 */ /* 0x000fea0003800200 */
.L_x_631:
[----:B------:R-:W-:Y:S04]  /*1f00*/  BSSY.RECONVERGENT B1, `(.L_x_633) ;  /* 0x00000a9000017945 */ /* 0x000fe80003800200 */
[----:B------:R-:W-:Y:S05]  /*1f10*/  @!P6 BRA `(.L_x_634) ;  /* 0x00000008009ce947 */ /* 0x000fea0003800000 */
        /* <DEDUP_REMOVED lines=11> */
[----:B------:R-:W2:Y:S01]  /*1fd0*/  LDG.E.128 R140, desc[UR10][R16.64] ;  /* 0x0000000a108c7981 */ /* 0x000ea2000c1e1d00 */
[----:B----4-:R-:W-:-:S03]  /*1fe0*/  IMAD.WIDE.U32 R2, R214, 0x10, R2 ;  /* 0x00000010d6027825 */ /* 0x010fc600078e0002 */
[----:B------:R-:W4:Y:S04]  /*1ff0*/  LDL.LU R176, [R1+0x50] ;  /* 0x0000500001b07983 */ /* 0x000f280000300800 */
[----:B------:R1:W3:Y:S01]  /*2000*/  LDG.E.128 R136, desc[UR10][R2.64] ;  /* 0x0000000a02887981 */ /* 0x0002e2000c1e1d00 */
[----:B0-----:R-:W-:-:S03]  /*2010*/  IMAD.WIDE.U32 R34, R214, 0x10, R34 ;  /* 0x00000010d6227825 */ /* 0x001fc600078e0022 */
[----:B------:R-:W4:Y:S04]  /*2020*/  LDL.LU R175, [R1+0xf0] ;  /* 0x0000f00001af7983 */ /* 0x000f280000300800 */
[----:B------:R-:W4:Y:S04]  /*2030*/  LDG.E.128 R144, desc[UR10][R34.64] ;  /* 0x0000000a22907981 */ /* 0x000f28000c1e1d00 */
[----:B------:R-:W4:Y:S01]  /*2040*/  LDL.LU R35, [R1+0x64] ;  /* 0x0000640001237983 */ /* 0x000f220000300800 */
[----:B-1----:R-:W-:Y:S02]  /*2050*/  HADD2.F32 R2, -RZ, R52.H0_H0 ;  /* 0x20000034ff027230 */ /* 0x002fe40000004100 */
[----:B------:R-:W-:-:S02]  /*2060*/  HADD2.F32 R16, -RZ, R48.H0_H0 ;  /* 0x20000030ff107230 */ /* 0x000fc40000004100 */
[----:B--2---:R-:W-:-:S05]  /*2070*/  HADD2.F32 R3, -RZ, R140.H0_H0 ;  /* 0x2000008cff037230 */ /* 0x004fca0000004100 */
[----:B------:R-:W-:Y:S01]  /*2080*/  FADD.FTZ R3, -R195, R3 ;  /* 0x00000003c3037221 */ /* 0x000fe20000010100 */
[----:B---3--:R-:W-:-:S03]  /*2090*/  HADD2.F32 R15, -RZ, R136.H0_H0 ;  /* 0x20000088ff0f7230 */ /* 0x008fc60000004100 */
[----:B-----5:R-:W-:Y:S02]  /*20a0*/  FMUL.FTZ R3, R6, R3 ;  /* 0x0000000306037220 */ /* 0x020fe40000410000 */
[-C--:B------:R-:W-:Y:S01]  /*20b0*/  FMUL.FTZ R2, R2, R15.reuse ;  /* 0x0000000f02027220 */ /* 0x080fe20000410000 */
[----:B------:R-:W-:Y:S01]  /*20c0*/  FADD.FTZ R36, R36, R15 ;  /* 0x0000000f24247221 */ /* 0x000fe20000010000 */
[----:B------:R-:W-:Y:S01]  /*20d0*/  FFMA.FTZ R236, R3, R15, R236 ;  /* 0x0000000f03ec7223 */ /* 0x000fe200000100ec */
[----:B------:R-:W-:Y:S02]  /*20e0*/  HADD2.F32 R15, -RZ, R140.H1_H1 ;  /* 0x3000008cff0f7230 */ /* 0x000fe40000004100 */
[----:B----4-:R-:W-:-:S03]  /*20f0*/  HADD2.F32 R17, -RZ, R144.H0_H0 ;  /* 0x20000090ff117230 */ /* 0x010fc60000004100 */
[----:B------:R-:W-:Y:S02]  /*2100*/  FADD.FTZ R15, -R195, R15 ;  /* 0x0000000fc30f7221 */ /* 0x000fe40000010100 */
[-C--:B------:R-:W-:Y:S01]  /*2110*/  FFMA.FTZ R2, R16, R17.reuse, R2 ;  /* 0x0000001110027223 */ /* 0x080fe20000010002 */
[----:B------:R-:W-:Y:S01]  /*2120*/  FADD.FTZ R18, R18, R17 ;  /* 0x0000001112127221 */ /* 0x000fe20000010000 */
[----:B------:R-:W-:Y:S01]  /*2130*/  FFMA.FTZ R33, R3, R17, R33 ;  /* 0x0000001103217223 */ /* 0x000fe20000010021 */
[----:B------:R-:W-:Y:S02]  /*2140*/  HADD2.F32 R17, -RZ, R136.H1_H1 ;  /* 0x30000088ff117230 */ /* 0x000fe40000004100 */
[----:B------:R-:W-:Y:S01]  /*2150*/  FMUL.FTZ R15, R6, R15 ;  /* 0x0000000f060f7220 */ /* 0x000fe20000410000 */
[----:B------:R-:W-:Y:S01]  /*2160*/  HADD2.F32 R16, -RZ, R52.H1_H1 ;  /* 0x30000034ff107230 */ /* 0x000fe20000004100 */
[----:B------:R0:W-:Y:S01]  /*2170*/  STL [R1+0x60], R18 ;  /* 0x0000601201007387 */ /* 0x0001e20000100800 */
[----:B------:R-:W-:Y:S01]  /*2180*/  FADD.FTZ R37, R37, R17 ;  /* 0x0000001125257221 */ /* 0x000fe20000010000 */
[----:B------:R-:W-:-:S02]  /*2190*/  FFMA.FTZ R237, R15, R17, R237 ;  /* 0x000000110fed7223 */ /* 0x000fc400000100ed */
[----:B------:R-:W-:Y:S01]  /*21a0*/  FMUL.FTZ R16, R16, R17 ;  /* 0x0000001110107220 */ /* 0x000fe20000410000 */
[----:B------:R-:W-:Y:S01]  /*21b0*/  HADD2.F32 R17, -RZ, R141.H0_H0 ;  /* 0x2000008dff117230 */ /* 0x000fe20000004100 */
[----:B------:R1:W-:Y:S01]  /*21c0*/  STL [R1+0x100], R33 ;  /* 0x0001002101007387 */ /* 0x0003e20000100800 */
[----:B0-----:R-:W-:-:S03]  /*21d0*/  HADD2.F32 R18, -RZ, R144.H1_H1 ;  /* 0x30000090ff127230 */ /* 0x001fc60000004100 */
[----:B------:R-:W-:Y:S01]  /*21e0*/  FADD.FTZ R17, -R195, R17 ;  /* 0x00000011c3117221 */ /* 0x000fe20000010100 */
[----:B-1----:R-:W-:Y:S02]  /*21f0*/  HADD2.F32 R33, -RZ, R48.H1_H1 ;  /* 0x30000030ff217230 */ /* 0x002fe40000004100 */
[----:B------:R-:W-:Y:S01]  /*2200*/  FADD.FTZ R35, R35, R18 ;  /* 0x0000001223237221 */ /* 0x000fe20000010000 */
[-C--:B------:R-:W-:Y:S01]  /*2210*/  FFMA.FTZ R148, R15, R18.reuse, R148 ;  /* 0x000000120f947223 */ /* 0x080fe20000010094 */
[----:B------:R-:W-:Y:S02]  /*2220*/  HADD2.F32 R34, -RZ, R137.H0_H0 ;  /* 0x20000089ff227230 */ /* 0x000fe40000004100 */
[----:B------:R-:W-:Y:S01]  /*2230*/  FFMA.FTZ R16, R33, R18, R16 ;  /* 0x0000001221107223 */ /* 0x000fe20000010010 */
[----:B------:R-:W-:Y:S01]  /*2240*/  HADD2.F32 R18, -RZ, R53.H0_H0 ;  /* 0x20000035ff127230 */ /* 0x000fe20000004100 */
[----:B------:R0:W-:Y:S01]  /*2250*/  STL [R1+0x64], R35 ;  /* 0x0000642301007387 */ /* 0x0001e20000100800 */
[----:B------:R-:W-:Y:S01]  /*2260*/  FMUL.FTZ R17, R6, R17 ;  /* 0x0000001106117220 */ /* 0x000fe20000410000 */
[----:B------:R-:W-:-:S02]  /*2270*/  FADD.FTZ R38, R38, R34 ;  /* 0x0000002226267221 */ /* 0x000fc40000010000 */
[-C--:B------:R-:W-:Y:S01]  /*2280*/  FMUL.FTZ R18, R18, R34.reuse ;  /* 0x0000002212127220 */ /* 0x080fe20000410000 */
[----:B------:R-:W-:Y:S01]  /*2290*/  FFMA.FTZ R238, R17, R34, R238 ;  /* 0x0000002211ee7223 */ /* 0x000fe200000100ee */
[----:B------:R-:W-:Y:S02]  /*22a0*/  HADD2.F32 R34, -RZ, R141.H1_H1 ;  /* 0x3000008dff227230 */ /* 0x000fe40000004100 */
[----:B0-----:R-:W-:Y:S02]  /*22b0*/  HADD2.F32 R35, -RZ, R145.H0_H0 ;  /* 0x20000091ff237230 */ /* 0x001fe40000004100 */
[----:B------:R-:W-:-:S03]  /*22c0*/  HADD2.F32 R33, -RZ, R49.H0_H0 ;  /* 0x20000031ff217230 */ /* 0x000fc60000004100 */
[----:B------:R-:W-:Y:S01]  /*22d0*/  FADD.FTZ R174, R174, R35 ;  /* 0x00000023aeae7221 */ /* 0x000fe20000010000 */
[-C--:B------:R-:W-:Y:S01]  /*22e0*/  FFMA.FTZ R173, R17, R35.reuse, R173 ;  /* 0x0000002311ad7223 */ /* 0x080fe200000100ad */
[----:B------:R0:W-:Y:S01]  /*22f0*/  STL [R1+0x104], R148 ;  /* 0x0001049401007387 */ /* 0x0001e20000100800 */
[----:B------:R-:W-:Y:S01]  /*2300*/  FADD.FTZ R136, -R195, R34 ;  /* 0x00000022c3887221 */ /* 0x000fe20000010100 */
[----:B------:R-:W-:Y:S01]  /*2310*/  FFMA.FTZ R18, R33, R35, R18 ;  /* 0x0000002321127223 */ /* 0x000fe20000010012 */
[----:B------:R-:W-:Y:S01]  /*2320*/  HADD2.F32 R33, -RZ, R145.H1_H1 ;  /* 0x30000091ff217230 */ /* 0x000fe20000004100 */
[----:B------:R1:W-:Y:S04]  /*2330*/  STL [R1+0x68], R174 ;  /* 0x000068ae01007387 */ /* 0x0003e80000100800 */
[----:B------:R2:W-:Y:S01]  /*2340*/  STL [R1+0x108], R173 ;  /* 0x000108ad01007387 */ /* 0x0005e20000100800 */
[----:B0-----:R-:W-:-:S03]  /*2350*/  FMUL.FTZ R148, R6, R136 ;  /* 0x0000008806947220 */ /* 0x001fc60000410000 */
[----:B-1----:R-:W3:Y:S01]  /*2360*/  LDL.LU R174, [R1+0x54] ;  /* 0x0000540001ae7983 */ /* 0x002ee20000300800 */
[----:B------:R-:W-:-:S03]  /*2370*/  FADD.FTZ R185, R185, R33 ;  /* 0x00000021b9b97221 */ /* 0x000fc60000010000 */
[----:B--2---:R-:W2:Y:S01]  /*2380*/  LDL.LU R173, [R1+0xf4] ;  /* 0x0000f40001ad7983 */ /* 0x004ea20000300800 */
[----:B------:R-:W-:-:S03]  /*2390*/  FFMA.FTZ R190, R148, R33, R190 ;  /* 0x0000002194be7223 */ /* 0x000fc600000100be */
[----:B------:R-:W-:Y:S04]  /*23a0*/  STL [R1+0x6c], R185 ;  /* 0x00006cb901007387 */ /* 0x000fe80000100800 */
[----:B------:R0:W-:Y:S04]  /*23b0*/  STL [R1+0x10c], R190 ;  /* 0x00010cbe01007387 */ /* 0x0001e80000100800 */
[----:B0-----:R-:W4:Y:S04]  /*23c0*/  LDL.LU R190, [R1+0x58] ;  /* 0x0000580001be7983 */ /* 0x001f280000300800 */
[----:B------:R-:W4:Y:S01]  /*23d0*/  LDL.LU R185, [R1+0xf8] ;  /* 0x0000f80001b97983 */ /* 0x000f220000300800 */
[----:B------:R-:W-:-:S02]  /*23e0*/  HADD2.F32 R137, -RZ, R137.H1_H1 ;  /* 0x30000089ff897230 */ /* 0x000fc40000004100 */
[----:B------:R-:W-:Y:S01]  /*23f0*/  HADD2.F32 R35, -RZ, R53.H1_H1 ;  /* 0x30000035ff237230 */ /* 0x000fe20000004100 */
[----:B------:R-:W4:Y:S02]  /*2400*/  LDL.LU R145, [R1+0xfc] ;  /* 0x0000fc0001917983 */ /* 0x000f240000300800 */
[----:B------:R-:W-:Y:S01]  /*2410*/  FADD.FTZ R39, R39, R137 ;  /* 0x0000008927277221 */ /* 0x000fe20000010000 */
[-C--:B------:R-:W-:Y:S01]  /*2420*/  FFMA.FTZ R239, R148, R137.reuse, R239 ;  /* 0x0000008994ef7223 */ /* 0x080fe200000100ef */
[----:B------:R-:W-:Y:S01]  /*2430*/  FMUL.FTZ R35, R35, R137 ;  /* 0x0000008923237220 */ /* 0x000fe20000410000 */
[----:B------:R-:W-:Y:S02]  /*2440*/  HADD2.F32 R137, -RZ, R146.H0_H0 ;  /* 0x20000092ff897230 */ /* 0x000fe40000004100 */
[----:B------:R-:W-:-:S03]  /*2450*/  HADD2.F32 R34, -RZ, R49.H1_H1 ;  /* 0x30000031ff227230 */ /* 0x000fc60000004100 */
[----:B------:R-:W-:Y:S01]  /*2460*/  FADD.FTZ R176, R176, R137 ;  /* 0x00000089b0b07221 */ /* 0x000fe20000010000 */
[--C-:B------:R-:W-:Y:S02]  /*2470*/  HADD2.F32 R144, -RZ, R138.reuse.H0_H0 ;  /* 0x2000008aff907230 */ /* 0x100fe40000004100 */
[----:B------:R-:W-:Y:S01]  /*2480*/  FFMA.FTZ R35, R34, R33, R35 ;  /* 0x0000002122237223 */ /* 0x000fe20000010023 */
[----:B------:R-:W-:Y:S02]  /*2490*/  HADD2.F32 R141, -RZ, R138.H1_H1 ;  /* 0x3000008aff8d7230 */ /* 0x000fe40000004100 */
[--C-:B------:R-:W-:Y:S01]  /*24a0*/  HADD2.F32 R34, -RZ, R142.reuse.H0_H0 ;  /* 0x2000008eff227230 */ /* 0x100fe20000004100 */
[----:B------:R0:W-:Y:S01]  /*24b0*/  STL [R1+0x50], R176 ;  /* 0x000050b001007387 */ /* 0x0001e20000100800 */
[----:B------:R-:W-:-:S03]  /*24c0*/  HADD2.F32 R138, -RZ, R142.H1_H1 ;  /* 0x3000008eff8a7230 */ /* 0x000fc60000004100 */
[----:B------:R-:W4:Y:S01]  /*24d0*/  LDL.LU R142, [R1+0x5c] ;  /* 0x00005c00018e7983 */ /* 0x000f220000300800 */
[----:B------:R-:W-:Y:S02]  /*24e0*/  HADD2.F32 R33, -RZ, R54.H0_H0 ;  /* 0x20000036ff217230 */ /* 0x000fe40000004100 */
[----:B------:R-:W-:Y:S01]  /*24f0*/  FADD.FTZ R34, -R195, R34 ;  /* 0x00000022c3227221 */ /* 0x000fe20000010100 */
[----:B------:R-:W-:Y:S02]  /*2500*/  HADD2.F32 R136, -RZ, R50.H0_H0 ;  /* 0x20000032ff887230 */ /* 0x000fe40000004100 */
[----:B------:R-:W-:Y:S01]  /*2510*/  FMUL.FTZ R33, R33, R144 ;  /* 0x0000009021217220 */ /* 0x000fe20000410000 */
[----:B------:R-:W-:Y:S01]  /*2520*/  FMUL.FTZ R34, R6, R34 ;  /* 0x0000002206227220 */ /* 0x000fe20000410000 */
[----:B------:R-:W-:Y:S02]  /*2530*/  FADD.FTZ R138, -R195, R138 ;  /* 0x0000008ac38a7221 */ /* 0x000fe40000010100 */
[----:B------:R-:W-:Y:S01]  /*2540*/  FFMA.FTZ R33, R136, R137, R33 ;  /* 0x0000008988217223 */ /* 0x000fe20000010021 */
[----:B------:R-:W-:-:S02]  /*2550*/  HADD2.F32 R136, -RZ, R54.H1_H1 ;  /* 0x30000036ff887230 */ /* 0x000fc40000004100 */
[----:B------:R-:W-:Y:S01]  /*2560*/  FFMA.FTZ R175, R34, R137, R175 ;  /* 0x0000008922af7223 */ /* 0x000fe200000100af */
[----:B------:R-:W-:Y:S02]  /*2570*/  HADD2.F32 R140, -RZ, R146.H1_H1 ;  /* 0x30000092ff8c7230 */ /* 0x000fe40000004100 */
[----:B0-----:R-:W-:Y:S01]  /*2580*/  FMUL.FTZ R176, R6, R138 ;  /* 0x0000008a06b07220 */ /* 0x001fe20000410000 */
[----:B------:R-:W-:Y:S02]  /*2590*/  HADD2.F32 R137, -RZ, R50.H1_H1 ;  /* 0x30000032ff897230 */ /* 0x000fe40000004100 */
[-C--:B------:R-:W-:Y:S01]  /*25a0*/  FMUL.FTZ R136, R136, R141.reuse ;  /* 0x0000008d88887220 */ /* 0x080fe20000410000 */
[----:B------:R0:W-:Y:S01]  /*25b0*/  STL [R1+0xf0], R175 ;  /* 0x0000f0af01007387 */ /* 0x0001e20000100800 */
[----:B------:R-:W-:Y:S01]  /*25c0*/  FADD.FTZ R81, R81, R141 ;  /* 0x0000008d51517221 */ /* 0x000fe20000010000 */
[----:B------:R-:W-:Y:S01]  /*25d0*/  FFMA.FTZ R233, R176, R141, R233 ;  /* 0x0000008db0e97223 */ /* 0x000fe200000100e9 */
[----:B------:R-:W-:Y:S01]  /*25e0*/  HADD2.F32 R141, -RZ, R139.H0_H0 ;  /* 0x2000008bff8d7230 */ /* 0x000fe20000004100 */
[----:B------:R-:W-:Y:S01]  /*25f0*/  ISETP.NE.U32.AND P0, PT, RZ, UR12, PT ;  /* 0x0000000cff007c0c */ /* 0x000fe2000bf05070 */
[----:B------:R-:W-:-:S02]  /*2600*/  HADD2.F32 R138, -RZ, R51.H0_H0 ;  /* 0x20000033ff8a7230 */ /* 0x000fc40000004100 */
[----:B0-----:R-:W-:Y:S01]  /*2610*/  FFMA.FTZ R175, R137, R140, R136 ;  /* 0x0000008c89af7223 */ /* 0x001fe20000010088 */
[----:B------:R-:W-:Y:S02]  /*2620*/  HADD2.F32 R136, -RZ, R55.H0_H0 ;  /* 0x20000037ff887230 */ /* 0x000fe40000004100 */
[----:B------:R-:W-:-:S03]  /*2630*/  HADD2.F32 R137, -RZ, R143.H0_H0 ;  /* 0x2000008fff897230 */ /* 0x000fc60000004100 */
[----:B------:R-:W-:Y:S02]  /*2640*/  FMUL.FTZ R136, R136, R141 ;  /* 0x0000008d88887220 */ /* 0x000fe40000410000 */
[----:B------:R-:W-:Y:S01]  /*2650*/  FADD.FTZ R137, -R195, R137 ;  /* 0x00000089c3897221 */ /* 0x000fe20000010100 */
[----:B------:R-:W-:Y:S01]  /*2660*/  ISETP.NE.AND.EX P0, PT, RZ, UR13, PT, P0 ;  /* 0x0000000dff007c0c */ /* 0x000fe2000bf05300 */
[----:B------:R-:W-:Y:S02]  /*2670*/  HADD2.F32 R139, -RZ, R139.H1_H1 ;  /* 0x3000008bff8b7230 */ /* 0x000fe40000004100 */
[----:B------:R-:W-:Y:S01]  /*2680*/  FADD.FTZ R80, R80, R144 ;  /* 0x0000009050507221 */ /* 0x000fe20000010000 */
[----:B------:R-:W-:Y:S01]  /*2690*/  FFMA.FTZ R232, R34, R144, R232 ;  /* 0x0000009022e87223 */ /* 0x000fe200000100e8 */
[----:B------:R-:W-:Y:S01]  /*26a0*/  FADD.FTZ R82, R82, R141 ;  /* 0x0000008d52527221 */ /* 0x000fe20000010000 */
[----:B------:R-:W-:Y:S01]  /*26b0*/  FADD.FTZ R83, R83, R139 ;  /* 0x0000008b53537221 */ /* 0x000fe20000010000 */
[----:B---3--:R-:W-:Y:S01]  /*26c0*/  FADD.FTZ R174, R174, R140 ;  /* 0x0000008caeae7221 */ /* 0x008fe20000010000 */
[----:B--2---:R-:W-:Y:S01]  /*26d0*/  FFMA.FTZ R173, R176, R140, R173 ;  /* 0x0000008cb0ad7223 */ /* 0x004fe200000100ad */
[----:B------:R-:W-:-:S03]  /*26e0*/  HADD2.F32 R140, -RZ, R147.H0_H0 ;  /* 0x20000093ff8c7230 */ /* 0x000fc60000004100 */
[----:B------:R0:W-:Y:S04]  /*26f0*/  STL [R1+0x54], R174 ;  /* 0x000054ae01007387 */ /* 0x0001e80000100800 */
[----:B------:R1:W-:Y:S01]  /*2700*/  STL [R1+0xf4], R173 ;  /* 0x0000f4ad01007387 */ /* 0x0003e20000100800 */
[----:B0-----:R-:W-:Y:S01]  /*2710*/  FMUL.FTZ R174, R6, R137 ;  /* 0x0000008906ae7220 */ /* 0x001fe20000410000 */
[----:B-1----:R-:W-:Y:S01]  /*2720*/  FFMA.FTZ R173, R138, R140, R136 ;  /* 0x0000008c8aad7223 */ /* 0x002fe20000010088 */
[----:B------:R-:W-:Y:S02]  /*2730*/  HADD2.F32 R136, -RZ, R55.H1_H1 ;  /* 0x30000037ff887230 */ /* 0x000fe40000004100 */
[----:B----4-:R-:W-:Y:S01]  /*2740*/  FADD.FTZ R190, R190, R140 ;  /* 0x0000008cbebe7221 */ /* 0x010fe20000010000 */
[----:B------:R-:W-:-:S02]  /*2750*/  HADD2.F32 R138, -RZ, R147.H1_H1 ;  /* 0x30000093ff8a7230 */ /* 0x000fc40000004100 */
[----:B------:R-:W-:Y:S02]  /*2760*/  HADD2.F32 R137, -RZ, R51.H1_H1 ;  /* 0x30000033ff897230 */ /* 0x000fe40000004100 */
[----:B------:R-:W-:Y:S01]  /*2770*/  FFMA.FTZ R185, R174, R140, R185 ;  /* 0x0000008caeb97223 */ /* 0x000fe200000100b9 */
[----:B------:R-:W-:Y:S01]  /*2780*/  FMUL.FTZ R136, R136, R139 ;  /* 0x0000008b88887220 */ /* 0x000fe20000410000 */
[----:B------:R-:W-:Y:S04]  /*2790*/  STL [R1+0x58], R190 ;  /* 0x000058be01007387 */ /* 0x000fe80000100800 */
[----:B------:R0:W-:Y:S02]  /*27a0*/  STL [R1+0xf8], R185 ;  /* 0x0000f8b901007387 */ /* 0x0001e40000100800 */
[----:B0-----:R-:W-:-:S02]  /*27b0*/  FFMA.FTZ R185, R137, R138, R136 ;  /* 0x0000008a89b97223 */ /* 0x001fc40000010088 */
[----:B------:R-:W0:Y:S01]  /*27c0*/  @P0 LDC.64 R136, c[0x0][0x438] ;  /* 0x00010e00ff880b82 */ /* 0x000e220000000a00 */
[----:B------:R-:W-:Y:S01]  /*27d0*/  FADD.FTZ R142, R142, R138 ;  /* 0x0000008a8e8e7221 */ /* 0x000fe20000010000 */
[----:B0-----:R-:W-:-:S05]  /*27e0*/  @P0 IMAD.WIDE.U32 R136, R214, 0x10, R136 ;  /* 0x00000010d6880825 */ /* 0x001fca00078e0088 */
[----:B------:R0:W5:Y:S02]  /*27f0*/  @P0 LDG.E.128 R120, desc[UR10][R136.64] ;  /* 0x0000000a88780981 */ /* 0x000164000c1e1d00 */
[----:B0-----:R-:W-:-:S05]  /*2800*/  HADD2.F32 R136, -RZ, R143.H1_H1 ;  /* 0x3000008fff887230 */ /* 0x001fca0000004100 */
[----:B------:R-:W-:Y:S01]  /*2810*/  FADD.FTZ R136, -R195, R136 ;  /* 0x00000088c3887221 */ /* 0x000fe20000010100 */
[----:B------:R-:W-:-:S03]  /*2820*/  FFMA.FTZ R137, R3, R2, R213 ;  /* 0x0000000203897223 */ /* 0x000fc600000100d5 */
[----:B------:R-:W-:Y:S01]  /*2830*/  FMUL.FTZ R190, R6, R136 ;  /* 0x0000008806be7220 */ /* 0x000fe20000410000 */
[----:B------:R-:W-:Y:S01]  /*2840*/  FADD.FTZ R136, R212, R2 ;  /* 0x00000002d4887221 */ /* 0x000fe20000010000 */
[----:B------:R-:W-:Y:S02]  /*2850*/  FFMA.FTZ R137, R15, R16, R137 ;  /* 0x000000100f897223 */ /* 0x000fe40000010089 */
[----:B------:R-:W-:Y:S01]  /*2860*/  FFMA.FTZ R145, R190, R138, R145 ;  /* 0x0000008abe917223 */ /* 0x000fe20000010091 */
[----:B------:R-:W-:Y:S01]  /*2870*/  FADD.FTZ R136, R136, R16 ;  /* 0x0000001088887221 */ /* 0x000fe20000010000 */
[----:B------:R1:W-:Y:S01]  /*2880*/  STL [R1+0x5c], R142 ;  /* 0x00005c8e01007387 */ /* 0x0003e20000100800 */
[----:B------:R-:W-:Y:S02]  /*2890*/  FFMA.FTZ R137, R17, R18, R137 ;  /* 0x0000001211897223 */ /* 0x000fe40000010089 */
[----:B------:R-:W-:Y:S01]  /*28a0*/  FADD.FTZ R136, R136, R18 ;  /* 0x0000001288887221 */ /* 0x000fe20000010000 */
[----:B------:R1:W-:Y:S01]  /*28b0*/  STL [R1+0xfc], R145 ;  /* 0x0000fc9101007387 */ /* 0x0003e20000100800 */
[----:B------:R-:W-:-:S02]  /*28c0*/  FFMA.FTZ R137, R148, R35, R137 ;  /* 0x0000002394897223 */ /* 0x000fc40000010089 */
[----:B------:R-:W-:Y:S02]  /*28d0*/  FADD.FTZ R136, R136, R35 ;  /* 0x0000002388887221 */ /* 0x000fe40000010000 */
[----:B------:R-:W-:Y:S02]  /*28e0*/  FFMA.FTZ R137, R34, R33, R137 ;  /* 0x0000002122897223 */ /* 0x000fe40000010089 */
[----:B------:R-:W-:Y:S02]  /*28f0*/  FADD.FTZ R136, R136, R33 ;  /* 0x0000002188887221 */ /* 0x000fe40000010000 */
[----:B------:R-:W-:Y:S02]  /*2900*/  FFMA.FTZ R137, R176, R175, R137 ;  /* 0x000000afb0897223 */ /* 0x000fe40000010089 */
[----:B------:R-:W-:Y:S02]  /*2910*/  FADD.FTZ R136, R136, R175 ;  /* 0x000000af88887221 */ /* 0x000fe40000010000 */
[----:B------:R-:W-:-:S02]  /*2920*/  FFMA.FTZ R137, R174, R173, R137 ;  /* 0x000000adae897223 */ /* 0x000fc40000010089 */
[----:B------:R-:W-:Y:S01]  /*2930*/  FADD.FTZ R136, R136, R173 ;  /* 0x000000ad88887221 */ /* 0x000fe20000010000 */
[----:B------:R-:W-:Y:S01]  /*2940*/  FFMA.FTZ R234, R174, R141, R234 ;  /* 0x0000008daeea7223 */ /* 0x000fe200000100ea */
[----:B------:R-:W-:Y:S01]  /*2950*/  FFMA.FTZ R235, R190, R139, R235 ;  /* 0x0000008bbeeb7223 */ /* 0x000fe200000100eb */
[----:B------:R-:W-:Y:S01]  /*2960*/  IADD3 R214, PT, PT, R214, 0x20, RZ ;  /* 0x00000020d6d67810 */ /* 0x000fe20007ffe0ff */
[----:B------:R-:W-:Y:S01]  /*2970*/  FADD.FTZ R212, R136, R185 ;  /* 0x000000b988d47221 */ /* 0x000fe20000010000 */
[----:B-1----:R-:W-:-:S07]  /*2980*/  FFMA.FTZ R213, R190, R185, R137 ;  /* 0x000000b9bed57223 */ /* 0x002fce0000010089 */
.L_x_634:
[----:B------:R-:W-:Y:S05]  /*2990*/  BSYNC.RECONVERGENT B1 ;  /* 0x0000000000017941 */ /* 0x000fea0003800200 */
.L_x_633:
        /* <DEDUP_REMOVED lines=19> */
[----:B------:R-:W4:Y:S04]  /*2ad0*/  LDL.LU R31, [R1+0x44] ;  /* 0x00004400011f7983 */ /* 0x000f280000300800 */
[----:B------:R-:W4:Y:S01]  /*2ae0*/  LDG.E.128 R144, desc[UR10][R144.64] ;  /* 0x0000000a90907981 */ /* 0x000f22000c1e1d00 */
[----:B------:R-:W-:Y:S02]  /*2af0*/  HADD2.F32 R8, -RZ, R60.H0_H0 ;  /* 0x2000003cff087230 */ /* 0x000fe40000004100 */
[----:B-1----:R-:W-:-:S02]  /*2b00*/  HADD2.F32 R20, -RZ, R56.H0_H0 ;  /* 0x20000038ff147230 */ /* 0x002fc40000004100 */
        /* <DEDUP_REMOVED lines=41> */
[----:B------:R-:W-:Y:S01]  /*2da0*/  FFMA.FTZ R22, R29, R31, R22 ;  /* 0x0000001f1d167223 */ /* 0x000fe20000010016 */
[----:B------:R-:W-:Y:S02]  /*2db0*/  HADD2.F32 R29, -RZ, R145.H1_H1 ;  /* 0x30000091ff1d7230 */ /* 0x000fe40000004100 */
[----:B------:R1:W-:Y:S04]  /*2dc0*/  STL [R1+0x48], R170 ;  /* 0x000048aa01007387 */ /* 0x0003e80000100800 */
[----:B------:R2:W-:Y:S01]  /*2dd0*/  STL [R1+0xe8], R169 ;  /* 0x0000e8a901007387 */ /* 0x0005e20000100800 */
[----:B0-----:R-:W-:-:S03]  /*2de0*/  FADD.FTZ R32, -R195, R30 ;  /* 0x0000001ec3207221 */ /* 0x001fc60000010100 */
[----:B-1----:R-:W3:Y:S01]  /*2df0*/  LDL.LU R170, [R1+0x34] ;  /* 0x0000340001aa7983 */ /* 0x002ee20000300800 */
[----:B------:R-:W-:-:S03]  /*2e00*/  FMUL.FTZ R32, R6, R32 ;  /* 0x0000002006207220 */ /* 0x000fc60000410000 */
[----:B--2---:R-:W2:Y:S01]  /*2e10*/  LDL.LU R169, [R1+0xd4] ;  /* 0x0000d40001a97983 */ /* 0x004ea20000300800 */
[----:B------:R-:W-:Y:S01]  /*2e20*/  FADD.FTZ R186, R186, R29 ;  /* 0x0000001dbaba7221 */ /* 0x000fe20000010000 */
[----:B------:R-:W-:-:S04]  /*2e30*/  FFMA.FTZ R191, R32, R29, R191 ;  /* 0x0000001d20bf7223 */ /* 0x000fc800000100bf */
        /* <DEDUP_REMOVED lines=60> */
[----:B------:R-:W-:Y:S01]  /*3200*/  FMUL.FTZ R136, R136, R139 ;  /* 0x0000008b88887220 */ /* 0x000fe20000410000 */
[----:B------:R-:W-:Y:S02]  /*3210*/  HADD2.F32 R137, -RZ, R59.H1_H1 ;  /* 0x3000003bff897230 */ /* 0x000fe40000004100 */
[----:B------:R-:W-:Y:S01]  /*3220*/  FFMA.FTZ R186, R170, R140, R186 ;  /* 0x0000008caaba7223 */ /* 0x000fe200000100ba */
[----:B------:R-:W-:Y:S04]  /*3230*/  STL [R1+0x38], R191 ;  /* 0x000038bf01007387 */ /* 0x000fe80000100800 */
[----:B------:R0:W-:Y:S02]  /*3240*/  STL [R1+0xd8], R186 ;  /* 0x0000d8ba01007387 */ /* 0x0001e40000100800 */
[----:B0-----:R-:W-:-:S02]  /*3250*/  FFMA.FTZ R186, R137, R138, R136 ;  /* 0x0000008a89ba7223 */ /* 0x001fc40000010088 */
[----:B------:R-:W0:Y:S02]  /*3260*/  @P0 LDC.64 R136, c[0x0][0x438] ;  /* 0x00010e00ff880b82 */ /* 0x000e240000000a00 */
[----:B0-----:R-:W-:-:S05]  /*3270*/  @P0 IMAD.WIDE.U32 R136, R214, 0x10, R136 ;  /* 0x00000010d6880825 */ /* 0x001fca00078e0088 */
[----:B------:R0:W5:Y:S02]  /*3280*/  @P0 LDG.E.128 R124, desc[UR10][R136.64] ;  /* 0x0000000a887c0981 */ /* 0x000164000c1e1d00 */
[----:B0-----:R-:W-:-:S05]  /*3290*/  HADD2.F32 R136, -RZ, R143.H1_H1 ;  /* 0x3000008fff887230 */ /* 0x001fca0000004100 */
[----:B------:R-:W-:Y:S01]  /*32a0*/  FADD.FTZ R136, -R195, R136 ;  /* 0x00000088c3887221 */ /* 0x000fe20000010100 */
[----:B------:R-:W-:-:S03]  /*32b0*/  FFMA.FTZ R137, R7, R8, R213 ;  /* 0x0000000807897223 */ /* 0x000fc600000100d5 */
[----:B------:R-:W-:Y:S01]  /*32c0*/  FMUL.FTZ R191, R6, R136 ;  /* 0x0000008806bf7220 */ /* 0x000fe20000410000 */
[----:B------:R-:W-:Y:S01]  /*32d0*/  FADD.FTZ R136, R212, R8 ;  /* 0x00000008d4887221 */ /* 0x000fe20000010000 */
[----:B------:R-:W-:Y:S01]  /*32e0*/  FADD.FTZ R142, R142, R138 ;  /* 0x0000008a8e8e7221 */ /* 0x000fe20000010000 */
[----:B------:R-:W-:Y:S01]  /*32f0*/  FFMA.FTZ R137, R19, R20, R137 ;  /* 0x0000001413897223 */ /* 0x000fe20000010089 */
[----:B------:R-:W-:Y:S01]  /*3300*/  FFMA.FTZ R145, R191, R138, R145 ;  /* 0x0000008abf917223 */ /* 0x000fe20000010091 */
[----:B------:R-:W-:Y:S02]  /*3310*/  FADD.FTZ R136, R136, R20 ;  /* 0x0000001488887221 */ /* 0x000fe40000010000 */
[----:B------:R1:W-:Y:S01]  /*3320*/  STL [R1+0x3c], R142 ;  /* 0x00003c8e01007387 */ /* 0x0003e20000100800 */
[----:B------:R-:W-:Y:S01]  /*3330*/  FFMA.FTZ R137, R21, R22, R137 ;  /* 0x0000001615897223 */ /* 0x000fe20000010089 */
[----:B------:R-:W-:Y:S02]  /*3340*/  FADD.FTZ R136, R136, R22 ;  /* 0x0000001688887221 */ /* 0x000fe40000010000 */
[----:B------:R1:W-:Y:S01]  /*3350*/  STL [R1+0xdc], R145 ;  /* 0x0000dc9101007387 */ /* 0x0003e20000100800 */
[----:B------:R-:W-:Y:S01]  /*3360*/  FFMA.FTZ R137, R32, R31, R137 ;  /* 0x0000001f20897223 */ /* 0x000fe20000010089 */
[----:B------:R-:W-:-:S03]  /*3370*/  FADD.FTZ R136, R136, R31 ;  /* 0x0000001f88887221 */ /* 0x000fc60000010000 */
[----:B------:R-:W-:Y:S01]  /*3380*/  FFMA.FTZ R137, R30, R29, R137 ;  /* 0x0000001d1e897223 */ /* 0x000fe20000010089 */
[----:B------:R-:W-:-:S03]  /*3390*/  FADD.FTZ R136, R136, R29 ;  /* 0x0000001d88887221 */ /* 0x000fc60000010000 */
[----:B------:R-:W-:Y:S01]  /*33a0*/  FFMA.FTZ R137, R172, R171, R137 ;  /* 0x000000abac897223 */ /* 0x000fe20000010089 */
[----:B------:R-:W-:-:S03]  /*33b0*/  FADD.FTZ R136, R136, R171 ;  /* 0x000000ab88887221 */ /* 0x000fc60000010000 */
[----:B------:R-:W-:Y:S01]  /*33c0*/  FFMA.FTZ R137, R170, R169, R137 ;  /* 0x000000a9aa897223 */ /* 0x000fe20000010089 */
[----:B------:R-:W-:Y:S01]  /*33d0*/  FADD.FTZ R136, R136, R169 ;  /* 0x000000a988887221 */ /* 0x000fe20000010000 */
[----:B------:R-:W-:Y:S01]  /*33e0*/  FFMA.FTZ R226, R170, R141, R226 ;  /* 0x0000008daae27223 */ /* 0x000fe200000100e2 */
[C---:B------:R-:W-:Y:S01]  /*33f0*/  FFMA.FTZ R227, R191.reuse, R139, R227 ;  /* 0x0000008bbfe37223 */ /* 0x040fe200000100e3 */
[----:B------:R-:W-:Y:S01]  /*3400*/  IADD3 R214, PT, PT, R214, 0x20, RZ ;  /* 0x00000020d6d67810 */ /* 0x000fe20007ffe0ff */
[----:B------:R-:W-:Y:S01]  /*3410*/  FADD.FTZ R212, R136, R186 ;  /* 0x000000ba88d47221 */ /* 0x000fe20000010000 */
[----:B-1----:R-:W-:-:S07]  /*3420*/  FFMA.FTZ R213, R191, R186, R137 ;  /* 0x000000babfd57223 */ /* 0x002fce0000010089 */
.L_x_636:
[----:B------:R-:W-:Y:S05]  /*3430*/  BSYNC.RECONVERGENT B1 ;  /* 0x0000000000017941 */ /* 0x000fea0003800200 */
.L_x_635:
        /* <DEDUP_REMOVED lines=17> */
[----:B0-----:R-:W-:-:S06]  /*3550*/  IMAD.WIDE.U32 R144, R214, 0x10, R144 ;  /* 0x00000010d6907825 */ /* 0x001fcc00078e0090 */
[----:B------:R-:W3:Y:S01]  /*3560*/  LDG.E.128 R144, desc[UR10][R144.64] ;  /* 0x0000000a90907981 */ /* 0x000ee2000c1e1d00 */
[----:B------:R-:W-:Y:S02]  /*3570*/  HADD2.F32 R10, -RZ, R68.H0_H0 ;  /* 0x20000044ff0a7230 */ /* 0x000fe40000004100 */
[----:B-1----:R-:W-:Y:S02]  /*3580*/  HADD2.F32 R24, -RZ, R64.H0_H0 ;  /* 0x20000040ff187230 */ /* 0x002fe40000004100 */
[----:B----4-:R-:W-:-:S05]  /*3590*/  HADD2.F32 R9, -RZ, R140.H0_H0 ;  /* 0x2000008cff097230 */ /* 0x010fca0000004100 */
[----:B------:R-:W-:Y:S01]  /*35a0*/  FADD.FTZ R9, -R195, R9 ;  /* 0x00000009c3097221 */ /* 0x000fe20000010100 */
[----:B--2---:R-:W-:-:S03]  /*35b0*/  HADD2.F32 R23, -RZ, R136.H0_H0 ;  /* 0x20000088ff177230 */ /* 0x004fc60000004100 */
[----:B-----5:R-:W-:Y:S02]  /*35c0*/  FMUL.FTZ R9, R6, R9 ;  /* 0x0000000906097220 */ /* 0x020fe40000410000 */
[-C--:B------:R-:W-:Y:S01]  /*35d0*/  FMUL.FTZ R10, R10, R23.reuse ;  /* 0x000000170a0a7220 */ /* 0x080fe20000410000 */
[----:B------:R-:W-:Y:S01]  /*35e0*/  FADD.FTZ R92, R92, R23 ;  /* 0x000000175c5c7221 */ /* 0x000fe20000010000 */
[----:B------:R-:W-:Y:S01]  /*35f0*/  FFMA.FTZ R220, R9, R23, R220 ;  /* 0x0000001709dc7223 */ /* 0x000fe200000100dc */
[----:B------:R-:W-:Y:S02]  /*3600*/  HADD2.F32 R23, -RZ, R140.H1_H1 ;  /* 0x3000008cff177230 */ /* 0x000fe40000004100 */
[----:B---3--:R-:W-:-:S03]  /*3610*/  HADD2.F32 R25, -RZ, R144.H0_H0 ;  /* 0x20000090ff197230 */ /* 0x008fc60000004100 */
[----:B------:R-:W-:Y:S02]  /*3620*/  FADD.FTZ R23, -R195, R23 ;  /* 0x00000017c3177221 */ /* 0x000fe40000010100 */
[-C--:B------:R-:W-:Y:S01]  /*3630*/  FFMA.FTZ R10, R24, R25.reuse, R10 ;  /* 0x00000019180a7223 */ /* 0x080fe2000001000a */
[----:B------:R-:W-:Y:S01]  /*3640*/  FADD.FTZ R155, R155, R25 ;  /* 0x000000199b9b7221 */ /* 0x000fe20000010000 */
[----:B------:R-:W-:Y:S01]  /*3650*/  FFMA.FTZ R156, R9, R25, R156 ;  /* 0x00000019099c7223 */ /* 0x000fe2000001009c */
[----:B------:R-:W-:Y:S02]  /*3660*/  HADD2.F32 R25, -RZ, R136.H1_H1 ;  /* 0x30000088ff197230 */ /* 0x000fe40000004100 */
[----:B------:R-:W-:Y:S01]  /*3670*/  FMUL.FTZ R23, R6, R23 ;  /* 0x0000001706177220 */ /* 0x000fe20000410000 */
[----:B------:R-:W-:Y:S02]  /*3680*/  HADD2.F32 R24, -RZ, R68.H1_H1 ;  /* 0x30000044ff187230 */ /* 0x000fe40000004100 */
[----:B------:R-:W-:Y:S01]  /*3690*/  FADD.FTZ R93, R93, R25 ;  /* 0x000000195d5d7221 */ /* 0x000fe20000010000 */
[----:B------:R-:W-:-:S02]  /*36a0*/  FFMA.FTZ R221, R23, R25, R221 ;  /* 0x0000001917dd7223 */ /* 0x000fc400000100dd */
[----:B------:R-:W-:Y:S01]  /*36b0*/  FMUL.FTZ R24, R24, R25 ;  /* 0x0000001918187220 */ /* 0x000fe20000410000 */
[----:B------:R-:W-:Y:S02]  /*36c0*/  HADD2.F32 R25, -RZ, R141.H0_H0 ;  /* 0x2000008dff197230 */ /* 0x000fe40000004100 */
[----:B------:R-:W-:-:S03]  /*36d0*/  HADD2.F32 R26, -RZ, R144.H1_H1 ;  /* 0x30000090ff1a7230 */ /* 0x000fc60000004100 */
[----:B------:R-:W-:Y:S01]  /*36e0*/  FADD.FTZ R25, -R195, R25 ;  /* 0x00000019c3197221 */ /* 0x000fe20000010100 */
[----:B------:R-:W-:Y:S02]  /*36f0*/  HADD2.F32 R144, -RZ, R145.H0_H0 ;  /* 0x20000091ff907230 */ /* 0x000fe40000004100 */
[----:B------:R-:W-:Y:S01]  /*3700*/  FADD.FTZ R168, R168, R26 ;  /* 0x0000001aa8a87221 */ /* 0x000fe20000010000 */
[----:B------:R-:W-:Y:S01]  /*3710*/  FMUL.FTZ R25, R6, R25 ;  /* 0x0000001906197220 */ /* 0x000fe20000410000 */
[----:B------:R-:W-:Y:S01]  /*3720*/  FFMA.FTZ R167, R23, R26, R167 ;  /* 0x0000001a17a77223 */ /* 0x000fe200000100a7 */
[----:B------:R-:W-:Y:S01]  /*3730*/  FADD.FTZ R166, R166, R144 ;  /* 0x00000090a6a67221 */ /* 0x000fe20000010000 */
[----:B------:R-:W-:Y:S01]  /*3740*/  STL [R1+0x20], R155 ;  /* 0x0000209b01007387 */ /* 0x000fe20000100800 */
[----:B------:R-:W-:-:S03]  /*3750*/  FFMA.FTZ R165, R25, R144, R165 ;  /* 0x0000009019a57223 */ /* 0x000fc600000100a5 */
[----:B------:R-:W-:Y:S04]  /*3760*/  STL [R1+0xc0], R156 ;  /* 0x0000c09c01007387 */ /* 0x000fe80000100800 */
[----:B------:R0:W-:Y:S04]  /*3770*/  STL [R1+0x24], R168 ;  /* 0x000024a801007387 */ /* 0x0001e80000100800 */
[----:B------:R1:W-:Y:S04]  /*3780*/  STL [R1+0xc4], R167 ;  /* 0x0000c4a701007387 */ /* 0x0003e80000100800 */
[----:B------:R2:W-:Y:S04]  /*3790*/  STL [R1+0x28], R166 ;  /* 0x000028a601007387 */ /* 0x0005e80000100800 */
[----:B------:R3:W-:Y:S04]  /*37a0*/  STL [R1+0xc8], R165 ;  /* 0x0000c8a501007387 */ /* 0x0007e80000100800 */
[----:B0-----:R-:W4:Y:S04]  /*37b0*/  LDL.LU R168, [R1+0x10] ;  /* 0x0000100001a87983 */ /* 0x001f280000300800 */
[----:B-1----:R-:W4:Y:S01]  /*37c0*/  LDL.LU R167, [R1+0xb0] ;  /* 0x0000b00001a77983 */ /* 0x002f220000300800 */
[----:B------:R-:W-:-:S02]  /*37d0*/  HADD2.F32 R136, -RZ, R64.H1_H1 ;  /* 0x30000040ff887230 */ /* 0x000fc40000004100 */
[----:B------:R-:W-:-:S03]  /*37e0*/  HADD2.F32 R140, -RZ, R137.H0_H0 ;  /* 0x20000089ff8c7230 */ /* 0x000fc60000004100 */
[----:B------:R-:W-:Y:S01]  /*37f0*/  FFMA.FTZ R24, R136, R26, R24 ;  /* 0x0000001a88187223 */ /* 0x000fe20000010018 */
[----:B------:R-:W-:Y:S02]  /*3800*/  HADD2.F32 R26, -RZ, R69.H0_H0 ;  /* 0x20000045ff1a7230 */ /* 0x000fe40000004100 */
[----:B------:R-:W-:Y:S02]  /*3810*/  HADD2.F32 R136, -RZ, R65.H0_H0 ;  /* 0x20000041ff887230 */ /* 0x000fe40000004100 */
[----:B------:R-:W-:Y:S02]  /*3820*/  HADD2.F32 R141, -RZ, R141.H1_H1 ;  /* 0x3000008dff8d7230 */ /* 0x000fe40000004100 */
[----:B------:R-:W-:-:S04]  /*3830*/  FMUL.FTZ R26, R26, R140 ;  /* 0x0000008c1a1a7220 */ /* 0x000fc80000410000 */
[----:B------:R-:W-:Y:S01]  /*3840*/  FFMA.FTZ R26, R136, R144, R26 ;  /* 0x00000090881a7223 */ /* 0x000fe2000001001a */
[----:B------:R-:W-:Y:S01]  /*3850*/  FADD.FTZ R141, -R195, R141 ;  /* 0x0000008dc38d7221 */ /* 0x000fe20000010100 */
[----:B------:R-:W-:-:S03]  /*3860*/  HADD2.F32 R136, -RZ, R145.H1_H1 ;  /* 0x30000091ff887230 */ /* 0x000fc60000004100 */
[----:B------:R-:W-:Y:S02]  /*3870*/  FMUL.FTZ R153, R6, R141 ;  /* 0x0000008d06997220 */ /* 0x000fe40000410000 */
[----:B------:R-:W-:Y:S02]  /*3880*/  FADD.FTZ R187, R187, R136 ;  /* 0x00000088bbbb7221 */ /* 0x000fe40000010000 */
[----:B------:R-:W-:-:S03]  /*3890*/  FFMA.FTZ R192, R153, R136, R192 ;  /* 0x0000008899c07223 */ /* 0x000fc600000100c0 */
[----:B------:R-:W-:Y:S04]  /*38a0*/  STL [R1+0x2c], R187 ;  /* 0x00002cbb01007387 */ /* 0x000fe80000100800 */
[----:B--2---:R-:W2:Y:S04]  /*38b0*/  LDL.LU R166, [R1+0x14] ;  /* 0x0000140001a67983 */ /* 0x004ea80000300800 */
[----:B------:R0:W-:Y:S04]  /*38c0*/  STL [R1+0xcc], R192 ;  /* 0x0000ccc001007387 */ /* 0x0001e80000100800 */
[----:B---3--:R-:W3:Y:S04]  /*38d0*/  LDL.LU R165, [R1+0xb4] ;  /* 0x0000b40001a57983 */ /* 0x008ee80000300800 */
[----:B0-----:R-:W3:Y:S04]  /*38e0*/  LDL.LU R192, [R1+0x18] ;  /* 0x0000180001c07983 */ /* 0x001ee80000300800 */
[----:B------:R-:W3:Y:S01]  /*38f0*/  LDL.LU R187, [R1+0xb8] ;  /* 0x0000b80001bb7983 */ /* 0x000ee20000300800 */
[----:B------:R-:W-:-:S02]  /*3900*/  HADD2.F32 R144, -RZ, R137.H1_H1 ;  /* 0x30000089ff907230 */ /* 0x000fc40000004100 */
[----:B------:R-:W-:Y:S02]  /*3910*/  HADD2.F32 R137, -RZ, R69.H1_H1 ;  /* 0x30000045ff897230 */ /* 0x000fe40000004100 */
[----:B------:R-:W-:Y:S01]  /*3920*/  FADD.FTZ R94, R94, R140 ;  /* 0x0000008c5e5e7221 */ /* 0x000fe20000010000 */
[----:B------:R-:W-:Y:S01]  /*3930*/  FFMA.FTZ R222, R25, R140, R222 ;  /* 0x0000008c19de7223 */ /* 0x000fe200000100de */
[----:B------:R-:W-:Y:S01]  /*3940*/  HADD2.F32 R140, -RZ, R65.H1_H1 ;  /* 0x30000041ff8c7230 */ /* 0x000fe20000004100 */
[----:B------:R-:W3:Y:S01]  /*3950*/  LDL.LU R145, [R1+0xbc] ;  /* 0x0000bc0001917983 */ /* 0x000ee20000300800 */
[----:B------:R-:W-:-:S04]  /*3960*/  FMUL.FTZ R137, R137, R144 ;  /* 0x0000009089897220 */ /* 0x000fc80000410000 */
[----:B------:R-:W-:Y:S01]  /*3970*/  FFMA.FTZ R154, R140, R136, R137 ;  /* 0x000000888c9a7223 */ /* 0x000fe20000010089 */
[----:B------:R-:W-:Y:S02]  /*3980*/  HADD2.F32 R137, -RZ, R142.H0_H0 ;  /* 0x2000008eff897230 */ /* 0x000fe40000004100 */
[----:B------:R-:W-:Y:S01]  /*3990*/  FADD.FTZ R95, R95, R144 ;  /* 0x000000905f5f7221 */ /* 0x000fe20000010000 */
[----:B------:R-:W-:Y:S01]  /*39a0*/  FFMA.FTZ R223, R153, R144, R223 ;  /* 0x0000009099df7223 */ /* 0x000fe200000100df */
[----:B------:R-:W-:Y:S02]  /*39b0*/  HADD2.F32 R136, -RZ, R70.H0_H0 ;  /* 0x20000046ff887230 */ /* 0x000fe40000004100 */
[----:B------:R-:W-:Y:S02]  /*39c0*/  HADD2.F32 R144, -RZ, R138.H0_H0 ;  /* 0x2000008aff907230 */ /* 0x000fe40000004100 */
[----:B------:R-:W-:Y:S01]  /*39d0*/  FADD.FTZ R140, -R195, R137 ;  /* 0x00000089c38c7221 */ /* 0x000fe20000010100 */
[----:B------:R-:W-:-:S02]  /*39e0*/  HADD2.F32 R141, -RZ, R146.H0_H0 ;  /* 0x20000092ff8d7230 */ /* 0x000fc40000004100 */
[----:B------:R-:W-:Y:S02]  /*39f0*/  HADD2.F32 R137, -RZ, R66.H0_H0 ;  /* 0x20000042ff897230 */ /* 0x000fe40000004100 */
[----:B------:R-:W-:Y:S01]  /*3a00*/  FMUL.FTZ R136, R136, R144 ;  /* 0x0000009088887220 */ /* 0x000fe20000410000 */
[----:B------:R-:W-:-:S03]  /*3a10*/  FMUL.FTZ R155, R6, R140 ;  /* 0x0000008c069b7220 */ /* 0x000fc60000410000 */
[-C--:B------:R-:W-:Y:S01]  /*3a20*/  FFMA.FTZ R156, R137, R141.reuse, R136 ;  /* 0x0000008d899c7223 */ /* 0x080fe20000010088 */
[----:B----4-:R-:W-:Y:S01]  /*3a30*/  FADD.FTZ R168, R168, R141 ;  /* 0x0000008da8a87221 */ /* 0x010fe20000010000 */
[----:B------:R-:W-:Y:S01]  /*3a40*/  FFMA.FTZ R167, R155, R141, R167 ;  /* 0x0000008d9ba77223 */ /* 0x000fe200000100a7 */
[----:B------:R-:W-:-:S03]  /*3a50*/  HADD2.F32 R141, -RZ, R138.H1_H1 ;  /* 0x3000008aff8d7230 */ /* 0x000fc60000004100 */
[----:B------:R0:W-:Y:S01]  /*3a60*/  STL [R1+0x10], R168 ;  /* 0x000010a801007387 */ /* 0x0001e20000100800 */
[----:B------:R-:W-:-:S03]  /*3a70*/  HADD2.F32 R138, -RZ, R142.H1_H1 ;  /* 0x3000008eff8a7230 */ /* 0x000fc60000004100 */
[----:B------:R-:W4:Y:S01]  /*3a80*/  LDL.LU R142, [R1+0x1c] ;  /* 0x00001c00018e7983 */ /* 0x000f220000300800 */
[----:B------:R-:W-:Y:S02]  /*3a90*/  HADD2.F32 R136, -RZ, R70.H1_H1 ;  /* 0x30000046ff887230 */ /* 0x000fe40000004100 */
[----:B------:R-:W-:Y:S01]  /*3aa0*/  FADD.FTZ R138, -R195, R138 ;  /* 0x0000008ac38a7221 */ /* 0x000fe20000010100 */
[----:B------:R-:W-:Y:S02]  /*3ab0*/  HADD2.F32 R140, -RZ, R146.H1_H1 ;  /* 0x30000092ff8c7230 */ /* 0x000fe40000004100 */
[----:B------:R-:W-:Y:S02]  /*3ac0*/  HADD2.F32 R137, -RZ, R66.H1_H1 ;  /* 0x30000042ff897230 */ /* 0x000fe40000004100 */
[----:B------:R-:W-:Y:S01]  /*3ad0*/  FMUL.FTZ R136, R136, R141 ;  /* 0x0000008d88887220 */ /* 0x000fe20000410000 */
[----:B0-----:R-:W-:Y:S01]  /*3ae0*/  FMUL.FTZ R168, R6, R138 ;  /* 0x0000008a06a87220 */ /* 0x001fe20000410000 */
[----:B------:R0:W-:Y:S01]  /*3af0*/  STL [R1+0xb0], R167 ;  /* 0x0000b0a701007387 */ /* 0x0001e20000100800 */
[----:B------:R-:W-:-:S02]  /*3b00*/  FADD.FTZ R97, R97, R141 ;  /* 0x0000008d61617221 */ /* 0x000fc40000010000 */
[----:B------:R-:W-:Y:S01]  /*3b10*/  FFMA.FTZ R217, R168, R141, R217 ;  /* 0x0000008da8d97223 */ /* 0x000fe200000100d9 */
[----:B------:R-:W-:Y:S01]  /*3b20*/  HADD2.F32 R141, -RZ, R139.H0_H0 ;  /* 0x2000008bff8d7230 */ /* 0x000fe20000004100 */
[----:B------:R-:W-:Y:S01]  /*3b30*/  ISETP.NE.U32.AND P0, PT, RZ, UR12, PT ;  /* 0x0000000cff007c0c */ /* 0x000fe2000bf05070 */
[-C--:B0-----:R-:W-:Y:S01]  /*3b40*/  FFMA.FTZ R167, R137, R140.reuse, R136 ;  /* 0x0000008c89a77223 */ /* 0x081fe20000010088 */
[----:B------:R-:W-:Y:S02]  /*3b50*/  HADD2.F32 R136, -RZ, R71.H0_H0 ;  /* 0x20000047ff887230 */ /* 0x000fe40000004100 */
[----:B------:R-:W-:Y:S02]  /*3b60*/  HADD2.F32 R137, -RZ, R143.H0_H0 ;  /* 0x2000008fff897230 */ /* 0x000fe40000004100 */
[----:B------:R-:W-:Y:S02]  /*3b70*/  HADD2.F32 R138, -RZ, R67.H0_H0 ;  /* 0x20000043ff8a7230 */ /* 0x000fe40000004100 */
[----:B--2---:R-:W-:Y:S01]  /*3b80*/  FADD.FTZ R166, R166, R140 ;  /* 0x0000008ca6a67221 */ /* 0x004fe20000010000 */
[----:B------:R-:W-:Y:S01]  /*3b90*/  FMUL.FTZ R136, R136, R141 ;  /* 0x0000008d88887220 */ /* 0x000fe20000410000 */
[----:B------:R-:W-:Y:S01]  /*3ba0*/  FADD.FTZ R137, -R195, R137 ;  /* 0x00000089c3897221 */ /* 0x000fe20000010100 */
[----:B------:R-:W-:Y:S01]  /*3bb0*/  ISETP.NE.AND.EX P0, PT, RZ, UR13, PT, P0 ;  /* 0x0000000dff007c0c */ /* 0x000fe2000bf05300 */
[----:B---3--:R-:W-:Y:S01]  /*3bc0*/  FFMA.FTZ R165, R168, R140, R165 ;  /* 0x0000008ca8a57223 */ /* 0x008fe200000100a5 */
[----:B------:R-:W-:Y:S01]  /*3bd0*/  HADD2.F32 R140, -RZ, R147.H0_H0 ;  /* 0x20000093ff8c7230 */ /* 0x000fe20000004100 */
[----:B------:R0:W-:Y:S01]  /*3be0*/  STL [R1+0x14], R166 ;  /* 0x000014a601007387 */ /* 0x0001e20000100800 */
[----:B------:R-:W-:-:S03]  /*3bf0*/  HADD2.F32 R139, -RZ, R139.H1_H1 ;  /* 0x3000008bff8b7230 */ /* 0x000fc60000004100 */
[----:B------:R1:W-:Y:S01]  /*3c00*/  STL [R1+0xb4], R165 ;  /* 0x0000b4a501007387 */ /* 0x0003e20000100800 */
[----:B------:R-:W-:Y:S01]  /*3c10*/  FADD.FTZ R192, R192, R140 ;  /* 0x0000008cc0c07221 */ /* 0x000fe20000010000 */
[----:B0-----:R-:W-:Y:S01]  /*3c20*/  FMUL.FTZ R166, R6, R137 ;  /* 0x0000008906a67220 */ /* 0x001fe20000410000 */
[-C--:B-1----:R-:W-:Y:S01]  /*3c30*/  FFMA.FTZ R165, R138, R140.reuse, R136 ;  /* 0x0000008c8aa57223 */ /* 0x082fe20000010088 */
[----:B------:R-:W-:Y:S02]  /*3c40*/  HADD2.F32 R136, -RZ, R71.H1_H1 ;  /* 0x30000047ff887230 */ /* 0x000fe40000004100 */
[----:B------:R-:W-:Y:S01]  /*3c50*/  FFMA.FTZ R187, R166, R140, R187 ;  /* 0x0000008ca6bb7223 */ /* 0x000fe200000100bb */
[----:B------:R-:W-:Y:S02]  /*3c60*/  HADD2.F32 R138, -RZ, R147.H1_H1 ;  /* 0x30000093ff8a7230 */ /* 0x000fe40000004100 */
[----:B------:R-:W-:Y:S02]  /*3c70*/  HADD2.F32 R137, -RZ, R67.H1_H1 ;  /* 0x30000043ff897230 */ /* 0x000fe40000004100 */
[----:B------:R-:W-:Y:S01]  /*3c80*/  FMUL.FTZ R136, R136, R139 ;  /* 0x0000008b88887220 */ /* 0x000fe20000410000 */
        /* <DEDUP_REMOVED lines=24> */
[----:B------:R-:W-:Y:S01]  /*3e10*/  FADD.FTZ R96, R96, R144 ;  /* 0x0000009060607221 */ /* 0x000fe20000010000 */
[----:B------:R-:W-:Y:S01]  /*3e20*/  FFMA.FTZ R216, R155, R144, R216 ;  /* 0x000000909bd87223 */ /* 0x000fe200000100d8 */
[----:B------:R-:W-:Y:S01]  /*3e30*/  FADD.FTZ R98, R98, R141 ;  /* 0x0000008d62627221 */ /* 0x000fe20000010000 */
[----:B------:R-:W-:Y:S01]  /*3e40*/  FFMA.FTZ R218, R166, R141, R218 ;  /* 0x0000008da6da7223 */ /* 0x000fe200000100da */
[----:B------:R-:W-:Y:S01]  /*3e50*/  FADD.FTZ R99, R99, R139 ;  /* 0x0000008b63637221 */ /* 0x000fe20000010000 */
[----:B------:R-:W-:Y:S01]  /*3e60*/  FFMA.FTZ R219, R192, R139, R219 ;  /* 0x0000008bc0db7223 */ /* 0x000fe200000100db */
[----:B------:R-:W-:Y:S01]  /*3e70*/  IADD3 R214, PT, PT, R214, 0x20, RZ ;  /* 0x00000020d6d67810 */ /* 0x000fe20007ffe0ff */
[----:B------:R-:W-:Y:S01]  /*3e80*/  FADD.FTZ R212, R136, R187 ;  /* 0x000000bb88d47221 */ /* 0x000fe20000010000 */
[----:B------:R-:W-:Y:S01]  /*3e90*/  FFMA.FTZ R213, R192, R187, R137 ;  /* 0x000000bbc0d57223 */ /* 0x000fe20000010089 */
[----:B----4-:R-:W-:-:S05]  /*3ea0*/  FADD.FTZ R142, R142, R138 ;  /* 0x0000008a8e8e7221 */ /* 0x010fca0000010000 */
[----:B------:R1:W-:Y:S04]  /*3eb0*/  STL [R1+0x1c], R142 ;  /* 0x00001c8e01007387 */ /* 0x0003e80000100800 */
[----:B------:R1:W-:Y:S02]  /*3ec0*/  STL [R1+0xbc], R145 ;  /* 0x0000bc9101007387 */ /* 0x0003e40000100800 */
.L_x_638:
[----:B------:R-:W-:Y:S05]  /*3ed0*/  BSYNC.RECONVERGENT B1 ;  /* 0x0000000000017941 */ /* 0x000fea0003800200 */
.L_x_637:
[----:B------:R-:W-:Y:S04]  /*3ee0*/  BSSY.RECONVERGENT B1, `(.L_x_639) ;  /* 0x00000a0000017945 */ /* 0x000fe80003800200 */
[----:B------:R-:W-:Y:S05]  /*3ef0*/  @!P1 BRA `(.L_x_640) ;  /* 0x0000000800789947 */ /* 0x000fea0003800000 */
[----:B------:R-:W2:Y:S01]  /*3f00*/  LDC.64 R136, c[0x0][0x3a8] ;  /* 0x0000ea00ff887b82 */ /* 0x000ea20000000a00 */
[----:B------:R-:W3:Y:S01]  /*3f10*/  LDL.LU R164, [R1+0x4] ;  /* 0x0000040001a47983 */ /* 0x000ee20000300800 */
[----:B------:R-:W-:-:S03]  /*3f20*/  ISETP.NE.U32.AND P0, PT, RZ, UR12, PT ;  /* 0x0000000cff007c0c */ /* 0x000fc6000bf05070 */
[----:B------:R-:W4:Y:S03]  /*3f30*/  LDL.LU R162, [R1+0xa4] ;  /* 0x0000a40001a27983 */ /* 0x000f260000300800 */
[----:B------:R-:W0:Y:S08]  /*3f40*/  LDC.64 R138, c[0x0][0x430] ;  /* 0x00010c00ff8a7b82 */ /* 0x000e300000000a00 */
[----:B------:R-:W0:Y:S01]  /*3f50*/  LDC.64 R140, c[0x0][0x428] ;  /* 0x00010a00ff8c7b82 */ /* 0x000e220000000a00 */
[C---:B--2---:R-:W-:Y:S01]  /*3f60*/  IMAD.WIDE.U32 R136, R214.reuse, 0x10, R136 ;  /* 0x00000010d6887825 */ /* 0x044fe200078e0088 */
[----:B------:R-:W-:Y:S01]  /*3f70*/  ISETP.NE.AND.EX P0, PT, RZ, UR13, PT, P0 ;  /* 0x0000000dff007c0c */ /* 0x000fe2000bf05300 */
[----:B------:R-:W2:Y:S04]  /*3f80*/  LDL.LU R163, [R1+0x8] ;  /* 0x0000080001a37983 */ /* 0x000ea80000300800 */
[----:B-1----:R0:W3:Y:S04]  /*3f90*/  LDG.E.128 R144, desc[UR10][R136.64] ;  /* 0x0000000a88907981 */ /* 0x0020e8000c1e1d00 */
[----:B------:R-:W2:Y:S04]  /*3fa0*/  LDL.LU R181, [R1+0xa8] ;  /* 0x0000a80001b57983 */ /* 0x000ea80000300800 */
[----:B------:R-:W1:Y:S01]  /*3fb0*/  @P0 LDC.64 R158, c[0x0][0x438] ;  /* 0x00010e00ff9e0b82 */ /* 0x000e620000000a00 */
[----:B------:R-:W2:Y:S01]  /*3fc0*/  LDL.LU R182, [R1+0xc] ;  /* 0x00000c0001b67983 */ /* 0x000ea20000300800 */
[----:B0-----:R-:W-:-:S03]  /*3fd0*/  IMAD.WIDE.U32 R136, R214, 0x10, R138 ;  /* 0x00000010d6887825 */ /* 0x001fc600078e008a */
[----:B------:R-:W2:Y:S01]  /*3fe0*/  LDL.LU R194, [R1+0xac] ;  /* 0x0000ac0001c27983 */ /* 0x000ea20000300800 */
[----:B------:R-:W-:-:S03]  /*3ff0*/  IMAD.WIDE.U32 R140, R214, 0x10, R140 ;  /* 0x00000010d68c7825 */ /* 0x000fc600078e008c */
[----:B------:R-:W4:Y:S04]  /*4000*/  LDG.E.128 R136, desc[UR10][R136.64] ;  /* 0x0000000a88887981 */ /* 0x000f28000c1e1d00 */
[----:B------:R-:W2:Y:S04]  /*4010*/  LDG.E.128 R140, desc[UR10][R140.64] ;  /* 0x0000000a8c8c7981 */ /* 0x000ea8000c1e1d00 */
[----:B------:R-:W2:Y:S04]  /*4020*/  LDL.LU R183, [R1+0x90] ;  /* 0x0000900001b77983 */ /* 0x000ea80000300800 */
[----:B------:R-:W2:Y:S01]  /*4030*/  LDL.LU R184, [R1+0x94] ;  /* 0x0000940001b87983 */ /* 0x000ea20000300800 */
[----:B-1----:R-:W-:-:S03]  /*4040*/  @P0 IMAD.WIDE.U32 R158, R214, 0x10, R158 ;  /* 0x00000010d69e0825 */ /* 0x002fc600078e009e */
[----:B------:R-:W2:Y:S04]  /*4050*/  LDL.LU R214, [R1+0xa0] ;  /* 0x0000a00001d67983 */ /* 0x000ea80000300800 */
[----:B------:R0:W5:Y:S01]  /*4060*/  @P0 LDG.E.128 R132, desc[UR10][R158.64] ;  /* 0x0000000a9e840981 */ /* 0x000162000c1e1d00 */
[--C-:B---3--:R-:W-:Y:S02]  /*4070*/  HADD2.F32 R27, -RZ, R144.reuse.H0_H0 ;  /* 0x20000090ff1b7230 */ /* 0x108fe40000004100 */
[----:B------:R-:W-:Y:S02]  /*4080*/  HADD2.F32 R157, -RZ, R144.H1_H1 ;  /* 0x30000090ff9d7230 */ /* 0x000fe40000004100 */
[--C-:B------:R-:W-:Y:S02]  /*4090*/  HADD2.F32 R144, -RZ, R145.reuse.H0_H0 ;  /* 0x20000091ff907230 */ /* 0x100fe40000004100 */
[----:B------:R-:W-:-:S02]  /*40a0*/  HADD2.F32 R145, -RZ, R145.H1_H1 ;  /* 0x30000091ff917230 */ /* 0x000fc40000004100 */
[--C-:B0-----:R-:W-:Y:S02]  /*40b0*/  HADD2.F32 R158, -RZ, R146.reuse.H0_H0 ;  /* 0x20000092ff9e7230 */ /* 0x101fe40000004100 */
[----:B------:R-:W-:Y:S02]  /*40c0*/  HADD2.F32 R28, -RZ, R146.H1_H1 ;  /* 0x30000092ff1c7230 */ /* 0x000fe40000004100 */
[--C-:B------:R-:W-:Y:S02]  /*40d0*/  HADD2.F32 R146, -RZ, R147.reuse.H0_H0 ;  /* 0x20000093ff927230 */ /* 0x100fe40000004100 */
[----:B------:R-:W-:Y:S02]  /*40e0*/  HADD2.F32 R160, -RZ, R147.H1_H1 ;  /* 0x30000093ffa07230 */ /* 0x000fe40000004100 */
[C---:B------:R-:W-:Y:S01]  /*40f0*/  FADD.FTZ R159, -R195.reuse, R144 ;  /* 0x00000090c39f7221 */ /* 0x040fe20000010100 */
[C---:B------:R-:W-:Y:S01]  /*4100*/  FADD.FTZ R147, -R195.reuse, R145 ;  /* 0x00000091c3937221 */ /* 0x040fe20000010100 */
[C---:B------:R-:W-:Y:S01]  /*4110*/  FADD.FTZ R27, -R195.reuse, R27 ;  /* 0x0000001bc31b7221 */ /* 0x040fe20000010100 */
[C---:B------:R-:W-:Y:S01]  /*4120*/  FADD.FTZ R157, -R195.reuse, R157 ;  /* 0x0000009dc39d7221 */ /* 0x040fe20000010100 */
[C---:B------:R-:W-:Y:S01]  /*4130*/  FADD.FTZ R145, -R195.reuse, R158 ;  /* 0x0000009ec3917221 */ /* 0x040fe20000010100 */
[C---:B------:R-:W-:Y:S01]  /*4140*/  FADD.FTZ R144, -R195.reuse, R28 ;  /* 0x0000001cc3907221 */ /* 0x040fe20000010100 */
[C---:B------:R-:W-:Y:S01]  /*4150*/  FADD.FTZ R146, -R195.reuse, R146 ;  /* 0x00000092c3927221 */ /* 0x040fe20000010100 */
[----:B------:R-:W-:-:S02]  /*4160*/  FADD.FTZ R193, -R195, R160 ;  /* 0x000000a0c3c17221 */ /* 0x000fc40000010100 */
[----:B------:R-:W3:Y:S01]  /*4170*/  LDL.LU R195, [R1] ;  /* 0x0000000001c37983 */ /* 0x000ee20000300800 */
[----:B------:R-:W-:Y:S02]  /*4180*/  HADD2.F32 R28, -RZ, R76.H0_H0 ;  /* 0x2000004cff1c7230 */ /* 0x000fe40000004100 */
[----:B-----5:R-:W-:Y:S01]  /*4190*/  FMUL.FTZ R27, R6, R27 ;  /* 0x0000001b061b7220 */ /* 0x020fe20000410000 */
[----:B----4-:R-:W-:Y:S02]  /*41a0*/  HADD2.F32 R160, -RZ, R136.H0_H0 ;  /* 0x20000088ffa07230 */ /* 0x010fe40000004100 */
[----:B--2---:R-:W-:-:S03]  /*41b0*/  HADD2.F32 R161, -RZ, R140.H0_H0 ;  /* 0x2000008cffa17230 */ /* 0x004fc60000004100 */
[-C--:B------:R-:W-:Y:S01]  /*41c0*/  FMUL.FTZ R28, R28, R160.reuse ;  /* 0x000000a01c1c7220 */ /* 0x080fe20000410000 */
[----:B------:R-:W-:Y:S01]  /*41d0*/  FADD.FTZ R100, R100, R160 ;  /* 0x000000a064647221 */ /* 0x000fe20000010000 */
[C---:B------:R-:W-:Y:S01]  /*41e0*/  FFMA.FTZ R208, R27.reuse, R160, R208 ;  /* 0x000000a01bd07223 */ /* 0x040fe200000100d0 */
[----:B------:R-:W-:Y:S02]  /*41f0*/  HADD2.F32 R160, -RZ, R140.H1_H1 ;  /* 0x3000008cffa07230 */ /* 0x000fe40000004100 */
[----:B------:R-:W-:Y:S01]  /*4200*/  FMUL.FTZ R157, R6, R157 ;  /* 0x0000009d069d7220 */ /* 0x000fe20000410000 */
[----:B------:R-:W-:Y:S02]  /*4210*/  FFMA.FTZ R214, R27, R161, R214 ;  /* 0x000000a11bd67223 */ /* 0x000fe400000100d6 */
[----:B------:R-:W-:Y:S01]  /*4220*/  FADD.FTZ R164, R164, R160 ;  /* 0x000000a0a4a47221 */ /* 0x000fe20000010000 */
[----:B------:R-:W-:Y:S01]  /*4230*/  FFMA.FTZ R162, R157, R160, R162 ;  /* 0x000000a09da27223 */ /* 0x000fe200000100a2 */
[----:B------:R-:W-:Y:S01]  /*4240*/  FMUL.FTZ R159, R6, R159 ;  /* 0x0000009f069f7220 */ /* 0x000fe20000410000 */
[----:B------:R-:W-:-:S05]  /*4250*/  HADD2.F32 R158, -RZ, R72.H0_H0 ;  /* 0x20000048ff9e7230 */ /* 0x000fca0000004100 */
[----:B------:R-:W-:Y:S01]  /*4260*/  FFMA.FTZ R28, R158, R161, R28 ;  /* 0x000000a19e1c7223 */ /* 0x000fe2000001001c */
[----:B------:R-:W-:Y:S02]  /*4270*/  HADD2.F32 R140, -RZ, R72.H1_H1 ;  /* 0x30000048ff8c7230 */ /* 0x000fe40000004100 */
[----:B---3--:R-:W-:-:S05]  /*4280*/  FADD.FTZ R195, R195, R161 ;  /* 0x000000a1c3c37221 */ /* 0x008fca0000010000 */
[----:B------:R-:W-:Y:S04]  /*4290*/  STL [R1], R195 ;  /* 0x000000c301007387 */ /* 0x000fe80000100800 */
[----:B------:R-:W-:Y:S04]  /*42a0*/  STL [R1+0xa0], R214 ;  /* 0x0000a0d601007387 */ /* 0x000fe80000100800 */
[----:B------:R0:W-:Y:S04]  /*42b0*/  STL [R1+0x4], R164 ;  /* 0x000004a401007387 */ /* 0x0001e80000100800 */
[----:B------:R1:W-:Y:S01]  /*42c0*/  STL [R1+0xa4], R162 ;  /* 0x0000a4a201007387 */ /* 0x0003e20000100800 */
[----:B0-----:R-:W-:Y:S01]  /*42d0*/  FMUL.FTZ R164, R6, R147 ;  /* 0x0000009306a47220 */ /* 0x001fe20000410000 */
[----:B-1----:R-:W-:-:S02]  /*42e0*/  HADD2.F32 R162, -RZ, R141.H0_H0 ;  /* 0x2000008dffa27230 */ /* 0x002fc40000004100 */
[----:B------:R-:W-:-:S03]  /*42f0*/  HADD2.F32 R141, -RZ, R141.H1_H1 ;  /* 0x3000008dff8d7230 */ /* 0x000fc60000004100 */
[----:B------:R-:W-:Y:S01]  /*4300*/  FADD.FTZ R163, R163, R162 ;  /* 0x000000a2a3a37221 */ /* 0x000fe20000010000 */
[----:B------:R-:W-:Y:S01]  /*4310*/  FFMA.FTZ R181, R159, R162, R181 ;  /* 0x000000a29fb57223 */ /* 0x000fe200000100b5 */
[----:B------:R-:W-:-:S03]  /*4320*/  FFMA.FTZ R194, R164, R141, R194 ;  /* 0x0000008da4c27223 */ /* 0x000fc600000100c2 */
[----:B------:R-:W-:Y:S04]  /*4330*/  STL [R1+0x8], R163 ;  /* 0x000008a301007387 */ /* 0x000fe80000100800 */
[----:B------:R-:W-:Y:S04]  /*4340*/  STL [R1+0xa8], R181 ;  /* 0x0000a8b501007387 */ /* 0x000fe80000100800 */
[----:B------:R0:W-:Y:S01]  /*4350*/  STL [R1+0xac], R194 ;  /* 0x0000acc201007387 */ /* 0x0001e20000100800 */
[----:B------:R-:W-:-:S03]  /*4360*/  FADD.FTZ R182, R182, R141 ;  /* 0x0000008db6b67221 */ /* 0x000fc60000010000 */
[----:B0-----:R-:W2:Y:S04]  /*4370*/  LDL.LU R194, [R1+0x98] ;  /* 0x0000980001c27983 */ /* 0x001ea80000300800 */
[----:B------:R0:W-:Y:S04]  /*4380*/  STL [R1+0xc], R182 ;  /* 0x00000cb601007387 */ /* 0x0001e80000100800 */
[----:B------:R-:W3:Y:S01]  /*4390*/  LDL.LU R147, [R1+0x9c] ;  /* 0x00009c0001937983 */ /* 0x000ee20000300800 */
[----:B------:R-:W-:Y:S02]  /*43a0*/  HADD2.F32 R161, -RZ, R136.H1_H1 ;  /* 0x30000088ffa17230 */ /* 0x000fe40000004100 */
[----:B------:R-:W-:-:S05]  /*43b0*/  HADD2.F32 R136, -RZ, R76.H1_H1 ;  /* 0x3000004cff887230 */ /* 0x000fca0000004100 */
[-C--:B------:R-:W-:Y:S01]  /*43c0*/  FMUL.FTZ R136, R136, R161.reuse ;  /* 0x000000a188887220 */ /* 0x080fe20000410000 */
[----:B------:R-:W-:Y:S01]  /*43d0*/  FADD.FTZ R101, R101, R161 ;  /* 0x000000a165657221 */ /* 0x000fe20000010000 */
[----:B------:R-:W-:Y:S01]  /*43e0*/  FFMA.FTZ R209, R157, R161, R209 ;  /* 0x000000a19dd17223 */ /* 0x000fe200000100d1 */
[----:B------:R-:W-:Y:S02]  /*43f0*/  HADD2.F32 R161, -RZ, R137.H0_H0 ;  /* 0x20000089ffa17230 */ /* 0x000fe40000004100 */
[----:B------:R-:W-:Y:S01]  /*4400*/  FFMA.FTZ R158, R140, R160, R136 ;  /* 0x000000a08c9e7223 */ /* 0x000fe20000010088 */
[----:B------:R-:W-:Y:S02]  /*4410*/  HADD2.F32 R136, -RZ, R77.H0_H0 ;  /* 0x2000004dff887230 */ /* 0x000fe40000004100 */
[----:B------:R-:W-:-:S03]  /*4420*/  HADD2.F32 R140, -RZ, R73.H0_H0 ;  /* 0x20000049ff8c7230 */ /* 0x000fc60000004100 */
[----:B------:R-:W-:-:S04]  /*4430*/  FMUL.FTZ R136, R136, R161 ;  /* 0x000000a188887220 */ /* 0x000fc80000410000 */
[----:B------:R-:W-:Y:S01]  /*4440*/  FFMA.FTZ R160, R140, R162, R136 ;  /* 0x000000a28ca07223 */ /* 0x000fe20000010088 */
[----:B------:R-:W-:Y:S02]  /*4450*/  HADD2.F32 R140, -RZ, R137.H1_H1 ;  /* 0x30000089ff8c7230 */ /* 0x000fe40000004100 */
[----:B------:R-:W-:Y:S02]  /*4460*/  HADD2.F32 R136, -RZ, R77.H1_H1 ;  /* 0x3000004dff887230 */ /* 0x000fe40000004100 */
[----:B------:R-:W-:-:S03]  /*4470*/  HADD2.F32 R137, -RZ, R73.H1_H1 ;  /* 0x30000049ff897230 */ /* 0x000fc60000004100 */
[-C--:B------:R-:W-:Y:S01]  /*4480*/  FMUL.FTZ R136, R136, R140.reuse ;  /* 0x0000008c88887220 */ /* 0x080fe20000410000 */
[----:B------:R-:W-:Y:S01]  /*4490*/  FADD.FTZ R103, R103, R140 ;  /* 0x0000008c67677221 */ /* 0x000fe20000010000 */
[----:B------:R-:W-:Y:S01]  /*44a0*/  FFMA.FTZ R211, R164, R140, R211 ;  /* 0x0000008ca4d37223 */ /* 0x000fe200000100d3 */
[----:B------:R-:W-:Y:S02]  /*44b0*/  HADD2.F32 R140, -RZ, R138.H0_H0 ;  /* 0x2000008aff8c7230 */ /* 0x000fe40000004100 */
[----:B------:R-:W-:Y:S01]  /*44c0*/  FFMA.FTZ R163, R137, R141, R136 ;  /* 0x0000008d89a37223 */ /* 0x000fe20000010088 */
[----:B------:R-:W-:Y:S02]  /*44d0*/  HADD2.F32 R136, -RZ, R78.H0_H0 ;  /* 0x2000004eff887230 */ /* 0x000fe40000004100 */
[----:B------:R-:W-:Y:S01]  /*44e0*/  FMUL.FTZ R162, R6, R145 ;  /* 0x0000009106a27220 */ /* 0x000fe20000410000 */
[----:B------:R-:W-:Y:S02]  /*44f0*/  HADD2.F32 R137, -RZ, R74.H0_H0 ;  /* 0x2000004aff897230 */ /* 0x000fe40000004100 */
[----:B------:R-:W-:-:S02]  /*4500*/  HADD2.F32 R141, -RZ, R142.H0_H0 ;  /* 0x2000008eff8d7230 */ /* 0x000fc40000004100 */
[-C--:B------:R-:W-:Y:S01]  /*4510*/  FMUL.FTZ R136, R136, R140.reuse ;  /* 0x0000008c88887220 */ /* 0x080fe20000410000 */
[----:B------:R-:W-:Y:S01]  /*4520*/  FADD.FTZ R102, R102, R161 ;  /* 0x000000a166667221 */ /* 0x000fe20000010000 */
[----:B------:R-:W-:Y:S01]  /*4530*/  FFMA.FTZ R210, R159, R161, R210 ;  /* 0x000000a19fd27223 */ /* 0x000fe200000100d2 */
[----:B------:R-:W-:Y:S01]  /*4540*/  FADD.FTZ R104, R104, R140 ;  /* 0x0000008c68687221 */ /* 0x000fe20000010000 */
[----:B------:R-:W-:Y:S01]  /*4550*/  FFMA.FTZ R161, R137, R141, R136 ;  /* 0x0000008d89a17223 */ /* 0x000fe20000010088 */
[----:B------:R-:W-:Y:S01]  /*4560*/  FFMA.FTZ R204, R162, R140, R204 ;  /* 0x0000008ca2cc7223 */ /* 0x000fe200000100cc */
[----:B------:R-:W-:Y:S02]  /*4570*/  HADD2.F32 R140, -RZ, R138.H1_H1 ;  /* 0x3000008aff8c7230 */ /* 0x000fe40000004100 */
[----:B------:R-:W-:Y:S02]  /*4580*/  HADD2.F32 R136, -RZ, R78.H1_H1 ;  /* 0x3000004eff887230 */ /* 0x000fe40000004100 */
[----:B------:R-:W-:Y:S01]  /*4590*/  FMUL.FTZ R181, R6, R144 ;  /* 0x0000009006b57220 */ /* 0x000fe20000410000 */
[----:B------:R-:W-:-:S02]  /*45a0*/  HADD2.F32 R138, -RZ, R142.H1_H1 ;  /* 0x3000008eff8a7230 */ /* 0x000fc40000004100 */
[----:B------:R-:W-:Y:S02]  /*45b0*/  HADD2.F32 R137, -RZ, R74.H1_H1 ;  /* 0x3000004aff897230 */ /* 0x000fe40000004100 */
[----:B------:R-:W-:Y:S01]  /*45c0*/  FMUL.FTZ R136, R136, R140 ;  /* 0x0000008c88887220 */ /* 0x000fe20000410000 */
[----:B------:R-:W-:Y:S01]  /*45d0*/  FADD.FTZ R249, R249, R138 ;  /* 0x0000008af9f97221 */ /* 0x000fe20000010000 */
[-C--:B------:R-:W-:Y:S02]  /*45e0*/  FFMA.FTZ R184, R181, R138.reuse, R184 ;  /* 0x0000008ab5b87223 */ /* 0x080fe400000100b8 */
[----:B0-----:R-:W-:Y:S01]  /*45f0*/  FFMA.FTZ R182, R137, R138, R136 ;  /* 0x0000008a89b67223 */ /* 0x001fe20000010088 */
[----:B------:R-:W-:Y:S02]  /*4600*/  HADD2.F32 R136, -RZ, R79.H0_H0 ;  /* 0x2000004fff887230 */ /* 0x000fe40000004100 */
[----:B------:R-:W-:Y:S02]  /*4610*/  HADD2.F32 R138, -RZ, R139.H0_H0 ;  /* 0x2000008bff8a7230 */ /* 0x000fe40000004100 */
[----:B------:R-:W-:Y:S01]  /*4620*/  FFMA.FTZ R183, R162, R141, R183 ;  /* 0x0000008da2b77223 */ /* 0x000fe200000100b7 */
[----:B------:R-:W-:Y:S01]  /*4630*/  FADD.FTZ R105, R105, R140 ;  /* 0x0000008c69697221 */ /* 0x000fe20000010000 */
[----:B------:R-:W-:Y:S01]  /*4640*/  FFMA.FTZ R205, R181, R140, R205 ;  /* 0x0000008cb5cd7223 */ /* 0x000fe200000100cd */
[----:B------:R-:W-:-:S02]  /*4650*/  HADD2.F32 R137, -RZ, R75.H0_H0 ;  /* 0x2000004bff897230 */ /* 0x000fc40000004100 */
[----:B------:R-:W-:Y:S01]  /*4660*/  FMUL.FTZ R136, R136, R138 ;  /* 0x0000008a88887220 */ /* 0x000fe20000410000 */
[----:B------:R-:W-:Y:S01]  /*4670*/  HADD2.F32 R140, -RZ, R143.H0_H0 ;  /* 0x2000008fff8c7230 */ /* 0x000fe20000004100 */
[----:B------:R0:W-:Y:S01]  /*4680*/  STL [R1+0x90], R183 ;  /* 0x000090b701007387 */ /* 0x0001e20000100800 */
[----:B------:R-:W-:-:S03]  /*4690*/  HADD2.F32 R139, -RZ, R139.H1_H1 ;  /* 0x3000008bff8b7230 */ /* 0x000fc60000004100 */
[----:B------:R1:W-:Y:S01]  /*46a0*/  STL [R1+0x94], R184 ;  /* 0x000094b801007387 */ /* 0x0003e20000100800 */
[----:B------:R-:W-:Y:S01]  /*46b0*/  FADD.FTZ R106, R106, R138 ;  /* 0x0000008a6a6a7221 */ /* 0x000fe20000010000 */
[----:B0-----:R-:W-:Y:S01]  /*46c0*/  FMUL.FTZ R183, R6, R146 ;  /* 0x0000009206b77220 */ /* 0x001fe20000410000 */
[----:B-1----:R-:W-:Y:S01]  /*46d0*/  FFMA.FTZ R184, R137, R140, R136 ;  /* 0x0000008c89b87223 */ /* 0x002fe20000010088 */
[----:B------:R-:W-:Y:S02]  /*46e0*/  HADD2.F32 R136, -RZ, R79.H1_H1 ;  /* 0x3000004fff887230 */ /* 0x000fe40000004100 */
[----:B------:R-:W-:Y:S01]  /*46f0*/  FFMA.FTZ R206, R183, R138, R206 ;  /* 0x0000008ab7ce7223 */ /* 0x000fe200000100ce */
[----:B------:R-:W-:Y:S02]  /*4700*/  HADD2.F32 R138, -RZ, R143.H1_H1 ;  /* 0x3000008fff8a7230 */ /* 0x000fe40000004100 */
[----:B------:R-:W-:Y:S02]  /*4710*/  HADD2.F32 R137, -RZ, R75.H1_H1 ;  /* 0x3000004bff897230 */ /* 0x000fe40000004100 */
[----:B------:R-:W-:Y:S01]  /*4720*/  FMUL.FTZ R136, R136, R139 ;  /* 0x0000008b88887220 */ /* 0x000fe20000410000 */
[----:B------:R-:W-:Y:S01]  /*4730*/  FMUL.FTZ R193, R6, R193 ;  /* 0x000000c106c17220 */ /* 0x000fe20000410000 */
[----:B------:R-:W-:Y:S01]  /*4740*/  FADD.FTZ R248, R248, R141 ;  /* 0x0000008df8f87221 */ /* 0x000fe20000010000 */
[----:B------:R-:W-:Y:S01]  /*4750*/  FADD.FTZ R250, R250, R140 ;  /* 0x0000008cfafa7221 */ /* 0x000fe20000010000 */
[----:B------:R-:W-:Y:S01]  /*4760*/  FADD.FTZ R251, R251, R138 ;  /* 0x0000008afbfb7221 */ /* 0x000fe20000010000 */
[----:B------:R-:W-:Y:S01]  /*4770*/  FADD.FTZ R107, R107, R139 ;  /* 0x0000008b6b6b7221 */ /* 0x000fe20000010000 */
[----:B------:R-:W-:Y:S01]  /*4780*/  FFMA.FTZ R207, R193, R139, R207 ;  /* 0x0000008bc1cf7223 */ /* 0x000fe200000100cf */
[----:B--2---:R-:W-:-:S05]  /*4790*/  FFMA.FTZ R194, R183, R140, R194 ;  /* 0x0000008cb7c27223 */ /* 0x004fca00000100c2 */
[----:B------:R0:W-:Y:S01]  /*47a0*/  STL [R1+0x98], R194 ;  /* 0x000098c201007387 */ /* 0x0001e20000100800 */
[-C--:B---3--:R-:W-:Y:S01]  /*47b0*/  FFMA.FTZ R147, R193, R138.reuse, R147 ;  /* 0x0000008ac1937223 */ /* 0x088fe20000010093 */
[----:B0-----:R-:W-:Y:S01]  /*47c0*/  FFMA.FTZ R194, R137, R138, R136 ;  /* 0x0000008a89c27223 */ /* 0x001fe20000010088 */
[----:B------:R-:W-:Y:S01]  /*47d0*/  FADD.FTZ R136, R212, R28 ;  /* 0x0000001cd4887221 */ /* 0x000fe20000010000 */
[----:B------:R-:W-:-:S03]  /*47e0*/  FFMA.FTZ R137, R27, R28, R213 ;  /* 0x0000001c1b897223 */ /* 0x000fc600000100d5 */
[----:B------:R-:W-:Y:S01]  /*47f0*/  FADD.FTZ R136, R136, R158 ;  /* 0x0000009e88887221 */ /* 0x000fe20000010000 */
[----:B------:R-:W-:Y:S01]  /*4800*/  FFMA.FTZ R137, R157, R158, R137 ;  /* 0x0000009e9d897223 */ /* 0x000fe20000010089 */
[----:B------:R2:W-:Y:S02]  /*4810*/  STL [R1+0x9c], R147 ;  /* 0x00009c9301007387 */ /* 0x0005e40000100800 */
        /* <DEDUP_REMOVED lines=11> */
[----:B--2---:R-:W-:-:S07]  /*48d0*/  FFMA.FTZ R213, R193, R194, R137 ;  /* 0x000000c2c1d57223 */ /* 0x004fce0000010089 */
.L_x_640:
[----:B------:R-:W-:Y:S05]  /*48e0*/  BSYNC.RECONVERGENT B1 ;  /* 0x0000000000017941 */ /* 0x000fea0003800200 */
.L_x_639:
[----:B------:R-:W-:Y:S01]  /*48f0*/  UISETP.NE.AND UP0, UPT, UR15, URZ, UPT ;  /* 0x000000ff0f00728c */ /* 0x000fe2000bf05270 */
[----:B------:R-:W-:Y:S01]  /*4900*/  ISETP.GE.U32.AND P3, PT, R252, 0x20, PT ;  /* 0x00000020fc00780c */ /* 0x000fe20003f66070 */
[----:B------:R-:W-:-:S04]  /*4910*/  UMOV UR4, 0xffffffff ;  /* 0xffffffff00047882 */ /* 0x000fc80000000000 */
[----:B------:R-:W-:Y:S01]  /*4920*/  PLOP3.LUT P2, PT, PT, PT, UP0, 0x80, 0x8 ;  /* 0x000000000008781c */ /* 0x000fe20003f4f008 */
[----:B------:R-:W-:-:S12]  /*4930*/  BRA.DIV UR4, `(.L_x_641) ;  /* 0x0000009604b47947 */ /* 0x000fd8000b800000 */
[----:B------:R-:W2:Y:S02]  /*4940*/  SHFL.BFLY PT, R136, R212, 0x1, 0x1f ;  /* 0x0c201f00d4887f89 */ /* 0x000ea400000e0000 */
[----:B--2---:R-:W-:Y:S02]  /*4950*/  FADD.FTZ R140, R136, R212 ;  /* 0x000000d4888c7221 */ /* 0x004fe40000010000 */
[----:B------:R-:W2:Y:S02]  /*4960*/  SHFL.BFLY PT, R136, R213, 0x1, 0x1f ;  /* 0x0c201f00d5887f89 */ /* 0x000ea400000e0000 */
[----:B--2---:R-:W-:Y:S02]  /*4970*/  FADD.FTZ R141, R136, R213 ;  /* 0x000000d5888d7221 */ /* 0x004fe40000010000 */
[----:B------:R-:W2:Y:S02]  /*4980*/  SHFL.BFLY PT, R136, R140, 0x2, 0x1f ;  /* 0x0c401f008c887f89 */ /* 0x000ea400000e0000 */
[----:B--2---:R-:W-:-:S02]  /*4990*/  FADD.FTZ R140, R140, R136 ;  /* 0x000000888c8c7221 */ /* 0x004fc40000010000 */
        /* <DEDUP_REMOVED lines=8> */
[----:B------:R-:W2:Y:S04]  /*4a20*/  SHFL.BFLY PT, R136, R141, 0x8, 0x1f ;  /* 0x0d001f008d887f89 */ /* 0x000ea800000e0000 */
[----:B------:R3:W4:Y:S01]  /*4a30*/  SHFL.BFLY PT, R143, R140, 0x10, 0x1f ;  /* 0x0e001f008c8f7f89 */ /* 0x00072200000e0000 */
[----:B--2---:R-:W-:-:S05]  /*4a40*/  FADD.FTZ R141, R141, R136 ;  /* 0x000000888d8d7221 */ /* 0x004fca0000010000 */
[----:B----4-:R3:W2:Y:S02]  /*4a50*/  SHFL.BFLY PT, R136, R141, 0x10, 0x1f ;  /* 0x0e001f008d887f89 */ /* 0x0106a400000e0000 */
.L_x_722:
[----:B------:R-:W-:Y:S01]  /*4a60*/  FADD.FTZ R137, R140, R143 ;  /* 0x0000008f8c897221 */ /* 0x000fe20000010000 */
[----:B--2---:R-:W-:Y:S01]  /*4a70*/  FADD.FTZ R136, R141, R136 ;  /* 0x000000888d887221 */ /* 0x004fe20000010000 */
[----:B------:R-:W-:Y:S02]  /*4a80*/  BSSY.RECONVERGENT B1, `(.L_x_642) ;  /* 0x0000153000017945 */ /* 0x000fe40003800200 */
[----:B------:R-:W-:Y:S01]  /*4a90*/  FMUL.FTZ R137, R137, UR14 ;  /* 0x0000000e89897c20 */ /* 0x000fe20008410000 */
[----:B---3--:R-:W-:-:S04]  /*4aa0*/  FMUL.FTZ R141, R136, UR14 ;  /* 0x0000000e888d7c20 */ /* 0x008fc80008410000 */
        /* <DEDUP_REMOVED lines=25> */
[----:B-1----:R-:W-:-:S02]  /*4c40*/  FFMA.FTZ R142, R177, R141, R140 ;  /* 0x0000008db18e7223 */ /* 0x002fc4000001008c */
[----:B------:R-:W-:Y:S01]  /*4c50*/  F2FP.F16.F32.PACK_AB R136, R137, R136 ;  /* 0x000000888988723e */ /* 0x000fe200000000ff */
[----:B------:R-:W-:Y:S01]  /*4c60*/  FFMA.FTZ R137, R12, R141, R140 ;  /* 0x0000008d0c897223 */ /* 0x000fe2000001008c */
[----:B------:R-:W-:-:S03]  /*4c70*/  FADD.FTZ R142, R178, -R142 ;  /* 0x8000008eb28e7221 */ /* 0x000fc60000010000 */
[----:B------:R-:W-:Y:S01]  /*4c80*/  FADD.FTZ R137, R11, -R137 ;  /* 0x800000890b897221 */ /* 0x000fe20000010000 */
[----:B------:R-:W-:-:S03]  /*4c90*/  FMUL.FTZ R142, R6, R142 ;  /* 0x0000008e068e7220 */ /* 0x000fc60000410000 */
[----:B------:R-:W-:-:S05]  /*4ca0*/  FMUL.FTZ R137, R6, R137 ;  /* 0x0000008906897220 */ /* 0x000fca0000410000 */
[----:B------:R-:W-:Y:S01]  /*4cb0*/  F2FP.F16.F32.PACK_AB R137, R138, R137 ;  /* 0x000000898a89723e */ /* 0x000fe200000000ff */
[----:B------:R-:W-:-:S04]  /*4cc0*/  FFMA.FTZ R138, R180, R141, R140 ;  /* 0x0000008db48a7223 */ /* 0x000fc8000001008c */
[----:B------:R-:W-:-:S04]  /*4cd0*/  FADD.FTZ R138, R179, -R138 ;  /* 0x8000008ab38a7221 */ /* 0x000fc80000010000 */
[----:B------:R-:W-:-:S05]  /*4ce0*/  FMUL.FTZ R138, R6, R138 ;  /* 0x0000008a068a7220 */ /* 0x000fca0000410000 */
[----:B------:R-:W-:Y:S01]  /*4cf0*/  F2FP.F16.F32.PACK_AB R138, R138, R139 ;  /* 0x0000008b8a8a723e */ /* 0x000fe200000000ff */
[----:B------:R-:W-:-:S04]  /*4d00*/  FFMA.FTZ R139, R188, R141, R140 ;  /* 0x0000008dbc8b7223 */ /* 0x000fc8000001008c */
[----:B------:R-:W-:-:S04]  /*4d10*/  FADD.FTZ R139, R189, -R139 ;  /* 0x8000008bbd8b7221 */ /* 0x000fc80000010000 */
[----:B------:R-:W-:-:S05]  /*4d20*/  FMUL.FTZ R139, R6, R139 ;  /* 0x0000008b068b7220 */ /* 0x000fca0000410000 */
[----:B------:R-:W-:Y:S01]  /*4d30*/  F2FP.F16.F32.PACK_AB R139, R139, R142 ;  /* 0x0000008e8b8b723e */ /* 0x000fe200000000ff */
[----:B------:R-:W-:Y:S06]  /*4d40*/  BRA `(.L_x_647) ;  /* 0x0000001000607947 */ /* 0x000fec0003800000 */
.L_x_646:
        /* <DEDUP_REMOVED lines=12> */
[----:B------:R-:W-:Y:S01]  /*4e10*/  F2FP.F16.F32.PACK_AB R138, R119, R118 ;  /* 0x00000076778a723e */ /* 0x000fe200000000ff */
[-CC-:B------:R-:W-:Y:S01]  /*4e20*/  FFMA.FTZ R118, R12, R141.reuse, R140.reuse ;  /* 0x0000008d0c767223 */ /* 0x180fe2000001008c */
[----:B------:R-:W-:Y:S01]  /*4e30*/  F2FP.F16.F32.PACK_AB R139, R117, R116 ;  /* 0x00000074758b723e */ /* 0x000fe200000000ff */
        /* <DEDUP_REMOVED lines=11> */
[----:B------:R-:W-:Y:S02]  /*4ef0*/  F2FP.F16.F32.PACK_AB R137, R119, R118 ;  /* 0x000000767789723e */ /* 0x000fe400000000ff */
[----:B------:R-:W-:Y:S02]  /*4f00*/  F2FP.F16.F32.PACK_AB R136, R117, R116 ;  /* 0x000000747588723e */ /* 0x000fe400000000ff */
[----:B------:R-:W-:Y:S02]  /*4f10*/  MOV R119, R139 ;  /* 0x0000008b00777202 */ /* 0x000fe40000000f00 */
[----:B------:R-:W-:Y:S02]  /*4f20*/  MOV R118, R138 ;  /* 0x0000008a00767202 */ /* 0x000fe40000000f00 */
[----:B------:R-:W-:Y:S02]  /*4f30*/  MOV R117, R137 ;  /* 0x0000008900757202 */ /* 0x000fe40000000f00 */
[----:B------:R-:W-:Y:S01]  /*4f40*/  MOV R116, R136 ;  /* 0x0000008800747202 */ /* 0x000fe20000000f00 */
[----:B------:R-:W-:Y:S06]  /*4f50*/  BRA `(.L_x_647) ;  /* 0x0000000c00dc7947 */ /* 0x000fec0003800000 */
.L_x_645:
        /* <DEDUP_REMOVED lines=36> */
.L_x_648:
        /* <DEDUP_REMOVED lines=14> */
[----:B------:R-:W-:Y:S01]  /*5280*/  F2FP.F16.F32.PACK_AB R139, R109, R108 ;  /* 0x0000006c6d8b723e */ /* 0x000fe200000000ff */
        /* <DEDUP_REMOVED lines=11> */
[----:B------:R-:W-:Y:S02]  /*5340*/  F2FP.F16.F32.PACK_AB R138, R117, R116 ;  /* 0x00000074758a723e */ /* 0x000fe400000000ff */
[----:B------:R-:W-:Y:S02]  /*5350*/  F2FP.F16.F32.PACK_AB R137, R111, R110 ;  /* 0x0000006e6f89723e */ /* 0x000fe400000000ff */
[----:B------:R-:W-:Y:S02]  /*5360*/  F2FP.F16.F32.PACK_AB R136, R109, R108 ;  /* 0x0000006c6d88723e */ /* 0x000fe400000000ff */
        /* <DEDUP_REMOVED lines=8> */
.L_x_644:
        /* <DEDUP_REMOVED lines=9> */
[----:B------:R-:W-:Y:S01]  /*5480*/  FFMA.FTZ R136, R188, R141, R140 ;  /* 0x0000008dbc887223 */ /* 0x000fe2000001008c */
[--C-:B------:R-:W-:Y:S02]  /*5490*/  HADD2.F32 R139, -RZ, R115.reuse.H0_H0 ;  /* 0x20000073ff8b7230 */ /* 0x100fe40000004100 */
[----:B------:R-:W-:Y:S01]  /*54a0*/  FADD.FTZ R137, R178, -R137 ;  /* 0x80000089b2897221 */ /* 0x000fe20000010000 */
[----:B------:R-:W-:Y:S02]  /*54b0*/  HADD2.F32 R138, -RZ, R115.H1_H1 ;  /* 0x30000073ff8a7230 */ /* 0x000fe40000004100 */
[----:B------:R-:W-:Y:S01]  /*54c0*/  FADD.FTZ R136, R189, -R136 ;  /* 0x80000088bd887221 */ /* 0x000fe20000010000 */
[----:B-----5:R-:W-:Y:S01]  /*54d0*/  FFMA.FTZ R139, R6, R137, R139 ;  /* 0x00000089068b7223 */ /* 0x020fe2000001008b */
[----:B------:R-:W-:Y:S02]  /*54e0*/  FFMA.FTZ R137, R150, R141, R140 ;  /* 0x0000008d96897223 */ /* 0x000fe4000001008c */
[----:B------:R-:W-:Y:S01]  /*54f0*/  FFMA.FTZ R136, R6, R136, R138 ;  /* 0x0000008806887223 */ /* 0x000fe2000001008a */
[----:B------:R-:W-:-:S02]  /*5500*/  HADD2.F32 R138, -RZ, R114.H0_H0 ;  /* 0x20000072ff8a7230 */ /* 0x000fc40000004100 */
[----:B------:R-:W-:Y:S02]  /*5510*/  FADD.FTZ R137, R149, -R137 ;  /* 0x8000008995897221 */ /* 0x000fe40000010000 */
[----:B------:R-:W-:Y:S01]  /*5520*/  F2FP.F16.F32.PACK_AB R139, R136, R139 ;  /* 0x0000008b888b723e */ /* 0x000fe200000000ff */
[----:B------:R-:W-:Y:S01]  /*5530*/  FFMA.FTZ R136, R12, R141, R140 ;  /* 0x0000008d0c887223 */ /* 0x000fe2000001008c */
[----:B-1----:R-:W-:Y:S01]  /*5540*/  FFMA.FTZ R142, R6, R137, R138 ;  /* 0x00000089068e7223 */ /* 0x002fe2000001008a */
[----:B------:R-:W-:Y:S01]  /*5550*/  FFMA.FTZ R137, R180, R141, R140 ;  /* 0x0000008db4897223 */ /* 0x000fe2000001008c */
[----:B------:R-:W-:Y:S02]  /*5560*/  HADD2.F32 R138, -RZ, R114.H1_H1 ;  /* 0x30000072ff8a7230 */ /* 0x000fe40000004100 */
[----:B------:R-:W-:Y:S01]  /*5570*/  FADD.FTZ R136, R11, -R136 ;  /* 0x800000880b887221 */ /* 0x000fe20000010000 */
[----:B------:R-:W-:-:S04]  /*5580*/  FADD.FTZ R137, R179, -R137 ;  /* 0x80000089b3897221 */ /* 0x000fc80000010000 */
[----:B------:R-:W-:Y:S01]  /*5590*/  FFMA.FTZ R138, R6, R137, R138 ;  /* 0x00000089068a7223 */ /* 0x000fe2000001008a */
[----:B------:R-:W-:-:S04]  /*55a0*/  HADD2.F32 R137, -RZ, R113.H0_H0 ;  /* 0x20000071ff897230 */ /* 0x000fc80000004100 */
[----:B------:R-:W-:Y:S01]  /*55b0*/  F2FP.F16.F32.PACK_AB R138, R138, R142 ;  /* 0x0000008e8a8a723e */ /* 0x000fe200000000ff */
[----:B------:R-:W-:Y:S01]  /*55c0*/  FFMA.FTZ R142, R6, R136, R137 ;  /* 0x00000088068e7223 */ /* 0x000fe20000010089 */
[----:B------:R-:W-:Y:S01]  /*55d0*/  FFMA.FTZ R136, R152, R141, R140 ;  /* 0x0000008d98887223 */ /* 0x000fe2000001008c */
[----:B------:R-:W-:-:S03]  /*55e0*/  HADD2.F32 R137, -RZ, R113.H1_H1 ;  /* 0x30000071ff897230 */ /* 0x000fc60000004100 */
[----:B------:R-:W-:-:S04]  /*55f0*/  FADD.FTZ R136, R151, -R136 ;  /* 0x8000008897887221 */ /* 0x000fc80000010000 */
[----:B------:R-:W-:Y:S01]  /*5600*/  FFMA.FTZ R137, R6, R136, R137 ;  /* 0x0000008806897223 */ /* 0x000fe20000010089 */
[----:B------:R-:W-:-:S04]  /*5610*/  FFMA.FTZ R136, R0, R141, R140 ;  /* 0x0000008d00887223 */ /* 0x000fc8000001008c */
[----:B------:R-:W-:Y:S01]  /*5620*/  F2FP.F16.F32.PACK_AB R137, R137, R142 ;  /* 0x0000008e8989723e */ /* 0x000fe200000000ff */
[----:B------:R-:W-:Y:S02]  /*5630*/  HADD2.F32 R142, -RZ, R112.H0_H0 ;  /* 0x20000070ff8e7230 */ /* 0x000fe40000004100 */
[----:B------:R-:W-:-:S04]  /*5640*/  FADD.FTZ R136, R4, -R136 ;  /* 0x8000008804887221 */ /* 0x000fc80000010000 */
[----:B------:R-:W-:Y:S01]  /*5650*/  FFMA.FTZ R143, R6, R136, R142 ;  /* 0x00000088068f7223 */ /* 0x000fe2000001008e */
[----:B------:R-:W-:Y:S01]  /*5660*/  FFMA.FTZ R136, R14, R141, R140 ;  /* 0x0000008d0e887223 */ /* 0x000fe2000001008c */
[----:B------:R-:W-:-:S03]  /*5670*/  HADD2.F32 R142, -RZ, R112.H1_H1 ;  /* 0x30000070ff8e7230 */ /* 0x000fc60000004100 */
[----:B------:R-:W-:-:S04]  /*5680*/  FADD.FTZ R136, R13, -R136 ;  /* 0x800000880d887221 */ /* 0x000fc80000010000 */
[----:B------:R-:W-:-:S05]  /*5690*/  FFMA.FTZ R136, R6, R136, R142 ;  /* 0x0000008806887223 */ /* 0x000fca000001008e */
[----:B------:R-:W-:Y:S01]  /*56a0*/  F2FP.F16.F32.PACK_AB R136, R136, R143 ;  /* 0x0000008f8888723e */ /* 0x000fe200000000ff */
[----:B------:R-:W-:Y:S06]  /*56b0*/  BRA `(.L_x_647) ;  /* 0x0000000800047947 */ /* 0x000fec0003800000 */
.L_x_650:
[-CC-:B------:R-:W-:Y:S01]  /*56c0*/  FFMA.FTZ R118, R150, R141.reuse, R140.reuse ;  /* 0x0000008d96767223 */ /* 0x180fe2000001008c */
[----:B------:R-:W-:Y:S01]  /*56d0*/  FFMA.FTZ R116, R180, R141, R140 ;  /* 0x0000008db4747223 */ /* 0x000fe2000001008c */
[--C-:B------:R-:W-:Y:S02]  /*56e0*/  HADD2.F32 R119, -RZ, R114.reuse.H0_H0 ;  /* 0x20000072ff777230 */ /* 0x100fe40000004100 */
[----:B------:R-:W-:Y:S02]  /*56f0*/  HADD2.F32 R117, -RZ, R114.H1_H1 ;  /* 0x30000072ff757230 */ /* 0x000fe40000004100 */
[----:B------:R-:W-:Y:S01]  /*5700*/  FADD.FTZ R118, R149, -R118 ;  /* 0x8000007695767221 */ /* 0x000fe20000010000 */
[----:B------:R-:W-:Y:S01]  /*5710*/  FADD.FTZ R116, R179, -R116 ;  /* 0x80000074b3747221 */ /* 0x000fe20000010000 */
[----:B------:R-:W-:Y:S02]  /*5720*/  HADD2.F32 R136, -RZ, R115.H0_H0 ;  /* 0x20000073ff887230 */ /* 0x000fe40000004100 */
[C---:B-----5:R-:W-:Y:S01]  /*5730*/  FFMA.FTZ R118, R6.reuse, R118, R119 ;  /* 0x0000007606767223 */ /* 0x060fe20000010077 */
[----:B------:R-:W-:Y:S01]  /*5740*/  FFMA.FTZ R116, R6, R116, R117 ;  /* 0x0000007406747223 */ /* 0x000fe20000010075 */
[----:B------:R-:W-:-:S02]  /*5750*/  HADD2.F32 R117, -RZ, R112.H0_H0 ;  /* 0x20000070ff757230 */ /* 0x000fc40000004100 */
[----:B------:R-:W-:Y:S02]  /*5760*/  HADD2.F32 R119, -RZ, R112.H1_H1 ;  /* 0x30000070ff777230 */ /* 0x000fe40000004100 */
[----:B------:R-:W-:Y:S01]  /*5770*/  F2FP.F16.F32.PACK_AB R138, R116, R118 ;  /* 0x00000076748a723e */ /* 0x000fe200000000ff */
[-CC-:B------:R-:W-:Y:S01]  /*5780*/  FFMA.FTZ R116, R0, R141.reuse, R140.reuse ;  /* 0x0000008d00747223 */ /* 0x180fe2000001008c */
[----:B------:R-:W-:Y:S01]  /*5790*/  FFMA.FTZ R118, R12, R141, R140 ;  /* 0x0000008d0c767223 */ /* 0x000fe2000001008c */
[----:B------:R-:W-:Y:S02]  /*57a0*/  HADD2.F32 R137, -RZ, R115.H1_H1 ;  /* 0x30000073ff897230 */ /* 0x000fe40000004100 */
[----:B------:R-:W-:Y:S01]  /*57b0*/  FADD.FTZ R116, R4, -R116 ;  /* 0x8000007404747221 */ /* 0x000fe20000010000 */
[----:B------:R-:W-:-:S03]  /*57c0*/  FADD.FTZ R118, R11, -R118 ;  /* 0x800000760b767221 */ /* 0x000fc60000010000 */
[----:B-1----:R-:W-:Y:S01]  /*57d0*/  FFMA.FTZ R142, R6, R116, R117 ;  /* 0x00000074068e7223 */ /* 0x002fe20000010075 */
[----:B------:R-:W-:Y:S01]  /*57e0*/  FFMA.FTZ R116, R14, R141, R140 ;  /* 0x0000008d0e747223 */ /* 0x000fe2000001008c */
[----:B------:R-:W-:-:S03]  /*57f0*/  HADD2.F32 R117, -RZ, R113.H0_H0 ;  /* 0x20000071ff757230 */ /* 0x000fc60000004100 */
[----:B------:R-:W-:Y:S02]  /*5800*/  FADD.FTZ R116, R13, -R116 ;  /* 0x800000740d747221 */ /* 0x000fe40000010000 */
[----:B------:R-:W-:Y:S01]  /*5810*/  FFMA.FTZ R118, R6, R118, R117 ;  /* 0x0000007606767223 */ /* 0x000fe20000010075 */
[----:B------:R-:W-:Y:S01]  /*5820*/  FFMA.FTZ R117, R152, R141, R140 ;  /* 0x0000008d98757223 */ /* 0x000fe2000001008c */
[----:B------:R-:W-:Y:S01]  /*5830*/  FFMA.FTZ R116, R6, R116, R119 ;  /* 0x0000007406747223 */ /* 0x000fe20000010077 */
[----:B------:R-:W-:Y:S02]  /*5840*/  HADD2.F32 R119, -RZ, R113.H1_H1 ;  /* 0x30000071ff777230 */ /* 0x000fe40000004100 */
        /* <DEDUP_REMOVED lines=8> */
[----:B------:R-:W-:Y:S02]  /*58d0*/  F2FP.F16.F32.PACK_AB R137, R117, R118 ;  /* 0x000000767589723e */ /* 0x000fe400000000ff */
[----:B------:R-:W-:Y:S02]  /*58e0*/  MOV R118, R138 ;  /* 0x0000008a00767202 */ /* 0x000fe40000000f00 */
[----:B------:R-:W-:Y:S02]  /*58f0*/  F2FP.F16.F32.PACK_AB R139, R136, R119 ;  /* 0x00000077888b723e */ /* 0x000fe400000000ff */
[----:B------:R-:W-:Y:S02]  /*5900*/  F2FP.F16.F32.PACK_AB R136, R116, R142 ;  /* 0x0000008e7488723e */ /* 0x000fe400000000ff */
[----:B------:R-:W-:Y:S02]  /*5910*/  MOV R119, R139 ;  /* 0x0000008b00777202 */ /* 0x000fe40000000f00 */
[----:B------:R-:W-:-:S02]  /*5920*/  MOV R117, R137 ;  /* 0x0000008900757202 */ /* 0x000fc40000000f00 */
[----:B------:R-:W-:Y:S01]  /*5930*/  MOV R116, R136 ;  /* 0x0000008800747202 */ /* 0x000fe20000000f00 */
[----:B------:R-:W-:Y:S06]  /*5940*/  BRA `(.L_x_647) ;  /* 0x0000000400607947 */ /* 0x000fec0003800000 */
.L_x_649:
[----:B------:R-:W-:-:S04]  /*5950*/  UISETP.NE.U32.AND UP0, UPT, UR6, URZ, UPT ;  /* 0x000000ff0600728c */ /* 0x000fc8000bf05070 */
[----:B------:R-:W-:-:S09]  /*5960*/  UISETP.NE.AND.EX UP0, UPT, UR7, URZ, UPT, UP0 ;  /* 0x000000ff0700728c */ /* 0x000fd2000bf05300 */
[----:B------:R-:W-:Y:S05]  /*5970*/  BRA.U UP0, `(.L_x_651) ;  /* 0x0000000100a47547 */ /* 0x000fea000b800000 */
        /* <DEDUP_REMOVED lines=41> */
.L_x_651:
[-CC-:B------:R-:W-:Y:S01]  /*5c10*/  FFMA.FTZ R108, R0, R141.reuse, R140.reuse ;  /* 0x0000008d006c7223 */ /* 0x180fe2000001008c */
[-C--:B------:R-:W-:Y:S01]  /*5c20*/  FFMA.FTZ R110, R12, R141.reuse, R140 ;  /* 0x0000008d0c6e7223 */ /* 0x080fe2000001008c */
[----:B------:R-:W-:Y:S02]  /*5c30*/  HADD2.F32 R111, -RZ, R112.H0_H0 ;  /* 0x20000070ff6f7230 */ /* 0x000fe40000004100 */
[----:B------:R-:W-:Y:S01]  /*5c40*/  FADD.FTZ R108, R4, -R108 ;  /* 0x8000006c046c7221 */ /* 0x000fe20000010000 */
[----:B------:R-:W-:Y:S02]  /*5c50*/  HADD2.F32 R109, -RZ, R113.H0_H0 ;  /* 0x20000071ff6d7230 */ /* 0x000fe40000004100 */
[----:B------:R-:W-:Y:S01]  /*5c60*/  FADD.FTZ R110, R11, -R110 ;  /* 0x8000006e0b6e7221 */ /* 0x000fe20000010000 */
[----:B------:R-:W-:Y:S02]  /*5c70*/  HADD2.F32 R116, -RZ, R114.H0_H0 ;  /* 0x20000072ff747230 */ /* 0x000fe40000004100 */
[----:B-----5:R-:W-:Y:S01]  /*5c80*/  FFMA.FTZ R108, R6, R108, R111 ;  /* 0x0000006c066c7223 */ /* 0x020fe2000001006f */
[-CC-:B------:R-:W-:Y:S01]  /*5c90*/  FFMA.FTZ R111, R150, R141.reuse, R140.reuse ;  /* 0x0000008d966f7223 */ /* 0x180fe2000001008c */
[----:B------:R-:W-:Y:S01]  /*5ca0*/  FFMA.FTZ R110, R6, R110, R109 ;  /* 0x0000006e066e7223 */ /* 0x000fe2000001006d */
[----:B------:R-:W-:Y:S01]  /*5cb0*/  FFMA.FTZ R109, R180, R141, R140 ;  /* 0x0000008db46d7223 */ /* 0x000fe2000001008c */
[----:B------:R-:W-:-:S02]  /*5cc0*/  HADD2.F32 R118, -RZ, R115.H0_H0 ;  /* 0x20000073ff767230 */ /* 0x000fc40000004100 */
[----:B------:R-:W-:Y:S01]  /*5cd0*/  FADD.FTZ R117, R149, -R111 ;  /* 0x8000006f95757221 */ /* 0x000fe20000010000 */
[----:B------:R-:W-:Y:S02]  /*5ce0*/  HADD2.F32 R111, -RZ, R114.H1_H1 ;  /* 0x30000072ff6f7230 */ /* 0x000fe40000004100 */
[----:B------:R-:W-:Y:S01]  /*5cf0*/  FADD.FTZ R109, R179, -R109 ;  /* 0x8000006db36d7221 */ /* 0x000fe20000010000 */
[----:B------:R-:W-:Y:S02]  /*5d00*/  HADD2.F32 R137, -RZ, R113.H1_H1 ;  /* 0x30000071ff897230 */ /* 0x000fe40000004100 */
[C---:B------:R-:W-:Y:S01]  /*5d10*/  FFMA.FTZ R117, R6.reuse, R117, R116 ;  /* 0x0000007506757223 */ /* 0x040fe20000010074 */
[----:B------:R-:W-:Y:S02]  /*5d20*/  HADD2.F32 R136, -RZ, R112.H1_H1 ;  /* 0x30000070ff887230 */ /* 0x000fe40000004100 */
[----:B------:R-:W-:Y:S01]  /*5d30*/  FFMA.FTZ R116, R6, R109, R111 ;  /* 0x0000006d06747223 */ /* 0x000fe2000001006f */
[-CC-:B------:R-:W-:Y:S01]  /*5d40*/  FFMA.FTZ R111, R177, R141.reuse, R140.reuse ;  /* 0x0000008db16f7223 */ /* 0x180fe2000001008c */
[----:B------:R-:W-:-:S03]  /*5d50*/  FFMA.FTZ R109, R188, R141, R140 ;  /* 0x0000008dbc6d7223 */ /* 0x000fc6000001008c */
[----:B------:R-:W-:Y:S01]  /*5d60*/  FADD.FTZ R119, R178, -R111 ;  /* 0x8000006fb2777221 */ /* 0x000fe20000010000 */
[----:B------:R-:W-:Y:S02]  /*5d70*/  HADD2.F32 R111, -RZ, R115.H1_H1 ;  /* 0x30000073ff6f7230 */ /* 0x000fe40000004100 */
[----:B------:R-:W-:Y:S01]  /*5d80*/  FADD.FTZ R109, R189, -R109 ;  /* 0x8000006dbd6d7221 */ /* 0x000fe20000010000 */
[----:B------:R-:W-:Y:S01]  /*5d90*/  F2FP.F16.F32.PACK_AB R138, R116, R117 ;  /* 0x00000075748a723e */ /* 0x000fe200000000ff */
[C---:B------:R-:W-:Y:S02]  /*5da0*/  FFMA.FTZ R119, R6.reuse, R119, R118 ;  /* 0x0000007706777223 */ /* 0x040fe40000010076 */
[----:B------:R-:W-:Y:S01]  /*5db0*/  FFMA.FTZ R118, R6, R109, R111 ;  /* 0x0000006d06767223 */ /* 0x000fe2000001006f */
[-CC-:B------:R-:W-:Y:S01]  /*5dc0*/  FFMA.FTZ R109, R14, R141.reuse, R140.reuse ;  /* 0x0000008d0e6d7223 */ /* 0x180fe2000001008c */
[----:B------:R-:W-:-:S03]  /*5dd0*/  FFMA.FTZ R111, R152, R141, R140 ;  /* 0x0000008d986f7223 */ /* 0x000fc6000001008c */
[----:B------:R-:W-:Y:S01]  /*5de0*/  FADD.FTZ R109, R13, -R109 ;  /* 0x8000006d0d6d7221 */ /* 0x000fe20000010000 */
[----:B------:R-:W-:Y:S01]  /*5df0*/  FADD.FTZ R111, R151, -R111 ;  /* 0x8000006f976f7221 */ /* 0x000fe20000010000 */
[----:B------:R-:W-:Y:S02]  /*5e00*/  F2FP.F16.F32.PACK_AB R139, R118, R119 ;  /* 0x00000077768b723e */ /* 0x000fe400000000ff */
[C---:B------:R-:W-:Y:S01]  /*5e10*/  FFMA.FTZ R109, R6.reuse, R109, R136 ;  /* 0x0000006d066d7223 */ /* 0x040fe20000010088 */
[----:B------:R-:W-:Y:S01]  /*5e20*/  FFMA.FTZ R111, R6, R111, R137 ;  /* 0x0000006f066f7223 */ /* 0x000fe20000010089 */
[----:B------:R-:W-:Y:S02]  /*5e30*/  MOV R119, R139 ;  /* 0x0000008b00777202 */ /* 0x000fe40000000f00 */
[----:B------:R-:W-:Y:S02]  /*5e40*/  MOV R118, R138 ;  /* 0x0000008a00767202 */ /* 0x000fe40000000f00 */
[----:B------:R-:W-:-:S02]  /*5e50*/  F2FP.F16.F32.PACK_AB R137, R111, R110 ;  /* 0x0000006e6f89723e */ /* 0x000fc400000000ff */
[----:B------:R-:W-:Y:S02]  /*5e60*/  F2FP.F16.F32.PACK_AB R136, R109, R108 ;  /* 0x0000006c6d88723e */ /* 0x000fe400000000ff */
[----:B------:R-:W-:Y:S02]  /*5e70*/  MOV R117, R137 ;  /* 0x0000008900757202 */ /* 0x000fe40000000f00 */
[----:B------:R-:W-:Y:S02]  /*5e80*/  MOV R116, R136 ;  /* 0x0000008800747202 */ /* 0x000fe40000000f00 */
[----:B------:R-:W-:Y:S02]  /*5e90*/  MOV R111, R139 ;  /* 0x0000008b006f7202 */ /* 0x000fe40000000f00 */
[----:B------:R-:W-:Y:S02]  /*5ea0*/  MOV R110, R138 ;  /* 0x0000008a006e7202 */ /* 0x000fe40000000f00 */
[----:B------:R-:W-:-:S02]  /*5eb0*/  MOV R109, R137 ;  /* 0x00000089006d7202 */ /* 0x000fc40000000f00 */
[----:B------:R-:W-:-:S07]  /*5ec0*/  MOV R108, R136 ;  /* 0x00000088006c7202 */ /* 0x000fce0000000f00 */
.L_x_647:
[----:B------:R-:W-:-:S04]  /*5ed0*/  ISETP.NE.U32.AND P0, PT, RZ, UR4, PT ;  /* 0x00000004ff007c0c */ /* 0x000fc8000bf05070 */
[----:B------:R-:W-:-:S13]  /*5ee0*/  ISETP.NE.AND.EX P0, PT, RZ, UR5, PT, P0 ;  /* 0x00000005ff007c0c */ /* 0x000fda000bf05300 */
[----:B-1----:R-:W1:Y:S02]  /*5ef0*/  @P0 LDC.64 R142, c[0x0][0x478] ;  /* 0x00011e00ff8e0b82 */ /* 0x002e640000000a00 */
[----:B-1----:R-:W-:-:S05]  /*5f00*/  @P0 IMAD.WIDE.U32 R142, R5, 0x10, R142 ;  /* 0x00000010058e0825 */ /* 0x002fca00078e008e */
[----:B------:R1:W-:Y:S01]  /*5f10*/  @P0 STG.E.128 desc[UR10][R142.64], R108 ;  /* 0x0000006c8e000986 */ /* 0x0003e2000c101d0a */
[----:B------:R-:W-:-:S04]  /*5f20*/  ISETP.NE.U32.AND P0, PT, RZ, UR6, PT ;  /* 0x00000006ff007c0c */ /* 0x000fc8000bf05070 */
[----:B------:R-:W-:Y:S01]  /*5f30*/  ISETP.NE.AND.EX P0, PT, RZ, UR7, PT, P0 ;  /* 0x00000007ff007c0c */ /* 0x000fe2000bf05300 */
[----:B-1----:R-:W1:Y:S02]  /*5f40*/  LDC.64 R142, c[0x0][0x468] ;  /* 0x00011a00ff8e7b82 */ /* 0x002e640000000a00 */
[----:B-1----:R-:W-:-:S05]  /*5f50*/  IMAD.WIDE.U32 R142, R5, 0x10, R142 ;  /* 0x00000010058e7825 */ /* 0x002fca00078e008e */
[----:B------:R1:W-:Y:S05]  /*5f60*/  STG.E.128 desc[UR10][R142.64], R136 ;  /* 0x000000888e007986 */ /* 0x0003ea000c101d0a */
[----:B-1----:R-:W1:Y:S02]  /*5f70*/  @P0 LDC.64 R136, c[0x0][0x470] ;  /* 0x00011c00ff880b82 */ /* 0x002e640000000a00 */
[C---:B-1----:R-:W-:Y:S01]  /*5f80*/  @P0 IMAD.WIDE.U32 R136, R5.reuse, 0x10, R136 ;  /* 0x0000001005880825 */ /* 0x042fe200078e0088 */
[----:B------:R-:W-:-:S04]  /*5f90*/  IADD3 R5, PT, PT, R5, 0x20, RZ ;  /* 0x0000002005057810 */ /* 0x000fc80007ffe0ff */
[----:B------:R2:W-:Y:S03]  /*5fa0*/  @P0 STG.E.128 desc[UR10][R136.64], R116 ;  /* 0x0000007488000986 */ /* 0x0005e6000c101d0a */
.L_x_643:
[----:B------:R-:W-:Y:S05]  /*5fb0*/  BSYNC.RECONVERGENT B1 ;  /* 0x0000000000017941 */ /* 0x000fea0003800200 */
.L_x_642:
        /* <DEDUP_REMOVED lines=13> */
[-CC-:B------:R-:W-:Y:S01]  /*6090*/  FFMA.FTZ R108, R3, R141.reuse, R140.reuse ;  /* 0x0000008d036c7223 */ /* 0x180fe2000001008c */
[-C--:B------:R-:W-:Y:S01]  /*60a0*/  FFMA.FTZ R110, R17, R141.reuse, R140 ;  /* 0x0000008d116e7223 */ /* 0x080fe2000001008c */
[----:B-----5:R-:W-:Y:S02]  /*60b0*/  HADD2.F32 R111, -RZ, R120.H0_H0 ;  /* 0x20000078ff6f7230 */ /* 0x020fe40000004100 */
[----:B------:R-:W-:Y:S01]  /*60c0*/  FADD.FTZ R108, R2, -R108 ;  /* 0x8000006c026c7221 */ /* 0x000fe20000010000 */
[----:B------:R-:W-:Y:S02]  /*60d0*/  HADD2.F32 R109, -RZ, R121.H0_H0 ;  /* 0x20000079ff6d7230 */ /* 0x000fe40000004100 */
[----:B------:R-:W-:Y:S01]  /*60e0*/  FADD.FTZ R110, R18, -R110 ;  /* 0x8000006e126e7221 */ /* 0x000fe20000010000 */
[----:B--2---:R-:W-:Y:S02]  /*60f0*/  HADD2.F32 R116, -RZ, R122.H0_H0 ;  /* 0x2000007aff747230 */ /* 0x004fe40000004100 */
[----:B------:R-:W-:Y:S01]  /*6100*/  FFMA.FTZ R108, R6, R108, R111 ;  /* 0x0000006c066c7223 */ /* 0x000fe2000001006f */
        /* <DEDUP_REMOVED lines=35> */
[----:B------:R-:W-:Y:S01]  /*6340*/  MOV R108, R136 ;  /* 0x00000088006c7202 */ /* 0x000fe20000000f00 */
[----:B------:R-:W-:Y:S06]  /*6350*/  BRA `(.L_x_657) ;  /* 0x0000001000287947 */ /* 0x000fec0003800000 */
.L_x_656:
[-CC-:B------:R-:W-:Y:S01]  /*6360*/  FFMA.FTZ R110, R34, R141.reuse, R140.reuse ;  /* 0x0000008d226e7223 */ /* 0x180fe2000001008c */
[----:B------:R-:W-:Y:S01]  /*6370*/  FFMA.FTZ R108, R176, R141, R140 ;  /* 0x0000008db06c7223 */ /* 0x000fe2000001008c */
[--C-:B-----5:R-:W-:Y:S02]  /*6380*/  HADD2.F32 R111, -RZ, R122.reuse.H0_H0 ;  /* 0x2000007aff6f7230 */ /* 0x120fe40000004100 */
[----:B------:R-:W-:Y:S02]  /*6390*/  HADD2.F32 R109, -RZ, R122.H1_H1 ;  /* 0x3000007aff6d7230 */ /* 0x000fe40000004100 */
[----:B------:R-:W-:Y:S01]  /*63a0*/  FADD.FTZ R110, R33, -R110 ;  /* 0x8000006e216e7221 */ /* 0x000fe20000010000 */
[----:B------:R-:W-:Y:S01]  /*63b0*/  FADD.FTZ R108, R175, -R108 ;  /* 0x8000006caf6c7221 */ /* 0x000fe20000010000 */
[----:B--2---:R-:W-:Y:S02]  /*63c0*/  HADD2.F32 R136, -RZ, R123.H0_H0 ;  /* 0x2000007bff887230 */ /* 0x004fe40000004100 */
[C---:B------:R-:W-:Y:S01]  /*63d0*/  FFMA.FTZ R110, R6.reuse, R110, R111 ;  /* 0x0000006e066e7223 */ /* 0x040fe2000001006f */
        /* <DEDUP_REMOVED lines=33> */
.L_x_655:
[----:B--2---:R-:W2:Y:S02]  /*65f0*/  LDC.64 R136, c[0x0][0x470] ;  /* 0x00011c00ff887b82 */ /* 0x004ea40000000a00 */
[----:B--2---:R-:W-:-:S04]  /*6600*/  ISETP.NE.U32.AND P6, PT, R136, RZ, PT ;  /* 0x000000ff8800720c */ /* 0x004fc80003fc5070 */
[----:B------:R-:W-:-:S13]  /*6610*/  ISETP.NE.AND.EX P6, PT, R137, RZ, PT, P6 ;  /* 0x000000ff8900720c */ /* 0x000fda0003fc5360 */
[----:B------:R-:W-:Y:S05]  /*6620*/  @!P6 BRA `(.L_x_658) ;  /* 0x0000000000a4e947 */ /* 0x000fea0003800000 */
[-CC-:B------:R-:W-:Y:S01]  /*6630*/  FFMA.FTZ R118, R34, R141.reuse, R140.reuse ;  /* 0x0000008d22767223 */ /* 0x180fe2000001008c */
[----:B------:R-:W-:Y:S01]  /*6640*/  FFMA.FTZ R116, R176, R141, R140 ;  /* 0x0000008db0747223 */ /* 0x000fe2000001008c */
[--C-:B-----5:R-:W-:Y:S02]  /*6650*/  HADD2.F32 R119, -RZ, R122.reuse.H0_H0 ;  /* 0x2000007aff777230 */ /* 0x120fe40000004100 */
[----:B------:R-:W-:Y:S02]  /*6660*/  HADD2.F32 R117, -RZ, R122.H1_H1 ;  /* 0x3000007aff757230 */ /* 0x000fe40000004100 */
[----:B------:R-:W-:Y:S01]  /*6670*/  FADD.FTZ R118, R33, -R118 ;  /* 0x8000007621767221 */ /* 0x000fe20000010000 */
[----:B------:R-:W-:Y:S01]  /*6680*/  FADD.FTZ R116, R175, -R116 ;  /* 0x80000074af747221 */ /* 0x000fe20000010000 */
[----:B------:R-:W-:Y:S02]  /*6690*/  HADD2.F32 R136, -RZ, R123.H0_H0 ;  /* 0x2000007bff887230 */ /* 0x000fe40000004100 */
        /* <DEDUP_REMOVED lines=34> */
.L_x_658:
[-CC-:B------:R-:W-:Y:S01]  /*68c0*/  FFMA.FTZ R139, R174, R141.reuse, R140.reuse ;  /* 0x0000008dae8b7223 */ /* 0x180fe2000001008c */
[----:B------:R-:W-:Y:S01]  /*68d0*/  FFMA.FTZ R136, R190, R141, R140 ;  /* 0x0000008dbe887223 */ /* 0x000fe2000001008c */
[--C-:B-----5:R-:W-:Y:S02]  /*68e0*/  HADD2.F32 R137, -RZ, R123.reuse.H0_H0 ;  /* 0x2000007bff897230 */ /* 0x120fe40000004100 */
[----:B------:R-:W-:Y:S01]  /*68f0*/  FADD.FTZ R139, R173, -R139 ;  /* 0x8000008bad8b7221 */ /* 0x000fe20000010000 */
[----:B------:R-:W-:Y:S02]  /*6900*/  HADD2.F32 R138, -RZ, R123.H1_H1 ;  /* 0x3000007bff8a7230 */ /* 0x000fe40000004100 */
[----:B------:R-:W-:Y:S01]  /*6910*/  FADD.FTZ R136, R185, -R136 ;  /* 0x80000088b9887221 */ /* 0x000fe20000010000 */
[----:B------:R-:W-:Y:S01]  /*6920*/  FFMA.FTZ R139, R6, R139, R137 ;  /* 0x0000008b068b7223 */ /* 0x000fe20000010089 */
[----:B------:R-:W-:Y:S02]  /*6930*/  FFMA.FTZ R137, R34, R141, R140 ;  /* 0x0000008d22897223 */ /* 0x000fe4000001008c */
[----:B------:R-:W-:Y:S01]  /*6940*/  FFMA.FTZ R136, R6, R136, R138 ;  /* 0x0000008806887223 */ /* 0x000fe2000001008a */
[----:B------:R-:W-:-:S02]  /*6950*/  HADD2.F32 R138, -RZ, R122.H0_H0 ;  /* 0x2000007aff8a7230 */ /* 0x000fc40000004100 */
[----:B------:R-:W-:Y:S02]  /*6960*/  FADD.FTZ R137, R33, -R137 ;  /* 0x8000008921897221 */ /* 0x000fe40000010000 */
[----:B------:R-:W-:Y:S01]  /*6970*/  F2FP.F16.F32.PACK_AB R139, R136, R139 ;  /* 0x0000008b888b723e */ /* 0x000fe200000000ff */
[----:B------:R-:W-:Y:S02]  /*6980*/  HADD2.F32 R136, -RZ, R121.H0_H0 ;  /* 0x20000079ff887230 */ /* 0x000fe40000004100 */
[----:B-1----:R-:W-:Y:S01]  /*6990*/  FFMA.FTZ R142, R6, R137, R138 ;  /* 0x00000089068e7223 */ /* 0x002fe2000001008a */
[----:B------:R-:W-:Y:S01]  /*69a0*/  FFMA.FTZ R137, R176, R141, R140 ;  /* 0x0000008db0897223 */ /* 0x000fe2000001008c */
[----:B------:R-:W-:-:S03]  /*69b0*/  HADD2.F32 R138, -RZ, R122.H1_H1 ;  /* 0x3000007aff8a7230 */ /* 0x000fc60000004100 */
[----:B------:R-:W-:-:S04]  /*69c0*/  FADD.FTZ R137, R175, -R137 ;  /* 0x80000089af897221 */ /* 0x000fc80000010000 */
[----:B------:R-:W-:Y:S01]  /*69d0*/  FFMA.FTZ R138, R6, R137, R138 ;  /* 0x00000089068a7223 */ /* 0x000fe2000001008a */
[----:B------:R-:W-:-:S04]  /*69e0*/  FFMA.FTZ R137, R17, R141, R140 ;  /* 0x0000008d11897223 */ /* 0x000fc8000001008c */
[----:B------:R-:W-:Y:S01]  /*69f0*/  FADD.FTZ R137, R18, -R137 ;  /* 0x8000008912897221 */ /* 0x000fe20000010000 */
[----:B------:R-:W-:-:S03]  /*6a00*/  F2FP.F16.F32.PACK_AB R138, R138, R142 ;  /* 0x0000008e8a8a723e */ /* 0x000fc600000000ff */
[----:B------:R-:W-:Y:S01]  /*6a10*/  FFMA.FTZ R142, R6, R137, R136 ;  /* 0x00000089068e7223 */ /* 0x000fe20000010088 */
[----:B------:R-:W-:Y:S01]  /*6a20*/  FFMA.FTZ R137, R148, R141, R140 ;  /* 0x0000008d94897223 */ /* 0x000fe2000001008c */
[----:B------:R-:W-:-:S03]  /*6a30*/  HADD2.F32 R136, -RZ, R121.H1_H1 ;  /* 0x30000079ff887230 */ /* 0x000fc60000004100 */
[----:B------:R-:W-:-:S04]  /*6a40*/  FADD.FTZ R137, R35, -R137 ;  /* 0x8000008923897221 */ /* 0x000fc80000010000 */
[----:B------:R-:W-:Y:S01]  /*6a50*/  FFMA.FTZ R137, R6, R137, R136 ;  /* 0x0000008906897223 */ /* 0x000fe20000010088 */
[----:B------:R-:W-:-:S04]  /*6a60*/  FFMA.FTZ R136, R3, R141, R140 ;  /* 0x0000008d03887223 */ /* 0x000fc8000001008c */
[----:B------:R-:W-:Y:S01]  /*6a70*/  F2FP.F16.F32.PACK_AB R137, R137, R142 ;  /* 0x0000008e8989723e */ /* 0x000fe200000000ff */
[----:B------:R-:W-:Y:S01]  /*6a80*/  FADD.FTZ R142, R2, -R136 ;  /* 0x80000088028e7221 */ /* 0x000fe20000010000 */
[----:B------:R-:W-:-:S05]  /*6a90*/  HADD2.F32 R136, -RZ, R120.H0_H0 ;  /* 0x20000078ff887230 */ /* 0x000fca0000004100 */
[----:B------:R-:W-:Y:S01]  /*6aa0*/  FFMA.FTZ R143, R6, R142, R136 ;  /* 0x0000008e068f7223 */ /* 0x000fe20000010088 */
[----:B------:R-:W-:-:S04]  /*6ab0*/  FFMA.FTZ R136, R15, R141, R140 ;  /* 0x0000008d0f887223 */ /* 0x000fc8000001008c */
[----:B------:R-:W-:Y:S01]  /*6ac0*/  FADD.FTZ R142, R16, -R136 ;  /* 0x80000088108e7221 */ /* 0x000fe20000010000 */
[----:B------:R-:W-:-:S05]  /*6ad0*/  HADD2.F32 R136, -RZ, R120.H1_H1 ;  /* 0x30000078ff887230 */ /* 0x000fca0000004100 */
[----:B------:R-:W-:-:S05]  /*6ae0*/  FFMA.FTZ R136, R6, R142, R136 ;  /* 0x0000008e06887223 */ /* 0x000fca0000010088 */
[----:B------:R-:W-:Y:S01]  /*6af0*/  F2FP.F16.F32.PACK_AB R136, R136, R143 ;  /* 0x0000008f8888723e */ /* 0x000fe200000000ff */
[----:B------:R-:W-:Y:S06]  /*6b00*/  BRA `(.L_x_657) ;  /* 0x00000008003c7947 */ /* 0x000fec0003800000 */
.L_x_654:
[----:B--2---:R-:W2:Y:S02]  /*6b10*/  LDC.64 R136, c[0x0][0x478] ;  /* 0x00011e00ff887b82 */ /* 0x004ea40000000a00 */
[----:B--2---:R-:W-:-:S04]  /*6b20*/  ISETP.NE.U32.AND P0, PT, R136, RZ, PT ;  /* 0x000000ff8800720c */ /* 0x004fc80003f05070 */
[----:B------:R-:W-:-:S13]  /*6b30*/  ISETP.NE.AND.EX P0, PT, R137, RZ, PT, P0 ;  /* 0x000000ff8900720c */ /* 0x000fda0003f05300 */
[----:B------:R-:W-:Y:S05]  /*6b40*/  @!P0 BRA `(.L_x_659) ;  /* 0x0000000400288947 */ /* 0x000fea0003800000 */
[----:B------:R-:W2:Y:S02]  /*6b50*/  LDC.64 R108, c[0x0][0x470] ;  /* 0x00011c00ff6c7b82 */ /* 0x000ea40000000a00 */
[----:B--2---:R-:W-:-:S04]  /*6b60*/  ISETP.NE.U32.AND P6, PT, R108, RZ, PT ;  /* 0x000000ff6c00720c */ /* 0x004fc80003fc5070 */
        /* <DEDUP_REMOVED lines=39> */
.L_x_660:
        /* <DEDUP_REMOVED lines=33> */
.L_x_659:
[----:B------:R-:W2:Y:S02]  /*6ff0*/  LDC.64 R136, c[0x0][0x470] ;  /* 0x00011c00ff887b82 */ /* 0x000ea40000000a00 */
[----:B--2---:R-:W-:-:S04]  /*7000*/  ISETP.NE.U32.AND P6, PT, R136, RZ, PT ;  /* 0x000000ff8800720c */ /* 0x004fc80003fc5070 */
        /* <DEDUP_REMOVED lines=35> */
.L_x_661:
        /* <DEDUP_REMOVED lines=27> */
[----:B------:R-:W-:-:S07]  /*73f0*/  F2FP.F16.F32.PACK_AB R139, R139, R142 ;  /* 0x0000008e8b8b723e */ /* 0x000fce00000000ff */
.L_x_657:
[----:B-1----:R-:W1:Y:S02]  /*7400*/  @P0 LDC.64 R142, c[0x0][0x478] ;  /* 0x00011e00ff8e0b82 */ /* 0x002e640000000a00 */
[----:B-1----:R-:W-:-:S05]  /*7410*/  @P0 IMAD.WIDE.U32 R142, R5, 0x10, R142 ;  /* 0x00000010058e0825 */ /* 0x002fca00078e008e */
[----:B------:R1:W-:Y:S02]  /*7420*/  @P0 STG.E.128 desc[UR10][R142.64], R108 ;  /* 0x0000006c8e000986 */ /* 0x0003e4000c101d0a */
[----:B-1----:R-:W1:Y:S02]  /*7430*/  LDC.64 R142, c[0x0][0x468] ;  /* 0x00011a00ff8e7b82 */ /* 0x002e640000000a00 */
[----:B-1----:R-:W-:-:S05]  /*7440*/  IMAD.WIDE.U32 R142, R5, 0x10, R142 ;  /* 0x00000010058e7825 */ /* 0x002fca00078e008e */
[----:B------:R1:W-:Y:S02]  /*7450*/  STG.E.128 desc[UR10][R142.64], R136 ;  /* 0x000000888e007986 */ /* 0x0003e4000c101d0a */
[----:B-1----:R-:W1:Y:S02]  /*7460*/  @P6 LDC.64 R136, c[0x0][0x470] ;  /* 0x00011c00ff886b82 */ /* 0x002e640000000a00 */
[C---:B-1----:R-:W-:Y:S01]  /*7470*/  @P6 IMAD.WIDE.U32 R136, R5.reuse, 0x10, R136 ;  /* 0x0000001005886825 */ /* 0x042fe200078e0088 */
[----:B------:R-:W-:-:S04]  /*7480*/  IADD3 R5, PT, PT, R5, 0x20, RZ ;  /* 0x0000002005057810 */ /* 0x000fc80007ffe0ff */
[----:B------:R3:W-:Y:S03]  /*7490*/  @P6 STG.E.128 desc[UR10][R136.64], R116 ;  /* 0x0000007488006986 */ /* 0x0007e6000c101d0a */
.L_x_653:
[----:B------:R-:W-:Y:S05]  /*74a0*/  BSYNC.RECONVERGENT B1 ;  /* 0x0000000000017941 */ /* 0x000fea0003800200 */
.L_x_652:
        /* <DEDUP_REMOVED lines=19> */
[----:B--23--:R-:W-:Y:S02]  /*75e0*/  HADD2.F32 R116, -RZ, R126.H0_H0 ;  /* 0x2000007eff747230 */ /* 0x00cfe40000004100 */
        /* <DEDUP_REMOVED lines=38> */
.L_x_666:
[-CC-:B------:R-:W-:Y:S01]  /*7850*/  FFMA.FTZ R110, R30, R141.reuse, R140.reuse ;  /* 0x0000008d1e6e7223 */ /* 0x180fe2000001008c */
[----:B------:R-:W-:Y:S01]  /*7860*/  FFMA.FTZ R108, R172, R141, R140 ;  /* 0x0000008dac6c7223 */ /* 0x000fe2000001008c */
[--C-:B-----5:R-:W-:Y:S02]  /*7870*/  HADD2.F32 R111, -RZ, R126.reuse.H0_H0 ;  /* 0x2000007eff6f7230 */ /* 0x120fe40000004100 */
[----:B------:R-:W-:Y:S02]  /*7880*/  HADD2.F32 R109, -RZ, R126.H1_H1 ;  /* 0x3000007eff6d7230 */ /* 0x000fe40000004100 */
[----:B------:R-:W-:Y:S01]  /*7890*/  FADD.FTZ R110, R29, -R110 ;  /* 0x8000006e1d6e7221 */ /* 0x000fe20000010000 */
[----:B------:R-:W-:Y:S01]  /*78a0*/  FADD.FTZ R108, R171, -R108 ;  /* 0x8000006cab6c7221 */ /* 0x000fe20000010000 */
[----:B--23--:R-:W-:Y:S02]  /*78b0*/  HADD2.F32 R136, -RZ, R127.H0_H0 ;  /* 0x2000007fff887230 */ /* 0x00cfe40000004100 */
        /* <DEDUP_REMOVED lines=34> */
.L_x_665:
[----:B--23--:R-:W2:Y:S02]  /*7ae0*/  LDC.64 R136, c[0x0][0x470] ;  /* 0x00011c00ff887b82 */ /* 0x00cea40000000a00 */
        /* <DEDUP_REMOVED lines=44> */
.L_x_668:
        /* <DEDUP_REMOVED lines=37> */
.L_x_664:
[----:B--23--:R-:W2:Y:S02]  /*8000*/  LDC.64 R136, c[0x0][0x478] ;  /* 0x00011e00ff887b82 */ /* 0x00cea40000000a00 */
        /* <DEDUP_REMOVED lines=44> */
.L_x_670:
        /* <DEDUP_REMOVED lines=33> */
.L_x_669:
        /* <DEDUP_REMOVED lines=37> */
.L_x_671:
        /* <DEDUP_REMOVED lines=28> */
.L_x_667:
        /* <DEDUP_REMOVED lines=10> */
.L_x_663:
[----:B------:R-:W-:Y:S05]  /*8990*/  BSYNC.RECONVERGENT B1 ;  /* 0x0000000000017941 */ /* 0x000fea0003800200 */
.L_x_662:
        /* <DEDUP_REMOVED lines=19> */
[----:B--234-:R-:W-:Y:S02]  /*8ad0*/  HADD2.F32 R116, -RZ, R130.H0_H0 ;  /* 0x20000082ff747230 */ /* 0x01cfe40000004100 */
[C---:B------:R-:W-:Y:S01]  /*8ae0*/  FFMA.FTZ R108, R6.reuse, R108, R111 ;  /* 0x0000006c066c7223 */ /* 0x040fe2000001006f */
        /* <DEDUP_REMOVED lines=37> */
.L_x_676:
[-CC-:B------:R-:W-:Y:S01]  /*8d40*/  FFMA.FTZ R110, R155, R141.reuse, R140.reuse ;  /* 0x0000008d9b6e7223 */ /* 0x180fe2000001008c */
[----:B------:R-:W-:Y:S01]  /*8d50*/  FFMA.FTZ R108, R168, R141, R140 ;  /* 0x0000008da86c7223 */ /* 0x000fe2000001008c */
[--C-:B-----5:R-:W-:Y:S02]  /*8d60*/  HADD2.F32 R111, -RZ, R130.reuse.H0_H0 ;  /* 0x20000082ff6f7230 */ /* 0x120fe40000004100 */
[----:B------:R-:W-:Y:S02]  /*8d70*/  HADD2.F32 R109, -RZ, R130.H1_H1 ;  /* 0x30000082ff6d7230 */ /* 0x000fe40000004100 */
[----:B------:R-:W-:Y:S01]  /*8d80*/  FADD.FTZ R110, R156, -R110 ;  /* 0x8000006e9c6e7221 */ /* 0x000fe20000010000 */
[----:B------:R-:W-:Y:S01]  /*8d90*/  FADD.FTZ R108, R167, -R108 ;  /* 0x8000006ca76c7221 */ /* 0x000fe20000010000 */
[----:B--234-:R-:W-:Y:S02]  /*8da0*/  HADD2.F32 R136, -RZ, R131.H0_H0 ;  /* 0x20000083ff887230 */ /* 0x01cfe40000004100 */
        /* <DEDUP_REMOVED lines=14> */
[C---:B------:R-:W-:Y:S01]  /*8e90*/  FFMA.FTZ R110, R6.reuse, R110, R109 ;  /* 0x0000006e066e7223 */ /* 0x040fe2000001006d */
        /* <DEDUP_REMOVED lines=19> */
.L_x_675:
[----:B--234-:R-:W2:Y:S02]  /*8fd0*/  LDC.64 R136, c[0x0][0x470] ;  /* 0x00011c00ff887b82 */ /* 0x01cea40000000a00 */
        /* <DEDUP_REMOVED lines=44> */
.L_x_678:
[-CC-:B------:R-:W-:Y:S01]  /*92a0*/  FFMA.FTZ R139, R166, R141.reuse, R140.reuse ;  /* 0x0000008da68b7223 */ /* 0x180fe2000001008c */
[----:B------:R-:W-:Y:S01]  /*92b0*/  FFMA.FTZ R136, R192, R141, R140 ;  /* 0x0000008dc0887223 */ /* 0x000fe2000001008c */
[--C-:B-----5:R-:W-:Y:S02]  /*92c0*/  HADD2.F32 R137, -RZ, R131.reuse.H0_H0 ;  /* 0x20000083ff897230 */ /* 0x120fe40000004100 */
[----:B------:R-:W-:Y:S01]  /*92d0*/  FADD.FTZ R139, R165, -R139 ;  /* 0x8000008ba58b7221 */ /* 0x000fe20000010000 */
[----:B------:R-:W-:Y:S02]  /*92e0*/  HADD2.F32 R138, -RZ, R131.H1_H1 ;  /* 0x30000083ff8a7230 */ /* 0x000fe40000004100 */
[----:B------:R-:W-:Y:S01]  /*92f0*/  FADD.FTZ R136, R187, -R136 ;  /* 0x80000088bb887221 */ /* 0x000fe20000010000 */
[C---:B------:R-:W-:Y:S01]  /*9300*/  FFMA.FTZ R139, R6.reuse, R139, R137 ;  /* 0x0000008b068b7223 */ /* 0x040fe20000010089 */
        /* <DEDUP_REMOVED lines=30> */
.L_x_674:
[----:B--234-:R-:W2:Y:S02]  /*94f0*/  LDC.64 R136, c[0x0][0x478] ;  /* 0x00011e00ff887b82 */ /* 0x01cea40000000a00 */
        /* <DEDUP_REMOVED lines=44> */
.L_x_680:
        /* <DEDUP_REMOVED lines=33> */
.L_x_679:
        /* <DEDUP_REMOVED lines=37> */
.L_x_681:
        /* <DEDUP_REMOVED lines=28> */
.L_x_677:
        /* <DEDUP_REMOVED lines=10> */
.L_x_673:
[----:B------:R-:W-:Y:S05]  /*9e80*/  BSYNC.RECONVERGENT B1 ;  /* 0x0000000000017941 */ /* 0x000fea0003800200 */
.L_x_672:
        /* <DEDUP_REMOVED lines=14> */
[----:B-1234-:R-:W-:Y:S02]  /*9f70*/  HADD2.F32 R136, -RZ, R132.H0_H0 ;  /* 0x20000084ff887230 */ /* 0x01efe40000004100 */
[-CC-:B------:R-:W-:Y:S01]  /*9f80*/  FFMA.FTZ R117, R159, R141.reuse, R140.reuse ;  /* 0x0000008d9f757223 */ /* 0x180fe2000001008c */
[-C--:B------:R-:W-:Y:S01]  /*9f90*/  FFMA.FTZ R118, R164, R141.reuse, R140 ;  /* 0x0000008da4767223 */ /* 0x080fe2000001008c */
[----:B------:R-:W-:Y:S01]  /*9fa0*/  FADD.FTZ R108, R28, -R108 ;  /* 0x8000006c1c6c7221 */ /* 0x000fe20000010000 */
[----:B------:R-:W-:Y:S01]  /*9fb0*/  FFMA.FTZ R110, R162, R141, R140 ;  /* 0x0000008da26e7223 */ /* 0x000fe2000001008c */
[----:B------:R-:W-:Y:S01]  /*9fc0*/  FADD.FTZ R117, R160, -R117 ;  /* 0x80000075a0757221 */ /* 0x000fe20000010000 */
[----:B------:R-:W-:Y:S01]  /*9fd0*/  FADD.FTZ R118, R163, -R118 ;  /* 0x80000076a3767221 */ /* 0x000fe20000010000 */
[----:B-----5:R-:W-:Y:S01]  /*9fe0*/  FFMA.FTZ R108, R6, R108, R136 ;  /* 0x0000006c066c7223 */ /* 0x020fe20000010088 */
[----:B------:R-:W-:-:S02]  /*9ff0*/  HADD2.F32 R136, -RZ, R133.H0_H0 ;  /* 0x20000085ff887230 */ /* 0x000fc40000004100 */
[----:B------:R-:W-:Y:S01]  /*a000*/  FADD.FTZ R110, R161, -R110 ;  /* 0x8000006ea16e7221 */ /* 0x000fe20000010000 */
[-CC-:B------:R-:W-:Y:S01]  /*a010*/  FFMA.FTZ R111, R181, R141.reuse, R140.reuse ;  /* 0x0000008db56f7223 */ /* 0x180fe2000001008c */
[-CC-:B------:R-:W-:Y:S01]  /*a020*/  FFMA.FTZ R116, R193, R141.reuse, R140.reuse ;  /* 0x0000008dc1747223 */ /* 0x180fe2000001008c */
[----:B------:R-:W-:Y:S01]  /*a030*/  FFMA.FTZ R119, R183, R141, R140 ;  /* 0x0000008db7777223 */ /* 0x000fe2000001008c */
[----:B------:R-:W-:Y:S01]  /*a040*/  FFMA.FTZ R117, R6, R117, R136 ;  /* 0x0000007506757223 */ /* 0x000fe20000010088 */
[----:B------:R-:W-:Y:S02]  /*a050*/  HADD2.F32 R136, -RZ, R133.H1_H1 ;  /* 0x30000085ff887230 */ /* 0x000fe40000004100 */
[----:B------:R-:W-:Y:S01]  /*a060*/  FADD.FTZ R111, R182, -R111 ;  /* 0x8000006fb66f7221 */ /* 0x000fe20000010000 */
[----:B------:R-:W-:Y:S01]  /*a070*/  FADD.FTZ R116, R194, -R116 ;  /* 0x80000074c2747221 */ /* 0x000fe20000010000 */
[----:B------:R-:W-:Y:S01]  /*a080*/  FADD.FTZ R119, R184, -R119 ;  /* 0x80000077b8777221 */ /* 0x000fe20000010000 */
[----:B------:R-:W-:Y:S01]  /*a090*/  FFMA.FTZ R109, R157, R141, R140 ;  /* 0x0000008d9d6d7223 */ /* 0x000fe2000001008c */
[----:B------:R-:W-:Y:S01]  /*a0a0*/  FFMA.FTZ R118, R6, R118, R136 ;  /* 0x0000007606767223 */ /* 0x000fe20000010088 */
[----:B------:R-:W-:-:S02]  /*a0b0*/  HADD2.F32 R136, -RZ, R134.H0_H0 ;  /* 0x20000086ff887230 */ /* 0x000fc40000004100 */
[----:B------:R-:W-:Y:S02]  /*a0c0*/  FADD.FTZ R109, R158, -R109 ;  /* 0x8000006d9e6d7221 */ /* 0x000fe40000010000 */
[----:B------:R-:W-:Y:S01]  /*a0d0*/  F2FP.F16.F32.PACK_AB R137, R118, R117 ;  /* 0x000000757689723e */ /* 0x000fe200000000ff */
[----:B------:R-:W-:Y:S01]  /*a0e0*/  FFMA.FTZ R110, R6, R110, R136 ;  /* 0x0000006e066e7223 */ /* 0x000fe20000010088 */
[----:B------:R-:W-:Y:S02]  /*a0f0*/  HADD2.F32 R136, -RZ, R134.H1_H1 ;  /* 0x30000086ff887230 */ /* 0x000fe40000004100 */
[----:B------:R-:W-:-:S03]  /*a100*/  MOV R117, R137 ;  /* 0x0000008900757202 */ /* 0x000fc60000000f00 */
[----:B------:R-:W-:Y:S01]  /*a110*/  FFMA.FTZ R111, R6, R111, R136 ;  /* 0x0000006f066f7223 */ /* 0x000fe20000010088 */
[----:B------:R-:W-:-:S04]  /*a120*/  HADD2.F32 R136, -RZ, R135.H1_H1 ;  /* 0x30000087ff887230 */ /* 0x000fc80000004100 */
[----:B------:R-:W-:Y:S01]  /*a130*/  F2FP.F16.F32.PACK_AB R138, R111, R110 ;  /* 0x0000006e6f8a723e */ /* 0x000fe200000000ff */
[C---:B------:R-:W-:Y:S01]  /*a140*/  FFMA.FTZ R116, R6.reuse, R116, R136 ;  /* 0x0000007406747223 */ /* 0x040fe20000010088 */
[----:B------:R-:W-:Y:S02]  /*a150*/  HADD2.F32 R136, -RZ, R135.H0_H0 ;  /* 0x20000087ff887230 */ /* 0x000fe40000004100 */
[-C--:B------:R-:W-:Y:S02]  /*a160*/  MOV R118, R138.reuse ;  /* 0x0000008a00767202 */ /* 0x080fe40000000f00 */
[----:B------:R-:W-:Y:S01]  /*a170*/  MOV R110, R138 ;  /* 0x0000008a006e7202 */ /* 0x000fe20000000f00 */
[----:B------:R-:W-:Y:S01]  /*a180*/  FFMA.FTZ R119, R6, R119, R136 ;  /* 0x0000007706777223 */ /* 0x000fe20000010088 */
[----:B------:R-:W-:-:S04]  /*a190*/  HADD2.F32 R136, -RZ, R132.H1_H1 ;  /* 0x30000084ff887230 */ /* 0x000fc80000004100 */
[----:B------:R-:W-:Y:S01]  /*a1a0*/  F2FP.F16.F32.PACK_AB R139, R116, R119 ;  /* 0x00000077748b723e */ /* 0x000fe200000000ff */
[----:B------:R-:W-:Y:S01]  /*a1b0*/  FFMA.FTZ R6, R6, R109, R136 ;  /* 0x0000006d06067223 */ /* 0x000fe20000010088 */
[----:B------:R-:W-:Y:S02]  /*a1c0*/  MOV R109, R137 ;  /* 0x00000089006d7202 */ /* 0x000fe40000000f00 */
[-C--:B------:R-:W-:Y:S02]  /*a1d0*/  MOV R119, R139.reuse ;  /* 0x0000008b00777202 */ /* 0x080fe40000000f00 */
[----:B------:R-:W-:Y:S02]  /*a1e0*/  F2FP.F16.F32.PACK_AB R136, R6, R108 ;  /* 0x0000006c0688723e */ /* 0x000fe400000000ff */
[----:B------:R-:W-:Y:S02]  /*a1f0*/  MOV R111, R139 ;  /* 0x0000008b006f7202 */ /* 0x000fe40000000f00 */
[----:B------:R-:W-:-:S02]  /*a200*/  MOV R116, R136 ;  /* 0x0000008800747202 */ /* 0x000fc40000000f00 */
[----:B------:R-:W-:Y:S01]  /*a210*/  MOV R108, R136 ;  /* 0x00000088006c7202 */ /* 0x000fe20000000f00 */
[----:B------:R-:W-:Y:S06]  /*a220*/  BRA `(.L_x_687) ;  /* 0x0000001000287947 */ /* 0x000fec0003800000 */
.L_x_686:
[----:B------:R-:W-:Y:S01]  /*a230*/  FFMA.FTZ R108, R27, R141, R140 ;  /* 0x0000008d1b6c7223 */ /* 0x000fe2000001008c */
[--C-:B------:R-:W-:Y:S02]  /*a240*/  HADD2.F32 R109, -RZ, R132.reuse.H0_H0 ;  /* 0x20000084ff6d7230 */ /* 0x100fe40000004100 */
[----:B------:R-:W-:Y:S02]  /*a250*/  HADD2.F32 R110, -RZ, R132.H1_H1 ;  /* 0x30000084ff6e7230 */ /* 0x000fe40000004100 */
[----:B------:R-:W-:-:S04]  /*a260*/  FADD.FTZ R108, R28, -R108 ;  /* 0x8000006c1c6c7221 */ /* 0x000fc80000010000 */
[----:B-----5:R-:W-:Y:S01]  /*a270*/  FFMA.FTZ R108, R6, R108, R109 ;  /* 0x0000006c066c7223 */ /* 0x020fe2000001006d */
[----:B------:R-:W-:-:S04]  /*a280*/  FFMA.FTZ R109, R157, R141, R140 ;  /* 0x0000008d9d6d7223 */ /* 0x000fc8000001008c */
[----:B------:R-:W-:-:S04]  /*a290*/  FADD.FTZ R109, R158, -R109 ;  /* 0x8000006d9e6d7221 */ /* 0x000fc80000010000 */
[----:B------:R-:W-:Y:S01]  /*a2a0*/  FFMA.FTZ R109, R6, R109, R110 ;  /* 0x0000006d066d7223 */ /* 0x000fe2000001006e */
[----:B------:R-:W-:-:S04]  /*a2b0*/  HADD2.F32 R110, -RZ, R133.H1_H1 ;  /* 0x30000085ff6e7230 */ /* 0x000fc80000004100 */
[----:B-1234-:R-:W-:Y:S01]  /*a2c0*/  F2FP.F16.F32.PACK_AB R136, R109, R108 ;  /* 0x0000006c6d88723e */ /* 0x01efe200000000ff */
[----:B------:R-:W-:Y:S01]  /*a2d0*/  FFMA.FTZ R108, R159, R141, R140 ;  /* 0x0000008d9f6c7223 */ /* 0x000fe2000001008c */
[----:B------:R-:W-:-:S03]  /*a2e0*/  HADD2.F32 R109, -RZ, R133.H0_H0 ;  /* 0x20000085ff6d7230 */ /* 0x000fc60000004100 */
[----:B------:R-:W-:-:S04]  /*a2f0*/  FADD.FTZ R108, R160, -R108 ;  /* 0x8000006ca06c7221 */ /* 0x000fc80000010000 */
[----:B------:R-:W-:Y:S01]  /*a300*/  FFMA.FTZ R108, R6, R108, R109 ;  /* 0x0000006c066c7223 */ /* 0x000fe2000001006d */
[----:B------:R-:W-:-:S04]  /*a310*/  FFMA.FTZ R109, R164, R141, R140 ;  /* 0x0000008da46d7223 */ /* 0x000fc8000001008c */
[----:B------:R-:W-:-:S04]  /*a320*/  FADD.FTZ R109, R163, -R109 ;  /* 0x8000006da36d7221 */ /* 0x000fc80000010000 */
[----:B------:R-:W-:Y:S01]  /*a330*/  FFMA.FTZ R109, R6, R109, R110 ;  /* 0x0000006d066d7223 */ /* 0x000fe2000001006e */
[----:B------:R-:W-:-:S04]  /*a340*/  HADD2.F32 R110, -RZ, R134.H1_H1 ;  /* 0x30000086ff6e7230 */ /* 0x000fc80000004100 */
[----:B------:R-:W-:Y:S01]  /*a350*/  F2FP.F16.F32.PACK_AB R137, R109, R108 ;  /* 0x0000006c6d89723e */ /* 0x000fe200000000ff */
[----:B------:R-:W-:Y:S01]  /*a360*/  FFMA.FTZ R108, R162, R141, R140 ;  /* 0x0000008da26c7223 */ /* 0x000fe2000001008c */
[----:B------:R-:W-:-:S03]  /*a370*/  HADD2.F32 R109, -RZ, R134.H0_H0 ;  /* 0x20000086ff6d7230 */ /* 0x000fc60000004100 */
[----:B------:R-:W-:-:S04]  /*a380*/  FADD.FTZ R108, R161, -R108 ;  /* 0x8000006ca16c7221 */ /* 0x000fc80000010000 */
[----:B------:R-:W-:Y:S01]  /*a390*/  FFMA.FTZ R108, R6, R108, R109 ;  /* 0x0000006c066c7223 */ /* 0x000fe2000001006d */
[----:B------:R-:W-:-:S04]  /*a3a0*/  FFMA.FTZ R109, R181, R141, R140 ;  /* 0x0000008db56d7223 */ /* 0x000fc8000001008c */
[----:B------:R-:W-:-:S04]  /*a3b0*/  FADD.FTZ R109, R182, -R109 ;  /* 0x8000006db66d7221 */ /* 0x000fc80000010000 */
[----:B------:R-:W-:Y:S01]  /*a3c0*/  FFMA.FTZ R109, R6, R109, R110 ;  /* 0x0000006d066d7223 */ /* 0x000fe2000001006e */
[----:B------:R-:W-:-:S04]  /*a3d0*/  HADD2.F32 R110, -RZ, R135.H0_H0 ;  /* 0x20000087ff6e7230 */ /* 0x000fc80000004100 */
[----:B------:R-:W-:Y:S01]  /*a3e0*/  F2FP.F16.F32.PACK_AB R138, R109, R108 ;  /* 0x0000006c6d8a723e */ /* 0x000fe200000000ff */
[----:B------:R-:W-:Y:S01]  /*a3f0*/  FFMA.FTZ R108, R193, R141, R140 ;  /* 0x0000008dc16c7223 */ /* 0x000fe2000001008c */
[----:B------:R-:W-:-:S03]  /*a400*/  HADD2.F32 R109, -RZ, R135.H1_H1 ;  /* 0x30000087ff6d7230 */ /* 0x000fc60000004100 */
[----:B------:R-:W-:-:S04]  /*a410*/  FADD.FTZ R108, R194, -R108 ;  /* 0x8000006cc26c7221 */ /* 0x000fc80000010000 */
[----:B------:R-:W-:Y:S01]  /*a420*/  FFMA.FTZ R108, R6, R108, R109 ;  /* 0x0000006c066c7223 */ /* 0x000fe2000001006d */
[----:B------:R-:W-:-:S04]  /*a430*/  FFMA.FTZ R109, R183, R141, R140 ;  /* 0x0000008db76d7223 */ /* 0x000fc8000001008c */
[----:B------:R-:W-:-:S04]  /*a440*/  FADD.FTZ R109, R184, -R109 ;  /* 0x8000006db86d7221 */ /* 0x000fc80000010000 */
[----:B------:R-:W-:Y:S01]  /*a450*/  FFMA.FTZ R6, R6, R109, R110 ;  /* 0x0000006d06067223 */ /* 0x000fe2000001006e */
[----:B------:R-:W-:Y:S02]  /*a460*/  MOV R110, R138 ;  /* 0x0000008a006e7202 */ /* 0x000fe40000000f00 */
[----:B------:R-:W-:Y:S02]  /*a470*/  MOV R109, R137 ;  /* 0x00000089006d7202 */ /* 0x000fe40000000f00 */
[----:B------:R-:W-:Y:S02]  /*a480*/  F2FP.F16.F32.PACK_AB R139, R108, R6 ;  /* 0x000000066c8b723e */ /* 0x000fe400000000ff */
[----:B------:R-:W-:Y:S02]  /*a490*/  MOV R108, R136 ;  /* 0x00000088006c7202 */ /* 0x000fe40000000f00 */
[----:B------:R-:W-:Y:S01]  /*a4a0*/  MOV R111, R139 ;  /* 0x0000008b006f7202 */ /* 0x000fe20000000f00 */
[----:B------:R-:W-:Y:S06]  /*a4b0*/  BRA `(.L_x_687) ;  /* 0x0000000c00847947 */ /* 0x000fec0003800000 */
.L_x_685:
[----:B-1234-:R-:W1:Y:S02]  /*a4c0*/  LDC.64 R136, c[0x0][0x470] ;  /* 0x00011c00ff887b82 */ /* 0x01ee640000000a00 */
[----:B-1----:R-:W-:-:S04]  /*a4d0*/  ISETP.NE.U32.AND P1, PT, R136, RZ, PT ;  /* 0x000000ff8800720c */ /* 0x002fc80003f25070 */
[----:B------:R-:W-:-:S13]  /*a4e0*/  ISETP.NE.AND.EX P1, PT, R137, RZ, PT, P1 ;  /* 0x000000ff8900720c */ /* 0x000fda0003f25310 */
[----:B------:R-:W-:Y:S05]  /*a4f0*/  @!P1 BRA `(.L_x_688) ;  /* 0x0000000000a49947 */ /* 0x000fea0003800000 */
        /* <DEDUP_REMOVED lines=41> */
.L_x_688:
[-CC-:B------:R-:W-:Y:S01]  /*a790*/  FFMA.FTZ R139, R193, R141.reuse, R140.reuse ;  /* 0x0000008dc18b7223 */ /* 0x180fe2000001008c */
[--C-:B------:R-:W-:Y:S02]  /*a7a0*/  HADD2.F32 R136, -RZ, R135.reuse.H1_H1 ;  /* 0x30000087ff887230 */ /* 0x100fe40000004100 */
[----:B------:R-:W-:Y:S01]  /*a7b0*/  FFMA.FTZ R138, R162, R141, R140 ;  /* 0x0000008da28a7223 */ /* 0x000fe2000001008c */
[----:B------:R-:W-:Y:S02]  /*a7c0*/  HADD2.F32 R137, -RZ, R135.H0_H0 ;  /* 0x20000087ff897230 */ /* 0x000fe40000004100 */
[----:B------:R-:W-:Y:S01]  /*a7d0*/  FADD.FTZ R139, R194, -R139 ;  /* 0x8000008bc28b7221 */ /* 0x000fe20000010000 */
[----:B------:R-:W-:-:S03]  /*a7e0*/  FADD.FTZ R138, R161, -R138 ;  /* 0x8000008aa18a7221 */ /* 0x000fc60000010000 */
[----:B-----5:R-:W-:Y:S01]  /*a7f0*/  FFMA.FTZ R139, R6, R139, R136 ;  /* 0x0000008b068b7223 */ /* 0x020fe20000010088 */
[----:B------:R-:W-:-:S04]  /*a800*/  FFMA.FTZ R136, R183, R141, R140 ;  /* 0x0000008db7887223 */ /* 0x000fc8000001008c */
[----:B------:R-:W-:-:S04]  /*a810*/  FADD.FTZ R136, R184, -R136 ;  /* 0x80000088b8887221 */ /* 0x000fc80000010000 */
[----:B------:R-:W-:Y:S01]  /*a820*/  FFMA.FTZ R136, R6, R136, R137 ;  /* 0x0000008806887223 */ /* 0x000fe20000010089 */
[----:B------:R-:W-:-:S04]  /*a830*/  HADD2.F32 R137, -RZ, R134.H1_H1 ;  /* 0x30000086ff897230 */ /* 0x000fc80000004100 */
[----:B------:R-:W-:Y:S01]  /*a840*/  F2FP.F16.F32.PACK_AB R139, R139, R136 ;  /* 0x000000888b8b723e */ /* 0x000fe200000000ff */
[----:B------:R-:W-:-:S05]  /*a850*/  HADD2.F32 R136, -RZ, R134.H0_H0 ;  /* 0x20000086ff887230 */ /* 0x000fca0000004100 */
[----:B------:R-:W-:Y:S01]  /*a860*/  FFMA.FTZ R138, R6, R138, R136 ;  /* 0x0000008a068a7223 */ /* 0x000fe20000010088 */
[----:B------:R-:W-:-:S04]  /*a870*/  FFMA.FTZ R136, R181, R141, R140 ;  /* 0x0000008db5887223 */ /* 0x000fc8000001008c */
        /* <DEDUP_REMOVED lines=16> */
[----:B------:R-:W-:Y:S01]  /*a980*/  FFMA.FTZ R136, R157, R141, R140 ;  /* 0x0000008d9d887223 */ /* 0x000fe2000001008c */
[----:B------:R-:W-:-:S03]  /*a990*/  HADD2.F32 R140, -RZ, R132.H1_H1 ;  /* 0x30000084ff8c7230 */ /* 0x000fc60000004100 */
[----:B------:R-:W-:-:S04]  /*a9a0*/  FADD.FTZ R136, R158, -R136 ;  /* 0x800000889e887221 */ /* 0x000fc80000010000 */
[----:B------:R-:W-:-:S05]  /*a9b0*/  FFMA.FTZ R6, R6, R136, R140 ;  /* 0x0000008806067223 */ /* 0x000fca000001008c */
[----:B------:R-:W-:Y:S01]  /*a9c0*/  F2FP.F16.F32.PACK_AB R136, R6, R142 ;  /* 0x0000008e0688723e */ /* 0x000fe200000000ff */
[----:B------:R-:W-:Y:S06]  /*a9d0*/  BRA `(.L_x_687) ;  /* 0x00000008003c7947 */ /* 0x000fec0003800000 */
.L_x_684:
[----:B-1234-:R-:W1:Y:S02]  /*a9e0*/  LDC.64 R136, c[0x0][0x478] ;  /* 0x00011e00ff887b82 */ /* 0x01ee640000000a00 */
        /* <DEDUP_REMOVED lines=31> */
[----:B------:R-:W-:Y:S02]  /*abe0*/  F2FP.F16.F32.PACK_AB R139, R118, R119 ;  /* 0x00000077768b723e */ /* 0x000fe400000000ff */
[----:B------:R-:W-:Y:S02]  /*abf0*/  F2FP.F16.F32.PACK_AB R138, R117, R109 ;  /* 0x0000006d758a723e */ /* 0x000fe400000000ff */
[----:B------:R-:W-:Y:S02]  /*ac00*/  F2FP.F16.F32.PACK_AB R137, R110, R116 ;  /* 0x000000746e89723e */ /* 0x000fe400000000ff */
[----:B------:R-:W-:Y:S02]  /*ac10*/  F2FP.F16.F32.PACK_AB R136, R6, R108 ;  /* 0x0000006c0688723e */ /* 0x000fe400000000ff */
        /* <DEDUP_REMOVED lines=9> */
.L_x_690:
        /* <DEDUP_REMOVED lines=11> */
[----:B------:R-:W-:Y:S01]  /*ad60*/  F2FP.F16.F32.PACK_AB R136, R109, R108 ;  /* 0x0000006c6d88723e */ /* 0x000fe200000000ff */
[-CC-:B------:R-:W-:Y:S01]  /*ad70*/  FFMA.FTZ R109, R159, R141.reuse, R140.reuse ;  /* 0x0000008d9f6d7223 */ /* 0x180fe2000001008c */
[----:B------:R-:W-:-:S03]  /*ad80*/  FFMA.FTZ R108, R164, R141, R140 ;  /* 0x0000008da46c7223 */ /* 0x000fc6000001008c */
[----:B------:R-:W-:Y:S01]  /*ad90*/  FADD.FTZ R109, R160, -R109 ;  /* 0x8000006da06d7221 */ /* 0x000fe20000010000 */
[----:B------:R-:W-:-:S03]  /*ada0*/  FADD.FTZ R108, R163, -R108 ;  /* 0x8000006ca36c7221 */ /* 0x000fc60000010000 */
[C---:B------:R-:W-:Y:S01]  /*adb0*/  FMUL.FTZ R109, R6.reuse, R109 ;  /* 0x0000006d066d7220 */ /* 0x040fe20000410000 */
[----:B------:R-:W-:-:S05]  /*adc0*/  FMUL.FTZ R108, R6, R108 ;  /* 0x0000006c066c7220 */ /* 0x000fca0000410000 */
[----:B------:R-:W-:Y:S01]  /*add0*/  F2FP.F16.F32.PACK_AB R137, R108, R109 ;  /* 0x0000006d6c89723e */ /* 0x000fe200000000ff */
[-CC-:B------:R-:W-:Y:S01]  /*ade0*/  FFMA.FTZ R109, R162, R141.reuse, R140.reuse ;  /* 0x0000008da26d7223 */ /* 0x180fe2000001008c */
[----:B------:R-:W-:-:S03]  /*adf0*/  FFMA.FTZ R108, R181, R141, R140 ;  /* 0x0000008db56c7223 */ /* 0x000fc6000001008c */
[----:B------:R-:W-:Y:S01]  /*ae00*/  FADD.FTZ R109, R161, -R109 ;  /* 0x8000006da16d7221 */ /* 0x000fe20000010000 */
[----:B------:R-:W-:-:S03]  /*ae10*/  FADD.FTZ R108, R182, -R108 ;  /* 0x8000006cb66c7221 */ /* 0x000fc60000010000 */
        /* <DEDUP_REMOVED lines=10> */
.L_x_689:
[----:B------:R-:W1:Y:S02]  /*aec0*/  LDC.64 R136, c[0x0][0x470] ;  /* 0x00011c00ff887b82 */ /* 0x000e640000000a00 */
[----:B-1----:R-:W-:-:S04]  /*aed0*/  ISETP.NE.U32.AND P1, PT, R136, RZ, PT ;  /* 0x000000ff8800720c */ /* 0x002fc80003f25070 */
        /* <DEDUP_REMOVED lines=35> */
.L_x_691:
        /* <DEDUP_REMOVED lines=11> */
[----:B------:R-:W-:-:S03]  /*b1c0*/  FFMA.FTZ R139, R183, R141, R140 ;  /* 0x0000008db78b7223 */ /* 0x000fc6000001008c */
[----:B------:R-:W-:Y:S01]  /*b1d0*/  F2FP.F16.F32.PACK_AB R136, R137, R136 ;  /* 0x000000888988723e */ /* 0x000fe200000000ff */
[----:B------:R-:W-:Y:S01]  /*b1e0*/  FFMA.FTZ R137, R159, R141, R140 ;  /* 0x0000008d9f897223 */ /* 0x000fe2000001008c */
[----:B------:R-:W-:-:S03]  /*b1f0*/  FADD.FTZ R139, R184, -R139 ;  /* 0x8000008bb88b7221 */ /* 0x000fc60000010000 */
[----:B------:R-:W-:-:S04]  /*b200*/  FADD.FTZ R137, R160, -R137 ;  /* 0x80000089a0897221 */ /* 0x000fc80000010000 */
[----:B------:R-:W-:-:S05]  /*b210*/  FMUL.FTZ R137, R6, R137 ;  /* 0x0000008906897220 */ /* 0x000fca0000410000 */
[----:B------:R-:W-:Y:S01]  /*b220*/  F2FP.F16.F32.PACK_AB R137, R138, R137 ;  /* 0x000000898a89723e */ /* 0x000fe200000000ff */
[----:B------:R-:W-:Y:S01]  /*b230*/  FFMA.FTZ R138, R193, R141, R140 ;  /* 0x0000008dc18a7223 */ /* 0x000fe2000001008c */
[----:B------:R-:W-:-:S03]  /*b240*/  FADD.FTZ R141, R161, -R142 ;  /* 0x8000008ea18d7221 */ /* 0x000fc60000010000 */
[----:B------:R-:W-:Y:S01]  /*b250*/  FADD.FTZ R140, R194, -R138 ;  /* 0x8000008ac28c7221 */ /* 0x000fe20000010000 */
[----:B------:R-:W-:Y:S01]  /*b260*/  FADD.FTZ R138, R182, -R143 ;  /* 0x8000008fb68a7221 */ /* 0x000fe20000010000 */
[C---:B------:R-:W-:Y:S02]  /*b270*/  FMUL.FTZ R141, R6.reuse, R141 ;  /* 0x0000008d068d7220 */ /* 0x040fe40000410000 */
[C---:B------:R-:W-:Y:S01]  /*b280*/  FMUL.FTZ R140, R6.reuse, R140 ;  /* 0x0000008c068c7220 */ /* 0x040fe20000410000 */
[C---:B------:R-:W-:Y:S01]  /*b290*/  FMUL.FTZ R138, R6.reuse, R138 ;  /* 0x0000008a068a7220 */ /* 0x040fe20000410000 */
[----:B------:R-:W-:-:S04]  /*b2a0*/  FMUL.FTZ R6, R6, R139 ;  /* 0x0000008b06067220 */ /* 0x000fc80000410000 */
[----:B------:R-:W-:Y:S02]  /*b2b0*/  F2FP.F16.F32.PACK_AB R138, R138, R141 ;  /* 0x0000008d8a8a723e */ /* 0x000fe400000000ff */
[----:B------:R-:W-:-:S07]  /*b2c0*/  F2FP.F16.F32.PACK_AB R139, R140, R6 ;  /* 0x000000068c8b723e */ /* 0x000fce00000000ff */
.L_x_687:
[----:B------:R-:W1:Y:S02]  /*b2d0*/  @P0 LDC.64 R140, c[0x0][0x478] ;  /* 0x00011e00ff8c0b82 */ /* 0x000e640000000a00 */
[----:B-1----:R-:W-:-:S05]  /*b2e0*/  @P0 IMAD.WIDE.U32 R140, R5, 0x10, R140 ;  /* 0x00000010058c0825 */ /* 0x002fca00078e008c */
[----:B------:R1:W-:Y:S02]  /*b2f0*/  @P0 STG.E.128 desc[UR10][R140.64], R108 ;  /* 0x0000006c8c000986 */ /* 0x0003e4000c101d0a */
[----:B-1----:R-:W1:Y:S02]  /*b300*/  LDC.64 R140, c[0x0][0x468] ;  /* 0x00011a00ff8c7b82 */ /* 0x002e640000000a00 */
[----:B-1----:R-:W-:-:S05]  /*b310*/  IMAD.WIDE.U32 R140, R5, 0x10, R140 ;  /* 0x00000010058c7825 */ /* 0x002fca00078e008c */
[----:B------:R1:W-:Y:S02]  /*b320*/  STG.E.128 desc[UR10][R140.64], R136 ;  /* 0x000000888c007986 */ /* 0x0003e4000c101d0a */
[----:B-1----:R-:W1:Y:S02]  /*b330*/  @P1 LDC.64 R136, c[0x0][0x470] ;  /* 0x00011c00ff881b82 */ /* 0x002e640000000a00 */
[----:B-1----:R-:W-:-:S05]  /*b340*/  @P1 IMAD.WIDE.U32 R136, R5, 0x10, R136 ;  /* 0x0000001005881825 */ /* 0x002fca00078e0088 */
[----:B------:R1:W-:Y:S02]  /*b350*/  @P1 STG.E.128 desc[UR10][R136.64], R116 ;  /* 0x0000007488001986 */ /* 0x0003e4000c101d0a */
.L_x_683:
[----:B------:R-:W-:Y:S05]  /*b360*/  BSYNC.RECONVERGENT B1 ;  /* 0x0000000000017941 */ /* 0x000fea0003800200 */
.L_x_682:
[----:B-1234-:R-:W1:Y:S02]  /*b370*/  LDC.64 R136, c[0x0][0x380] ;  /* 0x0000e000ff887b82 */ /* 0x01ee640000000a00 */
[----:B-1----:R-:W-:-:S04]  /*b380*/  LEA R215, R136, R215, 0x2 ;  /* 0x000000d788d77211 */ /* 0x002fc800078e10ff */
[----:B------:R-:W-:-:S13]  /*b390*/  ISETP.GE.AND P0, PT, R215, R137, PT ;  /* 0x00000089d700720c */ /* 0x000fda0003f06270 */
[----:B------:R-:W-:Y:S05]  /*b3a0*/  @!P0 BRA `(.L_x_692) ;  /* 0xffffff5c00d88947 */ /* 0x000fea000383ffff */
.L_x_630:
[----:B------:R-:W-:Y:S05]  /*b3b0*/  BSYNC B0 ;  /* 0x0000000000007941 */ /* 0x000fea0003800000 */
.L_x_629:
[----:B------:R-:W2:Y:S04]  /*b3c0*/  LDL.LU R213, [R1+0xc4] ;  /* 0x0000c40001d57983 */ /* 0x000ea80000300800 */
[----:B------:R-:W3:Y:S04]  /*b3d0*/  LDL.LU R212, [R1+0xc8] ;  /* 0x0000c80001d47983 */ /* 0x000ee80000300800 */
[----:B-----5:R-:W4:Y:S04]  /*b3e0*/  LDL.LU R6, [R1+0xcc] ;  /* 0x0000cc0001067983 */ /* 0x020f280000300800 */
        /* <DEDUP_REMOVED lines=33> */
[----:B------:R-:W2:Y:S04]  /*b600*/  LDL.LU R116, [R1] ;  /* 0x0000000001747983 */ /* 0x000ea80000300800 */
[----:B------:R-:W2:Y:S04]  /*b610*/  LDL.LU R117, [R1+0x4] ;  /* 0x0000040001757983 */ /* 0x000ea80000300800 */
[----:B------:R-:W2:Y:S04]  /*b620*/  LDL.LU R118, [R1+0x8] ;  /* 0x0000080001767983 */ /* 0x000ea80000300800 */
[----:B------:R-:W2:Y:S04]  /*b630*/  LDL.LU R119, [R1+0xc] ;  /* 0x00000c0001777983 */ /* 0x000ea80000300800 */
[----:B------:R-:W2:Y:S04]  /*b640*/  LDL.LU R195, [R1+0xd0] ;  /* 0x0000d00001c37983 */ /* 0x000ea80000300800 */
[----:B------:R-:W2:Y:S01]  /*b650*/  LDL.LU R108, [R1+0x130] ;  /* 0x00013000016c7983 */ /* 0x000ea20000300800 */
[----:B------:R-:W1:Y:S01]  /*b660*/  S2R R0, SR_TID.X ;  /* 0x0000000000007919 */ /* 0x000e620000002100 */
[----:B------:R-:W0:Y:S01]  /*b670*/  S2R R4, SR_CgaCtaId ;  /* 0x0000000000047919 */ /* 0x000e220000008800 */
[----:B------:R-:W-:Y:S01]  /*b680*/  MOV R3, 0x400 ;  /* 0x0000040000037802 */ /* 0x000fe20000000f00 */
[----:B------:R-:W2:Y:S04]  /*b690*/  LDL.LU R136, [R1+0x90] ;  /* 0x0000900001887983 */ /* 0x000ea80000300800 */
[----:B------:R-:W2:Y:S04]  /*b6a0*/  LDL.LU R137, [R1+0x94] ;  /* 0x0000940001897983 */ /* 0x000ea80000300800 */
[----:B------:R-:W2:Y:S04]  /*b6b0*/  LDL.LU R138, [R1+0x98] ;  /* 0x00009800018a7983 */ /* 0x000ea80000300800 */
[----:B------:R-:W2:Y:S04]  /*b6c0*/  LDL.LU R139, [R1+0x9c] ;  /* 0x00009c00018b7983 */ /* 0x000ea80000300800 */
[----:B------:R-:W2:Y:S04]  /*b6d0*/  LDL.LU R140, [R1+0xa0] ;  /* 0x0000a000018c7983 */ /* 0x000ea80000300800 */
[----:B------:R-:W2:Y:S01]  /*b6e0*/  LDL.LU R141, [R1+0xa4] ;  /* 0x0000a400018d7983 */ /* 0x000ea20000300800 */
[----:B-1----:R-:W-:-:S03]  /*b6f0*/  SHF.R.U32.HI R2, RZ, 0x5, R0 ;  /* 0x00000005ff027819 */ /* 0x002fc60000011600 */
[----:B------:R-:W2:Y:S01]  /*b700*/  LDL.LU R142, [R1+0xa8] ;  /* 0x0000a800018e7983 */ /* 0x000ea20000300800 */
[----:B------:R-:W-:Y:S02]  /*b710*/  LOP3.LUT R5, R0, 0x1f, RZ, 0xc0, !PT ;  /* 0x0000001f00057812 */ /* 0x000fe400078ec0ff */
[----:B0-----:R-:W-:Y:S01]  /*b720*/  LEA R3, R4, R3, 0x18 ;  /* 0x0000000304037211 */ /* 0x001fe200078ec0ff */
[----:B------:R-:W2:Y:S02]  /*b730*/  LDL.LU R143, [R1+0xac] ;  /* 0x0000ac00018f7983 */ /* 0x000ea40000300800 */
[----:B------:R-:W-:Y:S02]  /*b740*/  IMAD R2, R2, 0xa0, R5 ;  /* 0x000000a002027824 */ /* 0x000fe400078e0205 */
[----:B------:R-:W2:Y:S03]  /*b750*/  LDL.LU R144, [R1+0xb0] ;  /* 0x0000b00001907983 */ /* 0x000ea60000300800 */
[-C--:B------:R-:W-:Y:S01]  /*b760*/  LEA R2, R2, R3.reuse, 0x5 ;  /* 0x0000000302027211 */ /* 0x080fe200078e28ff */
[----:B------:R-:W2:Y:S04]  /*b770*/  LDL.LU R145, [R1+0xb4] ;  /* 0x0000b40001917983 */ /* 0x000ea80000300800 */
[----:B------:R-:W2:Y:S04]  /*b780*/  LDL.LU R146, [R1+0xb8] ;  /* 0x0000b80001927983 */ /* 0x000ea80000300800 */
[----:B------:R-:W2:Y:S01]  /*b790*/  LDL.LU R147, [R1+0xbc] ;  /* 0x0000bc0001937983 */ /* 0x000ea20000300800 */
[----:B------:R-:W-:Y:S05]  /*b7a0*/  WARPSYNC.ALL ;  /* 0x0000000000007948 */ /* 0x000fea0003800000 */
[----:B------:R-:W-:Y:S01]  /*b7b0*/  STS.128 [R2+0x1010], R248 ;  /* 0x001010f802007388 */ /* 0x000fe20000000c00 */
[----:B------:R-:W-:-:S02]  /*b7c0*/  LEA R3, R0, R3, 0x2 ;  /* 0x0000000300037211 */ /* 0x000fc400078e10ff */
[----:B------:R-:W-:Y:S01]  /*b7d0*/  LOP3.LUT R23, R0, 0x7f, RZ, 0x3c, !PT ;  /* 0x0000007f00177812 */ /* 0x000fe200078e3cff */
[----:B---3--:R-:W-:Y:S04]  /*b7e0*/  STS.128 [R2+0xc10], R160 ;  /* 0x000c10a002007388 */ /* 0x008fe80000000c00 */
[----:B----4-:R0:W-:Y:S01]  /*b7f0*/  STS.128 [R2+0xc00], R132 ;  /* 0x000c008402007388 */ /* 0x0101e20000000c00 */
[----:B------:R-:W1:Y:S01]  /*b800*/  LDCU.128 UR16, c[0x0][0x440] ;  /* 0x00008800ff1077ac */ /* 0x000e620008000c00 */
[----:B------:R-:W3:Y:S02]  /*b810*/  LDCU.128 UR20, c[0x0][0x450] ;  /* 0x00008a00ff1477ac */ /* 0x000ee40008000c00 */
[----:B0-----:R-:W4:Y:S04]  /*b820*/  LDL.LU R133, [R1+0xd4] ;  /* 0x0000d40001857983 */ /* 0x001f280000300800 */
[----:B------:R-:W4:Y:S04]  /*b830*/  LDL.LU R134, [R1+0xd8] ;  /* 0x0000d80001867983 */ /* 0x000f280000300800 */
[----:B------:R-:W4:Y:S04]  /*b840*/  LDL.LU R135, [R1+0xdc] ;  /* 0x0000dc0001877983 */ /* 0x000f280000300800 */
[----:B------:R-:W3:Y:S04]  /*b850*/  LDL.LU R192, [R1+0xe0] ;  /* 0x0000e00001c07983 */ /* 0x000ee80000300800 */
[----:B------:R-:W3:Y:S04]  /*b860*/  LDL.LU R193, [R1+0xe4] ;  /* 0x0000e40001c17983 */ /* 0x000ee80000300800 */
[----:B------:R-:W3:Y:S04]  /*b870*/  LDL.LU R194, [R1+0xe8] ;  /* 0x0000e80001c27983 */ /* 0x000ee80000300800 */
[----:B--2---:R0:W-:Y:S04]  /*b880*/  STS.128 [R2+0x810], R128 ;  /* 0x0008108002007388 */ /* 0x0041e80000000c00 */
[----:B------:R-:W-:Y:S04]  /*b890*/  STS.128 [R2+0x410], R156 ;  /* 0x0004109c02007388 */ /* 0x000fe80000000c00 */
[----:B------:R-:W-:Y:S04]  /*b8a0*/  STS.128 [R2+0x400], R24 ;  /* 0x0004001802007388 */ /* 0x000fe80000000c00 */
[----:B------:R-:W-:Y:S04]  /*b8b0*/  STS.128 [R2+0x10], R124 ;  /* 0x0000107c02007388 */ /* 0x000fe80000000c00 */
[----:B------:R-:W-:Y:S04]  /*b8c0*/  STS.128 [R2], R168 ;  /* 0x000000a802007388 */ /* 0x000fe80000000c00 */
[----:B------:R2:W-:Y:S04]  /*b8d0*/  STS.128 [R2+0x800], R164 ;  /* 0x000800a402007388 */ /* 0x0005e80000000c00 */
[----:B------:R-:W-:Y:S01]  /*b8e0*/  STS.128 [R2+0x1000], R116 ;  /* 0x0010007402007388 */ /* 0x000fe20000000c00 */
[----:B------:R-:W-:Y:S01]  /*b8f0*/  MOV R132, R195 ;  /* 0x000000c300847202 */ /* 0x000fe20000000f00 */
[----:B------:R-:W-:Y:S01]  /*b900*/  BAR.SYNC.DEFER_BLOCKING 0x0 ;  /* 0x0000000000007b1d */ /* 0x000fe20000010000 */
[----:B------:R-:W-:-:S02]  /*b910*/  MOV R109, R108 ;  /* 0x0000006c006d7202 */ /* 0x000fc40000000f00 */
[----:B------:R-:W-:Y:S02]  /*b920*/  MOV R108, R214 ;  /* 0x000000d6006c7202 */ /* 0x000fe40000000f00 */
[----:B------:R-:W-:Y:S01]  /*b930*/  MOV R214, R213 ;  /* 0x000000d500d67202 */ /* 0x000fe20000000f00 */
[----:B------:R-:W3:Y:S01]  /*b940*/  LDL.LU R195, [R1+0xec] ;  /* 0x0000ec0001c37983 */ /* 0x000ee20000300800 */
[----:B------:R-:W-:Y:S02]  /*b950*/  MOV R213, R212 ;  /* 0x000000d400d57202 */ /* 0x000fe40000000f00 */
[----:B------:R-:W-:Y:S01]  /*b960*/  MOV R212, R6 ;  /* 0x0000000600d47202 */ /* 0x000fe20000000f00 */
[----:B0-----:R-:W3:Y:S01]  /*b970*/  LDL.LU R128, [R1+0xf0] ;  /* 0x0000f00001807983 */ /* 0x001ee20000300800 */
[----:B------:R-:W-:Y:S02]  /*b980*/  IADD3 R23, PT, PT, R23, R109, RZ ;  /* 0x0000006d17177210 */ /* 0x000fe40007ffe0ff */
[----:B------:R-:W-:Y:S01]  /*b990*/  MOV R160, R108 ;  /* 0x0000006c00a07202 */ /* 0x000fe20000000f00 */
[----:B------:R-:W3:Y:S01]  /*b9a0*/  LDL.LU R129, [R1+0xf4] ;  /* 0x0000f40001817983 */ /* 0x000ee20000300800 */
[----:B------:R-:W-:-:S02]  /*b9b0*/  MOV R161, R214 ;  /* 0x000000d600a17202 */ /* 0x000fc40000000f00 */
[----:B------:R-:W-:Y:S01]  /*b9c0*/  MOV R162, R213 ;  /* 0x000000d500a27202 */ /* 0x000fe20000000f00 */
[----:B------:R-:W3:Y:S01]  /*b9d0*/  LDL.LU R130, [R1+0xf8] ;  /* 0x0000f80001827983 */ /* 0x000ee20000300800 */
[----:B------:R-:W-:-:S03]  /*b9e0*/  MOV R163, R212 ;  /* 0x000000d400a37202 */ /* 0x000fc60000000f00 */
[----:B------:R-:W3:Y:S04]  /*b9f0*/  LDL.LU R131, [R1+0xfc] ;  /* 0x0000fc0001837983 */ /* 0x000ee80000300800 */
[----:B--2---:R-:W2:Y:S04]  /*ba00*/  LDL.LU R164, [R1+0x100] ;  /* 0x0001000001a47983 */ /* 0x004ea80000300800 */
        /* <DEDUP_REMOVED lines=59> */
[----:B----4-:R-:W-:Y:S04]  /*bdc0*/  STS.128 [R2+0x810], R132 ;  /* 0x0008108402007388 */ /* 0x010fe80000000c00 */
[----:B------:R-:W-:Y:S04]  /*bdd0*/  STS.128 [R2+0xc00], R160 ;  /* 0x000c00a002007388 */ /* 0x000fe80000000c00 */
[----:B------:R-:W-:Y:S04]  /*bde0*/  STS.128 [R2+0xc10], R144 ;  /* 0x000c109002007388 */ /* 0x000fe80000000c00 */
[----:B------:R-:W-:Y:S04]  /*bdf0*/  STS.128 [R2+0x1000], R140 ;  /* 0x0010008c02007388 */ /* 0x000fe80000000c00 */
[----:B------:R-:W-:Y:S04]  /*be00*/  STS.128 [R2+0x1010], R136 ;  /* 0x0010108802007388 */ /* 0x000fe80000000c00 */
[----:B---3--:R-:W-:Y:S04]  /*be10*/  STS.128 [R2+0x800], R192 ;  /* 0x000800c002007388 */ /* 0x008fe80000000c00 */
[----:B------:R-:W-:Y:S04]  /*be20*/  STS.128 [R2+0x410], R128 ;  /* 0x0004108002007388 */ /* 0x000fe80000000c00 */
[----:B--2---:R-:W-:Y:S04]  /*be30*/  STS.128 [R2+0x400], R164 ;  /* 0x000400a402007388 */ /* 0x004fe80000000c00 */
        /* <DEDUP_REMOVED lines=53> */
[----:B------:R0:W-:Y:S01]  /*c190*/  STS.128 [R2+0x1010], R104 ;  /* 0x0010106802007388 */ /* 0x0001e20000000c00 */
[----:B------:R-:W-:Y:S08]  /*c1a0*/  BAR.SYNC.DEFER_BLOCKING 0x0 ;  /* 0x0000000000007b1d */ /* 0x000ff00000010000 */
[----:B------:R-:W1:Y:S08]  /*c1b0*/  S2UR UR4, SR_CTAID.X ;  /* 0x00000000000479c3 */ /* 0x000e700000002500 */
[----:B0-----:R-:W1:Y:S01]  /*c1c0*/  LDC R106, c[0x0][0x388] ;  /* 0x0000e200ff6a7b82 */ /* 0x001e620000000800 */
[----:B------:R-:W0:Y:S04]  /*c1d0*/  LDS R125, [R3] ;  /* 0x00000000037d7984 */ /* 0x000e280000000800 */
[----:B------:R-:W-:Y:S04]  /*c1e0*/  LDS R132, [R3+0x1400] ;  /* 0x0014000003847984 */ /* 0x000fe80000000800 */
[----:B------:R-:W-:Y:S04]  /*c1f0*/  LDS R127, [R3+0x200] ;  /* 0x00020000037f7984 */ /* 0x000fe80000000800 */
[----:B------:R-:W-:Y:S04]  /*c200*/  LDS R134, [R3+0x1600] ;  /* 0x0016000003867984 */ /* 0x000fe80000000800 */
[----:B------:R-:W2:Y:S04]  /*c210*/  LDS R129, [R3+0x400] ;  /* 0x0004000003817984 */ /* 0x000ea80000000800 */
[----:B------:R-:W3:Y:S04]  /*c220*/  LDS R90, [R3+0x1800] ;  /* 0x00180000035a7984 */ /* 0x000ee80000000800 */
        /* <DEDUP_REMOVED lines=14> */
[----:B------:R-:W4:Y:S04]  /*c310*/  LDS R92, [R3+0x2800] ;  /* 0x00280000035c7984 */ /* 0x000f280000000800 */
[----:B------:R-:W-:Y:S04]  /*c320*/  LDS R94, [R3+0x2a00] ;  /* 0x002a0000035e7984 */ /* 0x000fe80000000800 */
        /* <DEDUP_REMOVED lines=30> */
[----:B------:R-:W1:Y:S04]  /*c510*/  LDS R97, [R3+0x200] ;  /* 0x0002000003617984 */ /* 0x000e680000000800 */
[----:B------:R-:W1:Y:S04]  /*c520*/  LDS R95, [R3] ;  /* 0x00000000035f7984 */ /* 0x000e680000000800 */
[----:B------:R-:W1:Y:S04]  /*c530*/  LDS R2, [R3+0x1600] ;  /* 0x0016000003027984 */ /* 0x000e680000000800 */
        /* <DEDUP_REMOVED lines=8> */
[----:B------:R-:W1:Y:S01]  /*c5c0*/  LDS R135, [R3+0x4000] ;  /* 0x0040000003877984 */ /* 0x000e620000000800 */
[----:B0-----:R-:W-:Y:S01]  /*c5d0*/  FADD.FTZ R125, RZ, R125 ;  /* 0x0000007dff7d7221 */ /* 0x001fe20000010000 */
[----:B--2---:R-:W-:-:S03]  /*c5e0*/  FADD.FTZ R129, RZ, R129 ;  /* 0x00000081ff817221 */ /* 0x004fc60000010000 */
[----:B------:R-:W-:Y:S01]  /*c5f0*/  FADD.FTZ R125, R125, R132 ;  /* 0x000000847d7d7221 */ /* 0x000fe20000010000 */
[----:B---3--:R-:W-:-:S03]  /*c600*/  FADD.FTZ R90, R129, R90 ;  /* 0x0000005a815a7221 */ /* 0x008fc60000010000 */
[----:B----4-:R-:W-:Y:S01]  /*c610*/  FADD.FTZ R92, R125, R92 ;  /* 0x0000005c7d5c7221 */ /* 0x010fe20000010000 */
[----:B-1----:R-:W-:Y:S01]  /*c620*/  FADD.FTZ R89, R90, R89 ;  /* 0x000000595a597221 */ /* 0x002fe20000010000 */
[----:B------:R-:W-:Y:S02]  /*c630*/  FADD.FTZ R127, RZ, R127 ;  /* 0x0000007fff7f7221 */ /* 0x000fe40000010000 */
[----:B------:R-:W-:Y:S01]  /*c640*/  FADD.FTZ R103, R92, R91 ;  /* 0x0000005b5c677221 */ /* 0x000fe20000010000 */
[----:B------:R-:W-:Y:S02]  /*c650*/  IMAD R91, R106, UR4, RZ ;  /* 0x000000046a5b7c24 */ /* 0x000fe4000f8e02ff */
[----:B------:R-:W-:Y:S01]  /*c660*/  FADD.FTZ R97, RZ, R97 ;  /* 0x00000061ff617221 */ /* 0x000fe20000010000 */
[----:B------:R-:W-:Y:S01]  /*c670*/  FADD.FTZ R107, R89, R96 ;  /* 0x00000060596b7221 */ /* 0x000fe20000010000 */
[----:B------:R-:W-:Y:S01]  /*c680*/  FADD.FTZ R127, R127, R134 ;  /* 0x000000867f7f7221 */ /* 0x000fe20000010000 */
[----:B------:R-:W-:Y:S01]  /*c690*/  FADD.FTZ R95, RZ, R95 ;  /* 0x0000005fff5f7221 */ /* 0x000fe20000010000 */
[----:B------:R-:W-:Y:S01]  /*c6a0*/  FADD.FTZ R2, R97, R2 ;  /* 0x0000000261027221 */ /* 0x000fe20000010000 */
[----:B------:R-:W-:-:S02]  /*c6b0*/  IADD3 R89, P0, PT, R91, R0, RZ ;  /* 0x000000005b597210 */ /* 0x000fc40007f1e0ff */
[----:B------:R-:W-:Y:S01]  /*c6c0*/  ISETP.GE.U32.AND P4, PT, R23, 0x80, PT ;  /* 0x000000801700780c */ /* 0x000fe20003f86070 */
[----:B------:R-:W-:Y:S01]  /*c6d0*/  FADD.FTZ R94, R127, R94 ;  /* 0x0000005e7f5e7221 */ /* 0x000fe20000010000 */
[----:B------:R-:W-:Y:S01]  /*c6e0*/  FADD.FTZ R95, R95, R100 ;  /* 0x000000645f5f7221 */ /* 0x000fe20000010000 */
[----:B------:R-:W-:Y:S01]  /*c6f0*/  FADD.FTZ R2, R2, R101 ;  /* 0x0000006502027221 */ /* 0x000fe20000010000 */
[----:B------:R-:W-:Y:S01]  /*c700*/  IADD3.X R90, PT, PT, RZ, RZ, RZ, P0, !PT ;  /* 0x000000ffff5a7210 */ /* 0x000fe200007fe4ff */
[----:B------:R-:W-:Y:S01]  /*c710*/  FADD.FTZ R115, RZ, R115 ;  /* 0x00000073ff737221 */ /* 0x000fe20000010000 */
[----:B------:R-:W-:Y:S01]  /*c720*/  FADD.FTZ R117, RZ, R117 ;  /* 0x00000075ff757221 */ /* 0x000fe20000010000 */
[----:B------:R-:W-:Y:S01]  /*c730*/  FADD.FTZ R118, RZ, R118 ;  /* 0x00000076ff767221 */ /* 0x000fe20000010000 */
[----:B------:R-:W-:Y:S01]  /*c740*/  FADD.FTZ R98, RZ, R98 ;  /* 0x00000062ff627221 */ /* 0x000fe20000010000 */
[----:B------:R-:W-:Y:S01]  /*c750*/  SHF.L.U32 R0, R89, 0x2, RZ ;  /* 0x0000000259007819 */ /* 0x000fe200000006ff */
[----:B------:R-:W-:Y:S01]  /*c760*/  FADD.FTZ R105, R94, R93 ;  /* 0x0000005d5e697221 */ /* 0x000fe20000010000 */
[----:B------:R-:W-:Y:S01]  /*c770*/  FADD.FTZ R95, R95, R102 ;  /* 0x000000665f5f7221 */ /* 0x000fe20000010000 */
[----:B------:R-:W-:Y:S01]  /*c780*/  FADD.FTZ R133, R2, R133 ;  /* 0x0000008502857221 */ /* 0x000fe20000010000 */
[----:B------:R-:W-:Y:S01]  /*c790*/  SHF.L.U64.HI R89, R89, 0x2, R90 ;  /* 0x0000000259597819 */ /* 0x000fe2000001025a */
[----:B------:R-:W-:Y:S01]  /*c7a0*/  FADD.FTZ R115, R115, R120 ;  /* 0x0000007873737221 */ /* 0x000fe20000010000 */
[----:B------:R-:W-:Y:S01]  /*c7b0*/  FADD.FTZ R117, R117, R122 ;  /* 0x0000007a75757221 */ /* 0x000fe20000010000 */
[----:B------:R-:W-:Y:S01]  /*c7c0*/  FADD.FTZ R118, R118, R119 ;  /* 0x0000007776767221 */ /* 0x000fe20000010000 */
[----:B------:R-:W-:Y:S01]  /*c7d0*/  FADD.FTZ R98, R98, R99 ;  /* 0x0000006362627221 */ /* 0x000fe20000010000 */
[----:B------:R-:W-:-:S02]  /*c7e0*/  IADD3 R94, P0, PT, R0, UR18, RZ ;  /* 0x00000012005e7c10 */ /* 0x000fc4000ff1e0ff */
        /* <DEDUP_REMOVED lines=47> */
.L_x_694:
[----:B------:R-:W-:Y:S05]  /*cae0*/  BSYNC.RECONVERGENT B0 ;  /* 0x0000000000007941 */ /* 0x000fea0003800200 */
.L_x_693:
        /* <DEDUP_REMOVED lines=22> */
.L_x_696:
[----:B------:R-:W-:Y:S05]  /*cc50*/  BSYNC.RECONVERGENT B0 ;  /* 0x0000000000007941 */ /* 0x000fea0003800200 */
.L_x_695:
        /* <DEDUP_REMOVED lines=22> */
.L_x_698:
[----:B------:R-:W-:Y:S05]  /*cdc0*/  BSYNC.RECONVERGENT B0 ;  /* 0x0000000000007941 */ /* 0x000fea0003800200 */
.L_x_697:
        /* <DEDUP_REMOVED lines=44> */
[----:B------:R-:W-:Y:S01]  /*d090*/  FADD.FTZ R60, R63, R60 ;  /* 0x0000003c3f3c7221 */ /* 0x000fe20000010000 */
[----:B------:R-:W-:Y:S01]  /*d0a0*/  FADD.FTZ R54, R54, R47 ;  /* 0x0000002f36367221 */ /* 0x000fe20000010000 */
[----:B------:R-:W4:Y:S01]  /*d0b0*/  LDS R4, [R3+0x600] ;  /* 0x0006000003047984 */ /* 0x000f220000000800 */
[----:B------:R-:W-:Y:S01]  /*d0c0*/  FADD.FTZ R61, R64, R61 ;  /* 0x0000003d403d7221 */ /* 0x000fe20000010000 */
[----:B------:R-:W-:Y:S01]  /*d0d0*/  FADD.FTZ R60, R60, R49 ;  /* 0x000000313c3c7221 */ /* 0x000fe20000010000 */
[----:B------:R-:W-:Y:S01]  /*d0e0*/  FADD.FTZ R52, R52, R45 ;  /* 0x0000002d34347221 */ /* 0x000fe20000010000 */
[----:B------:R-:W5:Y:S01]  /*d0f0*/  LDS R5, [R3+0x800] ;  /* 0x0008000003057984 */ /* 0x000f620000000800 */
[----:B------:R-:W-:Y:S01]  /*d100*/  FADD.FTZ R78, RZ, R78 ;  /* 0x0000004eff4e7221 */ /* 0x000fe20000010000 */
[----:B------:R-:W-:Y:S01]  /*d110*/  FADD.FTZ R50, R61, R50 ;  /* 0x000000323d327221 */ /* 0x000fe20000010000 */
[----:B------:R-:W-:Y:S01]  /*d120*/  FADD.FTZ R62, RZ, R62 ;  /* 0x0000003eff3e7221 */ /* 0x000fe20000010000 */
[----:B------:R-:W1:Y:S01]  /*d130*/  LDS R6, [R3+0xa00] ;  /* 0x000a000003067984 */ /* 0x000e620000000800 */
[----:B------:R-:W-:Y:S01]  /*d140*/  FADD.FTZ R78, R78, R77 ;  /* 0x0000004d4e4e7221 */ /* 0x000fe20000010000 */
[----:B------:R-:W-:Y:S01]  /*d150*/  FADD.FTZ R88, RZ, R88 ;  /* 0x00000058ff587221 */ /* 0x000fe20000010000 */
[----:B------:R-:W-:Y:S01]  /*d160*/  FADD.FTZ R86, RZ, R86 ;  /* 0x00000056ff567221 */ /* 0x000fe20000010000 */
[----:B------:R-:W2:Y:S01]  /*d170*/  LDS R7, [R3+0xc00] ;  /* 0x000c000003077984 */ /* 0x000ea20000000800 */
[----:B------:R-:W-:Y:S01]  /*d180*/  FADD.FTZ R84, RZ, R84 ;  /* 0x00000054ff547221 */ /* 0x000fe20000010000 */
[----:B------:R-:W-:Y:S01]  /*d190*/  FADD.FTZ R82, RZ, R82 ;  /* 0x00000052ff527221 */ /* 0x000fe20000010000 */
[----:B------:R-:W-:Y:S01]  /*d1a0*/  FADD.FTZ R80, RZ, R80 ;  /* 0x00000050ff507221 */ /* 0x000fe20000010000 */
        /* <DEDUP_REMOVED lines=27> */
[----:B------:R-:W-:Y:S01]  /*d360*/  BSSY.RECONVERGENT B0, `(.L_x_699) ;  /* 0x000004e000007945 */ /* 0x000fe20003800200 */
[----:B------:R-:W4:Y:S01]  /*d370*/  LDS R27, [R3+0x2200] ;  /* 0x00220000031b7984 */ /* 0x000f220000000800 */
[----:B-----5:R-:W-:Y:S01]  /*d380*/  FADD.FTZ R5, RZ, R5 ;  /* 0x00000005ff057221 */ /* 0x020fe20000010000 */
[----:B------:R-:W-:Y:S01]  /*d390*/  FADD.FTZ R43, R50, R43 ;  /* 0x0000002b322b7221 */ /* 0x000fe20000010000 */
        /* <DEDUP_REMOVED lines=9> */
[----:B------:R-:W2:Y:S01]  /*d430*/  LDS R45, [R3+0x2e00] ;  /* 0x002e0000032d7984 */ /* 0x000ea20000000800 */
[----:B---3--:R-:W-:Y:S01]  /*d440*/  FADD.FTZ R8, RZ, R8 ;  /* 0x00000008ff087221 */ /* 0x008fe20000010000 */
        /* <DEDUP_REMOVED lines=15> */
[----:B------:R-:W-:-:S03]  /*d540*/  FADD.FTZ R5, R5, R12 ;  /* 0x0000000c05057221 */ /* 0x000fc60000010000 */
        /* <DEDUP_REMOVED lines=47> */
.L_x_700:
[----:B------:R-:W-:Y:S05]  /*d840*/  BSYNC.RECONVERGENT B0 ;  /* 0x0000000000007941 */ /* 0x000fea0003800200 */
.L_x_699:
        /* <DEDUP_REMOVED lines=22> */
.L_x_702:
[----:B------:R-:W-:Y:S05]  /*d9b0*/  BSYNC.RECONVERGENT B0 ;  /* 0x0000000000007941 */ /* 0x000fea0003800200 */
.L_x_701:
        /* <DEDUP_REMOVED lines=22> */
.L_x_704:
[----:B------:R-:W-:Y:S05]  /*db20*/  BSYNC.RECONVERGENT B0 ;  /* 0x0000000000007941 */ /* 0x000fea0003800200 */
.L_x_703:
        /* <DEDUP_REMOVED lines=22> */
.L_x_706:
[----:B------:R-:W-:Y:S05]  /*dc90*/  BSYNC.RECONVERGENT B0 ;  /* 0x0000000000007941 */ /* 0x000fea0003800200 */
.L_x_705:
        /* <DEDUP_REMOVED lines=22> */
.L_x_708:
[----:B------:R-:W-:Y:S05]  /*de00*/  BSYNC.RECONVERGENT B0 ;  /* 0x0000000000007941 */ /* 0x000fea0003800200 */
.L_x_707:
        /* <DEDUP_REMOVED lines=22> */
.L_x_710:
[----:B------:R-:W-:Y:S05]  /*df70*/  BSYNC.RECONVERGENT B0 ;  /* 0x0000000000007941 */ /* 0x000fea0003800200 */
.L_x_709:
        /* <DEDUP_REMOVED lines=9> */
.L_x_641:
[----:B------:R-:W-:Y:S01]  /*e010*/  HFMA2 R138, -RZ, RZ, 0, 5.9604644775390625e-08 ;  /* 0x00000001ff8a7431 */ /* 0x000fe200000001ff */
[----:B------:R-:W-:Y:S01]  /*e020*/  BSSY B1, `(.L_x_711) ;  /* 0x0000007000017945 */ /* 0x000fe20003800000 */
[----:B------:R-:W-:Y:S02]  /*e030*/  MOV R139, R212 ;  /* 0x000000d4008b7202 */ /* 0x000fe40000000f00 */
[----:B------:R-:W-:Y:S02]  /*e040*/  MOV R137, 0x1f ;  /* 0x0000001f00897802 */ /* 0x000fe40000000f00 */
[----:B------:R-:W-:-:S07]  /*e050*/  MOV R136, 0xffffffff ;  /* 0xffffffff00887802 */ /* 0x000fce0000000f00 */
[----:B01---5:R-:W-:Y:S05]  /*e060*/  WARPSYNC.COLLECTIVE R136, `(.L_x_712) ;  /* 0x0000000088087348 */ /* 0x023fea0003c00000 */
[----:B-1----:R1:W2:Y:S02]  /*e070*/  SHFL.BFLY P0, R142, R139, R138, R137 ;  /* 0x0c00008a8b8e7389 */ /* 0x0022a40000000089 */
[----:B012--5:R-:W-:Y:S05]  /*e080*/  ENDCOLLECTIVE ;  /* 0x000000000000791b */ /* 0x027fea0003800000 */
.L_x_712:
[----:B------:R-:W-:Y:S05]  /*e090*/  BSYNC B1 ;  /* 0x0000000000017941 */ /* 0x000fea0003800000 */
.L_x_711:
        /* <DEDUP_REMOVED lines=9> */
.L_x_713:
        /* <DEDUP_REMOVED lines=8> */
.L_x_714:
[----:B------:R-:W-:Y:S02]  /*e1b0*/  MOV R139, R141 ;  /* 0x0000008d008b7202 */ /* 0x000fe40000000f00 */
[----:B------:R-:W-:-:S05]  /*e1c0*/  MOV R136, R142 ;  /* 0x0000008e00887202 */ /* 0x000fca0000000f00 */
[----:B------:R-:W-:Y:S01]  /*e1d0*/  FADD.FTZ R140, R140, R136 ;  /* 0x000000888c8c7221 */ /* 0x000fe20000010000 */
[----:B------:R-:W-:-:S07]  /*e1e0*/  MOV R136, 0xffffffff ;  /* 0xffffffff00887802 */ /* 0x000fce0000000f00 */
[----:B------:R-:W-:Y:S05]  /*e1f0*/  WARPSYNC.COLLECTIVE R136, `(.L_x_715) ;  /* 0x0000000088087348 */ /* 0x000fea0003c00000 */
[----:B------:R0:W1:Y:S02]  /*e200*/  SHFL.BFLY P0, R142, R139, R138, R137 ;  /* 0x0c00008a8b8e7389 */ /* 0x0000640000000089 */
[----:B01----:R-:W-:Y:S05]  /*e210*/  ENDCOLLECTIVE ;  /* 0x000000000000791b */ /* 0x003fea0003800000 */
.L_x_715:
        /* <DEDUP_REMOVED lines=8> */
.L_x_716:
[----:B------:R-:W-:Y:S02]  /*e2a0*/  MOV R139, R141 ;  /* 0x0000008d008b7202 */ /* 0x000fe40000000f00 */
[----:B------:R-:W-:-:S05]  /*e2b0*/  MOV R136, R142 ;  /* 0x0000008e00887202 */ /* 0x000fca0000000f00 */
[----:B------:R-:W-:Y:S01]  /*e2c0*/  FADD.FTZ R140, R140, R136 ;  /* 0x000000888c8c7221 */ /* 0x000fe20000010000 */
[----:B------:R-:W-:-:S07]  /*e2d0*/  MOV R136, 0xffffffff ;  /* 0xffffffff00887802 */ /* 0x000fce0000000f00 */
[----:B------:R-:W-:Y:S05]  /*e2e0*/  WARPSYNC.COLLECTIVE R136, `(.L_x_717) ;  /* 0x0000000088087348 */ /* 0x000fea0003c00000 */
[----:B------:R0:W1:Y:S02]  /*e2f0*/  SHFL.BFLY P0, R142, R139, R138, R137 ;  /* 0x0c00008a8b8e7389 */ /* 0x0000640000000089 */
[----:B01----:R-:W-:Y:S05]  /*e300*/  ENDCOLLECTIVE ;  /* 0x000000000000791b */ /* 0x003fea0003800000 */
.L_x_717:
        /* <DEDUP_REMOVED lines=8> */
.L_x_718:
[----:B------:R-:W-:Y:S02]  /*e390*/  MOV R139, R141 ;  /* 0x0000008d008b7202 */ /* 0x000fe40000000f00 */
[----:B------:R-:W-:-:S05]  /*e3a0*/  MOV R136, R142 ;  /* 0x0000008e00887202 */ /* 0x000fca0000000f00 */
[----:B------:R-:W-:Y:S01]  /*e3b0*/  FADD.FTZ R140, R140, R136 ;  /* 0x000000888c8c7221 */ /* 0x000fe20000010000 */
[----:B------:R-:W-:-:S07]  /*e3c0*/  MOV R136, 0xffffffff ;  /* 0xffffffff00887802 */ /* 0x000fce0000000f00 */
[----:B------:R-:W-:Y:S05]  /*e3d0*/  WARPSYNC.COLLECTIVE R136, `(.L_x_719) ;  /* 0x0000000088087348 */ /* 0x000fea0003c00000 */
[----:B------:R0:W1:Y:S02]  /*e3e0*/  SHFL.BFLY P0, R142, R139, R138, R137 ;  /* 0x0c00008a8b8e7389 */ /* 0x0000640000000089 */
[----:B01----:R-:W-:Y:S05]  /*e3f0*/  ENDCOLLECTIVE ;  /* 0x000000000000791b */ /* 0x003fea0003800000 */
.L_x_719:
        /* <DEDUP_REMOVED lines=8> */
.L_x_720:
[----:B------:R-:W-:Y:S02]  /*e480*/  MOV R139, R141 ;  /* 0x0000008d008b7202 */ /* 0x000fe40000000f00 */
[----:B------:R-:W-:-:S07]  /*e490*/  MOV R143, R142 ;  /* 0x0000008e008f7202 */ /* 0x000fce0000000f00 */
[----:B------:R-:W-:Y:S05]  /*e4a0*/  WARPSYNC.COLLECTIVE R136, `(.L_x_721) ;  /* 0x0000000088087348 */ /* 0x000fea0003c00000 */
[----:B------:R0:W1:Y:S02]  /*e4b0*/  SHFL.BFLY P0, R142, R139, R138, R137 ;  /* 0x0c00008a8b8e7389 */ /* 0x0000640000000089 */
[----:B01----:R-:W-:Y:S05]  /*e4c0*/  ENDCOLLECTIVE ;  /* 0x000000000000791b */ /* 0x003fea0003800000 */
.L_x_721:
[----:B------:R-:W-:Y:S01]  /*e4d0*/  MOV R136, R142 ;  /* 0x0000008e00887202 */ /* 0x000fe20000000f00 */
[----:B------:R-:W-:Y:S06]  /*e4e0*/  BRA `(.L_x_722) ;  /* 0xffffff64005c7947 */ /* 0x000fec000383ffff */
.L_x_723:
        /* <DEDUP_REMOVED lines=9> */
.L_x_7078:


//--------------------- .text._ZN10layer_norm31ln_parallel_residual_bwd_kernelINS_13Kernel_traitsI6__halfS2_S2_S2_fjLj1280ELj1ELj4ELj1ELj16ENS_18Kernel_traits_baseILj1280ES2_S2_S2_S2_fjLj128EEEEELb0ELb0ELb1EEEvNS_9BwdParamsE --------------------------
	.section	.text._ZN10layer_norm31ln_parallel_residual_bwd_kernelINS_13Kernel_traitsI6__halfS2_S2_S2_fjLj1280ELj1ELj4ELj1ELj16ENS_18Kernel_traits_baseILj1280ES2_S2_S2_S2_fjLj128EEEEELb0ELb0ELb1EEEvNS_9BwdParamsE,"ax",@progbits
	.align	128
        .global         _ZN10layer_norm31ln_parallel_residual_bwd_kernelINS_13Kernel_traitsI6__halfS2_S2_S2_fjLj1280ELj1ELj4ELj1ELj16ENS_18Kernel_traits_baseILj1280ES2_S2_S2_S2_fjLj128EEEEELb0ELb0ELb1EEEvNS_9BwdParamsE
        .type           _ZN10layer_norm31ln_parallel_residual_bwd_kernelINS_13Kernel_traitsI6__halfS2_S2_S2_fjLj1280ELj1ELj4ELj1ELj16ENS_18Kernel_traits_baseILj1280ES2_S2_S2_S2_fjLj128EEEEELb0ELb0ELb1EEEvNS_9BwdParamsE,@function
        .size           _ZN10layer_norm31ln_parallel_residual_bwd_kernelINS_13Kernel_traitsI6__halfS2_S2_S2_fjLj1280ELj1ELj4ELj1ELj16ENS_18Kernel_traits_baseILj1280ES2_S2_S2_S2_fjLj128EEEEELb0ELb0ELb1EEEvNS_9BwdParamsE,(.L_x_7079 - _ZN10layer_norm31ln_parallel_residual_bwd_kernelINS_13Kernel_traitsI6__halfS2_S2_S2_fjLj1280ELj1ELj4ELj1ELj16ENS_18Kernel_traits_baseILj1280ES2_S2_S2_S2_fjLj128EEEEELb0ELb0ELb1EEEvNS_9BwdParamsE)
        .other          _ZN10layer_norm31ln_parallel_residual_bwd_kernelINS_13Kernel_traitsI6__halfS2_S2_S2_fjLj1280ELj1ELj4ELj1ELj16ENS_18Kernel_traits_baseILj1280ES2_S2_S2_S2_fjLj128EEEEELb0ELb0ELb1EEEvNS_9BwdParamsE,@"STO_CUDA_ENTRY STV_DEFAULT"
_ZN10layer_norm31ln_parallel_residual_bwd_kernelINS_13Kernel_traitsI6__halfS2_S2_S2_fjLj1280ELj1ELj4ELj1ELj16ENS_18Kernel_traits_baseILj1280ES2_S2_S2_S2_fjLj128EEEEELb0ELb0ELb1EEEvNS_9BwdParamsE:
.text._ZN10layer_norm31ln_parallel_residual_bwd_kernelINS_13Kernel_traitsI6__halfS2_S2_S2_fjLj1280ELj1ELj4ELj1ELj16ENS_18Kernel_traits_baseILj1280ES2_S2_S2_S2_fjLj128EEEEELb0ELb0ELb1EEEvNS_9BwdParamsE:
        /* <DEDUP_REMOVED lines=158> */
[----:B--2---:R-:W-:-:S02]  /*09e0*/  HADD2.F32 R3, -RZ, R44.H0_H0 ;  /* 0x2000002cff037230 */ /* 0x004fc40000004100 */
[----:B------:R-:W-:Y:S02]  /*09f0*/  HADD2.F32 R2, -RZ, R44.H1_H1 ;  /* 0x3000002cff027230 */ /* 0x000fe40000004100 */
[--C-:B0-----:R-:W-:Y:S01]  /*0a00*/  HADD2.F32 R20, -RZ, R45.reuse.H0_H0 ;  /* 0x2000002dff147230 */ /* 0x101fe20000004100 */
[----:B------:R0:W-:Y:S04]  /*0a10*/  STL [R1+0x1b8], R3 ;  /* 0x0001b80301007387 */ /* 0x0001e80000100800 */
[----:B------:R1:W-:Y:S01]  /*0a20*/  STL [R1+0x1b0], R2 ;  /* 0x0001b00201007387 */ /* 0x0003e20000100800 */
[----:B0-----:R-:W-:-:S03]  /*0a30*/  HADD2.F32 R3, -RZ, R45.H1_H1 ;  /* 0x3000002dff037230 */ /* 0x001fc60000004100 */
[----:B------:R0:W-:Y:S01]  /*0a40*/  STL [R1+0x1a8], R20 ;  /* 0x0001a81401007387 */ /* 0x0001e20000100800 */
[----:B-1----:R-:W-:-:S03]  /*0a50*/  HADD2.F32 R2, -RZ, R46.H0_H0 ;  /* 0x2000002eff027230 */ /* 0x002fc60000004100 */
[----:B------:R1:W-:Y:S04]  /*0a60*/  STL [R1+0x1a0], R3 ;  /* 0x0001a00301007387 */ /* 0x0003e80000100800 */
[----:B------:R2:W-:Y:S01]  /*0a70*/  STL [R1+0x198], R2 ;  /* 0x0001980201007387 */ /* 0x0005e20000100800 */
[----:B0-----:R-:W-:Y:S02]  /*0a80*/  HADD2.F32 R20, -RZ, R46.H1_H1 ;  /* 0x3000002eff147230 */ /* 0x001fe40000004100 */
[----:B-1----:R-:W-:-:S03]  /*0a90*/  HADD2.F32 R3, -RZ, R47.H0_H0 ;  /* 0x2000002fff037230 */ /* 0x002fc60000004100 */
[----:B------:R4:W-:Y:S01]  /*0aa0*/  STL [R1+0x190], R20 ;  /* 0x0001901401007387 */ /* 0x0009e20000100800 */
[----:B--2---:R-:W-:-:S03]  /*0ab0*/  HADD2.F32 R2, -RZ, R47.H1_H1 ;  /* 0x3000002fff027230 */ /* 0x004fc60000004100 */
[----:B------:R0:W-:Y:S04]  /*0ac0*/  STL [R1+0x188], R3 ;  /* 0x0001880301007387 */ /* 0x0001e80000100800 */
[----:B------:R1:W-:Y:S01]  /*0ad0*/  STL [R1+0x180], R2 ;  /* 0x0001800201007387 */ /* 0x0003e20000100800 */
[--C-:B----4-:R-:W-:Y:S02]  /*0ae0*/  HADD2.F32 R20, -RZ, R40.reuse.H0_H0 ;  /* 0x20000028ff147230 */ /* 0x110fe40000004100 */
        /* <DEDUP_REMOVED lines=11> */
[--C-:B0-----:R-:W-:Y:S02]  /*0ba0*/  HADD2.F32 R20, -RZ, R43.reuse.H0_H0 ;  /* 0x2000002bff147230 */ /* 0x101fe40000004100 */
[----:B-1----:R-:W-:-:S03]  /*0bb0*/  HADD2.F32 R3, -RZ, R43.H1_H1 ;  /* 0x3000002bff037230 */ /* 0x002fc60000004100 */
[----:B------:R0:W-:Y:S01]  /*0bc0*/  STL [R1+0x184], R20 ;  /* 0x0001841401007387 */ /* 0x0001e20000100800 */
[----:B---3--:R-:W-:-:S03]  /*0bd0*/  HADD2.F32 R2, -RZ, R36.H0_H0 ;  /* 0x20000024ff027230 */ /* 0x008fc60000004100 */
        /* <DEDUP_REMOVED lines=11> */
[----:B--2---:R-:W-:-:S03]  /*0c90*/  HADD2.F32 R2, -RZ, R39.H0_H0 ;  /* 0x20000027ff027230 */ /* 0x004fc60000004100 */
[----:B------:R5:W-:Y:S04]  /*0ca0*/  STL [R1+0x150], R3 ;  /* 0x0001500301007387 */ /* 0x000be80000100800 */
[----:B------:R1:W-:Y:S01]  /*0cb0*/  STL [R1+0x148], R2 ;  /* 0x0001480201007387 */ /* 0x0003e20000100800 */
[----:B0-----:R-:W-:Y:S02]  /*0cc0*/  HADD2.F32 R20, -RZ, R39.H1_H1 ;  /* 0x30000027ff147230 */ /* 0x001fe40000004100 */
[----:B-----5:R-:W-:-:S03]  /*0cd0*/  HADD2.F32 R3, -RZ, R32.H0_H0 ;  /* 0x20000020ff037230 */ /* 0x020fc60000004100 */
[----:B------:R0:W-:Y:S01]  /*0ce0*/  STL [R1+0x140], R20 ;  /* 0x0001401401007387 */ /* 0x0001e20000100800 */
[----:B-1----:R-:W-:-:S03]  /*0cf0*/  HADD2.F32 R2, -RZ, R32.H1_H1 ;  /* 0x30000020ff027230 */ /* 0x002fc60000004100 */
        /* <DEDUP_REMOVED lines=46> */
[----:B------:R-:W-:Y:S01]  /*0fe0*/  STL [R1+0xfc], R20 ;  /* 0x0000fc1401007387 */ /* 0x000fe20000100800 */
[----:B--2---:R-:W-:-:S03]  /*0ff0*/  HADD2.F32 R2, -RZ, R16.H1_H1 ;  /* 0x30000010ff027230 */ /* 0x004fc60000004100 */
[----:B------:R0:W-:Y:S01]  /*1000*/  STL [R1+0xf8], R3 ;  /* 0x0000f80301007387 */ /* 0x0001e20000100800 */
[----:B------:R-:W-:-:S03]  /*1010*/  HADD2.F32 R16, -RZ, R17.H0_H0 ;  /* 0x20000011ff107230 */ /* 0x000fc60000004100 */
        /* <DEDUP_REMOVED lines=14> */
[----:B------:R-:W-:Y:S01]  /*1100*/  STL [R1+0xf4], R16 ;  /* 0x0000f41001007387 */ /* 0x000fe20000100800 */
[----:B--2---:R-:W-:-:S03]  /*1110*/  HADD2.F32 R2, -RZ, R13.H0_H0 ;  /* 0x2000000dff027230 */ /* 0x004fc60000004100 */
[----:B------:R0:W-:Y:S01]  /*1120*/  STL [R1+0xec], R3 ;  /* 0x0000ec0301007387 */ /* 0x0001e20000100800 */
[----:B------:R-:W-:-:S03]  /*1130*/  HADD2.F32 R12, -RZ, R13.H1_H1 ;  /* 0x3000000dff0c7230 */ /* 0x000fc60000004100 */
[----:B------:R1:W-:Y:S01]  /*1140*/  STL [R1+0xe4], R2 ;  /* 0x0000e40201007387 */ /* 0x0003e20000100800 */
[----:B0-----:R-:W-:-:S03]  /*1150*/  HADD2.F32 R3, -RZ, R14.H0_H0 ;  /* 0x2000000eff037230 */ /* 0x001fc60000004100 */
[----:B------:R0:W-:Y:S01]  /*1160*/  STL [R1+0xdc], R12 ;  /* 0x0000dc0c01007387 */ /* 0x0001e20000100800 */
[----:B-1----:R-:W-:-:S03]  /*1170*/  HADD2.F32 R2, -RZ, R14.H1_H1 ;  /* 0x3000000eff027230 */ /* 0x002fc60000004100 */
        /* <DEDUP_REMOVED lines=36> */
[----:B------:R-:W-:Y:S04]  /*13c0*/  STL [R1+0x84], R3 ;  /* 0x0000840301007387 */ /* 0x000fe80000100800 */
[----:B------:R1:W-:Y:S04]  /*13d0*/  STL [R1+0x7c], R2 ;  /* 0x00007c0201007387 */ /* 0x0003e80000100800 */
        /* <DEDUP_REMOVED lines=51> */
[----:B0-----:R-:W-:Y:S02]  /*1710*/  CS2R R4, SRZ ;  /* 0x0000000000047805 */ /* 0x001fe4000001ff00 */
[----:B-12---:R-:W-:-:S07]  /*1720*/  CS2R R2, SRZ ;  /* 0x0000000000027805 */ /* 0x006fce000001ff00 */
.L_x_768:
[----:B------:R-:W0:Y:S01]  /*1730*/  S2R R49, SR_TID.X ;  /* 0x0000000000317919 */ /* 0x000e220000002100 */
[----:B------:R-:W1:Y:S01]  /*1740*/  LDC.64 R192, c[0x0][0x3a8] ;  /* 0x0000ea00ffc07b82 */ /* 0x000e620000000a00 */
[----:B------:R-:W-:Y:S01]  /*1750*/  IMAD R0, R160, UR13, RZ ;  /* 0x0000000da0007c24 */ /* 0x000fe2000f8e02ff */
[----:B------:R2:W-:Y:S04]  /*1760*/  STL [R1+0x1c4], R62 ;  /* 0x0001c43e01007387 */ /* 0x0005e80000100800 */
[----:B------:R-:W-:Y:S01]  /*1770*/  SHF.R.S32.HI R48, RZ, 0x1f, R0 ;  /* 0x0000001fff307819 */ /* 0x000fe20000011400 */
[----:B------:R3:W-:Y:S01]  /*1780*/  STL [R1+0x1c0], R61 ;  /* 0x0001c03d01007387 */ /* 0x0007e20000100800 */
[----:B------:R-:W4:Y:S02]  /*1790*/  LDC.64 R50, c[0x0][0x3c0] ;  /* 0x0000f000ff327b82 */ /* 0x000f240000000a00 */
[----:B------:R-:W-:Y:S01]  /*17a0*/  LEA.HI R48, R48, R0, RZ, 0x3 ;  /* 0x0000000030307211 */ /* 0x000fe200078f18ff */
[----:B------:R3:W-:Y:S04]  /*17b0*/  STL [R1+0x1bc], R60 ;  /* 0x0001bc3c01007387 */ /* 0x0007e80000100800 */
[----:B------:R-:W4:Y:S01]  /*17c0*/  LDL R106, [R1+0x1b4] ;  /* 0x0001b400016a7983 */ /* 0x000f220000100800 */
[----:B------:R-:W1:Y:S03]  /*17d0*/  LDC.64 R194, c[0x0][0x430] ;  /* 0x00010c00ffc27b82 */ /* 0x000e660000000a00 */
[----:B--2---:R-:W2:Y:S04]  /*17e0*/  LDL R62, [R1+0x1ac] ;  /* 0x0001ac00013e7983 */ /* 0x004ea80000100800 */
[----:B---3--:R-:W3:Y:S01]  /*17f0*/  LDL R61, [R1+0x1b8] ;  /* 0x0001b800013d7983 */ /* 0x008ee20000100800 */
[----:B------:R-:W1:Y:S03]  /*1800*/  LDC.64 R196, c[0x0][0x428] ;  /* 0x00010a00ffc47b82 */ /* 0x000e660000000a00 */
[----:B------:R-:W3:Y:S01]  /*1810*/  LDL R60, [R1+0x19c] ;  /* 0x00019c00013c7983 */ /* 0x000ee20000100800 */
[----:B0-----:R-:W-:-:S04]  /*1820*/  LOP3.LUT R49, R49, 0x1f, RZ, 0xc0, !PT ;  /* 0x0000001f31317812 */ /* 0x001fc800078ec0ff */
[----:B------:R-:W0:Y:S01]  /*1830*/  LDC.64 R52, c[0x0][0x3c8] ;  /* 0x0000f200ff347b82 */ /* 0x000e220000000a00 */
[----:B------:R-:W-:Y:S01]  /*1840*/  ISETP.NE.AND P2, PT, RZ, UR12, PT ;  /* 0x0000000cff007c0c */ /* 0x000fe2000bf45270 */
[----:B------:R-:W3:Y:S01]  /*1850*/  LDL R105, [R1+0x1b0] ;  /* 0x0001b00001697983 */ /* 0x000ee20000100800 */
[----:B------:R-:W-:Y:S01]  /*1860*/  LEA.HI.SX32 R165, R48, R49, 0x1d ;  /* 0x0000003130a57211 */ /* 0x000fe200078feaff */
[----:B----4-:R-:W-:Y:S02]  /*1870*/  IMAD.WIDE R48, R160, 0x4, R50 ;  /* 0x00000004a0307825 */ /* 0x010fe400078e0232 */
[----:B------:R-:W4:Y:S02]  /*1880*/  LDL R104, [R1+0x1a4] ;  /* 0x0001a40001687983 */ /* 0x000f240000100800 */
[C---:B-1----:R-:W-:Y:S02]  /*1890*/  IMAD.WIDE.U32 R64, R165.reuse, 0x10, R192 ;  /* 0x00000010a5407825 */ /* 0x042fe400078e00c0 */
[----:B------:R0:W2:Y:S02]  /*18a0*/  LDG.E R166, desc[UR10][R48.64] ;  /* 0x0000000a30a67981 */ /* 0x0000a4000c1e1900 */
[----:B------:R-:W-:-:S02]  /*18b0*/  IMAD.WIDE.U32 R116, R165, 0x10, R194 ;  /* 0x00000010a5747825 */ /* 0x000fc400078e00c2 */
[----:B------:R-:W3:Y:S02]  /*18c0*/  LDG.E.128 R64, desc[UR10][R64.64] ;  /* 0x0000000a40407981 */ /* 0x000ee4000c1e1d00 */
[----:B------:R-:W-:Y:S02]  /*18d0*/  IMAD.WIDE.U32 R112, R165, 0x10, R196 ;  /* 0x00000010a5707825 */ /* 0x000fe400078e00c4 */
[----:B------:R-:W4:Y:S04]  /*18e0*/  LDG.E.128 R116, desc[UR10][R116.64] ;  /* 0x0000000a74747981 */ /* 0x000f28000c1e1d00 */
[----:B------:R-:W4:Y:S01]  /*18f0*/  LDG.E.128 R112, desc[UR10][R112.64] ;  /* 0x0000000a70707981 */ /* 0x000f22000c1e1d00 */
[----:B0-----:R-:W-:-:S03]  /*1900*/  IMAD.WIDE R48, R160, 0x4, R52 ;  /* 0x00000004a0307825 */ /* 0x001fc600078e0234 */
[----:B------:R-:W4:Y:S04]  /*1910*/  LDL R181, [R1+0x190] ;  /* 0x0001900001b57983 */ /* 0x000f280000100800 */
[----:B------:R-:W4:Y:S04]  /*1920*/  LDG.E R161, desc[UR10][R48.64] ;  /* 0x0000000a30a17981 */ /* 0x000f28000c1e1900 */
[----:B------:R-:W4:Y:S04]  /*1930*/  LDL R186, [R1+0x184] ;  /* 0x0001840001ba7983 */ /* 0x000f280000100800 */
[----:B------:R-:W4:Y:S01]  /*1940*/  LDL R188, [R1+0x16c] ;  /* 0x00016c0001bc7983 */ /* 0x000f220000100800 */
[----:B------:R-:W-:-:S03]  /*1950*/  ISETP.NE.U32.AND P0, PT, RZ, UR14, PT ;  /* 0x0000000eff007c0c */ /* 0x000fc6000bf05070 */
[----:B------:R-:W4:Y:S04]  /*1960*/  LDL R189, [R1+0x178] ;  /* 0x0001780001bd7983 */ /* 0x000f280000100800 */
[----:B------:R-:W4:Y:S04]  /*1970*/  LDL R200, [R1+0x13c] ;  /* 0x00013c0001c87983 */ /* 0x000f280000100800 */
[----:B------:R-:W4:Y:S04]  /*1980*/  LDL R102, [R1+0x1a0] ;  /* 0x0001a00001667983 */ /* 0x000f280000100800 */
[----:B------:R-:W4:Y:S04]  /*1990*/  LDL R199, [R1+0x134] ;  /* 0x0001340001c77983 */ /* 0x000f280000100800 */
[----:B------:R-:W4:Y:S04]  /*19a0*/  LDL R198, [R1+0x138] ;  /* 0x0001380001c67983 */ /* 0x000f280000100800 */
[----:B------:R-:W4:Y:S01]  /*19b0*/  LDL R103, [R1+0x1a8] ;  /* 0x0001a80001677983 */ /* 0x000f220000100800 */
[----:B--2---:R-:W-:Y:S01]  /*19c0*/  FSEL R166, R166, RZ, !P2 ;  /* 0x000000ffa6a67208 */ /* 0x004fe20005000000 */
[----:B---3--:R-:W-:-:S02]  /*19d0*/  HADD2.F32 R0, -RZ, R64.H0_H0 ;  /* 0x20000040ff007230 */ /* 0x008fc40000004100 */
[----:B----4-:R-:W-:-:S03]  /*19e0*/  HADD2.F32 R180, -RZ, R116.H0_H0 ;  /* 0x20000074ffb47230 */ /* 0x010fc60000004100 */
[----:B------:R-:W-:Y:S01]  /*19f0*/  FADD.FTZ R0, -R166, R0 ;  /* 0x00000000a6007221 */ /* 0x000fe20000010100 */
[----:B------:R-:W-:Y:S02]  /*1a00*/  HADD2.F32 R116, -RZ, R116.H1_H1 ;  /* 0x30000074ff747230 */ /* 0x000fe40000004100 */
[----:B------:R-:W-:Y:S02]  /*1a10*/  HADD2.F32 R168, -RZ, R112.H0_H0 ;  /* 0x20000070ffa87230 */ /* 0x000fe40000004100 */
[--C-:B------:R-:W-:Y:S02]  /*1a20*/  HADD2.F32 R178, -RZ, R67.reuse.H0_H0 ;  /* 0x20000043ffb27230 */ /* 0x100fe40000004100 */
[----:B------:R-:W-:Y:S01]  /*1a30*/  FMUL.FTZ R167, R62, R116 ;  /* 0x000000743ea77220 */ /* 0x000fe20000410000 */
[----:B------:R-:W-:Y:S02]  /*1a40*/  HADD2.F32 R179, -RZ, R67.H1_H1 ;  /* 0x30000043ffb37230 */ /* 0x000fe40000004100 */
[----:B------:R-:W-:Y:S01]  /*1a50*/  FMUL.FTZ R67, R106, R180 ;  /* 0x000000b46a437220 */ /* 0x000fe20000410000 */
[----:B------:R-:W2:Y:S01]  /*1a60*/  LDL R62, [R1+0x194] ;  /* 0x00019400013e7983 */ /* 0x000ea20000100800 */
[----:B------:R-:W-:Y:S01]  /*1a70*/  FMUL.FTZ R0, R161, R0 ;  /* 0x00000000a1007220 */ /* 0x000fe20000410000 */
[----:B------:R-:W-:-:S03]  /*1a80*/  FADD.FTZ R38, R168, R38 ;  /* 0x00000026a8267221 */ /* 0x000fc60000010000 */
[-C--:B------:R-:W-:Y:S01]  /*1a90*/  FFMA.FTZ R2, R0, R168.reuse, R2 ;  /* 0x000000a800027223 */ /* 0x080fe20000010002 */
[----:B------:R-:W-:Y:S02]  /*1aa0*/  FFMA.FTZ R168, R61, R168, R67 ;  /* 0x000000a83da87223 */ /* 0x000fe40000010043 */
[----:B------:R-:W3:Y:S01]  /*1ab0*/  LDL R61, [R1+0x198] ;  /* 0x00019800013d7983 */ /* 0x000ee20000100800 */
[----:B------:R-:W-:Y:S02]  /*1ac0*/  HADD2.F32 R100, -RZ, R65.H0_H0 ;  /* 0x20000041ff647230 */ /* 0x000fe40000004100 */
[--C-:B------:R-:W-:Y:S02]  /*1ad0*/  HADD2.F32 R173, -RZ, R113.reuse.H0_H0 ;  /* 0x20000071ffad7230 */ /* 0x100fe40000004100 */
[----:B------:R-:W-:Y:S02]  /*1ae0*/  HADD2.F32 R172, -RZ, R113.H1_H1 ;  /* 0x30000071ffac7230 */ /* 0x000fe40000004100 */
[----:B------:R-:W-:-:S02]  /*1af0*/  HADD2.F32 R65, -RZ, R65.H1_H1 ;  /* 0x30000041ff417230 */ /* 0x000fc40000004100 */
[--C-:B------:R-:W-:Y:S02]  /*1b00*/  HADD2.F32 R113, -RZ, R117.reuse.H0_H0 ;  /* 0x20000075ff717230 */ /* 0x100fe40000004100 */
[----:B------:R-:W-:Y:S02]  /*1b10*/  HADD2.F32 R117, -RZ, R117.H1_H1 ;  /* 0x30000075ff757230 */ /* 0x000fe40000004100 */
[----:B------:R-:W-:-:S03]  /*1b20*/  FADD.FTZ R174, -R166, R65 ;  /* 0x00000041a6ae7221 */ /* 0x000fc60000010100 */
[----:B------:R-:W-:Y:S02]  /*1b30*/  FMUL.FTZ R65, R60, R117 ;  /* 0x000000753c417220 */ /* 0x000fe40000410000 */
[----:B------:R-:W4:Y:S01]  /*1b40*/  LDL R60, [R1+0x18c] ;  /* 0x00018c00013c7983 */ /* 0x000f220000100800 */
[----:B------:R-:W-:Y:S02]  /*1b50*/  HADD2.F32 R101, -RZ, R64.H1_H1 ;  /* 0x30000040ff657230 */ /* 0x000fe40000004100 */
[----:B------:R-:W-:-:S03]  /*1b60*/  HADD2.F32 R112, -RZ, R112.H1_H1 ;  /* 0x30000070ff707230 */ /* 0x000fc60000004100 */
[----:B------:R-:W-:Y:S01]  /*1b70*/  FADD.FTZ R101, -R166, R101 ;  /* 0x00000065a6657221 */ /* 0x000fe20000010100 */
[----:B------:R-:W-:-:S03]  /*1b80*/  HADD2.F32 R64, -RZ, R66.H0_H0 ;  /* 0x20000042ff407230 */ /* 0x000fc60000004100 */
[----:B------:R-:W-:Y:S01]  /*1b90*/  FMUL.FTZ R169, R161, R101 ;  /* 0x00000065a1a97220 */ /* 0x000fe20000410000 */
[----:B------:R-:W-:Y:S01]  /*1ba0*/  FADD.FTZ R39, R112, R39 ;  /* 0x0000002770277221 */ /* 0x000fe20000010000 */
[-C--:B------:R-:W-:Y:S01]  /*1bb0*/  FFMA.FTZ R167, R105, R112.reuse, R167 ;  /* 0x0000007069a77223 */ /* 0x080fe200000100a7 */
[----:B------:R-:W-:Y:S01]  /*1bc0*/  FADD.FTZ R64, -R166, R64 ;  /* 0x00000040a6407221 */ /* 0x000fe20000010100 */
[----:B------:R-:W-:Y:S01]  /*1bd0*/  FFMA.FTZ R3, R169, R112, R3 ;  /* 0x00000070a9037223 */ /* 0x000fe20000010003 */
[----:B------:R-:W-:Y:S02]  /*1be0*/  HADD2.F32 R112, -RZ, R118.H0_H0 ;  /* 0x20000076ff707230 */ /* 0x000fe40000004100 */
[----:B------:R-:W-:Y:S02]  /*1bf0*/  HADD2.F32 R170, -RZ, R114.H0_H0 ;  /* 0x20000072ffaa7230 */ /* 0x000fe40000004100 */
[----:B------:R-:W-:-:S03]  /*1c00*/  FMUL.FTZ R171, R161, R64 ;  /* 0x00000040a1ab7220 */ /* 0x000fc60000410000 */
[----:B------:R-:W-:Y:S01]  /*1c10*/  FADD.FTZ R42, R170, R42 ;  /* 0x0000002aaa2a7221 */ /* 0x000fe20000010000 */
[----:B------:R-:W-:Y:S01]  /*1c20*/  FFMA.FTZ R6, R171, R170, R6 ;  /* 0x000000aaab067223 */ /* 0x000fe20000010006 */
[----:B------:R-:W-:Y:S02]  /*1c30*/  HADD2.F32 R118, -RZ, R118.H1_H1 ;  /* 0x30000076ff767230 */ /* 0x000fe40000004100 */
[----:B--2---:R-:W-:Y:S02]  /*1c40*/  FMUL.FTZ R64, R62, R112 ;  /* 0x000000703e407220 */ /* 0x004fe40000410000 */
[----:B------:R-:W2:Y:S02]  /*1c50*/  LDL R62, [R1+0x188] ;  /* 0x00018800013e7983 */ /* 0x000ea40000100800 */
[----:B---3--:R-:W-:Y:S02]  /*1c60*/  FFMA.FTZ R170, R61, R170, R64 ;  /* 0x000000aa3daa7223 */ /* 0x008fe40000010040 */
[----:B------:R-:W3:Y:S01]  /*1c70*/  LDL R61, [R1+0x17c] ;  /* 0x00017c00013d7983 */ /* 0x000ee20000100800 */
[----:B----4-:R-:W-:-:S03]  /*1c80*/  FMUL.FTZ R177, R60, R118 ;  /* 0x000000763cb17220 */ /* 0x010fc60000410000 */
[----:B------:R-:W4:Y:S01]  /*1c90*/  LDL R60, [R1+0x180] ;  /* 0x00018000013c7983 */ /* 0x000f220000100800 */
[----:B------:R-:W-:-:S05]  /*1ca0*/  IADD3 R163, PT, PT, R165, 0x20, RZ ;  /* 0x00000020a5a37810 */ /* 0x000fca0007ffe0ff */
[----:B------:R-:W-:-:S04]  /*1cb0*/  IMAD.WIDE.U32 R52, R163, 0x10, R192 ;  /* 0x00000010a3347825 */ /* 0x000fc800078e00c0 */
[----:B------:R-:W-:-:S04]  /*1cc0*/  IMAD.WIDE.U32 R56, R163, 0x10, R194 ;  /* 0x00000010a3387825 */ /* 0x000fc800078e00c2 */
[----:B------:R-:W-:Y:S01]  /*1cd0*/  FADD.FTZ R100, -R166, R100 ;  /* 0x00000064a6647221 */ /* 0x000fe20000010100 */
[----:B------:R-:W2:Y:S01]  /*1ce0*/  LDG.E.128 R52, desc[UR10][R52.64] ;  /* 0x0000000a34347981 */ /* 0x000ea2000c1e1d00 */
[----:B------:R-:W-:-:S03]  /*1cf0*/  IMAD.WIDE.U32 R48, R163, 0x10, R196 ;  /* 0x00000010a3307825 */ /* 0x000fc600078e00c4 */
[----:B------:R-:W2:Y:S01]  /*1d00*/  LDG.E.128 R56, desc[UR10][R56.64] ;  /* 0x0000000a38387981 */ /* 0x000ea2000c1e1d00 */
[----:B------:R-:W-:Y:S01]  /*1d10*/  FADD.FTZ R232, R116, R232 ;  /* 0x000000e874e87221 */ /* 0x000fe20000010000 */
[----:B------:R-:W-:Y:S02]  /*1d20*/  HADD2.F32 R114, -RZ, R114.H1_H1 ;  /* 0x30000072ff727230 */ /* 0x000fe40000004100 */
[----:B------:R-:W-:Y:S01]  /*1d30*/  FFMA.FTZ R137, R169, R116, R137 ;  /* 0x00000074a9897223 */ /* 0x000fe20000010089 */
[----:B------:R-:W-:Y:S01]  /*1d40*/  FMUL.FTZ R175, R161, R100 ;  /* 0x00000064a1af7220 */ /* 0x000fe20000410000 */
[--C-:B------:R-:W-:Y:S01]  /*1d50*/  HADD2.F32 R116, -RZ, R119.reuse.H0_H0 ;  /* 0x20000077ff747230 */ /* 0x100fe20000004100 */
[----:B------:R-:W2:Y:S01]  /*1d60*/  LDG.E.128 R48, desc[UR10][R48.64] ;  /* 0x0000000a30307981 */ /* 0x000ea2000c1e1d00 */
[----:B------:R-:W-:Y:S01]  /*1d70*/  FADD.FTZ R178, -R166, R178 ;  /* 0x000000b2a6b27221 */ /* 0x000fe20000010100 */
[----:B------:R-:W-:Y:S02]  /*1d80*/  HADD2.F32 R119, -RZ, R119.H1_H1 ;  /* 0x30000077ff777230 */ /* 0x000fe40000004100 */
[-C--:B------:R-:W-:Y:S01]  /*1d90*/  FMUL.FTZ R67, R104, R113.reuse ;  /* 0x0000007168437220 */ /* 0x080fe20000410000 */
[----:B------:R-:W-:Y:S01]  /*1da0*/  FFMA.FTZ R177, R181, R114, R177 ;  /* 0x00000072b5b17223 */ /* 0x000fe200000100b1 */
[----:B------:R-:W-:Y:S01]  /*1db0*/  FADD.FTZ R231, R113, R231 ;  /* 0x000000e771e77221 */ /* 0x000fe20000010000 */
[----:B------:R-:W-:Y:S01]  /*1dc0*/  FFMA.FTZ R138, R175, R113, R138 ;  /* 0x00000071af8a7223 */ /* 0x000fe2000001008a */
[----:B------:R-:W-:Y:S01]  /*1dd0*/  FMUL.FTZ R181, R161, R178 ;  /* 0x000000b2a1b57220 */ /* 0x000fe20000410000 */
[----:B------:R-:W-:-:S02]  /*1de0*/  FMUL.FTZ R113, R186, R116 ;  /* 0x00000074ba717220 */ /* 0x000fc40000410000 */
[----:B------:R-:W2:Y:S01]  /*1df0*/  LDL R186, [R1+0x174] ;  /* 0x0001740001ba7983 */ /* 0x000ea20000100800 */
[----:B------:R-:W-:Y:S01]  /*1e00*/  FADD.FTZ R233, R180, R233 ;  /* 0x000000e9b4e97221 */ /* 0x000fe20000010000 */
[----:B------:R-:W-:Y:S01]  /*1e10*/  FFMA.FTZ R136, R0, R180, R136 ;  /* 0x000000b400887223 */ /* 0x000fe20000010088 */
[--C-:B------:R-:W-:Y:S02]  /*1e20*/  HADD2.F32 R180, -RZ, R115.reuse.H0_H0 ;  /* 0x20000073ffb47230 */ /* 0x100fe40000004100 */
[----:B------:R-:W-:-:S03]  /*1e30*/  HADD2.F32 R115, -RZ, R115.H1_H1 ;  /* 0x30000073ff737230 */ /* 0x000fc60000004100 */
[----:B------:R-:W-:Y:S01]  /*1e40*/  FADD.FTZ R44, R180, R44 ;  /* 0x0000002cb42c7221 */ /* 0x000fe20000010000 */
[-C--:B------:R-:W-:Y:S01]  /*1e50*/  FFMA.FTZ R8, R181, R180.reuse, R8 ;  /* 0x000000b4b5087223 */ /* 0x080fe20000010008 */
[----:B---3--:R-:W-:Y:S02]  /*1e60*/  FMUL.FTZ R178, R61, R119 ;  /* 0x000000773db27220 */ /* 0x008fe40000410000 */
[----:B------:R-:W3:Y:S02]  /*1e70*/  LDL R61, [R1+0x170] ;  /* 0x00017000013d7983 */ /* 0x000ee40000100800 */
[----:B----4-:R-:W-:Y:S02]  /*1e80*/  FFMA.FTZ R178, R60, R115, R178 ;  /* 0x000000733cb27223 */ /* 0x010fe400000100b2 */
[----:B------:R-:W4:Y:S01]  /*1e90*/  LDL R60, [R1+0x164] ;  /* 0x00016400013c7983 */ /* 0x000f220000100800 */
[----:B--2---:R-:W-:-:S03]  /*1ea0*/  FFMA.FTZ R180, R62, R180, R113 ;  /* 0x000000b43eb47223 */ /* 0x004fc60000010071 */
[----:B------:R-:W2:Y:S01]  /*1eb0*/  LDL R62, [R1+0x168] ;  /* 0x00016800013e7983 */ /* 0x000ea20000100800 */
[----:B------:R-:W-:-:S13]  /*1ec0*/  ISETP.NE.AND.EX P0, PT, RZ, UR15, PT, P0 ;  /* 0x0000000fff007c0c */ /* 0x000fda000bf05300 */
[----:B------:R-:W0:Y:S08]  /*1ed0*/  @P0 LDC.64 R182, c[0x0][0x438] ;  /* 0x00010e00ffb60b82 */ /* 0x000e300000000a00 */
[----:B------:R-:W1:Y:S01]  /*1ee0*/  @P0 LDC.64 R184, c[0x0][0x438] ;  /* 0x00010e00ffb80b82 */ /* 0x000e620000000a00 */
[----:B------:R-:W-:Y:S02]  /*1ef0*/  HADD2.F32 R66, -RZ, R66.H1_H1 ;  /* 0x30000042ff427230 */ /* 0x000fe40000004100 */
[----:B------:R-:W-:Y:S01]  /*1f00*/  FADD.FTZ R229, R112, R229 ;  /* 0x000000e570e57221 */ /* 0x000fe20000010000 */
[----:B------:R-:W-:Y:S01]  /*1f10*/  FFMA.FTZ R140, R171, R112, R140 ;  /* 0x00000070ab8c7223 */ /* 0x000fe2000001008c */
[C---:B------:R-:W-:Y:S01]  /*1f20*/  FADD.FTZ R179, -R166.reuse, R179 ;  /* 0x000000b3a6b37221 */ /* 0x040fe20000010100 */
[----:B------:R-:W-:Y:S01]  /*1f30*/  FADD.FTZ R176, -R166, R66 ;  /* 0x00000042a6b07221 */ /* 0x000fe20000010100 */
[----:B------:R-:W-:-:S02]  /*1f40*/  HADD2.F32 R187, -RZ, R52.H0_H0 ;  /* 0x20000034ffbb7230 */ /* 0x000fc40000004100 */
[C---:B------:R-:W-:Y:S01]  /*1f50*/  FMUL.FTZ R179, R161.reuse, R179 ;  /* 0x000000b3a1b37220 */ /* 0x040fe20000410000 */
[----:B------:R-:W-:Y:S01]  /*1f60*/  FMUL.FTZ R176, R161, R176 ;  /* 0x000000b0a1b07220 */ /* 0x000fe20000410000 */
[----:B0-----:R-:W-:-:S04]  /*1f70*/  @P0 IMAD.WIDE.U32 R112, R165, 0x10, R182 ;  /* 0x00000010a5700825 */ /* 0x001fc800078e00b6 */
[----:B------:R-:W-:Y:S01]  /*1f80*/  FADD.FTZ R43, R114, R43 ;  /* 0x0000002b722b7221 */ /* 0x000fe20000010000 */
[----:B------:R0:W5:Y:S01]  /*1f90*/  @P0 LDG.E.128 R72, desc[UR10][R112.64] ;  /* 0x0000000a70480981 */ /* 0x000162000c1e1d00 */
[----:B------:R-:W-:Y:S01]  /*1fa0*/  FFMA.FTZ R7, R176, R114, R7 ;  /* 0x00000072b0077223 */ /* 0x000fe20000010007 */
[----:B------:R-:W-:Y:S01]  /*1fb0*/  FADD.FTZ R45, R115, R45 ;  /* 0x0000002d732d7221 */ /* 0x000fe20000010000 */
[----:B------:R-:W-:Y:S01]  /*1fc0*/  FFMA.FTZ R9, R179, R115, R9 ;  /* 0x00000073b3097223 */ /* 0x000fe20000010009 */
[----:B-1----:R-:W-:-:S04]  /*1fd0*/  @P0 IMAD.WIDE.U32 R114, R163, 0x10, R184 ;  /* 0x00000010a3720825 */ /* 0x002fc800078e00b8 */
[----:B0-----:R-:W-:Y:S02]  /*1fe0*/  HADD2.F32 R112, -RZ, R52.H1_H1 ;  /* 0x30000034ff707230 */ /* 0x001fe40000004100 */
[----:B------:R-:W-:Y:S01]  /*1ff0*/  FADD.FTZ R226, R119, R226 ;  /* 0x000000e277e27221 */ /* 0x000fe20000010000 */
[--C-:B------:R-:W-:Y:S02]  /*2000*/  HADD2.F32 R52, -RZ, R56.reuse.H0_H0 ;  /* 0x20000038ff347230 */ /* 0x100fe40000004100 */
[----:B------:R-:W-:Y:S01]  /*2010*/  FFMA.FTZ R143, R179, R119, R143 ;  /* 0x00000077b38f7223 */ /* 0x000fe2000001008f */
[----:B------:R-:W-:Y:S02]  /*2020*/  HADD2.F32 R56, -RZ, R56.H1_H1 ;  /* 0x30000038ff387230 */ /* 0x000fe40000004100 */
[--C-:B------:R-:W-:Y:S02]  /*2030*/  HADD2.F32 R185, -RZ, R48.reuse.H0_H0 ;  /* 0x20000030ffb97230 */ /* 0x100fe40000004100 */
[----:B------:R-:W-:Y:S01]  /*2040*/  FADD.FTZ R112, -R166, R112 ;  /* 0x00000070a6707221 */ /* 0x000fe20000010100 */
[----:B------:R-:W-:-:S02]  /*2050*/  HADD2.F32 R48, -RZ, R48.H1_H1 ;  /* 0x30000030ff307230 */ /* 0x000fc40000004100 */
[----:B------:R-:W-:Y:S01]  /*2060*/  FMUL.FTZ R184, R188, R56 ;  /* 0x00000038bcb87220 */ /* 0x000fe20000410000 */
[----:B------:R-:W2:Y:S01]  /*2070*/  LDL R119, [R1+0x15c] ;  /* 0x00015c0001777983 */ /* 0x000ea20000100800 */
[----:B------:R-:W-:Y:S01]  /*2080*/  FADD.FTZ R228, R118, R228 ;  /* 0x000000e476e47221 */ /* 0x000fe20000010000 */
[----:B------:R-:W-:Y:S01]  /*2090*/  FFMA.FTZ R141, R176, R118, R141 ;  /* 0x00000076b08d7223 */ /* 0x000fe2000001008d */
[----:B------:R-:W-:Y:S01]  /*20a0*/  FMUL.FTZ R113, R186, R52 ;  /* 0x00000034ba717220 */ /* 0x000fe20000410000 */
[----:B------:R-:W-:Y:S01]  /*20b0*/  FMUL.FTZ R186, R161, R112 ;  /* 0x00000070a1ba7220 */ /* 0x000fe20000410000 */
[----:B------:R-:W2:Y:S01]  /*20c0*/  LDL R118, [R1+0x160] ;  /* 0x0001600001767983 */ /* 0x000ea20000100800 */
[----:B------:R-:W-:Y:S01]  /*20d0*/  FADD.FTZ R187, -R166, R187 ;  /* 0x000000bba6bb7221 */ /* 0x000fe20000010100 */
[----:B------:R-:W-:Y:S01]  /*20e0*/  FADD.FTZ R47, R48, R47 ;  /* 0x0000002f302f7221 */ /* 0x000fe20000010000 */
[----:B------:R-:W-:Y:S01]  /*20f0*/  FFMA.FTZ R11, R186, R48, R11 ;  /* 0x00000030ba0b7223 */ /* 0x000fe2000001000b */
[----:B------:R-:W-:-:S02]  /*2100*/  HADD2.F32 R182, -RZ, R49.H0_H0 ;  /* 0x20000031ffb67230 */ /* 0x000fc40000004100 */
[----:B------:R-:W-:Y:S01]  /*2110*/  FMUL.FTZ R187, R161, R187 ;  /* 0x000000bba1bb7220 */ /* 0x000fe20000410000 */
[----:B------:R-:W-:Y:S01]  /*2120*/  FADD.FTZ R225, R52, R225 ;  /* 0x000000e134e17221 */ /* 0x000fe20000010000 */
[----:B------:R-:W-:Y:S01]  /*2130*/  HADD2.F32 R190, -RZ, R50.H0_H0 ;  /* 0x20000032ffbe7230 */ /* 0x000fe20000004100 */
[----:B------:R0:W5:Y:S01]  /*2140*/  @P0 LDG.E.128 R76, desc[UR10][R114.64] ;  /* 0x0000000a724c0981 */ /* 0x000162000c1e1d00 */
[----:B------:R-:W-:Y:S01]  /*2150*/  FFMA.FTZ R210, R187, R52, R210 ;  /* 0x00000034bbd27223 */ /* 0x000fe200000100d2 */
[----:B------:R-:W-:-:S05]  /*2160*/  HADD2.F32 R112, -RZ, R53.H0_H0 ;  /* 0x20000035ff707230 */ /* 0x000fca0000004100 */
[----:B------:R-:W-:Y:S01]  /*2170*/  FADD.FTZ R112, -R166, R112 ;  /* 0x00000070a6707221 */ /* 0x000fe20000010100 */
[----:B------:R-:W-:Y:S01]  /*2180*/  FADD.FTZ R224, R56, R224 ;  /* 0x000000e038e07221 */ /* 0x000fe20000010000 */
[----:B------:R-:W-:Y:S01]  /*2190*/  FFMA.FTZ R211, R186, R56, R211 ;  /* 0x00000038bad37223 */ /* 0x000fe200000100d3 */
[----:B------:R-:W-:Y:S01]  /*21a0*/  FADD.FTZ R120, R182, R120 ;  /* 0x00000078b6787221 */ /* 0x000fe20000010000 */
[----:B------:R-:W-:Y:S01]  /*21b0*/  FMUL.FTZ R183, R161, R112 ;  /* 0x00000070a1b77220 */ /* 0x000fe20000410000 */
[----:B------:R-:W2:Y:S01]  /*21c0*/  LDL R56, [R1+0x14c] ;  /* 0x00014c0001387983 */ /* 0x000ea20000100800 */
[----:B---3--:R-:W-:Y:S01]  /*21d0*/  FFMA.FTZ R184, R61, R48, R184 ;  /* 0x000000303db87223 */ /* 0x008fe200000100b8 */
[----:B------:R-:W-:Y:S02]  /*21e0*/  FADD.FTZ R46, R185, R46 ;  /* 0x0000002eb92e7221 */ /* 0x000fe40000010000 */
[----:B------:R-:W3:Y:S01]  /*21f0*/  LDL R61, [R1+0x154] ;  /* 0x00015400013d7983 */ /* 0x000ee20000100800 */
[----:B------:R-:W-:-:S02]  /*2200*/  HADD2.F32 R48, -RZ, R57.H0_H0 ;  /* 0x20000039ff307230 */ /* 0x000fc40000004100 */
[----:B------:R-:W-:Y:S01]  /*2210*/  FFMA.FTZ R10, R187, R185, R10 ;  /* 0x000000b9bb0a7223 */ /* 0x000fe2000001000a */
[----:B------:R-:W-:Y:S02]  /*2220*/  HADD2.F32 R49, -RZ, R49.H1_H1 ;  /* 0x30000031ff317230 */ /* 0x000fe40000004100 */
[----:B------:R-:W-:Y:S01]  /*2230*/  FADD.FTZ R122, R190, R122 ;  /* 0x0000007abe7a7221 */ /* 0x000fe20000010000 */
[----:B------:R-:W-:Y:S01]  /*2240*/  HADD2.F32 R50, -RZ, R50.H1_H1 ;  /* 0x30000032ff327230 */ /* 0x000fe20000004100 */
[----:B0-----:R-:W0:Y:S01]  /*2250*/  @P0 LDC.64 R114, c[0x0][0x438] ;  /* 0x00010e00ff720b82 */ /* 0x001e220000000a00 */
[----:B----4-:R-:W-:Y:S02]  /*2260*/  FMUL.FTZ R52, R60, R48 ;  /* 0x000000303c347220 */ /* 0x010fe40000410000 */
[----:B------:R-:W4:Y:S01]  /*2270*/  LDL R60, [R1+0x158] ;  /* 0x00015800013c7983 */ /* 0x000f220000100800 */
[-C--:B------:R-:W-:Y:S01]  /*2280*/  FFMA.FTZ R12, R183, R182.reuse, R12 ;  /* 0x000000b6b70c7223 */ /* 0x080fe2000001000c */
[----:B--2---:R-:W-:-:S02]  /*2290*/  FFMA.FTZ R182, R62, R182, R52 ;  /* 0x000000b63eb67223 */ /* 0x004fc40000010034 */
[----:B------:R-:W2:Y:S01]  /*22a0*/  LDL R62, [R1+0x150] ;  /* 0x00015000013e7983 */ /* 0x000ea20000100800 */
[----:B------:R-:W-:Y:S02]  /*22b0*/  HADD2.F32 R53, -RZ, R53.H1_H1 ;  /* 0x30000035ff357230 */ /* 0x000fe40000004100 */
[----:B------:R-:W-:-:S03]  /*22c0*/  FFMA.FTZ R185, R189, R185, R113 ;  /* 0x000000b9bdb97223 */ /* 0x000fc60000010071 */
[----:B------:R-:W-:Y:S01]  /*22d0*/  FADD.FTZ R189, -R166, R53 ;  /* 0x00000035a6bd7221 */ /* 0x000fe20000010100 */
[----:B------:R-:W-:Y:S02]  /*22e0*/  HADD2.F32 R53, -RZ, R57.H1_H1 ;  /* 0x30000039ff357230 */ /* 0x000fe40000004100 */
[----:B------:R-:W-:Y:S01]  /*22f0*/  FADD.FTZ R223, R48, R223 ;  /* 0x000000df30df7221 */ /* 0x000fe20000010000 */
[----:B------:R-:W-:Y:S01]  /*2300*/  FFMA.FTZ R212, R183, R48, R212 ;  /* 0x00000030b7d47223 */ /* 0x000fe200000100d4 */
[----:B------:R-:W-:Y:S02]  /*2310*/  HADD2.F32 R48, -RZ, R58.H0_H0 ;  /* 0x2000003aff307230 */ /* 0x000fe40000004100 */
[----:B------:R-:W-:Y:S01]  /*2320*/  FMUL.FTZ R189, R161, R189 ;  /* 0x000000bda1bd7220 */ /* 0x000fe20000410000 */
[----:B------:R-:W-:Y:S02]  /*2330*/  HADD2.F32 R52, -RZ, R54.H0_H0 ;  /* 0x20000036ff347230 */ /* 0x000fe40000004100 */
[----:B------:R-:W-:Y:S01]  /*2340*/  FADD.FTZ R121, R49, R121 ;  /* 0x0000007931797221 */ /* 0x000fe20000010000 */
[----:B------:R-:W-:-:S02]  /*2350*/  FFMA.FTZ R13, R189, R49, R13 ;  /* 0x00000031bd0d7223 */ /* 0x000fc4000001000d */
[----:B------:R-:W-:-:S04]  /*2360*/  FADD.FTZ R52, -R166, R52 ;  /* 0x00000034a6347221 */ /* 0x000fc80000010100 */
[----:B------:R-:W-:-:S04]  /*2370*/  FMUL.FTZ R57, R161, R52 ;  /* 0x00000034a1397220 */ /* 0x000fc80000410000 */
[----:B------:R-:W-:Y:S01]  /*2380*/  FFMA.FTZ R14, R57, R190, R14 ;  /* 0x000000be390e7223 */ /* 0x000fe2000001000e */
[----:B------:R-:W-:Y:S02]  /*2390*/  HADD2.F32 R52, -RZ, R58.H1_H1 ;  /* 0x3000003aff347230 */ /* 0x000fe40000004100 */
[----:B------:R-:W-:-:S04]  /*23a0*/  FMUL.FTZ R188, R119, R53 ;  /* 0x0000003577bc7220 */ /* 0x000fc80000410000 */
[----:B------:R-:W-:Y:S01]  /*23b0*/  FFMA.FTZ R188, R118, R49, R188 ;  /* 0x0000003176bc7223 */ /* 0x000fe200000100bc */
[----:B------:R-:W-:Y:S01]  /*23c0*/  FMUL.FTZ R58, R56, R52 ;  /* 0x00000034383a7220 */ /* 0x000fe20000410000 */
[----:B---3--:R-:W-:Y:S02]  /*23d0*/  FMUL.FTZ R49, R61, R48 ;  /* 0x000000303d317220 */ /* 0x008fe40000410000 */
[----:B------:R-:W3:Y:S02]  /*23e0*/  LDL R61, [R1+0x144] ;  /* 0x00014400013d7983 */ /* 0x000ee40000100800 */
[----:B----4-:R-:W-:Y:S02]  /*23f0*/  FFMA.FTZ R190, R60, R190, R49 ;  /* 0x000000be3cbe7223 */ /* 0x010fe40000010031 */
[----:B------:R-:W4:Y:S01]  /*2400*/  LDL R60, [R1+0x148] ;  /* 0x00014800013c7983 */ /* 0x000f220000100800 */
[----:B--2---:R-:W-:-:S03]  /*2410*/  FFMA.FTZ R58, R62, R50, R58 ;  /* 0x000000323e3a7223 */ /* 0x004fc6000001003a */
[----:B------:R-:W2:Y:S01]  /*2420*/  LDL R62, [R1+0x140] ;  /* 0x00014000013e7983 */ /* 0x000ea20000100800 */
[----:B------:R-:W-:-:S05]  /*2430*/  IADD3 R162, PT, PT, R165, 0x40, RZ ;  /* 0x00000040a5a27810 */ /* 0x000fca0007ffe0ff */
[----:B0-----:R-:W-:-:S05]  /*2440*/  @P0 IMAD.WIDE.U32 R112, R162, 0x10, R114 ;  /* 0x00000010a2700825 */ /* 0x001fca00078e0072 */
[----:B------:R0:W5:Y:S02]  /*2450*/  @P0 LDG.E.128 R80, desc[UR10][R112.64] ;  /* 0x0000000a70500981 */ /* 0x000164000c1e1d00 */
[----:B0-----:R-:W0:Y:S01]  /*2460*/  @P0 LDC.64 R112, c[0x0][0x438] ;  /* 0x00010e00ff700b82 */ /* 0x001e220000000a00 */
[----:B------:R-:W-:Y:S01]  /*2470*/  IMAD.WIDE.U32 R92, R162, 0x10, R192 ;  /* 0x00000010a25c7825 */ /* 0x000fe200078e00c0 */
[----:B------:R-:W-:-:S03]  /*2480*/  IADD3 R56, PT, PT, R165, 0x80, RZ ;  /* 0x00000080a5387810 */ /* 0x000fc60007ffe0ff */
[----:B------:R-:W-:Y:S02]  /*2490*/  IMAD.WIDE.U32 R68, R162, 0x10, R194 ;  /* 0x00000010a2447825 */ /* 0x000fe400078e00c2 */
[----:B------:R-:W2:Y:S02]  /*24a0*/  LDG.E.128 R92, desc[UR10][R92.64] ;  /* 0x0000000a5c5c7981 */ /* 0x000ea4000c1e1d00 */
[----:B------:R-:W-:Y:S01]  /*24b0*/  FADD.FTZ R221, R48, R221 ;  /* 0x000000dd30dd7221 */ /* 0x000fe20000010000 */
[----:B------:R-:W-:-:S04]  /*24c0*/  IMAD.WIDE.U32 R96, R162, 0x10, R196 ;  /* 0x00000010a2607825 */ /* 0x000fc800078e00c4 */
[----:B------:R-:W-:Y:S01]  /*24d0*/  FFMA.FTZ R214, R57, R48, R214 ;  /* 0x0000003039d67223 */ /* 0x000fe200000100d6 */
[----:B------:R-:W2:Y:S01]  /*24e0*/  LDG.E.128 R68, desc[UR10][R68.64] ;  /* 0x0000000a44447981 */ /* 0x000ea2000c1e1d00 */
[----:B------:R-:W-:-:S03]  /*24f0*/  IADD3 R164, PT, PT, R165, 0x60, RZ ;  /* 0x00000060a5a47810 */ /* 0x000fc60007ffe0ff */
[----:B------:R-:W2:Y:S02]  /*2500*/  LDG.E.128 R96, desc[UR10][R96.64] ;  /* 0x0000000a60607981 */ /* 0x000ea4000c1e1d00 */
[----:B------:R-:W-:-:S04]  /*2510*/  IMAD.WIDE.U32 R100, R164, 0x10, R192 ;  /* 0x00000010a4647825 */ /* 0x000fc800078e00c0 */
[----:B0-----:R-:W-:-:S04]  /*2520*/  @P0 IMAD.WIDE.U32 R48, R56, 0x10, R112 ;  /* 0x0000001038300825 */ /* 0x001fc800078e0070 */
[----:B------:R-:W-:Y:S01]  /*2530*/  IMAD.WIDE.U32 R112, R56, 0x10, R192 ;  /* 0x0000001038707825 */ /* 0x000fe200078e00c0 */
[----:B------:R0:W5:Y:S03]  /*2540*/  @P0 LDG.E.128 R88, desc[UR10][R48.64] ;  /* 0x0000000a30580981 */ /* 0x000166000c1e1d00 */
[----:B------:R-:W-:Y:S02]  /*2550*/  HADD2.F32 R193, -RZ, R55.H0_H0 ;  /* 0x20000037ffc17230 */ /* 0x000fe40000004100 */
[----:B0-----:R-:W-:-:S03]  /*2560*/  HADD2.F32 R48, -RZ, R59.H0_H0 ;  /* 0x2000003bff307230 */ /* 0x001fc60000004100 */
[----:B------:R-:W-:Y:S01]  /*2570*/  FADD.FTZ R193, -R166, R193 ;  /* 0x000000c1a6c17221 */ /* 0x000fe20000010100 */
[----:B------:R-:W-:-:S03]  /*2580*/  HADD2.F32 R192, -RZ, R51.H0_H0 ;  /* 0x20000033ffc07230 */ /* 0x000fc60000004100 */
[----:B------:R-:W-:Y:S02]  /*2590*/  FMUL.FTZ R193, R161, R193 ;  /* 0x000000c1a1c17220 */ /* 0x000fe40000410000 */
[----:B------:R-:W-:Y:S02]  /*25a0*/  FADD.FTZ R124, R192, R124 ;  /* 0x0000007cc07c7221 */ /* 0x000fe40000010000 */
[----:B------:R-:W-:Y:S01]  /*25b0*/  FFMA.FTZ R16, R193, R192, R16 ;  /* 0x000000c0c1107223 */ /* 0x000fe20000010010 */
[----:B------:R-:W-:Y:S02]  /*25c0*/  HADD2.F32 R54, -RZ, R54.H1_H1 ;  /* 0x30000036ff367230 */ /* 0x000fe40000004100 */
[----:B------:R-:W-:Y:S02]  /*25d0*/  HADD2.F32 R59, -RZ, R59.H1_H1 ;  /* 0x3000003bff3b7230 */ /* 0x000fe40000004100 */
[----:B------:R-:W-:Y:S02]  /*25e0*/  HADD2.F32 R51, -RZ, R51.H1_H1 ;  /* 0x30000033ff337230 */ /* 0x000fe40000004100 */
[----:B------:R-:W-:Y:S01]  /*25f0*/  FADD.FTZ R54, -R166, R54 ;  /* 0x00000036a6367221 */ /* 0x000fe20000010100 */
[----:B------:R-:W-:-:S03]  /*2600*/  FMUL.FTZ R202, R200, R59 ;  /* 0x0000003bc8ca7220 */ /* 0x000fc60000410000 */
[----:B------:R-:W-:Y:S01]  /*2610*/  FMUL.FTZ R191, R161, R54 ;  /* 0x00000036a1bf7220 */ /* 0x000fe20000410000 */
[----:B------:R-:W-:-:S03]  /*2620*/  FADD.FTZ R123, R50, R123 ;  /* 0x0000007b327b7221 */ /* 0x000fc60000010000 */
[----:B------:R-:W-:Y:S02]  /*2630*/  FFMA.FTZ R15, R191, R50, R15 ;  /* 0x00000032bf0f7223 */ /* 0x000fe4000001000f */
[----:B------:R-:W2:Y:S01]  /*2640*/  LDL R50, [R1+0x128] ;  /* 0x0001280001327983 */ /* 0x000ea20000100800 */
[----:B---3--:R-:W-:-:S03]  /*2650*/  FMUL.FTZ R49, R61, R48 ;  /* 0x000000303d317220 */ /* 0x008fc60000410000 */
[----:B------:R-:W3:Y:S01]  /*2660*/  LDL R61, [R1+0x12c] ;  /* 0x00012c00013d7983 */ /* 0x000ee20000100800 */
[----:B----4-:R-:W-:-:S03]  /*2670*/  FFMA.FTZ R192, R60, R192, R49 ;  /* 0x000000c03cc07223 */ /* 0x010fc60000010031 */
[----:B------:R-:W4:Y:S01]  /*2680*/  LDL R60, [R1+0x130] ;  /* 0x00013000013c7983 */ /* 0x000f220000100800 */
[----:B--2---:R-:W-:-:S03]  /*2690*/  FFMA.FTZ R202, R62, R51, R202 ;  /* 0x000000333eca7223 */ /* 0x004fc600000100ca */
[----:B------:R-:W2:Y:S01]  /*26a0*/  LDL R62, [R1+0x124] ;  /* 0x00012400013e7983 */ /* 0x000ea20000100800 */
[----:B------:R-:W-:Y:S01]  /*26b0*/  FMUL.FTZ R174, R161, R174 ;  /* 0x000000aea1ae7220 */ /* 0x000fe20000410000 */
[----:B------:R-:W-:Y:S01]  /*26c0*/  FADD.FTZ R41, R172, R41 ;  /* 0x00000029ac297221 */ /* 0x000fe20000010000 */
[----:B------:R-:W-:Y:S01]  /*26d0*/  FADD.FTZ R219, R48, R219 ;  /* 0x000000db30db7221 */ /* 0x000fe20000010000 */
[----:B------:R-:W-:Y:S01]  /*26e0*/  FFMA.FTZ R216, R193, R48, R216 ;  /* 0x00000030c1d87223 */ /* 0x000fe200000100d8 */
[-C--:B------:R-:W-:Y:S01]  /*26f0*/  FFMA.FTZ R5, R174, R172.reuse, R5 ;  /* 0x000000acae057223 */ /* 0x080fe20000010005 */
[----:B------:R-:W-:Y:S01]  /*2700*/  FFMA.FTZ R172, R102, R172, R65 ;  /* 0x000000ac66ac7223 */ /* 0x000fe20000010041 */
[----:B------:R-:W-:Y:S01]  /*2710*/  FADD.FTZ R222, R53, R222 ;  /* 0x000000de35de7221 */ /* 0x000fe20000010000 */
[----:B------:R-:W-:Y:S01]  /*2720*/  FFMA.FTZ R213, R189, R53, R213 ;  /* 0x00000035bdd57223 */ /* 0x000fe200000100d5 */
[----:B------:R-:W-:Y:S01]  /*2730*/  FADD.FTZ R220, R52, R220 ;  /* 0x000000dc34dc7221 */ /* 0x000fe20000010000 */
[----:B------:R-:W-:Y:S01]  /*2740*/  FFMA.FTZ R215, R191, R52, R215 ;  /* 0x00000034bfd77223 */ /* 0x000fe200000100d7 */
[----:B------:R-:W-:-:S02]  /*2750*/  HADD2.F32 R48, -RZ, R55.H1_H1 ;  /* 0x30000037ff307230 */ /* 0x000fc40000004100 */
[----:B------:R-:W-:-:S04]  /*2760*/  IMAD.WIDE.U32 R64, R164, 0x10, R194 ;  /* 0x00000010a4407825 */ /* 0x000fc800078e00c2 */
[----:B------:R-:W-:-:S04]  /*2770*/  IMAD.WIDE.U32 R52, R56, 0x10, R194 ;  /* 0x0000001038347825 */ /* 0x000fc800078e00c2 */
[----:B------:R-:W-:Y:S01]  /*2780*/  FADD.FTZ R48, -R166, R48 ;  /* 0x00000030a6307221 */ /* 0x000fe20000010100 */
[----:B------:R-:W-:-:S03]  /*2790*/  HADD2.F32 R194, -RZ, R92.H0_H0 ;  /* 0x2000005cffc27230 */ /* 0x000fc60000004100 */
[----:B------:R-:W-:Y:S01]  /*27a0*/  FMUL.FTZ R203, R161, R48 ;  /* 0x00000030a1cb7220 */ /* 0x000fe20000410000 */
[----:B------:R-:W-:Y:S01]  /*27b0*/  FADD.FTZ R218, R59, R218 ;  /* 0x000000da3bda7221 */ /* 0x000fe20000010000 */
[----:B------:R-:W-:Y:S01]  /*27c0*/  FADD.FTZ R230, R117, R230 ;  /* 0x000000e675e67221 */ /* 0x000fe20000010000 */
[----:B------:R-:W-:Y:S01]  /*27d0*/  FFMA.FTZ R139, R174, R117, R139 ;  /* 0x00000075ae8b7223 */ /* 0x000fe2000001008b */
[----:B------:R-:W-:Y:S01]  /*27e0*/  FADD.FTZ R194, -R166, R194 ;  /* 0x000000c2a6c27221 */ /* 0x000fe20000010100 */
[----:B------:R-:W-:Y:S02]  /*27f0*/  HADD2.F32 R48, -RZ, R68.H0_H0 ;  /* 0x20000044ff307230 */ /* 0x000fe40000004100 */
[----:B------:R-:W-:Y:S01]  /*2800*/  FFMA.FTZ R217, R203, R59, R217 ;  /* 0x0000003bcbd97223 */ /* 0x000fe200000100d9 */
[----:B------:R-:W-:Y:S01]  /*2810*/  FADD.FTZ R227, R116, R227 ;  /* 0x000000e374e37221 */ /* 0x000fe20000010000 */
[----:B------:R-:W-:Y:S01]  /*2820*/  FMUL.FTZ R194, R161, R194 ;  /* 0x000000c2a1c27220 */ /* 0x000fe20000410000 */
[----:B------:R-:W-:-:S02]  /*2830*/  HADD2.F32 R59, -RZ, R96.H0_H0 ;  /* 0x20000060ff3b7230 */ /* 0x000fc40000004100 */
[-C--:B------:R-:W-:Y:S01]  /*2840*/  FMUL.FTZ R49, R199, R48.reuse ;  /* 0x00000030c7317220 */ /* 0x080fe20000410000 */
[----:B------:R-:W-:Y:S01]  /*2850*/  FADD.FTZ R245, R48, R245 ;  /* 0x000000f530f57221 */ /* 0x000fe20000010000 */
[C---:B------:R-:W-:Y:S01]  /*2860*/  FFMA.FTZ R238, R194.reuse, R48, R238 ;  /* 0x00000030c2ee7223 */ /* 0x040fe200000100ee */
[----:B------:R-:W-:Y:S01]  /*2870*/  HADD2.F32 R48, -RZ, R68.H1_H1 ;  /* 0x30000044ff307230 */ /* 0x000fe20000004100 */
[----:B------:R-:W2:Y:S01]  /*2880*/  LDL R199, [R1+0x11c] ;  /* 0x00011c0001c77983 */ /* 0x000ea20000100800 */
[----:B------:R-:W-:Y:S02]  /*2890*/  HADD2.F32 R92, -RZ, R92.H1_H1 ;  /* 0x3000005cff5c7230 */ /* 0x000fe40000004100 */
[----:B------:R-:W-:Y:S01]  /*28a0*/  FADD.FTZ R126, R59, R126 ;  /* 0x0000007e3b7e7221 */ /* 0x000fe20000010000 */
[-C--:B------:R-:W-:Y:S01]  /*28b0*/  FFMA.FTZ R18, R194, R59.reuse, R18 ;  /* 0x0000003bc2127223 */ /* 0x080fe20000010012 */
[----:B------:R-:W-:Y:S01]  /*28c0*/  FFMA.FTZ R59, R198, R59, R49 ;  /* 0x0000003bc63b7223 */ /* 0x000fe20000010031 */
[----:B------:R-:W-:Y:S01]  /*28d0*/  FFMA.FTZ R142, R181, R116, R142 ;  /* 0x00000074b58e7223 */ /* 0x000fe2000001008e */
[----:B------:R-:W-:Y:S01]  /*28e0*/  FADD.FTZ R68, -R166, R92 ;  /* 0x0000005ca6447221 */ /* 0x000fe20000010100 */
[----:B------:R-:W0:Y:S01]  /*28f0*/  @P0 LDC.64 R116, c[0x0][0x438] ;  /* 0x00010e00ff740b82 */ /* 0x000e220000000a00 */
[----:B------:R-:W-:Y:S01]  /*2900*/  HADD2.F32 R92, -RZ, R96.H1_H1 ;  /* 0x30000060ff5c7230 */ /* 0x000fe20000004100 */
[----:B------:R-:W2:Y:S01]  /*2910*/  LDL R198, [R1+0x114] ;  /* 0x0001140001c67983 */ /* 0x000ea20000100800 */
[----:B------:R-:W-:-:S03]  /*2920*/  FMUL.FTZ R68, R161, R68 ;  /* 0x00000044a1447220 */ /* 0x000fc60000410000 */
[----:B------:R-:W-:Y:S01]  /*2930*/  FADD.FTZ R127, R92, R127 ;  /* 0x0000007f5c7f7221 */ /* 0x000fe20000010000 */
[----:B------:R-:W-:Y:S01]  /*2940*/  FFMA.FTZ R19, R68, R92, R19 ;  /* 0x0000005c44137223 */ /* 0x000fe20000010013 */
[----:B------:R-:W-:Y:S02]  /*2950*/  HADD2.F32 R96, -RZ, R93.H0_H0 ;  /* 0x2000005dff607230 */ /* 0x000fe40000004100 */
[----:B------:R-:W-:Y:S01]  /*2960*/  FADD.FTZ R244, R48, R244 ;  /* 0x000000f430f47221 */ /* 0x000fe20000010000 */
[----:B------:R-:W-:Y:S01]  /*2970*/  FFMA.FTZ R239, R68, R48, R239 ;  /* 0x0000003044ef7223 */ /* 0x000fe200000100ef */
[----:B------:R-:W-:Y:S01]  /*2980*/  FADD.FTZ R125, R51, R125 ;  /* 0x0000007d337d7221 */ /* 0x000fe20000010000 */
[----:B------:R-:W-:Y:S01]  /*2990*/  FFMA.FTZ R17, R203, R51, R17 ;  /* 0x00000033cb117223 */ /* 0x000fe20000010011 */
[----:B------:R-:W-:Y:S01]  /*29a0*/  FADD.FTZ R96, -R166, R96 ;  /* 0x00000060a6607221 */ /* 0x000fe20000010100 */
[----:B------:R-:W-:Y:S02]  /*29b0*/  HADD2.F32 R195, -RZ, R97.H0_H0 ;  /* 0x20000061ffc37230 */ /* 0x000fe40000004100 */
[----:B------:R-:W-:Y:S01]  /*29c0*/  FADD.FTZ R40, R173, R40 ;  /* 0x00000028ad287221 */ /* 0x000fe20000010000 */
[----:B------:R-:W-:-:S04]  /*29d0*/  IMAD.WIDE.U32 R104, R164, 0x10, R196 ;  /* 0x00000010a4687825 */ /* 0x000fc800078e00c4 */
[----:B------:R-:W-:Y:S01]  /*29e0*/  FMUL.FTZ R96, R161, R96 ;  /* 0x00000060a1607220 */ /* 0x000fe20000410000 */
[----:B------:R-:W-:Y:S01]  /*29f0*/  FFMA.FTZ R4, R175, R173, R4 ;  /* 0x000000adaf047223 */ /* 0x000fe20000010004 */
[----:B------:R-:W-:Y:S01]  /*2a00*/  FADD.FTZ R234, R195, R234 ;  /* 0x000000eac3ea7221 */ /* 0x000fe20000010000 */
[----:B------:R-:W2:Y:S01]  /*2a10*/  LDG.E.128 R52, desc[UR10][R52.64] ;  /* 0x0000000a34347981 */ /* 0x000ea2000c1e1d00 */
[----:B------:R-:W-:Y:S01]  /*2a20*/  FFMA.FTZ R20, R96, R195, R20 ;  /* 0x000000c360147223 */ /* 0x000fe20000010014 */
[----:B0-----:R-:W-:Y:S02]  /*2a30*/  @P0 IMAD.WIDE.U32 R114, R164, 0x10, R116 ;  /* 0x00000010a4720825 */ /* 0x001fe400078e0074 */
[----:B------:R-:W2:Y:S02]  /*2a40*/  LDG.E.128 R104, desc[UR10][R104.64] ;  /* 0x0000000a68687981 */ /* 0x000ea4000c1e1d00 */
[----:B------:R-:W-:-:S04]  /*2a50*/  IMAD.WIDE.U32 R116, R56, 0x10, R196 ;  /* 0x0000001038747825 */ /* 0x000fc800078e00c4 */
[----:B---3--:R-:W-:Y:S01]  /*2a60*/  FMUL.FTZ R49, R61, R48 ;  /* 0x000000303d317220 */ /* 0x008fe20000410000 */
[----:B------:R-:W-:Y:S01]  /*2a70*/  HADD2.F32 R93, -RZ, R93.H1_H1 ;  /* 0x3000005dff5d7230 */ /* 0x000fe20000004100 */
[----:B------:R-:W3:Y:S01]  /*2a80*/  LDL R61, [R1+0x120] ;  /* 0x00012000013d7983 */ /* 0x000ee20000100800 */
[----:B------:R-:W-:Y:S02]  /*2a90*/  HADD2.F32 R48, -RZ, R69.H0_H0 ;  /* 0x20000045ff307230 */ /* 0x000fe40000004100 */
[----:B------:R-:W-:Y:S02]  /*2aa0*/  HADD2.F32 R97, -RZ, R97.H1_H1 ;  /* 0x30000061ff617230 */ /* 0x000fe40000004100 */
[----:B------:R-:W-:Y:S01]  /*2ab0*/  FFMA.FTZ R173, R103, R173, R67 ;  /* 0x000000ad67ad7223 */ /* 0x000fe20000010043 */
[----:B------:R0:W5:Y:S04]  /*2ac0*/  @P0 LDG.E.128 R84, desc[UR10][R114.64] ;  /* 0x0000000a72540981 */ /* 0x000168000c1e1d00 */
[----:B------:R-:W3:Y:S01]  /*2ad0*/  LDG.E.128 R116, desc[UR10][R116.64] ;  /* 0x0000000a74747981 */ /* 0x000ee2000c1e1d00 */
[----:B----4-:R-:W-:Y:S01]  /*2ae0*/  FFMA.FTZ R92, R60, R92, R49 ;  /* 0x0000005c3c5c7223 */ /* 0x010fe20000010031 */
[----:B------:R-:W-:-:S02]  /*2af0*/  HADD2.F32 R69, -RZ, R69.H1_H1 ;  /* 0x30000045ff457230 */ /* 0x000fc40000004100 */
[----:B------:R-:W4:Y:S04]  /*2b00*/  LDL R60, [R1+0x118] ;  /* 0x00011800013c7983 */ /* 0x000f280000100800 */
[----:B------:R-:W4:Y:S01]  /*2b10*/  LDL.LU R51, [R1+0x10] ;  /* 0x0000100001337983 */ /* 0x000f220000300800 */
[----:B--2---:R-:W-:-:S03]  /*2b20*/  FMUL.FTZ R49, R62, R48 ;  /* 0x000000303e317220 */ /* 0x004fc60000410000 */
[----:B------:R-:W2:Y:S01]  /*2b30*/  LDL R197, [R1+0x10c] ;  /* 0x00010c0001c57983 */ /* 0x000ea20000100800 */
[----:B------:R-:W-:-:S03]  /*2b40*/  FFMA.FTZ R195, R50, R195, R49 ;  /* 0x000000c332c37223 */ /* 0x000fc60000010031 */
[----:B------:R-:W2:Y:S04]  /*2b50*/  LDL R62, [R1+0x110] ;  /* 0x00011000013e7983 */ /* 0x000ea80000100800 */
[----:B------:R-:W2:Y:S01]  /*2b60*/  LDL.LU R50, [R1+0xc] ;  /* 0x00000c0001327983 */ /* 0x000ea20000300800 */
[----:B------:R-:W-:Y:S01]  /*2b70*/  FADD.FTZ R93, -R166, R93 ;  /* 0x0000005da65d7221 */ /* 0x000fe20000010100 */
[----:B------:R-:W-:Y:S01]  /*2b80*/  FADD.FTZ R243, R48, R243 ;  /* 0x000000f330f37221 */ /* 0x000fe20000010000 */
[----:B------:R-:W-:Y:S01]  /*2b90*/  FFMA.FTZ R240, R96, R48, R240 ;  /* 0x0000003060f07223 */ /* 0x000fe200000100f0 */
[----:B------:R-:W-:Y:S01]  /*2ba0*/  FADD.FTZ R235, R97, R235 ;  /* 0x000000eb61eb7221 */ /* 0x000fe20000010000 */
[----:B------:R-:W-:Y:S01]  /*2bb0*/  FMUL.FTZ R196, R161, R93 ;  /* 0x0000005da1c47220 */ /* 0x000fe20000410000 */
[----:B------:R-:W-:Y:S01]  /*2bc0*/  HADD2.F32 R93, -RZ, R94.H0_H0 ;  /* 0x2000005eff5d7230 */ /* 0x000fe20000004100 */
[----:B------:R-:W2:Y:S02]  /*2bd0*/  LDG.E.128 R100, desc[UR10][R100.64] ;  /* 0x0000000a64647981 */ /* 0x000ea4000c1e1d00 */
[----:B------:R-:W-:-:S02]  /*2be0*/  FFMA.FTZ R21, R196, R97, R21 ;  /* 0x00000061c4157223 */ /* 0x000fc40000010015 */
[----:B------:R-:W-:Y:S01]  /*2bf0*/  FADD.FTZ R93, -R166, R93 ;  /* 0x0000005da65d7221 */ /* 0x000fe20000010100 */
[----:B------:R-:W-:Y:S01]  /*2c00*/  FADD.FTZ R242, R69, R242 ;  /* 0x000000f245f27221 */ /* 0x000fe20000010000 */
[----:B------:R-:W-:Y:S01]  /*2c10*/  FFMA.FTZ R241, R196, R69, R241 ;  /* 0x00000045c4f17223 */ /* 0x000fe200000100f1 */
[----:B------:R-:W2:Y:S01]  /*2c20*/  LDG.E.128 R64, desc[UR10][R64.64] ;  /* 0x0000000a40407981 */ /* 0x000ea2000c1e1d00 */
[----:B------:R-:W-:-:S03]  /*2c30*/  FMUL.FTZ R93, R161, R93 ;  /* 0x0000005da15d7220 */ /* 0x000fc60000410000 */
[----:B------:R-:W2:Y:S01]  /*2c40*/  LDG.E.128 R112, desc[UR10][R112.64] ;  /* 0x0000000a70707981 */ /* 0x000ea2000c1e1d00 */
[----:B------:R-:W-:Y:S01]  /*2c50*/  FMUL.FTZ R48, R199, R69 ;  /* 0x00000045c7307220 */ /* 0x000fe20000410000 */
[----:B------:R-:W-:-:S05]  /*2c60*/  HADD2.F32 R69, -RZ, R98.H0_H0 ;  /* 0x20000062ff457230 */ /* 0x000fca0000004100 */
[----:B------:R-:W-:Y:S01]  /*2c70*/  FADD.FTZ R236, R69, R236 ;  /* 0x000000ec45ec7221 */ /* 0x000fe20000010000 */
[----:B------:R-:W-:Y:S01]  /*2c80*/  FFMA.FTZ R22, R93, R69, R22 ;  /* 0x000000455d167223 */ /* 0x000fe20000010016 */
[----:B---3--:R-:W-:Y:S01]  /*2c90*/  FFMA.FTZ R97, R61, R97, R48 ;  /* 0x000000613d617223 */ /* 0x008fe20000010030 */
[----:B------:R-:W-:Y:S01]  /*2ca0*/  HADD2.F32 R48, -RZ, R70.H0_H0 ;  /* 0x20000046ff307230 */ /* 0x000fe20000004100 */
[----:B------:R-:W3:Y:S04]  /*2cb0*/  LDL R61, [R1+0x104] ;  /* 0x00010400013d7983 */ /* 0x000ee80000100800 */
[----:B------:R-:W-:-:S04]  /*2cc0*/  FMUL.FTZ R49, R198, R48 ;  /* 0x00000030c6317220 */ /* 0x000fc80000410000 */
[----:B----4-:R-:W-:Y:S02]  /*2cd0*/  FFMA.FTZ R69, R60, R69, R49 ;  /* 0x000000453c457223 */ /* 0x010fe40000010031 */
[----:B------:R-:W4:Y:S01]  /*2ce0*/  LDL R60, [R1+0x108] ;  /* 0x00010800013c7983 */ /* 0x000f220000100800 */
[----:B------:R-:W-:Y:S01]  /*2cf0*/  FADD.FTZ R51, R48, R51 ;  /* 0x0000003330337221 */ /* 0x000fe20000010000 */
[----:B------:R-:W-:-:S04]  /*2d00*/  HADD2.F32 R70, -RZ, R70.H1_H1 ;  /* 0x30000046ff467230 */ /* 0x000fc80000004100 */
[----:B------:R1:W-:Y:S01]  /*2d10*/  STL [R1+0x10], R51 ;  /* 0x0000103301007387 */ /* 0x0003e20000100800 */
[----:B--2---:R-:W-:-:S03]  /*2d20*/  FADD.FTZ R50, R70, R50 ;  /* 0x0000003246327221 */ /* 0x004fc60000010000 */
[----:B-1----:R-:W2:Y:S04]  /*2d30*/  LDL.LU R51, [R1+0x8] ;  /* 0x0000080001337983 */ /* 0x002ea80000300800 */
[----:B------:R-:W2:Y:S04]  /*2d40*/  LDL R199, [R1+0xfc] ;  /* 0x0000fc0001c77983 */ /* 0x000ea80000100800 */
[----:B------:R1:W-:Y:S04]  /*2d50*/  STL [R1+0xc], R50 ;  /* 0x00000c3201007387 */ /* 0x0003e80000100800 */
[----:B-1----:R-:W2:Y:S01]  /*2d60*/  LDL R50, [R1+0x100] ;  /* 0x0001000001327983 */ /* 0x002ea20000100800 */
[----:B------:R-:W-:-:S02]  /*2d70*/  HADD2.F32 R94, -RZ, R94.H1_H1 ;  /* 0x3000005eff5e7230 */ /* 0x000fc40000004100 */
[----:B------:R-:W-:Y:S01]  /*2d80*/  FMUL.FTZ R197, R197, R70 ;  /* 0x00000046c5c57220 */ /* 0x000fe20000410000 */
[----:B------:R-:W-:Y:S01]  /*2d90*/  HADD2.F32 R98, -RZ, R98.H1_H1 ;  /* 0x30000062ff627230 */ /* 0x000fe20000004100 */
[----:B------:R-:W2:Y:S01]  /*2da0*/  LDL.LU R205, [R1+0x4] ;  /* 0x0000040001cd7983 */ /* 0x000ea20000300800 */
[----:B------:R-:W-:-:S03]  /*2db0*/  FADD.FTZ R94, -R166, R94 ;  /* 0x0000005ea65e7221 */ /* 0x000fc60000010100 */
[----:B------:R-:W2:Y:S01]  /*2dc0*/  LDL.LU R204, [R1] ;  /* 0x0000000001cc7983 */ /* 0x000ea20000300800 */
[----:B------:R-:W-:Y:S01]  /*2dd0*/  FMUL.FTZ R198, R161, R94 ;  /* 0x0000005ea1c67220 */ /* 0x000fe20000410000 */
[----:B------:R-:W-:Y:S01]  /*2de0*/  FADD.FTZ R237, R98, R237 ;  /* 0x000000ed62ed7221 */ /* 0x000fe20000010000 */
[----:B------:R-:W-:Y:S01]  /*2df0*/  FFMA.FTZ R197, R62, R98, R197 ;  /* 0x000000623ec57223 */ /* 0x000fe200000100c5 */
[----:B------:R-:W-:Y:S01]  /*2e00*/  FFMA.FTZ R250, R93, R48, R250 ;  /* 0x000000305dfa7223 */ /* 0x000fe200000100fa */
[----:B------:R-:W-:Y:S01]  /*2e10*/  FFMA.FTZ R23, R198, R98, R23 ;  /* 0x00000062c6177223 */ /* 0x000fe20000010017 */
[----:B------:R-:W-:Y:S01]  /*2e20*/  HADD2.F32 R98, -RZ, R95.H0_H0 ;  /* 0x2000005fff627230 */ /* 0x000fe20000004100 */
[----:B------:R-:W2:Y:S01]  /*2e30*/  LDL R201, [R1+0xf4] ;  /* 0x0000f40001c97983 */ /* 0x000ea20000100800 */
[----:B------:R-:W-:-:S03]  /*2e40*/  HADD2.F32 R48, -RZ, R71.H0_H0 ;  /* 0x20000047ff307230 */ /* 0x000fc60000004100 */
[----:B------:R-:W-:Y:S01]  /*2e50*/  FADD.FTZ R98, -R166, R98 ;  /* 0x00000062a6627221 */ /* 0x000fe20000010100 */
[----:B------:R-:W-:Y:S01]  /*2e60*/  HADD2.F32 R94, -RZ, R99.H0_H0 ;  /* 0x20000063ff5e7230 */ /* 0x000fe20000004100 */
[----:B------:R-:W2:Y:S02]  /*2e70*/  LDL R62, [R1+0xf8] ;  /* 0x0000f800013e7983 */ /* 0x000ea40000100800 */
[----:B------:R-:W-:Y:S02]  /*2e80*/  FMUL.FTZ R98, R161, R98 ;  /* 0x00000062a1627220 */ /* 0x000fe40000410000 */
[----:B------:R-:W-:Y:S02]  /*2e90*/  FADD.FTZ R246, R94, R246 ;  /* 0x000000f65ef67221 */ /* 0x000fe40000010000 */
[----:B------:R-:W-:Y:S01]  /*2ea0*/  FFMA.FTZ R24, R98, R94, R24 ;  /* 0x0000005e62187223 */ /* 0x000fe20000010018 */
[----:B------:R-:W-:Y:S02]  /*2eb0*/  HADD2.F32 R71, -RZ, R71.H1_H1 ;  /* 0x30000047ff477230 */ /* 0x000fe40000004100 */
[----:B------:R-:W-:-:S02]  /*2ec0*/  HADD2.F32 R99, -RZ, R99.H1_H1 ;  /* 0x30000063ff637230 */ /* 0x000fc40000004100 */
[----:B---3--:R-:W-:Y:S02]  /*2ed0*/  FMUL.FTZ R49, R61, R48 ;  /* 0x000000303d317220 */ /* 0x008fe40000410000 */
[----:B------:R-:W3:Y:S02]  /*2ee0*/  LDL.LU R61, [R1+0x2c] ;  /* 0x00002c00013d7983 */ /* 0x000ee40000300800 */
[----:B----4-:R-:W-:Y:S02]  /*2ef0*/  FFMA.FTZ R94, R60, R94, R49 ;  /* 0x0000005e3c5e7223 */ /* 0x010fe40000010031 */
[----:B------:R-:W4:Y:S01]  /*2f00*/  LDL.LU R60, [R1+0x18] ;  /* 0x00001800013c7983 */ /* 0x000f220000300800 */
[----:B--2---:R-:W-:Y:S01]  /*2f10*/  FADD.FTZ R51, R48, R51 ;  /* 0x0000003330337221 */ /* 0x004fe20000010000 */
[----:B------:R-:W-:-:S04]  /*2f20*/  FMUL.FTZ R199, R199, R71 ;  /* 0x00000047c7c77220 */ /* 0x000fc80000410000 */
[----:B------:R1:W-:Y:S04]  /*2f30*/  STL [R1+0x8], R51 ;  /* 0x0000083301007387 */ /* 0x0003e80000100800 */
[----:B-1----:R-:W2:Y:S01]  /*2f40*/  LDL R51, [R1+0xec] ;  /* 0x0000ec0001337983 */ /* 0x002ea20000100800 */
[----:B------:R-:W-:-:S03]  /*2f50*/  FFMA.FTZ R199, R50, R99, R199 ;  /* 0x0000006332c77223 */ /* 0x000fc600000100c7 */
[----:B------:R-:W2:Y:S01]  /*2f60*/  LDL R50, [R1+0xf0] ;  /* 0x0000f00001327983 */ /* 0x000ea20000100800 */
[----:B------:R-:W-:-:S05]  /*2f70*/  HADD2.F32 R95, -RZ, R95.H1_H1 ;  /* 0x3000005fff5f7230 */ /* 0x000fca0000004100 */
[----:B------:R-:W-:Y:S01]  /*2f80*/  FADD.FTZ R95, -R166, R95 ;  /* 0x0000005fa65f7221 */ /* 0x000fe20000010100 */
[----:B------:R-:W-:-:S03]  /*2f90*/  FADD.FTZ R205, R71, R205 ;  /* 0x000000cd47cd7221 */ /* 0x000fc60000010000 */
[----:B------:R-:W-:Y:S01]  /*2fa0*/  FMUL.FTZ R200, R161, R95 ;  /* 0x0000005fa1c87220 */ /* 0x000fe20000410000 */
[----:B------:R-:W-:-:S03]  /*2fb0*/  FFMA.FTZ R251, R198, R70, R251 ;  /* 0x00000046c6fb7223 */ /* 0x000fc600000100fb */
[----:B------:R-:W-:Y:S01]  /*2fc0*/  FFMA.FTZ R204, R200, R71, R204 ;  /* 0x00000047c8cc7223 */ /* 0x000fe200000100cc */
[----:B------:R-:W-:Y:S01]  /*2fd0*/  HADD2.F32 R70, -RZ, R100.H0_H0 ;  /* 0x20000064ff467230 */ /* 0x000fe20000004100 */
[----:B------:R1:W-:Y:S04]  /*2fe0*/  STL [R1+0x4], R205 ;  /* 0x000004cd01007387 */ /* 0x0003e80000100800 */
[----:B------:R0:W-:Y:S01]  /*2ff0*/  STL [R1], R204 ;  /* 0x000000cc01007387 */ /* 0x0001e20000100800 */
[----:B------:R-:W-:-:S03]  /*3000*/  FFMA.FTZ R252, R98, R48, R252 ;  /* 0x0000003062fc7223 */ /* 0x000fc600000100fc */
[----:B------:R-:W2:Y:S01]  /*3010*/  LDL.LU R206, [R1+0x28] ;  /* 0x0000280001ce7983 */ /* 0x000ea20000300800 */
[----:B------:R-:W-:-:S03]  /*3020*/  FADD.FTZ R70, -R166, R70 ;  /* 0x00000046a6467221 */ /* 0x000fc60000010100 */
[----:B------:R-:W2:Y:S01]  /*3030*/  LDL.LU R95, [R1+0x1c] ;  /* 0x00001c00015f7983 */ /* 0x000ea20000300800 */
[----:B------:R-:W-:Y:S02]  /*3040*/  HADD2.F32 R48, -RZ, R64.H0_H0 ;  /* 0x20000040ff307230 */ /* 0x000fe40000004100 */
[----:B------:R-:W-:Y:S01]  /*3050*/  FMUL.FTZ R70, R161, R70 ;  /* 0x00000046a1467220 */ /* 0x000fe20000410000 */
[----:B------:R-:W-:Y:S02]  /*3060*/  HADD2.F32 R71, -RZ, R104.H0_H0 ;  /* 0x20000068ff477230 */ /* 0x000fe40000004100 */
[----:B------:R-:W-:-:S03]  /*3070*/  FMUL.FTZ R49, R201, R48 ;  /* 0x00000030c9317220 */ /* 0x000fc60000410000 */
[----:B------:R-:W-:Y:S01]  /*3080*/  FADD.FTZ R248, R71, R248 ;  /* 0x000000f847f87221 */ /* 0x000fe20000010000 */
[-C--:B------:R-:W-:Y:S01]  /*3090*/  FFMA.FTZ R26, R70, R71.reuse, R26 ;  /* 0x00000047461a7223 */ /* 0x080fe2000001001a */
[----:B------:R-:W-:Y:S01]  /*30a0*/  FFMA.FTZ R71, R62, R71, R49 ;  /* 0x000000473e477223 */ /* 0x000fe20000010031 */
[----:B------:R-:W-:Y:S01]  /*30b0*/  FADD.FTZ R247, R99, R247 ;  /* 0x000000f763f77221 */ /* 0x000fe20000010000 */
[----:B------:R-:W-:Y:S01]  /*30c0*/  FFMA.FTZ R25, R200, R99, R25 ;  /* 0x00000063c8197223 */ /* 0x000fe20000010019 */
[----:B------:R-:W-:Y:S02]  /*30d0*/  HADD2.F32 R99, -RZ, R104.H1_H1 ;  /* 0x30000068ff637230 */ /* 0x000fe40000004100 */
[----:B------:R-:W-:Y:S02]  /*30e0*/  HADD2.F32 R100, -RZ, R100.H1_H1 ;  /* 0x30000064ff647230 */ /* 0x000fe40000004100 */
[----:B------:R-:W-:-:S03]  /*30f0*/  HADD2.F32 R64, -RZ, R64.H1_H1 ;  /* 0x30000040ff407230 */ /* 0x000fc60000004100 */
[----:B------:R-:W-:-:S04]  /*3100*/  FADD.FTZ R100, -R166, R100 ;  /* 0x00000064a6647221 */ /* 0x000fc80000010100 */
[----:B------:R-:W-:Y:S01]  /*3110*/  FMUL.FTZ R100, R161, R100 ;  /* 0x00000064a1647220 */ /* 0x000fe20000410000 */
[----:B------:R-:W-:-:S03]  /*3120*/  FADD.FTZ R249, R99, R249 ;  /* 0x000000f963f97221 */ /* 0x000fc60000010000 */
[----:B------:R-:W-:Y:S01]  /*3130*/  FFMA.FTZ R27, R100, R99, R27 ;  /* 0x00000063641b7223 */ /* 0x000fe2000001001b */
[----:B---3--:R-:W-:-:S05]  /*3140*/  FADD.FTZ R61, R48, R61 ;  /* 0x0000003d303d7221 */ /* 0x008fca0000010000 */
[----:B------:R3:W-:Y:S04]  /*3150*/  STL [R1+0x2c], R61 ;  /* 0x00002c3d01007387 */ /* 0x0007e80000100800 */
[----:B------:R-:W2:Y:S01]  /*3160*/  LDL R49, [R1+0xe4] ;  /* 0x0000e40001317983 */ /* 0x000ea20000100800 */
[----:B----4-:R-:W-:-:S05]  /*3170*/  FFMA.FTZ R60, R70, R48, R60 ;  /* 0x00000030463c7223 */ /* 0x010fca000001003c */
[----:B------:R4:W-:Y:S04]  /*3180*/  STL [R1+0x18], R60 ;  /* 0x0000183c01007387 */ /* 0x0009e80000100800 */
[----:B-1----:R-:W4:Y:S04]  /*3190*/  LDL.LU R205, [R1+0x14] ;  /* 0x0000140001cd7983 */ /* 0x002f280000300800 */
[----:B0-----:R-:W4:Y:S04]  /*31a0*/  LDL R204, [R1+0xe8] ;  /* 0x0000e80001cc7983 */ /* 0x001f280000100800 */
[----:B------:R-:W4:Y:S04]  /*31b0*/  LDL.LU R201, [R1+0x24] ;  /* 0x0000240001c97983 */ /* 0x000f280000300800 */
[----:B------:R-:W4:Y:S04]  /*31c0*/  LDL.LU R104, [R1+0x20] ;  /* 0x0000200001687983 */ /* 0x000f280000300800 */
[----:B------:R-:W4:Y:S04]  /*31d0*/  LDL R62, [R1+0xdc] ;  /* 0x0000dc00013e7983 */ /* 0x000f280000100800 */
[----:B---3--:R-:W3:Y:S01]  /*31e0*/  LDL.LU R61, [R1+0x30] ;  /* 0x00003000013d7983 */ /* 0x008ee20000300800 */
[----:B--2---:R-:W-:-:S03]  /*31f0*/  FMUL.FTZ R48, R51, R64 ;  /* 0x0000004033307220 */ /* 0x004fc60000410000 */
[----:B----4-:R-:W2:Y:S01]  /*3200*/  LDL R60, [R1+0xe0] ;  /* 0x0000e000013c7983 */ /* 0x010ea20000100800 */
[----:B------:R-:W-:-:S03]  /*3210*/  FFMA.FTZ R99, R50, R99, R48 ;  /* 0x0000006332637223 */ /* 0x000fc60000010030 */
[----:B------:R-:W4:Y:S04]  /*3220*/  LDL.LU R51, [R1+0x38] ;  /* 0x0000380001337983 */ /* 0x000f280000300800 */
[----:B------:R-:W2:Y:S01]  /*3230*/  LDL.LU R50, [R1+0x34] ;  /* 0x0000340001327983 */ /* 0x000ea20000300800 */
[----:B------:R-:W-:Y:S02]  /*3240*/  HADD2.F32 R48, -RZ, R65.H0_H0 ;  /* 0x20000041ff307230 */ /* 0x000fe40000004100 */
[----:B------:R-:W-:-:S05]  /*3250*/  FFMA.FTZ R95, R100, R64, R95 ;  /* 0x00000040645f7223 */ /* 0x000fca000001005f */
[----:B------:R0:W-:Y:S01]  /*3260*/  STL [R1+0x1c], R95 ;  /* 0x00001c5f01007387 */ /* 0x0001e20000100800 */
[----:B------:R-:W-:Y:S01]  /*3270*/  FADD.FTZ R206, R64, R206 ;  /* 0x000000ce40ce7221 */ /* 0x000fe20000010000 */
[----:B------:R-:W-:Y:S02]  /*3280*/  HADD2.F32 R64, -RZ, R105.H0_H0 ;  /* 0x20000069ff407230 */ /* 0x000fe40000004100 */
[----:B0-----:R-:W-:-:S05]  /*3290*/  HADD2.F32 R95, -RZ, R101.H0_H0 ;  /* 0x20000065ff5f7230 */ /* 0x001fca0000004100 */
[----:B------:R-:W-:-:S04]  /*32a0*/  FADD.FTZ R95, -R166, R95 ;  /* 0x0000005fa65f7221 */ /* 0x000fc80000010100 */
[----:B------:R-:W-:Y:S01]  /*32b0*/  FMUL.FTZ R95, R161, R95 ;  /* 0x0000005fa15f7220 */ /* 0x000fe20000410000 */
[----:B------:R-:W-:Y:S01]  /*32c0*/  STL [R1+0x28], R206 ;  /* 0x000028ce01007387 */ /* 0x000fe20000100800 */
[----:B------:R-:W-:Y:S02]  /*32d0*/  HADD2.F32 R101, -RZ, R101.H1_H1 ;  /* 0x30000065ff657230 */ /* 0x000fe40000004100 */
[----:B------:R-:W-:-:S03]  /*32e0*/  HADD2.F32 R65, -RZ, R65.H1_H1 ;  /* 0x30000041ff417230 */ /* 0x000fc60000004100 */
[----:B------:R-:W-:Y:S01]  /*32f0*/  FADD.FTZ R101, -R166, R101 ;  /* 0x00000065a6657221 */ /* 0x000fe20000010100 */
[----:B------:R-:W-:Y:S01]  /*3300*/  FFMA.FTZ R28, R95, R64, R28 ;  /* 0x000000405f1c7223 */ /* 0x000fe2000001001c */
[----:B------:R-:W-:Y:S01]  /*3310*/  FMUL.FTZ R49, R49, R48 ;  /* 0x0000003031317220 */ /* 0x000fe20000410000 */
[----:B------:R-:W-:Y:S01]  /*3320*/  FADD.FTZ R205, R64, R205 ;  /* 0x000000cd40cd7221 */ /* 0x000fe20000010000 */
[----:B------:R-:W-:-:S04]  /*3330*/  FADD.FTZ R201, R48, R201 ;  /* 0x000000c930c97221 */ /* 0x000fc80000010000 */
[----:B------:R-:W-:Y:S01]  /*3340*/  STL [R1+0x14], R205 ;  /* 0x000014cd01007387 */ /* 0x000fe20000100800 */
[----:B------:R-:W-:-:S03]  /*3350*/  FFMA.FTZ R104, R95, R48, R104 ;  /* 0x000000305f687223 */ /* 0x000fc60000010068 */
[----:B------:R-:W-:Y:S04]  /*3360*/  STL [R1+0x24], R201 ;  /* 0x000024c901007387 */ /* 0x000fe80000100800 */
[----:B------:R0:W-:Y:S02]  /*3370*/  STL [R1+0x20], R104 ;  /* 0x0000206801007387 */ /* 0x0001e40000100800 */
[----:B0-----:R-:W-:Y:S02]  /*3380*/  HADD2.F32 R104, -RZ, R105.H1_H1 ;  /* 0x30000069ff687230 */ /* 0x001fe40000004100 */
[----:B------:R-:W-:Y:S01]  /*3390*/  FMUL.FTZ R105, R161, R101 ;  /* 0x00000065a1697220 */ /* 0x000fe20000410000 */
[----:B----4-:R-:W-:Y:S02]  /*33a0*/  FADD.FTZ R51, R65, R51 ;  /* 0x0000003341337221 */ /* 0x010fe40000010000 */
[----:B---3--:R-:W-:Y:S01]  /*33b0*/  FADD.FTZ R61, R104, R61 ;  /* 0x0000003d683d7221 */ /* 0x008fe20000010000 */
[----:B------:R-:W-:Y:S01]  /*33c0*/  FFMA.FTZ R64, R204, R64, R49 ;  /* 0x00000040cc407223 */ /* 0x000fe20000010031 */
[----:B--2---:R-:W-:-:S03]  /*33d0*/  FFMA.FTZ R50, R105, R65, R50 ;  /* 0x0000004169327223 */ /* 0x004fc60000010032 */
[----:B------:R0:W-:Y:S04]  /*33e0*/  STL [R1+0x30], R61 ;  /* 0x0000303d01007387 */ /* 0x0001e80000100800 */
[----:B------:R-:W2:Y:S04]  /*33f0*/  LDL R49, [R1+0xd4] ;  /* 0x0000d40001317983 */ /* 0x000ea80000100800 */
[----:B------:R-:W3:Y:S04]  /*3400*/  LDL.LU R208, [R1+0x40] ;  /* 0x0000400001d07983 */ /* 0x000ee80000300800 */
[----:B------:R1:W-:Y:S04]  /*3410*/  STL [R1+0x38], R51 ;  /* 0x0000383301007387 */ /* 0x0003e80000100800 */
[----:B------:R-:W4:Y:S04]  /*3420*/  LDL.LU R207, [R1+0x3c] ;  /* 0x00003c0001cf7983 */ /* 0x000f280000300800 */
[----:B------:R-:W2:Y:S04]  /*3430*/  LDL R206, [R1+0xd8] ;  /* 0x0000d80001ce7983 */ /* 0x000ea80000100800 */
[----:B------:R1:W-:Y:S04]  /*3440*/  STL [R1+0x34], R50 ;  /* 0x0000343201007387 */ /* 0x0003e80000100800 */
[----:B------:R-:W2:Y:S04]  /*3450*/  LDL.LU R205, [R1+0x48] ;  /* 0x0000480001cd7983 */ /* 0x000ea80000300800 */
[----:B------:R-:W2:Y:S01]  /*3460*/  LDL.LU R201, [R1+0x44] ;  /* 0x0000440001c97983 */ /* 0x000ea20000300800 */
[----:B------:R-:W-:Y:S01]  /*3470*/  FMUL.FTZ R48, R62, R65 ;  /* 0x000000413e307220 */ /* 0x000fe20000410000 */
[----:B------:R-:W-:-:S02]  /*3480*/  FFMA.FTZ R29, R105, R104, R29 ;  /* 0x00000068691d7223 */ /* 0x000fc4000001001d */
[----:B------:R-:W2:Y:S01]  /*3490*/  LDL R204, [R1+0xcc] ;  /* 0x0000cc0001cc7983 */ /* 0x000ea20000100800 */
[----:B------:R-:W-:-:S03]  /*34a0*/  FFMA.FTZ R104, R60, R104, R48 ;  /* 0x000000683c687223 */ /* 0x000fc60000010030 */
[----:B------:R-:W2:Y:S04]  /*34b0*/  LDL.LU R62, [R1+0x50] ;  /* 0x00005000013e7983 */ /* 0x000ea80000300800 */
[----:B0-----:R-:W2:Y:S04]  /*34c0*/  LDL.LU R61, [R1+0x4c] ;  /* 0x00004c00013d7983 */ /* 0x001ea80000300800 */
[----:B------:R-:W2:Y:S04]  /*34d0*/  LDL R60, [R1+0xd0] ;  /* 0x0000d000013c7983 */ /* 0x000ea80000100800 */
[----:B-1----:R-:W2:Y:S04]  /*34e0*/  LDL.LU R51, [R1+0x58] ;  /* 0x0000580001337983 */ /* 0x002ea80000300800 */
[----:B------:R-:W2:Y:S01]  /*34f0*/  LDL.LU R50, [R1+0x54] ;  /* 0x0000540001327983 */ /* 0x000ea20000300800 */
[----:B------:R-:W-:-:S02]  /*3500*/  HADD2.F32 R101, -RZ, R102.H0_H0 ;  /* 0x20000066ff657230 */ /* 0x000fc40000004100 */
[----:B------:R-:W-:-:S03]  /*3510*/  HADD2.F32 R65, -RZ, R106.H0_H0 ;  /* 0x2000006aff417230 */ /* 0x000fc60000004100 */
[----:B------:R-:W-:Y:S01]  /*3520*/  FADD.FTZ R101, -R166, R101 ;  /* 0x00000065a6657221 */ /* 0x000fe20000010100 */
[----:B------:R-:W-:-:S03]  /*3530*/  HADD2.F32 R48, -RZ, R66.H0_H0 ;  /* 0x20000042ff307230 */ /* 0x000fc60000004100 */
[----:B------:R-:W-:Y:S01]  /*3540*/  FMUL.FTZ R101, R161, R101 ;  /* 0x00000065a1657220 */ /* 0x000fe20000410000 */
[----:B------:R-:W-:Y:S02]  /*3550*/  HADD2.F32 R102, -RZ, R102.H1_H1 ;  /* 0x30000066ff667230 */ /* 0x000fe40000004100 */
[----:B------:R-:W-:-:S03]  /*3560*/  HADD2.F32 R106, -RZ, R106.H1_H1 ;  /* 0x3000006aff6a7230 */ /* 0x000fc60000004100 */
[----:B------:R-:W-:Y:S01]  /*3570*/  FADD.FTZ R102, -R166, R102 ;  /* 0x00000066a6667221 */ /* 0x000fe20000010100 */
[----:B------:R-:W-:Y:S02]  /*3580*/  HADD2.F32 R66, -RZ, R66.H1_H1 ;  /* 0x30000042ff427230 */ /* 0x000fe40000004100 */
[----:B---3--:R-:W-:Y:S01]  /*3590*/  FADD.FTZ R208, R65, R208 ;  /* 0x000000d041d07221 */ /* 0x008fe20000010000 */
[----:B----4-:R-:W-:-:S04]  /*35a0*/  FFMA.FTZ R207, R101, R65, R207 ;  /* 0x0000004165cf7223 */ /* 0x010fc800000100cf */
[----:B------:R-:W-:Y:S04]  /*35b0*/  STL [R1+0x40], R208 ;  /* 0x000040d001007387 */ /* 0x000fe80000100800 */
[----:B------:R-:W-:Y:S01]  /*35c0*/  STL [R1+0x3c], R207 ;  /* 0x00003ccf01007387 */ /* 0x000fe20000100800 */
[----:B--2---:R-:W-:Y:S01]  /*35d0*/  FADD.FTZ R205, R48, R205 ;  /* 0x000000cd30cd7221 */ /* 0x004fe20000010000 */
[----:B------:R-:W-:-:S04]  /*35e0*/  FFMA.FTZ R201, R101, R48, R201 ;  /* 0x0000003065c97223 */ /* 0x000fc800000100c9 */
[----:B------:R-:W-:Y:S04]  /*35f0*/  STL [R1+0x48], R205 ;  /* 0x000048cd01007387 */ /* 0x000fe80000100800 */
[----:B------:R0:W-:Y:S01]  /*3600*/  STL [R1+0x44], R201 ;  /* 0x000044c901007387 */ /* 0x0001e20000100800 */
[----:B------:R-:W-:Y:S01]  /*3610*/  FMUL.FTZ R49, R49, R48 ;  /* 0x0000003031317220 */ /* 0x000fe20000410000 */
[----:B------:R-:W-:Y:S01]  /*3620*/  FADD.FTZ R62, R106, R62 ;  /* 0x0000003e6a3e7221 */ /* 0x000fe20000010000 */
[----:B0-----:R-:W-:-:S04]  /*3630*/  FMUL.FTZ R201, R161, R102 ;  /* 0x00000066a1c97220 */ /* 0x001fc80000410000 */
[C---:B------:R-:W-:Y:S01]  /*3640*/  FFMA.FTZ R61, R201.reuse, R106, R61 ;  /* 0x0000006ac93d7223 */ /* 0x040fe2000001003d */
[----:B------:R-:W-:Y:S01]  /*3650*/  FADD.FTZ R51, R66, R51 ;  /* 0x0000003342337221 */ /* 0x000fe20000010000 */
[----:B------:R0:W-:Y:S01]  /*3660*/  STL [R1+0x50], R62 ;  /* 0x0000503e01007387 */ /* 0x0001e20000100800 */
[----:B------:R-:W-:Y:S01]  /*3670*/  FFMA.FTZ R65, R206, R65, R49 ;  /* 0x00000041ce417223 */ /* 0x000fe20000010031 */
[-C--:B------:R-:W-:Y:S01]  /*3680*/  FMUL.FTZ R48, R204, R66.reuse ;  /* 0x00000042cc307220 */ /* 0x080fe20000410000 */
[----:B------:R-:W-:Y:S01]  /*3690*/  FFMA.FTZ R50, R201, R66, R50 ;  /* 0x00000042c9327223 */ /* 0x000fe20000010032 */
[----:B------:R1:W-:Y:S04]  /*36a0*/  STL [R1+0x4c], R61 ;  /* 0x00004c3d01007387 */ /* 0x0003e80000100800 */
[----:B------:R-:W2:Y:S01]  /*36b0*/  LDL R49, [R1+0xc4] ;  /* 0x0000c40001317983 */ /* 0x000ea20000100800 */
[----:B------:R-:W-:-:S03]  /*36c0*/  FFMA.FTZ R106, R60, R106, R48 ;  /* 0x0000006a3c6a7223 */ /* 0x000fc60000010030 */
[----:B0-----:R-:W3:Y:S04]  /*36d0*/  LDL.LU R62, [R1+0x60] ;  /* 0x00006000013e7983 */ /* 0x001ee80000300800 */
[----:B------:R0:W-:Y:S04]  /*36e0*/  STL [R1+0x58], R51 ;  /* 0x0000583301007387 */ /* 0x0001e80000100800 */
[----:B-1----:R-:W4:Y:S04]  /*36f0*/  LDL.LU R61, [R1+0x5c] ;  /* 0x00005c00013d7983 */ /* 0x002f280000300800 */
[----:B------:R1:W-:Y:S04]  /*3700*/  STL [R1+0x54], R50 ;  /* 0x0000543201007387 */ /* 0x0003e80000100800 */
[----:B------:R-:W4:Y:S04]  /*3710*/  LDL R60, [R1+0xc8] ;  /* 0x0000c800013c7983 */ /* 0x000f280000100800 */
[----:B------:R-:W4:Y:S04]  /*3720*/  LDL.LU R209, [R1+0x68] ;  /* 0x0000680001d17983 */ /* 0x000f280000300800 */
[----:B------:R-:W4:Y:S04]  /*3730*/  LDL.LU R208, [R1+0x64] ;  /* 0x0000640001d07983 */ /* 0x000f280000300800 */
[----:B------:R-:W4:Y:S04]  /*3740*/  LDL R207, [R1+0xbc] ;  /* 0x0000bc0001cf7983 */ /* 0x000f280000100800 */
[----:B------:R-:W4:Y:S04]  /*3750*/  LDL.LU R206, [R1+0x70] ;  /* 0x0000700001ce7983 */ /* 0x000f280000300800 */
[----:B------:R-:W4:Y:S01]  /*3760*/  LDL.LU R205, [R1+0x6c] ;  /* 0x00006c0001cd7983 */ /* 0x000f220000300800 */
[----:B------:R-:W-:-:S03]  /*3770*/  HADD2.F32 R102, -RZ, R103.H0_H0 ;  /* 0x20000067ff667230 */ /* 0x000fc60000004100 */
[----:B------:R-:W4:Y:S02]  /*3780*/  LDL R204, [R1+0xc0] ;  /* 0x0000c00001cc7983 */ /* 0x000f240000100800 */
[----:B------:R-:W-:Y:S02]  /*3790*/  FADD.FTZ R102, -R166, R102 ;  /* 0x00000066a6667221 */ /* 0x000fe40000010100 */
[----:B0-----:R-:W4:Y:S01]  /*37a0*/  LDL.LU R51, [R1+0x78] ;  /* 0x0000780001337983 */ /* 0x001f220000300800 */
[----:B------:R-:W-:Y:S02]  /*37b0*/  HADD2.F32 R48, -RZ, R67.H0_H0 ;  /* 0x20000043ff307230 */ /* 0x000fe40000004100 */
[----:B------:R-:W-:Y:S01]  /*37c0*/  FMUL.FTZ R102, R161, R102 ;  /* 0x00000066a1667220 */ /* 0x000fe20000410000 */
[----:B------:R-:W-:Y:S01]  /*37d0*/  HADD2.F32 R66, -RZ, R107.H0_H0 ;  /* 0x2000006bff427230 */ /* 0x000fe20000004100 */
[----:B-1----:R-:W4:Y:S01]  /*37e0*/  LDL.LU R50, [R1+0x74] ;  /* 0x0000740001327983 */ /* 0x002f220000300800 */
[----:B------:R-:W-:-:S05]  /*37f0*/  HADD2.F32 R103, -RZ, R103.H1_H1 ;  /* 0x30000067ff677230 */ /* 0x000fca0000004100 */
[----:B------:R-:W-:-:S04]  /*3800*/  FADD.FTZ R103, -R166, R103 ;  /* 0x00000067a6677221 */ /* 0x000fc80000010100 */
[----:B------:R-:W-:Y:S01]  /*3810*/  FMUL.FTZ R103, R161, R103 ;  /* 0x00000067a1677220 */ /* 0x000fe20000410000 */
[----:B--2---:R-:W-:Y:S01]  /*3820*/  FMUL.FTZ R49, R49, R48 ;  /* 0x0000003031317220 */ /* 0x004fe20000410000 */
[----:B---3--:R-:W-:-:S05]  /*3830*/  FADD.FTZ R62, R66, R62 ;  /* 0x0000003e423e7221 */ /* 0x008fca0000010000 */
[----:B------:R0:W-:Y:S01]  /*3840*/  STL [R1+0x60], R62 ;  /* 0x0000603e01007387 */ /* 0x0001e20000100800 */
[----:B----4-:R-:W-:-:S03]  /*3850*/  FFMA.FTZ R61, R102, R66, R61 ;  /* 0x00000042663d7223 */ /* 0x010fc6000001003d */
[----:B0-----:R0:W5:Y:S01]  /*3860*/  LDL.LU R62, [R1+0x1c4] ;  /* 0x0001c400013e7983 */ /* 0x0011620000300800 */
[----:B------:R-:W-:Y:S01]  /*3870*/  FADD.FTZ R209, R48, R209 ;  /* 0x000000d130d17221 */ /* 0x000fe20000010000 */
[----:B------:R-:W-:Y:S01]  /*3880*/  FFMA.FTZ R208, R102, R48, R208 ;  /* 0x0000003066d07223 */ /* 0x000fe200000100d0 */
[----:B------:R-:W-:Y:S02]  /*3890*/  HADD2.F32 R48, -RZ, R67.H1_H1 ;  /* 0x30000043ff307230 */ /* 0x000fe40000004100 */
[----:B------:R-:W-:Y:S01]  /*38a0*/  HADD2.F32 R67, -RZ, R107.H1_H1 ;  /* 0x3000006bff437230 */ /* 0x000fe20000004100 */
[----:B------:R1:W-:Y:S01]  /*38b0*/  STL [R1+0x5c], R61 ;  /* 0x00005c3d01007387 */ /* 0x0003e20000100800 */
[----:B------:R-:W-:-:S03]  /*38c0*/  FFMA.FTZ R66, R60, R66, R49 ;  /* 0x000000423c427223 */ /* 0x000fc60000010031 */
[----:B------:R-:W-:Y:S01]  /*38d0*/  FADD.FTZ R206, R67, R206 ;  /* 0x000000ce43ce7221 */ /* 0x000fe20000010000 */
[----:B------:R-:W-:Y:S01]  /*38e0*/  FFMA.FTZ R205, R103, R67, R205 ;  /* 0x0000004367cd7223 */ /* 0x000fe200000100cd */
[----:B-1----:R0:W5:Y:S04]  /*38f0*/  LDL.LU R61, [R1+0x1c0] ;  /* 0x0001c000013d7983 */ /* 0x0021680000300800 */
[----:B------:R0:W5:Y:S04]  /*3900*/  LDL.LU R60, [R1+0x1bc] ;  /* 0x0001bc00013c7983 */ /* 0x0001680000300800 */
[----:B------:R-:W-:Y:S04]  /*3910*/  STL [R1+0x68], R209 ;  /* 0x000068d101007387 */ /* 0x000fe80000100800 */
[----:B------:R1:W-:Y:S04]  /*3920*/  STL [R1+0x64], R208 ;  /* 0x000064d001007387 */ /* 0x0003e80000100800 */
[----:B------:R-:W-:Y:S04]  /*3930*/  STL [R1+0x70], R206 ;  /* 0x000070ce01007387 */ /* 0x000fe80000100800 */
[----:B------:R-:W-:Y:S04]  /*3940*/  STL [R1+0x6c], R205 ;  /* 0x00006ccd01007387 */ /* 0x000fe80000100800 */
[----:B-1----:R-:W2:Y:S01]  /*3950*/  LDL R208, [R1+0xb4] ;  /* 0x0000b40001d07983 */ /* 0x002ea20000100800 */
[----:B------:R-:W-:-:S03]  /*3960*/  FMUL.FTZ R49, R207, R48 ;  /* 0x00000030cf317220 */ /* 0x000fc60000410000 */
[----:B------:R-:W3:Y:S01]  /*3970*/  LDL R207, [R1+0xb8] ;  /* 0x0000b80001cf7983 */ /* 0x000ee20000100800 */
[----:B------:R-:W-:Y:S01]  /*3980*/  FADD.FTZ R51, R48, R51 ;  /* 0x0000003330337221 */ /* 0x000fe20000010000 */
[----:B------:R-:W-:Y:S01]  /*3990*/  FFMA.FTZ R67, R204, R67, R49 ;  /* 0x00000043cc437223 */ /* 0x000fe20000010031 */
[----:B------:R-:W-:Y:S01]  /*39a0*/  FFMA.FTZ R50, R103, R48, R50 ;  /* 0x0000003067327223 */ /* 0x000fe20000010032 */
[--C-:B------:R-:W-:Y:S02]  /*39b0*/  HADD2.F32 R204, -RZ, R112.reuse.H1_H1 ;  /* 0x30000070ffcc7230 */ /* 0x100fe40000004100 */
[----:B------:R1:W-:Y:S04]  /*39c0*/  STL [R1+0x78], R51 ;  /* 0x0000783301007387 */ /* 0x0003e80000100800 */
[----:B------:R-:W4:Y:S01]  /*39d0*/  LDL R209, [R1+0xb0] ;  /* 0x0000b00001d17983 */ /* 0x000f220000100800 */
[----:B-1----:R-:W-:-:S03]  /*39e0*/  HADD2.F32 R51, -RZ, R112.H0_H0 ;  /* 0x20000070ff337230 */ /* 0x002fc60000004100 */
[----:B------:R1:W-:Y:S02]  /*39f0*/  STL [R1+0x74], R50 ;  /* 0x0000743201007387 */ /* 0x0003e40000100800 */
[C---:B------:R-:W-:Y:S01]  /*3a00*/  FADD.FTZ R112, -R166.reuse, R51 ;  /* 0x00000033a6707221 */ /* 0x040fe20000010100 */
[----:B------:R-:W-:Y:S02]  /*3a10*/  FADD.FTZ R51, -R166, R204 ;  /* 0x000000cca6337221 */ /* 0x000fe40000010100 */
[----:B------:R-:W4:Y:S01]  /*3a20*/  LDL R204, [R1+0xac] ;  /* 0x0000ac0001cc7983 */ /* 0x000f220000100800 */
[--C-:B------:R-:W-:Y:S02]  /*3a30*/  HADD2.F32 R107, -RZ, R113.reuse.H0_H0 ;  /* 0x20000071ff6b7230 */ /* 0x100fe40000004100 */
[----:B------:R-:W-:Y:S02]  /*3a40*/  HADD2.F32 R205, -RZ, R113.H1_H1 ;  /* 0x30000071ffcd7230 */ /* 0x000fe40000004100 */
[----:B------:R-:W-:-:S02]  /*3a50*/  HADD2.F32 R113, -RZ, R52.H0_H0 ;  /* 0x20000034ff717230 */ /* 0x000fc40000004100 */
[--C-:B-1----:R-:W-:Y:S02]  /*3a60*/  HADD2.F32 R50, -RZ, R114.reuse.H0_H0 ;  /* 0x20000072ff327230 */ /* 0x102fe40000004100 */
[----:B------:R-:W-:Y:S02]  /*3a70*/  HADD2.F32 R49, -RZ, R114.H1_H1 ;  /* 0x30000072ff317230 */ /* 0x000fe40000004100 */
[----:B------:R-:W-:Y:S01]  /*3a80*/  FADD.FTZ R114, -R166, R107 ;  /* 0x0000006ba6727221 */ /* 0x000fe20000010100 */
[--C-:B------:R-:W-:Y:S02]  /*3a90*/  HADD2.F32 R206, -RZ, R115.reuse.H0_H0 ;  /* 0x20000073ffce7230 */ /* 0x100fe40000004100 */
[----:B------:R-:W-:Y:S02]  /*3aa0*/  HADD2.F32 R48, -RZ, R115.H1_H1 ;  /* 0x30000073ff307230 */ /* 0x000fe40000004100 */
[----:B------:R-:W-:Y:S01]  /*3ab0*/  FMUL.FTZ R112, R161, R112 ;  /* 0x00000070a1707220 */ /* 0x000fe20000410000 */
[----:B------:R-:W-:-:S05]  /*3ac0*/  HADD2.F32 R107, -RZ, R116.H0_H0 ;  /* 0x20000074ff6b7230 */ /* 0x000fca0000004100 */
[----:B------:R-:W-:Y:S01]  /*3ad0*/  FADD.FTZ R128, R107, R128 ;  /* 0x000000806b807221 */ /* 0x000fe20000010000 */
[----:B------:R-:W-:Y:S01]  /*3ae0*/  FFMA.FTZ R30, R112, R107, R30 ;  /* 0x0000006b701e7223 */ /* 0x000fe2000001001e */
[----:B--2---:R-:W-:Y:S02]  /*3af0*/  FMUL.FTZ R115, R208, R113 ;  /* 0x00000071d0737220 */ /* 0x004fe40000410000 */
[----:B------:R-:W2:Y:S02]  /*3b00*/  LDL R208, [R1+0xa4] ;  /* 0x0000a40001d07983 */ /* 0x000ea40000100800 */
[----:B---3--:R-:W-:Y:S02]  /*3b10*/  FFMA.FTZ R107, R207, R107, R115 ;  /* 0x0000006bcf6b7223 */ /* 0x008fe40000010073 */
[----:B------:R-:W3:Y:S01]  /*3b20*/  LDL R207, [R1+0xa8] ;  /* 0x0000a80001cf7983 */ /* 0x000ee20000100800 */
[----:B------:R-:W-:Y:S02]  /*3b30*/  HADD2.F32 R52, -RZ, R52.H1_H1 ;  /* 0x30000034ff347230 */ /* 0x000fe40000004100 */
[----:B------:R-:W-:-:S02]  /*3b40*/  HADD2.F32 R115, -RZ, R116.H1_H1 ;  /* 0x30000074ff737230 */ /* 0x000fc40000004100 */
[----:B------:R-:W-:Y:S01]  /*3b50*/  FMUL.FTZ R116, R161, R51 ;  /* 0x00000033a1747220 */ /* 0x000fe20000410000 */
[C---:B------:R-:W-:Y:S01]  /*3b60*/  FADD.FTZ R205, -R166.reuse, R205 ;  /* 0x000000cda6cd7221 */ /* 0x040fe20000010100 */
[C---:B------:R-:W-:Y:S01]  /*3b70*/  FADD.FTZ R50, -R166.reuse, R50 ;  /* 0x00000032a6327221 */ /* 0x040fe20000010100 */
[C---:B------:R-:W-:Y:S01]  /*3b80*/  FADD.FTZ R49, -R166.reuse, R49 ;  /* 0x00000031a6317221 */ /* 0x040fe20000010100 */
[C---:B------:R-:W-:Y:S01]  /*3b90*/  FADD.FTZ R206, -R166.reuse, R206 ;  /* 0x000000cea6ce7221 */ /* 0x040fe20000010100 */
[----:B------:R-:W-:Y:S01]  /*3ba0*/  FADD.FTZ R48, -R166, R48 ;  /* 0x00000030a6307221 */ /* 0x000fe20000010100 */
[----:B------:R-:W-:Y:S01]  /*3bb0*/  FADD.FTZ R129, R115, R129 ;  /* 0x0000008173817221 */ /* 0x000fe20000010000 */
[----:B------:R-:W-:Y:S01]  /*3bc0*/  FFMA.FTZ R31, R116, R115, R31 ;  /* 0x00000073741f7223 */ /* 0x000fe2000001001f */
[----:B------:R-:W3:Y:S01]  /*3bd0*/  LDL R166, [R1+0xa0] ;  /* 0x0000a00001a67983 */ /* 0x000ee20000100800 */
[----:B----4-:R-:W-:-:S03]  /*3be0*/  FMUL.FTZ R51, R204, R52 ;  /* 0x00000034cc337220 */ /* 0x010fc60000410000 */
[----:B------:R-:W4:Y:S01]  /*3bf0*/  LDL R204, [R1+0x9c] ;  /* 0x00009c0001cc7983 */ /* 0x000f220000100800 */
[----:B------:R-:W-:Y:S01]  /*3c00*/  FFMA.FTZ R115, R209, R115, R51 ;  /* 0x00000073d1737223 */ /* 0x000fe20000010033 */
[----:B------:R-:W-:Y:S02]  /*3c10*/  HADD2.F32 R51, -RZ, R53.H0_H0 ;  /* 0x20000035ff337230 */ /* 0x000fe40000004100 */
[----:B------:R-:W4:Y:S01]  /*3c20*/  LDL R209, [R1+0x94] ;  /* 0x0000940001d17983 */ /* 0x000f220000100800 */
[----:B------:R-:W-:Y:S01]  /*3c30*/  FADD.FTZ R159, R113, R159 ;  /* 0x0000009f719f7221 */ /* 0x000fe20000010000 */
[----:B------:R-:W-:Y:S01]  /*3c40*/  FFMA.FTZ R144, R112, R113, R144 ;  /* 0x0000007170907223 */ /* 0x000fe20000010090 */
[----:B------:R-:W-:Y:S01]  /*3c50*/  FADD.FTZ R158, R52, R158 ;  /* 0x0000009e349e7221 */ /* 0x000fe20000010000 */
[----:B------:R-:W-:Y:S01]  /*3c60*/  FFMA.FTZ R145, R116, R52, R145 ;  /* 0x0000003474917223 */ /* 0x000fe20000010091 */
[----:B------:R-:W-:Y:S02]  /*3c70*/  HADD2.F32 R113, -RZ, R117.H0_H0 ;  /* 0x20000075ff717230 */ /* 0x000fe40000004100 */
[----:B------:R-:W-:-:S03]  /*3c80*/  FMUL.FTZ R114, R161, R114 ;  /* 0x00000072a1727220 */ /* 0x000fc60000410000 */
[----:B------:R-:W-:Y:S01]  /*3c90*/  FADD.FTZ R130, R113, R130 ;  /* 0x0000008271827221 */ /* 0x000fe20000010000 */
[----:B------:R-:W-:Y:S01]  /*3ca0*/  FFMA.FTZ R32, R114, R113, R32 ;  /* 0x0000007172207223 */ /* 0x000fe20000010020 */
[----:B--2---:R-:W-:Y:S02]  /*3cb0*/  FMUL.FTZ R52, R208, R51 ;  /* 0x00000033d0347220 */ /* 0x004fe40000410000 */
[----:B------:R-:W2:Y:S02]  /*3cc0*/  LDL R208, [R1+0x98] ;  /* 0x0000980001d07983 */ /* 0x000ea40000100800 */
[----:B---3--:R-:W-:Y:S02]  /*3cd0*/  FFMA.FTZ R113, R207, R113, R52 ;  /* 0x00000071cf717223 */ /* 0x008fe40000010034 */
[----:B------:R-:W3:Y:S01]  /*3ce0*/  LDL R52, [R1+0x8c] ;  /* 0x00008c0001347983 */ /* 0x000ee20000100800 */
[----:B------:R-:W-:Y:S02]  /*3cf0*/  HADD2.F32 R53, -RZ, R53.H1_H1 ;  /* 0x30000035ff357230 */ /* 0x000fe40000004100 */
[----:B------:R-:W-:Y:S01]  /*3d00*/  FMUL.FTZ R205, R161, R205 ;  /* 0x000000cda1cd7220 */ /* 0x000fe20000410000 */
[----:B------:R-:W-:-:S02]  /*3d10*/  HADD2.F32 R117, -RZ, R117.H1_H1 ;  /* 0x30000075ff757230 */ /* 0x000fc40000004100 */
[----:B------:R-:W-:Y:S01]  /*3d20*/  FADD.FTZ R157, R51, R157 ;  /* 0x0000009d339d7221 */ /* 0x000fe20000010000 */
[----:B------:R-:W-:Y:S01]  /*3d30*/  FFMA.FTZ R146, R114, R51, R146 ;  /* 0x0000003372927223 */ /* 0x000fe20000010092 */
[----:B------:R-:W-:Y:S01]  /*3d40*/  HADD2.F32 R51, -RZ, R54.H0_H0 ;  /* 0x20000036ff337230 */ /* 0x000fe20000004100 */
[----:B------:R-:W3:Y:S01]  /*3d50*/  LDL R207, [R1+0x90] ;  /* 0x0000900001cf7983 */ /* 0x000ee20000100800 */
[----:B------:R-:W-:Y:S01]  /*3d60*/  FADD.FTZ R131, R117, R131 ;  /* 0x0000008375837221 */ /* 0x000fe20000010000 */
[----:B------:R-:W-:Y:S01]  /*3d70*/  FFMA.FTZ R33, R205, R117, R33 ;  /* 0x00000075cd217223 */ /* 0x000fe20000010021 */
[----:B----4-:R-:W-:-:S04]  /*3d80*/  FMUL.FTZ R204, R204, R53 ;  /* 0x00000035cccc7220 */ /* 0x010fc80000410000 */
[----:B------:R-:W-:Y:S01]  /*3d90*/  FFMA.FTZ R204, R166, R117, R204 ;  /* 0x00000075a6cc7223 */ /* 0x000fe200000100cc */
[----:B------:R-:W-:Y:S02]  /*3da0*/  HADD2.F32 R117, -RZ, R118.H0_H0 ;  /* 0x20000076ff757230 */ /* 0x000fe40000004100 */
[----:B------:R-:W-:Y:S01]  /*3db0*/  FMUL.FTZ R166, R161, R50 ;  /* 0x00000032a1a67220 */ /* 0x000fe20000410000 */
[----:B------:R-:W-:Y:S02]  /*3dc0*/  FMUL.FTZ R50, R209, R51 ;  /* 0x00000033d1327220 */ /* 0x000fe40000410000 */
[----:B------:R-:W-:Y:S01]  /*3dd0*/  FADD.FTZ R132, R117, R132 ;  /* 0x0000008475847221 */ /* 0x000fe20000010000 */
[C---:B------:R-:W-:Y:S01]  /*3de0*/  FFMA.FTZ R34, R166.reuse, R117, R34 ;  /* 0x00000075a6227223 */ /* 0x040fe20000010022 */
[----:B------:R-:W-:Y:S01]  /*3df0*/  FADD.FTZ R155, R51, R155 ;  /* 0x0000009b339b7221 */ /* 0x000fe20000010000 */
[----:B------:R-:W-:Y:S02]  /*3e00*/  FFMA.FTZ R148, R166, R51, R148 ;  /* 0x00000033a6947223 */ /* 0x000fe40000010094 */
[----:B------:R-:W4:Y:S01]  /*3e10*/  LDL R51, [R1+0x80] ;  /* 0x0000800001337983 */ /* 0x000f220000100800 */
[----:B------:R-:W-:Y:S01]  /*3e20*/  FADD.FTZ R156, R53, R156 ;  /* 0x0000009c359c7221 */ /* 0x000fe20000010000 */
[----:B------:R-:W-:-:S02]  /*3e30*/  FFMA.FTZ R147, R205, R53, R147 ;  /* 0x00000035cd937223 */ /* 0x000fc40000010093 */
[----:B------:R-:W4:Y:S01]  /*3e40*/  LDL R53, [R1+0x88] ;  /* 0x0000880001357983 */ /* 0x000f220000100800 */
[----:B--2---:R-:W-:Y:S01]  /*3e50*/  FFMA.FTZ R117, R208, R117, R50 ;  /* 0x00000075d0757223 */ /* 0x004fe20000010032 */
[----:B------:R-:W-:Y:S02]  /*3e60*/  HADD2.F32 R50, -RZ, R54.H1_H1 ;  /* 0x30000036ff327230 */ /* 0x000fe40000004100 */
[----:B------:R-:W2:Y:S01]  /*3e70*/  LDL R208, [R1+0x84] ;  /* 0x0000840001d07983 */ /* 0x000ea20000100800 */
[----:B------:R-:W-:Y:S02]  /*3e80*/  FMUL.FTZ R54, R161, R49 ;  /* 0x00000031a1367220 */ /* 0x000fe40000410000 */
[----:B---3--:R-:W-:Y:S02]  /*3e90*/  FMUL.FTZ R49, R52, R50 ;  /* 0x0000003234317220 */ /* 0x008fe40000410000 */
[----:B------:R-:W3:Y:S01]  /*3ea0*/  LDL R52, [R1+0x7c] ;  /* 0x00007c0001347983 */ /* 0x000ee20000100800 */
[----:B------:R-:W-:-:S02]  /*3eb0*/  HADD2.F32 R118, -RZ, R118.H1_H1 ;  /* 0x30000076ff767230 */ /* 0x000fc40000004100 */
[----:B------:R-:W-:-:S03]  /*3ec0*/  FMUL.FTZ R206, R161, R206 ;  /* 0x000000cea1ce7220 */ /* 0x000fc60000410000 */
[----:B------:R-:W-:Y:S01]  /*3ed0*/  FADD.FTZ R133, R118, R133 ;  /* 0x0000008576857221 */ /* 0x000fe20000010000 */
[-C--:B------:R-:W-:Y:S01]  /*3ee0*/  FFMA.FTZ R35, R54, R118.reuse, R35 ;  /* 0x0000007636237223 */ /* 0x080fe20000010023 */
[----:B------:R-:W-:Y:S01]  /*3ef0*/  FFMA.FTZ R118, R207, R118, R49 ;  /* 0x00000076cf767223 */ /* 0x000fe20000010031 */
[----:B------:R-:W-:Y:S02]  /*3f00*/  HADD2.F32 R49, -RZ, R55.H0_H0 ;  /* 0x20000037ff317230 */ /* 0x000fe40000004100 */
[----:B------:R-:W-:Y:S01]  /*3f10*/  FADD.FTZ R154, R50, R154 ;  /* 0x0000009a329a7221 */ /* 0x000fe20000010000 */
[----:B------:R-:W-:Y:S02]  /*3f20*/  FFMA.FTZ R149, R54, R50, R149 ;  /* 0x0000003236957223 */ /* 0x000fe40000010095 */
[----:B------:R-:W-:Y:S01]  /*3f30*/  FADD.FTZ R153, R49, R153 ;  /* 0x0000009931997221 */ /* 0x000fe20000010000 */
[----:B------:R-:W-:Y:S01]  /*3f40*/  FFMA.FTZ R150, R206, R49, R150 ;  /* 0x00000031ce967223 */ /* 0x000fe20000010096 */
[----:B------:R-:W-:-:S02]  /*3f50*/  HADD2.F32 R207, -RZ, R119.H0_H0 ;  /* 0x20000077ffcf7230 */ /* 0x000fc40000004100 */
[----:B------:R-:W-:-:S05]  /*3f60*/  HADD2.F32 R119, -RZ, R119.H1_H1 ;  /* 0x30000077ff777230 */ /* 0x000fca0000004100 */
[----:B------:R-:W-:Y:S01]  /*3f70*/  FADD.FTZ R135, R119, R135 ;  /* 0x0000008777877221 */ /* 0x000fe20000010000 */
[----:B------:R-:W-:Y:S01]  /*3f80*/  FADD.FTZ R134, R207, R134 ;  /* 0x00000086cf867221 */ /* 0x000fe20000010000 */
[----:B------:R-:W-:Y:S01]  /*3f90*/  FFMA.FTZ R36, R206, R207, R36 ;  /* 0x000000cfce247223 */ /* 0x000fe20000010024 */
[----:B------:R-:W-:Y:S01]  /*3fa0*/  UMOV UR4, 0xffffffff ;  /* 0xffffffff00047882 */ /* 0x000fe20000000000 */
[----:B------:R-:W-:-:S04]  /*3fb0*/  ISETP.NE.U32.AND P1, PT, RZ, UR14, PT ;  /* 0x0000000eff007c0c */ /* 0x000fc8000bf25070 */
[----:B------:R-:W-:Y:S01]  /*3fc0*/  ISETP.NE.AND.EX P1, PT, RZ, UR15, PT, P1 ;  /* 0x0000000fff007c0c */ /* 0x000fe2000bf25310 */
[----:B--2---:R-:W-:Y:S01]  /*3fd0*/  FMUL.FTZ R50, R208, R49 ;  /* 0x00000031d0327220 */ /* 0x004fe20000410000 */
[----:B------:R-:W-:Y:S02]  /*3fe0*/  HADD2.F32 R49, -RZ, R55.H1_H1 ;  /* 0x30000037ff317230 */ /* 0x000fe40000004100 */
[----:B------:R-:W-:-:S03]  /*3ff0*/  FMUL.FTZ R55, R161, R48 ;  /* 0x00000030a1377220 */ /* 0x000fc60000410000 */
[----:B---3--:R-:W-:Y:S01]  /*4000*/  FMUL.FTZ R48, R52, R49 ;  /* 0x0000003134307220 */ /* 0x008fe20000410000 */
[----:B------:R-:W-:Y:S01]  /*4010*/  FFMA.FTZ R37, R55, R119, R37 ;  /* 0x0000007737257223 */ /* 0x000fe20000010025 */
[----:B------:R-:W-:Y:S01]  /*4020*/  FADD.FTZ R152, R49, R152 ;  /* 0x0000009831987221 */ /* 0x000fe20000010000 */
[----:B------:R-:W-:Y:S01]  /*4030*/  FFMA.FTZ R151, R55, R49, R151 ;  /* 0x0000003137977223 */ /* 0x000fe20000010097 */
[----:B----4-:R-:W-:Y:S01]  /*4040*/  FFMA.FTZ R119, R51, R119, R48 ;  /* 0x0000007733777223 */ /* 0x010fe20000010030 */
[----:B------:R-:W-:Y:S01]  /*4050*/  FFMA.FTZ R49, R0, R168, RZ ;  /* 0x000000a800317223 */ /* 0x000fe200000100ff */
[----:B------:R-:W-:-:S03]  /*4060*/  FADD.FTZ R48, RZ, R168 ;  /* 0x000000a8ff307221 */ /* 0x000fc60000010000 */
        /* <DEDUP_REMOVED lines=72> */
[----:B------:R-:W-:Y:S02]  /*44f0*/  FFMA.FTZ R207, R53, R207, R50 ;  /* 0x000000cf35cf7223 */ /* 0x000fe40000010032 */
[----:B------:R-:W-:Y:S01]  /*4500*/  FFMA.FTZ R49, R54, R118, R49 ;  /* 0x0000007636317223 */ /* 0x000fe20000010031 */
[----:B------:R-:W-:-:S03]  /*4510*/  FADD.FTZ R48, R48, R118 ;  /* 0x0000007630307221 */ /* 0x000fc60000010000 */
[----:B------:R-:W-:Y:S01]  /*4520*/  FFMA.FTZ R49, R206, R207, R49 ;  /* 0x000000cfce317223 */ /* 0x000fe20000010031 */
[----:B------:R-:W-:-:S03]  /*4530*/  FADD.FTZ R48, R48, R207 ;  /* 0x000000cf30307221 */ /* 0x000fc60000010000 */
[----:B------:R-:W-:Y:S01]  /*4540*/  FFMA.FTZ R49, R55, R119, R49 ;  /* 0x0000007737317223 */ /* 0x000fe20000010031 */
        /* <DEDUP_REMOVED lines=20> */
.L_x_780:
        /* <DEDUP_REMOVED lines=38> */
[----:B------:R-:W-:-:S02]  /*48f0*/  F2FP.F16.F32.PACK_AB R51, R179, R51 ;  /* 0x00000033b333723e */ /* 0x000fc400000000ff */
[----:B------:R-:W-:Y:S02]  /*4900*/  F2FP.F16.F32.PACK_AB R50, R176, R50 ;  /* 0x00000032b032723e */ /* 0x000fe400000000ff */
[----:B------:R-:W-:Y:S02]  /*4910*/  F2FP.F16.F32.PACK_AB R49, R174, R49 ;  /* 0x00000031ae31723e */ /* 0x000fe400000000ff */
[----:B------:R-:W-:Y:S01]  /*4920*/  F2FP.F16.F32.PACK_AB R48, R48, R0 ;  /* 0x000000003030723e */ /* 0x000fe200000000ff */
[----:B------:R-:W-:Y:S06]  /*4930*/  BRA `(.L_x_731) ;  /* 0x0000001000607947 */ /* 0x000fec0003800000 */
.L_x_730:
        /* <DEDUP_REMOVED lines=27> */
[----:B------:R-:W-:Y:S02]  /*4af0*/  F2FP.F16.F32.PACK_AB R48, R48, R0 ;  /* 0x000000003030723e */ /* 0x000fe400000000ff */
[----:B------:R-:W-:Y:S02]  /*4b00*/  MOV R111, R51 ;  /* 0x00000033006f7202 */ /* 0x000fe40000000f00 */
[----:B------:R-:W-:Y:S02]  /*4b10*/  MOV R110, R50 ;  /* 0x00000032006e7202 */ /* 0x000fe40000000f00 */
[----:B------:R-:W-:-:S02]  /*4b20*/  MOV R109, R49 ;  /* 0x00000031006d7202 */ /* 0x000fc40000000f00 */
[----:B------:R-:W-:Y:S01]  /*4b30*/  MOV R108, R48 ;  /* 0x00000030006c7202 */ /* 0x000fe20000000f00 */
[----:B------:R-:W-:Y:S06]  /*4b40*/  BRA `(.L_x_731) ;  /* 0x0000000c00dc7947 */ /* 0x000fec0003800000 */
.L_x_729:
        /* <DEDUP_REMOVED lines=32> */
[----:B-----5:R-:W-:Y:S02]  /*4d50*/  MOV R62, R50 ;  /* 0x00000032003e7202 */ /* 0x020fe40000000f00 */
[----:B------:R-:W-:-:S02]  /*4d60*/  MOV R61, R49 ;  /* 0x00000031003d7202 */ /* 0x000fc40000000f00 */
[----:B------:R-:W-:Y:S01]  /*4d70*/  MOV R60, R48 ;  /* 0x00000030003c7202 */ /* 0x000fe20000000f00 */
[----:B------:R-:W-:Y:S06]  /*4d80*/  BRA `(.L_x_731) ;  /* 0x0000000c004c7947 */ /* 0x000fec0003800000 */
.L_x_732:
        /* <DEDUP_REMOVED lines=37> */
.L_x_728:
        /* <DEDUP_REMOVED lines=9> */
[--C-:B-1---5:R-:W-:Y:S02]  /*5070*/  HADD2.F32 R49, -RZ, R75.reuse.H1_H1 ;  /* 0x3000004bff317230 */ /* 0x122fe40000004100 */
[-CC-:B------:R-:W-:Y:S01]  /*5080*/  FFMA.FTZ R174, R174, R208.reuse, R209.reuse ;  /* 0x000000d0aeae7223 */ /* 0x180fe200000100d1 */
[-C--:B------:R-:W-:Y:S01]  /*5090*/  FFMA.FTZ R176, R176, R208.reuse, R209 ;  /* 0x000000d0b0b07223 */ /* 0x080fe200000100d1 */
[----:B------:R-:W-:Y:S01]  /*50a0*/  FADD.FTZ R51, R178, -R179 ;  /* 0x800000b3b2337221 */ /* 0x000fe20000010000 */
[----:B------:R-:W-:Y:S01]  /*50b0*/  FFMA.FTZ R181, R181, R208, R209 ;  /* 0x000000d0b5b57223 */ /* 0x000fe200000100d1 */
[----:B------:R-:W-:Y:S02]  /*50c0*/  HADD2.F32 R50, -RZ, R75.H0_H0 ;  /* 0x2000004bff327230 */ /* 0x000fe40000004100 */
[----:B------:R-:W-:Y:S01]  /*50d0*/  FADD.FTZ R174, R172, -R174 ;  /* 0x800000aeacae7221 */ /* 0x000fe20000010000 */
[----:B------:R-:W-:Y:S01]  /*50e0*/  FFMA.FTZ R51, R161, R51, R49 ;  /* 0x00000033a1337223 */ /* 0x000fe20000010031 */
[----:B------:R-:W-:-:S02]  /*50f0*/  HADD2.F32 R49, -RZ, R74.H1_H1 ;  /* 0x3000004aff317230 */ /* 0x000fc40000004100 */
[----:B------:R-:W-:Y:S01]  /*5100*/  FADD.FTZ R176, R177, -R176 ;  /* 0x800000b0b1b07221 */ /* 0x000fe20000010000 */
[----:B------:R-:W-:Y:S02]  /*5110*/  HADD2.F32 R52, -RZ, R73.H1_H1 ;  /* 0x30000049ff347230 */ /* 0x000fe40000004100 */
[----:B------:R-:W-:Y:S01]  /*5120*/  FADD.FTZ R48, R180, -R181 ;  /* 0x800000b5b4307221 */ /* 0x000fe20000010000 */
[-CC-:B------:R-:W-:Y:S01]  /*5130*/  FFMA.FTZ R0, R0, R208.reuse, R209.reuse ;  /* 0x000000d000007223 */ /* 0x180fe200000100d1 */
[-CC-:B------:R-:W-:Y:S01]  /*5140*/  FFMA.FTZ R169, R169, R208.reuse, R209.reuse ;  /* 0x000000d0a9a97223 */ /* 0x180fe200000100d1 */
[-CC-:B------:R-:W-:Y:S01]  /*5150*/  FFMA.FTZ R175, R175, R208.reuse, R209.reuse ;  /* 0x000000d0afaf7223 */ /* 0x180fe200000100d1 */
[----:B------:R-:W-:Y:S01]  /*5160*/  FFMA.FTZ R171, R171, R208, R209 ;  /* 0x000000d0abab7223 */ /* 0x000fe200000100d1 */
[C---:B------:R-:W-:Y:S01]  /*5170*/  FFMA.FTZ R48, R161.reuse, R48, R50 ;  /* 0x00000030a1307223 */ /* 0x040fe20000010032 */
[C---:B------:R-:W-:Y:S01]  /*5180*/  FFMA.FTZ R176, R161.reuse, R176, R49 ;  /* 0x000000b0a1b07223 */ /* 0x040fe20000010031 */
[----:B------:R-:W-:Y:S01]  /*5190*/  FFMA.FTZ R174, R161, R174, R52 ;  /* 0x000000aea1ae7223 */ /* 0x000fe20000010034 */
[----:B------:R-:W-:-:S02]  /*51a0*/  HADD2.F32 R50, -RZ, R74.H0_H0 ;  /* 0x2000004aff327230 */ /* 0x000fc40000004100 */
[----:B------:R-:W-:Y:S01]  /*51b0*/  FADD.FTZ R0, R168, -R0 ;  /* 0x80000000a8007221 */ /* 0x000fe20000010000 */
[----:B------:R-:W-:Y:S02]  /*51c0*/  HADD2.F32 R49, -RZ, R73.H0_H0 ;  /* 0x20000049ff317230 */ /* 0x000fe40000004100 */
[----:B------:R-:W-:Y:S01]  /*51d0*/  FADD.FTZ R169, R167, -R169 ;  /* 0x800000a9a7a97221 */ /* 0x000fe20000010000 */
[--C-:B------:R-:W-:Y:S02]  /*51e0*/  HADD2.F32 R53, -RZ, R72.reuse.H0_H0 ;  /* 0x20000048ff357230 */ /* 0x100fe40000004100 */
[----:B------:R-:W-:Y:S01]  /*51f0*/  FADD.FTZ R175, R173, -R175 ;  /* 0x800000afadaf7221 */ /* 0x000fe20000010000 */
[----:B------:R-:W-:Y:S02]  /*5200*/  HADD2.F32 R52, -RZ, R72.H1_H1 ;  /* 0x30000048ff347230 */ /* 0x000fe40000004100 */
[----:B------:R-:W-:Y:S01]  /*5210*/  FADD.FTZ R171, R170, -R171 ;  /* 0x800000abaaab7221 */ /* 0x000fe20000010000 */
[----:B------:R-:W-:Y:S01]  /*5220*/  F2FP.F16.F32.PACK_AB R51, R51, R48 ;  /* 0x000000303333723e */ /* 0x000fe200000000ff */
[C---:B------:R-:W-:Y:S01]  /*5230*/  FFMA.FTZ R49, R161.reuse, R175, R49 ;  /* 0x000000afa1317223 */ /* 0x040fe20000010031 */
[C---:B------:R-:W-:Y:S01]  /*5240*/  FFMA.FTZ R0, R161.reuse, R0, R53 ;  /* 0x00000000a1007223 */ /* 0x040fe20000010035 */
[C---:B------:R-:W-:Y:S01]  /*5250*/  FFMA.FTZ R50, R161.reuse, R171, R50 ;  /* 0x000000aba1327223 */ /* 0x040fe20000010032 */
[----:B------:R-:W-:-:S02]  /*5260*/  FFMA.FTZ R169, R161, R169, R52 ;  /* 0x000000a9a1a97223 */ /* 0x000fc40000010034 */
[----:B------:R-:W-:Y:S02]  /*5270*/  F2FP.F16.F32.PACK_AB R49, R174, R49 ;  /* 0x00000031ae31723e */ /* 0x000fe400000000ff */
[----:B------:R-:W-:Y:S02]  /*5280*/  F2FP.F16.F32.PACK_AB R50, R176, R50 ;  /* 0x00000032b032723e */ /* 0x000fe400000000ff */
[----:B------:R-:W-:Y:S01]  /*5290*/  F2FP.F16.F32.PACK_AB R48, R169, R0 ;  /* 0x00000000a930723e */ /* 0x000fe200000000ff */
[----:B------:R-:W-:Y:S06]  /*52a0*/  BRA `(.L_x_731) ;  /* 0x0000000800047947 */ /* 0x000fec0003800000 */
.L_x_734:
[-CC-:B------:R-:W-:Y:S01]  /*52b0*/  FFMA.FTZ R0, R0, R208.reuse, R209.reuse ;  /* 0x000000d000007223 */ /* 0x180fe200000100d1 */
[----:B-1---5:R-:W-:Y:S02]  /*52c0*/  HADD2.F32 R48, -RZ, R72.H0_H0 ;  /* 0x20000048ff307230 */ /* 0x022fe40000004100 */
[-CC-:B------:R-:W-:Y:S01]  /*52d0*/  FFMA.FTZ R176, R176, R208.reuse, R209.reuse ;  /* 0x000000d0b0b07223 */ /* 0x180fe200000100d1 */
[-CC-:B------:R-:W-:Y:S01]  /*52e0*/  FFMA.FTZ R179, R179, R208.reuse, R209.reuse ;  /* 0x000000d0b3b37223 */ /* 0x180fe200000100d1 */
[----:B------:R-:W-:Y:S01]  /*52f0*/  FADD.FTZ R0, R168, -R0 ;  /* 0x80000000a8007221 */ /* 0x000fe20000010000 */
[----:B------:R-:W-:Y:S01]  /*5300*/  FFMA.FTZ R169, R169, R208, R209 ;  /* 0x000000d0a9a97223 */ /* 0x000fe200000100d1 */
[----:B------:R-:W-:Y:S01]  /*5310*/  FADD.FTZ R176, R177, -R176 ;  /* 0x800000b0b1b07221 */ /* 0x000fe20000010000 */
[----:B------:R-:W-:Y:S01]  /*5320*/  FADD.FTZ R179, R178, -R179 ;  /* 0x800000b3b2b37221 */ /* 0x000fe20000010000 */
[----:B------:R-:W-:Y:S01]  /*5330*/  FFMA.FTZ R0, R161, R0, R48 ;  /* 0x00000000a1007223 */ /* 0x000fe20000010030 */
[----:B------:R-:W-:-:S02]  /*5340*/  HADD2.F32 R48, -RZ, R74.H1_H1 ;  /* 0x3000004aff307230 */ /* 0x000fc40000004100 */
[-CC-:B------:R-:W-:Y:S01]  /*5350*/  FFMA.FTZ R175, R175, R208.reuse, R209.reuse ;  /* 0x000000d0afaf7223 */ /* 0x180fe200000100d1 */
[-CC-:B------:R-:W-:Y:S01]  /*5360*/  FFMA.FTZ R174, R174, R208.reuse, R209.reuse ;  /* 0x000000d0aeae7223 */ /* 0x180fe200000100d1 */
[-CC-:B------:R-:W-:Y:S01]  /*5370*/  FFMA.FTZ R171, R171, R208.reuse, R209.reuse ;  /* 0x000000d0abab7223 */ /* 0x180fe200000100d1 */
[----:B------:R-:W-:Y:S01]  /*5380*/  FFMA.FTZ R181, R181, R208, R209 ;  /* 0x000000d0b5b57223 */ /* 0x000fe200000100d1 */
[----:B------:R-:W-:Y:S01]  /*5390*/  FFMA.FTZ R176, R161, R176, R48 ;  /* 0x000000b0a1b07223 */ /* 0x000fe20000010030 */
[----:B------:R-:W-:Y:S02]  /*53a0*/  HADD2.F32 R48, -RZ, R75.H1_H1 ;  /* 0x3000004bff307230 */ /* 0x000fe40000004100 */
[----:B------:R-:W-:Y:S01]  /*53b0*/  FADD.FTZ R169, R167, -R169 ;  /* 0x800000a9a7a97221 */ /* 0x000fe20000010000 */
[----:B------:R-:W-:Y:S02]  /*53c0*/  HADD2.F32 R49, -RZ, R73.H0_H0 ;  /* 0x20000049ff317230 */ /* 0x000fe40000004100 */
[----:B------:R-:W-:Y:S01]  /*53d0*/  FADD.FTZ R175, R173, -R175 ;  /* 0x800000afadaf7221 */ /* 0x000fe20000010000 */
[----:B------:R-:W-:-:S02]  /*53e0*/  HADD2.F32 R50, -RZ, R74.H0_H0 ;  /* 0x2000004aff327230 */ /* 0x000fc40000004100 */
[C---:B------:R-:W-:Y:S01]  /*53f0*/  FFMA.FTZ R179, R161.reuse, R179, R48 ;  /* 0x000000b3a1b37223 */ /* 0x040fe20000010030 */
[----:B------:R-:W-:Y:S02]  /*5400*/  HADD2.F32 R51, -RZ, R75.H0_H0 ;  /* 0x2000004bff337230 */ /* 0x000fe40000004100 */
[----:B------:R-:W-:Y:S01]  /*5410*/  FADD.FTZ R174, R172, -R174 ;  /* 0x800000aeacae7221 */ /* 0x000fe20000010000 */
[----:B------:R-:W-:Y:S02]  /*5420*/  HADD2.F32 R52, -RZ, R73.H1_H1 ;  /* 0x30000049ff347230 */ /* 0x000fe40000004100 */
[----:B------:R-:W-:Y:S01]  /*5430*/  FADD.FTZ R171, R170, -R171 ;  /* 0x800000abaaab7221 */ /* 0x000fe20000010000 */
[----:B------:R-:W-:Y:S02]  /*5440*/  HADD2.F32 R48, -RZ, R72.H1_H1 ;  /* 0x30000048ff307230 */ /* 0x000fe40000004100 */
[----:B------:R-:W-:Y:S01]  /*5450*/  FADD.FTZ R181, R180, -R181 ;  /* 0x800000b5b4b57221 */ /* 0x000fe20000010000 */
[C---:B------:R-:W-:Y:S01]  /*5460*/  FFMA.FTZ R49, R161.reuse, R175, R49 ;  /* 0x000000afa1317223 */ /* 0x040fe20000010031 */
[C---:B------:R-:W-:Y:S01]  /*5470*/  FFMA.FTZ R50, R161.reuse, R171, R50 ;  /* 0x000000aba1327223 */ /* 0x040fe20000010032 */
[C---:B------:R-:W-:Y:S01]  /*5480*/  FFMA.FTZ R174, R161.reuse, R174, R52 ;  /* 0x000000aea1ae7223 */ /* 0x040fe20000010034 */
[C---:B------:R-:W-:Y:S01]  /*5490*/  FFMA.FTZ R51, R161.reuse, R181, R51 ;  /* 0x000000b5a1337223 */ /* 0x040fe20000010033 */
[----:B------:R-:W-:-:S02]  /*54a0*/  FFMA.FTZ R48, R161, R169, R48 ;  /* 0x000000a9a1307223 */ /* 0x000fc40000010030 */
[----:B------:R-:W-:Y:S02]  /*54b0*/  F2FP.F16.F32.PACK_AB R50, R176, R50 ;  /* 0x00000032b032723e */ /* 0x000fe400000000ff */
[----:B------:R-:W-:Y:S02]  /*54c0*/  F2FP.F16.F32.PACK_AB R51, R179, R51 ;  /* 0x00000033b333723e */ /* 0x000fe400000000ff */
[----:B------:R-:W-:Y:S02]  /*54d0*/  F2FP.F16.F32.PACK_AB R49, R174, R49 ;  /* 0x00000031ae31723e */ /* 0x000fe400000000ff */
[----:B------:R-:W-:Y:S02]  /*54e0*/  F2FP.F16.F32.PACK_AB R48, R48, R0 ;  /* 0x000000003030723e */ /* 0x000fe400000000ff */
[----:B------:R-:W-:Y:S02]  /*54f0*/  MOV R111, R51 ;  /* 0x00000033006f7202 */ /* 0x000fe40000000f00 */
[----:B------:R-:W-:-:S02]  /*5500*/  MOV R110, R50 ;  /* 0x00000032006e7202 */ /* 0x000fc40000000f00 */
[----:B------:R-:W-:Y:S02]  /*5510*/  MOV R109, R49 ;  /* 0x00000031006d7202 */ /* 0x000fe40000000f00 */
[----:B------:R-:W-:Y:S01]  /*5520*/  MOV R108, R48 ;  /* 0x00000030006c7202 */ /* 0x000fe20000000f00 */
[----:B------:R-:W-:Y:S06]  /*5530*/  BRA `(.L_x_731) ;  /* 0x0000000400607947 */ /* 0x000fec0003800000 */
.L_x_733:
[----:B------:R-:W-:-:S04]  /*5540*/  UISETP.NE.U32.AND UP0, UPT, UR6, URZ, UPT ;  /* 0x000000ff0600728c */ /* 0x000fc8000bf05070 */
[----:B------:R-:W-:-:S09]  /*5550*/  UISETP.NE.AND.EX UP0, UPT, UR7, URZ, UPT, UP0 ;  /* 0x000000ff0700728c */ /* 0x000fd2000bf05300 */
[----:B------:R-:W-:Y:S05]  /*5560*/  BRA.U UP0, `(.L_x_735) ;  /* 0x0000000100a47547 */ /* 0x000fea000b800000 */
        /* <DEDUP_REMOVED lines=41> */
.L_x_735:
        /* <DEDUP_REMOVED lines=44> */
.L_x_731:
        /* <DEDUP_REMOVED lines=17> */
[----:B------:R-:W-:Y:S02]  /*5bd0*/  HADD2.F32 R0, -RZ, R78.H1_H1 ;  /* 0x3000004eff007230 */ /* 0x000fe40000004100 */
[-CC-:B------:R-:W-:Y:S01]  /*5be0*/  FFMA.FTZ R203, R203, R208.reuse, R209.reuse ;  /* 0x000000d0cbcb7223 */ /* 0x180fe200000100d1 */
[-C--:B------:R-:W-:Y:S01]  /*5bf0*/  FFMA.FTZ R187, R187, R208.reuse, R209 ;  /* 0x000000d0bbbb7223 */ /* 0x080fe200000100d1 */
[----:B------:R-:W-:Y:S01]  /*5c00*/  FADD.FTZ R191, R58, -R191 ;  /* 0x800000bf3abf7221 */ /* 0x000fe20000010000 */
[-C--:B------:R-:W-:Y:S01]  /*5c10*/  FFMA.FTZ R186, R186, R208.reuse, R209 ;  /* 0x000000d0baba7223 */ /* 0x080fe200000100d1 */
[----:B------:R-:W-:Y:S01]  /*5c20*/  FADD.FTZ R203, R202, -R203 ;  /* 0x800000cbcacb7221 */ /* 0x000fe20000010000 */
[----:B------:R-:W-:Y:S01]  /*5c30*/  FFMA.FTZ R183, R183, R208, R209 ;  /* 0x000000d0b7b77223 */ /* 0x000fe200000100d1 */
[----:B------:R-:W-:Y:S01]  /*5c40*/  FFMA.FTZ R191, R161, R191, R0 ;  /* 0x000000bfa1bf7223 */ /* 0x000fe20000010000 */
[----:B------:R-:W-:-:S02]  /*5c50*/  HADD2.F32 R0, -RZ, R79.H1_H1 ;  /* 0x3000004fff007230 */ /* 0x000fc40000004100 */
[-CC-:B------:R-:W-:Y:S01]  /*5c60*/  FFMA.FTZ R189, R189, R208.reuse, R209.reuse ;  /* 0x000000d0bdbd7223 */ /* 0x180fe200000100d1 */
[-CC-:B------:R-:W-:Y:S01]  /*5c70*/  FFMA.FTZ R57, R57, R208.reuse, R209.reuse ;  /* 0x000000d039397223 */ /* 0x180fe200000100d1 */
[----:B------:R-:W-:Y:S01]  /*5c80*/  FFMA.FTZ R193, R193, R208, R209 ;  /* 0x000000d0c1c17223 */ /* 0x000fe200000100d1 */
[----:B0-----:R-:W-:Y:S02]  /*5c90*/  HADD2.F32 R48, -RZ, R76.H0_H0 ;  /* 0x2000004cff307230 */ /* 0x001fe40000004100 */
[----:B------:R-:W-:Y:S01]  /*5ca0*/  FFMA.FTZ R203, R161, R203, R0 ;  /* 0x000000cba1cb7223 */ /* 0x000fe20000010000 */
[----:B------:R-:W-:Y:S02]  /*5cb0*/  HADD2.F32 R49, -RZ, R77.H0_H0 ;  /* 0x2000004dff317230 */ /* 0x000fe40000004100 */
[----:B------:R-:W-:Y:S01]  /*5cc0*/  FADD.FTZ R187, R185, -R187 ;  /* 0x800000bbb9bb7221 */ /* 0x000fe20000010000 */
[----:B------:R-:W-:Y:S02]  /*5cd0*/  HADD2.F32 R50, -RZ, R78.H0_H0 ;  /* 0x2000004eff327230 */ /* 0x000fe40000004100 */
[----:B------:R-:W-:Y:S01]  /*5ce0*/  FADD.FTZ R186, R184, -R186 ;  /* 0x800000bab8ba7221 */ /* 0x000fe20000010000 */
[----:B------:R-:W-:-:S02]  /*5cf0*/  HADD2.F32 R51, -RZ, R79.H0_H0 ;  /* 0x2000004fff337230 */ /* 0x000fc40000004100 */
[----:B------:R-:W-:Y:S01]  /*5d00*/  FADD.FTZ R183, R182, -R183 ;  /* 0x800000b7b6b77221 */ /* 0x000fe20000010000 */
[----:B------:R-:W-:Y:S02]  /*5d10*/  HADD2.F32 R52, -RZ, R77.H1_H1 ;  /* 0x3000004dff347230 */ /* 0x000fe40000004100 */
[----:B------:R-:W-:Y:S01]  /*5d20*/  FADD.FTZ R189, R188, -R189 ;  /* 0x800000bdbcbd7221 */ /* 0x000fe20000010000 */
[----:B------:R-:W-:Y:S02]  /*5d30*/  HADD2.F32 R0, -RZ, R76.H1_H1 ;  /* 0x3000004cff007230 */ /* 0x000fe40000004100 */
[----:B------:R-:W-:Y:S01]  /*5d40*/  FADD.FTZ R57, R190, -R57 ;  /* 0x80000039be397221 */ /* 0x000fe20000010000 */
[----:B------:R-:W-:Y:S01]  /*5d50*/  FADD.FTZ R193, R192, -R193 ;  /* 0x800000c1c0c17221 */ /* 0x000fe20000010000 */
[C---:B------:R-:W-:Y:S01]  /*5d60*/  FFMA.FTZ R48, R161.reuse, R187, R48 ;  /* 0x000000bba1307223 */ /* 0x040fe20000010030 */
        /* <DEDUP_REMOVED lines=18> */
.L_x_738:
        /* <DEDUP_REMOVED lines=41> */
.L_x_737:
        /* <DEDUP_REMOVED lines=42> */
.L_x_740:
[-CC-:B------:R-:W-:Y:S01]  /*63c0*/  FFMA.FTZ R203, R203, R208.reuse, R209.reuse ;  /* 0x000000d0cbcb7223 */ /* 0x180fe200000100d1 */
[--C-:B0-----:R-:W-:Y:S02]  /*63d0*/  HADD2.F32 R48, -RZ, R79.reuse.H1_H1 ;  /* 0x3000004fff307230 */ /* 0x101fe40000004100 */
[-CC-:B------:R-:W-:Y:S01]  /*63e0*/  FFMA.FTZ R191, R191, R208.reuse, R209.reuse ;  /* 0x000000d0bfbf7223 */ /* 0x180fe200000100d1 */
[-C--:B------:R-:W-:Y:S01]  /*63f0*/  FFMA.FTZ R189, R189, R208.reuse, R209 ;  /* 0x000000d0bdbd7223 */ /* 0x080fe200000100d1 */
[----:B------:R-:W-:Y:S01]  /*6400*/  FADD.FTZ R51, R202, -R203 ;  /* 0x800000cbca337221 */ /* 0x000fe20000010000 */
[----:B------:R-:W-:Y:S01]  /*6410*/  FFMA.FTZ R193, R193, R208, R209 ;  /* 0x000000d0c1c17223 */ /* 0x000fe200000100d1 */
[----:B------:R-:W-:Y:S01]  /*6420*/  FADD.FTZ R191, R58, -R191 ;  /* 0x800000bf3abf7221 */ /* 0x000fe20000010000 */
[----:B------:R-:W-:Y:S02]  /*6430*/  HADD2.F32 R49, -RZ, R79.H0_H0 ;  /* 0x2000004fff317230 */ /* 0x000fe40000004100 */
[----:B------:R-:W-:Y:S01]  /*6440*/  FFMA.FTZ R51, R161, R51, R48 ;  /* 0x00000033a1337223 */ /* 0x000fe20000010030 */
[----:B------:R-:W-:-:S02]  /*6450*/  HADD2.F32 R48, -RZ, R78.H1_H1 ;  /* 0x3000004eff307230 */ /* 0x000fc40000004100 */
[----:B------:R-:W-:Y:S01]  /*6460*/  FADD.FTZ R189, R188, -R189 ;  /* 0x800000bdbcbd7221 */ /* 0x000fe20000010000 */
[----:B------:R-:W-:Y:S01]  /*6470*/  FADD.FTZ R0, R192, -R193 ;  /* 0x800000c1c0007221 */ /* 0x000fe20000010000 */
[-CC-:B------:R-:W-:Y:S01]  /*6480*/  FFMA.FTZ R187, R187, R208.reuse, R209.reuse ;  /* 0x000000d0bbbb7223 */ /* 0x180fe200000100d1 */
[-CC-:B------:R-:W-:Y:S01]  /*6490*/  FFMA.FTZ R186, R186, R208.reuse, R209.reuse ;  /* 0x000000d0baba7223 */ /* 0x180fe200000100d1 */
[----:B------:R-:W-:Y:S01]  /*64a0*/  FFMA.FTZ R191, R161, R191, R48 ;  /* 0x000000bfa1bf7223 */ /* 0x000fe20000010030 */
[----:B------:R-:W-:Y:S02]  /*64b0*/  HADD2.F32 R48, -RZ, R77.H1_H1 ;  /* 0x3000004dff307230 */ /* 0x000fe40000004100 */
[-CC-:B------:R-:W-:Y:S01]  /*64c0*/  FFMA.FTZ R183, R183, R208.reuse, R209.reuse ;  /* 0x000000d0b7b77223 */ /* 0x180fe200000100d1 */
[----:B------:R-:W-:Y:S01]  /*64d0*/  FFMA.FTZ R57, R57, R208, R209 ;  /* 0x000000d039397223 */ /* 0x000fe200000100d1 */
[----:B------:R-:W-:Y:S01]  /*64e0*/  FFMA.FTZ R0, R161, R0, R49 ;  /* 0x00000000a1007223 */ /* 0x000fe20000010031 */
[----:B------:R-:W-:-:S02]  /*64f0*/  HADD2.F32 R50, -RZ, R78.H0_H0 ;  /* 0x2000004eff327230 */ /* 0x000fc40000004100 */
[----:B------:R-:W-:Y:S01]  /*6500*/  FFMA.FTZ R189, R161, R189, R48 ;  /* 0x000000bda1bd7223 */ /* 0x000fe20000010030 */
[----:B------:R-:W-:Y:S02]  /*6510*/  HADD2.F32 R49, -RZ, R77.H0_H0 ;  /* 0x2000004dff317230 */ /* 0x000fe40000004100 */
[----:B------:R-:W-:Y:S01]  /*6520*/  FADD.FTZ R187, R185, -R187 ;  /* 0x800000bbb9bb7221 */ /* 0x000fe20000010000 */
[--C-:B------:R-:W-:Y:S02]  /*6530*/  HADD2.F32 R48, -RZ, R76.reuse.H0_H0 ;  /* 0x2000004cff307230 */ /* 0x100fe40000004100 */
[----:B------:R-:W-:Y:S01]  /*6540*/  FADD.FTZ R186, R184, -R186 ;  /* 0x800000bab8ba7221 */ /* 0x000fe20000010000 */
[----:B------:R-:W-:Y:S02]  /*6550*/  HADD2.F32 R52, -RZ, R76.H1_H1 ;  /* 0x3000004cff347230 */ /* 0x000fe40000004100 */
[----:B------:R-:W-:Y:S01]  /*6560*/  FADD.FTZ R183, R182, -R183 ;  /* 0x800000b7b6b77221 */ /* 0x000fe20000010000 */
[----:B------:R-:W-:Y:S01]  /*6570*/  FADD.FTZ R57, R190, -R57 ;  /* 0x80000039be397221 */ /* 0x000fe20000010000 */
[----:B------:R-:W-:Y:S01]  /*6580*/  FFMA.FTZ R48, R161, R187, R48 ;  /* 0x000000bba1307223 */ /* 0x000fe20000010030 */
[----:B------:R-:W-:Y:S01]  /*6590*/  F2FP.F16.F32.PACK_AB R51, R51, R0 ;  /* 0x000000003333723e */ /* 0x000fe200000000ff */
[C---:B------:R-:W-:Y:S01]  /*65a0*/  FFMA.FTZ R49, R161.reuse, R183, R49 ;  /* 0x000000b7a1317223 */ /* 0x040fe20000010031 */
[C---:B------:R-:W-:Y:S01]  /*65b0*/  FFMA.FTZ R50, R161.reuse, R57, R50 ;  /* 0x00000039a1327223 */ /* 0x040fe20000010032 */
[----:B------:R-:W-:-:S03]  /*65c0*/  FFMA.FTZ R186, R161, R186, R52 ;  /* 0x000000baa1ba7223 */ /* 0x000fc60000010034 */
[----:B------:R-:W-:Y:S02]  /*65d0*/  F2FP.F16.F32.PACK_AB R49, R189, R49 ;  /* 0x00000031bd31723e */ /* 0x000fe400000000ff */
[----:B------:R-:W-:Y:S02]  /*65e0*/  F2FP.F16.F32.PACK_AB R50, R191, R50 ;  /* 0x00000032bf32723e */ /* 0x000fe400000000ff */
[----:B------:R-:W-:Y:S01]  /*65f0*/  F2FP.F16.F32.PACK_AB R48, R186, R48 ;  /* 0x00000030ba30723e */ /* 0x000fe200000000ff */
[----:B------:R-:W-:Y:S06]  /*6600*/  BRA `(.L_x_739) ;  /* 0x0000000800187947 */ /* 0x000fec0003800000 */
.L_x_736:
        /* <DEDUP_REMOVED lines=39> */
.L_x_742:
        /* <DEDUP_REMOVED lines=33> */
.L_x_741:
        /* <DEDUP_REMOVED lines=34> */
.L_x_743:
        /* <DEDUP_REMOVED lines=27> */
[----:B------:R-:W-:-:S07]  /*6e60*/  F2FP.F16.F32.PACK_AB R48, R186, R48 ;  /* 0x00000030ba30723e */ /* 0x000fce00000000ff */
.L_x_739:
        /* <DEDUP_REMOVED lines=14> */
[-CC-:B------:R-:W-:Y:S01]  /*6f50*/  FFMA.FTZ R194, R194, R208.reuse, R209.reuse ;  /* 0x000000d0c2c27223 */ /* 0x180fe200000100d1 */
[----:B------:R-:W-:Y:S01]  /*6f60*/  FADD.FTZ R198, R197, -R198 ;  /* 0x800000c6c5c67221 */ /* 0x000fe20000010000 */
[-CC-:B------:R-:W-:Y:S01]  /*6f70*/  FFMA.FTZ R68, R68, R208.reuse, R209.reuse ;  /* 0x000000d044447223 */ /* 0x180fe200000100d1 */
        /* <DEDUP_REMOVED lines=39> */
.L_x_746:
        /* <DEDUP_REMOVED lines=41> */
.L_x_745:
        /* <DEDUP_REMOVED lines=42> */
.L_x_748:
[-CC-:B------:R-:W-:Y:S01]  /*7720*/  FFMA.FTZ R200, R200, R208.reuse, R209.reuse ;  /* 0x000000d0c8c87223 */ /* 0x180fe200000100d1 */
[--C-:B0-----:R-:W-:Y:S02]  /*7730*/  HADD2.F32 R48, -RZ, R83.reuse.H1_H1 ;  /* 0x30000053ff307230 */ /* 0x101fe40000004100 */
[-CC-:B------:R-:W-:Y:S01]  /*7740*/  FFMA.FTZ R198, R198, R208.reuse, R209.reuse ;  /* 0x000000d0c6c67223 */ /* 0x180fe200000100d1 */
[-CC-:B------:R-:W-:Y:S01]  /*7750*/  FFMA.FTZ R196, R196, R208.reuse, R209.reuse ;  /* 0x000000d0c4c47223 */ /* 0x180fe200000100d1 */
        /* <DEDUP_REMOVED lines=9> */
[--C-:B------:R-:W-:Y:S01]  /*77f0*/  FFMA.FTZ R68, R68, R208, R209.reuse ;  /* 0x000000d044447223 */ /* 0x100fe200000100d1 */
        /* <DEDUP_REMOVED lines=23> */
.L_x_744:
        /* <DEDUP_REMOVED lines=39> */
.L_x_750:
        /* <DEDUP_REMOVED lines=33> */
.L_x_749:
        /* <DEDUP_REMOVED lines=34> */
.L_x_751:
        /* <DEDUP_REMOVED lines=28> */
.L_x_747:
        /* <DEDUP_REMOVED lines=12> */
[--C-:B0-----:R-:W-:Y:S02]  /*8290*/  HADD2.F32 R49, -RZ, R84.reuse.H0_H0 ;  /* 0x20000054ff317230 */ /* 0x101fe40000004100 */
[-CC-:B------:R-:W-:Y:S01]  /*82a0*/  FFMA.FTZ R0, R100, R208.reuse, R209.reuse ;  /* 0x000000d064007223 */ /* 0x180fe200000100d1 */
[----:B------:R-:W-:Y:S01]  /*82b0*/  FFMA.FTZ R102, R102, R208, R209 ;  /* 0x000000d066667223 */ /* 0x000fe200000100d1 */
[----:B------:R-:W-:Y:S01]  /*82c0*/  FADD.FTZ R48, R71, -R70 ;  /* 0x8000004647307221 */ /* 0x000fe20000010000 */
[----:B------:R-:W-:Y:S02]  /*82d0*/  HADD2.F32 R52, -RZ, R87.H0_H0 ;  /* 0x20000057ff347230 */ /* 0x000fe40000004100 */
[----:B------:R-:W-:Y:S01]  /*82e0*/  FADD.FTZ R0, R99, -R0 ;  /* 0x8000000063007221 */ /* 0x000fe20000010000 */
[----:B------:R-:W-:Y:S01]  /*82f0*/  FADD.FTZ R102, R66, -R102 ;  /* 0x8000006642667221 */ /* 0x000fe20000010000 */
[----:B------:R-:W-:Y:S01]  /*8300*/  FFMA.FTZ R48, R161, R48, R49 ;  /* 0x00000030a1307223 */ /* 0x000fe20000010031 */
[----:B------:R-:W-:-:S02]  /*8310*/  HADD2.F32 R49, -RZ, R84.H1_H1 ;  /* 0x30000054ff317230 */ /* 0x000fc40000004100 */
[-CC-:B------:R-:W-:Y:S01]  /*8320*/  FFMA.FTZ R95, R95, R208.reuse, R209.reuse ;  /* 0x000000d05f5f7223 */ /* 0x180fe200000100d1 */
[-CC-:B------:R-:W-:Y:S01]  /*8330*/  FFMA.FTZ R105, R105, R208.reuse, R209.reuse ;  /* 0x000000d069697223 */ /* 0x180fe200000100d1 */
[-CC-:B------:R-:W-:Y:S01]  /*8340*/  FFMA.FTZ R101, R101, R208.reuse, R209.reuse ;  /* 0x000000d065657223 */ /* 0x180fe200000100d1 */
[-CC-:B------:R-:W-:Y:S01]  /*8350*/  FFMA.FTZ R201, R201, R208.reuse, R209.reuse ;  /* 0x000000d0c9c97223 */ /* 0x180fe200000100d1 */
[----:B------:R-:W-:Y:S01]  /*8360*/  FFMA.FTZ R103, R103, R208, R209 ;  /* 0x000000d067677223 */ /* 0x000fe200000100d1 */
[C---:B------:R-:W-:Y:S01]  /*8370*/  FFMA.FTZ R0, R161.reuse, R0, R49 ;  /* 0x00000000a1007223 */ /* 0x040fe20000010031 */
[----:B------:R-:W-:Y:S01]  /*8380*/  FFMA.FTZ R102, R161, R102, R52 ;  /* 0x00000066a1667223 */ /* 0x000fe20000010034 */
        /* <DEDUP_REMOVED lines=14> */
[----:B------:R-:W-:Y:S01]  /*8470*/  FFMA.FTZ R52, R161, R105, R52 ;  /* 0x00000069a1347223 */ /* 0x000fe20000010034 */
        /* <DEDUP_REMOVED lines=13> */
.L_x_754:
        /* <DEDUP_REMOVED lines=41> */
.L_x_753:
        /* <DEDUP_REMOVED lines=42> */
.L_x_756:
        /* <DEDUP_REMOVED lines=37> */
.L_x_752:
        /* <DEDUP_REMOVED lines=39> */
.L_x_758:
        /* <DEDUP_REMOVED lines=33> */
.L_x_757:
        /* <DEDUP_REMOVED lines=34> */
.L_x_759:
        /* <DEDUP_REMOVED lines=28> */
.L_x_755:
        /* <DEDUP_REMOVED lines=16> */
[----:B------:R-:W-:Y:S02]  /*9630*/  HADD2.F32 R52, -RZ, R91.H1_H1 ;  /* 0x3000005bff347230 */ /* 0x000fe40000004100 */
        /* <DEDUP_REMOVED lines=39> */
.L_x_762:
        /* <DEDUP_REMOVED lines=41> */
.L_x_761:
        /* <DEDUP_REMOVED lines=42> */
.L_x_764:
[-CC-:B------:R-:W-:Y:S01]  /*9de0*/  FFMA.FTZ R206, R206, R208.reuse, R209.reuse ;  /* 0x000000d0cece7223 */ /* 0x180fe200000100d1 */
[--C-:B0-----:R-:W-:Y:S02]  /*9df0*/  HADD2.F32 R48, -RZ, R91.reuse.H0_H0 ;  /* 0x2000005bff307230 */ /* 0x101fe40000004100 */
[-CC-:B------:R-:W-:Y:S01]  /*9e00*/  FFMA.FTZ R54, R54, R208.reuse, R209.reuse ;  /* 0x000000d036367223 */ /* 0x180fe200000100d1 */
[-CC-:B------:R-:W-:Y:S01]  /*9e10*/  FFMA.FTZ R205, R205, R208.reuse, R209.reuse ;  /* 0x000000d0cdcd7223 */ /* 0x180fe200000100d1 */
[----:B------:R-:W-:Y:S01]  /*9e20*/  FADD.FTZ R0, R207, -R206 ;  /* 0x800000cecf007221 */ /* 0x000fe20000010000 */
[----:B------:R-:W-:Y:S01]  /*9e30*/  FFMA.FTZ R55, R55, R208, R209 ;  /* 0x000000d037377223 */ /* 0x000fe200000100d1 */
[----:B------:R-:W-:Y:S01]  /*9e40*/  FADD.FTZ R54, R118, -R54 ;  /* 0x8000003676367221 */ /* 0x000fe20000010000 */
[----:B------:R-:W-:Y:S02]  /*9e50*/  HADD2.F32 R49, -RZ, R91.H1_H1 ;  /* 0x3000005bff317230 */ /* 0x000fe40000004100 */
[----:B------:R-:W-:Y:S01]  /*9e60*/  FFMA.FTZ R0, R161, R0, R48 ;  /* 0x00000000a1007223 */ /* 0x000fe20000010030 */
[----:B------:R-:W-:-:S02]  /*9e70*/  HADD2.F32 R48, -RZ, R90.H1_H1 ;  /* 0x3000005aff307230 */ /* 0x000fc40000004100 */
[----:B------:R-:W-:Y:S01]  /*9e80*/  FADD.FTZ R205, R204, -R205 ;  /* 0x800000cdcccd7221 */ /* 0x000fe20000010000 */
[----:B------:R-:W-:Y:S01]  /*9e90*/  FADD.FTZ R51, R119, -R55 ;  /* 0x8000003777337221 */ /* 0x000fe20000010000 */
[-CC-:B------:R-:W-:Y:S01]  /*9ea0*/  FFMA.FTZ R112, R112, R208.reuse, R209.reuse ;  /* 0x000000d070707223 */ /* 0x180fe200000100d1 */
[--C-:B------:R-:W-:Y:S01]  /*9eb0*/  FFMA.FTZ R116, R116, R208, R209.reuse ;  /* 0x000000d074747223 */ /* 0x100fe200000100d1 */
[C---:B------:R-:W-:Y:S01]  /*9ec0*/  FFMA.FTZ R54, R161.reuse, R54, R48 ;  /* 0x00000036a1367223 */ /* 0x040fe20000010030 */
        /* <DEDUP_REMOVED lines=22> */
.L_x_760:
        /* <DEDUP_REMOVED lines=39> */
.L_x_766:
        /* <DEDUP_REMOVED lines=33> */
.L_x_765:
        /* <DEDUP_REMOVED lines=34> */
.L_x_767:
        /* <DEDUP_REMOVED lines=28> */
.L_x_763:
        /* <DEDUP_REMOVED lines=13> */
.L_x_726:
        /* <DEDUP_REMOVED lines=129> */
[----:B0-----:R-:W-:-:S07]  /*b170*/  MOV R35, R152 ;  /* 0x0000009800237202 */ /* 0x001fce0000000f00 */
.L_x_725:
[----:B------:R-:W-:Y:S05]  /*b180*/  BSYNC B0 ;  /* 0x0000000000007941 */ /* 0x000fea0003800000 */
.L_x_724:
        /* <DEDUP_REMOVED lines=219> */
[----:B0-----:R-:W-:Y:S01]  /*bf40*/  FADD.FTZ R40, RZ, R40 ;  /* 0x00000028ff287221 */ /* 0x001fe20000010000 */
[----:B-1----:R-:W-:-:S02]  /*bf50*/  FADD.FTZ R28, RZ, R28 ;  /* 0x0000001cff1c7221 */ /* 0x002fc40000010000 */
[----:B------:R-:W0:Y:S01]  /*bf60*/  LDS R22, [R3+0x2200] ;  /* 0x0022000003167984 */ /* 0x000e220000000800 */
[----:B--2---:R-:W-:-:S03]  /*bf70*/  FADD.FTZ R32, RZ, R32 ;  /* 0x00000020ff207221 */ /* 0x004fc60000010000 */
[----:B------:R-:W1:Y:S01]  /*bf80*/  LDS R60, [R3] ;  /* 0x00000000033c7984 */ /* 0x000e620000000800 */
[----:B---3--:R-:W-:-:S03]  /*bf90*/  FADD.FTZ R33, RZ, R33 ;  /* 0x00000021ff217221 */ /* 0x008fc60000010000 */
[----:B------:R-:W2:Y:S01]  /*bfa0*/  LDS R41, [R3+0x1400] ;  /* 0x0014000003297984 */ /* 0x000ea20000000800 */
[----:B----4-:R-:W-:-:S03]  /*bfb0*/  FADD.FTZ R34, RZ, R34 ;  /* 0x00000022ff227221 */ /* 0x010fc60000010000 */
        /* <DEDUP_REMOVED lines=11> */
[----:B------:R-:W-:-:S03]  /*c070*/  FADD.FTZ R19, RZ, R19 ;  /* 0x00000013ff137221 */ /* 0x000fc60000010000 */
[----:B------:R-:W4:Y:S04]  /*c080*/  LDS R26, [R3+0x2800] ;  /* 0x00280000031a7984 */ /* 0x000f280000000800 */
[----:B------:R-:W4:Y:S01]  /*c090*/  LDS R39, [R3+0x2a00] ;  /* 0x002a000003277984 */ /* 0x000f220000000800 */
[----:B0-----:R-:W-:Y:S02]  /*c0a0*/  FADD.FTZ R19, R19, R22 ;  /* 0x0000001613137221 */ /* 0x001fe40000010000 */
[----:B------:R-:W0:Y:S01]  /*c0b0*/  LDC R22, c[0x0][0x388] ;  /* 0x0000e200ff167b82 */ /* 0x000e220000000800 */
[----:B------:R-:W0:Y:S01]  /*c0c0*/  LDS R43, [R3+0x2c00] ;  /* 0x002c0000032b7984 */ /* 0x000e220000000800 */
[----:B-1----:R-:W-:-:S03]  /*c0d0*/  FADD.FTZ R60, RZ, R60 ;  /* 0x0000003cff3c7221 */ /* 0x002fc60000010000 */
[----:B------:R-:W1:Y:S01]  /*c0e0*/  LDS R49, [R3+0x2e00] ;  /* 0x002e000003317984 */ /* 0x000e620000000800 */
[----:B--2---:R-:W-:-:S03]  /*c0f0*/  FADD.FTZ R41, R60, R41 ;  /* 0x000000293c297221 */ /* 0x004fc60000010000 */
        /* <DEDUP_REMOVED lines=42> */
[----:B----4-:R-:W-:Y:S01]  /*c3a0*/  FADD.FTZ R33, R19, R48 ;  /* 0x0000003013217221 */ /* 0x010fe20000010000 */
        /* <DEDUP_REMOVED lines=145> */
.L_x_727:
        /* <DEDUP_REMOVED lines=8> */
.L_x_770:
[----:B------:R-:W-:Y:S05]  /*cd40*/  BSYNC B2 ;  /* 0x0000000000027941 */ /* 0x000fea0003800000 */
.L_x_769:
        /* <DEDUP_REMOVED lines=8> */
.L_x_771:
[----:B------:R-:W-:Y:S01]  /*cdd0*/  MOV R50, R48 ;  /* 0x0000003000327202 */ /* 0x000fe20000000f00 */
[----:B------:R-:W-:Y:S02]  /*cde0*/  HFMA2 R51, -RZ, RZ, 0, 1.1920928955078125e-07 ;  /* 0x00000002ff337431 */ /* 0x000fe400000001ff */
[----:B------:R-:W-:-:S07]  /*cdf0*/  FADD.FTZ R49, R49, R209 ;  /* 0x000000d131317221 */ /* 0x000fce0000010000 */
[----:B------:R-:W-:Y:S05]  /*ce00*/  WARPSYNC.COLLECTIVE R53, `(.L_x_772) ;  /* 0x0000000035087348 */ /* 0x000fea0003c00000 */
[----:B------:R0:W1:Y:S02]  /*ce10*/  SHFL.BFLY P3, R209, R50, R51, R52 ;  /* 0x0c00003332d17389 */ /* 0x0000640000060034 */
[----:B01----:R-:W-:Y:S05]  /*ce20*/  ENDCOLLECTIVE ;  /* 0x000000000000791b */ /* 0x003fea0003800000 */
.L_x_772:
[----:B------:R-:W-:Y:S01]  /*ce30*/  MOV R50, R49 ;  /* 0x0000003100327202 */ /* 0x000fe20000000f00 */
[----:B------:R-:W-:-:S07]  /*ce40*/  FADD.FTZ R48, R48, R209 ;  /* 0x000000d130307221 */ /* 0x000fce0000010000 */
[----:B------:R-:W-:Y:S05]  /*ce50*/  WARPSYNC.COLLECTIVE R53, `(.L_x_773) ;  /* 0x0000000035087348 */ /* 0x000fea0003c00000 */
[----:B------:R0:W1:Y:S02]  /*ce60*/  SHFL.BFLY P3, R209, R50, R51, R52 ;  /* 0x0c00003332d17389 */ /* 0x0000640000060034 */
[----:B01----:R-:W-:Y:S05]  /*ce70*/  ENDCOLLECTIVE ;  /* 0x000000000000791b */ /* 0x003fea0003800000 */
.L_x_773:
[----:B------:R-:W-:Y:S01]  /*ce80*/  MOV R50, R48 ;  /* 0x0000003000327202 */ /* 0x000fe20000000f00 */
[----:B------:R-:W-:Y:S02]  /*ce90*/  HFMA2 R51, -RZ, RZ, 0, 2.384185791015625e-07 ;  /* 0x00000004ff337431 */ /* 0x000fe400000001ff */
[----:B------:R-:W-:-:S07]  /*cea0*/  FADD.FTZ R49, R49, R209 ;  /* 0x000000d131317221 */ /* 0x000fce0000010000 */
[----:B------:R-:W-:Y:S05]  /*ceb0*/  WARPSYNC.COLLECTIVE R53, `(.L_x_774) ;  /* 0x0000000035087348 */ /* 0x000fea0003c00000 */
[----:B------:R0:W1:Y:S02]  /*cec0*/  SHFL.BFLY P3, R209, R50, R51, R52 ;  /* 0x0c00003332d17389 */ /* 0x0000640000060034 */
[----:B01----:R-:W-:Y:S05]  /*ced0*/  ENDCOLLECTIVE ;  /* 0x000000000000791b */ /* 0x003fea0003800000 */
.L_x_774:
[----:B------:R-:W-:Y:S01]  /*cee0*/  MOV R50, R49 ;  /* 0x0000003100327202 */ /* 0x000fe20000000f00 */
[----:B------:R-:W-:-:S07]  /*cef0*/  FADD.FTZ R48, R48, R209 ;  /* 0x000000d130307221 */ /* 0x000fce0000010000 */
[----:B------:R-:W-:Y:S05]  /*cf00*/  WARPSYNC.COLLECTIVE R53, `(.L_x_775) ;  /* 0x0000000035087348 */ /* 0x000fea0003c00000 */
[----:B------:R0:W1:Y:S02]  /*cf10*/  SHFL.BFLY P3, R209, R50, R51, R52 ;  /* 0x0c00003332d17389 */ /* 0x0000640000060034 */
[----:B01----:R-:W-:Y:S05]  /*cf20*/  ENDCOLLECTIVE ;  /* 0x000000000000791b */ /* 0x003fea0003800000 */
.L_x_775:
[----:B------:R-:W-:Y:S01]  /*cf30*/  MOV R50, R48 ;  /* 0x0000003000327202 */ /* 0x000fe20000000f00 */
[----:B------:R-:W-:Y:S02]  /*cf40*/  HFMA2 R51, -RZ, RZ, 0, 4.76837158203125e-07 ;  /* 0x00000008ff337431 */ /* 0x000fe400000001ff */
[----:B------:R-:W-:-:S07]  /*cf50*/  FADD.FTZ R49, R49, R209 ;  /* 0x000000d131317221 */ /* 0x000fce0000010000 */
[----:B------:R-:W-:Y:S05]  /*cf60*/  WARPSYNC.COLLECTIVE R53, `(.L_x_776) ;  /* 0x0000000035087348 */ /* 0x000fea0003c00000 */
[----:B------:R0:W1:Y:S02]  /*cf70*/  SHFL.BFLY P3, R209, R50, R51, R52 ;  /* 0x0c00003332d17389 */ /* 0x0000640000060034 */
[----:B01----:R-:W-:Y:S05]  /*cf80*/  ENDCOLLECTIVE ;  /* 0x000000000000791b */ /* 0x003fea0003800000 */
.L_x_776:
[----:B------:R-:W-:Y:S01]  /*cf90*/  MOV R50, R49 ;  /* 0x0000003100327202 */ /* 0x000fe20000000f00 */
[----:B------:R-:W-:-:S07]  /*cfa0*/  FADD.FTZ R48, R48, R209 ;  /* 0x000000d130307221 */ /* 0x000fce0000010000 */
[----:B------:R-:W-:Y:S05]  /*cfb0*/  WARPSYNC.COLLECTIVE R53, `(.L_x_777) ;  /* 0x0000000035087348 */ /* 0x000fea0003c00000 */
[----:B------:R0:W1:Y:S02]  /*cfc0*/  SHFL.BFLY P3, R209, R50, R51, R52 ;  /* 0x0c00003332d17389 */ /* 0x0000640000060034 */
[----:B01----:R-:W-:Y:S05]  /*cfd0*/  ENDCOLLECTIVE ;  /* 0x000000000000791b */ /* 0x003fea0003800000 */
.L_x_777:
[----:B------:R-:W-:Y:S01]  /*cfe0*/  MOV R50, R48 ;  /* 0x0000003000327202 */ /* 0x000fe20000000f00 */
[----:B------:R-:W-:Y:S02]  /*cff0*/  HFMA2 R51, -RZ, RZ, 0, 9.5367431640625e-07 ;  /* 0x00000010ff337431 */ /* 0x000fe400000001ff */
[----:B------:R-:W-:-:S07]  /*d000*/  FADD.FTZ R49, R49, R209 ;  /* 0x000000d131317221 */ /* 0x000fce0000010000 */
[----:B------:R-:W-:Y:S05]  /*d010*/  WARPSYNC.COLLECTIVE R53, `(.L_x_778) ;  /* 0x0000000035087348 */ /* 0x000fea0003c00000 */
[----:B------:R0:W1:Y:S02]  /*d020*/  SHFL.BFLY P3, R209, R50, R51, R52 ;  /* 0x0c00003332d17389 */ /* 0x0000640000060034 */
[----:B01----:R-:W-:Y:S05]  /*d030*/  ENDCOLLECTIVE ;  /* 0x000000000000791b */ /* 0x003fea0003800000 */
.L_x_778:
[----:B------:R-:W-:Y:S02]  /*d040*/  MOV R50, R49 ;  /* 0x0000003100327202 */ /* 0x000fe40000000f00 */
[----:B------:R-:W-:-:S07]  /*d050*/  MOV R208, R209 ;  /* 0x000000d100d07202 */ /* 0x000fce0000000f00 */
[----:B------:R-:W-:Y:S05]  /*d060*/  WARPSYNC.COLLECTIVE R53, `(.L_x_779) ;  /* 0x0000000035087348 */ /* 0x000fea0003c00000 */
[----:B------:R0:W1:Y:S02]  /*d070*/  SHFL.BFLY P3, R209, R50, R51, R52 ;  /* 0x0c00003332d17389 */ /* 0x0000640000060034 */
[----:B01----:R-:W-:Y:S05]  /*d080*/  ENDCOLLECTIVE ;  /* 0x000000000000791b */ /* 0x003fea0003800000 */
.L_x_779:
[----:B------:R-:W-:Y:S01]  /*d090*/  MOV R50, R209 ;  /* 0x000000d100327202 */ /* 0x000fe20000000f00 */
[----:B------:R-:W-:Y:S06]  /*d0a0*/  BRA `(.L_x_780) ;  /* 0xffffff7400787947 */ /* 0x000fec000383ffff */
.L_x_781:
        /* <DEDUP_REMOVED lines=13> */
.L_x_7079:


//--------------------- .text._ZN10layer_norm31ln_parallel_residual_bwd_kernelINS_13Kernel_traitsI6__halfS2_S2_S2_fjLj1280ELj1ELj4ELj1ELj16ENS_18Kernel_traits_baseILj1280ES2_S2_S2_S2_fjLj128EEEEELb0ELb1ELb0EEEvNS_9BwdParamsE --------------------------
	.section	.text._ZN10layer_norm31ln_parallel_residual_bwd_kernelINS_13Kernel_traitsI6__halfS2_S2_S2_fjLj1280ELj1ELj4ELj1ELj16ENS_18Kernel_traits_baseILj1280ES2_S2_S2_S2_fjLj128EEEEELb0ELb1ELb0EEEvNS_9BwdParamsE,"ax",@progbits
	.align	128
        .global         _ZN10layer_norm31ln_parallel_residual_bwd_kernelINS_13Kernel_traitsI6__halfS2_S2_S2_fjLj1280ELj1ELj4ELj1ELj16ENS_18Kernel_traits_baseILj1280ES2_S2_S2_S2_fjLj128EEEEELb0ELb1ELb0EEEvNS_9BwdParamsE
        .type           _ZN10layer_norm31ln_parallel_residual_bwd_kernelINS_13Kernel_traitsI6__halfS2_S2_S2_fjLj1280ELj1ELj4ELj1ELj16ENS_18Kernel_traits_baseILj1280ES2_S2_S2_S2_fjLj128EEEEELb0ELb1ELb0EEEvNS_9BwdParamsE,@function
        .size           _ZN10layer_norm31ln_parallel_residual_bwd_kernelINS_13Kernel_traitsI6__halfS2_S2_S2_fjLj1280ELj1ELj4ELj1ELj16ENS_18Kernel_traits_baseILj1280ES2_S2_S2_S2_fjLj128EEEEELb0ELb1ELb0EEEvNS_9BwdParamsE,(.L_x_7080 - _ZN10layer_norm31ln_parallel_residual_bwd_kernelINS_13Kernel_traitsI6__halfS2_S2_S2_fjLj1280ELj1ELj4ELj1ELj16ENS_18Kernel_traits_baseILj1280ES2_S2_S2_S2_fjLj128EEEEELb0ELb1ELb0EEEvNS_9BwdParamsE)
        .other          _ZN10layer_norm31ln_parallel_residual_bwd_kernelINS_13Kernel_traitsI6__halfS2_S2_S2_fjLj1280ELj1ELj4ELj1ELj16ENS_18Kernel_traits_baseILj1280ES2_S2_S2_S2_fjLj128EEEEELb0ELb1ELb0EEEvNS_9BwdParamsE,@"STO_CUDA_ENTRY STV_DEFAULT"
_ZN10layer_norm31ln_parallel_residual_bwd_kernelINS_13Kernel_traitsI6__halfS2_S2_S2_fjLj1280ELj1ELj4ELj1ELj16ENS_18Kernel_traits_baseILj1280ES2_S2_S2_S2_fjLj128EEEEELb0ELb1ELb0EEEvNS_9BwdParamsE:
.text._ZN10layer_norm31ln_parallel_residual_bwd_kernelINS_13Kernel_traitsI6__halfS2_S2_S2_fjLj1280ELj1ELj4ELj1ELj16ENS_18Kernel_traits_baseILj1280ES2_S2_S2_S2_fjLj128EEEEELb0ELb1ELb0EEEvNS_9BwdParamsE:
        /* <DEDUP_REMOVED lines=32> */
[----:B------:R-:W-:-:S04]  /*0200*/  @P1 IADD3 R17, PT, PT, R17, 0x20, RZ ;  /* 0x0000002011111810 */ /* 0x000fc80007ffe0ff */
[----:B------:R3:W5:Y:S01]  /*0210*/  @P1 LDG.E.128 R36, desc[UR10][R8.64] ;  /* 0x0000000a08241981 */ /* 0x000762000c1e1d00 */
        /* <DEDUP_REMOVED lines=8> */
[----:B------:R-:W0:Y:S01]  /*02a0*/  S2UR UR4, SR_CTAID.X ;  /* 0x00000000000479c3 */ /* 0x000e220000002500 */
[----:B--2---:R-:W-:Y:S01]  /*02b0*/  SHF.R.U32.HI R5, RZ, 0x5, R16 ;  /* 0x00000005ff057819 */ /* 0x004fe20000011610 */
[----:B------:R-:W-:Y:S01]  /*02c0*/  BSSY B1, `(.L_x_782) ;  /* 0x0000ab7000017945 */ /* 0x000fe20003800000 */
[----:B0-----:R-:W-:-:S06]  /*02d0*/  USHF.L.U32 UR4, UR4, 0x2, URZ ;  /* 0x0000000204047899 */ /* 0x001fcc00080006ff */
[----:B------:R-:W-:-:S04]  /*02e0*/  LOP3.LUT R5, R5, UR4, RZ, 0xfc, !PT ;  /* 0x0000000405057c12 */ /* 0x000fc8000f8efcff */
[----:B------:R-:W-:Y:S02]  /*02f0*/  ISETP.GE.AND P0, PT, R5, UR5, PT ;  /* 0x0000000505007c0c */ /* 0x000fe4000bf06270 */
        /* <DEDUP_REMOVED lines=59> */
[----:B0-----:R-:W-:Y:S01]  /*06b0*/  UISETP.NE.U32.AND UP0, UPT, UR4, URZ, UPT ;  /* 0x000000ff0400728c */ /* 0x001fe2000bf05070 */
[----:B------:R-:W-:Y:S01]  /*06c0*/  CS2R R78, SRZ ;  /* 0x00000000004e7805 */ /* 0x000fe2000001ff00 */
[----:B------:R-:W0:Y:S01]  /*06d0*/  LDCU.U8 UR4, c[0x0][0x410] ;  /* 0x00008200ff0477ac */ /* 0x000e220008000000 */
[----:B------:R-:W-:-:S02]  /*06e0*/  CS2R R80, SRZ ;  /* 0x0000000000507805 */ /* 0x000fc4000001ff00 */
[----:B------:R-:W-:Y:S02]  /*06f0*/  CS2R R82, SRZ ;  /* 0x0000000000527805 */ /* 0x000fe4000001ff00 */
[----:B------:R-:W-:Y:S01]  /*0700*/  CS2R R84, SRZ ;  /* 0x0000000000547805 */ /* 0x000fe2000001ff00 */
[----:B------:R-:W-:Y:S01]  /*0710*/  UISETP.NE.AND.EX UP0, UPT, UR5, URZ, UPT, UP0 ;  /* 0x000000ff0500728c */ /* 0x000fe2000bf05300 */
        /* <DEDUP_REMOVED lines=17> */
[----:B------:R-:W-:Y:S02]  /*0830*/  PLOP3.LUT P0, PT, PT, PT, UP0, 0x80, 0x8 ;  /* 0x000000000008781c */ /* 0x000fe40003f0f008 */
[----:B------:R-:W-:Y:S02]  /*0840*/  CS2R R122, SRZ ;  /* 0x00000000007a7805 */ /* 0x000fe4000001ff00 */
[----:B------:R-:W-:Y:S02]  /*0850*/  PLOP3.LUT P1, PT, PT, PT, UP1, 0x80, 0x8 ;  /* 0x000000000008781c */ /* 0x000fe40003f2f018 */
[----:B------:R-:W-:Y:S02]  /*0860*/  CS2R R124, SRZ ;  /* 0x00000000007c7805 */ /* 0x000fe4000001ff00 */
[----:B------:R-:W-:Y:S02]  /*0870*/  CS2R R126, SRZ ;  /* 0x00000000007e7805 */ /* 0x000fe4000001ff00 */
[----:B------:R-:W-:-:S07]  /*0880*/  P2R R164, PR, RZ, 0x2 ;  /* 0x00000002ffa47803 */ /* 0x000fce0000000000 */
.L_x_854:
        /* <DEDUP_REMOVED lines=8> */
[----:B------:R-:W-:Y:S04]  /*0910*/  BSSY.RECONVERGENT B0, `(.L_x_784) ;  /* 0x00003a3000007945 */ /* 0x000fe80003800200 */
[----:B------:R-:W-:-:S05]  /*0920*/  IMAD R4, R5, R0, RZ ;  /* 0x0000000005047224 */ /* 0x000fca00078e02ff */
[----:B------:R-:W-:-:S04]  /*0930*/  SHF.R.S32.HI R165, RZ, 0x1f, R4 ;  /* 0x0000001fffa57819 */ /* 0x000fc80000011404 */
[----:B------:R-:W-:-:S04]  /*0940*/  LEA.HI R4, R165, R4, RZ, 0x3 ;  /* 0x00000004a5047211 */ /* 0x000fc800078f18ff */
[----:B------:R-:W-:Y:S02]  /*0950*/  LEA.HI.SX32 R4, R4, R3, 0x1d ;  /* 0x0000000304047211 */ /* 0x000fe400078feaff */
[----:B--2---:R-:W-:Y:S01]  /*0960*/  FSEL R222, R162, RZ, !P1 ;  /* 0x000000ffa2de7208 */ /* 0x004fe20004800000 */
[----:B0-----:R-:W-:Y:S06]  /*0970*/  @P0 BRA `(.L_x_785) ;  /* 0x0000001c001c0947 */ /* 0x001fec0003800000 */
[C---:B------:R-:W-:Y:S01]  /*0980*/  ISETP.GE.U32.AND P1, PT, R2.reuse, 0x20, PT ;  /* 0x000000200200780c */ /* 0x040fe20003f26070 */
[----:B------:R-:W-:Y:S01]  /*0990*/  BSSY.RECONVERGENT B2, `(.L_x_786) ;  /* 0x000005f000027945 */ /* 0x000fe20003800200 */
[C---:B------:R-:W-:Y:S02]  /*09a0*/  ISETP.GE.U32.AND P2, PT, R2.reuse, 0x40, PT ;  /* 0x000000400200780c */ /* 0x040fe40003f46070 */
[----:B------:R-:W-:Y:S02]  /*09b0*/  CS2R R224, SRZ ;  /* 0x0000000000e07805 */ /* 0x000fe4000001ff00 */
[C---:B------:R-:W-:Y:S02]  /*09c0*/  ISETP.GE.U32.AND P3, PT, R2.reuse, 0x60, PT ;  /* 0x000000600200780c */ /* 0x040fe40003f66070 */
[C---:B------:R-:W-:Y:S02]  /*09d0*/  ISETP.GE.U32.AND P4, PT, R2.reuse, 0x80, PT ;  /* 0x000000800200780c */ /* 0x040fe40003f86070 */
[----:B------:R-:W-:-:S02]  /*09e0*/  ISETP.GE.U32.AND P5, PT, R2, 0xa0, PT ;  /* 0x000000a00200780c */ /* 0x000fc40003fa6070 */
[----:B------:R-:W-:Y:S01]  /*09f0*/  MOV R227, R4 ;  /* 0x0000000400e37202 */ /* 0x000fe20000000f00 */
[----:B------:R-:W-:Y:S10]  /*0a00*/  @!P1 BRA `(.L_x_787) ;  /* 0x00000004005c9947 */ /* 0x000ff40003800000 */
[----:B------:R-:W0:Y:S08]  /*0a10*/  LDC.64 R160, c[0x0][0x3a8] ;  /* 0x0000ea00ffa07b82 */ /* 0x000e300000000a00 */
[----:B------:R-:W1:Y:S01]  /*0a20*/  LDC.64 R164, c[0x0][0x428] ;  /* 0x00010a00ffa47b82 */ /* 0x000e620000000a00 */
[----:B0-----:R-:W-:-:S06]  /*0a30*/  IMAD.WIDE.U32 R160, R4, 0x10, R160 ;  /* 0x0000001004a07825 */ /* 0x001fcc00078e00a0 */
[----:B------:R-:W2:Y:S01]  /*0a40*/  LDG.E.128 R160, desc[UR10][R160.64] ;  /* 0x0000000aa0a07981 */ /* 0x000ea2000c1e1d00 */
[----:B-1----:R-:W-:-:S06]  /*0a50*/  IMAD.WIDE.U32 R164, R4, 0x10, R164 ;  /* 0x0000001004a47825 */ /* 0x002fcc00078e00a4 */
[----:B------:R-:W3:Y:S01]  /*0a60*/  LDG.E.128 R164, desc[UR10][R164.64] ;  /* 0x0000000aa4a47981 */ /* 0x000ee2000c1e1d00 */
[--C-:B------:R-:W-:Y:S02]  /*0a70*/  HADD2.F32 R221, -RZ, R32.reuse.H0_H0 ;  /* 0x20000020ffdd7230 */ /* 0x100fe40000004100 */
[--C-:B------:R-:W-:Y:S02]  /*0a80*/  HADD2.F32 R214, -RZ, R33.reuse.H1_H1 ;  /* 0x30000021ffd67230 */ /* 0x100fe40000004100 */
[----:B------:R-:W-:Y:S02]  /*0a90*/  HADD2.F32 R218, -RZ, R32.H1_H1 ;  /* 0x30000020ffda7230 */ /* 0x000fe40000004100 */
[----:B------:R-:W-:Y:S02]  /*0aa0*/  HADD2.F32 R217, -RZ, R33.H0_H0 ;  /* 0x20000021ffd97230 */ /* 0x000fe40000004100 */
[----:B------:R-:W-:Y:S02]  /*0ab0*/  HADD2.F32 R210, -RZ, R34.H1_H1 ;  /* 0x30000022ffd27230 */ /* 0x000fe40000004100 */
[----:B--2---:R-:W-:-:S02]  /*0ac0*/  HADD2.F32 R209, -RZ, R160.H0_H0 ;  /* 0x200000a0ffd17230 */ /* 0x004fc40000004100 */
[--C-:B------:R-:W-:Y:S02]  /*0ad0*/  HADD2.F32 R215, -RZ, R161.reuse.H1_H1 ;  /* 0x300000a1ffd77230 */ /* 0x100fe40000004100 */
[--C-:B------:R-:W-:Y:S02]  /*0ae0*/  HADD2.F32 R225, -RZ, R162.reuse.H0_H0 ;  /* 0x200000a2ffe17230 */ /* 0x100fe40000004100 */
[----:B------:R-:W-:Y:S02]  /*0af0*/  HADD2.F32 R227, -RZ, R162.H1_H1 ;  /* 0x300000a2ffe37230 */ /* 0x000fe40000004100 */
[C---:B------:R-:W-:Y:S01]  /*0b00*/  FADD.FTZ R162, -R222.reuse, R209 ;  /* 0x000000d1dea27221 */ /* 0x040fe20000010100 */
[----:B------:R-:W-:Y:S02]  /*0b10*/  HADD2.F32 R213, -RZ, R161.H0_H0 ;  /* 0x200000a1ffd57230 */ /* 0x000fe40000004100 */
[----:B------:R-:W-:Y:S01]  /*0b20*/  FADD.FTZ R216, -R222, R215 ;  /* 0x000000d7ded87221 */ /* 0x000fe20000010100 */
[----:B------:R-:W-:-:S02]  /*0b30*/  HADD2.F32 R211, -RZ, R160.H1_H1 ;  /* 0x300000a0ffd37230 */ /* 0x000fc40000004100 */
[C---:B-----5:R-:W-:Y:S01]  /*0b40*/  FMUL.FTZ R223, R173.reuse, R162 ;  /* 0x000000a2addf7220 */ /* 0x060fe20000410000 */
[--C-:B---3--:R-:W-:Y:S02]  /*0b50*/  HADD2.F32 R161, -RZ, R164.reuse.H0_H0 ;  /* 0x200000a4ffa17230 */ /* 0x108fe40000004100 */
[C---:B------:R-:W-:Y:S01]  /*0b60*/  FADD.FTZ R162, -R222.reuse, R213 ;  /* 0x000000d5dea27221 */ /* 0x040fe20000010100 */
[--C-:B------:R-:W-:Y:S02]  /*0b70*/  HADD2.F32 R206, -RZ, R165.reuse.H0_H0 ;  /* 0x200000a5ffce7230 */ /* 0x100fe40000004100 */
[----:B------:R-:W-:Y:S01]  /*0b80*/  FADD.FTZ R220, -R222, R211 ;  /* 0x000000d3dedc7221 */ /* 0x000fe20000010100 */
[----:B------:R-:W-:Y:S02]  /*0b90*/  HADD2.F32 R165, -RZ, R165.H1_H1 ;  /* 0x300000a5ffa57230 */ /* 0x000fe40000004100 */
[----:B------:R-:W-:Y:S01]  /*0ba0*/  FMUL.FTZ R216, R173, R216 ;  /* 0x000000d8add87220 */ /* 0x000fe20000410000 */
[----:B------:R-:W-:-:S02]  /*0bb0*/  HADD2.F32 R164, -RZ, R164.H1_H1 ;  /* 0x300000a4ffa47230 */ /* 0x000fc40000004100 */
[-C--:B------:R-:W-:Y:S01]  /*0bc0*/  FMUL.FTZ R221, R221, R161.reuse ;  /* 0x000000a1dddd7220 */ /* 0x080fe20000410000 */
[----:B------:R-:W-:Y:S01]  /*0bd0*/  FMUL.FTZ R219, R173, R162 ;  /* 0x000000a2addb7220 */ /* 0x000fe20000410000 */
[----:B------:R-:W-:Y:S01]  /*0be0*/  FADD.FTZ R84, R84, R161 ;  /* 0x000000a154547221 */ /* 0x000fe20000010000 */
[----:B------:R-:W-:Y:S01]  /*0bf0*/  FFMA.FTZ R52, R223, R161, R52 ;  /* 0x000000a1df347223 */ /* 0x000fe20000010034 */
[----:B------:R-:W-:Y:S01]  /*0c00*/  FMUL.FTZ R220, R173, R220 ;  /* 0x000000dcaddc7220 */ /* 0x000fe20000410000 */
[----:B------:R-:W-:Y:S01]  /*0c10*/  FADD.FTZ R162, -R222, R225 ;  /* 0x000000e1dea27221 */ /* 0x000fe20000010100 */
[-C--:B------:R-:W-:Y:S01]  /*0c20*/  FMUL.FTZ R214, R214, R165.reuse ;  /* 0x000000a5d6d67220 */ /* 0x080fe20000410000 */
[----:B------:R-:W-:Y:S01]  /*0c30*/  FADD.FTZ R87, R87, R165 ;  /* 0x000000a557577221 */ /* 0x000fe20000010000 */
[----:B------:R-:W-:Y:S01]  /*0c40*/  FFMA.FTZ R55, R216, R165, R55 ;  /* 0x000000a5d8377223 */ /* 0x000fe20000010037 */
[-C--:B------:R-:W-:Y:S01]  /*0c50*/  FMUL.FTZ R218, R218, R164.reuse ;  /* 0x000000a4dada7220 */ /* 0x080fe20000410000 */
[----:B------:R-:W-:Y:S01]  /*0c60*/  FADD.FTZ R161, RZ, R221 ;  /* 0x000000ddffa17221 */ /* 0x000fe20000010000 */
[----:B------:R-:W-:Y:S01]  /*0c70*/  FFMA.FTZ R165, R223, R221, RZ ;  /* 0x000000dddfa57223 */ /* 0x000fe200000100ff */
[----:B------:R-:W-:Y:S01]  /*0c80*/  FADD.FTZ R85, R85, R164 ;  /* 0x000000a455557221 */ /* 0x000fe20000010000 */
[C---:B------:R-:W-:Y:S01]  /*0c90*/  FFMA.FTZ R53, R220.reuse, R164, R53 ;  /* 0x000000a4dc357223 */ /* 0x040fe20000010035 */
[----:B------:R-:W-:Y:S01]  /*0ca0*/  FMUL.FTZ R215, R173, R162 ;  /* 0x000000a2add77220 */ /* 0x000fe20000410000 */
[----:B------:R-:W-:Y:S01]  /*0cb0*/  FMUL.FTZ R217, R217, R206 ;  /* 0x000000ced9d97220 */ /* 0x000fe20000410000 */
[----:B------:R-:W-:Y:S01]  /*0cc0*/  FADD.FTZ R162, R161, R218 ;  /* 0x000000daa1a27221 */ /* 0x000fe20000010000 */
[----:B------:R-:W-:Y:S01]  /*0cd0*/  FFMA.FTZ R164, R220, R218, R165 ;  /* 0x000000dadca47223 */ /* 0x000fe200000100a5 */
[----:B------:R-:W-:-:S02]  /*0ce0*/  HADD2.F32 R208, -RZ, R166.H0_H0 ;  /* 0x200000a6ffd07230 */ /* 0x000fc40000004100 */
[----:B------:R-:W-:Y:S01]  /*0cf0*/  FADD.FTZ R212, -R222, R227 ;  /* 0x000000e3ded47221 */ /* 0x000fe20000010100 */
[----:B------:R-:W-:Y:S02]  /*0d00*/  HADD2.F32 R213, -RZ, R34.H0_H0 ;  /* 0x20000022ffd57230 */ /* 0x000fe40000004100 */
[----:B------:R-:W-:Y:S01]  /*0d10*/  FADD.FTZ R161, R162, R217 ;  /* 0x000000d9a2a17221 */ /* 0x000fe20000010000 */
[----:B------:R-:W-:Y:S01]  /*0d20*/  FFMA.FTZ R165, R219, R217, R164 ;  /* 0x000000d9dba57223 */ /* 0x000fe200000100a4 */
[----:B------:R-:W-:Y:S02]  /*0d30*/  HADD2.F32 R166, -RZ, R166.H1_H1 ;  /* 0x300000a6ffa67230 */ /* 0x000fe40000004100 */
[----:B------:R-:W-:Y:S01]  /*0d40*/  FMUL.FTZ R212, R173, R212 ;  /* 0x000000d4add47220 */ /* 0x000fe20000410000 */
[--C-:B------:R-:W-:Y:S02]  /*0d50*/  HADD2.F32 R229, -RZ, R163.reuse.H0_H0 ;  /* 0x200000a3ffe57230 */ /* 0x100fe40000004100 */
[----:B------:R-:W-:Y:S01]  /*0d60*/  FMUL.FTZ R213, R213, R208 ;  /* 0x000000d0d5d57220 */ /* 0x000fe20000410000 */
[----:B------:R-:W-:Y:S01]  /*0d70*/  FADD.FTZ R162, R161, R214 ;  /* 0x000000d6a1a27221 */ /* 0x000fe20000010000 */
[----:B------:R-:W-:Y:S01]  /*0d80*/  FFMA.FTZ R164, R216, R214, R165 ;  /* 0x000000d6d8a47223 */ /* 0x000fe200000100a5 */
[----:B------:R-:W-:-:S02]  /*0d90*/  HADD2.F32 R163, -RZ, R163.H1_H1 ;  /* 0x300000a3ffa37230 */ /* 0x000fc40000004100 */
[-C--:B------:R-:W-:Y:S01]  /*0da0*/  FMUL.FTZ R210, R210, R166.reuse ;  /* 0x000000a6d2d27220 */ /* 0x080fe20000410000 */
[----:B------:R-:W-:Y:S02]  /*0db0*/  HADD2.F32 R224, -RZ, R167.H0_H0 ;  /* 0x200000a7ffe07230 */ /* 0x000fe40000004100 */
[----:B------:R-:W-:Y:S01]  /*0dc0*/  FADD.FTZ R89, R89, R166 ;  /* 0x000000a659597221 */ /* 0x000fe20000010000 */
[----:B------:R-:W-:Y:S01]  /*0dd0*/  FFMA.FTZ R57, R212, R166, R57 ;  /* 0x000000a6d4397223 */ /* 0x000fe20000010039 */
[----:B------:R-:W-:Y:S02]  /*0de0*/  HADD2.F32 R209, -RZ, R35.H0_H0 ;  /* 0x20000023ffd17230 */ /* 0x000fe40000004100 */
[----:B------:R-:W-:Y:S01]  /*0df0*/  FADD.FTZ R166, -R222, R229 ;  /* 0x000000e5dea67221 */ /* 0x000fe20000010100 */
[----:B------:R-:W-:Y:S01]  /*0e00*/  FADD.FTZ R161, R162, R213 ;  /* 0x000000d5a2a17221 */ /* 0x000fe20000010000 */
[----:B------:R-:W-:Y:S01]  /*0e10*/  FFMA.FTZ R165, R215, R213, R164 ;  /* 0x000000d5d7a57223 */ /* 0x000fe200000100a4 */
[----:B------:R-:W-:-:S02]  /*0e20*/  HADD2.F32 R160, -RZ, R167.H1_H1 ;  /* 0x300000a7ffa07230 */ /* 0x000fc40000004100 */
[----:B------:R-:W-:Y:S01]  /*0e30*/  FADD.FTZ R88, R88, R208 ;  /* 0x000000d058587221 */ /* 0x000fe20000010000 */
[----:B------:R-:W-:Y:S01]  /*0e40*/  FFMA.FTZ R56, R215, R208, R56 ;  /* 0x000000d0d7387223 */ /* 0x000fe20000010038 */
[----:B------:R-:W-:Y:S02]  /*0e50*/  HADD2.F32 R167, -RZ, R35.H1_H1 ;  /* 0x30000023ffa77230 */ /* 0x000fe40000004100 */
[----:B------:R-:W-:Y:S01]  /*0e60*/  FMUL.FTZ R209, R209, R224 ;  /* 0x000000e0d1d17220 */ /* 0x000fe20000410000 */
[----:B------:R-:W-:Y:S01]  /*0e70*/  FMUL.FTZ R211, R173, R166 ;  /* 0x000000a6add37220 */ /* 0x000fe20000410000 */
[----:B------:R-:W-:Y:S01]  /*0e80*/  FADD.FTZ R208, -R222, R163 ;  /* 0x000000a3ded07221 */ /* 0x000fe20000010100 */
[----:B------:R-:W-:Y:S01]  /*0e90*/  FADD.FTZ R162, R161, R210 ;  /* 0x000000d2a1a27221 */ /* 0x000fe20000010000 */
[----:B------:R-:W-:Y:S01]  /*0ea0*/  FFMA.FTZ R164, R212, R210, R165 ;  /* 0x000000d2d4a47223 */ /* 0x000fe200000100a5 */
[----:B------:R-:W-:Y:S01]  /*0eb0*/  FADD.FTZ R86, R86, R206 ;  /* 0x000000ce56567221 */ /* 0x000fe20000010000 */
[----:B------:R-:W-:Y:S01]  /*0ec0*/  FFMA.FTZ R54, R219, R206, R54 ;  /* 0x000000cedb367223 */ /* 0x000fe20000010036 */
[----:B------:R-:W-:Y:S01]  /*0ed0*/  FMUL.FTZ R206, R167, R160 ;  /* 0x000000a0a7ce7220 */ /* 0x000fe20000410000 */
[----:B------:R-:W-:Y:S01]  /*0ee0*/  FMUL.FTZ R208, R173, R208 ;  /* 0x000000d0add07220 */ /* 0x000fe20000410000 */
[----:B------:R-:W-:Y:S01]  /*0ef0*/  FADD.FTZ R225, R162, R209 ;  /* 0x000000d1a2e17221 */ /* 0x000fe20000010000 */
[C---:B------:R-:W-:Y:S01]  /*0f00*/  FFMA.FTZ R161, R211.reuse, R209, R164 ;  /* 0x000000d1d3a17223 */ /* 0x040fe200000100a4 */
[----:B------:R-:W-:Y:S01]  /*0f10*/  FADD.FTZ R90, R90, R224 ;  /* 0x000000e05a5a7221 */ /* 0x000fe20000010000 */
[----:B------:R-:W-:Y:S01]  /*0f20*/  FFMA.FTZ R58, R211, R224, R58 ;  /* 0x000000e0d33a7223 */ /* 0x000fe2000001003a */
[----:B------:R-:W-:Y:S01]  /*0f30*/  FADD.FTZ R91, R91, R160 ;  /* 0x000000a05b5b7221 */ /* 0x000fe20000010000 */
[----:B------:R-:W-:Y:S01]  /*0f40*/  FFMA.FTZ R59, R208, R160, R59 ;  /* 0x000000a0d03b7223 */ /* 0x000fe2000001003b */
[----:B------:R-:W-:Y:S01]  /*0f50*/  IADD3 R227, PT, PT, R4, 0x20, RZ ;  /* 0x0000002004e37810 */ /* 0x000fe20007ffe0ff */
[----:B------:R-:W-:Y:S01]  /*0f60*/  FADD.FTZ R225, R225, R206 ;  /* 0x000000cee1e17221 */ /* 0x000fe20000010000 */
[----:B------:R-:W-:-:S07]  /*0f70*/  FFMA.FTZ R224, R208, R206, R161 ;  /* 0x000000ced0e07223 */ /* 0x000fce00000100a1 */
.L_x_787:
[----:B------:R-:W-:Y:S05]  /*0f80*/  BSYNC.RECONVERGENT B2 ;  /* 0x0000000000027941 */ /* 0x000fea0003800200 */
.L_x_786:
        /* <DEDUP_REMOVED lines=8> */
[--C-:B------:R-:W-:Y:S01]  /*1010*/  HADD2.F32 R205, -RZ, R36.reuse.H0_H0 ;  /* 0x20000024ffcd7230 */ /* 0x100fe20000004100 */
[----:B------:R-:W-:Y:S01]  /*1020*/  IADD3 R227, PT, PT, R227, 0x20, RZ ;  /* 0x00000020e3e37810 */ /* 0x000fe20007ffe0ff */
[----:B------:R-:W-:Y:S02]  /*1030*/  HADD2.F32 R202, -RZ, R36.H1_H1 ;  /* 0x30000024ffca7230 */ /* 0x000fe40000004100 */
[--C-:B------:R-:W-:Y:S02]  /*1040*/  HADD2.F32 R198, -RZ, R37.reuse.H1_H1 ;  /* 0x30000025ffc67230 */ /* 0x100fe40000004100 */
[----:B------:R-:W-:Y:S02]  /*1050*/  HADD2.F32 R201, -RZ, R37.H0_H0 ;  /* 0x20000025ffc97230 */ /* 0x000fe40000004100 */
[----:B--2---:R-:W-:Y:S02]  /*1060*/  HADD2.F32 R195, -RZ, R160.H0_H0 ;  /* 0x200000a0ffc37230 */ /* 0x004fe40000004100 */
[----:B------:R-:W-:-:S02]  /*1070*/  HADD2.F32 R231, -RZ, R162.H0_H0 ;  /* 0x200000a2ffe77230 */ /* 0x000fc40000004100 */
[----:B------:R-:W-:Y:S02]  /*1080*/  HADD2.F32 R233, -RZ, R162.H1_H1 ;  /* 0x300000a2ffe97230 */ /* 0x000fe40000004100 */
[C---:B------:R-:W-:Y:S01]  /*1090*/  FADD.FTZ R162, -R222.reuse, R195 ;  /* 0x000000c3dea27221 */ /* 0x040fe20000010100 */
[----:B------:R-:W-:Y:S02]  /*10a0*/  HADD2.F32 R197, -RZ, R160.H1_H1 ;  /* 0x300000a0ffc57230 */ /* 0x000fe40000004100 */
[--C-:B------:R-:W-:Y:S02]  /*10b0*/  HADD2.F32 R199, -RZ, R161.reuse.H0_H0 ;  /* 0x200000a1ffc77230 */ /* 0x100fe40000004100 */
[----:B-----5:R-:W-:Y:S01]  /*10c0*/  FMUL.FTZ R207, R173, R162 ;  /* 0x000000a2adcf7220 */ /* 0x020fe20000410000 */
[----:B------:R-:W-:Y:S02]  /*10d0*/  HADD2.F32 R229, -RZ, R161.H1_H1 ;  /* 0x300000a1ffe57230 */ /* 0x000fe40000004100 */
[----:B------:R-:W-:Y:S01]  /*10e0*/  FADD.FTZ R204, -R222, R197 ;  /* 0x000000c5decc7221 */ /* 0x000fe20000010100 */
[----:B---3--:R-:W-:-:S02]  /*10f0*/  HADD2.F32 R190, -RZ, R164.H0_H0 ;  /* 0x200000a4ffbe7230 */ /* 0x008fc40000004100 */
[C---:B------:R-:W-:Y:S01]  /*1100*/  FADD.FTZ R162, -R222.reuse, R199 ;  /* 0x000000c7dea27221 */ /* 0x040fe20000010100 */
[----:B------:R-:W-:Y:S02]  /*1110*/  HADD2.F32 R164, -RZ, R164.H1_H1 ;  /* 0x300000a4ffa47230 */ /* 0x000fe40000004100 */
[C---:B------:R-:W-:Y:S01]  /*1120*/  FADD.FTZ R200, -R222.reuse, R229 ;  /* 0x000000e5dec87221 */ /* 0x040fe20000010100 */
[--C-:B------:R-:W-:Y:S02]  /*1130*/  HADD2.F32 R192, -RZ, R165.reuse.H0_H0 ;  /* 0x200000a5ffc07230 */ /* 0x100fe40000004100 */
[C---:B------:R-:W-:Y:S01]  /*1140*/  FMUL.FTZ R204, R173.reuse, R204 ;  /* 0x000000ccadcc7220 */ /* 0x040fe20000410000 */
[C---:B------:R-:W-:Y:S01]  /*1150*/  FMUL.FTZ R203, R173.reuse, R162 ;  /* 0x000000a2adcb7220 */ /* 0x040fe20000410000 */
[----:B------:R-:W-:Y:S02]  /*1160*/  HADD2.F32 R165, -RZ, R165.H1_H1 ;  /* 0x300000a5ffa57230 */ /* 0x000fe40000004100 */
[----:B------:R-:W-:Y:S01]  /*1170*/  FADD.FTZ R162, -R222, R231 ;  /* 0x000000e7dea27221 */ /* 0x000fe20000010100 */
[----:B------:R-:W-:Y:S01]  /*1180*/  FMUL.FTZ R200, R173, R200 ;  /* 0x000000c8adc87220 */ /* 0x000fe20000410000 */
[----:B------:R-:W-:Y:S01]  /*1190*/  FMUL.FTZ R205, R205, R190 ;  /* 0x000000becdcd7220 */ /* 0x000fe20000410000 */
[----:B------:R-:W-:-:S02]  /*11a0*/  HADD2.F32 R194, -RZ, R166.H0_H0 ;  /* 0x200000a6ffc27230 */ /* 0x000fc40000004100 */
[-C--:B------:R-:W-:Y:S01]  /*11b0*/  FMUL.FTZ R202, R202, R164.reuse ;  /* 0x000000a4caca7220 */ /* 0x080fe20000410000 */
[----:B------:R-:W-:Y:S01]  /*11c0*/  FADD.FTZ R133, R133, R164 ;  /* 0x000000a485857221 */ /* 0x000fe20000010000 */
[----:B------:R-:W-:Y:S01]  /*11d0*/  FFMA.FTZ R93, R204, R164, R93 ;  /* 0x000000a4cc5d7223 */ /* 0x000fe2000001005d */
[----:B------:R-:W-:Y:S02]  /*11e0*/  HADD2.F32 R197, -RZ, R38.H0_H0 ;  /* 0x20000026ffc57230 */ /* 0x000fe40000004100 */
[----:B------:R-:W-:Y:S01]  /*11f0*/  FMUL.FTZ R199, R173, R162 ;  /* 0x000000a2adc77220 */ /* 0x000fe20000410000 */
[----:B------:R-:W-:Y:S02]  /*1200*/  HADD2.F32 R166, -RZ, R166.H1_H1 ;  /* 0x300000a6ffa67230 */ /* 0x000fe40000004100 */
[----:B------:R-:W-:Y:S01]  /*1210*/  FADD.FTZ R196, -R222, R233 ;  /* 0x000000e9dec47221 */ /* 0x000fe20000010100 */
[----:B------:R-:W-:Y:S02]  /*1220*/  HADD2.F32 R164, -RZ, R38.H1_H1 ;  /* 0x30000026ffa47230 */ /* 0x000fe40000004100 */
[-C--:B------:R-:W-:Y:S01]  /*1230*/  FMUL.FTZ R198, R198, R165.reuse ;  /* 0x000000a5c6c67220 */ /* 0x080fe20000410000 */
[----:B------:R-:W-:Y:S01]  /*1240*/  FADD.FTZ R135, R135, R165 ;  /* 0x000000a587877221 */ /* 0x000fe20000010000 */
[----:B------:R-:W-:Y:S01]  /*1250*/  FFMA.FTZ R95, R200, R165, R95 ;  /* 0x000000a5c85f7223 */ /* 0x000fe2000001005f */
[----:B------:R-:W-:Y:S01]  /*1260*/  FADD.FTZ R225, R225, R205 ;  /* 0x000000cde1e17221 */ /* 0x000fe20000010000 */
[----:B------:R-:W-:Y:S01]  /*1270*/  FFMA.FTZ R165, R207, R205, R224 ;  /* 0x000000cdcfa57223 */ /* 0x000fe200000100e0 */
[----:B------:R-:W-:-:S02]  /*1280*/  HADD2.F32 R193, -RZ, R163.H0_H0 ;  /* 0x200000a3ffc17230 */ /* 0x000fc40000004100 */
[-C--:B------:R-:W-:Y:S01]  /*1290*/  FMUL.FTZ R197, R197, R194.reuse ;  /* 0x000000c2c5c57220 */ /* 0x080fe20000410000 */
[----:B------:R-:W-:Y:S01]  /*12a0*/  FADD.FTZ R136, R136, R194 ;  /* 0x000000c288887221 */ /* 0x000fe20000010000 */
[----:B------:R-:W-:Y:S01]  /*12b0*/  FFMA.FTZ R96, R199, R194, R96 ;  /* 0x000000c2c7607223 */ /* 0x000fe20000010060 */
[----:B------:R-:W-:Y:S01]  /*12c0*/  FMUL.FTZ R196, R173, R196 ;  /* 0x000000c4adc47220 */ /* 0x000fe20000410000 */
[----:B------:R-:W-:Y:S01]  /*12d0*/  FMUL.FTZ R194, R164, R166 ;  /* 0x000000a6a4c27220 */ /* 0x000fe20000410000 */
[----:B------:R-:W-:Y:S01]  /*12e0*/  FMUL.FTZ R201, R201, R192 ;  /* 0x000000c0c9c97220 */ /* 0x000fe20000410000 */
[----:B------:R-:W-:Y:S01]  /*12f0*/  FADD.FTZ R162, R225, R202 ;  /* 0x000000cae1a27221 */ /* 0x000fe20000010000 */
[----:B------:R-:W-:Y:S01]  /*1300*/  FFMA.FTZ R164, R204, R202, R165 ;  /* 0x000000cacca47223 */ /* 0x000fe200000100a5 */
[----:B------:R-:W-:Y:S01]  /*1310*/  FADD.FTZ R137, R137, R166 ;  /* 0x000000a689897221 */ /* 0x000fe20000010000 */
[----:B------:R-:W-:Y:S01]  /*1320*/  FFMA.FTZ R97, R196, R166, R97 ;  /* 0x000000a6c4617223 */ /* 0x000fe20000010061 */
[----:B------:R-:W-:-:S02]  /*1330*/  HADD2.F32 R161, -RZ, R167.H0_H0 ;  /* 0x200000a7ffa17230 */ /* 0x000fc40000004100 */
[----:B------:R-:W-:Y:S01]  /*1340*/  FADD.FTZ R166, -R222, R193 ;  /* 0x000000c1dea67221 */ /* 0x000fe20000010100 */
[----:B------:R-:W-:Y:S02]  /*1350*/  HADD2.F32 R160, -RZ, R167.H1_H1 ;  /* 0x300000a7ffa07230 */ /* 0x000fe40000004100 */
[----:B------:R-:W-:Y:S01]  /*1360*/  FADD.FTZ R165, R162, R201 ;  /* 0x000000c9a2a57221 */ /* 0x000fe20000010000 */
[----:B------:R-:W-:Y:S01]  /*1370*/  FFMA.FTZ R167, R203, R201, R164 ;  /* 0x000000c9cba77223 */ /* 0x000fe200000100a4 */
[----:B------:R-:W-:Y:S01]  /*1380*/  FADD.FTZ R132, R132, R190 ;  /* 0x000000be84847221 */ /* 0x000fe20000010000 */
[----:B------:R-:W-:Y:S01]  /*1390*/  FFMA.FTZ R92, R207, R190, R92 ;  /* 0x000000becf5c7223 */ /* 0x000fe2000001005c */
[----:B------:R-:W-:Y:S02]  /*13a0*/  HADD2.F32 R190, -RZ, R39.H0_H0 ;  /* 0x20000027ffbe7230 */ /* 0x000fe40000004100 */
[----:B------:R-:W-:Y:S01]  /*13b0*/  FMUL.FTZ R195, R173, R166 ;  /* 0x000000a6adc37220 */ /* 0x000fe20000410000 */
[----:B------:R-:W-:Y:S01]  /*13c0*/  FADD.FTZ R162, R165, R198 ;  /* 0x000000c6a5a27221 */ /* 0x000fe20000010000 */
[----:B------:R-:W-:Y:S01]  /*13d0*/  FFMA.FTZ R164, R200, R198, R167 ;  /* 0x000000c6c8a47223 */ /* 0x000fe200000100a7 */
[----:B------:R-:W-:-:S02]  /*13e0*/  HADD2.F32 R163, -RZ, R163.H1_H1 ;  /* 0x300000a3ffa37230 */ /* 0x000fc40000004100 */
[-C--:B------:R-:W-:Y:S01]  /*13f0*/  FMUL.FTZ R193, R190, R161.reuse ;  /* 0x000000a1bec17220 */ /* 0x080fe20000410000 */
[----:B------:R-:W-:Y:S01]  /*1400*/  FADD.FTZ R138, R138, R161 ;  /* 0x000000a18a8a7221 */ /* 0x000fe20000010000 */
[----:B------:R-:W-:Y:S01]  /*1410*/  FFMA.FTZ R98, R195, R161, R98 ;  /* 0x000000a1c3627223 */ /* 0x000fe20000010062 */
[----:B------:R-:W-:Y:S01]  /*1420*/  FADD.FTZ R161, R162, R197 ;  /* 0x000000c5a2a17221 */ /* 0x000fe20000010000 */
[----:B------:R-:W-:Y:S01]  /*1430*/  FFMA.FTZ R165, R199, R197, R164 ;  /* 0x000000c5c7a57223 */ /* 0x000fe200000100a4 */
[----:B------:R-:W-:Y:S02]  /*1440*/  HADD2.F32 R225, -RZ, R39.H1_H1 ;  /* 0x30000027ffe17230 */ /* 0x000fe40000004100 */
[----:B------:R-:W-:Y:S01]  /*1450*/  FADD.FTZ R134, R134, R192 ;  /* 0x000000c086867221 */ /* 0x000fe20000010000 */
[----:B------:R-:W-:Y:S01]  /*1460*/  FFMA.FTZ R94, R203, R192, R94 ;  /* 0x000000c0cb5e7223 */ /* 0x000fe2000001005e */
[----:B------:R-:W-:Y:S01]  /*1470*/  FADD.FTZ R192, -R222, R163 ;  /* 0x000000a3dec07221 */ /* 0x000fe20000010100 */
[----:B------:R-:W-:Y:S01]  /*1480*/  FADD.FTZ R162, R161, R194 ;  /* 0x000000c2a1a27221 */ /* 0x000fe20000010000 */
[----:B------:R-:W-:Y:S01]  /*1490*/  FFMA.FTZ R164, R196, R194, R165 ;  /* 0x000000c2c4a47223 */ /* 0x000fe200000100a5 */
[----:B------:R-:W-:Y:S01]  /*14a0*/  FMUL.FTZ R190, R225, R160 ;  /* 0x000000a0e1be7220 */ /* 0x000fe20000410000 */
[----:B------:R-:W-:Y:S01]  /*14b0*/  FMUL.FTZ R192, R173, R192 ;  /* 0x000000c0adc07220 */ /* 0x000fe20000410000 */
[----:B------:R-:W-:Y:S01]  /*14c0*/  FADD.FTZ R225, R162, R193 ;  /* 0x000000c1a2e17221 */ /* 0x000fe20000010000 */
[----:B------:R-:W-:Y:S01]  /*14d0*/  FFMA.FTZ R161, R195, R193, R164 ;  /* 0x000000c1c3a17223 */ /* 0x000fe200000100a4 */
[----:B------:R-:W-:Y:S01]  /*14e0*/  FADD.FTZ R139, R139, R160 ;  /* 0x000000a08b8b7221 */ /* 0x000fe20000010000 */
[C---:B------:R-:W-:Y:S01]  /*14f0*/  FFMA.FTZ R99, R192.reuse, R160, R99 ;  /* 0x000000a0c0637223 */ /* 0x040fe20000010063 */
[----:B------:R-:W-:Y:S01]  /*1500*/  FADD.FTZ R225, R225, R190 ;  /* 0x000000bee1e17221 */ /* 0x000fe20000010000 */
[----:B------:R-:W-:-:S07]  /*1510*/  FFMA.FTZ R224, R192, R190, R161 ;  /* 0x000000bec0e07223 */ /* 0x000fce00000100a1 */
.L_x_789:
[----:B------:R-:W-:Y:S05]  /*1520*/  BSYNC.RECONVERGENT B2 ;  /* 0x0000000000027941 */ /* 0x000fea0003800200 */
.L_x_788:
        /* <DEDUP_REMOVED lines=10> */
[--C-:B------:R-:W-:Y:S02]  /*15d0*/  HADD2.F32 R182, -RZ, R41.reuse.H1_H1 ;  /* 0x30000029ffb67230 */ /* 0x100fe40000004100 */
[----:B------:R-:W-:Y:S02]  /*15e0*/  HADD2.F32 R186, -RZ, R40.H1_H1 ;  /* 0x30000028ffba7230 */ /* 0x000fe40000004100 */
[----:B------:R-:W-:Y:S02]  /*15f0*/  HADD2.F32 R185, -RZ, R41.H0_H0 ;  /* 0x20000029ffb97230 */ /* 0x000fe40000004100 */
[----:B--2---:R-:W-:Y:S02]  /*1600*/  HADD2.F32 R175, -RZ, R160.H0_H0 ;  /* 0x200000a0ffaf7230 */ /* 0x004fe40000004100 */
[----:B------:R-:W-:-:S02]  /*1610*/  HADD2.F32 R183, -RZ, R161.H1_H1 ;  /* 0x300000a1ffb77230 */ /* 0x000fc40000004100 */
[--C-:B------:R-:W-:Y:S02]  /*1620*/  HADD2.F32 R229, -RZ, R162.reuse.H0_H0 ;  /* 0x200000a2ffe57230 */ /* 0x100fe40000004100 */
[----:B------:R-:W-:Y:S02]  /*1630*/  HADD2.F32 R231, -RZ, R162.H1_H1 ;  /* 0x300000a2ffe77230 */ /* 0x000fe40000004100 */
[C---:B------:R-:W-:Y:S01]  /*1640*/  FADD.FTZ R162, -R222.reuse, R175 ;  /* 0x000000afdea27221 */ /* 0x040fe20000010100 */
[----:B------:R-:W-:Y:S02]  /*1650*/  HADD2.F32 R181, -RZ, R161.H0_H0 ;  /* 0x200000a1ffb57230 */ /* 0x000fe40000004100 */
[----:B------:R-:W-:Y:S01]  /*1660*/  FADD.FTZ R184, -R222, R183 ;  /* 0x000000b7deb87221 */ /* 0x000fe20000010100 */
[----:B------:R-:W-:Y:S02]  /*1670*/  HADD2.F32 R179, -RZ, R160.H1_H1 ;  /* 0x300000a0ffb37230 */ /* 0x000fe40000004100 */
[----:B-----5:R-:W-:Y:S01]  /*1680*/  FMUL.FTZ R191, R173, R162 ;  /* 0x000000a2adbf7220 */ /* 0x020fe20000410000 */
[----:B---3--:R-:W-:-:S02]  /*1690*/  HADD2.F32 R176, -RZ, R164.H0_H0 ;  /* 0x200000a4ffb07230 */ /* 0x008fc40000004100 */
[C---:B------:R-:W-:Y:S01]  /*16a0*/  FADD.FTZ R162, -R222.reuse, R181 ;  /* 0x000000b5dea27221 */ /* 0x040fe20000010100 */
[--C-:B------:R-:W-:Y:S02]  /*16b0*/  HADD2.F32 R178, -RZ, R165.reuse.H0_H0 ;  /* 0x200000a5ffb27230 */ /* 0x100fe40000004100 */
[----:B------:R-:W-:Y:S01]  /*16c0*/  FADD.FTZ R188, -R222, R179 ;  /* 0x000000b3debc7221 */ /* 0x000fe20000010100 */
[----:B------:R-:W-:Y:S02]  /*16d0*/  HADD2.F32 R165, -RZ, R165.H1_H1 ;  /* 0x300000a5ffa57230 */ /* 0x000fe40000004100 */
[C---:B------:R-:W-:Y:S01]  /*16e0*/  FMUL.FTZ R184, R173.reuse, R184 ;  /* 0x000000b8adb87220 */ /* 0x040fe20000410000 */
[----:B------:R-:W-:Y:S02]  /*16f0*/  HADD2.F32 R164, -RZ, R164.H1_H1 ;  /* 0x300000a4ffa47230 */ /* 0x000fe40000004100 */
[----:B------:R-:W-:Y:S01]  /*1700*/  FMUL.FTZ R189, R176, R189 ;  /* 0x000000bdb0bd7220 */ /* 0x000fe20000410000 */
[C---:B------:R-:W-:Y:S01]  /*1710*/  FMUL.FTZ R187, R173.reuse, R162 ;  /* 0x000000a2adbb7220 */ /* 0x040fe20000410000 */
[----:B------:R-:W-:Y:S01]  /*1720*/  FMUL.FTZ R188, R173, R188 ;  /* 0x000000bcadbc7220 */ /* 0x000fe20000410000 */
[----:B------:R-:W-:Y:S01]  /*1730*/  FADD.FTZ R162, -R222, R229 ;  /* 0x000000e5dea27221 */ /* 0x000fe20000010100 */
[----:B------:R-:W-:Y:S01]  /*1740*/  FMUL.FTZ R182, R165, R182 ;  /* 0x000000b6a5b67220 */ /* 0x000fe20000410000 */
[----:B------:R-:W-:Y:S01]  /*1750*/  FADD.FTZ R107, R107, R165 ;  /* 0x000000a56b6b7221 */ /* 0x000fe20000010000 */
[----:B------:R-:W-:Y:S01]  /*1760*/  FFMA.FTZ R63, R184, R165, R63 ;  /* 0x000000a5b83f7223 */ /* 0x000fe2000001003f */
[----:B------:R-:W-:Y:S01]  /*1770*/  FADD.FTZ R104, R104, R176 ;  /* 0x000000b068687221 */ /* 0x000fe20000010000 */
[----:B------:R-:W-:Y:S01]  /*1780*/  FFMA.FTZ R60, R191, R176, R60 ;  /* 0x000000b0bf3c7223 */ /* 0x000fe2000001003c */
[----:B------:R-:W-:Y:S01]  /*1790*/  FMUL.FTZ R186, R164, R186 ;  /* 0x000000baa4ba7220 */ /* 0x000fe20000410000 */
[----:B------:R-:W-:Y:S01]  /*17a0*/  FADD.FTZ R225, R225, R189 ;  /* 0x000000bde1e17221 */ /* 0x000fe20000010000 */
[----:B------:R-:W-:Y:S01]  /*17b0*/  FFMA.FTZ R165, R191, R189, R224 ;  /* 0x000000bdbfa57223 */ /* 0x000fe200000100e0 */
[----:B------:R-:W-:Y:S01]  /*17c0*/  FADD.FTZ R176, -R222, R231 ;  /* 0x000000e7deb07221 */ /* 0x000fe20000010100 */
[----:B------:R-:W-:-:S02]  /*17d0*/  HADD2.F32 R177, -RZ, R163.H0_H0 ;  /* 0x200000a3ffb17230 */ /* 0x000fc40000004100 */
[----:B------:R-:W-:Y:S01]  /*17e0*/  FADD.FTZ R105, R105, R164 ;  /* 0x000000a469697221 */ /* 0x000fe20000010000 */
[--C-:B------:R-:W-:Y:S02]  /*17f0*/  HADD2.F32 R180, -RZ, R166.reuse.H0_H0 ;  /* 0x200000a6ffb47230 */ /* 0x100fe40000004100 */
[----:B------:R-:W-:Y:S01]  /*1800*/  FFMA.FTZ R61, R188, R164, R61 ;  /* 0x000000a4bc3d7223 */ /* 0x000fe2000001003d */
[----:B------:R-:W-:Y:S01]  /*1810*/  FMUL.FTZ R183, R173, R162 ;  /* 0x000000a2adb77220 */ /* 0x000fe20000410000 */
[----:B------:R-:W-:Y:S02]  /*1820*/  HADD2.F32 R166, -RZ, R166.H1_H1 ;  /* 0x300000a6ffa67230 */ /* 0x000fe40000004100 */
[----:B------:R-:W-:Y:S01]  /*1830*/  FMUL.FTZ R185, R178, R185 ;  /* 0x000000b9b2b97220 */ /* 0x000fe20000410000 */
[----:B------:R-:W-:Y:S02]  /*1840*/  HADD2.F32 R175, -RZ, R42.H1_H1 ;  /* 0x3000002affaf7230 */ /* 0x000fe40000004100 */
[----:B------:R-:W-:Y:S01]  /*1850*/  FADD.FTZ R162, R225, R186 ;  /* 0x000000bae1a27221 */ /* 0x000fe20000010000 */
[----:B------:R-:W-:Y:S01]  /*1860*/  FFMA.FTZ R164, R188, R186, R165 ;  /* 0x000000babca47223 */ /* 0x000fe200000100a5 */
[----:B------:R-:W-:Y:S01]  /*1870*/  FMUL.FTZ R176, R173, R176 ;  /* 0x000000b0adb07220 */ /* 0x000fe20000410000 */
[----:B------:R-:W-:Y:S01]  /*1880*/  FADD.FTZ R106, R106, R178 ;  /* 0x000000b26a6a7221 */ /* 0x000fe20000010000 */
[----:B------:R-:W-:Y:S01]  /*1890*/  FFMA.FTZ R62, R187, R178, R62 ;  /* 0x000000b2bb3e7223 */ /* 0x000fe2000001003e */
[----:B------:R-:W-:-:S02]  /*18a0*/  HADD2.F32 R161, -RZ, R167.H0_H0 ;  /* 0x200000a7ffa17230 */ /* 0x000fc40000004100 */
[----:B------:R-:W-:Y:S01]  /*18b0*/  FADD.FTZ R178, -R222, R177 ;  /* 0x000000b1deb27221 */ /* 0x000fe20000010100 */
[----:B------:R-:W-:Y:S02]  /*18c0*/  HADD2.F32 R160, -RZ, R167.H1_H1 ;  /* 0x300000a7ffa07230 */ /* 0x000fe40000004100 */
[----:B------:R-:W-:Y:S01]  /*18d0*/  FADD.FTZ R165, R162, R185 ;  /* 0x000000b9a2a57221 */ /* 0x000fe20000010000 */
[----:B------:R-:W-:Y:S02]  /*18e0*/  HADD2.F32 R181, -RZ, R42.H0_H0 ;  /* 0x2000002affb57230 */ /* 0x000fe40000004100 */
[----:B------:R-:W-:Y:S01]  /*18f0*/  FFMA.FTZ R167, R187, R185, R164 ;  /* 0x000000b9bba77223 */ /* 0x000fe200000100a4 */
[----:B------:R-:W-:Y:S01]  /*1900*/  FMUL.FTZ R175, R166, R175 ;  /* 0x000000afa6af7220 */ /* 0x000fe20000410000 */
[----:B------:R-:W-:Y:S01]  /*1910*/  FADD.FTZ R109, R109, R166 ;  /* 0x000000a66d6d7221 */ /* 0x000fe20000010000 */
[----:B------:R-:W-:Y:S01]  /*1920*/  FFMA.FTZ R65, R176, R166, R65 ;  /* 0x000000a6b0417223 */ /* 0x000fe20000010041 */
[----:B------:R-:W-:-:S02]  /*1930*/  HADD2.F32 R166, -RZ, R43.H0_H0 ;  /* 0x2000002bffa67230 */ /* 0x000fc40000004100 */
[----:B------:R-:W-:Y:S01]  /*1940*/  FMUL.FTZ R179, R173, R178 ;  /* 0x000000b2adb37220 */ /* 0x000fe20000410000 */
[----:B------:R-:W-:Y:S01]  /*1950*/  FMUL.FTZ R181, R180, R181 ;  /* 0x000000b5b4b57220 */ /* 0x000fe20000410000 */
[----:B------:R-:W-:Y:S01]  /*1960*/  FADD.FTZ R162, R165, R182 ;  /* 0x000000b6a5a27221 */ /* 0x000fe20000010000 */
[----:B------:R-:W-:Y:S01]  /*1970*/  FFMA.FTZ R164, R184, R182, R167 ;  /* 0x000000b6b8a47223 */ /* 0x000fe200000100a7 */
[----:B------:R-:W-:Y:S02]  /*1980*/  HADD2.F32 R163, -RZ, R163.H1_H1 ;  /* 0x300000a3ffa37230 */ /* 0x000fe40000004100 */
[----:B------:R-:W-:Y:S01]  /*1990*/  FMUL.FTZ R177, R161, R166 ;  /* 0x000000a6a1b17220 */ /* 0x000fe20000410000 */
[----:B------:R-:W-:Y:S01]  /*19a0*/  FADD.FTZ R110, R110, R161 ;  /* 0x000000a16e6e7221 */ /* 0x000fe20000010000 */
[----:B------:R-:W-:Y:S01]  /*19b0*/  FFMA.FTZ R66, R179, R161, R66 ;  /* 0x000000a1b3427223 */ /* 0x000fe20000010042 */
[----:B------:R-:W-:Y:S01]  /*19c0*/  FADD.FTZ R162, R162, R181 ;  /* 0x000000b5a2a27221 */ /* 0x000fe20000010000 */
[----:B------:R-:W-:Y:S01]  /*19d0*/  FFMA.FTZ R161, R183, R181, R164 ;  /* 0x000000b5b7a17223 */ /* 0x000fe200000100a4 */
[----:B------:R-:W-:-:S02]  /*19e0*/  HADD2.F32 R225, -RZ, R43.H1_H1 ;  /* 0x3000002bffe17230 */ /* 0x000fc40000004100 */
        /* <DEDUP_REMOVED lines=13> */
.L_x_791:
[----:B------:R-:W-:Y:S05]  /*1ac0*/  BSYNC.RECONVERGENT B2 ;  /* 0x0000000000027941 */ /* 0x000fea0003800200 */
.L_x_790:
        /* <DEDUP_REMOVED lines=8> */
[----:B------:R-:W-:Y:S01]  /*1b50*/  HADD2.F32 R23, -RZ, R44.H1_H1 ;  /* 0x3000002cff177230 */ /* 0x000fe20000004100 */
[----:B------:R-:W-:Y:S01]  /*1b60*/  IADD3 R227, PT, PT, R227, 0x20, RZ ;  /* 0x00000020e3e37810 */ /* 0x000fe20007ffe0ff */
[----:B------:R-:W-:Y:S02]  /*1b70*/  HADD2.F32 R168, -RZ, R46.H0_H0 ;  /* 0x2000002effa87230 */ /* 0x000fe40000004100 */
[----:B--2---:R-:W-:Y:S02]  /*1b80*/  HADD2.F32 R21, -RZ, R24.H0_H0 ;  /* 0x20000018ff157230 */ /* 0x004fe40000004100 */
[--C-:B------:R-:W-:Y:S02]  /*1b90*/  HADD2.F32 R231, -RZ, R26.reuse.H0_H0 ;  /* 0x2000001affe77230 */ /* 0x100fe40000004100 */
[----:B------:R-:W-:Y:S02]  /*1ba0*/  HADD2.F32 R235, -RZ, R26.H1_H1 ;  /* 0x3000001affeb7230 */ /* 0x000fe40000004100 */
[----:B------:R-:W-:Y:S01]  /*1bb0*/  FADD.FTZ R26, -R222, R21 ;  /* 0x00000015de1a7221 */ /* 0x000fe20000010100 */
[----:B------:R-:W-:-:S02]  /*1bc0*/  HADD2.F32 R167, -RZ, R24.H1_H1 ;  /* 0x30000018ffa77230 */ /* 0x000fc40000004100 */
[----:B---3--:R-:W-:Y:S02]  /*1bd0*/  HADD2.F32 R162, -RZ, R28.H1_H1 ;  /* 0x3000001cffa27230 */ /* 0x008fe40000004100 */
[C---:B-----5:R-:W-:Y:S01]  /*1be0*/  FMUL.FTZ R21, R173.reuse, R26 ;  /* 0x0000001aad157220 */ /* 0x060fe20000410000 */
[--C-:B------:R-:W-:Y:S02]  /*1bf0*/  HADD2.F32 R169, -RZ, R25.reuse.H0_H0 ;  /* 0x20000019ffa97230 */ /* 0x100fe40000004100 */
[----:B------:R-:W-:Y:S01]  /*1c00*/  FADD.FTZ R26, -R222, R167 ;  /* 0x000000a7de1a7221 */ /* 0x000fe20000010100 */
[----:B------:R-:W-:Y:S02]  /*1c10*/  HADD2.F32 R229, -RZ, R25.H1_H1 ;  /* 0x30000019ffe57230 */ /* 0x000fe40000004100 */
[----:B------:R-:W-:Y:S01]  /*1c20*/  FMUL.FTZ R23, R162, R23 ;  /* 0x00000017a2177220 */ /* 0x000fe20000410000 */
[----:B------:R-:W-:Y:S02]  /*1c30*/  HADD2.F32 R24, -RZ, R44.H0_H0 ;  /* 0x2000002cff187230 */ /* 0x000fe40000004100 */
[----:B------:R-:W-:Y:S01]  /*1c40*/  FMUL.FTZ R26, R173, R26 ;  /* 0x0000001aad1a7220 */ /* 0x000fe20000410000 */
[----:B------:R-:W-:-:S02]  /*1c50*/  HADD2.F32 R25, -RZ, R28.H0_H0 ;  /* 0x2000001cff197230 */ /* 0x000fc40000004100 */
[----:B------:R-:W-:Y:S01]  /*1c60*/  FADD.FTZ R113, R113, R162 ;  /* 0x000000a271717221 */ /* 0x000fe20000010000 */
[--C-:B------:R-:W-:Y:S02]  /*1c70*/  HADD2.F32 R233, -RZ, R30.reuse.H0_H0 ;  /* 0x2000001effe97230 */ /* 0x100fe40000004100 */
[----:B------:R-:W-:Y:S01]  /*1c80*/  FFMA.FTZ R69, R26, R162, R69 ;  /* 0x000000a21a457223 */ /* 0x000fe20000010045 */
[----:B------:R-:W-:Y:S02]  /*1c90*/  HADD2.F32 R166, -RZ, R30.H1_H1 ;  /* 0x3000001effa67230 */ /* 0x000fe40000004100 */
[C---:B------:R-:W-:Y:S01]  /*1ca0*/  FADD.FTZ R30, -R222.reuse, R169 ;  /* 0x000000a9de1e7221 */ /* 0x040fe20000010100 */
[----:B------:R-:W-:Y:S01]  /*1cb0*/  FADD.FTZ R162, -R222, R231 ;  /* 0x000000e7dea27221 */ /* 0x000fe20000010100 */
[----:B------:R-:W-:Y:S01]  /*1cc0*/  FMUL.FTZ R24, R25, R24 ;  /* 0x0000001819187220 */ /* 0x000fe20000410000 */
[--C-:B------:R-:W-:Y:S02]  /*1cd0*/  HADD2.F32 R171, -RZ, R29.reuse.H0_H0 ;  /* 0x2000001dffab7230 */ /* 0x100fe40000004100 */
[----:B------:R-:W-:Y:S01]  /*1ce0*/  FADD.FTZ R112, R112, R25 ;  /* 0x0000001970707221 */ /* 0x000fe20000010000 */
[----:B------:R-:W-:-:S02]  /*1cf0*/  HADD2.F32 R164, -RZ, R29.H1_H1 ;  /* 0x3000001dffa47230 */ /* 0x000fc40000004100 */
[----:B------:R-:W-:Y:S01]  /*1d00*/  FFMA.FTZ R68, R21, R25, R68 ;  /* 0x0000001915447223 */ /* 0x000fe20000010044 */
[C---:B------:R-:W-:Y:S01]  /*1d10*/  FMUL.FTZ R25, R173.reuse, R30 ;  /* 0x0000001ead197220 */ /* 0x040fe20000410000 */
[----:B------:R-:W-:Y:S01]  /*1d20*/  FMUL.FTZ R29, R173, R162 ;  /* 0x000000a2ad1d7220 */ /* 0x000fe20000410000 */
[----:B------:R-:W-:Y:S02]  /*1d30*/  HADD2.F32 R28, -RZ, R45.H0_H0 ;  /* 0x2000002dff1c7230 */ /* 0x000fe40000004100 */
[C---:B------:R-:W-:Y:S01]  /*1d40*/  FADD.FTZ R30, -R222.reuse, R229 ;  /* 0x000000e5de1e7221 */ /* 0x040fe20000010100 */
[----:B------:R-:W-:Y:S01]  /*1d50*/  FADD.FTZ R162, R225, R24 ;  /* 0x00000018e1a27221 */ /* 0x000fe20000010000 */
[----:B------:R-:W-:Y:S01]  /*1d60*/  FFMA.FTZ R167, R21, R24, R224 ;  /* 0x0000001815a77223 */ /* 0x000fe200000100e0 */
[--C-:B------:R-:W-:Y:S02]  /*1d70*/  HADD2.F32 R165, -RZ, R27.reuse.H0_H0 ;  /* 0x2000001bffa57230 */ /* 0x100fe40000004100 */
[----:B------:R-:W-:Y:S01]  /*1d80*/  FADD.FTZ R170, -R222, R235 ;  /* 0x000000ebdeaa7221 */ /* 0x000fe20000010100 */
[----:B------:R-:W-:-:S02]  /*1d90*/  HADD2.F32 R161, -RZ, R27.H1_H1 ;  /* 0x3000001bffa17230 */ /* 0x000fc40000004100 */
[----:B------:R-:W-:Y:S01]  /*1da0*/  FMUL.FTZ R30, R173, R30 ;  /* 0x0000001ead1e7220 */ /* 0x000fe20000410000 */
[----:B------:R-:W-:Y:S02]  /*1db0*/  HADD2.F32 R27, -RZ, R45.H1_H1 ;  /* 0x3000002dff1b7230 */ /* 0x000fe40000004100 */
[----:B------:R-:W-:Y:S01]  /*1dc0*/  FADD.FTZ R169, R162, R23 ;  /* 0x00000017a2a97221 */ /* 0x000fe20000010000 */
[--C-:B------:R-:W-:Y:S02]  /*1dd0*/  HADD2.F32 R163, -RZ, R31.reuse.H0_H0 ;  /* 0x2000001fffa37230 */ /* 0x100fe40000004100 */
[----:B------:R-:W-:Y:S01]  /*1de0*/  FMUL.FTZ R28, R171, R28 ;  /* 0x0000001cab1c7220 */ /* 0x000fe20000410000 */
[----:B------:R-:W-:Y:S02]  /*1df0*/  HADD2.F32 R160, -RZ, R31.H1_H1 ;  /* 0x3000001fffa07230 */ /* 0x000fe40000004100 */
[----:B------:R-:W-:Y:S01]  /*1e00*/  FFMA.FTZ R162, R26, R23, R167 ;  /* 0x000000171aa27223 */ /* 0x000fe200000100a7 */
[----:B------:R-:W-:-:S02]  /*1e10*/  HADD2.F32 R31, -RZ, R46.H1_H1 ;  /* 0x3000002eff1f7230 */ /* 0x000fc40000004100 */
[----:B------:R-:W-:Y:S01]  /*1e20*/  FMUL.FTZ R170, R173, R170 ;  /* 0x000000aaadaa7220 */ /* 0x000fe20000410000 */
[----:B------:R-:W-:Y:S01]  /*1e30*/  FMUL.FTZ R27, R164, R27 ;  /* 0x0000001ba41b7220 */ /* 0x000fe20000410000 */
[----:B------:R-:W-:Y:S01]  /*1e40*/  FADD.FTZ R115, R115, R164 ;  /* 0x000000a473737221 */ /* 0x000fe20000010000 */
[----:B------:R-:W-:Y:S01]  /*1e50*/  FFMA.FTZ R71, R30, R164, R71 ;  /* 0x000000a41e477223 */ /* 0x000fe20000010047 */
[----:B------:R-:W-:Y:S01]  /*1e60*/  FADD.FTZ R172, -R222, R165 ;  /* 0x000000a5deac7221 */ /* 0x000fe20000010100 */
[----:B------:R-:W-:Y:S01]  /*1e70*/  FADD.FTZ R164, R169, R28 ;  /* 0x0000001ca9a47221 */ /* 0x000fe20000010000 */
[----:B------:R-:W-:Y:S01]  /*1e80*/  FFMA.FTZ R165, R25, R28, R162 ;  /* 0x0000001c19a57223 */ /* 0x000fe200000100a2 */
[----:B------:R-:W-:Y:S01]  /*1e90*/  FMUL.FTZ R31, R166, R31 ;  /* 0x0000001fa61f7220 */ /* 0x000fe20000410000 */
[----:B------:R-:W-:Y:S01]  /*1ea0*/  FADD.FTZ R117, R117, R166 ;  /* 0x000000a675757221 */ /* 0x000fe20000010000 */
[----:B------:R-:W-:Y:S01]  /*1eb0*/  FFMA.FTZ R73, R170, R166, R73 ;  /* 0x000000a6aa497223 */ /* 0x000fe20000010049 */
[----:B------:R-:W-:Y:S01]  /*1ec0*/  FADD.FTZ R114, R114, R171 ;  /* 0x000000ab72727221 */ /* 0x000fe20000010000 */
[----:B------:R-:W-:Y:S01]  /*1ed0*/  FFMA.FTZ R70, R25, R171, R70 ;  /* 0x000000ab19467223 */ /* 0x000fe20000010046 */
[----:B------:R-:W-:-:S02]  /*1ee0*/  HADD2.F32 R166, -RZ, R47.H0_H0 ;  /* 0x2000002fffa67230 */ /* 0x000fc40000004100 */
[----:B------:R-:W-:Y:S01]  /*1ef0*/  FMUL.FTZ R171, R173, R172 ;  /* 0x000000acadab7220 */ /* 0x000fe20000410000 */
[----:B------:R-:W-:Y:S01]  /*1f00*/  FMUL.FTZ R168, R233, R168 ;  /* 0x000000a8e9a87220 */ /* 0x000fe20000410000 */
[----:B------:R-:W-:Y:S01]  /*1f10*/  FADD.FTZ R167, R164, R27 ;  /* 0x0000001ba4a77221 */ /* 0x000fe20000010000 */
[----:B------:R-:W-:Y:S01]  /*1f20*/  FFMA.FTZ R162, R30, R27, R165 ;  /* 0x0000001b1ea27223 */ /* 0x000fe200000100a5 */
[----:B------:R-:W-:Y:S01]  /*1f30*/  FMUL.FTZ R169, R163, R166 ;  /* 0x000000a6a3a97220 */ /* 0x000fe20000410000 */
[----:B------:R-:W-:Y:S01]  /*1f40*/  FADD.FTZ R118, R118, R163 ;  /* 0x000000a376767221 */ /* 0x000fe20000010000 */
[----:B------:R-:W-:Y:S01]  /*1f50*/  FFMA.FTZ R74, R171, R163, R74 ;  /* 0x000000a3ab4a7223 */ /* 0x000fe2000001004a */
[----:B------:R-:W-:Y:S01]  /*1f60*/  FADD.FTZ R164, R167, R168 ;  /* 0x000000a8a7a47221 */ /* 0x000fe20000010000 */
[----:B------:R-:W-:Y:S01]  /*1f70*/  FFMA.FTZ R163, R29, R168, R162 ;  /* 0x000000a81da37223 */ /* 0x000fe200000100a2 */
[----:B------:R-:W-:Y:S02]  /*1f80*/  HADD2.F32 R225, -RZ, R47.H1_H1 ;  /* 0x3000002fffe17230 */ /* 0x000fe40000004100 */
        /* <DEDUP_REMOVED lines=10> */
[C---:B------:R-:W-:Y:S01]  /*2030*/  FFMA.FTZ R75, R174.reuse, R160, R75 ;  /* 0x000000a0ae4b7223 */ /* 0x040fe2000001004b */
[----:B------:R-:W-:Y:S01]  /*2040*/  FADD.FTZ R225, R225, R172 ;  /* 0x000000ace1e17221 */ /* 0x000fe20000010000 */
[----:B------:R-:W-:-:S07]  /*2050*/  FFMA.FTZ R224, R174, R172, R161 ;  /* 0x000000acaee07223 */ /* 0x000fce00000100a1 */
.L_x_793:
[----:B------:R-:W-:Y:S05]  /*2060*/  BSYNC.RECONVERGENT B2 ;  /* 0x0000000000027941 */ /* 0x000fea0003800200 */
.L_x_792:
[----:B------:R-:W-:Y:S05]  /*2070*/  @!P5 BRA `(.L_x_794) ;  /* 0x0000002000b0d947 */ /* 0x000fea0003800000 */
[----:B------:R-:W0:Y:S08]  /*2080*/  LDC.64 R8, c[0x0][0x3a8] ;  /* 0x0000ea00ff087b82 */ /* 0x000e300000000a00 */
[----:B------:R-:W1:Y:S01]  /*2090*/  LDC.64 R6, c[0x0][0x428] ;  /* 0x00010a00ff067b82 */ /* 0x000e620000000a00 */
[----:B0-----:R-:W-:-:S06]  /*20a0*/  IMAD.WIDE.U32 R8, R227, 0x10, R8 ;  /* 0x00000010e3087825 */ /* 0x001fcc00078e0008 */
[----:B------:R-:W2:Y:S01]  /*20b0*/  LDG.E.128 R8, desc[UR10][R8.64] ;  /* 0x0000000a08087981 */ /* 0x000ea2000c1e1d00 */
[----:B-1----:R-:W-:-:S05]  /*20c0*/  IMAD.WIDE.U32 R6, R227, 0x10, R6 ;  /* 0x00000010e3067825 */ /* 0x002fca00078e0006 */
[----:B------:R0:W3:Y:S02]  /*20d0*/  LDG.E.128 R12, desc[UR10][R6.64] ;  /* 0x0000000a060c7981 */ /* 0x0000e4000c1e1d00 */
[----:B0-----:R-:W-:Y:S02]  /*20e0*/  HADD2.F32 R6, -RZ, R48.H0_H0 ;  /* 0x20000030ff067230 */ /* 0x001fe40000004100 */
[--C-:B--2---:R-:W-:Y:S02]  /*20f0*/  HADD2.F32 R17, -RZ, R8.reuse.H0_H0 ;  /* 0x20000008ff117230 */ /* 0x104fe40000004100 */
[--C-:B------:R-:W-:Y:S02]  /*2100*/  HADD2.F32 R227, -RZ, R11.reuse.H0_H0 ;  /* 0x2000000bffe37230 */ /* 0x100fe40000004100 */
[----:B------:R-:W-:Y:S02]  /*2110*/  HADD2.F32 R11, -RZ, R11.H1_H1 ;  /* 0x3000000bff0b7230 */ /* 0x000fe40000004100 */
[----:B------:R-:W-:-:S02]  /*2120*/  HADD2.F32 R19, -RZ, R8.H1_H1 ;  /* 0x30000008ff137230 */ /* 0x000fc40000004100 */
[C---:B------:R-:W-:Y:S01]  /*2130*/  FADD.FTZ R8, -R222.reuse, R17 ;  /* 0x00000011de087221 */ /* 0x040fe20000010100 */
[--C-:B------:R-:W-:Y:S02]  /*2140*/  HADD2.F32 R161, -RZ, R9.reuse.H0_H0 ;  /* 0x20000009ffa17230 */ /* 0x100fe40000004100 */
[C---:B------:R-:W-:Y:S01]  /*2150*/  FADD.FTZ R22, -R222.reuse, R11 ;  /* 0x0000000bde167221 */ /* 0x040fe20000010100 */
[----:B------:R-:W-:Y:S02]  /*2160*/  HADD2.F32 R163, -RZ, R9.H1_H1 ;  /* 0x30000009ffa37230 */ /* 0x000fe40000004100 */
[----:B-----5:R-:W-:Y:S01]  /*2170*/  FMUL.FTZ R7, R173, R8 ;  /* 0x00000008ad077220 */ /* 0x020fe20000410000 */
[--C-:B------:R-:W-:Y:S02]  /*2180*/  HADD2.F32 R165, -RZ, R10.reuse.H0_H0 ;  /* 0x2000000affa57230 */ /* 0x100fe40000004100 */
[----:B------:R-:W-:Y:S01]  /*2190*/  FADD.FTZ R16, -R222, R161 ;  /* 0x000000a1de107221 */ /* 0x000fe20000010100 */
[----:B------:R-:W-:-:S02]  /*21a0*/  HADD2.F32 R167, -RZ, R10.H1_H1 ;  /* 0x3000000affa77230 */ /* 0x000fc40000004100 */
[C---:B------:R-:W-:Y:S01]  /*21b0*/  FADD.FTZ R10, -R222.reuse, R19 ;  /* 0x00000013de0a7221 */ /* 0x040fe20000010100 */
[--C-:B---3--:R-:W-:Y:S02]  /*21c0*/  HADD2.F32 R9, -RZ, R12.reuse.H0_H0 ;  /* 0x2000000cff097230 */ /* 0x108fe40000004100 */
[----:B------:R-:W-:Y:S01]  /*21d0*/  FADD.FTZ R18, -R222, R163 ;  /* 0x000000a3de127221 */ /* 0x000fe20000010100 */
[----:B------:R-:W-:Y:S02]  /*21e0*/  HADD2.F32 R12, -RZ, R12.H1_H1 ;  /* 0x3000000cff0c7230 */ /* 0x000fe40000004100 */
[----:B------:R-:W-:Y:S01]  /*21f0*/  FMUL.FTZ R8, R173, R10 ;  /* 0x0000000aad087220 */ /* 0x000fe20000410000 */
[----:B------:R-:W-:Y:S02]  /*2200*/  HADD2.F32 R11, -RZ, R48.H1_H1 ;  /* 0x30000030ff0b7230 */ /* 0x000fe40000004100 */
[-C--:B------:R-:W-:Y:S01]  /*2210*/  FMUL.FTZ R6, R6, R9.reuse ;  /* 0x0000000906067220 */ /* 0x080fe20000410000 */
[----:B------:R-:W-:Y:S01]  /*2220*/  FADD.FTZ R120, R120, R9 ;  /* 0x0000000978787221 */ /* 0x000fe20000010000 */
[----:B------:R-:W-:Y:S01]  /*2230*/  FFMA.FTZ R76, R7, R9, R76 ;  /* 0x00000009074c7223 */ /* 0x000fe2000001004c */
[----:B------:R-:W-:-:S02]  /*2240*/  HADD2.F32 R17, -RZ, R13.H0_H0 ;  /* 0x2000000dff117230 */ /* 0x000fc40000004100 */
[----:B------:R-:W-:Y:S01]  /*2250*/  FMUL.FTZ R9, R11, R12 ;  /* 0x0000000c0b097220 */ /* 0x000fe20000410000 */
[----:B------:R-:W-:Y:S02]  /*2260*/  HADD2.F32 R10, -RZ, R49.H0_H0 ;  /* 0x20000031ff0a7230 */ /* 0x000fe40000004100 */
[----:B------:R-:W-:Y:S01]  /*2270*/  FADD.FTZ R162, -R222, R165 ;  /* 0x000000a5dea27221 */ /* 0x000fe20000010100 */
[----:B------:R-:W-:Y:S01]  /*2280*/  FMUL.FTZ R11, R173, R16 ;  /* 0x00000010ad0b7220 */ /* 0x000fe20000410000 */
[----:B------:R-:W-:Y:S02]  /*2290*/  HADD2.F32 R20, -RZ, R13.H1_H1 ;  /* 0x3000000dff147230 */ /* 0x000fe40000004100 */
[----:B------:R-:W-:Y:S01]  /*22a0*/  FADD.FTZ R121, R121, R12 ;  /* 0x0000000c79797221 */ /* 0x000fe20000010000 */
[--C-:B------:R-:W-:Y:S02]  /*22b0*/  HADD2.F32 R19, -RZ, R14.reuse.H0_H0 ;  /* 0x2000000eff137230 */ /* 0x100fe40000004100 */
[----:B------:R-:W-:Y:S01]  /*22c0*/  FFMA.FTZ R77, R8, R12, R77 ;  /* 0x0000000c084d7223 */ /* 0x000fe2000001004d */
[----:B------:R-:W-:-:S02]  /*22d0*/  HADD2.F32 R161, -RZ, R14.H1_H1 ;  /* 0x3000000effa17230 */ /* 0x000fc40000004100 */
[-C--:B------:R-:W-:Y:S01]  /*22e0*/  FMUL.FTZ R10, R10, R17.reuse ;  /* 0x000000110a0a7220 */ /* 0x080fe20000410000 */
[--C-:B------:R-:W-:Y:S02]  /*22f0*/  HADD2.F32 R165, -RZ, R15.reuse.H0_H0 ;  /* 0x2000000fffa57230 */ /* 0x100fe40000004100 */
[----:B------:R-:W-:Y:S01]  /*2300*/  FADD.FTZ R122, R122, R17 ;  /* 0x000000117a7a7221 */ /* 0x000fe20000010000 */
[----:B------:R-:W-:Y:S02]  /*2310*/  HADD2.F32 R160, -RZ, R15.H1_H1 ;  /* 0x3000000fffa07230 */ /* 0x000fe40000004100 */
[----:B------:R-:W-:Y:S01]  /*2320*/  FFMA.FTZ R78, R11, R17, R78 ;  /* 0x000000110b4e7223 */ /* 0x000fe2000001004e */
[----:B------:R-:W-:Y:S02]  /*2330*/  HADD2.F32 R13, -RZ, R49.H1_H1 ;  /* 0x30000031ff0d7230 */ /* 0x000fe40000004100 */
[----:B------:R-:W-:Y:S01]  /*2340*/  FMUL.FTZ R12, R173, R18 ;  /* 0x00000012ad0c7220 */ /* 0x000fe20000410000 */
[----:B------:R-:W-:-:S02]  /*2350*/  HADD2.F32 R14, -RZ, R50.H0_H0 ;  /* 0x20000032ff0e7230 */ /* 0x000fc40000004100 */
[----:B------:R-:W-:Y:S01]  /*2360*/  FMUL.FTZ R15, R173, R162 ;  /* 0x000000a2ad0f7220 */ /* 0x000fe20000410000 */
[----:B------:R-:W-:Y:S01]  /*2370*/  FADD.FTZ R18, R225, R6 ;  /* 0x00000006e1127221 */ /* 0x000fe20000010000 */
[----:B------:R-:W-:Y:S01]  /*2380*/  FFMA.FTZ R17, R7, R6, R224 ;  /* 0x0000000607117223 */ /* 0x000fe200000100e0 */
[----:B------:R-:W-:Y:S01]  /*2390*/  FADD.FTZ R164, -R222, R167 ;  /* 0x000000a7dea47221 */ /* 0x000fe20000010100 */
[-C--:B------:R-:W-:Y:S01]  /*23a0*/  FMUL.FTZ R13, R13, R20.reuse ;  /* 0x000000140d0d7220 */ /* 0x080fe20000410000 */
[----:B------:R-:W-:Y:S01]  /*23b0*/  FADD.FTZ R123, R123, R20 ;  /* 0x000000147b7b7221 */ /* 0x000fe20000010000 */
[----:B------:R-:W-:Y:S01]  /*23c0*/  FFMA.FTZ R79, R12, R20, R79 ;  /* 0x000000140c4f7223 */ /* 0x000fe2000001004f */
[-C--:B------:R-:W-:Y:S01]  /*23d0*/  FMUL.FTZ R14, R14, R19.reuse ;  /* 0x000000130e0e7220 */ /* 0x080fe20000410000 */
[----:B------:R-:W-:Y:S01]  /*23e0*/  FADD.FTZ R124, R124, R19 ;  /* 0x000000137c7c7221 */ /* 0x000fe20000010000 */
[----:B------:R-:W-:Y:S01]  /*23f0*/  FFMA.FTZ R80, R15, R19, R80 ;  /* 0x000000130f507223 */ /* 0x000fe20000010050 */
[----:B------:R-:W-:Y:S01]  /*2400*/  FADD.FTZ R19, R18, R9 ;  /* 0x0000000912137221 */ /* 0x000fe20000010000 */
[----:B------:R-:W-:Y:S01]  /*2410*/  FFMA.FTZ R20, R8, R9, R17 ;  /* 0x0000000908147223 */ /* 0x000fe20000010011 */
[----:B------:R-:W-:-:S02]  /*2420*/  HADD2.F32 R16, -RZ, R50.H1_H1 ;  /* 0x30000032ff107230 */ /* 0x000fc40000004100 */
[----:B------:R-:W-:Y:S01]  /*2430*/  FMUL.FTZ R18, R173, R164 ;  /* 0x000000a4ad127220 */ /* 0x000fe20000410000 */
[----:B------:R-:W-:Y:S01]  /*2440*/  FADD.FTZ R162, R19, R10 ;  /* 0x0000000a13a27221 */ /* 0x000fe20000010000 */
[----:B------:R-:W-:Y:S01]  /*2450*/  FFMA.FTZ R17, R11, R10, R20 ;  /* 0x0000000a0b117223 */ /* 0x000fe20000010014 */
[--C-:B------:R-:W-:Y:S02]  /*2460*/  HADD2.F32 R163, -RZ, R51.reuse.H0_H0 ;  /* 0x20000033ffa37230 */ /* 0x100fe40000004100 */
[-C--:B------:R-:W-:Y:S01]  /*2470*/  FMUL.FTZ R16, R16, R161.reuse ;  /* 0x000000a110107220 */ /* 0x080fe20000410000 */
[----:B------:R-:W-:Y:S01]  /*2480*/  FADD.FTZ R125, R125, R161 ;  /* 0x000000a17d7d7221 */ /* 0x000fe20000010000 */
[----:B------:R-:W-:Y:S01]  /*2490*/  FFMA.FTZ R81, R18, R161, R81 ;  /* 0x000000a112517223 */ /* 0x000fe20000010051 */
[----:B------:R-:W-:Y:S01]  /*24a0*/  FADD.FTZ R161, R162, R13 ;  /* 0x0000000da2a17221 */ /* 0x000fe20000010000 */
[----:B------:R-:W-:Y:S01]  /*24b0*/  FFMA.FTZ R20, R12, R13, R17 ;  /* 0x0000000d0c147223 */ /* 0x000fe20000010011 */
[----:B------:R-:W-:Y:S01]  /*24c0*/  FMUL.FTZ R17, R163, R165 ;  /* 0x000000a5a3117220 */ /* 0x000fe20000410000 */
[----:B------:R-:W-:Y:S01]  /*24d0*/  FADD.FTZ R166, -R222, R227 ;  /* 0x000000e3dea67221 */ /* 0x000fe20000010100 */
[----:B------:R-:W-:Y:S01]  /*24e0*/  FADD.FTZ R161, R161, R14 ;  /* 0x0000000ea1a17221 */ /* 0x000fe20000010000 */
[----:B------:R-:W-:Y:S01]  /*24f0*/  FFMA.FTZ R163, R15, R14, R20 ;  /* 0x0000000e0fa37223 */ /* 0x000fe20000010014 */
[----:B------:R-:W-:-:S02]  /*2500*/  HADD2.F32 R167, -RZ, R51.H1_H1 ;  /* 0x30000033ffa77230 */ /* 0x000fc40000004100 */
[----:B------:R-:W-:Y:S01]  /*2510*/  FMUL.FTZ R19, R173, R166 ;  /* 0x000000a6ad137220 */ /* 0x000fe20000410000 */
[----:B------:R-:W-:Y:S01]  /*2520*/  FADD.FTZ R162, R161, R16 ;  /* 0x00000010a1a27221 */ /* 0x000fe20000010000 */
[----:B------:R-:W-:Y:S01]  /*2530*/  FFMA.FTZ R164, R18, R16, R163 ;  /* 0x0000001012a47223 */ /* 0x000fe200000100a3 */
[----:B------:R-:W-:Y:S01]  /*2540*/  FMUL.FTZ R22, R173, R22 ;  /* 0x00000016ad167220 */ /* 0x000fe20000410000 */
[-C--:B------:R-:W-:Y:S01]  /*2550*/  FMUL.FTZ R20, R167, R160.reuse ;  /* 0x000000a0a7147220 */ /* 0x080fe20000410000 */
[----:B------:R-:W-:Y:S01]  /*2560*/  FADD.FTZ R225, R162, R17 ;  /* 0x00000011a2e17221 */ /* 0x000fe20000010000 */
[C---:B------:R-:W-:Y:S01]  /*2570*/  FFMA.FTZ R161, R19.reuse, R17, R164 ;  /* 0x0000001113a17223 */ /* 0x040fe200000100a4 */
[----:B------:R-:W-:Y:S01]  /*2580*/  FADD.FTZ R126, R126, R165 ;  /* 0x000000a57e7e7221 */ /* 0x000fe20000010000 */
[----:B------:R-:W-:Y:S01]  /*2590*/  FFMA.FTZ R82, R19, R165, R82 ;  /* 0x000000a513527223 */ /* 0x000fe20000010052 */
[----:B------:R-:W-:Y:S01]  /*25a0*/  FADD.FTZ R127, R127, R160 ;  /* 0x000000a07f7f7221 */ /* 0x000fe20000010000 */
[C---:B------:R-:W-:Y:S01]  /*25b0*/  FFMA.FTZ R83, R22.reuse, R160, R83 ;  /* 0x000000a016537223 */ /* 0x040fe20000010053 */
[----:B------:R-:W-:Y:S01]  /*25c0*/  FADD.FTZ R225, R225, R20 ;  /* 0x00000014e1e17221 */ /* 0x000fe20000010000 */
[----:B------:R-:W-:Y:S01]  /*25d0*/  FFMA.FTZ R224, R22, R20, R161 ;  /* 0x0000001416e07223 */ /* 0x000fe200000100a1 */
[----:B------:R-:W-:Y:S06]  /*25e0*/  BRA `(.L_x_794) ;  /* 0x0000001c00547947 */ /* 0x000fec0003800000 */
.L_x_785:
        /* <DEDUP_REMOVED lines=18> */
[--C-:B------:R-:W-:Y:S02]  /*2710*/  HADD2.F32 R221, -RZ, R32.reuse.H0_H0 ;  /* 0x20000020ffdd7230 */ /* 0x100fe40000004100 */
[--C-:B------:R-:W-:Y:S02]  /*2720*/  HADD2.F32 R214, -RZ, R33.reuse.H1_H1 ;  /* 0x30000021ffd67230 */ /* 0x100fe40000004100 */
[----:B------:R-:W-:Y:S02]  /*2730*/  HADD2.F32 R218, -RZ, R32.H1_H1 ;  /* 0x30000020ffda7230 */ /* 0x000fe40000004100 */
[----:B------:R-:W-:Y:S02]  /*2740*/  HADD2.F32 R217, -RZ, R33.H0_H0 ;  /* 0x20000021ffd97230 */ /* 0x000fe40000004100 */
[----:B------:R-:W-:Y:S02]  /*2750*/  HADD2.F32 R210, -RZ, R34.H1_H1 ;  /* 0x30000022ffd27230 */ /* 0x000fe40000004100 */
[----:B---3--:R-:W-:-:S02]  /*2760*/  HADD2.F32 R209, -RZ, R160.H0_H0 ;  /* 0x200000a0ffd17230 */ /* 0x008fc40000004100 */
        /* <DEDUP_REMOVED lines=8> */
[--C-:B----4-:R-:W-:Y:S02]  /*27f0*/  HADD2.F32 R161, -RZ, R164.reuse.H0_H0 ;  /* 0x200000a4ffa17230 */ /* 0x110fe40000004100 */
        /* <DEDUP_REMOVED lines=66> */
.L_x_796:
[----:B------:R-:W-:Y:S05]  /*2c20*/  BSYNC.RECONVERGENT B2 ;  /* 0x0000000000027941 */ /* 0x000fea0003800200 */
.L_x_795:
        /* <DEDUP_REMOVED lines=11> */
[----:B------:R-:W-:Y:S01]  /*2ce0*/  HADD2.F32 R192, -RZ, R36.H0_H0 ;  /* 0x20000024ffc07230 */ /* 0x000fe20000004100 */
[----:B------:R-:W-:Y:S01]  /*2cf0*/  IADD3 R227, PT, PT, R227, 0x20, RZ ;  /* 0x00000020e3e37810 */ /* 0x000fe20007ffe0ff */
[--C-:B--2---:R-:W-:Y:S02]  /*2d00*/  HADD2.F32 R195, -RZ, R160.reuse.H0_H0 ;  /* 0x200000a0ffc37230 */ /* 0x104fe40000004100 */
[----:B------:R-:W-:Y:S02]  /*2d10*/  HADD2.F32 R199, -RZ, R160.H1_H1 ;  /* 0x300000a0ffc77230 */ /* 0x000fe40000004100 */
[--C-:B------:R-:W-:Y:S02]  /*2d20*/  HADD2.F32 R233, -RZ, R162.reuse.H0_H0 ;  /* 0x200000a2ffe97230 */ /* 0x100fe40000004100 */
[----:B------:R-:W-:Y:S02]  /*2d30*/  HADD2.F32 R235, -RZ, R162.H1_H1 ;  /* 0x300000a2ffeb7230 */ /* 0x000fe40000004100 */
[----:B------:R-:W-:Y:S01]  /*2d40*/  FADD.FTZ R162, -R222, R195 ;  /* 0x000000c3dea27221 */ /* 0x000fe20000010100 */
[----:B------:R-:W-:-:S02]  /*2d50*/  HADD2.F32 R201, -RZ, R161.H0_H0 ;  /* 0x200000a1ffc97230 */ /* 0x000fc40000004100 */
[C---:B------:R-:W-:Y:S01]  /*2d60*/  FADD.FTZ R204, -R222.reuse, R199 ;  /* 0x000000c7decc7221 */ /* 0x040fe20000010100 */
[----:B------:R-:W-:Y:S02]  /*2d70*/  HADD2.F32 R231, -RZ, R161.H1_H1 ;  /* 0x300000a1ffe77230 */ /* 0x000fe40000004100 */
[C---:B-----5:R-:W-:Y:S01]  /*2d80*/  FMUL.FTZ R207, R173.reuse, R162 ;  /* 0x000000a2adcf7220 */ /* 0x060fe20000410000 */
[----:B---3--:R-:W-:Y:S02]  /*2d90*/  HADD2.F32 R197, -RZ, R164.H0_H0 ;  /* 0x200000a4ffc57230 */ /* 0x008fe40000004100 */
[----:B------:R-:W-:Y:S01]  /*2da0*/  FADD.FTZ R162, -R222, R201 ;  /* 0x000000c9dea27221 */ /* 0x000fe20000010100 */
[--C-:B------:R-:W-:Y:S02]  /*2db0*/  HADD2.F32 R161, -RZ, R167.reuse.H0_H0 ;  /* 0x200000a7ffa17230 */ /* 0x100fe40000004100 */
[----:B------:R-:W-:Y:S01]  /*2dc0*/  FMUL.FTZ R204, R173, R204 ;  /* 0x000000ccadcc7220 */ /* 0x000fe20000410000 */
[----:B------:R-:W-:-:S02]  /*2dd0*/  HADD2.F32 R160, -RZ, R167.H1_H1 ;  /* 0x300000a7ffa07230 */ /* 0x000fc40000004100 */
[----:B------:R-:W-:Y:S01]  /*2de0*/  FMUL.FTZ R203, R173, R162 ;  /* 0x000000a2adcb7220 */ /* 0x000fe20000410000 */
[----:B------:R-:W-:Y:S02]  /*2df0*/  HADD2.F32 R164, -RZ, R164.H1_H1 ;  /* 0x300000a4ffa47230 */ /* 0x000fe40000004100 */
[----:B------:R-:W-:Y:S01]  /*2e00*/  FADD.FTZ R162, -R222, R233 ;  /* 0x000000e9dea27221 */ /* 0x000fe20000010100 */
[----:B------:R-:W-:Y:S02]  /*2e10*/  HADD2.F32 R167, -RZ, R36.H1_H1 ;  /* 0x30000024ffa77230 */ /* 0x000fe40000004100 */
[----:B------:R-:W-:Y:S01]  /*2e20*/  FMUL.FTZ R205, R192, R197 ;  /* 0x000000c5c0cd7220 */ /* 0x000fe20000410000 */
[--C-:B------:R-:W-:Y:S02]  /*2e30*/  HADD2.F32 R229, -RZ, R165.reuse.H0_H0 ;  /* 0x200000a5ffe57230 */ /* 0x100fe40000004100 */
[----:B------:R-:W-:Y:S01]  /*2e40*/  FADD.FTZ R133, R133, R164 ;  /* 0x000000a485857221 */ /* 0x000fe20000010000 */
[----:B------:R-:W-:-:S02]  /*2e50*/  HADD2.F32 R190, -RZ, R165.H1_H1 ;  /* 0x300000a5ffbe7230 */ /* 0x000fc40000004100 */
[-C--:B------:R-:W-:Y:S01]  /*2e60*/  FMUL.FTZ R202, R167, R164.reuse ;  /* 0x000000a4a7ca7220 */ /* 0x080fe20000410000 */
[----:B------:R-:W-:Y:S01]  /*2e70*/  FFMA.FTZ R93, R204, R164, R93 ;  /* 0x000000a4cc5d7223 */ /* 0x000fe2000001005d */
[----:B------:R-:W-:Y:S02]  /*2e80*/  HADD2.F32 R165, -RZ, R166.H0_H0 ;  /* 0x200000a6ffa57230 */ /* 0x000fe40000004100 */
[----:B------:R-:W-:Y:S01]  /*2e90*/  FMUL.FTZ R199, R173, R162 ;  /* 0x000000a2adc77220 */ /* 0x000fe20000410000 */
[----:B------:R-:W-:Y:S02]  /*2ea0*/  HADD2.F32 R164, -RZ, R38.H0_H0 ;  /* 0x20000026ffa47230 */ /* 0x000fe40000004100 */
[----:B------:R-:W-:Y:S01]  /*2eb0*/  FADD.FTZ R132, R132, R197 ;  /* 0x000000c584847221 */ /* 0x000fe20000010000 */
[--C-:B------:R-:W-:Y:S02]  /*2ec0*/  HADD2.F32 R167, -RZ, R37.reuse.H1_H1 ;  /* 0x30000025ffa77230 */ /* 0x100fe40000004100 */
[----:B------:R-:W-:Y:S01]  /*2ed0*/  FFMA.FTZ R92, R207, R197, R92 ;  /* 0x000000c5cf5c7223 */ /* 0x000fe2000001005c */
[----:B------:R-:W-:Y:S01]  /*2ee0*/  FADD.FTZ R196, -R222, R235 ;  /* 0x000000ebdec47221 */ /* 0x000fe20000010100 */
[----:B------:R-:W-:-:S02]  /*2ef0*/  HADD2.F32 R192, -RZ, R37.H0_H0 ;  /* 0x20000025ffc07230 */ /* 0x000fc40000004100 */
[-C--:B------:R-:W-:Y:S01]  /*2f00*/  FMUL.FTZ R197, R164, R165.reuse ;  /* 0x000000a5a4c57220 */ /* 0x080fe20000410000 */
[----:B------:R-:W-:Y:S01]  /*2f10*/  FADD.FTZ R136, R136, R165 ;  /* 0x000000a588887221 */ /* 0x000fe20000010000 */
[----:B------:R-:W-:Y:S01]  /*2f20*/  FFMA.FTZ R96, R199, R165, R96 ;  /* 0x000000a5c7607223 */ /* 0x000fe20000010060 */
[----:B------:R-:W-:Y:S01]  /*2f30*/  FMUL.FTZ R198, R167, R190 ;  /* 0x000000bea7c67220 */ /* 0x000fe20000410000 */
[----:B------:R-:W-:Y:S01]  /*2f40*/  FADD.FTZ R225, R225, R205 ;  /* 0x000000cde1e17221 */ /* 0x000fe20000010000 */
[----:B------:R-:W-:Y:S01]  /*2f50*/  FFMA.FTZ R165, R207, R205, R224 ;  /* 0x000000cdcfa57223 */ /* 0x000fe200000100e0 */
[----:B------:R-:W-:Y:S02]  /*2f60*/  HADD2.F32 R166, -RZ, R166.H1_H1 ;  /* 0x300000a6ffa67230 */ /* 0x000fe40000004100 */
[----:B------:R-:W-:Y:S01]  /*2f70*/  FADD.FTZ R200, -R222, R231 ;  /* 0x000000e7dec87221 */ /* 0x000fe20000010100 */
[----:B------:R-:W-:Y:S02]  /*2f80*/  HADD2.F32 R167, -RZ, R38.H1_H1 ;  /* 0x30000026ffa77230 */ /* 0x000fe40000004100 */
[----:B------:R-:W-:Y:S01]  /*2f90*/  FMUL.FTZ R196, R173, R196 ;  /* 0x000000c4adc47220 */ /* 0x000fe20000410000 */
[----:B------:R-:W-:-:S02]  /*2fa0*/  HADD2.F32 R193, -RZ, R163.H0_H0 ;  /* 0x200000a3ffc17230 */ /* 0x000fc40000004100 */
[----:B------:R-:W-:Y:S01]  /*2fb0*/  FMUL.FTZ R201, R192, R229 ;  /* 0x000000e5c0c97220 */ /* 0x000fe20000410000 */
[----:B------:R-:W-:Y:S01]  /*2fc0*/  FADD.FTZ R162, R225, R202 ;  /* 0x000000cae1a27221 */ /* 0x000fe20000010000 */
[----:B------:R-:W-:Y:S01]  /*2fd0*/  FFMA.FTZ R164, R204, R202, R165 ;  /* 0x000000cacca47223 */ /* 0x000fe200000100a5 */
[----:B------:R-:W-:Y:S01]  /*2fe0*/  FMUL.FTZ R200, R173, R200 ;  /* 0x000000c8adc87220 */ /* 0x000fe20000410000 */
[-C--:B------:R-:W-:Y:S01]  /*2ff0*/  FMUL.FTZ R194, R167, R166.reuse ;  /* 0x000000a6a7c27220 */ /* 0x080fe20000410000 */
[----:B------:R-:W-:Y:S01]  /*3000*/  FADD.FTZ R137, R137, R166 ;  /* 0x000000a689897221 */ /* 0x000fe20000010000 */
[----:B------:R-:W-:Y:S01]  /*3010*/  FFMA.FTZ R97, R196, R166, R97 ;  /* 0x000000a6c4617223 */ /* 0x000fe20000010061 */
[----:B------:R-:W-:Y:S01]  /*3020*/  FADD.FTZ R166, -R222, R193 ;  /* 0x000000c1dea67221 */ /* 0x000fe20000010100 */
[----:B------:R-:W-:Y:S01]  /*3030*/  FADD.FTZ R165, R162, R201 ;  /* 0x000000c9a2a57221 */ /* 0x000fe20000010000 */
[----:B------:R-:W-:Y:S01]  /*3040*/  FFMA.FTZ R167, R203, R201, R164 ;  /* 0x000000c9cba77223 */ /* 0x000fe200000100a4 */
[----:B------:R-:W-:Y:S01]  /*3050*/  FADD.FTZ R135, R135, R190 ;  /* 0x000000be87877221 */ /* 0x000fe20000010000 */
[----:B------:R-:W-:Y:S01]  /*3060*/  FFMA.FTZ R95, R200, R190, R95 ;  /* 0x000000bec85f7223 */ /* 0x000fe2000001005f */
[----:B------:R-:W-:-:S02]  /*3070*/  HADD2.F32 R190, -RZ, R39.H0_H0 ;  /* 0x20000027ffbe7230 */ /* 0x000fc40000004100 */
[----:B------:R-:W-:Y:S01]  /*3080*/  FMUL.FTZ R195, R173, R166 ;  /* 0x000000a6adc37220 */ /* 0x000fe20000410000 */
[----:B------:R-:W-:Y:S01]  /*3090*/  FADD.FTZ R162, R165, R198 ;  /* 0x000000c6a5a27221 */ /* 0x000fe20000010000 */
[----:B------:R-:W-:Y:S01]  /*30a0*/  FFMA.FTZ R164, R200, R198, R167 ;  /* 0x000000c6c8a47223 */ /* 0x000fe200000100a7 */
[----:B------:R-:W-:Y:S02]  /*30b0*/  HADD2.F32 R163, -RZ, R163.H1_H1 ;  /* 0x300000a3ffa37230 */ /* 0x000fe40000004100 */
[-C--:B------:R-:W-:Y:S01]  /*30c0*/  FMUL.FTZ R193, R190, R161.reuse ;  /* 0x000000a1bec17220 */ /* 0x080fe20000410000 */
[----:B------:R-:W-:Y:S01]  /*30d0*/  FADD.FTZ R138, R138, R161 ;  /* 0x000000a18a8a7221 */ /* 0x000fe20000010000 */
[----:B------:R-:W-:Y:S01]  /*30e0*/  FFMA.FTZ R98, R195, R161, R98 ;  /* 0x000000a1c3627223 */ /* 0x000fe20000010062 */
[----:B------:R-:W-:Y:S01]  /*30f0*/  FADD.FTZ R161, R162, R197 ;  /* 0x000000c5a2a17221 */ /* 0x000fe20000010000 */
[----:B------:R-:W-:Y:S01]  /*3100*/  FFMA.FTZ R165, R199, R197, R164 ;  /* 0x000000c5c7a57223 */ /* 0x000fe200000100a4 */
[----:B------:R-:W-:-:S02]  /*3110*/  HADD2.F32 R225, -RZ, R39.H1_H1 ;  /* 0x30000027ffe17230 */ /* 0x000fc40000004100 */
        /* <DEDUP_REMOVED lines=13> */
.L_x_798:
[----:B------:R-:W-:Y:S05]  /*31f0*/  BSYNC.RECONVERGENT B2 ;  /* 0x0000000000027941 */ /* 0x000fea0003800200 */
.L_x_797:
        /* <DEDUP_REMOVED lines=11> */
[--C-:B------:R-:W-:Y:S01]  /*32b0*/  HADD2.F32 R189, -RZ, R40.reuse.H0_H0 ;  /* 0x20000028ffbd7230 */ /* 0x100fe20000004100 */
[----:B------:R-:W-:Y:S01]  /*32c0*/  IADD3 R227, PT, PT, R227, 0x20, RZ ;  /* 0x00000020e3e37810 */ /* 0x000fe20007ffe0ff */
[--C-:B------:R-:W-:Y:S02]  /*32d0*/  HADD2.F32 R182, -RZ, R41.reuse.H1_H1 ;  /* 0x30000029ffb67230 */ /* 0x100fe40000004100 */
[----:B------:R-:W-:Y:S02]  /*32e0*/  HADD2.F32 R186, -RZ, R40.H1_H1 ;  /* 0x30000028ffba7230 */ /* 0x000fe40000004100 */
[----:B------:R-:W-:Y:S02]  /*32f0*/  HADD2.F32 R185, -RZ, R41.H0_H0 ;  /* 0x20000029ffb97230 */ /* 0x000fe40000004100 */
[----:B---3--:R-:W-:Y:S02]  /*3300*/  HADD2.F32 R175, -RZ, R160.H0_H0 ;  /* 0x200000a0ffaf7230 */ /* 0x008fe40000004100 */
        /* <DEDUP_REMOVED lines=8> */
[----:B----4-:R-:W-:-:S02]  /*3390*/  HADD2.F32 R176, -RZ, R164.H0_H0 ;  /* 0x200000a4ffb07230 */ /* 0x010fc40000004100 */
[C---:B------:R-:W-:Y:S01]  /*33a0*/  FADD.FTZ R162, -R222.reuse, R181 ;  /* 0x000000b5dea27221 */ /* 0x040fe20000010100 */
[--C-:B------:R-:W-:Y:S02]  /*33b0*/  HADD2.F32 R178, -RZ, R165.reuse.H0_H0 ;  /* 0x200000a5ffb27230 */ /* 0x100fe40000004100 */
[----:B------:R-:W-:Y:S01]  /*33c0*/  FADD.FTZ R188, -R222, R179 ;  /* 0x000000b3debc7221 */ /* 0x000fe20000010100 */
[----:B------:R-:W-:Y:S02]  /*33d0*/  HADD2.F32 R165, -RZ, R165.H1_H1 ;  /* 0x300000a5ffa57230 */ /* 0x000fe40000004100 */
[----:B------:R-:W-:Y:S01]  /*33e0*/  FMUL.FTZ R184, R173, R184 ;  /* 0x000000b8adb87220 */ /* 0x000fe20000410000 */
[----:B------:R-:W-:Y:S02]  /*33f0*/  HADD2.F32 R164, -RZ, R164.H1_H1 ;  /* 0x300000a4ffa47230 */ /* 0x000fe40000004100 */
[-C--:B------:R-:W-:Y:S01]  /*3400*/  FMUL.FTZ R189, R189, R176.reuse ;  /* 0x000000b0bdbd7220 */ /* 0x080fe20000410000 */
[----:B------:R-:W-:Y:S01]  /*3410*/  FADD.FTZ R104, R104, R176 ;  /* 0x000000b068687221 */ /* 0x000fe20000010000 */
[----:B------:R-:W-:Y:S01]  /*3420*/  FFMA.FTZ R60, R191, R176, R60 ;  /* 0x000000b0bf3c7223 */ /* 0x000fe2000001003c */
[C---:B------:R-:W-:Y:S01]  /*3430*/  FMUL.FTZ R187, R173.reuse, R162 ;  /* 0x000000a2adbb7220 */ /* 0x040fe20000410000 */
[C---:B------:R-:W-:Y:S01]  /*3440*/  FADD.FTZ R176, -R222.reuse, R231 ;  /* 0x000000e7deb07221 */ /* 0x040fe20000010100 */
[----:B------:R-:W-:Y:S01]  /*3450*/  FMUL.FTZ R188, R173, R188 ;  /* 0x000000bcadbc7220 */ /* 0x000fe20000410000 */
[----:B------:R-:W-:Y:S01]  /*3460*/  FADD.FTZ R162, -R222, R229 ;  /* 0x000000e5dea27221 */ /* 0x000fe20000010100 */
[-C--:B------:R-:W-:Y:S01]  /*3470*/  FMUL.FTZ R182, R182, R165.reuse ;  /* 0x000000a5b6b67220 */ /* 0x080fe20000410000 */
[----:B------:R-:W-:Y:S01]  /*3480*/  FADD.FTZ R107, R107, R165 ;  /* 0x000000a56b6b7221 */ /* 0x000fe20000010000 */
[----:B------:R-:W-:Y:S01]  /*3490*/  FFMA.FTZ R63, R184, R165, R63 ;  /* 0x000000a5b83f7223 */ /* 0x000fe2000001003f */
[----:B------:R-:W-:-:S02]  /*34a0*/  HADD2.F32 R180, -RZ, R166.H0_H0 ;  /* 0x200000a6ffb47230 */ /* 0x000fc40000004100 */
[----:B------:R-:W-:Y:S01]  /*34b0*/  FMUL.FTZ R186, R186, R164 ;  /* 0x000000a4baba7220 */ /* 0x000fe20000410000 */
[----:B------:R-:W-:Y:S01]  /*34c0*/  FADD.FTZ R225, R225, R189 ;  /* 0x000000bde1e17221 */ /* 0x000fe20000010000 */
[----:B------:R-:W-:Y:S01]  /*34d0*/  FFMA.FTZ R165, R191, R189, R224 ;  /* 0x000000bdbfa57223 */ /* 0x000fe200000100e0 */
[----:B------:R-:W-:Y:S02]  /*34e0*/  HADD2.F32 R166, -RZ, R166.H1_H1 ;  /* 0x300000a6ffa67230 */ /* 0x000fe40000004100 */
[----:B------:R-:W-:Y:S01]  /*34f0*/  FMUL.FTZ R176, R173, R176 ;  /* 0x000000b0adb07220 */ /* 0x000fe20000410000 */
[----:B------:R-:W-:Y:S02]  /*3500*/  HADD2.F32 R175, -RZ, R42.H1_H1 ;  /* 0x3000002affaf7230 */ /* 0x000fe40000004100 */
[----:B------:R-:W-:Y:S01]  /*3510*/  FADD.FTZ R105, R105, R164 ;  /* 0x000000a469697221 */ /* 0x000fe20000010000 */
[----:B------:R-:W-:Y:S02]  /*3520*/  HADD2.F32 R177, -RZ, R163.H0_H0 ;  /* 0x200000a3ffb17230 */ /* 0x000fe40000004100 */
[C---:B------:R-:W-:Y:S01]  /*3530*/  FFMA.FTZ R61, R188.reuse, R164, R61 ;  /* 0x000000a4bc3d7223 */ /* 0x040fe2000001003d */
[----:B------:R-:W-:Y:S01]  /*3540*/  FMUL.FTZ R183, R173, R162 ;  /* 0x000000a2adb77220 */ /* 0x000fe20000410000 */
[----:B------:R-:W-:Y:S01]  /*3550*/  FMUL.FTZ R185, R185, R178 ;  /* 0x000000b2b9b97220 */ /* 0x000fe20000410000 */
[----:B------:R-:W-:Y:S01]  /*3560*/  FADD.FTZ R162, R225, R186 ;  /* 0x000000bae1a27221 */ /* 0x000fe20000010000 */
[----:B------:R-:W-:Y:S01]  /*3570*/  FFMA.FTZ R164, R188, R186, R165 ;  /* 0x000000babca47223 */ /* 0x000fe200000100a5 */
[-C--:B------:R-:W-:Y:S01]  /*3580*/  FMUL.FTZ R175, R175, R166.reuse ;  /* 0x000000a6afaf7220 */ /* 0x080fe20000410000 */
[----:B------:R-:W-:Y:S01]  /*3590*/  FADD.FTZ R109, R109, R166 ;  /* 0x000000a66d6d7221 */ /* 0x000fe20000010000 */
[----:B------:R-:W-:Y:S01]  /*35a0*/  FFMA.FTZ R65, R176, R166, R65 ;  /* 0x000000a6b0417223 */ /* 0x000fe20000010041 */
[----:B------:R-:W-:-:S02]  /*35b0*/  HADD2.F32 R161, -RZ, R167.H0_H0 ;  /* 0x200000a7ffa17230 */ /* 0x000fc40000004100 */
[----:B------:R-:W-:Y:S01]  /*35c0*/  FADD.FTZ R166, -R222, R177 ;  /* 0x000000b1dea67221 */ /* 0x000fe20000010100 */
[----:B------:R-:W-:Y:S02]  /*35d0*/  HADD2.F32 R160, -RZ, R167.H1_H1 ;  /* 0x300000a7ffa07230 */ /* 0x000fe40000004100 */
[----:B------:R-:W-:Y:S01]  /*35e0*/  FADD.FTZ R165, R162, R185 ;  /* 0x000000b9a2a57221 */ /* 0x000fe20000010000 */
[----:B------:R-:W-:Y:S02]  /*35f0*/  HADD2.F32 R181, -RZ, R42.H0_H0 ;  /* 0x2000002affb57230 */ /* 0x000fe40000004100 */
[C---:B------:R-:W-:Y:S01]  /*3600*/  FFMA.FTZ R167, R187.reuse, R185, R164 ;  /* 0x000000b9bba77223 */ /* 0x040fe200000100a4 */
[----:B------:R-:W-:Y:S01]  /*3610*/  FADD.FTZ R106, R106, R178 ;  /* 0x000000b26a6a7221 */ /* 0x000fe20000010000 */
[----:B------:R-:W-:Y:S01]  /*3620*/  FFMA.FTZ R62, R187, R178, R62 ;  /* 0x000000b2bb3e7223 */ /* 0x000fe2000001003e */
[----:B------:R-:W-:Y:S02]  /*3630*/  HADD2.F32 R178, -RZ, R43.H0_H0 ;  /* 0x2000002bffb27230 */ /* 0x000fe40000004100 */
[----:B------:R-:W-:Y:S01]  /*3640*/  FMUL.FTZ R179, R173, R166 ;  /* 0x000000a6adb37220 */ /* 0x000fe20000410000 */
        /* <DEDUP_REMOVED lines=8> */
[C---:B------:R-:W-:Y:S01]  /*36d0*/  FFMA.FTZ R161, R183.reuse, R181, R164 ;  /* 0x000000b5b7a17223 */ /* 0x040fe200000100a4 */
        /* <DEDUP_REMOVED lines=14> */
.L_x_800:
[----:B------:R-:W-:Y:S05]  /*37c0*/  BSYNC.RECONVERGENT B2 ;  /* 0x0000000000027941 */ /* 0x000fea0003800200 */
.L_x_799:
        /* <DEDUP_REMOVED lines=11> */
[----:B------:R-:W-:Y:S01]  /*3880*/  HADD2.F32 R23, -RZ, R44.H0_H0 ;  /* 0x2000002cff177230 */ /* 0x000fe20000004100 */
[----:B------:R-:W-:Y:S01]  /*3890*/  IADD3 R227, PT, PT, R227, 0x20, RZ ;  /* 0x00000020e3e37810 */ /* 0x000fe20007ffe0ff */
[----:B------:R-:W-:Y:S02]  /*38a0*/  HADD2.F32 R168, -RZ, R46.H0_H0 ;  /* 0x2000002effa87230 */ /* 0x000fe40000004100 */
[----:B------:R-:W-:Y:S02]  /*38b0*/  HADD2.F32 R172, -RZ, R47.H0_H0 ;  /* 0x2000002fffac7230 */ /* 0x000fe40000004100 */
[--C-:B---3--:R-:W-:Y:S02]  /*38c0*/  HADD2.F32 R21, -RZ, R24.reuse.H0_H0 ;  /* 0x20000018ff157230 */ /* 0x108fe40000004100 */
[----:B------:R-:W-:Y:S02]  /*38d0*/  HADD2.F32 R167, -RZ, R24.H1_H1 ;  /* 0x30000018ffa77230 */ /* 0x000fe40000004100 */
[----:B------:R-:W-:-:S02]  /*38e0*/  HADD2.F32 R169, -RZ, R25.H0_H0 ;  /* 0x20000019ffa97230 */ /* 0x000fc40000004100 */
[C---:B------:R-:W-:Y:S01]  /*38f0*/  FADD.FTZ R24, -R222.reuse, R21 ;  /* 0x00000015de187221 */ /* 0x040fe20000010100 */
[----:B------:R-:W-:Y:S02]  /*3900*/  HADD2.F32 R171, -RZ, R25.H1_H1 ;  /* 0x30000019ffab7230 */ /* 0x000fe40000004100 */
[--C-:B------:R-:W-:Y:S02]  /*3910*/  HADD2.F32 R229, -RZ, R26.reuse.H0_H0 ;  /* 0x2000001affe57230 */ /* 0x100fe40000004100 */
[----:B-----5:R-:W-:Y:S01]  /*3920*/  FMUL.FTZ R21, R173, R24 ;  /* 0x00000018ad157220 */ /* 0x020fe20000410000 */
[----:B------:R-:W-:Y:S02]  /*3930*/  HADD2.F32 R233, -RZ, R26.H1_H1 ;  /* 0x3000001affe97230 */ /* 0x000fe40000004100 */
[----:B------:R-:W-:Y:S01]  /*3940*/  FADD.FTZ R26, -R222, R167 ;  /* 0x000000a7de1a7221 */ /* 0x000fe20000010100 */
[----:B----4-:R-:W-:Y:S02]  /*3950*/  HADD2.F32 R25, -RZ, R28.H0_H0 ;  /* 0x2000001cff197230 */ /* 0x010fe40000004100 */
[----:B------:R-:W-:-:S02]  /*3960*/  HADD2.F32 R231, -RZ, R30.H0_H0 ;  /* 0x2000001effe77230 */ /* 0x000fc40000004100 */
[----:B------:R-:W-:Y:S01]  /*3970*/  FMUL.FTZ R26, R173, R26 ;  /* 0x0000001aad1a7220 */ /* 0x000fe20000410000 */
[----:B------:R-:W-:Y:S02]  /*3980*/  HADD2.F32 R166, -RZ, R30.H1_H1 ;  /* 0x3000001effa67230 */ /* 0x000fe40000004100 */
[----:B------:R-:W-:Y:S01]  /*3990*/  FADD.FTZ R30, -R222, R169 ;  /* 0x000000a9de1e7221 */ /* 0x000fe20000010100 */
[--C-:B------:R-:W-:Y:S02]  /*39a0*/  HADD2.F32 R165, -RZ, R27.reuse.H0_H0 ;  /* 0x2000001bffa57230 */ /* 0x100fe40000004100 */
[----:B------:R-:W-:Y:S01]  /*39b0*/  FMUL.FTZ R24, R23, R25 ;  /* 0x0000001917187220 */ /* 0x000fe20000410000 */
[----:B------:R-:W-:Y:S02]  /*39c0*/  HADD2.F32 R161, -RZ, R27.H1_H1 ;  /* 0x3000001bffa17230 */ /* 0x000fe40000004100 */
[----:B------:R-:W-:Y:S01]  /*39d0*/  FADD.FTZ R112, R112, R25 ;  /* 0x0000001970707221 */ /* 0x000fe20000010000 */
[----:B------:R-:W-:-:S02]  /*39e0*/  HADD2.F32 R28, -RZ, R28.H1_H1 ;  /* 0x3000001cff1c7230 */ /* 0x000fc40000004100 */
[----:B------:R-:W-:Y:S01]  /*39f0*/  FFMA.FTZ R68, R21, R25, R68 ;  /* 0x0000001915447223 */ /* 0x000fe20000010044 */
[--C-:B------:R-:W-:Y:S02]  /*3a00*/  HADD2.F32 R162, -RZ, R29.reuse.H0_H0 ;  /* 0x2000001dffa27230 */ /* 0x100fe40000004100 */
[----:B------:R-:W-:Y:S01]  /*3a10*/  FMUL.FTZ R25, R173, R30 ;  /* 0x0000001ead197220 */ /* 0x000fe20000410000 */
[----:B------:R-:W-:Y:S02]  /*3a20*/  HADD2.F32 R164, -RZ, R29.H1_H1 ;  /* 0x3000001dffa47230 */ /* 0x000fe40000004100 */
[----:B------:R-:W-:Y:S01]  /*3a30*/  FADD.FTZ R113, R113, R28 ;  /* 0x0000001c71717221 */ /* 0x000fe20000010000 */
[----:B------:R-:W-:Y:S02]  /*3a40*/  HADD2.F32 R27, -RZ, R44.H1_H1 ;  /* 0x3000002cff1b7230 */ /* 0x000fe40000004100 */
[----:B------:R-:W-:Y:S01]  /*3a50*/  FFMA.FTZ R69, R26, R28, R69 ;  /* 0x0000001c1a457223 */ /* 0x000fe20000010045 */
[----:B------:R-:W-:-:S02]  /*3a60*/  HADD2.F32 R29, -RZ, R45.H0_H0 ;  /* 0x2000002dff1d7230 */ /* 0x000fc40000004100 */
[----:B------:R-:W-:Y:S01]  /*3a70*/  FADD.FTZ R114, R114, R162 ;  /* 0x000000a272727221 */ /* 0x000fe20000010000 */
[----:B------:R-:W-:Y:S01]  /*3a80*/  FFMA.FTZ R70, R25, R162, R70 ;  /* 0x000000a219467223 */ /* 0x000fe20000010046 */
[----:B------:R-:W-:Y:S01]  /*3a90*/  FMUL.FTZ R23, R27, R28 ;  /* 0x0000001c1b177220 */ /* 0x000fe20000410000 */
[C---:B------:R-:W-:Y:S01]  /*3aa0*/  FADD.FTZ R170, -R222.reuse, R233 ;  /* 0x000000e9deaa7221 */ /* 0x040fe20000010100 */
[----:B------:R-:W-:Y:S01]  /*3ab0*/  FMUL.FTZ R28, R29, R162 ;  /* 0x000000a21d1c7220 */ /* 0x000fe20000410000 */
[C---:B------:R-:W-:Y:S01]  /*3ac0*/  FADD.FTZ R162, -R222.reuse, R229 ;  /* 0x000000e5dea27221 */ /* 0x040fe20000010100 */
[----:B------:R-:W-:Y:S01]  /*3ad0*/  FADD.FTZ R30, -R222, R171 ;  /* 0x000000abde1e7221 */ /* 0x000fe20000010100 */
[--C-:B------:R-:W-:Y:S02]  /*3ae0*/  HADD2.F32 R163, -RZ, R31.reuse.H0_H0 ;  /* 0x2000001fffa37230 */ /* 0x100fe40000004100 */
[----:B------:R-:W-:Y:S01]  /*3af0*/  FFMA.FTZ R167, R21, R24, R224 ;  /* 0x0000001815a77223 */ /* 0x000fe200000100e0 */
[----:B------:R-:W-:Y:S01]  /*3b00*/  FMUL.FTZ R29, R173, R162 ;  /* 0x000000a2ad1d7220 */ /* 0x000fe20000410000 */
[----:B------:R-:W-:Y:S01]  /*3b10*/  FADD.FTZ R162, R225, R24 ;  /* 0x00000018e1a27221 */ /* 0x000fe20000010000 */
[----:B------:R-:W-:-:S02]  /*3b20*/  HADD2.F32 R160, -RZ, R31.H1_H1 ;  /* 0x3000001fffa07230 */ /* 0x000fc40000004100 */
[C---:B------:R-:W-:Y:S01]  /*3b30*/  FMUL.FTZ R170, R173.reuse, R170 ;  /* 0x000000aaadaa7220 */ /* 0x040fe20000410000 */
[----:B------:R-:W-:Y:S02]  /*3b40*/  HADD2.F32 R31, -RZ, R46.H1_H1 ;  /* 0x3000002eff1f7230 */ /* 0x000fe40000004100 */
[----:B------:R-:W-:Y:S01]  /*3b50*/  FMUL.FTZ R30, R173, R30 ;  /* 0x0000001ead1e7220 */ /* 0x000fe20000410000 */
[----:B------:R-:W-:Y:S02]  /*3b60*/  HADD2.F32 R27, -RZ, R45.H1_H1 ;  /* 0x3000002dff1b7230 */ /* 0x000fe40000004100 */
[----:B------:R-:W-:Y:S01]  /*3b70*/  FADD.FTZ R169, R162, R23 ;  /* 0x00000017a2a97221 */ /* 0x000fe20000010000 */
[----:B------:R-:W-:Y:S01]  /*3b80*/  FFMA.FTZ R162, R26, R23, R167 ;  /* 0x000000171aa27223 */ /* 0x000fe200000100a7 */
[-C--:B------:R-:W-:Y:S01]  /*3b90*/  FMUL.FTZ R31, R31, R166.reuse ;  /* 0x000000a61f1f7220 */ /* 0x080fe20000410000 */
[----:B------:R-:W-:Y:S01]  /*3ba0*/  FADD.FTZ R117, R117, R166 ;  /* 0x000000a675757221 */ /* 0x000fe20000010000 */
[----:B------:R-:W-:Y:S01]  /*3bb0*/  FFMA.FTZ R73, R170, R166, R73 ;  /* 0x000000a6aa497223 */ /* 0x000fe20000010049 */
[-C--:B------:R-:W-:Y:S01]  /*3bc0*/  FMUL.FTZ R27, R27, R164.reuse ;  /* 0x000000a41b1b7220 */ /* 0x080fe20000410000 */
        /* <DEDUP_REMOVED lines=28> */
.L_x_802:
[----:B------:R-:W-:Y:S05]  /*3d90*/  BSYNC.RECONVERGENT B2 ;  /* 0x0000000000027941 */ /* 0x000fea0003800200 */
.L_x_801:
        /* <DEDUP_REMOVED lines=8> */
[----:B0-----:R-:W-:-:S05]  /*3e20*/  IMAD.WIDE.U32 R6, R227, 0x10, R6 ;  /* 0x00000010e3067825 */ /* 0x001fca00078e0006 */
[----:B------:R0:W5:Y:S02]  /*3e30*/  LDG.E.128 R140, desc[UR10][R6.64] ;  /* 0x0000000a068c7981 */ /* 0x000164000c1e1d00 */
[----:B0-----:R-:W-:Y:S02]  /*3e40*/  HADD2.F32 R6, -RZ, R48.H0_H0 ;  /* 0x20000030ff067230 */ /* 0x001fe40000004100 */
[----:B--2---:R-:W-:Y:S02]  /*3e50*/  HADD2.F32 R17, -RZ, R8.H0_H0 ;  /* 0x20000008ff117230 */ /* 0x004fe40000004100 */
[--C-:B------:R-:W-:Y:S02]  /*3e60*/  HADD2.F32 R161, -RZ, R9.reuse.H0_H0 ;  /* 0x20000009ffa17230 */ /* 0x100fe40000004100 */
[----:B------:R-:W-:Y:S02]  /*3e70*/  HADD2.F32 R163, -RZ, R9.H1_H1 ;  /* 0x30000009ffa37230 */ /* 0x000fe40000004100 */
[----:B------:R-:W-:-:S02]  /*3e80*/  HADD2.F32 R9, -RZ, R10.H1_H1 ;  /* 0x3000000aff097230 */ /* 0x000fc40000004100 */
[C---:B------:R-:W-:Y:S01]  /*3e90*/  FADD.FTZ R16, -R222.reuse, R161 ;  /* 0x000000a1de107221 */ /* 0x040fe20000010100 */
[--C-:B------:R-:W-:Y:S02]  /*3ea0*/  HADD2.F32 R167, -RZ, R11.reuse.H0_H0 ;  /* 0x2000000bffa77230 */ /* 0x100fe40000004100 */
[C---:B------:R-:W-:Y:S01]  /*3eb0*/  FADD.FTZ R18, -R222.reuse, R163 ;  /* 0x000000a3de127221 */ /* 0x040fe20000010100 */
[----:B------:R-:W-:Y:S02]  /*3ec0*/  HADD2.F32 R11, -RZ, R11.H1_H1 ;  /* 0x3000000bff0b7230 */ /* 0x000fe40000004100 */
[C---:B------:R-:W-:Y:S01]  /*3ed0*/  FADD.FTZ R164, -R222.reuse, R9 ;  /* 0x00000009dea47221 */ /* 0x040fe20000010100 */
[----:B------:R-:W-:Y:S02]  /*3ee0*/  HADD2.F32 R19, -RZ, R8.H1_H1 ;  /* 0x30000008ff137230 */ /* 0x000fe40000004100 */
[----:B------:R-:W-:Y:S01]  /*3ef0*/  FADD.FTZ R8, -R222, R17 ;  /* 0x00000011de087221 */ /* 0x000fe20000010100 */
[----:B------:R-:W-:-:S02]  /*3f00*/  HADD2.F32 R165, -RZ, R10.H0_H0 ;  /* 0x2000000affa57230 */ /* 0x000fc40000004100 */
[C---:B------:R-:W-:Y:S01]  /*3f10*/  FADD.FTZ R22, -R222.reuse, R11 ;  /* 0x0000000bde167221 */ /* 0x040fe20000010100 */
[--C-:B---3--:R-:W-:Y:S02]  /*3f20*/  HADD2.F32 R9, -RZ, R12.reuse.H0_H0 ;  /* 0x2000000cff097230 */ /* 0x108fe40000004100 */
[----:B------:R-:W-:Y:S01]  /*3f30*/  FADD.FTZ R10, -R222, R19 ;  /* 0x00000013de0a7221 */ /* 0x000fe20000010100 */
[----:B------:R-:W-:Y:S02]  /*3f40*/  HADD2.F32 R12, -RZ, R12.H1_H1 ;  /* 0x3000000cff0c7230 */ /* 0x000fe40000004100 */
[----:B-----5:R-:W-:Y:S01]  /*3f50*/  FMUL.FTZ R7, R173, R8 ;  /* 0x00000008ad077220 */ /* 0x020fe20000410000 */
[----:B------:R-:W-:Y:S02]  /*3f60*/  HADD2.F32 R11, -RZ, R48.H1_H1 ;  /* 0x30000030ff0b7230 */ /* 0x000fe40000004100 */
[-C--:B------:R-:W-:Y:S01]  /*3f70*/  FMUL.FTZ R6, R6, R9.reuse ;  /* 0x0000000906067220 */ /* 0x080fe20000410000 */
[----:B------:R-:W-:Y:S01]  /*3f80*/  FADD.FTZ R120, R120, R9 ;  /* 0x0000000978787221 */ /* 0x000fe20000010000 */
[----:B------:R-:W-:Y:S01]  /*3f90*/  FFMA.FTZ R76, R7, R9, R76 ;  /* 0x00000009074c7223 */ /* 0x000fe2000001004c */
[----:B------:R-:W-:Y:S01]  /*3fa0*/  FMUL.FTZ R8, R173, R10 ;  /* 0x0000000aad087220 */ /* 0x000fe20000410000 */
        /* <DEDUP_REMOVED lines=33> */
[--C-:B------:R-:W-:Y:S02]  /*41c0*/  HADD2.F32 R222, -RZ, R51.reuse.H0_H0 ;  /* 0x20000033ffde7230 */ /* 0x100fe40000004100 */
[----:B------:R-:W-:Y:S01]  /*41d0*/  FMUL.FTZ R16, R161, R166 ;  /* 0x000000a6a1107220 */ /* 0x000fe20000410000 */
[----:B------:R-:W-:Y:S01]  /*41e0*/  FADD.FTZ R161, R162, R13 ;  /* 0x0000000da2a17221 */ /* 0x000fe20000010000 */
[----:B------:R-:W-:Y:S01]  /*41f0*/  FFMA.FTZ R20, R12, R13, R17 ;  /* 0x0000000d0c147223 */ /* 0x000fe20000010011 */
[----:B------:R-:W-:Y:S01]  /*4200*/  FMUL.FTZ R18, R173, R164 ;  /* 0x000000a4ad127220 */ /* 0x000fe20000410000 */
[----:B------:R-:W-:Y:S02]  /*4210*/  HADD2.F32 R167, -RZ, R51.H1_H1 ;  /* 0x30000033ffa77230 */ /* 0x000fe40000004100 */
[----:B------:R-:W-:Y:S01]  /*4220*/  FADD.FTZ R161, R161, R14 ;  /* 0x0000000ea1a17221 */ /* 0x000fe20000010000 */
[----:B------:R-:W-:Y:S01]  /*4230*/  FFMA.FTZ R163, R15, R14, R20 ;  /* 0x0000000e0fa37223 */ /* 0x000fe20000010014 */
        /* <DEDUP_REMOVED lines=13> */
[C---:B------:R-:W-:Y:S01]  /*4310*/  FFMA.FTZ R83, R22.reuse, R160, R83 ;  /* 0x000000a016537223 */ /* 0x040fe20000010053 */
[----:B------:R-:W-:Y:S01]  /*4320*/  FADD.FTZ R225, R225, R20 ;  /* 0x00000014e1e17221 */ /* 0x000fe20000010000 */
[----:B------:R-:W-:-:S07]  /*4330*/  FFMA.FTZ R224, R22, R20, R161 ;  /* 0x0000001416e07223 */ /* 0x000fce00000100a1 */
.L_x_794:
[----:B------:R-:W-:Y:S05]  /*4340*/  BSYNC.RECONVERGENT B0 ;  /* 0x0000000000007941 */ /* 0x000fea0003800200 */
.L_x_784:
        /* <DEDUP_REMOVED lines=23> */
.L_x_866:
        /* <DEDUP_REMOVED lines=22> */
[-CC-:B0-----:R-:W-:Y:S01]  /*4620*/  FFMA.FTZ R222, R219, R166.reuse, R165.reuse ;  /* 0x000000a6dbde7223 */ /* 0x181fe200000100a5 */
        /* <DEDUP_REMOVED lines=26> */
.L_x_808:
        /* <DEDUP_REMOVED lines=33> */
.L_x_807:
[----:B------:R-:W-:-:S04]  /*49e0*/  UISETP.NE.U32.AND UP0, UPT, UR6, URZ, UPT ;  /* 0x000000ff0600728c */ /* 0x000fc8000bf05070 */
[----:B------:R-:W-:-:S09]  /*49f0*/  UISETP.NE.AND.EX UP0, UPT, UR7, URZ, UPT, UP0 ;  /* 0x000000ff0700728c */ /* 0x000fd2000bf05300 */
[----:B------:R-:W-:Y:S05]  /*4a00*/  BRA.U UP0, `(.L_x_810) ;  /* 0x0000000100847547 */ /* 0x000fea000b800000 */
        /* <DEDUP_REMOVED lines=33> */
.L_x_810:
        /* <DEDUP_REMOVED lines=37> */
.L_x_806:
        /* <DEDUP_REMOVED lines=8> */
[-CC-:B0-----:R-:W-:Y:S01]  /*4ef0*/  FFMA.FTZ R167, R208, R166.reuse, R165.reuse ;  /* 0x000000a6d0a77223 */ /* 0x181fe200000100a5 */
[-CC-:B------:R-:W-:Y:S01]  /*4f00*/  FFMA.FTZ R161, R212, R166.reuse, R165.reuse ;  /* 0x000000a6d4a17223 */ /* 0x180fe200000100a5 */
[-CC-:B------:R-:W-:Y:S01]  /*4f10*/  FFMA.FTZ R228, R211, R166.reuse, R165.reuse ;  /* 0x000000a6d3e47223 */ /* 0x180fe200000100a5 */
[----:B------:R-:W-:Y:S02]  /*4f20*/  HADD2.F32 R224, -RZ, R147.H1_H1 ;  /* 0x30000093ffe07230 */ /* 0x000fe40000004100 */
[----:B------:R-:W-:Y:S01]  /*4f30*/  FFMA.FTZ R226, R215, R166, R165 ;  /* 0x000000a6d7e27223 */ /* 0x000fe200000100a5 */
[----:B------:R-:W-:Y:S01]  /*4f40*/  FADD.FTZ R167, R206, -R167 ;  /* 0x800000a7cea77221 */ /* 0x000fe20000010000 */
[--C-:B------:R-:W-:Y:S02]  /*4f50*/  HADD2.F32 R162, -RZ, R146.reuse.H1_H1 ;  /* 0x30000092ffa27230 */ /* 0x100fe40000004100 */
[----:B------:R-:W-:Y:S01]  /*4f60*/  FADD.FTZ R161, R210, -R161 ;  /* 0x800000a1d2a17221 */ /* 0x000fe20000010000 */
[----:B------:R-:W-:-:S02]  /*4f70*/  HADD2.F32 R160, -RZ, R146.H0_H0 ;  /* 0x20000092ffa07230 */ /* 0x000fc40000004100 */
[----:B------:R-:W-:Y:S01]  /*4f80*/  FADD.FTZ R163, R209, -R228 ;  /* 0x800000e4d1a37221 */ /* 0x000fe20000010000 */
[----:B------:R-:W-:Y:S02]  /*4f90*/  HADD2.F32 R222, -RZ, R147.H0_H0 ;  /* 0x20000093ffde7230 */ /* 0x000fe40000004100 */
[----:B------:R-:W-:Y:S01]  /*4fa0*/  FADD.FTZ R225, R213, -R226 ;  /* 0x800000e2d5e17221 */ /* 0x000fe20000010000 */
[C---:B-----5:R-:W-:Y:S01]  /*4fb0*/  FFMA.FTZ R228, R173.reuse, R167, R224 ;  /* 0x000000a7ade47223 */ /* 0x060fe200000100e0 */
[-CC-:B------:R-:W-:Y:S01]  /*4fc0*/  FFMA.FTZ R167, R216, R166.reuse, R165.reuse ;  /* 0x000000a6d8a77223 */ /* 0x180fe200000100a5 */
[----:B------:R-:W-:Y:S01]  /*4fd0*/  FFMA.FTZ R226, R173, R161, R162 ;  /* 0x000000a1ade27223 */ /* 0x000fe200000100a2 */
[-CC-:B------:R-:W-:Y:S01]  /*4fe0*/  FFMA.FTZ R230, R223, R166.reuse, R165.reuse ;  /* 0x000000a6dfe67223 */ /* 0x180fe200000100a5 */
[-CC-:B------:R-:W-:Y:S01]  /*4ff0*/  FFMA.FTZ R232, R219, R166.reuse, R165.reuse ;  /* 0x000000a6dbe87223 */ /* 0x180fe200000100a5 */
[----:B------:R-:W-:Y:S01]  /*5000*/  FFMA.FTZ R161, R220, R166, R165 ;  /* 0x000000a6dca17223 */ /* 0x000fe200000100a5 */
[C---:B------:R-:W-:Y:S01]  /*5010*/  FFMA.FTZ R225, R173.reuse, R225, R160 ;  /* 0x000000e1ade17223 */ /* 0x040fe200000100a0 */
[----:B------:R-:W-:Y:S01]  /*5020*/  FFMA.FTZ R163, R173, R163, R222 ;  /* 0x000000a3ada37223 */ /* 0x000fe200000100de */
[----:B------:R-:W-:-:S02]  /*5030*/  HADD2.F32 R160, -RZ, R144.H0_H0 ;  /* 0x20000090ffa07230 */ /* 0x000fc40000004100 */
[----:B------:R-:W-:Y:S01]  /*5040*/  FADD.FTZ R229, R214, -R167 ;  /* 0x800000a7d6e57221 */ /* 0x000fe20000010000 */
[--C-:B------:R-:W-:Y:S02]  /*5050*/  HADD2.F32 R222, -RZ, R145.reuse.H0_H0 ;  /* 0x20000091ffde7230 */ /* 0x100fe40000004100 */
        /* <DEDUP_REMOVED lines=8> */
[----:B------:R-:W-:Y:S01]  /*50e0*/  FFMA.FTZ R167, R173, R227, R162 ;  /* 0x000000e3ada77223 */ /* 0x000fe200000100a2 */
[----:B------:R-:W-:-:S02]  /*50f0*/  F2FP.F16.F32.PACK_AB R163, R228, R163 ;  /* 0x000000a3e4a3723e */ /* 0x000fc400000000ff */
[----:B------:R-:W-:Y:S02]  /*5100*/  F2FP.F16.F32.PACK_AB R162, R226, R225 ;  /* 0x000000e1e2a2723e */ /* 0x000fe400000000ff */
[----:B------:R-:W-:Y:S02]  /*5110*/  F2FP.F16.F32.PACK_AB R161, R224, R161 ;  /* 0x000000a1e0a1723e */ /* 0x000fe400000000ff */
[----:B------:R-:W-:Y:S01]  /*5120*/  F2FP.F16.F32.PACK_AB R160, R167, R160 ;  /* 0x000000a0a7a0723e */ /* 0x000fe200000000ff */
[----:B------:R-:W-:Y:S06]  /*5130*/  BRA `(.L_x_809) ;  /* 0x0000000800047947 */ /* 0x000fec0003800000 */
.L_x_812:
[-CC-:B0-----:R-:W-:Y:S01]  /*5140*/  FFMA.FTZ R222, R211, R166.reuse, R165.reuse ;  /* 0x000000a6d3de7223 */ /* 0x181fe200000100a5 */
[-CC-:B------:R-:W-:Y:S01]  /*5150*/  FFMA.FTZ R160, R219, R166.reuse, R165.reuse ;  /* 0x000000a6dba07223 */ /* 0x180fe200000100a5 */
[----:B------:R-:W-:Y:S02]  /*5160*/  HADD2.F32 R161, -RZ, R147.H0_H0 ;  /* 0x20000093ffa17230 */ /* 0x000fe40000004100 */
[-CC-:B------:R-:W-:Y:S01]  /*5170*/  FFMA.FTZ R162, R215, R166.reuse, R165.reuse ;  /* 0x000000a6d7a27223 */ /* 0x180fe200000100a5 */
[----:B------:R-:W-:Y:S02]  /*5180*/  HADD2.F32 R101, -RZ, R145.H0_H0 ;  /* 0x20000091ff657230 */ /* 0x000fe40000004100 */
[----:B------:R-:W-:Y:S01]  /*5190*/  FADD.FTZ R222, R209, -R222 ;  /* 0x800000ded1de7221 */ /* 0x000fe20000010000 */
[----:B------:R-:W-:Y:S01]  /*51a0*/  FFMA.FTZ R100, R223, R166, R165 ;  /* 0x000000a6df647223 */ /* 0x000fe200000100a5 */
[----:B------:R-:W-:Y:S01]  /*51b0*/  FADD.FTZ R160, R217, -R160 ;  /* 0x800000a0d9a07221 */ /* 0x000fe20000010000 */
[----:B------:R-:W-:-:S02]  /*51c0*/  HADD2.F32 R103, -RZ, R146.H0_H0 ;  /* 0x20000092ff677230 */ /* 0x000fc40000004100 */
[----:B------:R-:W-:Y:S01]  /*51d0*/  FADD.FTZ R162, R213, -R162 ;  /* 0x800000a2d5a27221 */ /* 0x000fe20000010000 */
[----:B------:R-:W-:Y:S02]  /*51e0*/  HADD2.F32 R102, -RZ, R144.H0_H0 ;  /* 0x20000090ff667230 */ /* 0x000fe40000004100 */
[----:B-----5:R-:W-:Y:S01]  /*51f0*/  FFMA.FTZ R224, R173, R222, R161 ;  /* 0x000000deade07223 */ /* 0x020fe200000100a1 */
[----:B------:R-:W-:Y:S01]  /*5200*/  FADD.FTZ R100, R221, -R100 ;  /* 0x80000064dd647221 */ /* 0x000fe20000010000 */
[C---:B------:R-:W-:Y:S01]  /*5210*/  FFMA.FTZ R160, R173.reuse, R160, R101 ;  /* 0x000000a0ada07223 */ /* 0x040fe20000010065 */
[-CC-:B------:R-:W-:Y:S01]  /*5220*/  FFMA.FTZ R161, R216, R166.reuse, R165.reuse ;  /* 0x000000a6d8a17223 */ /* 0x180fe200000100a5 */
[-CC-:B------:R-:W-:Y:S01]  /*5230*/  FFMA.FTZ R101, R220, R166.reuse, R165.reuse ;  /* 0x000000a6dc657223 */ /* 0x180fe200000100a5 */
[-CC-:B------:R-:W-:Y:S01]  /*5240*/  FFMA.FTZ R229, R208, R166.reuse, R165.reuse ;  /* 0x000000a6d0e57223 */ /* 0x180fe200000100a5 */
[----:B------:R-:W-:Y:S01]  /*5250*/  FFMA.FTZ R225, R212, R166, R165 ;  /* 0x000000a6d4e17223 */ /* 0x000fe200000100a5 */
[----:B------:R-:W-:Y:S01]  /*5260*/  FFMA.FTZ R167, R173, R162, R103 ;  /* 0x000000a2ada77223 */ /* 0x000fe20000010067 */
[----:B------:R-:W-:-:S02]  /*5270*/  HADD2.F32 R163, -RZ, R145.H1_H1 ;  /* 0x30000091ffa37230 */ /* 0x000fc40000004100 */
[C---:B------:R-:W-:Y:S01]  /*5280*/  FFMA.FTZ R100, R173.reuse, R100, R102 ;  /* 0x00000064ad647223 */ /* 0x040fe20000010066 */
[----:B------:R-:W-:Y:S02]  /*5290*/  HADD2.F32 R103, -RZ, R144.H1_H1 ;  /* 0x30000090ff677230 */ /* 0x000fe40000004100 */
        /* <DEDUP_REMOVED lines=19> */
.L_x_811:
[----:B------:R-:W-:-:S04]  /*53d0*/  UISETP.NE.U32.AND UP0, UPT, UR6, URZ, UPT ;  /* 0x000000ff0600728c */ /* 0x000fc8000bf05070 */
[----:B------:R-:W-:-:S09]  /*53e0*/  UISETP.NE.AND.EX UP0, UPT, UR7, URZ, UPT, UP0 ;  /* 0x000000ff0700728c */ /* 0x000fd2000bf05300 */
[----:B------:R-:W-:Y:S05]  /*53f0*/  BRA.U UP0, `(.L_x_813) ;  /* 0x0000000100a47547 */ /* 0x000fea000b800000 */
        /* <DEDUP_REMOVED lines=41> */
.L_x_813:
[-CC-:B------:R-:W-:Y:S01]  /*5690*/  FFMA.FTZ R128, R219, R166.reuse, R165.reuse ;  /* 0x000000a6db807223 */ /* 0x180fe200000100a5 */
[-CC-:B------:R-:W-:Y:S01]  /*56a0*/  FFMA.FTZ R160, R211, R166.reuse, R165.reuse ;  /* 0x000000a6d3a07223 */ /* 0x180fe200000100a5 */
[----:B------:R-:W-:Y:S02]  /*56b0*/  HADD2.F32 R101, -RZ, R145.H0_H0 ;  /* 0x20000091ff657230 */ /* 0x000fe40000004100 */
[-CC-:B------:R-:W-:Y:S01]  /*56c0*/  FFMA.FTZ R130, R215, R166.reuse, R165.reuse ;  /* 0x000000a6d7827223 */ /* 0x180fe200000100a5 */
[----:B------:R-:W-:Y:S02]  /*56d0*/  HADD2.F32 R129, -RZ, R147.H0_H0 ;  /* 0x20000093ff817230 */ /* 0x000fe40000004100 */
[----:B------:R-:W-:Y:S01]  /*56e0*/  FFMA.FTZ R100, R223, R166, R165 ;  /* 0x000000a6df647223 */ /* 0x000fe200000100a5 */
[----:B------:R-:W-:Y:S01]  /*56f0*/  FADD.FTZ R128, R217, -R128 ;  /* 0x80000080d9807221 */ /* 0x000fe20000010000 */
[----:B------:R-:W-:Y:S01]  /*5700*/  FADD.FTZ R160, R209, -R160 ;  /* 0x800000a0d1a07221 */ /* 0x000fe20000010000 */
[----:B------:R-:W-:-:S02]  /*5710*/  HADD2.F32 R103, -RZ, R146.H0_H0 ;  /* 0x20000092ff677230 */ /* 0x000fc40000004100 */
[----:B------:R-:W-:Y:S01]  /*5720*/  FADD.FTZ R130, R213, -R130 ;  /* 0x80000082d5827221 */ /* 0x000fe20000010000 */
[--C-:B------:R-:W-:Y:S02]  /*5730*/  HADD2.F32 R102, -RZ, R144.reuse.H0_H0 ;  /* 0x20000090ff667230 */ /* 0x100fe40000004100 */
[----:B------:R-:W-:Y:S01]  /*5740*/  FADD.FTZ R100, R221, -R100 ;  /* 0x80000064dd647221 */ /* 0x000fe20000010000 */
[C---:B-----5:R-:W-:Y:S01]  /*5750*/  FFMA.FTZ R128, R173.reuse, R128, R101 ;  /* 0x00000080ad807223 */ /* 0x060fe20000010065 */
[C---:B0-----:R-:W-:Y:S01]  /*5760*/  FFMA.FTZ R167, R173.reuse, R160, R129 ;  /* 0x000000a0ada77223 */ /* 0x041fe20000010081 */
[-CC-:B------:R-:W-:Y:S01]  /*5770*/  FFMA.FTZ R101, R220, R166.reuse, R165.reuse ;  /* 0x000000a6dc657223 */ /* 0x180fe200000100a5 */
[-CC-:B------:R-:W-:Y:S01]  /*5780*/  FFMA.FTZ R129, R216, R166.reuse, R165.reuse ;  /* 0x000000a6d8817223 */ /* 0x180fe200000100a5 */
[-CC-:B------:R-:W-:Y:S01]  /*5790*/  FFMA.FTZ R225, R208, R166.reuse, R165.reuse ;  /* 0x000000a6d0e17223 */ /* 0x180fe200000100a5 */
[----:B------:R-:W-:Y:S01]  /*57a0*/  FFMA.FTZ R161, R212, R166, R165 ;  /* 0x000000a6d4a17223 */ /* 0x000fe200000100a5 */
[C---:B------:R-:W-:Y:S01]  /*57b0*/  FFMA.FTZ R162, R173.reuse, R130, R103 ;  /* 0x00000082ada27223 */ /* 0x040fe20000010067 */
[----:B------:R-:W-:Y:S01]  /*57c0*/  FFMA.FTZ R100, R173, R100, R102 ;  /* 0x00000064ad647223 */ /* 0x000fe20000010066 */
[----:B------:R-:W-:-:S02]  /*57d0*/  HADD2.F32 R103, -RZ, R144.H1_H1 ;  /* 0x30000090ff677230 */ /* 0x000fc40000004100 */
        /* <DEDUP_REMOVED lines=23> */
.L_x_809:
        /* <DEDUP_REMOVED lines=14> */
.L_x_805:
[----:B------:R-:W-:Y:S05]  /*5a30*/  BSYNC.RECONVERGENT B0 ;  /* 0x0000000000007941 */ /* 0x000fea0003800200 */
.L_x_804:
        /* <DEDUP_REMOVED lines=13> */
[-CC-:B-1----:R-:W-:Y:S01]  /*5b10*/  FFMA.FTZ R128, R203, R166.reuse, R165.reuse ;  /* 0x000000a6cb807223 */ /* 0x182fe200000100a5 */
        /* <DEDUP_REMOVED lines=44> */
.L_x_818:
[-CC-:B0-----:R-:W-:Y:S01]  /*5de0*/  FFMA.FTZ R222, R195, R166.reuse, R165.reuse ;  /* 0x000000a6c3de7223 */ /* 0x181fe200000100a5 */
[-CC-:B-1----:R-:W-:Y:S01]  /*5df0*/  FFMA.FTZ R160, R203, R166.reuse, R165.reuse ;  /* 0x000000a6cba07223 */ /* 0x182fe200000100a5 */
        /* <DEDUP_REMOVED lines=39> */
.L_x_817:
[----:B-1----:R-:W1:Y:S02]  /*6070*/  LDC.64 R160, c[0x0][0x470] ;  /* 0x00011c00ffa07b82 */ /* 0x002e640000000a00 */
[----:B-1----:R-:W-:-:S04]  /*6080*/  ISETP.NE.U32.AND P2, PT, R160, RZ, PT ;  /* 0x000000ffa000720c */ /* 0x002fc80003f45070 */
[----:B------:R-:W-:-:S13]  /*6090*/  ISETP.NE.AND.EX P2, PT, R161, RZ, PT, P2 ;  /* 0x000000ffa100720c */ /* 0x000fda0003f45320 */
[----:B------:R-:W-:Y:S05]  /*60a0*/  @!P2 BRA `(.L_x_820) ;  /* 0x0000000000a4a947 */ /* 0x000fea0003800000 */
        /* <DEDUP_REMOVED lines=41> */
.L_x_820:
[-CC-:B------:R-:W-:Y:S01]  /*6340*/  FFMA.FTZ R162, R195, R166.reuse, R165.reuse ;  /* 0x000000a6c3a27223 */ /* 0x180fe200000100a5 */
[-CC-:B------:R-:W-:Y:S01]  /*6350*/  FFMA.FTZ R163, R196, R166.reuse, R165.reuse ;  /* 0x000000a6c4a37223 */ /* 0x180fe200000100a5 */
[-CC-:B------:R-:W-:Y:S01]  /*6360*/  FFMA.FTZ R160, R199, R166.reuse, R165.reuse ;  /* 0x000000a6c7a07223 */ /* 0x180fe200000100a5 */
[--C-:B0-----:R-:W-:Y:S02]  /*6370*/  HADD2.F32 R167, -RZ, R150.reuse.H1_H1 ;  /* 0x30000096ffa77230 */ /* 0x101fe40000004100 */
[----:B------:R-:W-:Y:S01]  /*6380*/  FADD.FTZ R222, R193, -R162 ;  /* 0x800000a2c1de7221 */ /* 0x000fe20000010000 */
[----:B------:R-:W-:Y:S01]  /*6390*/  FFMA.FTZ R225, R192, R166, R165 ;  /* 0x000000a6c0e17223 */ /* 0x000fe200000100a5 */
[----:B------:R-:W-:Y:S02]  /*63a0*/  HADD2.F32 R161, -RZ, R150.H0_H0 ;  /* 0x20000096ffa17230 */ /* 0x000fe40000004100 */
[----:B------:R-:W-:Y:S01]  /*63b0*/  FADD.FTZ R162, R194, -R163 ;  /* 0x800000a3c2a27221 */ /* 0x000fe20000010000 */
[----:B------:R-:W-:Y:S01]  /*63c0*/  FADD.FTZ R160, R197, -R160 ;  /* 0x800000a0c5a07221 */ /* 0x000fe20000010000 */
[----:B------:R-:W-:-:S02]  /*63d0*/  HADD2.F32 R224, -RZ, R151.H0_H0 ;  /* 0x20000097ffe07230 */ /* 0x000fc40000004100 */
[----:B------:R-:W-:Y:S01]  /*63e0*/  FADD.FTZ R226, R190, -R225 ;  /* 0x800000e1bee27221 */ /* 0x000fe20000010000 */
[----:B------:R-:W-:Y:S02]  /*63f0*/  HADD2.F32 R227, -RZ, R151.H1_H1 ;  /* 0x30000097ffe37230 */ /* 0x000fe40000004100 */
[C---:B-----5:R-:W-:Y:S01]  /*6400*/  FFMA.FTZ R229, R173.reuse, R162, R167 ;  /* 0x000000a2ade57223 */ /* 0x060fe200000100a7 */
[----:B------:R-:W-:Y:S01]  /*6410*/  FFMA.FTZ R228, R173, R160, R161 ;  /* 0x000000a0ade47223 */ /* 0x000fe200000100a1 */
[-CC-:B------:R-:W-:Y:S01]  /*6420*/  FFMA.FTZ R162, R203, R166.reuse, R165.reuse ;  /* 0x000000a6cba27223 */ /* 0x180fe200000100a5 */
[-CC-:B------:R-:W-:Y:S01]  /*6430*/  FFMA.FTZ R225, R200, R166.reuse, R165.reuse ;  /* 0x000000a6c8e17223 */ /* 0x180fe200000100a5 */
[-CC-:B------:R-:W-:Y:S01]  /*6440*/  FFMA.FTZ R160, R207, R166.reuse, R165.reuse ;  /* 0x000000a6cfa07223 */ /* 0x180fe200000100a5 */
[----:B------:R-:W-:Y:S01]  /*6450*/  FFMA.FTZ R163, R204, R166, R165 ;  /* 0x000000a6cca37223 */ /* 0x000fe200000100a5 */
[C---:B------:R-:W-:Y:S01]  /*6460*/  FFMA.FTZ R230, R173.reuse, R222, R224 ;  /* 0x000000deade67223 */ /* 0x040fe200000100e0 */
[----:B------:R-:W-:Y:S01]  /*6470*/  FFMA.FTZ R231, R173, R226, R227 ;  /* 0x000000e2ade77223 */ /* 0x000fe200000100e3 */
[----:B------:R-:W-:-:S02]  /*6480*/  HADD2.F32 R224, -RZ, R149.H0_H0 ;  /* 0x20000095ffe07230 */ /* 0x000fc40000004100 */
[----:B------:R-:W-:Y:S01]  /*6490*/  FADD.FTZ R222, R201, -R162 ;  /* 0x800000a2c9de7221 */ /* 0x000fe20000010000 */
[----:B------:R-:W-:Y:S02]  /*64a0*/  HADD2.F32 R227, -RZ, R149.H1_H1 ;  /* 0x30000095ffe37230 */ /* 0x000fe40000004100 */
[----:B------:R-:W-:Y:S01]  /*64b0*/  FADD.FTZ R226, R198, -R225 ;  /* 0x800000e1c6e27221 */ /* 0x000fe20000010000 */
[--C-:B------:R-:W-:Y:S02]  /*64c0*/  HADD2.F32 R161, -RZ, R148.reuse.H0_H0 ;  /* 0x20000094ffa17230 */ /* 0x100fe40000004100 */
        /* <DEDUP_REMOVED lines=12> */
.L_x_816:
        /* <DEDUP_REMOVED lines=21> */
[----:B0-----:R-:W-:Y:S01]  /*66e0*/  FADD.FTZ R222, R194, -R129 ;  /* 0x80000081c2de7221 */ /* 0x001fe20000010000 */
        /* <DEDUP_REMOVED lines=23> */
.L_x_822:
        /* <DEDUP_REMOVED lines=33> */
.L_x_821:
        /* <DEDUP_REMOVED lines=37> */
.L_x_823:
        /* <DEDUP_REMOVED lines=28> */
.L_x_819:
        /* <DEDUP_REMOVED lines=10> */
.L_x_815:
[----:B------:R-:W-:Y:S05]  /*6f20*/  BSYNC.RECONVERGENT B0 ;  /* 0x0000000000007941 */ /* 0x000fea0003800200 */
.L_x_814:
        /* <DEDUP_REMOVED lines=13> */
[-CC-:B-1-3--:R-:W-:Y:S01]  /*7000*/  FFMA.FTZ R100, R191, R166.reuse, R165.reuse ;  /* 0x000000a6bf647223 */ /* 0x18afe200000100a5 */
[-CC-:B------:R-:W-:Y:S01]  /*7010*/  FFMA.FTZ R128, R187, R166.reuse, R165.reuse ;  /* 0x000000a6bb807223 */ /* 0x180fe200000100a5 */
[-CC-:B------:R-:W-:Y:S01]  /*7020*/  FFMA.FTZ R160, R179, R166.reuse, R165.reuse ;  /* 0x000000a6b3a07223 */ /* 0x180fe200000100a5 */
[----:B------:R-:W-:Y:S02]  /*7030*/  HADD2.F32 R102, -RZ, R152.H0_H0 ;  /* 0x20000098ff667230 */ /* 0x000fe40000004100 */
[----:B------:R-:W-:Y:S01]  /*7040*/  FFMA.FTZ R130, R183, R166, R165 ;  /* 0x000000a6b7827223 */ /* 0x000fe200000100a5 */
[----:B------:R-:W-:Y:S02]  /*7050*/  HADD2.F32 R101, -RZ, R153.H0_H0 ;  /* 0x20000099ff657230 */ /* 0x000fe40000004100 */
[----:B------:R-:W-:Y:S01]  /*7060*/  FADD.FTZ R100, R189, -R100 ;  /* 0x80000064bd647221 */ /* 0x000fe20000010000 */
[----:B------:R-:W-:Y:S02]  /*7070*/  HADD2.F32 R129, -RZ, R155.H0_H0 ;  /* 0x2000009bff817230 */ /* 0x000fe40000004100 */
[----:B------:R-:W-:Y:S01]  /*7080*/  FADD.FTZ R128, R185, -R128 ;  /* 0x80000080b9807221 */ /* 0x000fe20000010000 */
[----:B------:R-:W-:Y:S01]  /*7090*/  FADD.FTZ R160, R177, -R160 ;  /* 0x800000a0b1a07221 */ /* 0x000fe20000010000 */
[----:B------:R-:W-:-:S02]  /*70a0*/  HADD2.F32 R103, -RZ, R154.H0_H0 ;  /* 0x2000009aff677230 */ /* 0x000fc40000004100 */
[----:B------:R-:W-:Y:S01]  /*70b0*/  FADD.FTZ R130, R181, -R130 ;  /* 0x80000082b5827221 */ /* 0x000fe20000010000 */
[C---:B-----5:R-:W-:Y:S01]  /*70c0*/  FFMA.FTZ R100, R173.reuse, R100, R102 ;  /* 0x00000064ad647223 */ /* 0x060fe20000010066 */
[C---:B------:R-:W-:Y:S01]  /*70d0*/  FFMA.FTZ R128, R173.reuse, R128, R101 ;  /* 0x00000080ad807223 */ /* 0x040fe20000010065 */
[C---:B------:R-:W-:Y:S01]  /*70e0*/  FFMA.FTZ R163, R173.reuse, R160, R129 ;  /* 0x000000a0ada37223 */ /* 0x040fe20000010081 */
[-CC-:B------:R-:W-:Y:S01]  /*70f0*/  FFMA.FTZ R102, R176, R166.reuse, R165.reuse ;  /* 0x000000a6b0667223 */ /* 0x180fe200000100a5 */
[-CC-:B------:R-:W-:Y:S01]  /*7100*/  FFMA.FTZ R101, R188, R166.reuse, R165.reuse ;  /* 0x000000a6bc657223 */ /* 0x180fe200000100a5 */
[-CC-:B------:R-:W-:Y:S01]  /*7110*/  FFMA.FTZ R129, R184, R166.reuse, R165.reuse ;  /* 0x000000a6b8817223 */ /* 0x180fe200000100a5 */
[----:B0-----:R-:W-:Y:S01]  /*7120*/  FFMA.FTZ R167, R180, R166, R165 ;  /* 0x000000a6b4a77223 */ /* 0x001fe200000100a5 */
[----:B------:R-:W-:Y:S01]  /*7130*/  FFMA.FTZ R162, R173, R130, R103 ;  /* 0x00000082ada27223 */ /* 0x000fe20000010067 */
[----:B------:R-:W-:Y:S02]  /*7140*/  HADD2.F32 R161, -RZ, R154.H1_H1 ;  /* 0x3000009affa17230 */ /* 0x000fe40000004100 */
[----:B------:R-:W-:Y:S01]  /*7150*/  FADD.FTZ R160, R175, -R102 ;  /* 0x80000066afa07221 */ /* 0x000fe20000010000 */
[----:B------:R-:W-:-:S02]  /*7160*/  HADD2.F32 R103, -RZ, R152.H1_H1 ;  /* 0x30000098ff677230 */ /* 0x000fc40000004100 */
        /* <DEDUP_REMOVED lines=22> */
.L_x_828:
[-CC-:B-1-3--:R-:W-:Y:S01]  /*72d0*/  FFMA.FTZ R128, R191, R166.reuse, R165.reuse ;  /* 0x000000a6bf807223 */ /* 0x18afe200000100a5 */
[-CC-:B0-----:R-:W-:Y:S01]  /*72e0*/  FFMA.FTZ R222, R179, R166.reuse, R165.reuse ;  /* 0x000000a6b3de7223 */ /* 0x181fe200000100a5 */
        /* <DEDUP_REMOVED lines=16> */
[----:B------:R-:W-:Y:S01]  /*73f0*/  FFMA.FTZ R227, R180, R166, R165 ;  /* 0x000000a6b4e37223 */ /* 0x000fe200000100a5 */
        /* <DEDUP_REMOVED lines=22> */
.L_x_827:
[----:B-1-3--:R-:W1:Y:S02]  /*7560*/  LDC.64 R160, c[0x0][0x470] ;  /* 0x00011c00ffa07b82 */ /* 0x00ae640000000a00 */
[----:B-1----:R-:W-:-:S04]  /*7570*/  ISETP.NE.U32.AND P2, PT, R160, RZ, PT ;  /* 0x000000ffa000720c */ /* 0x002fc80003f45070 */
[----:B------:R-:W-:-:S13]  /*7580*/  ISETP.NE.AND.EX P2, PT, R161, RZ, PT, P2 ;  /* 0x000000ffa100720c */ /* 0x000fda0003f45320 */
[----:B------:R-:W-:Y:S05]  /*7590*/  @!P2 BRA `(.L_x_830) ;  /* 0x0000000000a4a947 */ /* 0x000fea0003800000 */
[-CC-:B------:R-:W-:Y:S01]  /*75a0*/  FFMA.FTZ R100, R191, R166.reuse, R165.reuse ;  /* 0x000000a6bf647223 */ /* 0x180fe200000100a5 */
        /* <DEDUP_REMOVED lines=40> */
.L_x_830:
[-CC-:B------:R-:W-:Y:S01]  /*7830*/  FFMA.FTZ R162, R176, R166.reuse, R165.reuse ;  /* 0x000000a6b0a27223 */ /* 0x180fe200000100a5 */
[-CC-:B0-----:R-:W-:Y:S01]  /*7840*/  FFMA.FTZ R167, R180, R166.reuse, R165.reuse ;  /* 0x000000a6b4a77223 */ /* 0x181fe200000100a5 */
[-CC-:B------:R-:W-:Y:S01]  /*7850*/  FFMA.FTZ R160, R183, R166.reuse, R165.reuse ;  /* 0x000000a6b7a07223 */ /* 0x180fe200000100a5 */
[--C-:B------:R-:W-:Y:S02]  /*7860*/  HADD2.F32 R163, -RZ, R154.reuse.H1_H1 ;  /* 0x3000009affa37230 */ /* 0x100fe40000004100 */
[----:B------:R-:W-:Y:S01]  /*7870*/  FFMA.FTZ R222, R179, R166, R165 ;  /* 0x000000a6b3de7223 */ /* 0x000fe200000100a5 */
[--C-:B------:R-:W-:Y:S02]  /*7880*/  HADD2.F32 R225, -RZ, R155.reuse.H1_H1 ;  /* 0x3000009bffe17230 */ /* 0x100fe40000004100 */
        /* <DEDUP_REMOVED lines=8> */
[----:B------:R-:W-:Y:S01]  /*7910*/  FFMA.FTZ R228, R173, R160, R161 ;  /* 0x000000a0ade47223 */ /* 0x000fe200000100a1 */
[-CC-:B------:R-:W-:Y:S01]  /*7920*/  FFMA.FTZ R162, R187, R166.reuse, R165.reuse ;  /* 0x000000a6bba27223 */ /* 0x180fe200000100a5 */
[-CC-:B------:R-:W-:Y:S01]  /*7930*/  FFMA.FTZ R225, R184, R166.reuse, R165.reuse ;  /* 0x000000a6b8e17223 */ /* 0x180fe200000100a5 */
[-CC-:B------:R-:W-:Y:S01]  /*7940*/  FFMA.FTZ R160, R191, R166.reuse, R165.reuse ;  /* 0x000000a6bfa07223 */ /* 0x180fe200000100a5 */
[----:B------:R-:W-:Y:S01]  /*7950*/  FFMA.FTZ R163, R188, R166, R165 ;  /* 0x000000a6bca37223 */ /* 0x000fe200000100a5 */
[----:B------:R-:W-:Y:S01]  /*7960*/  FFMA.FTZ R230, R173, R222, R224 ;  /* 0x000000deade67223 */ /* 0x000fe200000100e0 */
[--C-:B------:R-:W-:Y:S02]  /*7970*/  HADD2.F32 R224, -RZ, R153.reuse.H0_H0 ;  /* 0x20000099ffe07230 */ /* 0x100fe40000004100 */
[----:B------:R-:W-:Y:S01]  /*7980*/  FADD.FTZ R222, R185, -R162 ;  /* 0x800000a2b9de7221 */ /* 0x000fe20000010000 */
[----:B------:R-:W-:-:S02]  /*7990*/  HADD2.F32 R227, -RZ, R153.H1_H1 ;  /* 0x30000099ffe37230 */ /* 0x000fc40000004100 */
        /* <DEDUP_REMOVED lines=14> */
.L_x_826:
        /* <DEDUP_REMOVED lines=45> */
.L_x_832:
        /* <DEDUP_REMOVED lines=33> */
.L_x_831:
        /* <DEDUP_REMOVED lines=37> */
.L_x_833:
        /* <DEDUP_REMOVED lines=28> */
.L_x_829:
        /* <DEDUP_REMOVED lines=10> */
.L_x_825:
[----:B------:R-:W-:Y:S05]  /*8410*/  BSYNC.RECONVERGENT B0 ;  /* 0x0000000000007941 */ /* 0x000fea0003800200 */
.L_x_824:
        /* <DEDUP_REMOVED lines=14> */
[-CC-:B------:R-:W-:Y:S01]  /*8500*/  FFMA.FTZ R101, R21, R166.reuse, R165.reuse ;  /* 0x000000a615657223 */ /* 0x180fe200000100a5 */
[-CC-:B------:R-:W-:Y:S01]  /*8510*/  FFMA.FTZ R131, R29, R166.reuse, R165.reuse ;  /* 0x000000a61d837223 */ /* 0x180fe200000100a5 */
[----:B------:R-:W-:Y:S01]  /*8520*/  FFMA.FTZ R103, R25, R166, R165 ;  /* 0x000000a619677223 */ /* 0x000fe200000100a5 */
[----:B------:R-:W-:Y:S02]  /*8530*/  HADD2.F32 R163, -RZ, R159.H0_H0 ;  /* 0x2000009fffa37230 */ /* 0x000fe40000004100 */
[----:B------:R-:W-:Y:S01]  /*8540*/  FADD.FTZ R160, R169, -R160 ;  /* 0x800000a0a9a07221 */ /* 0x000fe20000010000 */
[----:B------:R-:W-:Y:S02]  /*8550*/  HADD2.F32 R102, -RZ, R156.H0_H0 ;  /* 0x2000009cff667230 */ /* 0x000fe40000004100 */
[----:B------:R-:W-:Y:S01]  /*8560*/  FADD.FTZ R100, R24, -R101 ;  /* 0x8000006518647221 */ /* 0x000fe20000010000 */
[----:B------:R-:W-:-:S02]  /*8570*/  HADD2.F32 R161, -RZ, R158.H0_H0 ;  /* 0x2000009effa17230 */ /* 0x000fc40000004100 */
[----:B------:R-:W-:Y:S01]  /*8580*/  FADD.FTZ R130, R168, -R131 ;  /* 0x80000083a8827221 */ /* 0x000fe20000010000 */
[----:B------:R-:W-:Y:S02]  /*8590*/  HADD2.F32 R129, -RZ, R157.H0_H0 ;  /* 0x2000009dff817230 */ /* 0x000fe40000004100 */
[----:B------:R-:W-:Y:S01]  /*85a0*/  FADD.FTZ R128, R28, -R103 ;  /* 0x800000671c807221 */ /* 0x000fe20000010000 */
[C---:B-----5:R-:W-:Y:S01]  /*85b0*/  FFMA.FTZ R163, R173.reuse, R160, R163 ;  /* 0x000000a0ada37223 */ /* 0x060fe200000100a3 */
[----:B------:R-:W-:Y:S01]  /*85c0*/  FFMA.FTZ R131, R174, R166, R165 ;  /* 0x000000a6ae837223 */ /* 0x000fe200000100a5 */
[C---:B------:R-:W-:Y:S01]  /*85d0*/  FFMA.FTZ R100, R173.reuse, R100, R102 ;  /* 0x00000064ad647223 */ /* 0x040fe20000010066 */
[C---:B------:R-:W-:Y:S01]  /*85e0*/  FFMA.FTZ R161, R173.reuse, R130, R161 ;  /* 0x00000082ada17223 */ /* 0x040fe200000100a1 */
[-CC-:B------:R-:W-:Y:S01]  /*85f0*/  FFMA.FTZ R160, R170, R166.reuse, R165.reuse ;  /* 0x000000a6aaa07223 */ /* 0x180fe200000100a5 */
[-CC-:B------:R-:W-:Y:S01]  /*8600*/  FFMA.FTZ R102, R26, R166.reuse, R165.reuse ;  /* 0x000000a61a667223 */ /* 0x180fe200000100a5 */
[----:B------:R-:W-:Y:S01]  /*8610*/  FFMA.FTZ R130, R30, R166, R165 ;  /* 0x000000a61e827223 */ /* 0x000fe200000100a5 */
[----:B------:R-:W-:Y:S01]  /*8620*/  FFMA.FTZ R128, R173, R128, R129 ;  /* 0x00000080ad807223 */ /* 0x000fe20000010081 */
[----:B0-----:R-:W-:-:S02]  /*8630*/  HADD2.F32 R222, -RZ, R159.H1_H1 ;  /* 0x3000009fffde7230 */ /* 0x001fc40000004100 */
        /* <DEDUP_REMOVED lines=24> */
.L_x_838:
[-CC-:B-1-34-:R-:W-:Y:S01]  /*87c0*/  FFMA.FTZ R131, R25, R166.reuse, R165.reuse ;  /* 0x000000a619837223 */ /* 0x19afe200000100a5 */
[-CC-:B------:R-:W-:Y:S01]  /*87d0*/  FFMA.FTZ R129, R21, R166.reuse, R165.reuse ;  /* 0x000000a615817223 */ /* 0x180fe200000100a5 */
[-CC-:B------:R-:W-:Y:S01]  /*87e0*/  FFMA.FTZ R163, R29, R166.reuse, R165.reuse ;  /* 0x000000a61da37223 */ /* 0x180fe200000100a5 */
[----:B0-----:R-:W-:Y:S01]  /*87f0*/  FFMA.FTZ R222, R171, R166, R165 ;  /* 0x000000a6abde7223 */ /* 0x001fe200000100a5 */
        /* <DEDUP_REMOVED lines=9> */
[C---:B------:R-:W-:Y:S01]  /*8890*/  FFMA.FTZ R128, R173.reuse, R128, R130 ;  /* 0x00000080ad807223 */ /* 0x040fe20000010082 */
[C---:B------:R-:W-:Y:S01]  /*88a0*/  FFMA.FTZ R162, R173.reuse, R162, R167 ;  /* 0x000000a2ada27223 */ /* 0x040fe200000100a7 */
[----:B------:R-:W-:Y:S01]  /*88b0*/  FFMA.FTZ R225, R173, R222, R225 ;  /* 0x000000deade17223 */ /* 0x000fe200000100e1 */
[-CC-:B------:R-:W-:Y:S01]  /*88c0*/  FFMA.FTZ R160, R30, R166.reuse, R165.reuse ;  /* 0x000000a61ea07223 */ /* 0x180fe200000100a5 */
[-CC-:B------:R-:W-:Y:S01]  /*88d0*/  FFMA.FTZ R130, R26, R166.reuse, R165.reuse ;  /* 0x000000a61a827223 */ /* 0x180fe200000100a5 */
[-CC-:B------:R-:W-:Y:S01]  /*88e0*/  FFMA.FTZ R167, R174, R166.reuse, R165.reuse ;  /* 0x000000a6aea77223 */ /* 0x180fe200000100a5 */
        /* <DEDUP_REMOVED lines=22> */
.L_x_837:
[----:B-1-34-:R-:W1:Y:S02]  /*8a50*/  LDC.64 R160, c[0x0][0x470] ;  /* 0x00011c00ffa07b82 */ /* 0x01ae640000000a00 */
[----:B-1----:R-:W-:-:S04]  /*8a60*/  ISETP.NE.U32.AND P2, PT, R160, RZ, PT ;  /* 0x000000ffa000720c */ /* 0x002fc80003f45070 */
[----:B------:R-:W-:-:S13]  /*8a70*/  ISETP.NE.AND.EX P2, PT, R161, RZ, PT, P2 ;  /* 0x000000ffa100720c */ /* 0x000fda0003f45320 */
[----:B------:R-:W-:Y:S05]  /*8a80*/  @!P2 BRA `(.L_x_840) ;  /* 0x0000000000a4a947 */ /* 0x000fea0003800000 */
[-CC-:B------:R-:W-:Y:S01]  /*8a90*/  FFMA.FTZ R103, R25, R166.reuse, R165.reuse ;  /* 0x000000a619677223 */ /* 0x180fe200000100a5 */
        /* <DEDUP_REMOVED lines=40> */
.L_x_840:
[-CC-:B------:R-:W-:Y:S01]  /*8d20*/  FFMA.FTZ R160, R171, R166.reuse, R165.reuse ;  /* 0x000000a6aba07223 */ /* 0x180fe200000100a5 */
[-CC-:B------:R-:W-:Y:S01]  /*8d30*/  FFMA.FTZ R161, R29, R166.reuse, R165.reuse ;  /* 0x000000a61da17223 */ /* 0x180fe200000100a5 */
[-CC-:B------:R-:W-:Y:S01]  /*8d40*/  FFMA.FTZ R162, R170, R166.reuse, R165.reuse ;  /* 0x000000a6aaa27223 */ /* 0x180fe200000100a5 */
[--C-:B------:R-:W-:Y:S02]  /*8d50*/  HADD2.F32 R163, -RZ, R158.reuse.H0_H0 ;  /* 0x2000009effa37230 */ /* 0x100fe40000004100 */
[----:B0-----:R-:W-:Y:S01]  /*8d60*/  FADD.FTZ R222, R169, -R160 ;  /* 0x800000a0a9de7221 */ /* 0x001fe20000010000 */
[----:B------:R-:W-:Y:S01]  /*8d70*/  FFMA.FTZ R225, R174, R166, R165 ;  /* 0x000000a6aee17223 */ /* 0x000fe200000100a5 */
[----:B------:R-:W-:Y:S02]  /*8d80*/  HADD2.F32 R167, -RZ, R158.H1_H1 ;  /* 0x3000009effa77230 */ /* 0x000fe40000004100 */
        /* <DEDUP_REMOVED lines=30> */
.L_x_836:
        /* <DEDUP_REMOVED lines=45> */
.L_x_842:
        /* <DEDUP_REMOVED lines=12> */
[----:B0-----:R-:W-:Y:S01]  /*9300*/  FADD.FTZ R222, R168, -R161 ;  /* 0x800000a1a8de7221 */ /* 0x001fe20000010000 */
        /* <DEDUP_REMOVED lines=20> */
.L_x_841:
        /* <DEDUP_REMOVED lines=37> */
.L_x_843:
        /* <DEDUP_REMOVED lines=28> */
.L_x_839:
        /* <DEDUP_REMOVED lines=10> */
.L_x_835:
[----:B------:R-:W-:Y:S05]  /*9900*/  BSYNC.RECONVERGENT B0 ;  /* 0x0000000000007941 */ /* 0x000fea0003800200 */
.L_x_834:
        /* <DEDUP_REMOVED lines=13> */
[-CC-:B01-34-:R-:W-:Y:S01]  /*99e0*/  FFMA.FTZ R103, R11, R166.reuse, R165.reuse ;  /* 0x000000a60b677223 */ /* 0x19bfe200000100a5 */
[-CC-:B------:R-:W-:Y:S01]  /*99f0*/  FFMA.FTZ R101, R7, R166.reuse, R165.reuse ;  /* 0x000000a607657223 */ /* 0x180fe200000100a5 */
[--C-:B------:R-:W-:Y:S02]  /*9a00*/  HADD2.F32 R129, -RZ, R141.reuse.H0_H0 ;  /* 0x2000008dff817230 */ /* 0x100fe40000004100 */
[-C--:B------:R-:W-:Y:S01]  /*9a10*/  FFMA.FTZ R131, R15, R166.reuse, R165 ;  /* 0x000000a60f837223 */ /* 0x080fe200000100a5 */
[----:B------:R-:W-:Y:S02]  /*9a20*/  HADD2.F32 R102, -RZ, R140.H0_H0 ;  /* 0x2000008cff667230 */ /* 0x000fe40000004100 */
[----:B------:R-:W-:Y:S01]  /*9a30*/  FADD.FTZ R130, R10, -R103 ;  /* 0x800000670a827221 */ /* 0x000fe20000010000 */
[-CC-:B------:R-:W-:Y:S01]  /*9a40*/  FFMA.FTZ R128, R8, R166.reuse, R165.reuse ;  /* 0x000000a608807223 */ /* 0x180fe200000100a5 */
[-CC-:B------:R-:W-:Y:S01]  /*9a50*/  FFMA.FTZ R160, R12, R166.reuse, R165.reuse ;  /* 0x000000a60ca07223 */ /* 0x180fe200000100a5 */
[-CC-:B------:R-:W-:Y:S01]  /*9a60*/  FFMA.FTZ R163, R18, R166.reuse, R165.reuse ;  /* 0x000000a612a37223 */ /* 0x180fe200000100a5 */
[-C--:B------:R-:W-:Y:S01]  /*9a70*/  FFMA.FTZ R167, R22, R166.reuse, R165 ;  /* 0x000000a616a77223 */ /* 0x080fe200000100a5 */
[----:B------:R-:W-:Y:S01]  /*9a80*/  FADD.FTZ R100, R6, -R101 ;  /* 0x8000006506647221 */ /* 0x000fe20000010000 */
[----:B------:R-:W-:Y:S01]  /*9a90*/  FFMA.FTZ R166, R19, R166, R165 ;  /* 0x000000a613a67223 */ /* 0x000fe200000100a5 */
[----:B------:R-:W-:Y:S01]  /*9aa0*/  FADD.FTZ R162, R14, -R131 ;  /* 0x800000830ea27221 */ /* 0x000fe20000010000 */
[----:B-----5:R-:W-:Y:S01]  /*9ab0*/  FFMA.FTZ R129, R173, R130, R129 ;  /* 0x00000082ad817223 */ /* 0x020fe20000010081 */
[----:B------:R-:W-:-:S02]  /*9ac0*/  HADD2.F32 R103, -RZ, R141.H1_H1 ;  /* 0x3000008dff677230 */ /* 0x000fc40000004100 */
[----:B------:R-:W-:Y:S01]  /*9ad0*/  FFMA.FTZ R100, R173, R100, R102 ;  /* 0x00000064ad647223 */ /* 0x000fe20000010066 */
[----:B------:R-:W-:Y:S02]  /*9ae0*/  HADD2.F32 R161, -RZ, R142.H0_H0 ;  /* 0x2000008effa17230 */ /* 0x000fe40000004100 */
[----:B------:R-:W-:Y:S01]  /*9af0*/  FADD.FTZ R160, R13, -R160 ;  /* 0x800000a00da07221 */ /* 0x000fe20000010000 */
[----:B------:R-:W-:Y:S02]  /*9b00*/  HADD2.F32 R165, -RZ, R143.H1_H1 ;  /* 0x3000008fffa57230 */ /* 0x000fe40000004100 */
[----:B------:R-:W-:Y:S01]  /*9b10*/  FADD.FTZ R222, R20, -R167 ;  /* 0x800000a714de7221 */ /* 0x000fe20000010000 */
[----:B------:R-:W-:Y:S02]  /*9b20*/  HADD2.F32 R101, -RZ, R140.H1_H1 ;  /* 0x3000008cff657230 */ /* 0x000fe40000004100 */
[----:B------:R-:W-:Y:S01]  /*9b30*/  FADD.FTZ R166, R17, -R166 ;  /* 0x800000a611a67221 */ /* 0x000fe20000010000 */
[----:B------:R-:W-:-:S02]  /*9b40*/  HADD2.F32 R131, -RZ, R142.H1_H1 ;  /* 0x3000008eff837230 */ /* 0x000fc40000004100 */
[----:B------:R-:W-:Y:S01]  /*9b50*/  FADD.FTZ R102, R16, -R163 ;  /* 0x800000a310667221 */ /* 0x000fe20000010000 */
[----:B------:R-:W-:Y:S02]  /*9b60*/  HADD2.F32 R130, -RZ, R143.H0_H0 ;  /* 0x2000008fff827230 */ /* 0x000fe40000004100 */
[----:B------:R-:W-:Y:S01]  /*9b70*/  FADD.FTZ R128, R9, -R128 ;  /* 0x8000008009807221 */ /* 0x000fe20000010000 */
[C---:B------:R-:W-:Y:S01]  /*9b80*/  FFMA.FTZ R160, R173.reuse, R160, R103 ;  /* 0x000000a0ada07223 */ /* 0x040fe20000010067 */
        /* <DEDUP_REMOVED lines=18> */
.L_x_848:
[-CC-:B01-34-:R-:W-:Y:S01]  /*9cb0*/  FFMA.FTZ R131, R11, R166.reuse, R165.reuse ;  /* 0x000000a60b837223 */ /* 0x19bfe200000100a5 */
[-CC-:B------:R-:W-:Y:S01]  /*9cc0*/  FFMA.FTZ R163, R15, R166.reuse, R165.reuse ;  /* 0x000000a60fa37223 */ /* 0x180fe200000100a5 */
[-CC-:B------:R-:W-:Y:S01]  /*9cd0*/  FFMA.FTZ R129, R7, R166.reuse, R165.reuse ;  /* 0x000000a607817223 */ /* 0x180fe200000100a5 */
[-CC-:B------:R-:W-:Y:S01]  /*9ce0*/  FFMA.FTZ R160, R8, R166.reuse, R165.reuse ;  /* 0x000000a608a07223 */ /* 0x180fe200000100a5 */
[-CC-:B------:R-:W-:Y:S01]  /*9cf0*/  FFMA.FTZ R222, R12, R166.reuse, R165.reuse ;  /* 0x000000a60cde7223 */ /* 0x180fe200000100a5 */
[-CC-:B------:R-:W-:Y:S01]  /*9d00*/  FFMA.FTZ R167, R18, R166.reuse, R165.reuse ;  /* 0x000000a612a77223 */ /* 0x180fe200000100a5 */
[-CC-:B------:R-:W-:Y:S01]  /*9d10*/  FFMA.FTZ R225, R22, R166.reuse, R165.reuse ;  /* 0x000000a616e17223 */ /* 0x180fe200000100a5 */
[----:B------:R-:W-:Y:S01]  /*9d20*/  FFMA.FTZ R224, R19, R166, R165 ;  /* 0x000000a613e07223 */ /* 0x000fe200000100a5 */
[----:B------:R-:W-:Y:S02]  /*9d30*/  HADD2.F32 R161, -RZ, R141.H0_H0 ;  /* 0x2000008dffa17230 */ /* 0x000fe40000004100 */
[----:B------:R-:W-:Y:S01]  /*9d40*/  FADD.FTZ R162, R10, -R131 ;  /* 0x800000830aa27221 */ /* 0x000fe20000010000 */
[----:B------:R-:W-:-:S02]  /*9d50*/  HADD2.F32 R165, -RZ, R142.H0_H0 ;  /* 0x2000008effa57230 */ /* 0x000fc40000004100 */
[----:B------:R-:W-:Y:S01]  /*9d60*/  FADD.FTZ R166, R14, -R163 ;  /* 0x800000a30ea67221 */ /* 0x000fe20000010000 */
[--C-:B------:R-:W-:Y:S02]  /*9d70*/  HADD2.F32 R130, -RZ, R140.reuse.H0_H0 ;  /* 0x2000008cff827230 */ /* 0x100fe40000004100 */
[----:B------:R-:W-:Y:S01]  /*9d80*/  FADD.FTZ R128, R6, -R129 ;  /* 0x8000008106807221 */ /* 0x000fe20000010000 */
[C---:B-----5:R-:W-:Y:S01]  /*9d90*/  FFMA.FTZ R161, R173.reuse, R162, R161 ;  /* 0x000000a2ada17223 */ /* 0x060fe200000100a1 */
[C---:B------:R-:W-:Y:S01]  /*9da0*/  FFMA.FTZ R162, R173.reuse, R166, R165 ;  /* 0x000000a6ada27223 */ /* 0x040fe200000100a5 */
[----:B------:R-:W-:Y:S02]  /*9db0*/  HADD2.F32 R227, -RZ, R143.H1_H1 ;  /* 0x3000008fffe37230 */ /* 0x000fe40000004100 */
[----:B------:R-:W-:Y:S01]  /*9dc0*/  FFMA.FTZ R128, R173, R128, R130 ;  /* 0x00000080ad807223 */ /* 0x000fe20000010082 */
[----:B------:R-:W-:Y:S02]  /*9dd0*/  HADD2.F32 R129, -RZ, R140.H1_H1 ;  /* 0x3000008cff817230 */ /* 0x000fe40000004100 */
[----:B------:R-:W-:Y:S01]  /*9de0*/  FADD.FTZ R226, R20, -R225 ;  /* 0x800000e114e27221 */ /* 0x000fe20000010000 */
[----:B------:R-:W-:-:S02]  /*9df0*/  HADD2.F32 R131, -RZ, R141.H1_H1 ;  /* 0x3000008dff837230 */ /* 0x000fc40000004100 */
[----:B------:R-:W-:Y:S01]  /*9e00*/  FADD.FTZ R224, R17, -R224 ;  /* 0x800000e011e07221 */ /* 0x000fe20000010000 */
[----:B------:R-:W-:Y:S02]  /*9e10*/  HADD2.F32 R163, -RZ, R142.H1_H1 ;  /* 0x3000008effa37230 */ /* 0x000fe40000004100 */
[----:B------:R-:W-:Y:S01]  /*9e20*/  FADD.FTZ R130, R16, -R167 ;  /* 0x800000a710827221 */ /* 0x000fe20000010000 */
[----:B------:R-:W-:Y:S02]  /*9e30*/  HADD2.F32 R166, -RZ, R143.H0_H0 ;  /* 0x2000008fffa67230 */ /* 0x000fe40000004100 */
[----:B------:R-:W-:Y:S01]  /*9e40*/  FADD.FTZ R222, R13, -R222 ;  /* 0x800000de0dde7221 */ /* 0x000fe20000010000 */
        /* <DEDUP_REMOVED lines=15> */
.L_x_847:
[----:B01-34-:R-:W0:Y:S02]  /*9f40*/  LDC.64 R160, c[0x0][0x470] ;  /* 0x00011c00ffa07b82 */ /* 0x01be240000000a00 */
        /* <DEDUP_REMOVED lines=44> */
.L_x_850:
        /* <DEDUP_REMOVED lines=8> */
[--C-:B------:R-:W-:Y:S02]  /*a290*/  HADD2.F32 R228, -RZ, R143.reuse.H1_H1 ;  /* 0x3000008fffe47230 */ /* 0x100fe40000004100 */
[----:B------:R-:W-:Y:S01]  /*a2a0*/  FADD.FTZ R226, R20, -R231 ;  /* 0x800000e714e27221 */ /* 0x000fe20000010000 */
[----:B------:R-:W-:-:S02]  /*a2b0*/  HADD2.F32 R229, -RZ, R143.H0_H0 ;  /* 0x2000008fffe57230 */ /* 0x000fc40000004100 */
[----:B------:R-:W-:Y:S01]  /*a2c0*/  FADD.FTZ R224, R17, -R162 ;  /* 0x800000a211e07221 */ /* 0x000fe20000010000 */
[--C-:B------:R-:W-:Y:S02]  /*a2d0*/  HADD2.F32 R165, -RZ, R142.reuse.H0_H0 ;  /* 0x2000008effa57230 */ /* 0x100fe40000004100 */
[----:B------:R-:W-:Y:S01]  /*a2e0*/  FADD.FTZ R162, R14, -R163 ;  /* 0x800000a30ea27221 */ /* 0x000fe20000010000 */
[----:B------:R-:W-:Y:S02]  /*a2f0*/  HADD2.F32 R227, -RZ, R142.H1_H1 ;  /* 0x3000008effe37230 */ /* 0x000fe40000004100 */
[----:B------:R-:W-:Y:S01]  /*a300*/  FADD.FTZ R222, R16, -R225 ;  /* 0x800000e110de7221 */ /* 0x000fe20000010000 */
[C---:B-----5:R-:W-:Y:S01]  /*a310*/  FFMA.FTZ R228, R173.reuse, R226, R228 ;  /* 0x000000e2ade47223 */ /* 0x060fe200000100e4 */
[C---:B------:R-:W-:Y:S01]  /*a320*/  FFMA.FTZ R229, R173.reuse, R224, R229 ;  /* 0x000000e0ade57223 */ /* 0x040fe200000100e5 */
        /* <DEDUP_REMOVED lines=19> */
.L_x_846:
[----:B01-34-:R-:W0:Y:S02]  /*a460*/  LDC.64 R160, c[0x0][0x478] ;  /* 0x00011e00ffa07b82 */ /* 0x01be240000000a00 */
        /* <DEDUP_REMOVED lines=44> */
.L_x_852:
        /* <DEDUP_REMOVED lines=33> */
.L_x_851:
        /* <DEDUP_REMOVED lines=37> */
.L_x_853:
        /* <DEDUP_REMOVED lines=28> */
.L_x_849:
        /* <DEDUP_REMOVED lines=9> */
.L_x_845:
[----:B------:R-:W-:Y:S05]  /*ade0*/  BSYNC.RECONVERGENT B0 ;  /* 0x0000000000007941 */ /* 0x000fea0003800200 */
.L_x_844:
[----:B01-34-:R-:W0:Y:S02]  /*adf0*/  LDC.64 R160, c[0x0][0x380] ;  /* 0x0000e000ffa07b82 */ /* 0x01be240000000a00 */
[----:B0-----:R-:W-:-:S04]  /*ae00*/  LEA R5, R160, R5, 0x2 ;  /* 0x00000005a0057211 */ /* 0x001fc800078e10ff */
[----:B------:R-:W-:-:S13]  /*ae10*/  ISETP.GE.AND P1, PT, R5, R161, PT ;  /* 0x000000a10500720c */ /* 0x000fda0003f26270 */
[----:B------:R-:W-:Y:S05]  /*ae20*/  @!P1 BRA `(.L_x_854) ;  /* 0xffffff5800989947 */ /* 0x000fea000383ffff */
.L_x_783:
[----:B------:R-:W-:Y:S05]  /*ae30*/  BSYNC B1 ;  /* 0x0000000000017941 */ /* 0x000fea0003800000 */
.L_x_782:
        /* <DEDUP_REMOVED lines=12> */
[----:B-1----:R-:W-:Y:S02]  /*af00*/  LEA R3, R4, R3, 0x18 ;  /* 0x0000000304037211 */ /* 0x002fe400078ec0ff */
[----:B------:R-:W-:Y:S02]  /*af10*/  IADD3 R45, PT, PT, R45, R0, RZ ;  /* 0x000000002d2d7210 */ /* 0x000fe40007ffe0ff */
[-C--:B------:R-:W-:Y:S02]  /*af20*/  LEA R2, R2, R3.reuse, 0x5 ;  /* 0x0000000302027211 */ /* 0x080fe400078e28ff */
[----:B------:R-:W-:-:S02]  /*af30*/  LEA R6, R100, R3, 0x2 ;  /* 0x0000000364067211 */ /* 0x000fc400078e10ff */
[C---:B------:R-:W-:Y:S01]  /*af40*/  ISETP.GE.U32.AND P5, PT, R45.reuse, 0x180, PT ;  /* 0x000001802d00780c */ /* 0x040fe20003fa6070 */
[----:B------:R-:W-:Y:S01]  /*af50*/  STS.128 [R2], R84 ;  /* 0x0000005402007388 */ /* 0x000fe20000000c00 */
[----:B------:R-:W-:-:S03]  /*af60*/  ISETP.GE.U32.AND P4, PT, R45, 0x280, PT ;  /* 0x000002802d00780c */ /* 0x000fc60003f86070 */
        /* <DEDUP_REMOVED lines=13> */
[----:B------:R-:W4:Y:S04]  /*b040*/  LDS R15, [R6+0x1600] ;  /* 0x00160000060f7984 */ /* 0x000f280000000800 */
[----:B------:R-:W3:Y:S04]  /*b050*/  LDS R5, [R6+0x400] ;  /* 0x0004000006057984 */ /* 0x000ee80000000800 */
[----:B------:R-:W3:Y:S04]  /*b060*/  LDS R16, [R6+0x1800] ;  /* 0x0018000006107984 */ /* 0x000ee80000000800 */
[----:B------:R-:W3:Y:S04]  /*b070*/  LDS R7, [R6+0x600] ;  /* 0x0006000006077984 */ /* 0x000ee80000000800 */
[----:B------:R-:W3:Y:S04]  /*b080*/  LDS R18, [R6+0x1a00] ;  /* 0x001a000006127984 */ /* 0x000ee80000000800 */
[----:B------:R-:W3:Y:S04]  /*b090*/  LDS R8, [R6+0x800] ;  /* 0x0008000006087984 */ /* 0x000ee80000000800 */
[----:B------:R-:W3:Y:S04]  /*b0a0*/  LDS R17, [R6+0x1c00] ;  /* 0x001c000006117984 */ /* 0x000ee80000000800 */
[----:B------:R-:W3:Y:S01]  /*b0b0*/  LDS R9, [R6+0xa00] ;  /* 0x000a000006097984 */ /* 0x000ee20000000800 */
[----:B0-----:R-:W-:-:S03]  /*b0c0*/  FADD.FTZ R3, RZ, R3 ;  /* 0x00000003ff037221 */ /* 0x001fc60000010000 */
[----:B------:R-:W0:Y:S01]  /*b0d0*/  LDS R20, [R6+0x1e00] ;  /* 0x001e000006147984 */ /* 0x000e220000000800 */
[----:B-1----:R-:W-:-:S03]  /*b0e0*/  FADD.FTZ R3, R3, R14 ;  /* 0x0000000e03037221 */ /* 0x002fc60000010000 */
[----:B------:R-:W1:Y:S01]  /*b0f0*/  LDS R10, [R6+0xc00] ;  /* 0x000c0000060a7984 */ /* 0x000e620000000800 */
[----:B--2---:R-:W-:-:S03]  /*b100*/  FADD.FTZ R4, RZ, R4 ;  /* 0x00000004ff047221 */ /* 0x004fc60000010000 */
[----:B------:R-:W2:Y:S01]  /*b110*/  LDS R19, [R6+0x2000] ;  /* 0x0020000006137984 */ /* 0x000ea20000000800 */
[----:B----4-:R-:W-:-:S03]  /*b120*/  FADD.FTZ R4, R4, R15 ;  /* 0x0000000f04047221 */ /* 0x010fc60000010000 */
[----:B------:R-:W4:Y:S01]  /*b130*/  LDS R11, [R6+0xe00] ;  /* 0x000e0000060b7984 */ /* 0x000f220000000800 */
[----:B---3--:R-:W-:-:S03]  /*b140*/  FADD.FTZ R5, RZ, R5 ;  /* 0x00000005ff057221 */ /* 0x008fc60000010000 */
[----:B------:R-:W3:Y:S01]  /*b150*/  LDS R22, [R6+0x2200] ;  /* 0x0022000006167984 */ /* 0x000ee20000000800 */
[----:B------:R-:W-:-:S03]  /*b160*/  FADD.FTZ R5, R5, R16 ;  /* 0x0000001005057221 */ /* 0x000fc60000010000 */
[----:B------:R-:W3:Y:S01]  /*b170*/  LDS R12, [R6+0x1000] ;  /* 0x00100000060c7984 */ /* 0x000ee20000000800 */
[----:B------:R-:W-:-:S03]  /*b180*/  FADD.FTZ R7, RZ, R7 ;  /* 0x00000007ff077221 */ /* 0x000fc60000010000 */
        /* <DEDUP_REMOVED lines=9> */
[----:B0-----:R-:W-:-:S03]  /*b220*/  FADD.FTZ R9, R9, R20 ;  /* 0x0000001409097221 */ /* 0x001fc60000010000 */
[----:B------:R-:W0:Y:S01]  /*b230*/  LDS R28, [R6+0x2c00] ;  /* 0x002c0000061c7984 */ /* 0x000e220000000800 */
[----:B-1----:R-:W-:-:S03]  /*b240*/  FADD.FTZ R10, RZ, R10 ;  /* 0x0000000aff0a7221 */ /* 0x002fc60000010000 */
[----:B------:R-:W1:Y:S01]  /*b250*/  LDS R30, [R6+0x2e00] ;  /* 0x002e0000061e7984 */ /* 0x000e620000000800 */
[----:B--2---:R-:W-:-:S03]  /*b260*/  FADD.FTZ R10, R10, R19 ;  /* 0x000000130a0a7221 */ /* 0x004fc60000010000 */
[----:B------:R-:W2:Y:S01]  /*b270*/  LDS R25, [R6+0x3000] ;  /* 0x0030000006197984 */ /* 0x000ea20000000800 */
[----:B----4-:R-:W-:-:S03]  /*b280*/  FADD.FTZ R11, RZ, R11 ;  /* 0x0000000bff0b7221 */ /* 0x010fc60000010000 */
[----:B------:R-:W4:Y:S01]  /*b290*/  LDS R32, [R6+0x3200] ;  /* 0x0032000006207984 */ /* 0x000f220000000800 */
[----:B---3--:R-:W-:-:S03]  /*b2a0*/  FADD.FTZ R11, R11, R22 ;  /* 0x000000160b0b7221 */ /* 0x008fc60000010000 */
        /* <DEDUP_REMOVED lines=9> */
[----:B------:R-:W-:-:S03]  /*b340*/  FADD.FTZ R3, R3, R26 ;  /* 0x0000001a03037221 */ /* 0x000fc60000010000 */
[----:B------:R-:W3:Y:S01]  /*b350*/  LDS R31, [R6+0x3e00] ;  /* 0x003e0000061f7984 */ /* 0x000ee20000000800 */
[----:B------:R-:W-:-:S03]  /*b360*/  FADD.FTZ R4, R4, R23 ;  /* 0x0000001704047221 */ /* 0x000fc60000010000 */
[----:B------:R-:W3:Y:S01]  /*b370*/  LDS R40, [R6+0x4000] ;  /* 0x0040000006287984 */ /* 0x000ee20000000800 */
[----:B0-----:R-:W-:-:S03]  /*b380*/  FADD.FTZ R5, R5, R28 ;  /* 0x0000001c05057221 */ /* 0x001fc60000010000 */
[----:B------:R-:W0:Y:S01]  /*b390*/  LDS R42, [R6+0x4200] ;  /* 0x00420000062a7984 */ /* 0x000e220000000800 */
[----:B-1----:R-:W-:-:S03]  /*b3a0*/  FADD.FTZ R7, R7, R30 ;  /* 0x0000001e07077221 */ /* 0x002fc60000010000 */
[----:B------:R-:W1:Y:S01]  /*b3b0*/  LDS R33, [R6+0x4400] ;  /* 0x0044000006217984 */ /* 0x000e620000000800 */
[----:B--2---:R-:W-:-:S03]  /*b3c0*/  FADD.FTZ R8, R8, R25 ;  /* 0x0000001908087221 */ /* 0x004fc60000010000 */
[----:B------:R-:W2:Y:S01]  /*b3d0*/  LDS R44, [R6+0x4600] ;  /* 0x00460000062c7984 */ /* 0x000ea20000000800 */
[----:B----4-:R-:W-:-:S03]  /*b3e0*/  FADD.FTZ R9, R9, R32 ;  /* 0x0000002009097221 */ /* 0x010fc60000010000 */
[----:B------:R-:W4:Y:S01]  /*b3f0*/  LDS R35, [R6+0x4800] ;  /* 0x0048000006237984 */ /* 0x000f220000000800 */
[----:B---3--:R-:W-:-:S03]  /*b400*/  FADD.FTZ R10, R10, R27 ;  /* 0x0000001b0a0a7221 */ /* 0x008fc60000010000 */
[----:B------:R-:W3:Y:S01]  /*b410*/  LDS R46, [R6+0x4a00] ;  /* 0x004a0000062e7984 */ /* 0x000ee20000000800 */
[----:B------:R-:W-:-:S03]  /*b420*/  FADD.FTZ R11, R11, R34 ;  /* 0x000000220b0b7221 */ /* 0x000fc60000010000 */
[----:B------:R-:W3:Y:S01]  /*b430*/  LDS R37, [R6+0x4c00] ;  /* 0x004c000006257984 */ /* 0x000ee20000000800 */
[----:B------:R-:W-:-:S03]  /*b440*/  FADD.FTZ R12, R12, R29 ;  /* 0x0000001d0c0c7221 */ /* 0x000fc60000010000 */
[----:B------:R-:W3:Y:S01]  /*b450*/  LDS R48, [R6+0x4e00] ;  /* 0x004e000006307984 */ /* 0x000ee20000000800 */
        /* <DEDUP_REMOVED lines=9> */
[----:B----4-:R-:W-:-:S03]  /*b4f0*/  FADD.FTZ R35, R10, R35 ;  /* 0x000000230a237221 */ /* 0x010fc60000010000 */
[----:B------:R-:W-:Y:S01]  /*b500*/  STS.128 [R2+0x10], R56 ;  /* 0x0000103802007388 */ /* 0x000fe20000000c00 */
[----:B---3--:R-:W-:-:S03]  /*b510*/  FADD.FTZ R11, R11, R46 ;  /* 0x0000002e0b0b7221 */ /* 0x008fc60000010000 */
[----:B------:R-:W-:Y:S01]  /*b520*/  STS.128 [R2+0x400], R92 ;  /* 0x0004005c02007388 */ /* 0x000fe20000000c00 */
[----:B------:R-:W-:-:S03]  /*b530*/  FADD.FTZ R37, R12, R37 ;  /* 0x000000250c257221 */ /* 0x000fc60000010000 */
[----:B------:R-:W-:Y:S01]  /*b540*/  STS.128 [R2+0x410], R96 ;  /* 0x0004106002007388 */ /* 0x000fe20000000c00 */
[----:B------:R-:W-:-:S03]  /*b550*/  FADD.FTZ R13, R13, R48 ;  /* 0x000000300d0d7221 */ /* 0x000fc60000010000 */
[----:B------:R-:W-:Y:S04]  /*b560*/  STS.128 [R2+0x800], R60 ;  /* 0x0008003c02007388 */ /* 0x000fe80000000c00 */
[----:B------:R0:W-:Y:S04]  /*b570*/  STS.128 [R2+0x810], R64 ;  /* 0x0008104002007388 */ /* 0x0001e80000000c00 */
[----:B------:R1:W-:Y:S04]  /*b580*/  STS.128 [R2+0xc00], R68 ;  /* 0x000c004402007388 */ /* 0x0003e80000000c00 */
[----:B------:R-:W-:Y:S04]  /*b590*/  STS.128 [R2+0xc10], R72 ;  /* 0x000c104802007388 */ /* 0x000fe80000000c00 */
[----:B------:R-:W-:Y:S04]  /*b5a0*/  STS.128 [R2+0x1000], R76 ;  /* 0x0010004c02007388 */ /* 0x000fe80000000c00 */
[----:B------:R2:W-:Y:S01]  /*b5b0*/  STS.128 [R2+0x1010], R80 ;  /* 0x0010105002007388 */ /* 0x0005e20000000c00 */
[----:B0-----:R-:W-:Y:S01]  /*b5c0*/  IADD3.X R66, PT, PT, RZ, RZ, RZ, P0, !PT ;  /* 0x000000ffff427210 */ /* 0x001fe200007fe4ff */
[----:B------:R-:W-:Y:S03]  /*b5d0*/  BAR.SYNC.DEFER_BLOCKING 0x0 ;  /* 0x0000000000007b1d */ /* 0x000fe60000010000 */
[----:B------:R-:W-:-:S02]  /*b5e0*/  SHF.L.U64.HI R66, R47, 0x2, R66 ;  /* 0x000000022f427819 */ /* 0x000fc40000010242 */
[----:B------:R-:W-:-:S04]  /*b5f0*/  SHF.L.U32 R47, R47, 0x2, RZ ;  /* 0x000000022f2f7819 */ /* 0x000fc800000006ff */
[C---:B------:R-:W-:Y:S02]  /*b600*/  IADD3 R49, P0, PT, R47.reuse, UR18, RZ ;  /* 0x000000122f317c10 */ /* 0x040fe4000ff1e0ff */
[----:B------:R-:W-:Y:S02]  /*b610*/  IADD3 R47, P1, PT, R47, UR16, RZ ;  /* 0x000000102f2f7c10 */ /* 0x000fe4000ff3e0ff */
[C---:B-1----:R-:W-:Y:S02]  /*b620*/  IADD3.X R68, PT, PT, R66.reuse, UR19, RZ, P0, !PT ;  /* 0x0000001342447c10 */ /* 0x042fe400087fe4ff */
[C---:B------:R-:W-:Y:S02]  /*b630*/  ISETP.GE.U32.AND P0, PT, R45.reuse, 0x80, PT ;  /* 0x000000802d00780c */ /* 0x040fe40003f06070 */
[----:B------:R-:W-:Y:S02]  /*b640*/  IADD3.X R66, PT, PT, R66, UR17, RZ, P1, !PT ;  /* 0x0000001142427c10 */ /* 0x000fe40008ffe4ff */
[----:B------:R-:W-:Y:S01]  /*b650*/  ISETP.GE.U32.AND P1, PT, R45, 0x100, PT ;  /* 0x000001002d00780c */ /* 0x000fe20003f26070 */
[----:B------:R-:W0:Y:S08]  /*b660*/  LDS R39, [R6] ;  /* 0x0000000006277984 */ /* 0x000e300000000800 */
[----:B--2---:R-:W-:Y:S01]  /*b670*/  @P0 MOV R2, R49 ;  /* 0x0000003100020202 */ /* 0x004fe20000000f00 */
[----:B------:R-:W1:Y:S01]  /*b680*/  LDS R50, [R6+0x1400] ;  /* 0x0014000006327984 */ /* 0x000e620000000800 */
[----:B------:R-:W-:-:S02]  /*b690*/  @P0 MOV R3, R68 ;  /* 0x0000004400030202 */ /* 0x000fc40000000f00 */
[----:B------:R-:W-:Y:S01]  /*b6a0*/  @P0 IADD3 R49, P2, PT, R49, 0x200, RZ ;  /* 0x0000020031310810 */ /* 0x000fe20007f5e0ff */
[----:B------:R-:W2:Y:S03]  /*b6b0*/  LDS R56, [R6+0x2800] ;  /* 0x0028000006387984 */ /* 0x000ea60000000800 */
[----:B------:R-:W-:Y:S01]  /*b6c0*/  @P0 IADD3.X R68, PT, PT, RZ, R68, RZ, P2, !PT ;  /* 0x00000044ff440210 */ /* 0x000fe200017fe4ff */
        /* <DEDUP_REMOVED lines=24> */
[----:B--2---:R-:W-:Y:S02]  /*b850*/  @P0 MOV R2, R47 ;  /* 0x0000002f00020202 */ /* 0x004fe40000000f00 */
[----:B------:R-:W2:Y:S01]  /*b860*/  LDS R16, [R6+0xc00] ;  /* 0x000c000006107984 */ /* 0x000ea20000000800 */
[-C--:B------:R-:W-:Y:S01]  /*b870*/  @P0 MOV R3, R66.reuse ;  /* 0x0000004200030202 */ /* 0x080fe20000000f00 */
[----:B------:R-:W-:Y:S01]  /*b880*/  FADD.FTZ R41, R41, R64 ;  /* 0x0000004029297221 */ /* 0x000fe20000010000 */
[----:B------:R-:W-:Y:S01]  /*b890*/  @P0 IADD3 R47, P3, PT, R47, 0x200, RZ ;  /* 0x000002002f2f0810 */ /* 0x000fe20007f7e0ff */
[----:B------:R-:W3:Y:S01]  /*b8a0*/  LDS R17, [R6+0x2000] ;  /* 0x0020000006117984 */ /* 0x000ee20000000800 */
[----:B------:R-:W-:Y:S02]  /*b8b0*/  FADD.FTZ R43, R43, R60 ;  /* 0x0000003c2b2b7221 */ /* 0x000fe40000010000 */
[----:B------:R-:W-:Y:S01]  /*b8c0*/  @P0 IADD3.X R66, PT, PT, RZ, R66, RZ, P3, !PT ;  /* 0x00000042ff420210 */ /* 0x000fe20001ffe4ff */
[----:B------:R4:W-:Y:S01]  /*b8d0*/  @P0 STG.E desc[UR10][R2.64], R15 ;  /* 0x0000000f02000986 */ /* 0x0009e2000c10190a */
[----:B------:R-:W-:Y:S01]  /*b8e0*/  @P1 MOV R4, R47 ;  /* 0x0000002f00041202 */ /* 0x000fe20000000f00 */
[----:B0-----:R-:W-:Y:S01]  /*b8f0*/  FADD.FTZ R43, R43, R0 ;  /* 0x000000002b2b7221 */ /* 0x001fe20000010000 */
[----:B------:R-:W-:Y:S01]  /*b900*/  @P1 IADD3 R47, P2, PT, R47, 0x200, RZ ;  /* 0x000002002f2f1810 */ /* 0x000fe20007f5e0ff */
[----:B------:R-:W0:Y:S01]  /*b910*/  LDS R0, [R6+0x600] ;  /* 0x0006000006007984 */ /* 0x000e220000000800 */
[-C--:B------:R-:W-:Y:S01]  /*b920*/  @P1 MOV R5, R66.reuse ;  /* 0x0000004200051202 */ /* 0x080fe20000000f00 */
[----:B-1----:R-:W-:Y:S01]  /*b930*/  FADD.FTZ R14, RZ, R14 ;  /* 0x0000000eff0e7221 */ /* 0x002fe20000010000 */
[----:B------:R-:W-:Y:S01]  /*b940*/  @P1 IADD3.X R66, PT, PT, RZ, R66, RZ, P2, !PT ;  /* 0x00000042ff421210 */ /* 0x000fe200017fe4ff */
[----:B------:R-:W1:Y:S01]  /*b950*/  LDS R15, [R6+0xa00] ;  /* 0x000a0000060f7984 */ /* 0x000e620000000800 */
[----:B------:R-:W-:-:S02]  /*b960*/  ISETP.GE.U32.AND P3, PT, R45, 0x300, PT ;  /* 0x000003002d00780c */ /* 0x000fc40003f66070 */
[----:B------:R-:W-:Y:S01]  /*b970*/  ISETP.GE.U32.AND P2, PT, R45, 0x380, PT ;  /* 0x000003802d00780c */ /* 0x000fe20003f46070 */
[----:B------:R-:W-:Y:S01]  /*b980*/  LDS R29, [R6+0x4800] ;  /* 0x00480000061d7984 */ /* 0x000fe20000000800 */
[----:B----4-:R-:W-:Y:S02]  /*b990*/  @P1 MOV R2, R49 ;  /* 0x0000003100021202 */ /* 0x010fe40000000f00 */
[----:B------:R-:W-:Y:S01]  /*b9a0*/  @P1 IADD3 R49, P0, PT, R49, 0x200, RZ ;  /* 0x0000020031311810 */ /* 0x000fe20007f1e0ff */
[----:B------:R-:W-:Y:S01]  /*b9b0*/  LDS R19, [R6+0x2200] ;  /* 0x0022000006137984 */ /* 0x000fe20000000800 */
[-C--:B------:R-:W-:Y:S02]  /*b9c0*/  @P1 MOV R3, R68.reuse ;  /* 0x0000004400031202 */ /* 0x080fe40000000f00 */
[----:B------:R-:W-:Y:S01]  /*b9d0*/  @P1 IADD3.X R68, PT, PT, RZ, R68, RZ, P0, !PT ;  /* 0x00000044ff441210 */ /* 0x000fe200007fe4ff */
[----:B------:R-:W4:Y:S01]  /*b9e0*/  LDS R8, [R6+0x1000] ;  /* 0x0010000006087984 */ /* 0x000f220000000800 */
[----:B------:R-:W-:-:S03]  /*b9f0*/  ISETP.GE.U32.AND P0, PT, R45, 0x200, PT ;  /* 0x000002002d00780c */ /* 0x000fc60003f06070 */
[----:B------:R3:W-:Y:S04]  /*ba00*/  @P1 STG.E desc[UR10][R2.64], R41 ;  /* 0x0000002902001986 */ /* 0x0007e8000c10190a */
[----:B------:R-:W-:Y:S04]  /*ba10*/  @P1 STG.E desc[UR10][R4.64], R31 ;  /* 0x0000001f04001986 */ /* 0x000fe8000c10190a */
[----:B------:R-:W4:Y:S01]  /*ba20*/  LDS R31, [R6+0x1c00] ;  /* 0x001c0000061f7984 */ /* 0x000f220000000800 */
[----:B--2---:R-:W-:Y:S01]  /*ba30*/  FADD.FTZ R16, RZ, R16 ;  /* 0x00000010ff107221 */ /* 0x004fe20000010000 */
[----:B---3--:R-:W-:-:S02]  /*ba40*/  @P5 MOV R2, R49 ;  /* 0x0000003100025202 */ /* 0x008fc40000000f00 */
[----:B------:R-:W2:Y:S01]  /*ba50*/  LDS R41, [R6+0x3000] ;  /* 0x0030000006297984 */ /* 0x000ea20000000800 */
[-C--:B------:R-:W-:Y:S01]  /*ba60*/  @P5 MOV R3, R68.reuse ;  /* 0x0000004400035202 */ /* 0x080fe20000000f00 */
[----:B------:R-:W-:Y:S01]  /*ba70*/  FADD.FTZ R16, R16, R17 ;  /* 0x0000001110107221 */ /* 0x000fe20000010000 */
[----:B------:R-:W-:Y:S01]  /*ba80*/  @P5 IADD3 R49, P1, PT, R49, 0x200, RZ ;  /* 0x0000020031315810 */ /* 0x000fe20007f3e0ff */
[----:B------:R-:W-:Y:S03]  /*ba90*/  LDS R25, [R6+0x3600] ;  /* 0x0036000006197984 */ /* 0x000fe60000000800 */
[----:B------:R-:W-:Y:S01]  /*baa0*/  @P5 IADD3.X R68, PT, PT, RZ, R68, RZ, P1, !PT ;  /* 0x00000044ff445210 */ /* 0x000fe20000ffe4ff */
[----:B------:R3:W-:Y:S01]  /*bab0*/  @P5 STG.E desc[UR10][R2.64], R43 ;  /* 0x0000002b02005986 */ /* 0x0007e2000c10190a */
[----:B------:R-:W-:Y:S01]  /*bac0*/  ISETP.GE.U32.AND P1, PT, R45, 0x400, PT ;  /* 0x000004002d00780c */ /* 0x000fe20003f26070 */
[----:B0-----:R-:W-:Y:S01]  /*bad0*/  FADD.FTZ R0, RZ, R0 ;  /* 0x00000000ff007221 */ /* 0x001fe20000010000 */
[----:B-1----:R-:W-:Y:S01]  /*bae0*/  FADD.FTZ R15, RZ, R15 ;  /* 0x0000000fff0f7221 */ /* 0x002fe20000010000 */
[----:B------:R-:W-:Y:S03]  /*baf0*/  LDS R43, [R6+0x4200] ;  /* 0x00420000062b7984 */ /* 0x000fe60000000800 */
[----:B------:R-:W-:Y:S01]  /*bb00*/  FADD.FTZ R15, R15, R18 ;  /* 0x000000120f0f7221 */ /* 0x000fe20000010000 */
[----:B------:R-:W0:Y:S03]  /*bb10*/  LDS R21, [R6+0x2400] ;  /* 0x0024000006157984 */ /* 0x000e260000000800 */
[----:B------:R-:W-:Y:S01]  /*bb20*/  FADD.FTZ R15, R15, R20 ;  /* 0x000000140f0f7221 */ /* 0x000fe20000010000 */
[----:B---3--:R-:W-:Y:S01]  /*bb30*/  @P5 MOV R2, R47 ;  /* 0x0000002f00025202 */ /* 0x008fe20000000f00 */
[----:B------:R-:W1:Y:S01]  /*bb40*/  LDS R27, [R6+0x3800] ;  /* 0x00380000061b7984 */ /* 0x000e620000000800 */
[-C--:B------:R-:W-:Y:S01]  /*bb50*/  @P5 MOV R3, R66.reuse ;  /* 0x0000004200035202 */ /* 0x080fe20000000f00 */
[----:B----4-:R-:W-:Y:S01]  /*bb60*/  FADD.FTZ R8, RZ, R8 ;  /* 0x00000008ff087221 */ /* 0x010fe20000010000 */
[----:B------:R-:W-:Y:S01]  /*bb70*/  @P5 IADD3 R47, P6, PT, R47, 0x200, RZ ;  /* 0x000002002f2f5810 */ /* 0x000fe20007fde0ff */
[----:B------:R-:W-:Y:S03]  /*bb80*/  LDS R10, [R6+0x2600] ;  /* 0x00260000060a7984 */ /* 0x000fe60000000800 */
[----:B------:R-:W-:Y:S01]  /*bb90*/  @P5 IADD3.X R66, PT, PT, RZ, R66, RZ, P6, !PT ;  /* 0x00000042ff425210 */ /* 0x000fe200037fe4ff */
[----:B------:R3:W-:Y:S01]  /*bba0*/  @P5 STG.E desc[UR10][R2.64], R23 ;  /* 0x0000001702005986 */ /* 0x0007e2000c10190a */
[----:B------:R-:W-:-:S02]  /*bbb0*/  @P0 MOV R4, R47 ;  /* 0x0000002f00040202 */ /* 0x000fc40000000f00 */
[----:B------:R-:W-:Y:S01]  /*bbc0*/  @P0 MOV R5, R66 ;  /* 0x0000004200050202 */ /* 0x000fe20000000f00 */
[----:B------:R-:W4:Y:S01]  /*bbd0*/  LDS R23, [R6+0x1a00] ;  /* 0x001a000006177984 */ /* 0x000f220000000800 */
[----:B------:R-:W-:Y:S01]  /*bbe0*/  ISETP.GE.U32.AND P5, PT, R45, 0x480, PT ;  /* 0x000004802d00780c */ /* 0x000fe20003fa6070 */
[----:B------:R-:W-:Y:S02]  /*bbf0*/  FADD.FTZ R14, R14, R31 ;  /* 0x0000001f0e0e7221 */ /* 0x000fe40000010000 */
[----:B------:R-:W-:Y:S02]  /*bc00*/  LDS R31, [R6+0x4a00] ;  /* 0x004a0000061f7984 */ /* 0x000fe40000000800 */
[----:B--2---:R-:W-:Y:S01]  /*bc10*/  FADD.FTZ R14, R14, R41 ;  /* 0x000000290e0e7221 */ /* 0x004fe20000010000 */
[----:B---3--:R-:W-:Y:S01]  /*bc20*/  @P0 MOV R2, R49 ;  /* 0x0000003100020202 */ /* 0x008fe20000000f00 */
[----:B------:R-:W-:Y:S01]  /*bc30*/  LDS R17, [R6+0x4e00] ;  /* 0x004e000006117984 */ /* 0x000fe20000000800 */
[----:B------:R-:W-:-:S02]  /*bc40*/  @P0 IADD3 R49, P6, PT, R49, 0x200, RZ ;  /* 0x0000020031310810 */ /* 0x000fc40007fde0ff */
[-C--:B------:R-:W-:Y:S02]  /*bc50*/  @P0 MOV R3, R68.reuse ;  /* 0x0000004400030202 */ /* 0x080fe40000000f00 */
[----:B------:R-:W-:Y:S02]  /*bc60*/  @P0 IADD3.X R68, PT, PT, RZ, R68, RZ, P6, !PT ;  /* 0x00000044ff440210 */ /* 0x000fe400037fe4ff */
[----:B------:R-:W-:-:S04]  /*bc70*/  @P0 IADD3 R47, P6, PT, R47, 0x200, RZ ;  /* 0x000002002f2f0810 */ /* 0x000fc80007fde0ff */
[----:B------:R-:W-:Y:S02]  /*bc80*/  @P0 IADD3.X R66, PT, PT, RZ, R66, RZ, P6, !PT ;  /* 0x00000042ff420210 */ /* 0x000fe400037fe4ff */
[----:B------:R-:W-:Y:S01]  /*bc90*/  ISETP.GE.U32.AND P6, PT, R45, 0x500, PT ;  /* 0x000005002d00780c */ /* 0x000fe20003fc6070 */
[----:B0-----:R-:W-:Y:S01]  /*bca0*/  FADD.FTZ R8, R8, R21 ;  /* 0x0000001508087221 */ /* 0x001fe20000010000 */
[----:B------:R-:W0:Y:S03]  /*bcb0*/  LDS R45, [R6+0x4400] ;  /* 0x00440000062d7984 */ /* 0x000e260000000800 */
[----:B-1----:R-:W-:Y:S01]  /*bcc0*/  FADD.FTZ R8, R8, R27 ;  /* 0x0000001b08087221 */ /* 0x002fe20000010000 */
[----:B----4-:R-:W-:Y:S02]  /*bcd0*/  FADD.FTZ R0, R0, R23 ;  /* 0x0000001700007221 */ /* 0x010fe40000010000 */
[----:B------:R-:W1:Y:S02]  /*bce0*/  LDS R23, [R6+0x3400] ;  /* 0x0034000006177984 */ /* 0x000e640000000800 */
[----:B------:R-:W-:-:S02]  /*bcf0*/  FADD.FTZ R0, R0, R39 ;  /* 0x0000002700007221 */ /* 0x000fc40000010000 */
[----:B------:R-:W2:Y:S02]  /*bd00*/  LDS R39, [R6+0x4c00] ;  /* 0x004c000006277984 */ /* 0x000ea40000000800 */
[----:B------:R-:W-:Y:S02]  /*bd10*/  FADD.FTZ R43, R0, R43 ;  /* 0x0000002b002b7221 */ /* 0x000fe40000010000 */
[----:B------:R-:W3:Y:S04]  /*bd20*/  LDS R0, [R6+0xe00] ;  /* 0x000e000006007984 */ /* 0x000ee80000000800 */
[----:B------:R4:W-:Y:S04]  /*bd30*/  @P0 STG.E desc[UR10][R2.64], R43 ;  /* 0x0000002b02000986 */ /* 0x0009e8000c10190a */
[----:B------:R4:W-:Y:S04]  /*bd40*/  @P0 STG.E desc[UR10][R4.64], R7 ;  /* 0x0000000704000986 */ /* 0x0009e8000c10190a */
[----:B------:R-:W3:Y:S01]  /*bd50*/  LDS R7, [R6+0x1200] ;  /* 0x0012000006077984 */ /* 0x000ee20000000800 */
[----:B0-----:R-:W-:Y:S01]  /*bd60*/  FADD.FTZ R45, R14, R45 ;  /* 0x0000002d0e2d7221 */ /* 0x001fe20000010000 */
[----:B----4-:R-:W-:-:S02]  /*bd70*/  @P4 MOV R2, R49 ;  /* 0x0000003100024202 */ /* 0x010fc40000000f00 */
[-C--:B------:R-:W-:Y:S02]  /*bd80*/  @P4 MOV R3, R68.reuse ;  /* 0x0000004400034202 */ /* 0x080fe40000000f00 */
[----:B------:R-:W-:Y:S01]  /*bd90*/  @P4 IADD3 R49, P0, PT, R49, 0x200, RZ ;  /* 0x0000020031314810 */ /* 0x000fe20007f1e0ff */
[----:B------:R-:W-:Y:S02]  /*bda0*/  FADD.FTZ R5, R15, R22 ;  /* 0x000000160f057221 */ /* 0x000fe40000010000 */
[----:B------:R0:W-:Y:S01]  /*bdb0*/  @P4 STG.E desc[UR10][R2.64], R45 ;  /* 0x0000002d02004986 */ /* 0x0001e2000c10190a */
[----:B------:R-:W-:-:S03]  /*bdc0*/  @P4 IADD3.X R68, PT, PT, RZ, R68, RZ, P0, !PT ;  /* 0x00000044ff444210 */ /* 0x000fc600007fe4ff */
[----:B------:R-:W4:Y:S01]  /*bdd0*/  LDS R15, [R6+0x3a00] ;  /* 0x003a0000060f7984 */ /* 0x000f220000000800 */
[----:B-1----:R-:W-:Y:S01]  /*bde0*/  FADD.FTZ R16, R16, R23 ;  /* 0x0000001710107221 */ /* 0x002fe20000010000 */
[----:B0-----:R-:W-:-:S03]  /*bdf0*/  @P4 MOV R2, R47 ;  /* 0x0000002f00024202 */ /* 0x001fc60000000f00 */
[----:B------:R-:W-:Y:S01]  /*be00*/  FADD.FTZ R29, R16, R29 ;  /* 0x0000001d101d7221 */ /* 0x000fe20000010000 */
[-C--:B------:R-:W-:Y:S01]  /*be10*/  @P4 MOV R3, R66.reuse ;  /* 0x0000004200034202 */ /* 0x080fe20000000f00 */
[----:B--2---:R-:W-:Y:S01]  /*be20*/  FADD.FTZ R39, R8, R39 ;  /* 0x0000002708277221 */ /* 0x004fe20000010000 */
[----:B------:R-:W-:Y:S01]  /*be30*/  @P4 IADD3 R47, P0, PT, R47, 0x200, RZ ;  /* 0x000002002f2f4810 */ /* 0x000fe20007f1e0ff */
[----:B---3--:R-:W-:Y:S02]  /*be40*/  FADD.FTZ R0, RZ, R0 ;  /* 0x00000000ff007221 */ /* 0x008fe40000010000 */
        /* <DEDUP_REMOVED lines=12> */
[----:B----4-:R-:W-:-:S04]  /*bf10*/  FADD.FTZ R10, R10, R15 ;  /* 0x0000000f0a0a7221 */ /* 0x010fc80000010000 */
        /* <DEDUP_REMOVED lines=44> */
.L_x_803:
[----:B------:R-:W-:Y:S01]  /*c1e0*/  HFMA2 R228, -RZ, RZ, 0, 5.9604644775390625e-08 ;  /* 0x00000001ffe47431 */ /* 0x000fe200000001ff */
[----:B------:R-:W-:Y:S01]  /*c1f0*/  BSSY B0, `(.L_x_855) ;  /* 0x0000006000007945 */ /* 0x000fe20003800000 */
[----:B------:R-:W-:Y:S02]  /*c200*/  MOV R229, 0x1f ;  /* 0x0000001f00e57802 */ /* 0x000fe40000000f00 */
[----:B------:R-:W-:-:S07]  /*c210*/  MOV R226, 0xffffffff ;  /* 0xffffffff00e27802 */ /* 0x000fce0000000f00 */
[----:B-----5:R-:W-:Y:S05]  /*c220*/  WARPSYNC.COLLECTIVE R226, `(.L_x_856) ;  /* 0x00000000e2087348 */ /* 0x020fea0003c00000 */
[----:B------:R0:W1:Y:S02]  /*c230*/  SHFL.BFLY P6, R227, R225, R228, R229 ;  /* 0x0c0000e4e1e37389 */ /* 0x00006400000c00e5 */
[----:B01---5:R-:W-:Y:S05]  /*c240*/  ENDCOLLECTIVE ;  /* 0x000000000000791b */ /* 0x023fea0003800000 */
.L_x_856:
[----:B------:R-:W-:Y:S05]  /*c250*/  BSYNC B0 ;  /* 0x0000000000007941 */ /* 0x000fea0003800000 */
.L_x_855:
[----:B------:R-:W-:Y:S01]  /*c260*/  MOV R160, R227 ;  /* 0x000000e300a07202 */ /* 0x000fe20000000f00 */
[----:B------:R-:W-:Y:S01]  /*c270*/  HFMA2 R228, -RZ, RZ, 0, 5.9604644775390625e-08 ;  /* 0x00000001ffe47431 */ /* 0x000fe200000001ff */
[----:B------:R-:W-:Y:S02]  /*c280*/  MOV R229, 0x1f ;  /* 0x0000001f00e57802 */ /* 0x000fe40000000f00 */
[----:B------:R-:W-:Y:S01]  /*c290*/  MOV R226, 0xffffffff ;  /* 0xffffffff00e27802 */ /* 0x000fe20000000f00 */
[----:B------:R-:W-:Y:S01]  /*c2a0*/  FADD.FTZ R160, R160, R225 ;  /* 0x000000e1a0a07221 */ /* 0x000fe20000010000 */
[----:B------:R-:W-:-:S07]  /*c2b0*/  MOV R225, R224 ;  /* 0x000000e000e17202 */ /* 0x000fce0000000f00 */
[----:B------:R-:W-:Y:S05]  /*c2c0*/  WARPSYNC.COLLECTIVE R226, `(.L_x_857) ;  /* 0x00000000e2087348 */ /* 0x000fea0003c00000 */
[----:B------:R0:W1:Y:S02]  /*c2d0*/  SHFL.BFLY P6, R227, R225, R228, R229 ;  /* 0x0c0000e4e1e37389 */ /* 0x00006400000c00e5 */
[----:B01----:R-:W-:Y:S05]  /*c2e0*/  ENDCOLLECTIVE ;  /* 0x000000000000791b */ /* 0x003fea0003800000 */
.L_x_857:
[----:B------:R-:W-:Y:S01]  /*c2f0*/  MOV R225, R160 ;  /* 0x000000a000e17202 */ /* 0x000fe20000000f00 */
[----:B------:R-:W-:Y:S01]  /*c300*/  HFMA2 R228, -RZ, RZ, 0, 1.1920928955078125e-07 ;  /* 0x00000002ffe47431 */ /* 0x000fe200000001ff */
[----:B------:R-:W-:-:S07]  /*c310*/  MOV R161, R227 ;  /* 0x000000e300a17202 */ /* 0x000fce0000000f00 */
[----:B------:R-:W-:Y:S05]  /*c320*/  WARPSYNC.COLLECTIVE R226, `(.L_x_858) ;  /* 0x00000000e2087348 */ /* 0x000fea0003c00000 */
[----:B------:R0:W1:Y:S02]  /*c330*/  SHFL.BFLY P6, R227, R225, R228, R229 ;  /* 0x0c0000e4e1e37389 */ /* 0x00006400000c00e5 */
[----:B01----:R-:W-:Y:S05]  /*c340*/  ENDCOLLECTIVE ;  /* 0x000000000000791b */ /* 0x003fea0003800000 */
.L_x_858:
[----:B------:R-:W-:-:S05]  /*c350*/  FADD.FTZ R161, R161, R224 ;  /* 0x000000e0a1a17221 */ /* 0x000fca0000010000 */
[----:B------:R-:W-:Y:S02]  /*c360*/  MOV R225, R161 ;  /* 0x000000a100e17202 */ /* 0x000fe40000000f00 */
[----:B------:R-:W-:-:S07]  /*c370*/  MOV R163, R227 ;  /* 0x000000e300a37202 */ /* 0x000fce0000000f00 */
[----:B------:R-:W-:Y:S05]  /*c380*/  WARPSYNC.COLLECTIVE R226, `(.L_x_859) ;  /* 0x00000000e2087348 */ /* 0x000fea0003c00000 */
[----:B------:R0:W1:Y:S02]  /*c390*/  SHFL.BFLY P6, R227, R225, R228, R229 ;  /* 0x0c0000e4e1e37389 */ /* 0x00006400000c00e5 */
[----:B01----:R-:W-:Y:S05]  /*c3a0*/  ENDCOLLECTIVE ;  /* 0x000000000000791b */ /* 0x003fea0003800000 */
.L_x_859:
[----:B------:R-:W-:-:S05]  /*c3b0*/  FADD.FTZ R163, R160, R163 ;  /* 0x000000a3a0a37221 */ /* 0x000fca0000010000 */
[----:B------:R-:W-:Y:S01]  /*c3c0*/  MOV R225, R163 ;  /* 0x000000a300e17202 */ /* 0x000fe20000000f00 */
[----:B------:R-:W-:Y:S01]  /*c3d0*/  HFMA2 R228, -RZ, RZ, 0, 2.384185791015625e-07 ;  /* 0x00000004ffe47431 */ /* 0x000fe200000001ff */
[----:B------:R-:W-:-:S07]  /*c3e0*/  MOV R162, R227 ;  /* 0x000000e300a27202 */ /* 0x000fce0000000f00 */
[----:B------:R-:W-:Y:S05]  /*c3f0*/  WARPSYNC.COLLECTIVE R226, `(.L_x_860) ;  /* 0x00000000e2087348 */ /* 0x000fea0003c00000 */
[----:B------:R0:W1:Y:S02]  /*c400*/  SHFL.BFLY P6, R227, R225, R228, R229 ;  /* 0x0c0000e4e1e37389 */ /* 0x00006400000c00e5 */
[----:B01----:R-:W-:Y:S05]  /*c410*/  ENDCOLLECTIVE ;  /* 0x000000000000791b */ /* 0x003fea0003800000 */
.L_x_860:
[----:B------:R-:W-:-:S05]  /*c420*/  FADD.FTZ R162, R161, R162 ;  /* 0x000000a2a1a27221 */ /* 0x000fca0000010000 */
[----:B------:R-:W-:Y:S02]  /*c430*/  MOV R225, R162 ;  /* 0x000000a200e17202 */ /* 0x000fe40000000f00 */
[----:B------:R-:W-:-:S07]  /*c440*/  MOV R166, R227 ;  /* 0x000000e300a67202 */ /* 0x000fce0000000f00 */
[----:B------:R-:W-:Y:S05]  /*c450*/  WARPSYNC.COLLECTIVE R226, `(.L_x_861) ;  /* 0x00000000e2087348 */ /* 0x000fea0003c00000 */
[----:B------:R0:W1:Y:S02]  /*c460*/  SHFL.BFLY P6, R227, R225, R228, R229 ;  /* 0x0c0000e4e1e37389 */ /* 0x00006400000c00e5 */
[----:B01----:R-:W-:Y:S05]  /*c470*/  ENDCOLLECTIVE ;  /* 0x000000000000791b */ /* 0x003fea0003800000 */
.L_x_861:
[----:B------:R-:W-:-:S05]  /*c480*/  FADD.FTZ R166, R163, R166 ;  /* 0x000000a6a3a67221 */ /* 0x000fca0000010000 */
[----:B------:R-:W-:Y:S01]  /*c490*/  MOV R225, R166 ;  /* 0x000000a600e17202 */ /* 0x000fe20000000f00 */
[----:B------:R-:W-:Y:S01]  /*c4a0*/  HFMA2 R228, -RZ, RZ, 0, 4.76837158203125e-07 ;  /* 0x00000008ffe47431 */ /* 0x000fe200000001ff */
[----:B------:R-:W-:-:S07]  /*c4b0*/  MOV R165, R227 ;  /* 0x000000e300a57202 */ /* 0x000fce0000000f00 */
[----:B------:R-:W-:Y:S05]  /*c4c0*/  WARPSYNC.COLLECTIVE R226, `(.L_x_862) ;  /* 0x00000000e2087348 */ /* 0x000fea0003c00000 */
[----:B------:R0:W1:Y:S02]  /*c4d0*/  SHFL.BFLY P6, R227, R225, R228, R229 ;  /* 0x0c0000e4e1e37389 */ /* 0x00006400000c00e5 */
[----:B01----:R-:W-:Y:S05]  /*c4e0*/  ENDCOLLECTIVE ;  /* 0x000000000000791b */ /* 0x003fea0003800000 */
.L_x_862:
[----:B------:R-:W-:-:S05]  /*c4f0*/  FADD.FTZ R165, R162, R165 ;  /* 0x000000a5a2a57221 */ /* 0x000fca0000010000 */
[----:B------:R-:W-:Y:S02]  /*c500*/  MOV R225, R165 ;  /* 0x000000a500e17202 */ /* 0x000fe40000000f00 */
[----:B------:R-:W-:-:S07]  /*c510*/  MOV R167, R227 ;  /* 0x000000e300a77202 */ /* 0x000fce0000000f00 */
[----:B------:R-:W-:Y:S05]  /*c520*/  WARPSYNC.COLLECTIVE R226, `(.L_x_863) ;  /* 0x00000000e2087348 */ /* 0x000fea0003c00000 */
[----:B------:R0:W1:Y:S02]  /*c530*/  SHFL.BFLY P6, R227, R225, R228, R229 ;  /* 0x0c0000e4e1e37389 */ /* 0x00006400000c00e5 */
[----:B01----:R-:W-:Y:S05]  /*c540*/  ENDCOLLECTIVE ;  /* 0x000000000000791b */ /* 0x003fea0003800000 */
.L_x_863:
[----:B------:R-:W-:-:S05]  /*c550*/  FADD.FTZ R167, R166, R167 ;  /* 0x000000a7a6a77221 */ /* 0x000fca0000010000 */
[----:B------:R-:W-:Y:S01]  /*c560*/  MOV R225, R167 ;  /* 0x000000a700e17202 */ /* 0x000fe20000000f00 */
[----:B------:R-:W-:Y:S01]  /*c570*/  HFMA2 R228, -RZ, RZ, 0, 9.5367431640625e-07 ;  /* 0x00000010ffe47431 */ /* 0x000fe200000001ff */
[----:B------:R-:W-:-:S07]  /*c580*/  MOV R222, R227 ;  /* 0x000000e300de7202 */ /* 0x000fce0000000f00 */
[----:B------:R-:W-:Y:S05]  /*c590*/  WARPSYNC.COLLECTIVE R226, `(.L_x_864) ;  /* 0x00000000e2087348 */ /* 0x000fea0003c00000 */
[----:B------:R0:W1:Y:S02]  /*c5a0*/  SHFL.BFLY P6, R227, R225, R228, R229 ;  /* 0x0c0000e4e1e37389 */ /* 0x00006400000c00e5 */
[----:B01----:R-:W-:Y:S05]  /*c5b0*/  ENDCOLLECTIVE ;  /* 0x000000000000791b */ /* 0x003fea0003800000 */
.L_x_864:
[----:B------:R-:W-:-:S05]  /*c5c0*/  FADD.FTZ R222, R165, R222 ;  /* 0x000000dea5de7221 */ /* 0x000fca0000010000 */
[----:B------:R-:W-:Y:S02]  /*c5d0*/  MOV R225, R222 ;  /* 0x000000de00e17202 */ /* 0x000fe40000000f00 */
[----:B------:R-:W-:-:S07]  /*c5e0*/  MOV R160, R227 ;  /* 0x000000e300a07202 */ /* 0x000fce0000000f00 */
[----:B------:R-:W-:Y:S05]  /*c5f0*/  WARPSYNC.COLLECTIVE R226, `(.L_x_865) ;  /* 0x00000000e2087348 */ /* 0x000fea0003c00000 */
[----:B------:R0:W1:Y:S02]  /*c600*/  SHFL.BFLY P6, R227, R225, R228, R229 ;  /* 0x0c0000e4e1e37389 */ /* 0x00006400000c00e5 */
[----:B01----:R-:W-:Y:S05]  /*c610*/  ENDCOLLECTIVE ;  /* 0x000000000000791b */ /* 0x003fea0003800000 */
.L_x_865:
[----:B------:R-:W-:Y:S01]  /*c620*/  MOV R161, R227 ;  /* 0x000000e300a17202 */ /* 0x000fe20000000f00 */
[----:B------:R-:W-:Y:S06]  /*c630*/  BRA `(.L_x_866) ;  /* 0xffffff7c00a07947 */ /* 0x000fec000383ffff */
.L_x_867:
        /* <DEDUP_REMOVED lines=12> */
.L_x_7080:


//--------------------- .text._ZN10layer_norm31ln_parallel_residual_bwd_kernelINS_13Kernel_traitsI6__halfS2_S2_S2_fjLj1280ELj1ELj4ELj1ELj16ENS_18Kernel_traits_baseILj1280ES2_S2_S2_S2_fjLj128EEEEELb0ELb1ELb1EEEvNS_9BwdParamsE --------------------------
	.section	.text._ZN10layer_norm31ln_parallel_residual_bwd_kernelINS_13Kernel_traitsI6__halfS2_S2_S2_fjLj1280ELj1ELj4ELj1ELj16ENS_18Kernel_traits_baseILj1280ES2_S2_S2_S2_fjLj128EEEEELb0ELb1ELb1EEEvNS_9BwdParamsE,"ax",@progbits
	.align	128
        .global         _ZN10layer_norm31ln_parallel_residual_bwd_kernelINS_13Kernel_traitsI6__halfS2_S2_S2_fjLj1280ELj1ELj4ELj1ELj16ENS_18Kernel_traits_baseILj1280ES2_S2_S2_S2_fjLj128EEEEELb0ELb1ELb1EEEvNS_9BwdParamsE
        .type           _ZN10layer_norm31ln_parallel_residual_bwd_kernelINS_13Kernel_traitsI6__halfS2_S2_S2_fjLj1280ELj1ELj4ELj1ELj16ENS_18Kernel_traits_baseILj1280ES2_S2_S2_S2_fjLj128EEEEELb0ELb1ELb1EEEvNS_9BwdParamsE,@function
        .size           _ZN10layer_norm31ln_parallel_residual_bwd_kernelINS_13Kernel_traitsI6__halfS2_S2_S2_fjLj1280ELj1ELj4ELj1ELj16ENS_18Kernel_traits_baseILj1280ES2_S2_S2_S2_fjLj128EEEEELb0ELb1ELb1EEEvNS_9BwdParamsE,(.L_x_7081 - _ZN10layer_norm31ln_parallel_residual_bwd_kernelINS_13Kernel_traitsI6__halfS2_S2_S2_fjLj1280ELj1ELj4ELj1ELj16ENS_18Kernel_traits_baseILj1280ES2_S2_S2_S2_fjLj128EEEEELb0ELb1ELb1EEEvNS_9BwdParamsE)
        .other          _ZN10layer_norm31ln_parallel_residual_bwd_kernelINS_13Kernel_traitsI6__halfS2_S2_S2_fjLj1280ELj1ELj4ELj1ELj16ENS_18Kernel_traits_baseILj1280ES2_S2_S2_S2_fjLj128EEEEELb0ELb1ELb1EEEvNS_9BwdParamsE,@"STO_CUDA_ENTRY STV_DEFAULT"
_ZN10layer_norm31ln_parallel_residual_bwd_kernelINS_13Kernel_traitsI6__halfS2_S2_S2_fjLj1280ELj1ELj4ELj1ELj16ENS_18Kernel_traits_baseILj1280ES2_S2_S2_S2_fjLj128EEEEELb0ELb1ELb1EEEvNS_9BwdParamsE:
.text._ZN10layer_norm31ln_parallel_residual_bwd_kernelINS_13Kernel_traitsI6__halfS2_S2_S2_fjLj1280ELj1ELj4ELj1ELj16ENS_18Kernel_traits_baseILj1280ES2_S2_S2_S2_fjLj128EEEEELb0ELb1ELb1EEEvNS_9BwdParamsE:
        /* <DEDUP_REMOVED lines=60> */
[----:B------:R0:W5:Y:S04]  /*03c0*/  LDG.E.128 R44, desc[UR10][R2.64+0x800] ;  /* 0x0008000a022c7981 */ /* 0x000168000c1e1d00 */
[----:B------:R0:W5:Y:S04]  /*03d0*/  LDG.E.128 R48, desc[UR10][R2.64+0x600] ;  /* 0x0006000a02307981 */ /* 0x000168000c1e1d00 */
[----:B------:R0:W5:Y:S04]  /*03e0*/  LDG.E.128 R52, desc[UR10][R2.64+0x400] ;  /* 0x0004000a02347981 */ /* 0x000168000c1e1d00 */
[----:B------:R0:W5:Y:S04]  /*03f0*/  LDG.E.128 R56, desc[UR10][R2.64+0x200] ;  /* 0x0002000a02387981 */ /* 0x000168000c1e1d00 */
[----:B------:R0:W5:Y:S01]  /*0400*/  LDG.E.128 R60, desc[UR10][R2.64] ;  /* 0x0000000a023c7981 */ /* 0x000162000c1e1d00 */
[----:B------:R-:W-:Y:S01]  /*0410*/  HFMA2 R5, -RZ, RZ, 0, 0 ;  /* 0x00000000ff057431 */ /* 0x000fe200000001ff */
[----:B------:R-:W-:Y:S01]  /*0420*/  BSSY B1, `(.L_x_870) ;  /* 0x0000a53000017945 */ /* 0x000fe20003800000 */
[----:B------:R-:W-:Y:S01]  /*0430*/  MOV R38, R0 ;  /* 0x0000000000267202 */ /* 0x000fe20000000f00 */
        /* <DEDUP_REMOVED lines=21> */
[----:B------:R-:W-:-:S03]  /*0590*/  CS2R R6, SRZ ;  /* 0x0000000000067805 */ /* 0x000fc6000001ff00 */
        /* <DEDUP_REMOVED lines=40> */
[----:B------:R0:W-:Y:S02]  /*0820*/  STL [R1+0x2c], RZ ;  /* 0x00002cff01007387 */ /* 0x0001e40000100800 */
.L_x_914:
[----:B0-----:R-:W0:Y:S08]  /*0830*/  LDC.64 R2, c[0x0][0x3c0] ;  /* 0x0000f000ff027b82 */ /* 0x001e300000000a00 */
        /* <DEDUP_REMOVED lines=20> */
[----:B0-----:R-:W-:-:S04]  /*0980*/  IMAD.WIDE.U32 R128, R41, 0x10, R112 ;  /* 0x0000001029807825 */ /* 0x001fc800078e0070 */
[----:B------:R-:W-:Y:S02]  /*0990*/  IMAD.WIDE.U32 R124, R3, 0x10, R112 ;  /* 0x00000010037c7825 */ /* 0x000fe400078e0070 */
[----:B------:R-:W2:Y:S02]  /*09a0*/  LDG.E.128 R128, desc[UR10][R128.64] ;  /* 0x0000000a80807981 */ /* 0x000ea4000c1e1d00 */
[C---:B-1----:R-:W-:Y:S02]  /*09b0*/  IMAD.WIDE.U32 R92, R41.reuse, 0x10, R120 ;  /* 0x00000010295c7825 */ /* 0x042fe400078e0078 */
[----:B------:R-:W3:Y:S04]  /*09c0*/  LDG.E.128 R124, desc[UR10][R124.64] ;  /* 0x0000000a7c7c7981 */ /* 0x000ee8000c1e1d00 */
[----:B------:R-:W4:Y:S01]  /*09d0*/  LDG.E.128 R92, desc[UR10][R92.64] ;  /* 0x0000000a5c5c7981 */ /* 0x000f22000c1e1d00 */
[----:B------:R-:W-:-:S02]  /*09e0*/  IADD3 R40, PT, PT, R41, 0x20, RZ ;  /* 0x0000002029287810 */ /* 0x000fc40007ffe0ff */
[C---:B------:R-:W-:Y:S02]  /*09f0*/  IADD3 R39, PT, PT, R41.reuse, 0x40, RZ ;  /* 0x0000004029277810 */ /* 0x040fe40007ffe0ff */
[----:B------:R-:W-:Y:S01]  /*0a00*/  IADD3 R2, PT, PT, R41, 0x60, RZ ;  /* 0x0000006029027810 */ /* 0x000fe20007ffe0ff */
[----:B------:R-:W-:-:S04]  /*0a10*/  IMAD.WIDE.U32 R96, R40, 0x10, R112 ;  /* 0x0000001028607825 */ /* 0x000fc800078e0070 */
[C-C-:B------:R-:W-:Y:S02]  /*0a20*/  IMAD.WIDE.U32 R104, R39.reuse, 0x10, R112.reuse ;  /* 0x0000001027687825 */ /* 0x140fe400078e0070 */
[----:B------:R-:W3:Y:S02]  /*0a30*/  LDG.E.128 R96, desc[UR10][R96.64] ;  /* 0x0000000a60607981 */ /* 0x000ee4000c1e1d00 */
[----:B------:R-:W-:Y:S02]  /*0a40*/  IMAD.WIDE.U32 R112, R2, 0x10, R112 ;  /* 0x0000001002707825 */ /* 0x000fe400078e0070 */
[----:B------:R-:W3:Y:S02]  /*0a50*/  LDG.E.128 R104, desc[UR10][R104.64] ;  /* 0x0000000a68687981 */ /* 0x000ee4000c1e1d00 */
[--C-:B------:R-:W-:Y:S02]  /*0a60*/  IMAD.WIDE.U32 R100, R40, 0x10, R120.reuse ;  /* 0x0000001028647825 */ /* 0x100fe400078e0078 */
[----:B------:R-:W3:Y:S04]  /*0a70*/  LDG.E.128 R112, desc[UR10][R112.64] ;  /* 0x0000000a70707981 */ /* 0x000ee8000c1e1d00 */
[----:B------:R-:W3:Y:S01]  /*0a80*/  LDG.E.128 R100, desc[UR10][R100.64] ;  /* 0x0000000a64647981 */ /* 0x000ee2000c1e1d00 */
[----:B------:R-:W-:-:S06]  /*0a90*/  IMAD.WIDE.U32 R108, R39, 0x10, R120 ;  /* 0x00000010276c7825 */ /* 0x000fcc00078e0078 */
[----:B------:R-:W3:Y:S01]  /*0aa0*/  LDG.E.128 R108, desc[UR10][R108.64] ;  /* 0x0000000a6c6c7981 */ /* 0x000ee2000c1e1d00 */
[----:B------:R-:W-:-:S04]  /*0ab0*/  IMAD.WIDE.U32 R116, R2, 0x10, R120 ;  /* 0x0000001002747825 */ /* 0x000fc800078e0078 */
[----:B------:R-:W-:Y:S02]  /*0ac0*/  IMAD.WIDE.U32 R120, R3, 0x10, R120 ;  /* 0x0000001003787825 */ /* 0x000fe400078e0078 */
[----:B------:R-:W3:Y:S04]  /*0ad0*/  LDG.E.128 R116, desc[UR10][R116.64] ;  /* 0x0000000a74747981 */ /* 0x000ee8000c1e1d00 */
[----:B------:R-:W3:Y:S01]  /*0ae0*/  LDG.E.128 R120, desc[UR10][R120.64] ;  /* 0x0000000a78787981 */ /* 0x000ee2000c1e1d00 */
[--C-:B------:R-:W-:Y:S02]  /*0af0*/  HADD2.F32 R231, -RZ, R60.reuse.H0_H0 ;  /* 0x2000003cffe77230 */ /* 0x100fe40000004100 */
[----:B------:R-:W-:Y:S02]  /*0b00*/  HADD2.F32 R230, -RZ, R60.H1_H1 ;  /* 0x3000003cffe67230 */ /* 0x000fe40000004100 */
[----:B------:R-:W-:-:S02]  /*0b10*/  HADD2.F32 R229, -RZ, R61.H0_H0 ;  /* 0x2000003dffe57230 */ /* 0x000fc40000004100 */
[----:B------:R-:W-:Y:S02]  /*0b20*/  HADD2.F32 R228, -RZ, R61.H1_H1 ;  /* 0x3000003dffe47230 */ /* 0x000fe40000004100 */
[--C-:B------:R-:W-:Y:S02]  /*0b30*/  HADD2.F32 R227, -RZ, R62.reuse.H0_H0 ;  /* 0x2000003effe37230 */ /* 0x100fe40000004100 */
[----:B------:R-:W-:Y:S02]  /*0b40*/  HADD2.F32 R226, -RZ, R62.H1_H1 ;  /* 0x3000003effe27230 */ /* 0x000fe40000004100 */
[--C-:B------:R-:W-:Y:S02]  /*0b50*/  HADD2.F32 R225, -RZ, R63.reuse.H0_H0 ;  /* 0x2000003fffe17230 */ /* 0x100fe40000004100 */
[----:B------:R-:W-:Y:S02]  /*0b60*/  HADD2.F32 R224, -RZ, R63.H1_H1 ;  /* 0x3000003fffe07230 */ /* 0x000fe40000004100 */
[----:B------:R-:W-:-:S02]  /*0b70*/  HADD2.F32 R180, -RZ, R56.H0_H0 ;  /* 0x20000038ffb47230 */ /* 0x000fc40000004100 */
[----:B------:R-:W-:Y:S02]  /*0b80*/  HADD2.F32 R178, -RZ, R57.H0_H0 ;  /* 0x20000039ffb27230 */ /* 0x000fe40000004100 */
[----:B------:R-:W-:Y:S02]  /*0b90*/  HADD2.F32 R176, -RZ, R58.H0_H0 ;  /* 0x2000003affb07230 */ /* 0x000fe40000004100 */
[----:B------:R-:W-:Y:S02]  /*0ba0*/  HADD2.F32 R174, -RZ, R59.H0_H0 ;  /* 0x2000003bffae7230 */ /* 0x000fe40000004100 */
[----:B------:R-:W-:Y:S02]  /*0bb0*/  HADD2.F32 R164, -RZ, R52.H0_H0 ;  /* 0x20000034ffa47230 */ /* 0x000fe40000004100 */
[----:B------:R-:W-:Y:S02]  /*0bc0*/  HADD2.F32 R162, -RZ, R53.H0_H0 ;  /* 0x20000035ffa27230 */ /* 0x000fe40000004100 */
[----:B------:R-:W-:-:S02]  /*0bd0*/  HADD2.F32 R160, -RZ, R54.H0_H0 ;  /* 0x20000036ffa07230 */ /* 0x000fc40000004100 */
[----:B------:R-:W-:Y:S02]  /*0be0*/  HADD2.F32 R158, -RZ, R55.H0_H0 ;  /* 0x20000037ff9e7230 */ /* 0x000fe40000004100 */
[----:B------:R-:W-:Y:S02]  /*0bf0*/  HADD2.F32 R138, -RZ, R50.H1_H1 ;  /* 0x30000032ff8a7230 */ /* 0x000fe40000004100 */
[----:B------:R-:W-:Y:S02]  /*0c00*/  HADD2.F32 R140, -RZ, R51.H1_H1 ;  /* 0x30000033ff8c7230 */ /* 0x000fe40000004100 */
[--C-:B--2---:R-:W-:Y:S02]  /*0c10*/  HADD2.F32 R137, -RZ, R128.reuse.H0_H0 ;  /* 0x20000080ff897230 */ /* 0x104fe40000004100 */
[----:B------:R-:W-:-:S03]  /*0c20*/  HADD2.F32 R223, -RZ, R128.H1_H1 ;  /* 0x30000080ffdf7230 */ /* 0x000fc60000004100 */
[C---:B------:R-:W-:Y:S01]  /*0c30*/  FADD.FTZ R0, -R148.reuse, R137 ;  /* 0x0000008994007221 */ /* 0x040fe20000010100 */
[--C-:B----4-:R-:W-:Y:S02]  /*0c40*/  HADD2.F32 R42, -RZ, R92.reuse.H0_H0 ;  /* 0x2000005cff2a7230 */ /* 0x110fe40000004100 */
[----:B------:R-:W-:Y:S01]  /*0c50*/  FADD.FTZ R223, -R148, R223 ;  /* 0x000000df94df7221 */ /* 0x000fe20000010100 */
[--C-:B------:R-:W-:Y:S02]  /*0c60*/  HADD2.F32 R139, -RZ, R129.reuse.H0_H0 ;  /* 0x20000081ff8b7230 */ /* 0x100fe40000004100 */
[----:B-----5:R-:W-:Y:S01]  /*0c70*/  FMUL.FTZ R0, R4, R0 ;  /* 0x0000000004007220 */ /* 0x020fe20000410000 */
[----:B------:R-:W-:Y:S02]  /*0c80*/  HADD2.F32 R92, -RZ, R92.H1_H1 ;  /* 0x3000005cff5c7230 */ /* 0x000fe40000004100 */
[----:B------:R-:W-:Y:S01]  /*0c90*/  FMUL.FTZ R231, R231, R42 ;  /* 0x0000002ae7e77220 */ /* 0x000fe20000410000 */
[----:B------:R-:W-:-:S02]  /*0ca0*/  HADD2.F32 R221, -RZ, R129.H1_H1 ;  /* 0x30000081ffdd7230 */ /* 0x000fc40000004100 */
[----:B------:R-:W-:Y:S01]  /*0cb0*/  FADD.FTZ R222, -R148, R139 ;  /* 0x0000008b94de7221 */ /* 0x000fe20000010100 */
[----:B------:R-:W-:Y:S02]  /*0cc0*/  HADD2.F32 R43, -RZ, R93.H0_H0 ;  /* 0x2000005dff2b7230 */ /* 0x000fe40000004100 */
[----:B------:R-:W-:Y:S01]  /*0cd0*/  FMUL.FTZ R230, R230, R92 ;  /* 0x0000005ce6e67220 */ /* 0x000fe20000410000 */
[----:B------:R-:W-:Y:S01]  /*0ce0*/  FMUL.FTZ R223, R4, R223 ;  /* 0x000000df04df7220 */ /* 0x000fe20000410000 */
[----:B------:R-:W-:Y:S01]  /*0cf0*/  FADD.FTZ R209, RZ, R231 ;  /* 0x000000e7ffd17221 */ /* 0x000fe20000010000 */
[----:B------:R-:W-:Y:S01]  /*0d00*/  FFMA.FTZ R208, R0, R231, RZ ;  /* 0x000000e700d07223 */ /* 0x000fe200000100ff */
[--C-:B---3--:R-:W-:Y:S02]  /*0d10*/  HADD2.F32 R185, -RZ, R124.reuse.H0_H0 ;  /* 0x2000007cffb97230 */ /* 0x108fe40000004100 */
[----:B------:R-:W-:Y:S02]  /*0d20*/  HADD2.F32 R187, -RZ, R124.H1_H1 ;  /* 0x3000007cffbb7230 */ /* 0x000fe40000004100 */
[----:B------:R-:W-:Y:S01]  /*0d30*/  FADD.FTZ R221, -R148, R221 ;  /* 0x000000dd94dd7221 */ /* 0x000fe20000010100 */
[----:B------:R-:W-:-:S02]  /*0d40*/  HADD2.F32 R141, -RZ, R130.H0_H0 ;  /* 0x20000082ff8d7230 */ /* 0x000fc40000004100 */
[----:B------:R-:W-:Y:S01]  /*0d50*/  FMUL.FTZ R229, R229, R43 ;  /* 0x0000002be5e57220 */ /* 0x000fe20000410000 */
[----:B------:R-:W-:Y:S02]  /*0d60*/  HADD2.F32 R124, -RZ, R93.H1_H1 ;  /* 0x3000005dff7c7230 */ /* 0x000fe40000004100 */
[----:B------:R-:W-:Y:S01]  /*0d70*/  FMUL.FTZ R222, R4, R222 ;  /* 0x000000de04de7220 */ /* 0x000fe20000410000 */
[----:B------:R-:W-:Y:S01]  /*0d80*/  FADD.FTZ R209, R209, R230 ;  /* 0x000000e6d1d17221 */ /* 0x000fe20000010000 */
[----:B------:R-:W-:Y:S01]  /*0d90*/  FFMA.FTZ R208, R223, R230, R208 ;  /* 0x000000e6dfd07223 */ /* 0x000fe200000100d0 */
[----:B------:R-:W-:Y:S02]  /*0da0*/  HADD2.F32 R219, -RZ, R130.H1_H1 ;  /* 0x30000082ffdb7230 */ /* 0x000fe40000004100 */
[----:B------:R-:W-:Y:S01]  /*0db0*/  FADD.FTZ R220, -R148, R141 ;  /* 0x0000008d94dc7221 */ /* 0x000fe20000010100 */
[----:B------:R-:W-:Y:S02]  /*0dc0*/  HADD2.F32 R93, -RZ, R94.H0_H0 ;  /* 0x2000005eff5d7230 */ /* 0x000fe40000004100 */
[----:B------:R-:W-:Y:S01]  /*0dd0*/  FMUL.FTZ R228, R228, R124 ;  /* 0x0000007ce4e47220 */ /* 0x000fe20000410000 */
[----:B------:R-:W-:Y:S01]  /*0de0*/  FMUL.FTZ R221, R4, R221 ;  /* 0x000000dd04dd7220 */ /* 0x000fe20000410000 */
[----:B------:R-:W-:Y:S01]  /*0df0*/  FADD.FTZ R209, R209, R229 ;  /* 0x000000e5d1d17221 */ /* 0x000fe20000010000 */
[----:B------:R-:W-:Y:S01]  /*0e00*/  FFMA.FTZ R208, R222, R229, R208 ;  /* 0x000000e5ded07223 */ /* 0x000fe200000100d0 */
[----:B------:R-:W-:-:S02]  /*0e10*/  HADD2.F32 R189, -RZ, R125.H0_H0 ;  /* 0x2000007dffbd7230 */ /* 0x000fc40000004100 */
[----:B------:R-:W-:Y:S02]  /*0e20*/  HADD2.F32 R197, -RZ, R125.H1_H1 ;  /* 0x3000007dffc57230 */ /* 0x000fe40000004100 */
[----:B------:R-:W-:Y:S01]  /*0e30*/  FADD.FTZ R219, -R148, R219 ;  /* 0x000000db94db7221 */ /* 0x000fe20000010100 */
[--C-:B------:R-:W-:Y:S02]  /*0e40*/  HADD2.F32 R143, -RZ, R131.reuse.H0_H0 ;  /* 0x20000083ff8f7230 */ /* 0x100fe40000004100 */
[----:B------:R-:W-:Y:S01]  /*0e50*/  FMUL.FTZ R227, R227, R93 ;  /* 0x0000005de3e37220 */ /* 0x000fe20000410000 */
[----:B------:R-:W-:Y:S02]  /*0e60*/  HADD2.F32 R125, -RZ, R94.H1_H1 ;  /* 0x3000005eff7d7230 */ /* 0x000fe40000004100 */
[----:B------:R-:W-:Y:S01]  /*0e70*/  FMUL.FTZ R220, R4, R220 ;  /* 0x000000dc04dc7220 */ /* 0x000fe20000410000 */
[----:B------:R-:W-:Y:S01]  /*0e80*/  FADD.FTZ R209, R209, R228 ;  /* 0x000000e4d1d17221 */ /* 0x000fe20000010000 */
[----:B------:R-:W-:Y:S01]  /*0e90*/  FFMA.FTZ R208, R221, R228, R208 ;  /* 0x000000e4ddd07223 */ /* 0x000fe200000100d0 */
[----:B------:R-:W-:-:S02]  /*0ea0*/  HADD2.F32 R217, -RZ, R131.H1_H1 ;  /* 0x30000083ffd97230 */ /* 0x000fc40000004100 */
[----:B------:R-:W-:Y:S01]  /*0eb0*/  FADD.FTZ R218, -R148, R143 ;  /* 0x0000008f94da7221 */ /* 0x000fe20000010100 */
[--C-:B------:R-:W-:Y:S02]  /*0ec0*/  HADD2.F32 R94, -RZ, R95.reuse.H0_H0 ;  /* 0x2000005fff5e7230 */ /* 0x100fe40000004100 */
[----:B------:R-:W-:Y:S01]  /*0ed0*/  FMUL.FTZ R226, R226, R125 ;  /* 0x0000007de2e27220 */ /* 0x000fe20000410000 */
[----:B------:R-:W-:Y:S01]  /*0ee0*/  FMUL.FTZ R219, R4, R219 ;  /* 0x000000db04db7220 */ /* 0x000fe20000410000 */
[----:B------:R-:W-:Y:S01]  /*0ef0*/  FADD.FTZ R209, R209, R227 ;  /* 0x000000e3d1d17221 */ /* 0x000fe20000010000 */
[----:B------:R-:W-:Y:S01]  /*0f00*/  FFMA.FTZ R208, R220, R227, R208 ;  /* 0x000000e3dcd07223 */ /* 0x000fe200000100d0 */
[----:B------:R-:W-:Y:S02]  /*0f10*/  HADD2.F32 R95, -RZ, R95.H1_H1 ;  /* 0x3000005fff5f7230 */ /* 0x000fe40000004100 */
[----:B------:R-:W-:Y:S01]  /*0f20*/  FADD.FTZ R217, -R148, R217 ;  /* 0x000000d994d97221 */ /* 0x000fe20000010100 */
[----:B------:R-:W-:-:S02]  /*0f30*/  HADD2.F32 R145, -RZ, R96.H0_H0 ;  /* 0x20000060ff917230 */ /* 0x000fc40000004100 */
[----:B------:R-:W-:Y:S01]  /*0f40*/  FMUL.FTZ R225, R225, R94 ;  /* 0x0000005ee1e17220 */ /* 0x000fe20000410000 */
[----:B------:R-:W-:Y:S01]  /*0f50*/  FMUL.FTZ R218, R4, R218 ;  /* 0x000000da04da7220 */ /* 0x000fe20000410000 */
[----:B------:R-:W-:Y:S01]  /*0f60*/  FADD.FTZ R209, R209, R226 ;  /* 0x000000e2d1d17221 */ /* 0x000fe20000010000 */
[----:B------:R-:W-:Y:S01]  /*0f70*/  FFMA.FTZ R208, R219, R226, R208 ;  /* 0x000000e2dbd07223 */ /* 0x000fe200000100d0 */
[----:B------:R-:W-:Y:S02]  /*0f80*/  HADD2.F32 R179, -RZ, R114.H1_H1 ;  /* 0x30000072ffb37230 */ /* 0x000fe40000004100 */
[--C-:B------:R-:W-:Y:S02]  /*0f90*/  HADD2.F32 R191, -RZ, R126.reuse.H0_H0 ;  /* 0x2000007effbf7230 */ /* 0x100fe40000004100 */
[----:B------:R-:W-:Y:S02]  /*0fa0*/  HADD2.F32 R195, -RZ, R126.H1_H1 ;  /* 0x3000007effc37230 */ /* 0x000fe40000004100 */
[----:B------:R-:W-:Y:S01]  /*0fb0*/  FADD.FTZ R172, -R148, R145 ;  /* 0x0000009194ac7221 */ /* 0x000fe20000010100 */
[----:B------:R-:W-:-:S02]  /*0fc0*/  HADD2.F32 R171, -RZ, R96.H1_H1 ;  /* 0x30000060ffab7230 */ /* 0x000fc40000004100 */
[----:B------:R-:W-:Y:S01]  /*0fd0*/  FMUL.FTZ R224, R224, R95 ;  /* 0x0000005fe0e07220 */ /* 0x000fe20000410000 */
[--C-:B------:R-:W-:Y:S02]  /*0fe0*/  HADD2.F32 R126, -RZ, R100.reuse.H0_H0 ;  /* 0x20000064ff7e7230 */ /* 0x100fe40000004100 */
[----:B------:R-:W-:Y:S01]  /*0ff0*/  FMUL.FTZ R217, R4, R217 ;  /* 0x000000d904d97220 */ /* 0x000fe20000410000 */
[----:B------:R-:W-:Y:S01]  /*1000*/  FADD.FTZ R209, R209, R225 ;  /* 0x000000e1d1d17221 */ /* 0x000fe20000010000 */
[----:B------:R-:W-:Y:S01]  /*1010*/  FFMA.FTZ R208, R218, R225, R208 ;  /* 0x000000e1dad07223 */ /* 0x000fe200000100d0 */
[C---:B------:R-:W-:Y:S01]  /*1020*/  FADD.FTZ R146, -R148.reuse, R179 ;  /* 0x000000b394927221 */ /* 0x040fe20000010100 */
[----:B------:R-:W-:Y:S02]  /*1030*/  HADD2.F32 R147, -RZ, R97.H0_H0 ;  /* 0x20000061ff937230 */ /* 0x000fe40000004100 */
[----:B------:R-:W-:Y:S01]  /*1040*/  FADD.FTZ R171, -R148, R171 ;  /* 0x000000ab94ab7221 */ /* 0x000fe20000010100 */
[----:B------:R-:W-:-:S02]  /*1050*/  HADD2.F32 R128, -RZ, R100.H1_H1 ;  /* 0x30000064ff807230 */ /* 0x000fc40000004100 */
[----:B------:R-:W-:Y:S01]  /*1060*/  FMUL.FTZ R180, R180, R126 ;  /* 0x0000007eb4b47220 */ /* 0x000fe20000410000 */
[----:B------:R-:W-:Y:S02]  /*1070*/  HADD2.F32 R179, -RZ, R56.H1_H1 ;  /* 0x30000038ffb37230 */ /* 0x000fe40000004100 */
[----:B------:R-:W-:Y:S01]  /*1080*/  FMUL.FTZ R172, R4, R172 ;  /* 0x000000ac04ac7220 */ /* 0x000fe20000410000 */
[----:B------:R-:W-:Y:S01]  /*1090*/  FADD.FTZ R209, R209, R224 ;  /* 0x000000e0d1d17221 */ /* 0x000fe20000010000 */
[----:B------:R-:W-:Y:S01]  /*10a0*/  FFMA.FTZ R208, R217, R224, R208 ;  /* 0x000000e0d9d07223 */ /* 0x000fe200000100d0 */
[----:B------:R-:W-:Y:S02]  /*10b0*/  HADD2.F32 R177, -RZ, R114.H0_H0 ;  /* 0x20000072ffb17230 */ /* 0x000fe40000004100 */
[--C-:B------:R-:W-:Y:S02]  /*10c0*/  HADD2.F32 R193, -RZ, R127.reuse.H0_H0 ;  /* 0x2000007fffc17230 */ /* 0x100fe40000004100 */
[----:B------:R-:W-:-:S02]  /*10d0*/  HADD2.F32 R199, -RZ, R127.H1_H1 ;  /* 0x3000007fffc77230 */ /* 0x000fc40000004100 */
[----:B------:R-:W-:Y:S01]  /*10e0*/  FADD.FTZ R170, -R148, R147 ;  /* 0x0000009394aa7221 */ /* 0x000fe20000010100 */
[----:B------:R-:W-:Y:S02]  /*10f0*/  HADD2.F32 R169, -RZ, R97.H1_H1 ;  /* 0x30000061ffa97230 */ /* 0x000fe40000004100 */
[----:B------:R-:W-:Y:S01]  /*1100*/  FMUL.FTZ R179, R179, R128 ;  /* 0x00000080b3b37220 */ /* 0x000fe20000410000 */
[----:B------:R-:W-:Y:S02]  /*1110*/  HADD2.F32 R127, -RZ, R101.H0_H0 ;  /* 0x20000065ff7f7230 */ /* 0x000fe40000004100 */
[----:B------:R-:W-:Y:S01]  /*1120*/  FMUL.FTZ R171, R4, R171 ;  /* 0x000000ab04ab7220 */ /* 0x000fe20000410000 */
[----:B------:R-:W-:Y:S01]  /*1130*/  FADD.FTZ R209, R209, R180 ;  /* 0x000000b4d1d17221 */ /* 0x000fe20000010000 */
[----:B------:R-:W-:Y:S01]  /*1140*/  FFMA.FTZ R208, R172, R180, R208 ;  /* 0x000000b4acd07223 */ /* 0x000fe200000100d0 */
[----:B------:R-:W-:Y:S01]  /*1150*/  FADD.FTZ R145, -R148, R177 ;  /* 0x000000b194917221 */ /* 0x000fe20000010100 */
[----:B------:R-:W-:-:S02]  /*1160*/  HADD2.F32 R97, -RZ, R98.H0_H0 ;  /* 0x20000062ff617230 */ /* 0x000fc40000004100 */
[----:B------:R-:W-:Y:S01]  /*1170*/  FADD.FTZ R169, -R148, R169 ;  /* 0x000000a994a97221 */ /* 0x000fe20000010100 */
[----:B------:R-:W-:Y:S02]  /*1180*/  HADD2.F32 R130, -RZ, R101.H1_H1 ;  /* 0x30000065ff827230 */ /* 0x000fe40000004100 */
[----:B------:R-:W-:Y:S01]  /*1190*/  FMUL.FTZ R178, R178, R127 ;  /* 0x0000007fb2b27220 */ /* 0x000fe20000410000 */
[----:B------:R-:W-:Y:S02]  /*11a0*/  HADD2.F32 R177, -RZ, R57.H1_H1 ;  /* 0x30000039ffb17230 */ /* 0x000fe40000004100 */
[----:B------:R-:W-:Y:S01]  /*11b0*/  FMUL.FTZ R170, R4, R170 ;  /* 0x000000aa04aa7220 */ /* 0x000fe20000410000 */
[----:B------:R-:W-:Y:S01]  /*11c0*/  FADD.FTZ R209, R209, R179 ;  /* 0x000000b3d1d17221 */ /* 0x000fe20000010000 */
[----:B------:R-:W-:Y:S01]  /*11d0*/  FFMA.FTZ R208, R171, R179, R208 ;  /* 0x000000b3abd07223 */ /* 0x000fe200000100d0 */
        /* <DEDUP_REMOVED lines=18> */
[----:B------:R-:W-:Y:S01]  /*1300*/  FADD.FTZ R166, -R148, R149 ;  /* 0x0000009594a67221 */ /* 0x000fe20000010100 */
[----:B------:R-:W-:Y:S02]  /*1310*/  HADD2.F32 R165, -RZ, R99.H1_H1 ;  /* 0x30000063ffa57230 */ /* 0x000fe40000004100 */
[----:B------:R-:W-:Y:S01]  /*1320*/  FMUL.FTZ R175, R175, R132 ;  /* 0x00000084afaf7220 */ /* 0x000fe20000410000 */
[----:B------:R-:W-:-:S02]  /*1330*/  HADD2.F32 R131, -RZ, R103.H0_H0 ;  /* 0x20000067ff837230 */ /* 0x000fc40000004100 */
[----:B------:R-:W-:Y:S01]  /*1340*/  FMUL.FTZ R167, R4, R167 ;  /* 0x000000a704a77220 */ /* 0x000fe20000410000 */
[----:B------:R-:W-:Y:S01]  /*1350*/  FADD.FTZ R209, R209, R176 ;  /* 0x000000b0d1d17221 */ /* 0x000fe20000010000 */
[----:B------:R-:W-:Y:S01]  /*1360*/  FFMA.FTZ R208, R168, R176, R208 ;  /* 0x000000b0a8d07223 */ /* 0x000fe200000100d0 */
[C---:B------:R-:W-:Y:S01]  /*1370*/  FADD.FTZ R143, -R148.reuse, R173 ;  /* 0x000000ad948f7221 */ /* 0x040fe20000010100 */
[----:B------:R-:W-:Y:S02]  /*1380*/  HADD2.F32 R133, -RZ, R103.H1_H1 ;  /* 0x30000067ff857230 */ /* 0x000fe40000004100 */
[----:B------:R-:W-:Y:S01]  /*1390*/  FADD.FTZ R165, -R148, R165 ;  /* 0x000000a594a57221 */ /* 0x000fe20000010100 */
[----:B------:R-:W-:Y:S02]  /*13a0*/  HADD2.F32 R99, -RZ, R104.H0_H0 ;  /* 0x20000068ff637230 */ /* 0x000fe40000004100 */
[----:B------:R-:W-:Y:S01]  /*13b0*/  FMUL.FTZ R174, R174, R131 ;  /* 0x00000083aeae7220 */ /* 0x000fe20000410000 */
[----:B------:R-:W-:-:S02]  /*13c0*/  HADD2.F32 R173, -RZ, R59.H1_H1 ;  /* 0x3000003bffad7230 */ /* 0x000fc40000004100 */
[----:B------:R-:W-:Y:S01]  /*13d0*/  FMUL.FTZ R166, R4, R166 ;  /* 0x000000a604a67220 */ /* 0x000fe20000410000 */
[----:B------:R-:W-:Y:S01]  /*13e0*/  FADD.FTZ R209, R209, R175 ;  /* 0x000000afd1d17221 */ /* 0x000fe20000010000 */
[----:B------:R-:W-:Y:S01]  /*13f0*/  FFMA.FTZ R208, R167, R175, R208 ;  /* 0x000000afa7d07223 */ /* 0x000fe200000100d0 */
[----:B------:R-:W-:Y:S02]  /*1400*/  HADD2.F32 R163, -RZ, R112.H1_H1 ;  /* 0x30000070ffa37230 */ /* 0x000fe40000004100 */
[----:B------:R-:W-:Y:S02]  /*1410*/  HADD2.F32 R155, -RZ, R104.H1_H1 ;  /* 0x30000068ff9b7230 */ /* 0x000fe40000004100 */
[----:B------:R-:W-:Y:S01]  /*1420*/  FADD.FTZ R156, -R148, R99 ;  /* 0x00000063949c7221 */ /* 0x000fe20000010100 */
[----:B------:R-:W-:Y:S02]  /*1430*/  HADD2.F32 R104, -RZ, R108.H0_H0 ;  /* 0x2000006cff687230 */ /* 0x000fe40000004100 */
[----:B------:R-:W-:Y:S01]  /*1440*/  FMUL.FTZ R173, R173, R133 ;  /* 0x00000085adad7220 */ /* 0x000fe20000410000 */
        /* <DEDUP_REMOVED lines=12> */
[----:B------:R-:W-:Y:S02]  /*1510*/  HADD2.F32 R161, -RZ, R112.H0_H0 ;  /* 0x20000070ffa17230 */ /* 0x000fe40000004100 */
[----:B------:R-:W-:-:S02]  /*1520*/  HADD2.F32 R153, -RZ, R105.H1_H1 ;  /* 0x30000069ff997230 */ /* 0x000fc40000004100 */
[----:B------:R-:W-:Y:S01]  /*1530*/  FADD.FTZ R154, -R148, R101 ;  /* 0x00000065949a7221 */ /* 0x000fe20000010100 */
[--C-:B------:R-:W-:Y:S02]  /*1540*/  HADD2.F32 R105, -RZ, R109.reuse.H0_H0 ;  /* 0x2000006dff697230 */ /* 0x100fe40000004100 */
[----:B------:R-:W-:Y:S01]  /*1550*/  FMUL.FTZ R163, R163, R108 ;  /* 0x0000006ca3a37220 */ /* 0x000fe20000410000 */
        /* <DEDUP_REMOVED lines=12> */
[----:B------:R-:W-:Y:S02]  /*1620*/  HADD2.F32 R159, -RZ, R107.H1_H1 ;  /* 0x3000006bff9f7230 */ /* 0x000fe40000004100 */
[----:B------:R-:W-:Y:S02]  /*1630*/  HADD2.F32 R151, -RZ, R106.H1_H1 ;  /* 0x3000006aff977230 */ /* 0x000fe40000004100 */
[----:B------:R-:W-:Y:S01]  /*1640*/  FADD.FTZ R152, -R148, R103 ;  /* 0x0000006794987221 */ /* 0x000fe20000010100 */
[----:B------:R-:W-:-:S02]  /*1650*/  HADD2.F32 R106, -RZ, R110.H0_H0 ;  /* 0x2000006eff6a7230 */ /* 0x000fc40000004100 */
[----:B------:R-:W-:Y:S01]  /*1660*/  FMUL.FTZ R161, R161, R109 ;  /* 0x0000006da1a17220 */ /* 0x000fe20000410000 */
[----:B------:R-:W-:Y:S01]  /*1670*/  FMUL.FTZ R153, R4, R153 ;  /* 0x0000009904997220 */ /* 0x000fe20000410000 */
[----:B------:R-:W-:Y:S01]  /*1680*/  FADD.FTZ R209, R209, R162 ;  /* 0x000000a2d1d17221 */ /* 0x000fe20000010000 */
[----:B------:R-:W-:Y:S01]  /*1690*/  FFMA.FTZ R208, R154, R162, R208 ;  /* 0x000000a29ad07223 */ /* 0x000fe200000100d0 */
[C---:B------:R-:W-:Y:S01]  /*16a0*/  FADD.FTZ R149, -R148.reuse, R159 ;  /* 0x0000009f94957221 */ /* 0x040fe20000010100 */
[----:B------:R-:W-:Y:S02]  /*16b0*/  HADD2.F32 R157, -RZ, R107.H0_H0 ;  /* 0x2000006bff9d7230 */ /* 0x000fe40000004100 */
[----:B------:R-:W-:Y:S01]  /*16c0*/  FADD.FTZ R151, -R148, R151 ;  /* 0x0000009794977221 */ /* 0x000fe20000010100 */
[----:B------:R-:W-:Y:S02]  /*16d0*/  HADD2.F32 R110, -RZ, R110.H1_H1 ;  /* 0x3000006eff6e7230 */ /* 0x000fe40000004100 */
[----:B------:R-:W-:Y:S01]  /*16e0*/  FMUL.FTZ R160, R160, R106 ;  /* 0x0000006aa0a07220 */ /* 0x000fe20000410000 */
[----:B------:R-:W-:-:S02]  /*16f0*/  HADD2.F32 R159, -RZ, R54.H1_H1 ;  /* 0x30000036ff9f7230 */ /* 0x000fc40000004100 */
[----:B------:R-:W-:Y:S01]  /*1700*/  FMUL.FTZ R152, R4, R152 ;  /* 0x0000009804987220 */ /* 0x000fe20000410000 */
[----:B------:R-:W-:Y:S01]  /*1710*/  FADD.FTZ R209, R209, R161 ;  /* 0x000000a1d1d17221 */ /* 0x000fe20000010000 */
[----:B------:R-:W-:Y:S01]  /*1720*/  FFMA.FTZ R208, R153, R161, R208 ;  /* 0x000000a199d07223 */ /* 0x000fe200000100d0 */
[--C-:B------:R-:W-:Y:S02]  /*1730*/  HADD2.F32 R107, -RZ, R111.reuse.H0_H0 ;  /* 0x2000006fff6b7230 */ /* 0x100fe40000004100 */
[----:B------:R-:W-:Y:S01]  /*1740*/  FADD.FTZ R150, -R148, R157 ;  /* 0x0000009d94967221 */ /* 0x000fe20000010100 */
[----:B------:R-:W-:Y:S01]  /*1750*/  FMUL.FTZ R159, R159, R110 ;  /* 0x0000006e9f9f7220 */ /* 0x000fe20000410000 */
[----:B------:R-:W-:Y:S01]  /*1760*/  FMUL.FTZ R151, R4, R151 ;  /* 0x0000009704977220 */ /* 0x000fe20000410000 */
[----:B------:R-:W-:Y:S01]  /*1770*/  FADD.FTZ R209, R209, R160 ;  /* 0x000000a0d1d17221 */ /* 0x000fe20000010000 */
[----:B------:R-:W-:Y:S01]  /*1780*/  FFMA.FTZ R208, R152, R160, R208 ;  /* 0x000000a098d07223 */ /* 0x000fe200000100d0 */
[----:B------:R-:W-:-:S02]  /*1790*/  HADD2.F32 R111, -RZ, R111.H1_H1 ;  /* 0x3000006fff6f7230 */ /* 0x000fc40000004100 */
[----:B------:R-:W-:Y:S01]  /*17a0*/  FMUL.FTZ R158, R158, R107 ;  /* 0x0000006b9e9e7220 */ /* 0x000fe20000410000 */
[----:B------:R-:W-:Y:S02]  /*17b0*/  HADD2.F32 R157, -RZ, R55.H1_H1 ;  /* 0x30000037ff9d7230 */ /* 0x000fe40000004100 */
[----:B------:R-:W-:Y:S01]  /*17c0*/  FMUL.FTZ R150, R4, R150 ;  /* 0x0000009604967220 */ /* 0x000fe20000410000 */
[--C-:B------:R-:W-:Y:S02]  /*17d0*/  HADD2.F32 R181, -RZ, R115.reuse.H0_H0 ;  /* 0x20000073ffb57230 */ /* 0x100fe40000004100 */
[----:B------:R-:W-:Y:S01]  /*17e0*/  FADD.FTZ R209, R209, R159 ;  /* 0x0000009fd1d17221 */ /* 0x000fe20000010000 */
[----:B------:R-:W-:Y:S02]  /*17f0*/  HADD2.F32 R183, -RZ, R115.H1_H1 ;  /* 0x30000073ffb77230 */ /* 0x000fe40000004100 */
[----:B------:R-:W-:Y:S01]  /*1800*/  FFMA.FTZ R208, R151, R159, R208 ;  /* 0x0000009f97d07223 */ /* 0x000fe200000100d0 */
[----:B------:R-:W-:Y:S01]  /*1810*/  FADD.FTZ R115, -R148, R187 ;  /* 0x000000bb94737221 */ /* 0x000fe20000010100 */
[----:B------:R-:W-:-:S02]  /*1820*/  HADD2.F32 R187, -RZ, R120.H0_H0 ;  /* 0x20000078ffbb7230 */ /* 0x000fc40000004100 */
[----:B------:R-:W-:Y:S02]  /*1830*/  HADD2.F32 R190, -RZ, R120.H1_H1 ;  /* 0x30000078ffbe7230 */ /* 0x000fe40000004100 */
[----:B------:R-:W-:Y:S01]  /*1840*/  FMUL.FTZ R157, R157, R111 ;  /* 0x0000006f9d9d7220 */ /* 0x000fe20000410000 */
[----:B------:R-:W-:Y:S02]  /*1850*/  HADD2.F32 R136, -RZ, R116.H0_H0 ;  /* 0x20000074ff887230 */ /* 0x000fe40000004100 */
[----:B------:R-:W-:Y:S01]  /*1860*/  FMUL.FTZ R149, R4, R149 ;  /* 0x0000009504957220 */ /* 0x000fe20000410000 */
[----:B------:R-:W-:Y:S02]  /*1870*/  HADD2.F32 R120, -RZ, R48.H0_H0 ;  /* 0x20000030ff787230 */ /* 0x000fe40000004100 */
[----:B------:R-:W-:Y:S01]  /*1880*/  FADD.FTZ R209, R209, R158 ;  /* 0x0000009ed1d17221 */ /* 0x000fe20000010000 */
[----:B------:R-:W-:Y:S01]  /*1890*/  FFMA.FTZ R208, R150, R158, R208 ;  /* 0x0000009e96d07223 */ /* 0x000fe200000100d0 */
[----:B------:R-:W-:Y:S01]  /*18a0*/  FADD.FTZ R198, -R148, R189 ;  /* 0x000000bd94c67221 */ /* 0x000fe20000010100 */
[----:B------:R-:W-:-:S02]  /*18b0*/  HADD2.F32 R189, -RZ, R121.H0_H0 ;  /* 0x20000079ffbd7230 */ /* 0x000fc40000004100 */
[----:B------:R-:W-:Y:S02]  /*18c0*/  HADD2.F32 R192, -RZ, R121.H1_H1 ;  /* 0x30000079ffc07230 */ /* 0x000fe40000004100 */
[----:B------:R-:W-:Y:S01]  /*18d0*/  FMUL.FTZ R120, R120, R136 ;  /* 0x0000008878787220 */ /* 0x000fe20000410000 */
[----:B------:R-:W-:Y:S02]  /*18e0*/  HADD2.F32 R182, -RZ, R116.H1_H1 ;  /* 0x30000074ffb67230 */ /* 0x000fe40000004100 */
[----:B------:R-:W-:Y:S01]  /*18f0*/  FMUL.FTZ R141, R4, R141 ;  /* 0x0000008d048d7220 */ /* 0x000fe20000410000 */
[----:B------:R-:W-:Y:S02]  /*1900*/  HADD2.F32 R121, -RZ, R48.H1_H1 ;  /* 0x30000030ff797230 */ /* 0x000fe40000004100 */
[----:B------:R-:W-:Y:S01]  /*1910*/  FADD.FTZ R209, R209, R157 ;  /* 0x0000009dd1d17221 */ /* 0x000fe20000010000 */
[----:B------:R-:W-:Y:S01]  /*1920*/  FFMA.FTZ R208, R149, R157, R208 ;  /* 0x0000009d95d07223 */ /* 0x000fe200000100d0 */
[C---:B------:R-:W-:Y:S01]  /*1930*/  FADD.FTZ R196, -R148.reuse, R191 ;  /* 0x000000bf94c47221 */ /* 0x040fe20000010100 */
        /* <DEDUP_REMOVED lines=19> */
[C---:B------:R-:W-:Y:S01]  /*1a70*/  FADD.FTZ R114, -R148.reuse, R185 ;  /* 0x000000b994727221 */ /* 0x040fe20000010100 */
[C---:B------:R-:W-:Y:S01]  /*1a80*/  FADD.FTZ R197, -R148.reuse, R197 ;  /* 0x000000c594c57221 */ /* 0x040fe20000010100 */
[C---:B------:R-:W-:Y:S01]  /*1a90*/  FADD.FTZ R195, -R148.reuse, R195 ;  /* 0x000000c394c37221 */ /* 0x040fe20000010100 */
[----:B------:R-:W-:Y:S01]  /*1aa0*/  FADD.FTZ R148, -R148, R183 ;  /* 0x000000b794947221 */ /* 0x000fe20000010100 */
[----:B------:R-:W-:-:S02]  /*1ab0*/  HADD2.F32 R183, -RZ, R118.H0_H0 ;  /* 0x20000076ffb77230 */ /* 0x000fc40000004100 */
[----:B------:R-:W-:Y:S01]  /*1ac0*/  FMUL.FTZ R123, R123, R184 ;  /* 0x000000b87b7b7220 */ /* 0x000fe20000410000 */
[----:B------:R-:W-:Y:S02]  /*1ad0*/  HADD2.F32 R137, -RZ, R50.H0_H0 ;  /* 0x20000032ff897230 */ /* 0x000fe40000004100 */
[C---:B------:R-:W-:Y:S01]  /*1ae0*/  FMUL.FTZ R144, R4.reuse, R144 ;  /* 0x0000009004907220 */ /* 0x040fe20000410000 */
[----:B------:R-:W-:Y:S01]  /*1af0*/  FADD.FTZ R209, R209, R122 ;  /* 0x0000007ad1d17221 */ /* 0x000fe20000010000 */
[----:B------:R-:W-:Y:S01]  /*1b00*/  FFMA.FTZ R208, R143, R122, R208 ;  /* 0x0000007a8fd07223 */ /* 0x000fe200000100d0 */
[----:B------:R-:W-:Y:S02]  /*1b10*/  HADD2.F32 R186, -RZ, R118.H1_H1 ;  /* 0x30000076ffba7230 */ /* 0x000fe40000004100 */
[----:B------:R-:W-:Y:S01]  /*1b20*/  FMUL.FTZ R137, R137, R183 ;  /* 0x000000b789897220 */ /* 0x000fe20000410000 */
[----:B------:R-:W-:Y:S01]  /*1b30*/  FMUL.FTZ R145, R4, R145 ;  /* 0x0000009104917220 */ /* 0x000fe20000410000 */
[----:B------:R-:W-:Y:S01]  /*1b40*/  FADD.FTZ R209, R209, R123 ;  /* 0x0000007bd1d17221 */ /* 0x000fe20000010000 */
[----:B------:R-:W-:Y:S01]  /*1b50*/  FFMA.FTZ R208, R144, R123, R208 ;  /* 0x0000007b90d07223 */ /* 0x000fe200000100d0 */
        /* <DEDUP_REMOVED lines=48> */
[C---:B------:R-:W-:Y:S01]  /*1e60*/  FMUL.FTZ R112, R4.reuse, R112 ;  /* 0x0000007004707220 */ /* 0x040fe20000410000 */
        /* <DEDUP_REMOVED lines=49> */
.L_x_871:
[----:B------:R-:W0:Y:S01]  /*2180*/  LDC.64 R42, c[0x0][0x428] ;  /* 0x00010a00ff2a7b82 */ /* 0x000e220000000a00 */
[C---:B------:R-:W-:Y:S02]  /*2190*/  IADD3 R40, PT, PT, R41.reuse, 0x20, RZ ;  /* 0x0000002029287810 */ /* 0x040fe40007ffe0ff */
[----:B------:R-:W-:-:S05]  /*21a0*/  IADD3 R3, PT, PT, R41, 0x80, RZ ;  /* 0x0000008029037810 */ /* 0x000fca0007ffe0ff */
[----:B------:R-:W1:Y:S01]  /*21b0*/  LDC.64 R76, c[0x0][0x3a8] ;  /* 0x0000ea00ff4c7b82 */ /* 0x000e620000000a00 */
[----:B0-----:R-:W-:-:S06]  /*21c0*/  IMAD.WIDE.U32 R64, R40, 0x10, R42 ;  /* 0x0000001028407825 */ /* 0x001fcc00078e002a */
[----:B------:R-:W2:Y:S01]  /*21d0*/  LDG.E.128 R64, desc[UR10][R64.64] ;  /* 0x0000000a40407981 */ /* 0x000ea2000c1e1d00 */
[----:B------:R-:W-:Y:S01]  /*21e0*/  IADD3 R39, PT, PT, R41, 0x40, RZ ;  /* 0x0000004029277810 */ /* 0x000fe20007ffe0ff */
[----:B-1----:R-:W-:Y:S01]  /*21f0*/  IMAD.WIDE.U32 R104, R3, 0x10, R76 ;  /* 0x0000001003687825 */ /* 0x002fe200078e004c */
[----:B------:R-:W-:-:S03]  /*2200*/  IADD3 R2, PT, PT, R41, 0x60, RZ ;  /* 0x0000006029027810 */ /* 0x000fc60007ffe0ff */
[--C-:B------:R-:W-:Y:S02]  /*2210*/  IMAD.WIDE.U32 R108, R41, 0x10, R76.reuse ;  /* 0x00000010296c7825 */ /* 0x100fe400078e004c */
[----:B------:R-:W3:Y:S02]  /*2220*/  LDG.E.128 R104, desc[UR10][R104.64] ;  /* 0x0000000a68687981 */ /* 0x000ee4000c1e1d00 */
[--C-:B------:R-:W-:Y:S02]  /*2230*/  IMAD.WIDE.U32 R88, R40, 0x10, R76.reuse ;  /* 0x0000001028587825 */ /* 0x100fe400078e004c */
[----:B------:R-:W4:Y:S02]  /*2240*/  LDG.E.128 R108, desc[UR10][R108.64] ;  /* 0x0000000a6c6c7981 */ /* 0x000f24000c1e1d00 */
[C---:B------:R-:W-:Y:S02]  /*2250*/  IMAD.WIDE.U32 R68, R39.reuse, 0x10, R76 ;  /* 0x0000001027447825 */ /* 0x040fe400078e004c */
[----:B------:R-:W4:Y:S02]  /*2260*/  LDG.E.128 R88, desc[UR10][R88.64] ;  /* 0x0000000a58587981 */ /* 0x000f24000c1e1d00 */
[----:B------:R-:W-:-:S02]  /*2270*/  IMAD.WIDE.U32 R72, R39, 0x10, R42 ;  /* 0x0000001027487825 */ /* 0x000fc400078e002a */
[----:B------:R-:W4:Y:S02]  /*2280*/  LDG.E.128 R68, desc[UR10][R68.64] ;  /* 0x0000000a44447981 */ /* 0x000f24000c1e1d00 */
[C---:B------:R-:W-:Y:S02]  /*2290*/  IMAD.WIDE.U32 R76, R2.reuse, 0x10, R76 ;  /* 0x00000010024c7825 */ /* 0x040fe400078e004c */
[----:B------:R-:W4:Y:S02]  /*22a0*/  LDG.E.128 R72, desc[UR10][R72.64] ;  /* 0x0000000a48487981 */ /* 0x000f24000c1e1d00 */
[--C-:B------:R-:W-:Y:S02]  /*22b0*/  IMAD.WIDE.U32 R92, R41, 0x10, R42.reuse ;  /* 0x00000010295c7825 */ /* 0x100fe400078e002a */
[----:B------:R-:W4:Y:S04]  /*22c0*/  LDG.E.128 R76, desc[UR10][R76.64] ;  /* 0x0000000a4c4c7981 */ /* 0x000f28000c1e1d00 */
[----:B------:R-:W4:Y:S01]  /*22d0*/  LDG.E.128 R92, desc[UR10][R92.64] ;  /* 0x0000000a5c5c7981 */ /* 0x000f22000c1e1d00 */
[----:B------:R-:W-:-:S06]  /*22e0*/  IMAD.WIDE.U32 R96, R2, 0x10, R42 ;  /* 0x0000001002607825 */ /* 0x000fcc00078e002a */
[----:B------:R-:W4:Y:S01]  /*22f0*/  LDG.E.128 R96, desc[UR10][R96.64] ;  /* 0x0000000a60607981 */ /* 0x000f22000c1e1d00 */
[----:B------:R-:W-:-:S06]  /*2300*/  IMAD.WIDE.U32 R100, R3, 0x10, R42 ;  /* 0x0000001003647825 */ /* 0x000fcc00078e002a */
[----:B------:R-:W4:Y:S01]  /*2310*/  LDG.E.128 R100, desc[UR10][R100.64] ;  /* 0x0000000a64647981 */ /* 0x000f22000c1e1d00 */
[--C-:B------:R-:W-:Y:S02]  /*2320*/  HADD2.F32 R231, -RZ, R60.reuse.H0_H0 ;  /* 0x2000003cffe77230 */ /* 0x100fe40000004100 */
[----:B------:R-:W-:Y:S02]  /*2330*/  HADD2.F32 R230, -RZ, R60.H1_H1 ;  /* 0x3000003cffe67230 */ /* 0x000fe40000004100 */
[--C-:B------:R-:W-:Y:S02]  /*2340*/  HADD2.F32 R229, -RZ, R61.reuse.H0_H0 ;  /* 0x2000003dffe57230 */ /* 0x100fe40000004100 */
[----:B------:R-:W-:Y:S02]  /*2350*/  HADD2.F32 R228, -RZ, R61.H1_H1 ;  /* 0x3000003dffe47230 */ /* 0x000fe40000004100 */
[--C-:B------:R-:W-:Y:S02]  /*2360*/  HADD2.F32 R227, -RZ, R62.reuse.H0_H0 ;  /* 0x2000003effe37230 */ /* 0x100fe40000004100 */
[----:B------:R-:W-:-:S02]  /*2370*/  HADD2.F32 R226, -RZ, R62.H1_H1 ;  /* 0x3000003effe27230 */ /* 0x000fc40000004100 */
        /* <DEDUP_REMOVED lines=10> */
[--C-:B--2---:R-:W-:Y:S02]  /*2420*/  HADD2.F32 R129, -RZ, R66.reuse.H0_H0 ;  /* 0x20000042ff817230 */ /* 0x104fe40000004100 */
[----:B------:R-:W-:-:S02]  /*2430*/  HADD2.F32 R132, -RZ, R66.H1_H1 ;  /* 0x30000042ff847230 */ /* 0x000fc40000004100 */
[--C-:B------:R-:W-:Y:S02]  /*2440*/  HADD2.F32 R131, -RZ, R67.reuse.H0_H0 ;  /* 0x20000043ff837230 */ /* 0x100fe40000004100 */
[----:B------:R-:W-:Y:S02]  /*2450*/  HADD2.F32 R133, -RZ, R67.H1_H1 ;  /* 0x30000043ff857230 */ /* 0x000fe40000004100 */
[----:B------:R-:W0:Y:S01]  /*2460*/  LDC.64 R66, c[0x0][0x438] ;  /* 0x00010e00ff427b82 */ /* 0x000e220000000a00 */
[--C-:B---3--:R-:W-:Y:S02]  /*2470*/  HADD2.F32 R114, -RZ, R104.reuse.H0_H0 ;  /* 0x20000068ff727230 */ /* 0x108fe40000004100 */
[----:B------:R-:W-:Y:S02]  /*2480*/  HADD2.F32 R115, -RZ, R104.H1_H1 ;  /* 0x30000068ff737230 */ /* 0x000fe40000004100 */
[--C-:B------:R-:W-:Y:S02]  /*2490*/  HADD2.F32 R116, -RZ, R105.reuse.H0_H0 ;  /* 0x20000069ff747230 */ /* 0x100fe40000004100 */
[----:B------:R-:W-:-:S02]  /*24a0*/  HADD2.F32 R117, -RZ, R105.H1_H1 ;  /* 0x30000069ff757230 */ /* 0x000fc40000004100 */
[--C-:B----4-:R-:W-:Y:S02]  /*24b0*/  HADD2.F32 R0, -RZ, R108.reuse.H0_H0 ;  /* 0x2000006cff007230 */ /* 0x110fe40000004100 */
        /* <DEDUP_REMOVED lines=23> */
[----:B0-----:R-:W-:-:S04]  /*2630*/  IMAD.WIDE.U32 R72, R41, 0x10, R66 ;  /* 0x0000001029487825 */ /* 0x001fc800078e0042 */
[----:B------:R-:W-:-:S04]  /*2640*/  IMAD.WIDE.U32 R64, R40, 0x10, R66 ;  /* 0x0000001028407825 */ /* 0x000fc800078e0042 */
[----:B------:R-:W-:-:S04]  /*2650*/  IMAD.WIDE.U32 R68, R39, 0x10, R66 ;  /* 0x0000001027447825 */ /* 0x000fc800078e0042 */
[----:B------:R-:W-:-:S04]  /*2660*/  IMAD.WIDE.U32 R88, R2, 0x10, R66 ;  /* 0x0000001002587825 */ /* 0x000fc800078e0042 */
[----:B------:R-:W-:Y:S02]  /*2670*/  IMAD.WIDE.U32 R76, R3, 0x10, R66 ;  /* 0x00000010034c7825 */ /* 0x000fe400078e0042 */
[----:B------:R-:W5:Y:S02]  /*2680*/  LDG.E.128 R64, desc[UR10][R64.64] ;  /* 0x0000000a40407981 */ /* 0x000f64000c1e1d00 */
        /* <DEDUP_REMOVED lines=12> */
[--C-:B------:R-:W-:Y:S01]  /*2750*/  HADD2.F32 R152, -RZ, R70.reuse.H0_H0 ;  /* 0x20000046ff987230 */ /* 0x100fe20000004100 */
[----:B------:R-:W5:Y:S01]  /*2760*/  LDG.E.128 R88, desc[UR10][R88.64] ;  /* 0x0000000a58587981 */ /* 0x000f62000c1e1d00 */
[----:B------:R-:W-:Y:S02]  /*2770*/  HADD2.F32 R151, -RZ, R70.H1_H1 ;  /* 0x30000046ff977230 */ /* 0x000fe40000004100 */
[--C-:B------:R-:W-:Y:S02]  /*2780*/  HADD2.F32 R150, -RZ, R71.reuse.H0_H0 ;  /* 0x20000047ff967230 */ /* 0x100fe40000004100 */
[----:B------:R-:W-:-:S02]  /*2790*/  HADD2.F32 R149, -RZ, R71.H1_H1 ;  /* 0x30000047ff957230 */ /* 0x000fc40000004100 */
[--C-:B------:R-:W-:Y:S01]  /*27a0*/  HADD2.F32 R106, -RZ, R74.reuse.H0_H0 ;  /* 0x2000004aff6a7230 */ /* 0x100fe20000004100 */
[----:B------:R-:W5:Y:S01]  /*27b0*/  LDG.E.128 R68, desc[UR10][R68.64] ;  /* 0x0000000a44447981 */ /* 0x000f62000c1e1d00 */
[----:B------:R-:W-:Y:S02]  /*27c0*/  HADD2.F32 R110, -RZ, R74.H1_H1 ;  /* 0x3000004aff6e7230 */ /* 0x000fe40000004100 */
[--C-:B------:R-:W-:Y:S02]  /*27d0*/  HADD2.F32 R107, -RZ, R75.reuse.H0_H0 ;  /* 0x2000004bff6b7230 */ /* 0x100fe40000004100 */
[----:B------:R-:W-:Y:S02]  /*27e0*/  HADD2.F32 R111, -RZ, R75.H1_H1 ;  /* 0x3000004bff6f7230 */ /* 0x000fe40000004100 */
[--C-:B------:R-:W-:Y:S01]  /*27f0*/  HADD2.F32 R145, -RZ, R78.reuse.H0_H0 ;  /* 0x2000004eff917230 */ /* 0x100fe20000004100 */
[----:B------:R-:W5:Y:S01]  /*2800*/  LDG.E.128 R72, desc[UR10][R72.64] ;  /* 0x0000000a48487981 */ /* 0x000f62000c1e1d00 */
[----:B------:R-:W-:-:S02]  /*2810*/  HADD2.F32 R146, -RZ, R78.H1_H1 ;  /* 0x3000004eff927230 */ /* 0x000fc40000004100 */
[--C-:B------:R-:W-:Y:S02]  /*2820*/  HADD2.F32 R147, -RZ, R79.reuse.H0_H0 ;  /* 0x2000004fff937230 */ /* 0x100fe40000004100 */
[----:B------:R-:W-:Y:S02]  /*2830*/  HADD2.F32 R120, -RZ, R79.H1_H1 ;  /* 0x3000004fff787230 */ /* 0x000fe40000004100 */
[----:B------:R-:W5:Y:S01]  /*2840*/  LDG.E.128 R76, desc[UR10][R76.64] ;  /* 0x0000000a4c4c7981 */ /* 0x000f62000c1e1d00 */
[--C-:B------:R-:W-:Y:S02]  /*2850*/  HADD2.F32 R42, -RZ, R92.reuse.H0_H0 ;  /* 0x2000005cff2a7230 */ /* 0x100fe40000004100 */
[C---:B------:R-:W-:Y:S01]  /*2860*/  FADD.FTZ R0, -R148.reuse, R0 ;  /* 0x0000000094007221 */ /* 0x040fe20000010100 */
[----:B------:R-:W-:Y:S02]  /*2870*/  HADD2.F32 R92, -RZ, R92.H1_H1 ;  /* 0x3000005cff5c7230 */ /* 0x000fe40000004100 */
[----:B------:R-:W-:Y:S01]  /*2880*/  FADD.FTZ R223, -R148, R223 ;  /* 0x000000df94df7221 */ /* 0x000fe20000010100 */
[----:B------:R-:W-:Y:S01]  /*2890*/  FMUL.FTZ R231, R231, R42 ;  /* 0x0000002ae7e77220 */ /* 0x000fe20000410000 */
[----:B-----5:R-:W-:Y:S01]  /*28a0*/  FMUL.FTZ R0, R4, R0 ;  /* 0x0000000004007220 */ /* 0x020fe20000410000 */
[----:B------:R-:W-:-:S02]  /*28b0*/  HADD2.F32 R43, -RZ, R93.H0_H0 ;  /* 0x2000005dff2b7230 */ /* 0x000fc40000004100 */
[----:B------:R-:W-:Y:S01]  /*28c0*/  FADD.FTZ R222, -R148, R222 ;  /* 0x000000de94de7221 */ /* 0x000fe20000010100 */
[----:B------:R-:W-:Y:S01]  /*28d0*/  FMUL.FTZ R230, R230, R92 ;  /* 0x0000005ce6e67220 */ /* 0x000fe20000410000 */
[----:B------:R-:W-:Y:S01]  /*28e0*/  FMUL.FTZ R223, R4, R223 ;  /* 0x000000df04df7220 */ /* 0x000fe20000410000 */
[----:B------:R-:W-:Y:S01]  /*28f0*/  FADD.FTZ R209, RZ, R231 ;  /* 0x000000e7ffd17221 */ /* 0x000fe20000010000 */
[----:B------:R-:W-:Y:S01]  /*2900*/  FFMA.FTZ R208, R0, R231, RZ ;  /* 0x000000e700d07223 */ /* 0x000fe200000100ff */
[----:B------:R-:W-:Y:S02]  /*2910*/  HADD2.F32 R124, -RZ, R93.H1_H1 ;  /* 0x3000005dff7c7230 */ /* 0x000fe40000004100 */
[----:B------:R-:W-:Y:S01]  /*2920*/  FADD.FTZ R221, -R148, R221 ;  /* 0x000000dd94dd7221 */ /* 0x000fe20000010100 */
[----:B------:R-:W-:Y:S01]  /*2930*/  FMUL.FTZ R229, R229, R43 ;  /* 0x0000002be5e57220 */ /* 0x000fe20000410000 */
[----:B------:R-:W-:Y:S01]  /*2940*/  FMUL.FTZ R222, R4, R222 ;  /* 0x000000de04de7220 */ /* 0x000fe20000410000 */
[----:B------:R-:W-:Y:S01]  /*2950*/  FADD.FTZ R209, R209, R230 ;  /* 0x000000e6d1d17221 */ /* 0x000fe20000010000 */
[----:B------:R-:W-:Y:S01]  /*2960*/  FFMA.FTZ R208, R223, R230, R208 ;  /* 0x000000e6dfd07223 */ /* 0x000fe200000100d0 */
[----:B------:R-:W-:-:S02]  /*2970*/  HADD2.F32 R93, -RZ, R94.H0_H0 ;  /* 0x2000005eff5d7230 */ /* 0x000fc40000004100 */
[----:B------:R-:W-:Y:S01]  /*2980*/  FADD.FTZ R220, -R148, R220 ;  /* 0x000000dc94dc7221 */ /* 0x000fe20000010100 */
[----:B------:R-:W-:Y:S01]  /*2990*/  FMUL.FTZ R228, R228, R124 ;  /* 0x0000007ce4e47220 */ /* 0x000fe20000410000 */
[----:B------:R-:W-:Y:S01]  /*29a0*/  FMUL.FTZ R221, R4, R221 ;  /* 0x000000dd04dd7220 */ /* 0x000fe20000410000 */
[----:B------:R-:W-:Y:S01]  /*29b0*/  FADD.FTZ R209, R209, R229 ;  /* 0x000000e5d1d17221 */ /* 0x000fe20000010000 */
[----:B------:R-:W-:Y:S01]  /*29c0*/  FFMA.FTZ R208, R222, R229, R208 ;  /* 0x000000e5ded07223 */ /* 0x000fe200000100d0 */
        /* <DEDUP_REMOVED lines=125> */
[----:B------:R-:W-:Y:S01]  /*31a0*/  FMUL.FTZ R149, R4, R149 ;  /* 0x0000009504957220 */ /* 0x000fe20000410000 */
[----:B------:R-:W-:Y:S01]  /*31b0*/  FADD.FTZ R209, R209, R158 ;  /* 0x0000009ed1d17221 */ /* 0x000fe20000010000 */
[----:B------:R-:W-:Y:S01]  /*31c0*/  FFMA.FTZ R208, R150, R158, R208 ;  /* 0x0000009e96d07223 */ /* 0x000fe200000100d0 */
[----:B------:R-:W-:Y:S02]  /*31d0*/  HADD2.F32 R182, -RZ, R96.H1_H1 ;  /* 0x30000060ffb67230 */ /* 0x000fe40000004100 */
[----:B------:R-:W-:Y:S01]  /*31e0*/  FMUL.FTZ R120, R120, R136 ;  /* 0x0000008878787220 */ /* 0x000fe20000410000 */
[----:B------:R-:W-:Y:S02]  /*31f0*/  HADD2.F32 R121, -RZ, R48.H1_H1 ;  /* 0x30000030ff797230 */ /* 0x000fe40000004100 */
[----:B------:R-:W-:Y:S01]  /*3200*/  FMUL.FTZ R141, R4, R141 ;  /* 0x0000008d048d7220 */ /* 0x000fe20000410000 */
[----:B------:R-:W-:Y:S01]  /*3210*/  FADD.FTZ R209, R209, R157 ;  /* 0x0000009dd1d17221 */ /* 0x000fe20000010000 */
[----:B------:R-:W-:Y:S01]  /*3220*/  FFMA.FTZ R208, R149, R157, R208 ;  /* 0x0000009d95d07223 */ /* 0x000fe200000100d0 */
        /* <DEDUP_REMOVED lines=130> */
.L_x_872:
        /* <DEDUP_REMOVED lines=194> */
.L_x_926:
        /* <DEDUP_REMOVED lines=41> */
[----:B------:R-:W-:Y:S01]  /*4900*/  F2FP.F16.F32.PACK_AB R92, R223, R92 ;  /* 0x0000005cdf5c723e */ /* 0x000fe200000000ff */
[----:B------:R-:W-:Y:S06]  /*4910*/  BRA `(.L_x_877) ;  /* 0x0000001000607947 */ /* 0x000fec0003800000 */
.L_x_876:
        /* <DEDUP_REMOVED lines=33> */
.L_x_875:
        /* <DEDUP_REMOVED lines=36> */
.L_x_878:
        /* <DEDUP_REMOVED lines=37> */
.L_x_874:
        /* <DEDUP_REMOVED lines=10> */
[----:B------:R-:W-:Y:S01]  /*5060*/  FFMA.FTZ R217, R108, R217, R109 ;  /* 0x000000d96cd97223 */ /* 0x000fe2000001006d */
[----:B------:R-:W-:Y:S02]  /*5070*/  HADD2.F32 R43, -RZ, R74.H0_H0 ;  /* 0x2000004aff2b7230 */ /* 0x000fe40000004100 */
[----:B------:R-:W-:Y:S01]  /*5080*/  FADD.FTZ R94, -R220, R227 ;  /* 0x000000e3dc5e7221 */ /* 0x000fe20000010100 */
[--C-:B------:R-:W-:Y:S02]  /*5090*/  HADD2.F32 R93, -RZ, R75.reuse.H0_H0 ;  /* 0x2000004bff5d7230 */ /* 0x100fe40000004100 */
[----:B------:R-:W-:Y:S01]  /*50a0*/  FADD.FTZ R42, -R218, R225 ;  /* 0x000000e1da2a7221 */ /* 0x000fe20000010100 */
[----:B------:R-:W-:Y:S02]  /*50b0*/  HADD2.F32 R95, -RZ, R75.H1_H1 ;  /* 0x3000004bff5f7230 */ /* 0x000fe40000004100 */
[----:B------:R-:W-:Y:S01]  /*50c0*/  FADD.FTZ R224, -R217, R224 ;  /* 0x000000e0d9e07221 */ /* 0x000fe20000010100 */
[C-C-:B------:R-:W-:Y:S01]  /*50d0*/  FFMA.FTZ R0, R108.reuse, R0, R109.reuse ;  /* 0x000000006c007223 */ /* 0x140fe2000001006d */
[C-C-:B------:R-:W-:Y:S01]  /*50e0*/  FFMA.FTZ R223, R108.reuse, R223, R109.reuse ;  /* 0x000000df6cdf7223 */ /* 0x140fe2000001006d */
[C-C-:B------:R-:W-:Y:S01]  /*50f0*/  FFMA.FTZ R222, R108.reuse, R222, R109.reuse ;  /* 0x000000de6cde7223 */ /* 0x140fe2000001006d */
[C-C-:B------:R-:W-:Y:S01]  /*5100*/  FFMA.FTZ R221, R108.reuse, R221, R109.reuse ;  /* 0x000000dd6cdd7223 */ /* 0x140fe2000001006d */
[----:B------:R-:W-:Y:S01]  /*5110*/  FFMA.FTZ R219, R108, R219, R109 ;  /* 0x000000db6cdb7223 */ /* 0x000fe2000001006d */
[C---:B------:R-:W-:Y:S01]  /*5120*/  FFMA.FTZ R94, R4.reuse, R94, R43 ;  /* 0x0000005e045e7223 */ /* 0x040fe2000001002b */
[C---:B------:R-:W-:Y:S01]  /*5130*/  FFMA.FTZ R42, R4.reuse, R42, R93 ;  /* 0x0000002a042a7223 */ /* 0x040fe2000001005d */
[----:B------:R-:W-:Y:S01]  /*5140*/  FFMA.FTZ R111, R4, R224, R95 ;  /* 0x000000e0046f7223 */ /* 0x000fe2000001005f */
[----:B------:R-:W-:-:S02]  /*5150*/  HADD2.F32 R43, -RZ, R72.H0_H0 ;  /* 0x20000048ff2b7230 */ /* 0x000fc40000004100 */
[----:B------:R-:W-:Y:S01]  /*5160*/  FADD.FTZ R92, -R0, R231 ;  /* 0x000000e7005c7221 */ /* 0x000fe20000010100 */
[----:B------:R-:W-:Y:S02]  /*5170*/  HADD2.F32 R107, -RZ, R74.H1_H1 ;  /* 0x3000004aff6b7230 */ /* 0x000fe40000004100 */
[----:B------:R-:W-:Y:S01]  /*5180*/  FADD.FTZ R230, -R223, R230 ;  /* 0x000000e6dfe67221 */ /* 0x000fe20000010100 */
[--C-:B------:R-:W-:Y:S02]  /*5190*/  HADD2.F32 R95, -RZ, R73.reuse.H0_H0 ;  /* 0x20000049ff5f7230 */ /* 0x100fe40000004100 */
[----:B------:R-:W-:Y:S01]  /*51a0*/  FADD.FTZ R0, -R222, R229 ;  /* 0x000000e5de007221 */ /* 0x000fe20000010100 */
[----:B------:R-:W-:Y:S02]  /*51b0*/  HADD2.F32 R105, -RZ, R73.H1_H1 ;  /* 0x30000049ff697230 */ /* 0x000fe40000004100 */
[----:B------:R-:W-:Y:S01]  /*51c0*/  FADD.FTZ R228, -R221, R228 ;  /* 0x000000e4dde47221 */ /* 0x000fe20000010100 */
[----:B------:R-:W-:-:S02]  /*51d0*/  HADD2.F32 R93, -RZ, R72.H1_H1 ;  /* 0x30000048ff5d7230 */ /* 0x000fc40000004100 */
[----:B------:R-:W-:Y:S01]  /*51e0*/  FADD.FTZ R219, -R219, R226 ;  /* 0x000000e2dbdb7221 */ /* 0x000fe20000010100 */
[C---:B------:R-:W-:Y:S01]  /*51f0*/  FFMA.FTZ R43, R4.reuse, R92, R43 ;  /* 0x0000005c042b7223 */ /* 0x040fe2000001002b */
[C---:B------:R-:W-:Y:S01]  /*5200*/  FFMA.FTZ R0, R4.reuse, R0, R95 ;  /* 0x0000000004007223 */ /* 0x040fe2000001005f */
[C---:B------:R-:W-:Y:S01]  /*5210*/  FFMA.FTZ R105, R4.reuse, R228, R105 ;  /* 0x000000e404697223 */ /* 0x040fe20000010069 */
[C---:B------:R-:W-:Y:S01]  /*5220*/  FFMA.FTZ R107, R4.reuse, R219, R107 ;  /* 0x000000db046b7223 */ /* 0x040fe2000001006b */
[----:B------:R-:W-:Y:S01]  /*5230*/  FFMA.FTZ R92, R4, R230, R93 ;  /* 0x000000e6045c7223 */ /* 0x000fe2000001005d */
[----:B------:R-:W-:Y:S02]  /*5240*/  F2FP.F16.F32.PACK_AB R95, R111, R42 ;  /* 0x0000002a6f5f723e */ /* 0x000fe400000000ff */
[----:B------:R-:W-:Y:S02]  /*5250*/  F2FP.F16.F32.PACK_AB R93, R105, R0 ;  /* 0x00000000695d723e */ /* 0x000fe400000000ff */
[----:B------:R-:W-:-:S02]  /*5260*/  F2FP.F16.F32.PACK_AB R94, R107, R94 ;  /* 0x0000005e6b5e723e */ /* 0x000fc400000000ff */
[----:B------:R-:W-:Y:S01]  /*5270*/  F2FP.F16.F32.PACK_AB R92, R92, R43 ;  /* 0x0000002b5c5c723e */ /* 0x000fe200000000ff */
[----:B------:R-:W-:Y:S06]  /*5280*/  BRA `(.L_x_877) ;  /* 0x0000000800047947 */ /* 0x000fec0003800000 */
.L_x_880:
[C-C-:B------:R-:W-:Y:S01]  /*5290*/  FFMA.FTZ R0, R108.reuse, R0, R109.reuse ;  /* 0x000000006c007223 */ /* 0x140fe2000001006d */
[C-C-:B------:R-:W-:Y:S01]  /*52a0*/  FFMA.FTZ R222, R108.reuse, R222, R109.reuse ;  /* 0x000000de6cde7223 */ /* 0x140fe2000001006d */
[----:B------:R-:W-:Y:S01]  /*52b0*/  FFMA.FTZ R220, R108, R220, R109 ;  /* 0x000000dc6cdc7223 */ /* 0x000fe2000001006d */
[----:B------:R-:W-:Y:S02]  /*52c0*/  HADD2.F32 R42, -RZ, R74.H0_H0 ;  /* 0x2000004aff2a7230 */ /* 0x000fe40000004100 */
[----:B------:R-:W-:Y:S01]  /*52d0*/  FADD.FTZ R231, -R0, R231 ;  /* 0x000000e700e77221 */ /* 0x000fe20000010100 */
[----:B------:R-:W-:Y:S02]  /*52e0*/  HADD2.F32 R0, -RZ, R73.H0_H0 ;  /* 0x20000049ff007230 */ /* 0x000fe40000004100 */
[----:B------:R-:W-:Y:S01]  /*52f0*/  FADD.FTZ R229, -R222, R229 ;  /* 0x000000e5dee57221 */ /* 0x000fe20000010100 */
[----:B------:R-:W-:Y:S01]  /*5300*/  FADD.FTZ R227, -R220, R227 ;  /* 0x000000e3dce37221 */ /* 0x000fe20000010100 */
[C-C-:B------:R-:W-:Y:S01]  /*5310*/  FFMA.FTZ R223, R108.reuse, R223, R109.reuse ;  /* 0x000000df6cdf7223 */ /* 0x140fe2000001006d */
[C-C-:B------:R-:W-:Y:S01]  /*5320*/  FFMA.FTZ R221, R108.reuse, R221, R109.reuse ;  /* 0x000000dd6cdd7223 */ /* 0x140fe2000001006d */
[C-C-:B------:R-:W-:Y:S01]  /*5330*/  FFMA.FTZ R219, R108.reuse, R219, R109.reuse ;  /* 0x000000db6cdb7223 */ /* 0x140fe2000001006d */
[C-C-:B------:R-:W-:Y:S01]  /*5340*/  FFMA.FTZ R218, R108.reuse, R218, R109.reuse ;  /* 0x000000da6cda7223 */ /* 0x140fe2000001006d */
[----:B------:R-:W-:Y:S01]  /*5350*/  FFMA.FTZ R217, R108, R217, R109 ;  /* 0x000000d96cd97223 */ /* 0x000fe2000001006d */
[C---:B------:R-:W-:Y:S01]  /*5360*/  FFMA.FTZ R93, R4.reuse, R229, R0 ;  /* 0x000000e5045d7223 */ /* 0x040fe20000010000 */
[----:B------:R-:W-:Y:S01]  /*5370*/  FFMA.FTZ R94, R4, R227, R42 ;  /* 0x000000e3045e7223 */ /* 0x000fe2000001002a */
[----:B------:R-:W-:-:S02]  /*5380*/  HADD2.F32 R43, -RZ, R72.H0_H0 ;  /* 0x20000048ff2b7230 */ /* 0x000fc40000004100 */
[----:B------:R-:W-:Y:S01]  /*5390*/  FADD.FTZ R223, -R223, R230 ;  /* 0x000000e6dfdf7221 */ /* 0x000fe20000010100 */
[--C-:B------:R-:W-:Y:S02]  /*53a0*/  HADD2.F32 R81, -RZ, R75.reuse.H0_H0 ;  /* 0x2000004bff517230 */ /* 0x100fe40000004100 */
[----:B------:R-:W-:Y:S01]  /*53b0*/  FADD.FTZ R221, -R221, R228 ;  /* 0x000000e4dddd7221 */ /* 0x000fe20000010100 */
[----:B------:R-:W-:Y:S02]  /*53c0*/  HADD2.F32 R82, -RZ, R75.H1_H1 ;  /* 0x3000004bff527230 */ /* 0x000fe40000004100 */
[----:B------:R-:W-:Y:S01]  /*53d0*/  FADD.FTZ R219, -R219, R226 ;  /* 0x000000e2dbdb7221 */ /* 0x000fe20000010100 */
[----:B------:R-:W-:Y:S02]  /*53e0*/  HADD2.F32 R80, -RZ, R74.H1_H1 ;  /* 0x3000004aff507230 */ /* 0x000fe40000004100 */
[----:B------:R-:W-:Y:S01]  /*53f0*/  FADD.FTZ R225, -R218, R225 ;  /* 0x000000e1dae17221 */ /* 0x000fe20000010100 */
[----:B------:R-:W-:-:S02]  /*5400*/  HADD2.F32 R42, -RZ, R73.H1_H1 ;  /* 0x30000049ff2a7230 */ /* 0x000fc40000004100 */
[----:B------:R-:W-:Y:S01]  /*5410*/  FADD.FTZ R217, -R217, R224 ;  /* 0x000000e0d9d97221 */ /* 0x000fe20000010100 */
[----:B------:R-:W-:Y:S02]  /*5420*/  HADD2.F32 R0, -RZ, R72.H1_H1 ;  /* 0x30000048ff007230 */ /* 0x000fe40000004100 */
[C---:B------:R-:W-:Y:S01]  /*5430*/  FFMA.FTZ R43, R4.reuse, R231, R43 ;  /* 0x000000e7042b7223 */ /* 0x040fe2000001002b */
[C---:B------:R-:W-:Y:S01]  /*5440*/  FFMA.FTZ R81, R4.reuse, R225, R81 ;  /* 0x000000e104517223 */ /* 0x040fe20000010051 */
[C---:B------:R-:W-:Y:S01]  /*5450*/  FFMA.FTZ R82, R4.reuse, R217, R82 ;  /* 0x000000d904527223 */ /* 0x040fe20000010052 */
[C---:B------:R-:W-:Y:S01]  /*5460*/  FFMA.FTZ R219, R4.reuse, R219, R80 ;  /* 0x000000db04db7223 */ /* 0x040fe20000010050 */
[C---:B------:R-:W-:Y:S01]  /*5470*/  FFMA.FTZ R42, R4.reuse, R221, R42 ;  /* 0x000000dd042a7223 */ /* 0x040fe2000001002a */
[----:B------:R-:W-:Y:S02]  /*5480*/  FFMA.FTZ R0, R4, R223, R0 ;  /* 0x000000df04007223 */ /* 0x000fe40000010000 */
        /* <DEDUP_REMOVED lines=9> */
.L_x_879:
        /* <DEDUP_REMOVED lines=44> */
.L_x_881:
        /* <DEDUP_REMOVED lines=44> */
.L_x_877:
        /* <DEDUP_REMOVED lines=21> */
[----:B------:R-:W-:Y:S01]  /*5bf0*/  FFMA.FTZ R41, R108, R172, R109 ;  /* 0x000000ac6c297223 */ /* 0x000fe2000001006d */
[----:B------:R-:W-:Y:S01]  /*5c00*/  FADD.FTZ R179, -R0, R179 ;  /* 0x000000b300b37221 */ /* 0x000fe20000010100 */
[C-C-:B------:R-:W-:Y:S01]  /*5c10*/  FFMA.FTZ R0, R108.reuse, R169, R109.reuse ;  /* 0x000000a96c007223 */ /* 0x140fe2000001006d */
[----:B------:R-:W-:Y:S01]  /*5c20*/  FFMA.FTZ R83, R108, R168, R109 ;  /* 0x000000a86c537223 */ /* 0x000fe2000001006d */
[----:B------:R-:W-:Y:S01]  /*5c30*/  FADD.FTZ R81, -R43, R178 ;  /* 0x000000b22b517221 */ /* 0x000fe20000010100 */
[----:B------:R-:W-:Y:S01]  /*5c40*/  FADD.FTZ R175, -R42, R175 ;  /* 0x000000af2aaf7221 */ /* 0x000fe20000010100 */
[----:B------:R-:W-:Y:S01]  /*5c50*/  FADD.FTZ R177, -R0, R177 ;  /* 0x000000b100b17221 */ /* 0x000fe20000010100 */
[----:B------:R-:W-:-:S02]  /*5c60*/  HADD2.F32 R43, -RZ, R64.H0_H0 ;  /* 0x20000040ff2b7230 */ /* 0x000fc40000004100 */
[----:B------:R-:W-:Y:S01]  /*5c70*/  FADD.FTZ R41, -R41, R180 ;  /* 0x000000b429297221 */ /* 0x000fe20000010100 */
[----:B------:R-:W-:Y:S02]  /*5c80*/  HADD2.F32 R0, -RZ, R65.H0_H0 ;  /* 0x20000041ff007230 */ /* 0x000fe40000004100 */
[----:B------:R-:W-:Y:S01]  /*5c90*/  FADD.FTZ R83, -R83, R176 ;  /* 0x000000b053537221 */ /* 0x000fe20000010100 */
[----:B------:R-:W-:Y:S02]  /*5ca0*/  HADD2.F32 R42, -RZ, R66.H0_H0 ;  /* 0x20000042ff2a7230 */ /* 0x000fe40000004100 */
[C-C-:B------:R-:W-:Y:S01]  /*5cb0*/  FFMA.FTZ R80, R108.reuse, R165, R109.reuse ;  /* 0x000000a56c507223 */ /* 0x140fe2000001006d */
[----:B------:R-:W-:Y:S01]  /*5cc0*/  FFMA.FTZ R85, R108, R166, R109 ;  /* 0x000000a66c557223 */ /* 0x000fe2000001006d */
[C---:B------:R-:W-:Y:S01]  /*5cd0*/  FFMA.FTZ R41, R4.reuse, R41, R43 ;  /* 0x0000002904297223 */ /* 0x040fe2000001002b */
[----:B------:R-:W-:Y:S01]  /*5ce0*/  FFMA.FTZ R81, R4, R81, R0 ;  /* 0x0000005104517223 */ /* 0x000fe20000010000 */
[----:B------:R-:W-:Y:S01]  /*5cf0*/  FADD.FTZ R173, -R80, R173 ;  /* 0x000000ad50ad7221 */ /* 0x000fe20000010100 */
[----:B------:R-:W-:Y:S01]  /*5d00*/  FFMA.FTZ R83, R4, R83, R42 ;  /* 0x0000005304537223 */ /* 0x000fe2000001002a */
[----:B------:R-:W-:-:S02]  /*5d10*/  HADD2.F32 R43, -RZ, R67.H0_H0 ;  /* 0x20000043ff2b7230 */ /* 0x000fc40000004100 */
[----:B------:R-:W-:Y:S01]  /*5d20*/  FADD.FTZ R85, -R85, R174 ;  /* 0x000000ae55557221 */ /* 0x000fe20000010100 */
[----:B------:R-:W-:Y:S02]  /*5d30*/  HADD2.F32 R82, -RZ, R67.H1_H1 ;  /* 0x30000043ff527230 */ /* 0x000fe40000004100 */
[----:B------:R-:W-:Y:S02]  /*5d40*/  HADD2.F32 R80, -RZ, R66.H1_H1 ;  /* 0x30000042ff507230 */ /* 0x000fe40000004100 */
[C---:B------:R-:W-:Y:S01]  /*5d50*/  FFMA.FTZ R43, R4.reuse, R85, R43 ;  /* 0x00000055042b7223 */ /* 0x040fe2000001002b */
[----:B------:R-:W-:Y:S02]  /*5d60*/  HADD2.F32 R42, -RZ, R65.H1_H1 ;  /* 0x30000041ff2a7230 */ /* 0x000fe40000004100 */
[C---:B------:R-:W-:Y:S01]  /*5d70*/  FFMA.FTZ R82, R4.reuse, R173, R82 ;  /* 0x000000ad04527223 */ /* 0x040fe20000010052 */
[----:B------:R-:W-:Y:S02]  /*5d80*/  HADD2.F32 R0, -RZ, R64.H1_H1 ;  /* 0x30000040ff007230 */ /* 0x000fe40000004100 */
[C---:B------:R-:W-:Y:S01]  /*5d90*/  FFMA.FTZ R80, R4.reuse, R175, R80 ;  /* 0x000000af04507223 */ /* 0x040fe20000010050 */
[----:B------:R-:W-:Y:S01]  /*5da0*/  FFMA.FTZ R42, R4, R177, R42 ;  /* 0x000000b1042a7223 */ /* 0x000fe2000001002a */
[----:B------:R-:W-:Y:S01]  /*5db0*/  F2FP.F16.F32.PACK_AB R95, R82, R43 ;  /* 0x0000002b525f723e */ /* 0x000fe200000000ff */
[----:B------:R-:W-:-:S02]  /*5dc0*/  FFMA.FTZ R0, R4, R179, R0 ;  /* 0x000000b304007223 */ /* 0x000fc40000010000 */
        /* <DEDUP_REMOVED lines=12> */
.L_x_884:
        /* <DEDUP_REMOVED lines=41> */
.L_x_883:
        /* <DEDUP_REMOVED lines=42> */
.L_x_886:
[C-C-:B------:R-:W-:Y:S01]  /*63c0*/  FFMA.FTZ R0, R108.reuse, R171, R109.reuse ;  /* 0x000000ab6c007223 */ /* 0x140fe2000001006d */
[C-C-:B0-----:R-:W-:Y:S01]  /*63d0*/  FFMA.FTZ R93, R108.reuse, R166, R109.reuse ;  /* 0x000000a66c5d7223 */ /* 0x141fe2000001006d */
[----:B------:R-:W-:Y:S01]  /*63e0*/  FFMA.FTZ R42, R108, R165, R109 ;  /* 0x000000a56c2a7223 */ /* 0x000fe2000001006d */
[--C-:B------:R-:W-:Y:S02]  /*63f0*/  HADD2.F32 R105, -RZ, R67.reuse.H0_H0 ;  /* 0x20000043ff697230 */ /* 0x100fe40000004100 */
[----:B------:R-:W-:Y:S01]  /*6400*/  FADD.FTZ R179, -R0, R179 ;  /* 0x000000b300b37221 */ /* 0x000fe20000010100 */
[C-C-:B------:R-:W-:Y:S01]  /*6410*/  FFMA.FTZ R0, R108.reuse, R169, R109.reuse ;  /* 0x000000a96c007223 */ /* 0x140fe2000001006d */
[----:B------:R-:W-:Y:S01]  /*6420*/  FADD.FTZ R95, -R93, R174 ;  /* 0x000000ae5d5f7221 */ /* 0x000fe20000010100 */
[----:B------:R-:W-:Y:S01]  /*6430*/  FFMA.FTZ R93, R108, R168, R109 ;  /* 0x000000a86c5d7223 */ /* 0x000fe2000001006d */
[----:B------:R-:W-:Y:S02]  /*6440*/  HADD2.F32 R92, -RZ, R67.H1_H1 ;  /* 0x30000043ff5c7230 */ /* 0x000fe40000004100 */
[----:B------:R-:W-:Y:S01]  /*6450*/  FADD.FTZ R177, -R0, R177 ;  /* 0x000000b100b17221 */ /* 0x000fe20000010100 */
[----:B------:R-:W-:Y:S01]  /*6460*/  FADD.FTZ R173, -R42, R173 ;  /* 0x000000ad2aad7221 */ /* 0x000fe20000010100 */
[----:B------:R-:W-:-:S02]  /*6470*/  HADD2.F32 R0, -RZ, R66.H0_H0 ;  /* 0x20000042ff007230 */ /* 0x000fc40000004100 */
[C-C-:B------:R-:W-:Y:S01]  /*6480*/  FFMA.FTZ R43, R108.reuse, R170, R109.reuse ;  /* 0x000000aa6c2b7223 */ /* 0x140fe2000001006d */
[C-C-:B------:R-:W-:Y:S01]  /*6490*/  FFMA.FTZ R42, R108.reuse, R167, R109.reuse ;  /* 0x000000a76c2a7223 */ /* 0x140fe2000001006d */
[----:B------:R-:W-:Y:S01]  /*64a0*/  FADD.FTZ R93, -R93, R176 ;  /* 0x000000b05d5d7221 */ /* 0x000fe20000010100 */
[----:B------:R-:W-:Y:S01]  /*64b0*/  FFMA.FTZ R41, R108, R172, R109 ;  /* 0x000000ac6c297223 */ /* 0x000fe2000001006d */
[C---:B------:R-:W-:Y:S01]  /*64c0*/  FFMA.FTZ R105, R4.reuse, R95, R105 ;  /* 0x0000005f04697223 */ /* 0x040fe20000010069 */
[----:B------:R-:W-:Y:S01]  /*64d0*/  FFMA.FTZ R106, R4, R173, R92 ;  /* 0x000000ad046a7223 */ /* 0x000fe2000001005c */
[----:B------:R-:W-:Y:S02]  /*64e0*/  HADD2.F32 R95, -RZ, R66.H1_H1 ;  /* 0x30000042ff5f7230 */ /* 0x000fe40000004100 */
[----:B------:R-:W-:Y:S01]  /*64f0*/  FADD.FTZ R43, -R43, R178 ;  /* 0x000000b22b2b7221 */ /* 0x000fe20000010100 */
[--C-:B------:R-:W-:Y:S02]  /*6500*/  HADD2.F32 R92, -RZ, R65.reuse.H0_H0 ;  /* 0x20000041ff5c7230 */ /* 0x100fe40000004100 */
[----:B------:R-:W-:Y:S01]  /*6510*/  FADD.FTZ R175, -R42, R175 ;  /* 0x000000af2aaf7221 */ /* 0x000fe20000010100 */
[----:B------:R-:W-:Y:S01]  /*6520*/  FFMA.FTZ R93, R4, R93, R0 ;  /* 0x0000005d045d7223 */ /* 0x000fe20000010000 */
[----:B------:R-:W-:-:S02]  /*6530*/  HADD2.F32 R94, -RZ, R65.H1_H1 ;  /* 0x30000041ff5e7230 */ /* 0x000fc40000004100 */
[----:B------:R-:W-:Y:S01]  /*6540*/  FADD.FTZ R41, -R41, R180 ;  /* 0x000000b429297221 */ /* 0x000fe20000010100 */
[--C-:B------:R-:W-:Y:S02]  /*6550*/  HADD2.F32 R0, -RZ, R64.reuse.H0_H0 ;  /* 0x20000040ff007230 */ /* 0x100fe40000004100 */
[C---:B------:R-:W-:Y:S01]  /*6560*/  FFMA.FTZ R104, R4.reuse, R175, R95 ;  /* 0x000000af04687223 */ /* 0x040fe2000001005f */
[----:B------:R-:W-:Y:S02]  /*6570*/  HADD2.F32 R42, -RZ, R64.H1_H1 ;  /* 0x30000040ff2a7230 */ /* 0x000fe40000004100 */
[C---:B------:R-:W-:Y:S01]  /*6580*/  FFMA.FTZ R43, R4.reuse, R43, R92 ;  /* 0x0000002b042b7223 */ /* 0x040fe2000001005c */
[C---:B------:R-:W-:Y:S01]  /*6590*/  FFMA.FTZ R92, R4.reuse, R177, R94 ;  /* 0x000000b1045c7223 */ /* 0x040fe2000001005e */
[----:B------:R-:W-:Y:S01]  /*65a0*/  FFMA.FTZ R0, R4, R41, R0 ;  /* 0x0000002904007223 */ /* 0x000fe20000010000 */
[----:B------:R-:W-:Y:S01]  /*65b0*/  F2FP.F16.F32.PACK_AB R94, R104, R93 ;  /* 0x0000005d685e723e */ /* 0x000fe200000000ff */
[----:B------:R-:W-:Y:S01]  /*65c0*/  FFMA.FTZ R179, R4, R179, R42 ;  /* 0x000000b304b37223 */ /* 0x000fe2000001002a */
[----:B------:R-:W-:-:S02]  /*65d0*/  F2FP.F16.F32.PACK_AB R95, R106, R105 ;  /* 0x000000696a5f723e */ /* 0x000fc400000000ff */
[----:B------:R-:W-:Y:S02]  /*65e0*/  F2FP.F16.F32.PACK_AB R93, R92, R43 ;  /* 0x0000002b5c5d723e */ /* 0x000fe400000000ff */
[----:B------:R-:W-:Y:S01]  /*65f0*/  F2FP.F16.F32.PACK_AB R92, R179, R0 ;  /* 0x00000000b35c723e */ /* 0x000fe200000000ff */
[----:B------:R-:W-:Y:S06]  /*6600*/  BRA `(.L_x_885) ;  /* 0x0000000800187947 */ /* 0x000fec0003800000 */
.L_x_882:
        /* <DEDUP_REMOVED lines=39> */
.L_x_888:
        /* <DEDUP_REMOVED lines=33> */
.L_x_887:
        /* <DEDUP_REMOVED lines=34> */
.L_x_889:
        /* <DEDUP_REMOVED lines=28> */
.L_x_885:
        /* <DEDUP_REMOVED lines=21> */
[----:B------:R-:W-:Y:S01]  /*6fc0*/  FFMA.FTZ R40, R108, R149, R109 ;  /* 0x000000956c287223 */ /* 0x000fe2000001006d */
[----:B------:R-:W-:-:S02]  /*6fd0*/  HADD2.F32 R43, -RZ, R68.H0_H0 ;  /* 0x20000044ff2b7230 */ /* 0x000fc40000004100 */
[----:B------:R-:W-:Y:S01]  /*6fe0*/  FADD.FTZ R41, -R41, R164 ;  /* 0x000000a429297221 */ /* 0x000fe20000010100 */
[----:B------:R-:W-:Y:S02]  /*6ff0*/  HADD2.F32 R0, -RZ, R69.H0_H0 ;  /* 0x20000045ff007230 */ /* 0x000fe40000004100 */
[----:B------:R-:W-:Y:S01]  /*7000*/  FADD.FTZ R83, -R83, R160 ;  /* 0x000000a053537221 */ /* 0x000fe20000010100 */
[--C-:B------:R-:W-:Y:S02]  /*7010*/  HADD2.F32 R42, -RZ, R70.reuse.H0_H0 ;  /* 0x20000046ff2a7230 */ /* 0x100fe40000004100 */
[----:B------:R-:W-:Y:S01]  /*7020*/  FFMA.FTZ R85, R108, R150, R109 ;  /* 0x000000966c557223 */ /* 0x000fe2000001006d */
[----:B------:R-:W-:Y:S01]  /*7030*/  FADD.FTZ R157, -R40, R157 ;  /* 0x0000009d289d7221 */ /* 0x000fe20000010100 */
[C---:B------:R-:W-:Y:S01]  /*7040*/  FFMA.FTZ R40, R4.reuse, R41, R43 ;  /* 0x0000002904287223 */ /* 0x040fe2000001002b */
[----:B------:R-:W-:Y:S02]  /*7050*/  HADD2.F32 R82, -RZ, R71.H1_H1 ;  /* 0x30000047ff527230 */ /* 0x000fe40000004100 */
[C---:B------:R-:W-:Y:S01]  /*7060*/  FFMA.FTZ R41, R4.reuse, R81, R0 ;  /* 0x0000005104297223 */ /* 0x040fe20000010000 */
[----:B------:R-:W-:Y:S01]  /*7070*/  FFMA.FTZ R83, R4, R83, R42 ;  /* 0x0000005304537223 */ /* 0x000fe2000001002a */
[----:B------:R-:W-:-:S02]  /*7080*/  HADD2.F32 R80, -RZ, R70.H1_H1 ;  /* 0x30000046ff507230 */ /* 0x000fc40000004100 */
[----:B------:R-:W-:Y:S01]  /*7090*/  FADD.FTZ R85, -R85, R158 ;  /* 0x0000009e55557221 */ /* 0x000fe20000010100 */
[----:B------:R-:W-:Y:S02]  /*70a0*/  HADD2.F32 R43, -RZ, R71.H0_H0 ;  /* 0x20000047ff2b7230 */ /* 0x000fe40000004100 */
        /* <DEDUP_REMOVED lines=20> */
.L_x_892:
        /* <DEDUP_REMOVED lines=41> */
.L_x_891:
        /* <DEDUP_REMOVED lines=42> */
.L_x_894:
        /* <DEDUP_REMOVED lines=8> */
[----:B------:R-:W-:Y:S01]  /*77a0*/  FADD.FTZ R157, -R40, R157 ;  /* 0x0000009d289d7221 */ /* 0x000fe20000010100 */
[----:B------:R-:W-:Y:S01]  /*77b0*/  FADD.FTZ R161, -R0, R161 ;  /* 0x000000a100a17221 */ /* 0x000fe20000010100 */
[----:B------:R-:W-:-:S02]  /*77c0*/  HADD2.F32 R42, -RZ, R71.H1_H1 ;  /* 0x30000047ff2a7230 */ /* 0x000fc40000004100 */
[C-C-:B------:R-:W-:Y:S01]  /*77d0*/  FFMA.FTZ R40, R108.reuse, R151, R109.reuse ;  /* 0x000000976c287223 */ /* 0x140fe2000001006d */
[--C-:B------:R-:W-:Y:S02]  /*77e0*/  HADD2.F32 R0, -RZ, R70.reuse.H0_H0 ;  /* 0x20000046ff007230 */ /* 0x100fe40000004100 */
[----:B------:R-:W-:Y:S01]  /*77f0*/  FADD.FTZ R93, -R93, R160 ;  /* 0x000000a05d5d7221 */ /* 0x000fe20000010100 */
[C-C-:B------:R-:W-:Y:S01]  /*7800*/  FFMA.FTZ R41, R108.reuse, R156, R109.reuse ;  /* 0x0000009c6c297223 */ /* 0x140fe2000001006d */
[----:B------:R-:W-:Y:S01]  /*7810*/  FFMA.FTZ R43, R108, R154, R109 ;  /* 0x0000009a6c2b7223 */ /* 0x000fe2000001006d */
[----:B------:R-:W-:Y:S01]  /*7820*/  FADD.FTZ R159, -R40, R159 ;  /* 0x0000009f289f7221 */ /* 0x000fe20000010100 */
[C---:B------:R-:W-:Y:S01]  /*7830*/  FFMA.FTZ R105, R4.reuse, R95, R105 ;  /* 0x0000005f04697223 */ /* 0x040fe20000010069 */
[C---:B------:R-:W-:Y:S01]  /*7840*/  FFMA.FTZ R106, R4.reuse, R157, R42 ;  /* 0x0000009d046a7223 */ /* 0x040fe2000001002a */
[----:B------:R-:W-:Y:S01]  /*7850*/  FFMA.FTZ R93, R4, R93, R0 ;  /* 0x0000005d045d7223 */ /* 0x000fe20000010000 */
[----:B------:R-:W-:-:S02]  /*7860*/  HADD2.F32 R95, -RZ, R70.H1_H1 ;  /* 0x30000046ff5f7230 */ /* 0x000fc40000004100 */
[----:B------:R-:W-:Y:S01]  /*7870*/  FADD.FTZ R41, -R41, R164 ;  /* 0x000000a429297221 */ /* 0x000fe20000010100 */
[--C-:B------:R-:W-:Y:S02]  /*7880*/  HADD2.F32 R42, -RZ, R69.reuse.H0_H0 ;  /* 0x20000045ff2a7230 */ /* 0x100fe40000004100 */
[----:B------:R-:W-:Y:S01]  /*7890*/  FADD.FTZ R43, -R43, R162 ;  /* 0x000000a22b2b7221 */ /* 0x000fe20000010100 */
[----:B------:R-:W-:Y:S02]  /*78a0*/  HADD2.F32 R94, -RZ, R69.H1_H1 ;  /* 0x30000045ff5e7230 */ /* 0x000fe40000004100 */
[C---:B------:R-:W-:Y:S01]  /*78b0*/  FFMA.FTZ R104, R4.reuse, R159, R95 ;  /* 0x0000009f04687223 */ /* 0x040fe2000001005f */
[--C-:B------:R-:W-:Y:S02]  /*78c0*/  HADD2.F32 R0, -RZ, R68.reuse.H0_H0 ;  /* 0x20000044ff007230 */ /* 0x100fe40000004100 */
[----:B------:R-:W-:Y:S01]  /*78d0*/  FFMA.FTZ R92, R4, R43, R42 ;  /* 0x0000002b045c7223 */ /* 0x000fe2000001002a */
[----:B------:R-:W-:-:S02]  /*78e0*/  HADD2.F32 R40, -RZ, R68.H1_H1 ;  /* 0x30000044ff287230 */ /* 0x000fc40000004100 */
[----:B------:R-:W-:Y:S01]  /*78f0*/  FFMA.FTZ R161, R4, R161, R94 ;  /* 0x000000a104a17223 */ /* 0x000fe2000001005e */
[----:B------:R-:W-:Y:S01]  /*7900*/  F2FP.F16.F32.PACK_AB R43, R106, R105 ;  /* 0x000000696a2b723e */ /* 0x000fe200000000ff */
[----:B------:R-:W-:Y:S01]  /*7910*/  FFMA.FTZ R0, R4, R41, R0 ;  /* 0x0000002904007223 */ /* 0x000fe20000010000 */
[----:B------:R-:W-:Y:S01]  /*7920*/  F2FP.F16.F32.PACK_AB R42, R104, R93 ;  /* 0x0000005d682a723e */ /* 0x000fe200000000ff */
[----:B------:R-:W-:Y:S01]  /*7930*/  FFMA.FTZ R163, R4, R163, R40 ;  /* 0x000000a304a37223 */ /* 0x000fe20000010028 */
[----:B------:R-:W-:-:S04]  /*7940*/  F2FP.F16.F32.PACK_AB R41, R161, R92 ;  /* 0x0000005ca129723e */ /* 0x000fc800000000ff */
[----:B------:R-:W-:Y:S01]  /*7950*/  F2FP.F16.F32.PACK_AB R40, R163, R0 ;  /* 0x00000000a328723e */ /* 0x000fe200000000ff */
[----:B------:R-:W-:Y:S06]  /*7960*/  BRA `(.L_x_893) ;  /* 0x0000000800187947 */ /* 0x000fec0003800000 */
.L_x_890:
[----:B------:R-:W-:Y:S05]  /*7970*/  @!P0 BRA `(.L_x_895) ;  /* 0x00000004001c8947 */ /* 0x000fea0003800000 */
[----:B------:R-:W-:Y:S05]  /*7980*/  @!P1 BRA `(.L_x_896) ;  /* 0x0000000000949947 */ /* 0x000fea0003800000 */
[C-C-:B------:R-:W-:Y:S01]  /*7990*/  FFMA.FTZ R0, R108.reuse, R155, R109.reuse ;  /* 0x0000009b6c007223 */ /* 0x140fe2000001006d */
[C-C-:B------:R-:W-:Y:S01]  /*79a0*/  FFMA.FTZ R40, R108.reuse, R153, R109.reuse ;  /* 0x000000996c287223 */ /* 0x140fe2000001006d */
[C-C-:B------:R-:W-:Y:S01]  /*79b0*/  FFMA.FTZ R41, R108.reuse, R156, R109.reuse ;  /* 0x0000009c6c297223 */ /* 0x140fe2000001006d */
[----:B0-----:R-:W-:Y:S01]  /*79c0*/  FFMA.FTZ R43, R108, R154, R109 ;  /* 0x0000009a6c2b7223 */ /* 0x001fe2000001006d */
        /* <DEDUP_REMOVED lines=33> */
.L_x_896:
        /* <DEDUP_REMOVED lines=33> */
.L_x_895:
        /* <DEDUP_REMOVED lines=34> */
.L_x_897:
        /* <DEDUP_REMOVED lines=27> */
[----:B------:R-:W-:-:S07]  /*81c0*/  F2FP.F16.F32.PACK_AB R40, R163, R40 ;  /* 0x00000028a328723e */ /* 0x000fce00000000ff */
.L_x_893:
        /* <DEDUP_REMOVED lines=13> */
[----:B0-----:R-:W-:Y:S01]  /*82a0*/  FFMA.FTZ R42, R108, R147, R109 ;  /* 0x000000936c2a7223 */ /* 0x001fe2000001006d */
[----:B------:R-:W-:Y:S02]  /*82b0*/  HADD2.F32 R40, -RZ, R90.H0_H0 ;  /* 0x2000005aff287230 */ /* 0x000fe40000004100 */
[----:B------:R-:W-:Y:S01]  /*82c0*/  FADD.FTZ R137, -R0, R137 ;  /* 0x0000008900897221 */ /* 0x000fe20000010100 */
[C-C-:B------:R-:W-:Y:S01]  /*82d0*/  FFMA.FTZ R41, R108.reuse, R148, R109.reuse ;  /* 0x000000946c297223 */ /* 0x140fe2000001006d */
[----:B------:R-:W-:Y:S02]  /*82e0*/  HADD2.F32 R0, -RZ, R89.H0_H0 ;  /* 0x20000059ff007230 */ /* 0x000fe40000004100 */
[C-C-:B------:R-:W-:Y:S01]  /*82f0*/  FFMA.FTZ R39, R108.reuse, R146, R109.reuse ;  /* 0x000000926c277223 */ /* 0x140fe2000001006d */
[----:B------:R-:W-:Y:S01]  /*8300*/  FADD.FTZ R143, -R143, R122 ;  /* 0x0000007a8f8f7221 */ /* 0x000fe20000010100 */
[C-C-:B------:R-:W-:Y:S01]  /*8310*/  FFMA.FTZ R144, R108.reuse, R144, R109.reuse ;  /* 0x000000906c907223 */ /* 0x140fe2000001006d */
[C-C-:B------:R-:W-:Y:S01]  /*8320*/  FFMA.FTZ R141, R108.reuse, R141, R109.reuse ;  /* 0x0000008d6c8d7223 */ /* 0x140fe2000001006d */
[----:B------:R-:W-:Y:S01]  /*8330*/  FFMA.FTZ R142, R108, R142, R109 ;  /* 0x0000008e6c8e7223 */ /* 0x000fe2000001006d */
[----:B------:R-:W-:Y:S01]  /*8340*/  FADD.FTZ R139, -R42, R139 ;  /* 0x0000008b2a8b7221 */ /* 0x000fe20000010100 */
[----:B------:R-:W-:Y:S01]  /*8350*/  FADD.FTZ R83, -R41, R140 ;  /* 0x0000008c29537221 */ /* 0x000fe20000010100 */
[C---:B------:R-:W-:Y:S01]  /*8360*/  FFMA.FTZ R42, R4.reuse, R137, R40 ;  /* 0x00000089042a7223 */ /* 0x040fe20000010028 */
[----:B------:R-:W-:Y:S01]  /*8370*/  FADD.FTZ R43, -R39, R138 ;  /* 0x0000008a272b7221 */ /* 0x000fe20000010100 */
[----:B------:R-:W-:Y:S01]  /*8380*/  FFMA.FTZ R41, R4, R143, R0 ;  /* 0x0000008f04297223 */ /* 0x000fe20000010000 */
[----:B------:R-:W-:-:S02]  /*8390*/  HADD2.F32 R81, -RZ, R91.H0_H0 ;  /* 0x2000005bff517230 */ /* 0x000fc40000004100 */
[----:B------:R-:W-:Y:S01]  /*83a0*/  FADD.FTZ R123, -R144, R123 ;  /* 0x0000007b907b7221 */ /* 0x000fe20000010100 */
[----:B------:R-:W-:Y:S02]  /*83b0*/  HADD2.F32 R40, -RZ, R89.H1_H1 ;  /* 0x30000059ff287230 */ /* 0x000fe40000004100 */
[----:B------:R-:W-:Y:S01]  /*83c0*/  FADD.FTZ R141, -R141, R120 ;  /* 0x000000788d8d7221 */ /* 0x000fe20000010100 */
[----:B------:R-:W-:Y:S02]  /*83d0*/  HADD2.F32 R39, -RZ, R88.H0_H0 ;  /* 0x20000058ff277230 */ /* 0x000fe40000004100 */
[----:B------:R-:W-:Y:S01]  /*83e0*/  FADD.FTZ R121, -R142, R121 ;  /* 0x000000798e797221 */ /* 0x000fe20000010100 */
[----:B------:R-:W-:Y:S02]  /*83f0*/  HADD2.F32 R82, -RZ, R91.H1_H1 ;  /* 0x3000005bff527230 */ /* 0x000fe40000004100 */
[----:B------:R-:W-:Y:S01]  /*8400*/  FFMA.FTZ R139, R4, R139, R81 ;  /* 0x0000008b048b7223 */ /* 0x000fe20000010051 */
[----:B------:R-:W-:-:S02]  /*8410*/  HADD2.F32 R80, -RZ, R90.H1_H1 ;  /* 0x3000005aff507230 */ /* 0x000fc40000004100 */
[C---:B------:R-:W-:Y:S01]  /*8420*/  FFMA.FTZ R40, R4.reuse, R123, R40 ;  /* 0x0000007b04287223 */ /* 0x040fe20000010028 */
[----:B------:R-:W-:Y:S02]  /*8430*/  HADD2.F32 R0, -RZ, R88.H1_H1 ;  /* 0x30000058ff007230 */ /* 0x000fe40000004100 */
[C---:B------:R-:W-:Y:S01]  /*8440*/  FFMA.FTZ R39, R4.reuse, R141, R39 ;  /* 0x0000008d04277223 */ /* 0x040fe20000010027 */
[C---:B------:R-:W-:Y:S01]  /*8450*/  FFMA.FTZ R82, R4.reuse, R83, R82 ;  /* 0x0000005304527223 */ /* 0x040fe20000010052 */
[----:B------:R-:W-:Y:S01]  /*8460*/  FFMA.FTZ R81, R4, R43, R80 ;  /* 0x0000002b04517223 */ /* 0x000fe20000010050 */
[----:B------:R-:W-:Y:S01]  /*8470*/  F2FP.F16.F32.PACK_AB R41, R40, R41 ;  /* 0x000000292829723e */ /* 0x000fe200000000ff */
[----:B------:R-:W-:Y:S02]  /*8480*/  FFMA.FTZ R0, R4, R121, R0 ;  /* 0x0000007904007223 */ /* 0x000fe40000010000 */
[----:B------:R-:W-:Y:S02]  /*8490*/  F2FP.F16.F32.PACK_AB R43, R82, R139 ;  /* 0x0000008b522b723e */ /* 0x000fe400000000ff */
[----:B------:R-:W-:-:S02]  /*84a0*/  F2FP.F16.F32.PACK_AB R42, R81, R42 ;  /* 0x0000002a512a723e */ /* 0x000fc400000000ff */
[----:B------:R-:W-:Y:S02]  /*84b0*/  F2FP.F16.F32.PACK_AB R40, R0, R39 ;  /* 0x000000270028723e */ /* 0x000fe400000000ff */
[----:B------:R-:W-:Y:S02]  /*84c0*/  MOV R83, R43 ;  /* 0x0000002b00537202 */ /* 0x000fe40000000f00 */
[----:B------:R-:W-:Y:S02]  /*84d0*/  MOV R82, R42 ;  /* 0x0000002a00527202 */ /* 0x000fe40000000f00 */
[----:B------:R-:W-:Y:S02]  /*84e0*/  MOV R81, R41 ;  /* 0x0000002900517202 */ /* 0x000fe40000000f00 */
[----:B------:R-:W-:Y:S02]  /*84f0*/  MOV R80, R40 ;  /* 0x0000002800507202 */ /* 0x000fe40000000f00 */
[----:B------:R-:W-:-:S02]  /*8500*/  MOV R87, R43 ;  /* 0x0000002b00577202 */ /* 0x000fc40000000f00 */
[----:B------:R-:W-:Y:S02]  /*8510*/  MOV R86, R42 ;  /* 0x0000002a00567202 */ /* 0x000fe40000000f00 */
[----:B------:R-:W-:Y:S02]  /*8520*/  MOV R85, R41 ;  /* 0x0000002900557202 */ /* 0x000fe40000000f00 */
[----:B------:R-:W-:Y:S01]  /*8530*/  MOV R84, R40 ;  /* 0x0000002800547202 */ /* 0x000fe20000000f00 */
[----:B------:R-:W-:Y:S06]  /*8540*/  BRA `(.L_x_901) ;  /* 0x0000000c00f87947 */ /* 0x000fec0003800000 */
.L_x_900:
        /* <DEDUP_REMOVED lines=39> */
[----:B------:R-:W-:Y:S01]  /*87c0*/  MOV R84, R40 ;  /* 0x0000002800547202 */ /* 0x000fe20000000f00 */
[----:B------:R-:W-:Y:S06]  /*87d0*/  BRA `(.L_x_901) ;  /* 0x0000000c00547947 */ /* 0x000fec0003800000 */
.L_x_899:
        /* <DEDUP_REMOVED lines=42> */
.L_x_902:
[C-C-:B------:R-:W-:Y:S01]  /*8a80*/  FFMA.FTZ R0, R108.reuse, R147, R109.reuse ;  /* 0x000000936c007223 */ /* 0x140fe2000001006d */
[C-C-:B------:R-:W-:Y:S01]  /*8a90*/  FFMA.FTZ R39, R108.reuse, R148, R109.reuse ;  /* 0x000000946c277223 */ /* 0x140fe2000001006d */
[--C-:B0-----:R-:W-:Y:S02]  /*8aa0*/  HADD2.F32 R41, -RZ, R91.reuse.H0_H0 ;  /* 0x2000005bff297230 */ /* 0x101fe40000004100 */
[----:B------:R-:W-:Y:S01]  /*8ab0*/  FFMA.FTZ R141, R108, R141, R109 ;  /* 0x0000008d6c8d7223 */ /* 0x000fe2000001006d */
[----:B------:R-:W-:Y:S01]  /*8ac0*/  FADD.FTZ R139, -R0, R139 ;  /* 0x0000008b008b7221 */ /* 0x000fe20000010100 */
[----:B------:R-:W-:Y:S01]  /*8ad0*/  FFMA.FTZ R0, R108, R145, R109 ;  /* 0x000000916c007223 */ /* 0x000fe2000001006d */
[----:B------:R-:W-:Y:S02]  /*8ae0*/  HADD2.F32 R42, -RZ, R91.H1_H1 ;  /* 0x3000005bff2a7230 */ /* 0x000fe40000004100 */
[----:B------:R-:W-:Y:S01]  /*8af0*/  FADD.FTZ R93, -R39, R140 ;  /* 0x0000008c275d7221 */ /* 0x000fe20000010100 */
[----:B------:R-:W-:-:S02]  /*8b00*/  HADD2.F32 R40, -RZ, R90.H0_H0 ;  /* 0x2000005aff287230 */ /* 0x000fc40000004100 */
[----:B------:R-:W-:Y:S01]  /*8b10*/  FADD.FTZ R137, -R0, R137 ;  /* 0x0000008900897221 */ /* 0x000fe20000010100 */
[C-C-:B------:R-:W-:Y:S01]  /*8b20*/  FFMA.FTZ R39, R108.reuse, R146, R109.reuse ;  /* 0x000000926c277223 */ /* 0x140fe2000001006d */
[C-C-:B------:R-:W-:Y:S01]  /*8b30*/  FFMA.FTZ R142, R108.reuse, R142, R109.reuse ;  /* 0x0000008e6c8e7223 */ /* 0x140fe2000001006d */
[C-C-:B------:R-:W-:Y:S01]  /*8b40*/  FFMA.FTZ R143, R108.reuse, R143, R109.reuse ;  /* 0x0000008f6c8f7223 */ /* 0x140fe2000001006d */
[----:B------:R-:W-:Y:S01]  /*8b50*/  FFMA.FTZ R144, R108, R144, R109 ;  /* 0x000000906c907223 */ /* 0x000fe2000001006d */
[C---:B------:R-:W-:Y:S01]  /*8b60*/  FFMA.FTZ R43, R4.reuse, R139, R41 ;  /* 0x0000008b042b7223 */ /* 0x040fe20000010029 */
[C---:B------:R-:W-:Y:S01]  /*8b70*/  FFMA.FTZ R104, R4.reuse, R93, R42 ;  /* 0x0000005d04687223 */ /* 0x040fe2000001002a */
[----:B------:R-:W-:Y:S01]  /*8b80*/  FFMA.FTZ R137, R4, R137, R40 ;  /* 0x0000008904897223 */ /* 0x000fe20000010028 */
[----:B------:R-:W-:Y:S02]  /*8b90*/  HADD2.F32 R41, -RZ, R90.H1_H1 ;  /* 0x3000005aff297230 */ /* 0x000fe40000004100 */
[----:B------:R-:W-:Y:S01]  /*8ba0*/  FADD.FTZ R39, -R39, R138 ;  /* 0x0000008a27277221 */ /* 0x000fe20000010100 */
        /* <DEDUP_REMOVED lines=18> */
.L_x_898:
[----:B------:R-:W-:Y:S05]  /*8cd0*/  @!P0 BRA `(.L_x_903) ;  /* 0x00000004001c8947 */ /* 0x000fea0003800000 */
[----:B------:R-:W-:Y:S05]  /*8ce0*/  @!P1 BRA `(.L_x_904) ;  /* 0x0000000000949947 */ /* 0x000fea0003800000 */
[C-C-:B0-----:R-:W-:Y:S01]  /*8cf0*/  FFMA.FTZ R43, R108.reuse, R146, R109.reuse ;  /* 0x000000926c2b7223 */ /* 0x141fe2000001006d */
        /* <DEDUP_REMOVED lines=36> */
.L_x_904:
[C-C-:B------:R-:W-:Y:S01]  /*8f40*/  FFMA.FTZ R141, R108.reuse, R141, R109.reuse ;  /* 0x0000008d6c8d7223 */ /* 0x140fe2000001006d */
[C-C-:B------:R-:W-:Y:S01]  /*8f50*/  FFMA.FTZ R142, R108.reuse, R142, R109.reuse ;  /* 0x0000008e6c8e7223 */ /* 0x140fe2000001006d */
[C-C-:B------:R-:W-:Y:S01]  /*8f60*/  FFMA.FTZ R143, R108.reuse, R143, R109.reuse ;  /* 0x0000008f6c8f7223 */ /* 0x140fe2000001006d */
[C-C-:B------:R-:W-:Y:S01]  /*8f70*/  FFMA.FTZ R144, R108.reuse, R144, R109.reuse ;  /* 0x000000906c907223 */ /* 0x140fe2000001006d */
[C-C-:B------:R-:W-:Y:S01]  /*8f80*/  FFMA.FTZ R0, R108.reuse, R145, R109.reuse ;  /* 0x000000916c007223 */ /* 0x140fe2000001006d */
[C-C-:B------:R-:W-:Y:S01]  /*8f90*/  FFMA.FTZ R39, R108.reuse, R146, R109.reuse ;  /* 0x000000926c277223 */ /* 0x140fe2000001006d */
[C-C-:B0-----:R-:W-:Y:S01]  /*8fa0*/  FFMA.FTZ R40, R108.reuse, R147, R109.reuse ;  /* 0x000000936c287223 */ /* 0x141fe2000001006d */
        /* <DEDUP_REMOVED lines=26> */
.L_x_903:
[----:B------:R-:W-:Y:S05]  /*9150*/  @!P1 BRA `(.L_x_905) ;  /* 0x0000000000849947 */ /* 0x000fea0003800000 */
        /* <DEDUP_REMOVED lines=33> */
.L_x_905:
        /* <DEDUP_REMOVED lines=28> */
.L_x_901:
        /* <DEDUP_REMOVED lines=15> */
[----:B------:R-:W-:Y:S01]  /*9620*/  FFMA.FTZ R81, R108, R118, R109 ;  /* 0x000000766c517223 */ /* 0x000fe2000001006d */
[----:B------:R-:W-:Y:S01]  /*9630*/  FADD.FTZ R43, -R41, R98 ;  /* 0x00000062292b7221 */ /* 0x000fe20000010100 */
[----:B------:R-:W-:Y:S01]  /*9640*/  FADD.FTZ R97, -R0, R97 ;  /* 0x0000006100617221 */ /* 0x000fe20000010100 */
[----:B------:R-:W-:Y:S02]  /*9650*/  HADD2.F32 R41, -RZ, R76.H0_H0 ;  /* 0x2000004cff297230 */ /* 0x000fe40000004100 */
[----:B------:R-:W-:Y:S01]  /*9660*/  FADD.FTZ R39, -R39, R96 ;  /* 0x0000006027277221 */ /* 0x000fe20000010100 */
[----:B------:R-:W-:Y:S01]  /*9670*/  FADD.FTZ R99, -R2, R99 ;  /* 0x0000006302637221 */ /* 0x000fe20000010100 */
[----:B------:R-:W-:-:S02]  /*9680*/  HADD2.F32 R0, -RZ, R77.H0_H0 ;  /* 0x2000004dff007230 */ /* 0x000fc40000004100 */
[C-C-:B------:R-:W-:Y:S01]  /*9690*/  FFMA.FTZ R40, R108.reuse, R119, R109.reuse ;  /* 0x000000776c287223 */ /* 0x140fe2000001006d */
[----:B------:R-:W-:Y:S02]  /*96a0*/  HADD2.F32 R2, -RZ, R78.H0_H0 ;  /* 0x2000004eff027230 */ /* 0x000fe40000004100 */
[C-C-:B------:R-:W-:Y:S01]  /*96b0*/  FFMA.FTZ R83, R108.reuse, R112, R109.reuse ;  /* 0x000000706c537223 */ /* 0x140fe2000001006d */
[----:B------:R-:W-:Y:S01]  /*96c0*/  FADD.FTZ R81, -R81, R100 ;  /* 0x0000006451517221 */ /* 0x000fe20000010100 */
[----:B------:R-:W-:Y:S01]  /*96d0*/  FFMA.FTZ R108, R108, R113, R109 ;  /* 0x000000716c6c7223 */ /* 0x000fe2000001006d */
[C---:B------:R-:W-:Y:S01]  /*96e0*/  FFMA.FTZ R39, R4.reuse, R39, R41 ;  /* 0x0000002704277223 */ /* 0x040fe20000010029 */
[----:B------:R-:W-:Y:S01]  /*96f0*/  FFMA.FTZ R41, R4, R43, R0 ;  /* 0x0000002b04297223 */ /* 0x000fe20000010000 */
[----:B------:R-:W-:Y:S01]  /*9700*/  FADD.FTZ R101, -R40, R101 ;  /* 0x0000006528657221 */ /* 0x000fe20000010100 */
[----:B------:R-:W-:Y:S01]  /*9710*/  FFMA.FTZ R42, R4, R81, R2 ;  /* 0x00000051042a7223 */ /* 0x000fe20000010002 */
[----:B------:R-:W-:-:S02]  /*9720*/  HADD2.F32 R43, -RZ, R79.H1_H1 ;  /* 0x3000004fff2b7230 */ /* 0x000fc40000004100 */
[----:B------:R-:W-:Y:S01]  /*9730*/  FADD.FTZ R103, -R108, R103 ;  /* 0x000000676c677221 */ /* 0x000fe20000010100 */
[----:B------:R-:W-:Y:S02]  /*9740*/  HADD2.F32 R80, -RZ, R79.H0_H0 ;  /* 0x2000004fff507230 */ /* 0x000fe40000004100 */
[----:B------:R-:W-:Y:S01]  /*9750*/  FADD.FTZ R83, -R83, R102 ;  /* 0x0000006653537221 */ /* 0x000fe20000010100 */
[----:B------:R-:W-:Y:S02]  /*9760*/  HADD2.F32 R40, -RZ, R78.H1_H1 ;  /* 0x3000004eff287230 */ /* 0x000fe40000004100 */
[C---:B------:R-:W-:Y:S01]  /*9770*/  FFMA.FTZ R82, R4.reuse, R103, R43 ;  /* 0x0000006704527223 */ /* 0x040fe2000001002b */
[----:B------:R-:W-:Y:S02]  /*9780*/  HADD2.F32 R2, -RZ, R77.H1_H1 ;  /* 0x3000004dff027230 */ /* 0x000fe40000004100 */
[----:B------:R-:W-:Y:S01]  /*9790*/  FFMA.FTZ R43, R4, R83, R80 ;  /* 0x00000053042b7223 */ /* 0x000fe20000010050 */
[----:B------:R-:W-:-:S02]  /*97a0*/  HADD2.F32 R0, -RZ, R76.H1_H1 ;  /* 0x3000004cff007230 */ /* 0x000fc40000004100 */
[C---:B------:R-:W-:Y:S01]  /*97b0*/  FFMA.FTZ R101, R4.reuse, R101, R40 ;  /* 0x0000006504657223 */ /* 0x040fe20000010028 */
[----:B------:R-:W-:Y:S01]  /*97c0*/  FFMA.FTZ R2, R4, R99, R2 ;  /* 0x0000006304027223 */ /* 0x000fe20000010002 */
[----:B------:R-:W-:Y:S01]  /*97d0*/  F2FP.F16.F32.PACK_AB R43, R82, R43 ;  /* 0x0000002b522b723e */ /* 0x000fe200000000ff */
[----:B------:R-:W-:Y:S02]  /*97e0*/  FFMA.FTZ R0, R4, R97, R0 ;  /* 0x0000006104007223 */ /* 0x000fe40000010000 */
[----:B------:R-:W-:Y:S02]  /*97f0*/  F2FP.F16.F32.PACK_AB R42, R101, R42 ;  /* 0x0000002a652a723e */ /* 0x000fe400000000ff */
[----:B------:R-:W-:Y:S02]  /*9800*/  F2FP.F16.F32.PACK_AB R41, R2, R41 ;  /* 0x000000290229723e */ /* 0x000fe400000000ff */
[----:B------:R-:W-:Y:S02]  /*9810*/  F2FP.F16.F32.PACK_AB R40, R0, R39 ;  /* 0x000000270028723e */ /* 0x000fe400000000ff */
[----:B------:R-:W-:-:S02]  /*9820*/  MOV R83, R43 ;  /* 0x0000002b00537202 */ /* 0x000fc40000000f00 */
[----:B------:R-:W-:Y:S02]  /*9830*/  MOV R82, R42 ;  /* 0x0000002a00527202 */ /* 0x000fe40000000f00 */
[----:B------:R-:W-:Y:S02]  /*9840*/  MOV R81, R41 ;  /* 0x0000002900517202 */ /* 0x000fe40000000f00 */
[----:B------:R-:W-:Y:S02]  /*9850*/  MOV R80, R40 ;  /* 0x0000002800507202 */ /* 0x000fe40000000f00 */
[----:B------:R-:W-:Y:S02]  /*9860*/  MOV R87, R43 ;  /* 0x0000002b00577202 */ /* 0x000fe40000000f00 */
[----:B------:R-:W-:Y:S02]  /*9870*/  MOV R86, R42 ;  /* 0x0000002a00567202 */ /* 0x000fe40000000f00 */
[----:B------:R-:W-:-:S02]  /*9880*/  MOV R85, R41 ;  /* 0x0000002900557202 */ /* 0x000fc40000000f00 */
[----:B------:R-:W-:Y:S01]  /*9890*/  MOV R84, R40 ;  /* 0x0000002800547202 */ /* 0x000fe20000000f00 */
[----:B------:R-:W-:Y:S06]  /*98a0*/  BRA `(.L_x_909) ;  /* 0x0000000c00f87947 */ /* 0x000fec0003800000 */
.L_x_908:
        /* <DEDUP_REMOVED lines=39> */
[----:B------:R-:W-:Y:S01]  /*9b20*/  MOV R84, R40 ;  /* 0x0000002800547202 */ /* 0x000fe20000000f00 */
[----:B------:R-:W-:Y:S06]  /*9b30*/  BRA `(.L_x_909) ;  /* 0x0000000c00547947 */ /* 0x000fec0003800000 */
.L_x_907:
        /* <DEDUP_REMOVED lines=42> */
.L_x_910:
[C-C-:B------:R-:W-:Y:S01]  /*9de0*/  FFMA.FTZ R0, R108.reuse, R115, R109.reuse ;  /* 0x000000736c007223 */ /* 0x140fe2000001006d */
[C-C-:B------:R-:W-:Y:S01]  /*9df0*/  FFMA.FTZ R2, R108.reuse, R117, R109.reuse ;  /* 0x000000756c027223 */ /* 0x140fe2000001006d */
[C-C-:B0-----:R-:W-:Y:S01]  /*9e00*/  FFMA.FTZ R43, R108.reuse, R118, R109.reuse ;  /* 0x000000766c2b7223 */ /* 0x141fe2000001006d */
[C-C-:B------:R-:W-:Y:S01]  /*9e10*/  FFMA.FTZ R93, R108.reuse, R112, R109.reuse ;  /* 0x000000706c5d7223 */ /* 0x140fe2000001006d */
[----:B------:R-:W-:Y:S01]  /*9e20*/  FFMA.FTZ R40, R108, R119, R109 ;  /* 0x000000776c287223 */ /* 0x000fe2000001006d */
[----:B------:R-:W-:Y:S01]  /*9e30*/  FADD.FTZ R97, -R0, R97 ;  /* 0x0000006100617221 */ /* 0x000fe20000010100 */
[----:B------:R-:W-:Y:S01]  /*9e40*/  FADD.FTZ R99, -R2, R99 ;  /* 0x0000006302637221 */ /* 0x000fe20000010100 */
[----:B------:R-:W-:Y:S02]  /*9e50*/  HADD2.F32 R2, -RZ, R79.H0_H0 ;  /* 0x2000004fff027230 */ /* 0x000fe40000004100 */
[----:B------:R-:W-:Y:S01]  /*9e60*/  FFMA.FTZ R41, R108, R116, R109 ;  /* 0x000000746c297223 */ /* 0x000fe2000001006d */
[----:B------:R-:W-:-:S02]  /*9e70*/  HADD2.F32 R0, -RZ, R78.H0_H0 ;  /* 0x2000004eff007230 */ /* 0x000fc40000004100 */
[----:B------:R-:W-:Y:S01]  /*9e80*/  FADD.FTZ R93, -R93, R102 ;  /* 0x000000665d5d7221 */ /* 0x000fe20000010100 */
[----:B------:R-:W-:Y:S01]  /*9e90*/  FADD.FTZ R43, -R43, R100 ;  /* 0x000000642b2b7221 */ /* 0x000fe20000010100 */
[C-C-:B------:R-:W-:Y:S01]  /*9ea0*/  FFMA.FTZ R39, R108.reuse, R114, R109.reuse ;  /* 0x000000726c277223 */ /* 0x140fe2000001006d */
[----:B------:R-:W-:Y:S01]  /*9eb0*/  FFMA.FTZ R108, R108, R113, R109 ;  /* 0x000000716c6c7223 */ /* 0x000fe2000001006d */
[----:B------:R-:W-:Y:S01]  /*9ec0*/  FADD.FTZ R101, -R40, R101 ;  /* 0x0000006528657221 */ /* 0x000fe20000010100 */
[--C-:B------:R-:W-:Y:S02]  /*9ed0*/  HADD2.F32 R40, -RZ, R77.reuse.H0_H0 ;  /* 0x2000004dff287230 */ /* 0x100fe40000004100 */
[----:B------:R-:W-:Y:S01]  /*9ee0*/  FADD.FTZ R41, -R41, R98 ;  /* 0x0000006229297221 */ /* 0x000fe20000010100 */
[C---:B------:R-:W-:Y:S01]  /*9ef0*/  FFMA.FTZ R93, R4.reuse, R93, R2 ;  /* 0x0000005d045d7223 */ /* 0x040fe20000010002 */
[----:B------:R-:W-:Y:S01]  /*9f00*/  FFMA.FTZ R92, R4, R43, R0 ;  /* 0x0000002b045c7223 */ /* 0x000fe20000010000 */
[----:B------:R-:W-:-:S02]  /*9f10*/  HADD2.F32 R42, -RZ, R77.H1_H1 ;  /* 0x3000004dff2a7230 */ /* 0x000fc40000004100 */
[----:B------:R-:W-:Y:S01]  /*9f20*/  FADD.FTZ R39, -R39, R96 ;  /* 0x0000006027277221 */ /* 0x000fe20000010100 */
[----:B------:R-:W-:Y:S02]  /*9f30*/  HADD2.F32 R95, -RZ, R79.H1_H1 ;  /* 0x3000004fff5f7230 */ /* 0x000fe40000004100 */
[----:B------:R-:W-:Y:S01]  /*9f40*/  FADD.FTZ R103, -R108, R103 ;  /* 0x000000676c677221 */ /* 0x000fe20000010100 */
[----:B------:R-:W-:Y:S02]  /*9f50*/  HADD2.F32 R43, -RZ, R78.H1_H1 ;  /* 0x3000004eff2b7230 */ /* 0x000fe40000004100 */
[C---:B------:R-:W-:Y:S01]  /*9f60*/  FFMA.FTZ R41, R4.reuse, R41, R40 ;  /* 0x0000002904297223 */ /* 0x040fe20000010028 */
[--C-:B------:R-:W-:Y:S02]  /*9f70*/  HADD2.F32 R0, -RZ, R76.reuse.H0_H0 ;  /* 0x2000004cff007230 */ /* 0x100fe40000004100 */
[----:B------:R-:W-:Y:S01]  /*9f80*/  FFMA.FTZ R40, R4, R99, R42 ;  /* 0x0000006304287223 */ /* 0x000fe2000001002a */
[----:B------:R-:W-:-:S02]  /*9f90*/  HADD2.F32 R2, -RZ, R76.H1_H1 ;  /* 0x3000004cff027230 */ /* 0x000fc40000004100 */
[C---:B------:R-:W-:Y:S01]  /*9fa0*/  FFMA.FTZ R94, R4.reuse, R103, R95 ;  /* 0x00000067045e7223 */ /* 0x040fe2000001005f */
[C---:B------:R-:W-:Y:S01]  /*9fb0*/  FFMA.FTZ R101, R4.reuse, R101, R43 ;  /* 0x0000006504657223 */ /* 0x040fe2000001002b */
[----:B------:R-:W-:Y:S01]  /*9fc0*/  FFMA.FTZ R0, R4, R39, R0 ;  /* 0x0000002704007223 */ /* 0x000fe20000010000 */
[----:B------:R-:W-:Y:S01]  /*9fd0*/  F2FP.F16.F32.PACK_AB R41, R40, R41 ;  /* 0x000000292829723e */ /* 0x000fe200000000ff */
[----:B------:R-:W-:Y:S01]  /*9fe0*/  FFMA.FTZ R97, R4, R97, R2 ;  /* 0x0000006104617223 */ /* 0x000fe20000010002 */
[----:B------:R-:W-:Y:S02]  /*9ff0*/  F2FP.F16.F32.PACK_AB R43, R94, R93 ;  /* 0x0000005d5e2b723e */ /* 0x000fe400000000ff */
[----:B------:R-:W-:Y:S02]  /*a000*/  F2FP.F16.F32.PACK_AB R42, R101, R92 ;  /* 0x0000005c652a723e */ /* 0x000fe400000000ff */
[----:B------:R-:W-:Y:S01]  /*a010*/  F2FP.F16.F32.PACK_AB R40, R97, R0 ;  /* 0x000000006128723e */ /* 0x000fe200000000ff */
[----:B------:R-:W-:Y:S06]  /*a020*/  BRA `(.L_x_909) ;  /* 0x0000000800187947 */ /* 0x000fec0003800000 */
.L_x_906:
[----:B------:R-:W-:Y:S05]  /*a030*/  @!P0 BRA `(.L_x_911) ;  /* 0x00000004001c8947 */ /* 0x000fea0003800000 */
[----:B------:R-:W-:Y:S05]  /*a040*/  @!P1 BRA `(.L_x_912) ;  /* 0x0000000000949947 */ /* 0x000fea0003800000 */
[C-C-:B------:R-:W-:Y:S01]  /*a050*/  FFMA.FTZ R39, R108.reuse, R114, R109.reuse ;  /* 0x000000726c277223 */ /* 0x140fe2000001006d */
[C-C-:B------:R-:W-:Y:S01]  /*a060*/  FFMA.FTZ R0, R108.reuse, R115, R109.reuse ;  /* 0x000000736c007223 */ /* 0x140fe2000001006d */
[C-C-:B0-----:R-:W-:Y:S01]  /*a070*/  FFMA.FTZ R41, R108.reuse, R116, R109.reuse ;  /* 0x000000746c297223 */ /* 0x141fe2000001006d */
        /* <DEDUP_REMOVED lines=34> */
.L_x_912:
        /* <DEDUP_REMOVED lines=33> */
.L_x_911:
        /* <DEDUP_REMOVED lines=34> */
.L_x_913:
        /* <DEDUP_REMOVED lines=28> */
.L_x_909:
        /* <DEDUP_REMOVED lines=11> */
[----:B---3--:R-:W-:Y:S05]  /*a940*/  @!P0 BRA `(.L_x_914) ;  /* 0xffffff5c00b88947 */ /* 0x008fea000383ffff */
[----:B------:R-:W-:Y:S05]  /*a950*/  BSYNC B1 ;  /* 0x0000000000017941 */ /* 0x000fea0003800000 */
.L_x_870:
        /* <DEDUP_REMOVED lines=77> */
.L_x_869:
[----:B------:R-:W-:Y:S05]  /*ae30*/  BSYNC B0 ;  /* 0x0000000000007941 */ /* 0x000fea0003800000 */
.L_x_868:
        /* <DEDUP_REMOVED lines=226> */
.L_x_873:
        /* <DEDUP_REMOVED lines=8> */
.L_x_916:
[----:B------:R-:W-:Y:S05]  /*bce0*/  BSYNC B2 ;  /* 0x0000000000027941 */ /* 0x000fea0003800000 */
.L_x_915:
        /* <DEDUP_REMOVED lines=10> */
.L_x_917:
        /* <DEDUP_REMOVED lines=14> */
.L_x_918:
        /* <DEDUP_REMOVED lines=14> */
.L_x_919:
        /* <DEDUP_REMOVED lines=14> */
.L_x_920:
        /* <DEDUP_REMOVED lines=14> */
.L_x_921:
        /* <DEDUP_REMOVED lines=14> */
.L_x_922:
        /* <DEDUP_REMOVED lines=14> */
.L_x_923:
        /* <DEDUP_REMOVED lines=10> */
.L_x_924:
[----:B------:R-:W-:Y:S02]  /*c370*/  MOV R193, R189 ;  /* 0x000000bd00c17202 */ /* 0x000fe40000000f00 */
[----:B------:R-:W-:Y:S01]  /*c380*/  MOV R42, R190 ;  /* 0x000000be002a7202 */ /* 0x000fe20000000f00 */
[----:B------:R-:W-:-:S07]  /*c390*/  HFMA2 R190, -RZ, RZ, 0, 9.5367431640625e-07 ;  /* 0x00000010ffbe7431 */ /* 0x000fce00000001ff */
[----:B------:R-:W-:Y:S05]  /*c3a0*/  WARPSYNC.COLLECTIVE R192, `(.L_x_925) ;  /* 0x00000000c0087348 */ /* 0x000fea0003c00000 */
[----:B------:R0:W1:Y:S02]  /*c3b0*/  SHFL.BFLY P2, R190, R193, R190, R191 ;  /* 0x0c0000bec1be7389 */ /* 0x00006400000400bf */
[----:B01----:R-:W-:Y:S05]  /*c3c0*/  ENDCOLLECTIVE ;  /* 0x000000000000791b */ /* 0x003fea0003800000 */
.L_x_925:
[----:B------:R-:W-:Y:S01]  /*c3d0*/  MOV R92, R190 ;  /* 0x000000be005c7202 */ /* 0x000fe20000000f00 */
[----:B------:R-:W-:Y:S06]  /*c3e0*/  BRA `(.L_x_926) ;  /* 0xffffff8000a07947 */ /* 0x000fec000383ffff */
.L_x_927:
        /* <DEDUP_REMOVED lines=9> */
.L_x_7081:


//--------------------- .text._ZN10layer_norm31ln_parallel_residual_bwd_kernelINS_13Kernel_traitsI6__halfS2_S2_S2_fjLj1280ELj1ELj4ELj1ELj16ENS_18Kernel_traits_baseILj1280ES2_S2_S2_S2_fjLj128EEEEELb1ELb0ELb0EEEvNS_9BwdParamsE --------------------------
	.section	.text._ZN10layer_norm31ln_parallel_residual_bwd_kernelINS_13Kernel_traitsI6__halfS2_S2_S2_fjLj1280ELj1ELj4ELj1ELj16ENS_18Kernel_traits_baseILj1280ES2_S2_S2_S2_fjLj128EEEEELb1ELb0ELb0EEEvNS_9BwdParamsE,"ax",@progbits
	.align	128
        .global         _ZN10layer_norm31ln_parallel_residual_bwd_kernelINS_13Kernel_traitsI6__halfS2_S2_S2_fjLj1280ELj1ELj4ELj1ELj16ENS_18Kernel_traits_baseILj1280ES2_S2_S2_S2_fjLj128EEEEELb1ELb0ELb0EEEvNS_9BwdParamsE
        .type           _ZN10layer_norm31ln_parallel_residual_bwd_kernelINS_13Kernel_traitsI6__halfS2_S2_S2_fjLj1280ELj1ELj4ELj1ELj16ENS_18Kernel_traits_baseILj1280ES2_S2_S2_S2_fjLj128EEEEELb1ELb0ELb0EEEvNS_9BwdParamsE,@function
        .size           _ZN10layer_norm31ln_parallel_residual_bwd_kernelINS_13Kernel_traitsI6__halfS2_S2_S2_fjLj1280ELj1ELj4ELj1ELj16ENS_18Kernel_traits_baseILj1280ES2_S2_S2_S2_fjLj128EEEEELb1ELb0ELb0EEEvNS_9BwdParamsE,(.L_x_7082 - _ZN10layer_norm31ln_parallel_residual_bwd_kernelINS_13Kernel_traitsI6__halfS2_S2_S2_fjLj1280ELj1ELj4ELj1ELj16ENS_18Kernel_traits_baseILj1280ES2_S2_S2_S2_fjLj128EEEEELb1ELb0ELb0EEEvNS_9BwdParamsE)
        .other          _ZN10layer_norm31ln_parallel_residual_bwd_kernelINS_13Kernel_traitsI6__halfS2_S2_S2_fjLj1280ELj1ELj4ELj1ELj16ENS_18Kernel_traits_baseILj1280ES2_S2_S2_S2_fjLj128EEEEELb1ELb0ELb0EEEvNS_9BwdParamsE,@"STO_CUDA_ENTRY STV_DEFAULT"
_ZN10layer_norm31ln_parallel_residual_bwd_kernelINS_13Kernel_traitsI6__halfS2_S2_S2_fjLj1280ELj1ELj4ELj1ELj16ENS_18Kernel_traits_baseILj1280ES2_S2_S2_S2_fjLj128EEEEELb1ELb0ELb0EEEvNS_9BwdParamsE:
.text._ZN10layer_norm31ln_parallel_residual_bwd_kernelINS_13Kernel_traitsI6__halfS2_S2_S2_fjLj1280ELj1ELj4ELj1ELj16ENS_18Kernel_traits_baseILj1280ES2_S2_S2_S2_fjLj128EEEEELb1ELb0ELb0EEEvNS_9BwdParamsE:
        /* <DEDUP_REMOVED lines=9> */
[----:B------:R-:W0:Y:S01]  /*0090*/  LDCU UR15, c[0x0][0x388] ;  /* 0x00007100ff0f77ac */ /* 0x000e220008000800 */
[----:B--2---:R-:W-:-:S05]  /*00a0*/  MOV R6, UR4 ;  /* 0x0000000400067c02 */ /* 0x004fca0008000f00 */
[----:B------:R-:W2:Y:S01]  /*00b0*/  LDC.64 R8, c[0x0][0x3d8] ;  /* 0x0000f600ff087b82 */ /* 0x000ea20000000a00 */
[----:B------:R-:W0:Y:S01]  /*00c0*/  LDCU.U8 UR14, c[0x0][0x410] ;  /* 0x00008200ff0e77ac */ /* 0x000e220008000000 */
[----:B------:R-:W-:Y:S01]  /*00d0*/  SHF.R.S32.HI R0, RZ, 0x1f, R6 ;  /* 0x0000001fff007819 */ /* 0x000fe20000011406 */
[----:B------:R4:W-:Y:S01]  /*00e0*/  STL [R1+0x180], R6 ;  /* 0x0001800601007387 */ /* 0x0009e20000100800 */
[----:B------:R-:W0:Y:S02]  /*00f0*/  LDCU UR12, c[0x0][0x400] ;  /* 0x00008000ff0c77ac */ /* 0x000e240008000800 */
        /* <DEDUP_REMOVED lines=8> */
[----:B------:R-:W-:Y:S01]  /*0180*/  MOV R27, R10 ;  /* 0x0000000a001b7202 */ /* 0x000fe20000000f00 */
[----:B------:R-:W1:Y:S01]  /*0190*/  LDCU.64 UR10, c[0x0][0x470] ;  /* 0x00008e00ff0a77ac */ /* 0x000e620008000a00 */
        /* <DEDUP_REMOVED lines=211> */
[----:B------:R-:W-:-:S02]  /*0ed0*/  PLOP3.LUT P4, PT, PT, PT, UP0, 0x80, 0x8 ;  /* 0x000000000008781c */ /* 0x000fc40003f8f008 */
[----:B------:R-:W-:Y:S01]  /*0ee0*/  CS2R R94, SRZ ;  /* 0x00000000005e7805 */ /* 0x000fe2000001ff00 */
[----:B------:R0:W-:Y:S01]  /*0ef0*/  STL [R1+0x15c], RZ ;  /* 0x00015cff01007387 */ /* 0x0001e20000100800 */
[----:B------:R-:W-:Y:S02]  /*0f00*/  CS2R R96, SRZ ;  /* 0x0000000000607805 */ /* 0x000fe4000001ff00 */
        /* <DEDUP_REMOVED lines=85> */
.L_x_991:
        /* <DEDUP_REMOVED lines=33> */
[----:B------:R-:W3:Y:S01]  /*1670*/  LDL.LU R180, [R1+0xd8] ;  /* 0x0000d80001b47983 */ /* 0x000ee20000300800 */
[----:B------:R-:W-:Y:S01]  /*1680*/  ISETP.NE.U32.AND P3, PT, RZ, UR10, PT ;  /* 0x0000000aff007c0c */ /* 0x000fe2000bf65070 */
[----:B------:R-:W1:Y:S02]  /*1690*/  LDC.64 R154, c[0x0][0x3b0] ;  /* 0x0000ec00ff9a7b82 */ /* 0x000e640000000a00 */
[----:B------:R-:W3:Y:S01]  /*16a0*/  LDL.LU R179, [R1+0x178] ;  /* 0x0001780001b37983 */ /* 0x000ee20000300800 */
[----:B----4-:R-:W-:-:S03]  /*16b0*/  IMAD.WIDE.U32 R132, R3, 0x10, R132 ;  /* 0x0000001003847825 */ /* 0x010fc600078e0084 */
[----:B------:R-:W4:Y:S04]  /*16c0*/  LDG.E.128 R128, desc[UR8][R128.64] ;  /* 0x0000000880807981 */ /* 0x000f28000c1e1d00 */
[----:B------:R-:W3:Y:S01]  /*16d0*/  LDL.LU R178, [R1+0x38] ;  /* 0x0000380001b27983 */ /* 0x000ee20000300800 */
[----:B0-----:R-:W-:-:S03]  /*16e0*/  IMAD.WIDE.U32 R16, R3, 0x10, R16 ;  /* 0x0000001003107825 */ /* 0x001fc600078e0010 */
[----:B------:R-:W2:Y:S04]  /*16f0*/  LDG.E.128 R132, desc[UR8][R132.64] ;  /* 0x0000000884847981 */ /* 0x000ea8000c1e1d00 */
[----:B------:R0:W3:Y:S04]  /*1700*/  LDG.E.128 R124, desc[UR8][R16.64] ;  /* 0x00000008107c7981 */ /* 0x0000e8000c1e1d00 */
[----:B------:R-:W3:Y:S04]  /*1710*/  LDL.LU R177, [R1+0xdc] ;  /* 0x0000dc0001b17983 */ /* 0x000ee80000300800 */
[----:B------:R-:W3:Y:S04]  /*1720*/  LDL.LU R185, [R1+0x17c] ;  /* 0x00017c0001b97983 */ /* 0x000ee80000300800 */
[----:B------:R-:W3:Y:S01]  /*1730*/  LDL.LU R186, [R1+0x3c] ;  /* 0x00003c0001ba7983 */ /* 0x000ee20000300800 */
[----:B------:R-:W-:-:S02]  /*1740*/  ISETP.NE.AND.EX P3, PT, RZ, UR11, PT, P3 ;  /* 0x0000000bff007c0c */ /* 0x000fc4000bf65330 */
[----:B------:R-:W-:-:S04]  /*1750*/  ISETP.NE.U32.AND P0, PT, RZ, UR24, PT ;  /* 0x00000018ff007c0c */ /* 0x000fc8000bf05070 */
[----:B------:R-:W-:-:S07]  /*1760*/  ISETP.NE.AND.EX P0, PT, RZ, UR25, PT, P0 ;  /* 0x00000019ff007c0c */ /* 0x000fce000bf05300 */
[----:B0-----:R-:W0:Y:S08]  /*1770*/  @P3 LDC.64 R16, c[0x0][0x3b8] ;  /* 0x0000ee00ff103b82 */ /* 0x001e300000000a00 */
[----:B------:R-:W1:Y:S01]  /*1780*/  @P0 LDC.64 R136, c[0x0][0x438] ;  /* 0x00010e00ff880b82 */ /* 0x000e620000000a00 */
[----:B0-----:R-:W-:-:S05]  /*1790*/  @P3 IMAD.WIDE.U32 R16, R3, 0x8, R16 ;  /* 0x0000000803103825 */ /* 0x001fca00078e0010 */
[----:B------:R1:W5:Y:S02]  /*17a0*/  @P3 LDG.E.64 R138, desc[UR8][R16.64] ;  /* 0x00000008108a3981 */ /* 0x000364000c1e1b00 */
[----:B-1----:R-:W-:-:S05]  /*17b0*/  @P0 IMAD.WIDE.U32 R16, R3, 0x10, R136 ;  /* 0x0000001003100825 */ /* 0x002fca00078e0088 */
[----:B------:R0:W5:Y:S02]  /*17c0*/  @P0 LDG.E.128 R104, desc[UR8][R16.64] ;  /* 0x0000000810680981 */ /* 0x000164000c1e1d00 */
[----:B0-----:R-:W-:-:S05]  /*17d0*/  IMAD.WIDE.U32 R16, R3, 0x8, R154 ;  /* 0x0000000803107825 */ /* 0x001fca00078e009a */
[----:B------:R0:W5:Y:S01]  /*17e0*/  LDG.E.64 R136, desc[UR8][R16.64] ;  /* 0x0000000810887981 */ /* 0x000162000c1e1b00 */
[----:B------:R-:W-:Y:S02]  /*17f0*/  HADD2.F32 R2, -RZ, R52.H0_H0 ;  /* 0x20000034ff027230 */ /* 0x000fe40000004100 */
[----:B0-----:R-:W-:Y:S02]  /*1800*/  HADD2.F32 R17, -RZ, R48.H0_H0 ;  /* 0x20000030ff117230 */ /* 0x001fe40000004100 */
[----:B----4-:R-:W-:-:S05]  /*1810*/  HADD2.F32 R0, -RZ, R128.H0_H0 ;  /* 0x20000080ff007230 */ /* 0x010fca0000004100 */
[----:B------:R-:W-:Y:S01]  /*1820*/  FADD.FTZ R0, -R195, R0 ;  /* 0x00000000c3007221 */ /* 0x000fe20000010100 */
[----:B--2---:R-:W-:-:S03]  /*1830*/  HADD2.F32 R16, -RZ, R132.H0_H0 ;  /* 0x20000084ff107230 */ /* 0x004fc60000004100 */
[----:B-----5:R-:W-:Y:S01]  /*1840*/  FMUL.FTZ R0, R10, R0 ;  /* 0x000000000a007220 */ /* 0x020fe20000410000 */
[----:B---3--:R-:W-:Y:S02]  /*1850*/  HADD2.F32 R15, -RZ, R124.H0_H0 ;  /* 0x2000007cff0f7230 */ /* 0x008fe40000004100 */
[----:B------:R-:W-:Y:S01]  /*1860*/  FADD.FTZ R212, R212, R16 ;  /* 0x00000010d4d47221 */ /* 0x000fe20000010000 */
[C---:B------:R-:W-:Y:S02]  /*1870*/  FFMA.FTZ R213, R0.reuse, R16, R213 ;  /* 0x0000001000d57223 */ /* 0x040fe400000100d5 */
[-C--:B------:R-:W-:Y:S02]  /*1880*/  FFMA.FTZ R18, R0, R15.reuse, R18 ;  /* 0x0000000f00127223 */ /* 0x080fe40000010012 */
[----:B------:R-:W-:Y:S01]  /*1890*/  STL [R1+0xd0], R212 ;  /* 0x0000d0d401007387 */ /* 0x000fe20000100800 */
[----:B------:R-:W-:-:S03]  /*18a0*/  FMUL.FTZ R2, R2, R15 ;  /* 0x0000000f02027220 */ /* 0x000fc60000410000 */
[----:B------:R-:W-:Y:S04]  /*18b0*/  STL [R1+0x170], R213 ;  /* 0x000170d501007387 */ /* 0x000fe80000100800 */
[----:B------:R0:W-:Y:S01]  /*18c0*/  STL [R1+0x30], R18 ;  /* 0x0000301201007387 */ /* 0x0001e20000100800 */
[----:B------:R-:W-:Y:S01]  /*18d0*/  FFMA.FTZ R2, R17, R16, R2 ;  /* 0x0000001011027223 */ /* 0x000fe20000010002 */
[----:B------:R-:W-:Y:S01]  /*18e0*/  FADD.FTZ R224, R224, R15 ;  /* 0x0000000fe0e07221 */ /* 0x000fe20000010000 */
[----:B------:R-:W-:Y:S02]  /*18f0*/  HADD2.F32 R15, -RZ, R124.H1_H1 ;  /* 0x3000007cff0f7230 */ /* 0x000fe40000004100 */
[----:B------:R-:W-:Y:S02]  /*1900*/  HADD2.F32 R17, -RZ, R52.H1_H1 ;  /* 0x30000034ff117230 */ /* 0x000fe40000004100 */
[----:B0-----:R-:W-:-:S03]  /*1910*/  HADD2.F32 R18, -RZ, R128.H1_H1 ;  /* 0x30000080ff127230 */ /* 0x001fc60000004100 */
[----:B------:R-:W-:Y:S01]  /*1920*/  FMUL.FTZ R17, R17, R15 ;  /* 0x0000000f11117220 */ /* 0x000fe20000410000 */
[----:B------:R-:W-:Y:S02]  /*1930*/  HADD2.F32 R16, -RZ, R132.H1_H1 ;  /* 0x30000084ff107230 */ /* 0x000fe40000004100 */
[----:B------:R-:W-:Y:S01]  /*1940*/  FADD.FTZ R18, -R195, R18 ;  /* 0x00000012c3127221 */ /* 0x000fe20000010100 */
[----:B------:R-:W-:-:S03]  /*1950*/  HADD2.F32 R124, -RZ, R48.H1_H1 ;  /* 0x30000030ff7c7230 */ /* 0x000fc60000004100 */
[----:B------:R-:W-:Y:S01]  /*1960*/  FMUL.FTZ R18, R10, R18 ;  /* 0x000000120a127220 */ /* 0x000fe20000410000 */
[----:B------:R-:W-:Y:S01]  /*1970*/  FADD.FTZ R214, R214, R16 ;  /* 0x00000010d6d67221 */ /* 0x000fe20000010000 */
[-C--:B------:R-:W-:Y:S02]  /*1980*/  FFMA.FTZ R17, R124, R16.reuse, R17 ;  /* 0x000000107c117223 */ /* 0x080fe40000010011 */
[C---:B------:R-:W-:Y:S01]  /*1990*/  FFMA.FTZ R156, R18.reuse, R16, R156 ;  /* 0x00000010129c7223 */ /* 0x040fe2000001009c */
[----:B------:R-:W-:Y:S02]  /*19a0*/  HADD2.F32 R16, -RZ, R129.H0_H0 ;  /* 0x20000081ff107230 */ /* 0x000fe40000004100 */
[----:B------:R-:W-:Y:S01]  /*19b0*/  FADD.FTZ R225, R225, R15 ;  /* 0x0000000fe1e17221 */ /* 0x000fe20000010000 */
[----:B------:R-:W-:Y:S01]  /*19c0*/  FFMA.FTZ R153, R18, R15, R153 ;  /* 0x0000000f12997223 */ /* 0x000fe20000010099 */
[----:B------:R-:W-:Y:S02]  /*19d0*/  HADD2.F32 R15, -RZ, R53.H0_H0 ;  /* 0x20000035ff0f7230 */ /* 0x000fe40000004100 */
[----:B------:R-:W-:-:S02]  /*19e0*/  HADD2.F32 R124, -RZ, R125.H0_H0 ;  /* 0x2000007dff7c7230 */ /* 0x000fc40000004100 */
[----:B------:R-:W-:Y:S01]  /*19f0*/  FADD.FTZ R16, -R195, R16 ;  /* 0x00000010c3107221 */ /* 0x000fe20000010100 */
[----:B------:R-:W-:Y:S02]  /*1a00*/  HADD2.F32 R132, -RZ, R49.H0_H0 ;  /* 0x20000031ff847230 */ /* 0x000fe40000004100 */
[----:B------:R-:W-:Y:S02]  /*1a10*/  HADD2.F32 R128, -RZ, R133.H0_H0 ;  /* 0x20000085ff807230 */ /* 0x000fe40000004100 */
[----:B------:R-:W-:Y:S01]  /*1a20*/  FMUL.FTZ R15, R15, R124 ;  /* 0x0000007c0f0f7220 */ /* 0x000fe20000410000 */
[----:B------:R-:W-:Y:S02]  /*1a30*/  HADD2.F32 R129, -RZ, R129.H1_H1 ;  /* 0x30000081ff817230 */ /* 0x000fe40000004100 */
[----:B------:R-:W-:Y:S01]  /*1a40*/  FMUL.FTZ R16, R10, R16 ;  /* 0x000000100a107220 */ /* 0x000fe20000410000 */
[----:B------:R-:W-:Y:S01]  /*1a50*/  FADD.FTZ R226, R226, R124 ;  /* 0x0000007ce2e27221 */ /* 0x000fe20000010000 */
[----:B------:R-:W-:-:S02]  /*1a60*/  FFMA.FTZ R15, R132, R128, R15 ;  /* 0x00000080840f7223 */ /* 0x000fc4000001000f */
[----:B------:R-:W-:Y:S01]  /*1a70*/  FFMA.FTZ R178, R16, R124, R178 ;  /* 0x0000007c10b27223 */ /* 0x000fe200000100b2 */
[----:B------:R-:W-:Y:S01]  /*1a80*/  FADD.FTZ R132, -R195, R129 ;  /* 0x00000081c3847221 */ /* 0x000fe20000010100 */
[----:B------:R-:W-:Y:S01]  /*1a90*/  HADD2.F32 R124, -RZ, R133.H1_H1 ;  /* 0x30000085ff7c7230 */ /* 0x000fe20000004100 */
[----:B------:R-:W-:Y:S01]  /*1aa0*/  STL [R1+0xd4], R214 ;  /* 0x0000d4d601007387 */ /* 0x000fe20000100800 */
[----:B------:R-:W-:Y:S01]  /*1ab0*/  FADD.FTZ R180, R180, R128 ;  /* 0x00000080b4b47221 */ /* 0x000fe20000010000 */
[----:B------:R-:W-:Y:S01]  /*1ac0*/  FFMA.FTZ R179, R16, R128, R179 ;  /* 0x0000008010b37223 */ /* 0x000fe200000100b3 */
[----:B------:R-:W-:Y:S01]  /*1ad0*/  HADD2.F32 R125, -RZ, R125.H1_H1 ;  /* 0x3000007dff7d7230 */ /* 0x000fe20000004100 */
[----:B------:R0:W-:Y:S01]  /*1ae0*/  STL [R1+0x174], R156 ;  /* 0x0001749c01007387 */ /* 0x0001e20000100800 */
[----:B------:R-:W-:Y:S02]  /*1af0*/  HADD2.F32 R128, -RZ, R53.H1_H1 ;  /* 0x30000035ff807230 */ /* 0x000fe40000004100 */
[----:B------:R-:W-:Y:S01]  /*1b00*/  FADD.FTZ R177, R177, R124 ;  /* 0x0000007cb1b17221 */ /* 0x000fe20000010000 */
[----:B------:R-:W-:Y:S01]  /*1b10*/  HADD2.F32 R129, -RZ, R49.H1_H1 ;  /* 0x30000031ff817230 */ /* 0x000fe20000004100 */
[----:B------:R-:W-:Y:S01]  /*1b20*/  STL [R1+0x34], R153 ;  /* 0x0000349901007387 */ /* 0x000fe20000100800 */
[----:B0-----:R-:W-:-:S03]  /*1b30*/  FMUL.FTZ R156, R10, R132 ;  /* 0x000000840a9c7220 */ /* 0x001fc60000410000 */
[----:B------:R0:W-:Y:S01]  /*1b40*/  STL [R1+0xd8], R180 ;  /* 0x0000d8b401007387 */ /* 0x0001e20000100800 */
[-C--:B------:R-:W-:Y:S01]  /*1b50*/  FMUL.FTZ R128, R128, R125.reuse ;  /* 0x0000007d80807220 */ /* 0x080fe20000410000 */
[CC--:B------:R-:W-:Y:S02]  /*1b60*/  FFMA.FTZ R185, R156.reuse, R124.reuse, R185 ;  /* 0x0000007c9cb97223 */ /* 0x0c0fe400000100b9 */
[----:B------:R1:W-:Y:S01]  /*1b70*/  STL [R1+0x178], R179 ;  /* 0x000178b301007387 */ /* 0x0003e20000100800 */
[----:B------:R-:W-:Y:S01]  /*1b80*/  FFMA.FTZ R186, R156, R125, R186 ;  /* 0x0000007d9cba7223 */ /* 0x000fe200000100ba */
[----:B------:R-:W-:Y:S02]  /*1b90*/  FADD.FTZ R227, R227, R125 ;  /* 0x0000007de3e37221 */ /* 0x000fe40000010000 */
[----:B------:R2:W-:Y:S01]  /*1ba0*/  STL [R1+0x38], R178 ;  /* 0x000038b201007387 */ /* 0x0005e20000100800 */
[----:B------:R-:W-:Y:S01]  /*1bb0*/  FFMA.FTZ R155, R129, R124, R128 ;  /* 0x0000007c819b7223 */ /* 0x000fe20000010080 */
[----:B------:R-:W-:-:S02]  /*1bc0*/  HADD2.F32 R125, -RZ, R130.H0_H0 ;  /* 0x20000082ff7d7230 */ /* 0x000fc40000004100 */
[----:B------:R3:W-:Y:S01]  /*1bd0*/  STL [R1+0xdc], R177 ;  /* 0x0000dcb101007387 */ /* 0x0007e20000100800 */
[----:B------:R-:W-:-:S03]  /*1be0*/  HADD2.F32 R128, -RZ, R54.H0_H0 ;  /* 0x20000036ff807230 */ /* 0x000fc60000004100 */
[----:B0-----:R-:W4:Y:S01]  /*1bf0*/  LDL.LU R180, [R1+0x160] ;  /* 0x0001600001b47983 */ /* 0x001f220000300800 */
[----:B------:R-:W-:-:S03]  /*1c00*/  HADD2.F32 R124, -RZ, R126.H0_H0 ;  /* 0x2000007eff7c7230 */ /* 0x000fc60000004100 */
[----:B------:R-:W-:Y:S04]  /*1c10*/  STL [R1+0x17c], R185 ;  /* 0x00017cb901007387 */ /* 0x000fe80000100800 */
[----:B-1----:R-:W4:Y:S01]  /*1c20*/  LDL.LU R179, [R1+0x20] ;  /* 0x0000200001b37983 */ /* 0x002f220000300800 */
[----:B------:R-:W-:-:S03]  /*1c30*/  FADD.FTZ R132, -R195, R125 ;  /* 0x0000007dc3847221 */ /* 0x000fc60000010100 */
[----:B--2---:R-:W2:Y:S01]  /*1c40*/  LDL.LU R178, [R1+0x164] ;  /* 0x0001640001b27983 */ /* 0x004ea20000300800 */
[----:B------:R-:W-:-:S03]  /*1c50*/  FMUL.FTZ R128, R128, R124 ;  /* 0x0000007c80807220 */ /* 0x000fc60000410000 */
[----:B------:R0:W-:Y:S01]  /*1c60*/  STL [R1+0x3c], R186 ;  /* 0x00003cba01007387 */ /* 0x0001e20000100800 */
[----:B------:R-:W-:-:S03]  /*1c70*/  HADD2.F32 R129, -RZ, R50.H0_H0 ;  /* 0x20000032ff817230 */ /* 0x000fc60000004100 */
[----:B---3--:R-:W3:Y:S01]  /*1c80*/  LDL.LU R177, [R1+0x24] ;  /* 0x0000240001b17983 */ /* 0x008ee20000300800 */
[----:B------:R-:W-:-:S03]  /*1c90*/  HADD2.F32 R125, -RZ, R134.H0_H0 ;  /* 0x20000086ff7d7230 */ /* 0x000fc60000004100 */
[----:B------:R-:W3:Y:S04]  /*1ca0*/  LDL.LU R214, [R1+0xc8] ;  /* 0x0000c80001d67983 */ /* 0x000ee80000300800 */
[----:B0-----:R-:W3:Y:S01]  /*1cb0*/  LDL.LU R186, [R1+0x168] ;  /* 0x0001680001ba7983 */ /* 0x001ee20000300800 */
[----:B------:R-:W-:-:S03]  /*1cc0*/  FMUL.FTZ R154, R10, R132 ;  /* 0x000000840a9a7220 */ /* 0x000fc60000410000 */
[----:B------:R-:W3:Y:S01]  /*1cd0*/  LDL.LU R185, [R1+0x28] ;  /* 0x0000280001b97983 */ /* 0x000ee20000300800 */
[----:B------:R-:W-:-:S03]  /*1ce0*/  FFMA.FTZ R153, R129, R125, R128 ;  /* 0x0000007d81997223 */ /* 0x000fc60000010080 */
[----:B------:R-:W3:Y:S04]  /*1cf0*/  LDL.LU R213, [R1+0xcc] ;  /* 0x0000cc0001d57983 */ /* 0x000ee80000300800 */
[----:B------:R-:W3:Y:S04]  /*1d00*/  LDL.LU R212, [R1+0x16c] ;  /* 0x00016c0001d47983 */ /* 0x000ee80000300800 */
[----:B------:R-:W3:Y:S04]  /*1d10*/  LDL.LU R133, [R1+0x2c] ;  /* 0x00002c0001857983 */ /* 0x000ee80000300800 */
[----:B------:R-:W2:Y:S04]  /*1d20*/  LDL.LU R132, [R1+0xc4] ;  /* 0x0000c40001847983 */ /* 0x000ea80000300800 */
[----:B------:R-:W3:Y:S01]  /*1d30*/  LDL.LU R128, [R1+0xc0] ;  /* 0x0000c00001807983 */ /* 0x000ee20000300800 */
[----:B------:R-:W-:-:S02]  /*1d40*/  HADD2.F32 R130, -RZ, R130.H1_H1 ;  /* 0x30000082ff827230 */ /* 0x000fc40000004100 */
[----:B------:R-:W-:Y:S02]  /*1d50*/  HADD2.F32 R126, -RZ, R126.H1_H1 ;  /* 0x3000007eff7e7230 */ /* 0x000fe40000004100 */
[----:B------:R-:W-:Y:S01]  /*1d60*/  FADD.FTZ R220, R220, R124 ;  /* 0x0000007cdcdc7221 */ /* 0x000fe20000010000 */
[----:B------:R-:W-:Y:S02]  /*1d70*/  FADD.FTZ R130, -R195, R130 ;  /* 0x00000082c3827221 */ /* 0x000fe40000010100 */
[----:B------:R-:W-:Y:S01]  /*1d80*/  FADD.FTZ R221, R221, R126 ;  /* 0x0000007edddd7221 */ /* 0x000fe20000010000 */
[C---:B----4-:R-:W-:Y:S01]  /*1d90*/  FFMA.FTZ R180, R154.reuse, R125, R180 ;  /* 0x0000007d9ab47223 */ /* 0x050fe200000100b4 */
[----:B------:R-:W-:Y:S01]  /*1da0*/  FFMA.FTZ R179, R154, R124, R179 ;  /* 0x0000007c9ab37223 */ /* 0x000fe200000100b3 */
[----:B------:R-:W-:Y:S02]  /*1db0*/  HADD2.F32 R124, -RZ, R134.H1_H1 ;  /* 0x30000086ff7c7230 */ /* 0x000fe40000004100 */
[----:B---3--:R-:W-:Y:S01]  /*1dc0*/  FADD.FTZ R128, R128, R125 ;  /* 0x0000007d80807221 */ /* 0x008fe20000010000 */
[----:B------:R-:W-:-:S04]  /*1dd0*/  HADD2.F32 R125, -RZ, R54.H1_H1 ;  /* 0x30000036ff7d7230 */ /* 0x000fc80000004100 */
[----:B------:R0:W-:Y:S01]  /*1de0*/  STL [R1+0xc0], R128 ;  /* 0x0000c08001007387 */ /* 0x0001e20000100800 */
[----:B------:R-:W-:-:S03]  /*1df0*/  FMUL.FTZ R125, R125, R126 ;  /* 0x0000007e7d7d7220 */ /* 0x000fc60000410000 */
[----:B------:R1:W-:Y:S01]  /*1e00*/  STL [R1+0x160], R180 ;  /* 0x000160b401007387 */ /* 0x0003e20000100800 */
[----:B0-----:R-:W-:-:S03]  /*1e10*/  HADD2.F32 R128, -RZ, R50.H1_H1 ;  /* 0x30000032ff807230 */ /* 0x001fc60000004100 */
[----:B------:R0:W-:Y:S01]  /*1e20*/  STL [R1+0x20], R179 ;  /* 0x000020b301007387 */ /* 0x0001e20000100800 */
[----:B-1----:R-:W-:Y:S01]  /*1e30*/  FMUL.FTZ R180, R10, R130 ;  /* 0x000000820ab47220 */ /* 0x002fe20000410000 */
[----:B--2---:R-:W-:-:S03]  /*1e40*/  FADD.FTZ R132, R132, R124 ;  /* 0x0000007c84847221 */ /* 0x004fc60000010000 */
[C---:B------:R-:W-:Y:S01]  /*1e50*/  FFMA.FTZ R178, R180.reuse, R124, R178 ;  /* 0x0000007cb4b27223 */ /* 0x040fe200000100b2 */
[----:B------:R-:W-:Y:S01]  /*1e60*/  FFMA.FTZ R177, R180, R126, R177 ;  /* 0x0000007eb4b17223 */ /* 0x000fe200000100b1 */
[----:B0-----:R-:W-:Y:S01]  /*1e70*/  FFMA.FTZ R179, R128, R124, R125 ;  /* 0x0000007c80b37223 */ /* 0x001fe2000001007d */
[----:B------:R-:W-:Y:S02]  /*1e80*/  HADD2.F32 R125, -RZ, R131.H0_H0 ;  /* 0x20000083ff7d7230 */ /* 0x000fe40000004100 */
[----:B------:R-:W-:Y:S02]  /*1e90*/  HADD2.F32 R126, -RZ, R55.H0_H0 ;  /* 0x20000037ff7e7230 */ /* 0x000fe40000004100 */
[----:B------:R-:W-:Y:S02]  /*1ea0*/  HADD2.F32 R124, -RZ, R127.H0_H0 ;  /* 0x2000007fff7c7230 */ /* 0x000fe40000004100 */
[----:B------:R-:W-:Y:S01]  /*1eb0*/  FADD.FTZ R129, -R195, R125 ;  /* 0x0000007dc3817221 */ /* 0x000fe20000010100 */
[----:B------:R-:W-:-:S02]  /*1ec0*/  HADD2.F32 R128, -RZ, R51.H0_H0 ;  /* 0x20000033ff807230 */ /* 0x000fc40000004100 */
[----:B------:R-:W-:Y:S02]  /*1ed0*/  HADD2.F32 R125, -RZ, R135.H0_H0 ;  /* 0x20000087ff7d7230 */ /* 0x000fe40000004100 */
[----:B------:R-:W-:Y:S01]  /*1ee0*/  FMUL.FTZ R126, R126, R124 ;  /* 0x0000007c7e7e7220 */ /* 0x000fe20000410000 */
[----:B------:R-:W-:Y:S04]  /*1ef0*/  STL [R1+0xc4], R132 ;  /* 0x0000c48401007387 */ /* 0x000fe80000100800 */
[----:B------:R0:W-:Y:S01]  /*1f00*/  STL [R1+0x164], R178 ;  /* 0x000164b201007387 */ /* 0x0001e20000100800 */
[----:B------:R-:W-:-:S03]  /*1f10*/  FADD.FTZ R214, R214, R125 ;  /* 0x0000007dd6d67221 */ /* 0x000fc60000010000 */
[----:B------:R1:W-:Y:S01]  /*1f20*/  STL [R1+0x24], R177 ;  /* 0x000024b101007387 */ /* 0x0003e20000100800 */
[----:B0-----:R-:W-:Y:S01]  /*1f30*/  FMUL.FTZ R178, R10, R129 ;  /* 0x000000810ab27220 */ /* 0x001fe20000410000 */
[-C--:B-1----:R-:W-:Y:S01]  /*1f40*/  FFMA.FTZ R177, R128, R125.reuse, R126 ;  /* 0x0000007d80b17223 */ /* 0x082fe2000001007e */
[----:B------:R-:W-:Y:S02]  /*1f50*/  HADD2.F32 R126, -RZ, R131.H1_H1 ;  /* 0x30000083ff7e7230 */ /* 0x000fe40000004100 */
[C---:B------:R-:W-:Y:S01]  /*1f60*/  FFMA.FTZ R186, R178.reuse, R125, R186 ;  /* 0x0000007db2ba7223 */ /* 0x040fe200000100ba */
[----:B------:R-:W-:Y:S01]  /*1f70*/  FFMA.FTZ R185, R178, R124, R185 ;  /* 0x0000007cb2b97223 */ /* 0x000fe200000100b9 */
[----:B------:R-:W-:Y:S02]  /*1f80*/  HADD2.F32 R127, -RZ, R127.H1_H1 ;  /* 0x3000007fff7f7230 */ /* 0x000fe40000004100 */
[----:B------:R-:W-:Y:S02]  /*1f90*/  HADD2.F32 R125, -RZ, R55.H1_H1 ;  /* 0x30000037ff7d7230 */ /* 0x000fe40000004100 */
[----:B------:R-:W-:Y:S01]  /*1fa0*/  FADD.FTZ R128, -R195, R126 ;  /* 0x0000007ec3807221 */ /* 0x000fe20000010100 */
[----:B------:R-:W-:Y:S01]  /*1fb0*/  STL [R1+0xc8], R214 ;  /* 0x0000c8d601007387 */ /* 0x000fe20000100800 */
[----:B------:R-:W-:Y:S01]  /*1fc0*/  FADD.FTZ R222, R222, R124 ;  /* 0x0000007cdede7221 */ /* 0x000fe20000010000 */
[----:B------:R-:W-:-:S02]  /*1fd0*/  HADD2.F32 R124, -RZ, R135.H1_H1 ;  /* 0x30000087ff7c7230 */ /* 0x000fc40000004100 */
[----:B------:R0:W-:Y:S01]  /*1fe0*/  STL [R1+0x168], R186 ;  /* 0x000168ba01007387 */ /* 0x0001e20000100800 */
[----:B------:R-:W-:Y:S02]  /*1ff0*/  HADD2.F32 R126, -RZ, R51.H1_H1 ;  /* 0x30000033ff7e7230 */ /* 0x000fe40000004100 */
[----:B------:R-:W-:Y:S01]  /*2000*/  FMUL.FTZ R125, R125, R127 ;  /* 0x0000007f7d7d7220 */ /* 0x000fe20000410000 */
[----:B------:R1:W-:Y:S01]  /*2010*/  STL [R1+0x28], R185 ;  /* 0x000028b901007387 */ /* 0x0003e20000100800 */
[----:B------:R-:W-:Y:S02]  /*2020*/  FADD.FTZ R213, R213, R124 ;  /* 0x0000007cd5d57221 */ /* 0x000fe40000010000 */
[----:B0-----:R-:W-:Y:S01]  /*2030*/  FFMA.FTZ R186, R126, R124, R125 ;  /* 0x0000007c7eba7223 */ /* 0x001fe2000001007d */
[----:B-1----:R-:W-:Y:S01]  /*2040*/  FMUL.FTZ R185, R10, R128 ;  /* 0x000000800ab97220 */ /* 0x002fe20000410000 */
[----:B------:R-:W-:-:S03]  /*2050*/  FADD.FTZ R125, RZ, R2 ;  /* 0x00000002ff7d7221 */ /* 0x000fc60000010000 */
[C---:B------:R-:W-:Y:S01]  /*2060*/  FFMA.FTZ R212, R185.reuse, R124, R212 ;  /* 0x0000007cb9d47223 */ /* 0x040fe200000100d4 */
[----:B------:R-:W-:Y:S01]  /*2070*/  FFMA.FTZ R124, R0, R2, RZ ;  /* 0x00000002007c7223 */ /* 0x000fe200000100ff */
[----:B------:R-:W-:Y:S01]  /*2080*/  FFMA.FTZ R133, R185, R127, R133 ;  /* 0x0000007fb9857223 */ /* 0x000fe20000010085 */
[----:B------:R-:W-:Y:S02]  /*2090*/  FADD.FTZ R125, R125, R17 ;  /* 0x000000117d7d7221 */ /* 0x000fe40000010000 */
[----:B------:R-:W-:Y:S01]  /*20a0*/  FFMA.FTZ R124, R18, R17, R124 ;  /* 0x00000011127c7223 */ /* 0x000fe2000001007c */
[----:B------:R-:W-:Y:S01]  /*20b0*/  STL [R1+0xcc], R213 ;  /* 0x0000ccd501007387 */ /* 0x000fe20000100800 */
[----:B------:R-:W-:Y:S02]  /*20c0*/  FADD.FTZ R125, R125, R15 ;  /* 0x0000000f7d7d7221 */ /* 0x000fe40000010000 */
[----:B------:R-:W-:Y:S01]  /*20d0*/  FFMA.FTZ R124, R16, R15, R124 ;  /* 0x0000000f107c7223 */ /* 0x000fe2000001007c */
[----:B------:R0:W-:Y:S04]  /*20e0*/  STL [R1+0x16c], R212 ;  /* 0x00016cd401007387 */ /* 0x0001e80000100800 */
[----:B------:R1:W-:Y:S01]  /*20f0*/  STL [R1+0x2c], R133 ;  /* 0x00002c8501007387 */ /* 0x0003e20000100800 */
        /* <DEDUP_REMOVED lines=8> */
[----:B------:R-:W-:Y:S01]  /*2180*/  FADD.FTZ R223, R223, R127 ;  /* 0x0000007fdfdf7221 */ /* 0x000fe20000010000 */
[----:B------:R-:W-:Y:S01]  /*2190*/  IADD3 R214, PT, PT, R3, 0x20, RZ ;  /* 0x0000002003d67810 */ /* 0x000fe20007ffe0ff */
[----:B0-----:R-:W-:Y:S01]  /*21a0*/  FADD.FTZ R212, R125, R186 ;  /* 0x000000ba7dd47221 */ /* 0x001fe20000010000 */
[----:B-1----:R-:W-:-:S07]  /*21b0*/  FFMA.FTZ R213, R185, R186, R124 ;  /* 0x000000bab9d57223 */ /* 0x002fce000001007c */
.L_x_931:
[----:B------:R-:W-:Y:S05]  /*21c0*/  BSYNC.RECONVERGENT B1 ;  /* 0x0000000000017941 */ /* 0x000fea0003800200 */
.L_x_930:
[----:B------:R-:W-:Y:S04]  /*21d0*/  BSSY.RECONVERGENT B1, `(.L_x_932) ;  /* 0x00000c1000017945 */ /* 0x000fe80003800200 */
[----:B------:R-:W-:Y:S05]  /*21e0*/  @!P6 BRA `(.L_x_933) ;  /* 0x0000000800fce947 */ /* 0x000fea0003800000 */
[----:B------:R-:W1:Y:S01]  /*21f0*/  LDC.64 R4, c[0x0][0x430] ;  /* 0x00010c00ff047b82 */ /* 0x000e620000000a00 */
[----:B------:R-:W2:Y:S07]  /*2200*/  LDL.LU R14, [R1+0x150] ;  /* 0x00015000010e7983 */ /* 0x000eae0000300800 */
[----:B------:R-:W3:Y:S01]  /*2210*/  LDC.64 R40, c[0x0][0x428] ;  /* 0x00010a00ff287b82 */ /* 0x000ee20000000a00 */
[----:B------:R-:W-:Y:S01]  /*2220*/  ISETP.NE.U32.AND P0, PT, RZ, UR10, PT ;  /* 0x0000000aff007c0c */ /* 0x000fe2000bf05070 */
[----:B------:R-:W4:Y:S06]  /*2230*/  LDL.LU R152, [R1+0x10] ;  /* 0x0000100001987983 */ /* 0x000f2c0000300800 */
[----:B------:R-:W0:Y:S01]  /*2240*/  LDC.64 R12, c[0x0][0x3a8] ;  /* 0x0000ea00ff0c7b82 */ /* 0x000e220000000a00 */
[----:B-1----:R-:W-:-:S04]  /*2250*/  IMAD.WIDE.U32 R4, R214, 0x10, R4 ;  /* 0x00000010d6047825 */ /* 0x002fc800078e0004 */
[C---:B---3--:R-:W-:Y:S01]  /*2260*/  IMAD.WIDE.U32 R40, R214.reuse, 0x10, R40 ;  /* 0x00000010d6287825 */ /* 0x048fe200078e0028 */
[----:B------:R-:W3:Y:S04]  /*2270*/  LDG.E.128 R124, desc[UR8][R4.64] ;  /* 0x00000008047c7981 */ /* 0x000ee8000c1e1d00 */
[----:B------:R1:W2:Y:S01]  /*2280*/  LDG.E.128 R132, desc[UR8][R40.64] ;  /* 0x0000000828847981 */ /* 0x0002a2000c1e1d00 */
[----:B------:R-:W-:Y:S02]  /*2290*/  ISETP.NE.AND.EX P3, PT, RZ, UR11, PT, P0 ;  /* 0x0000000bff007c0c */ /* 0x000fe4000bf65300 */
[----:B------:R-:W-:Y:S01]  /*22a0*/  ISETP.NE.U32.AND P0, PT, RZ, UR24, PT ;  /* 0x00000018ff007c0c */ /* 0x000fe2000bf05070 */
[----:B------:R-:W4:Y:S03]  /*22b0*/  LDL.LU R151, [R1+0xb4] ;  /* 0x0000b40001977983 */ /* 0x000f260000300800 */
[----:B------:R-:W-:Y:S01]  /*22c0*/  ISETP.NE.AND.EX P0, PT, RZ, UR25, PT, P0 ;  /* 0x00000019ff007c0c */ /* 0x000fe2000bf05300 */
[C---:B0-----:R-:W-:Y:S01]  /*22d0*/  IMAD.WIDE.U32 R12, R214.reuse, 0x10, R12 ;  /* 0x00000010d60c7825 */ /* 0x041fe200078e000c */
[----:B------:R-:W4:Y:S01]  /*22e0*/  LDL.LU R150, [R1+0x154] ;  /* 0x0001540001967983 */ /* 0x000f220000300800 */
[----:B-1----:R-:W0:Y:S03]  /*22f0*/  LDC.64 R40, c[0x0][0x3b0] ;  /* 0x0000ec00ff287b82 */ /* 0x002e260000000a00 */
[----:B------:R1:W4:Y:S04]  /*2300*/  LDG.E.128 R128, desc[UR8][R12.64] ;  /* 0x000000080c807981 */ /* 0x000328000c1e1d00 */
[----:B------:R-:W4:Y:S01]  /*2310*/  LDL.LU R149, [R1+0x14] ;  /* 0x0000140001957983 */ /* 0x000f220000300800 */
[----:B------:R-:W0:Y:S03]  /*2320*/  @P3 LDC.64 R4, c[0x0][0x3b8] ;  /* 0x0000ee00ff043b82 */ /* 0x000e260000000a00 */
[----:B------:R-:W4:Y:S04]  /*2330*/  LDL.LU R176, [R1+0xb8] ;  /* 0x0000b80001b07983 */ /* 0x000f280000300800 */
[----:B------:R-:W4:Y:S01]  /*2340*/  LDL.LU R175, [R1+0x158] ;  /* 0x0001580001af7983 */ /* 0x000f220000300800 */
[----:B-1----:R-:W1:Y:S03]  /*2350*/  @P0 LDC.64 R12, c[0x0][0x438] ;  /* 0x00010e00ff0c0b82 */ /* 0x002e660000000a00 */
[----:B------:R-:W4:Y:S04]  /*2360*/  LDL.LU R174, [R1+0x18] ;  /* 0x0000180001ae7983 */ /* 0x000f280000300800 */
[----:B------:R-:W4:Y:S04]  /*2370*/  LDL.LU R173, [R1+0xbc] ;  /* 0x0000bc0001ad7983 */ /* 0x000f280000300800 */
[----:B------:R-:W4:Y:S04]  /*2380*/  LDL.LU R187, [R1+0x15c] ;  /* 0x00015c0001bb7983 */ /* 0x000f280000300800 */
[----:B------:R-:W4:Y:S01]  /*2390*/  LDL.LU R188, [R1+0x1c] ;  /* 0x00001c0001bc7983 */ /* 0x000f220000300800 */
        /* <DEDUP_REMOVED lines=8> */
[----:B---3--:R-:W-:Y:S02]  /*2420*/  HADD2.F32 R11, -RZ, R124.H0_H0 ;  /* 0x2000007cff0b7230 */ /* 0x008fe40000004100 */
[----:B--2---:R-:W-:-:S03]  /*2430*/  HADD2.F32 R12, -RZ, R132.H0_H0 ;  /* 0x20000084ff0c7230 */ /* 0x004fc60000004100 */
[----:B------:R-:W-:-:S04]  /*2440*/  FMUL.FTZ R5, R5, R11 ;  /* 0x0000000b05057220 */ /* 0x000fc80000410000 */
[----:B------:R-:W-:Y:S02]  /*2450*/  FFMA.FTZ R5, R13, R12, R5 ;  /* 0x0000000c0d057223 */ /* 0x000fe40000010005 */
[----:B------:R-:W2:Y:S01]  /*2460*/  LDL.LU R13, [R1+0xb0] ;  /* 0x0000b000010d7983 */ /* 0x000ea20000300800 */
[----:B----4-:R-:W-:-:S05]  /*2470*/  HADD2.F32 R4, -RZ, R128.H0_H0 ;  /* 0x20000080ff047230 */ /* 0x010fca0000004100 */
[----:B------:R-:W-:-:S04]  /*2480*/  FADD.FTZ R4, -R195, R4 ;  /* 0x00000004c3047221 */ /* 0x000fc80000010100 */
[----:B-----5:R-:W-:-:S04]  /*2490*/  FMUL.FTZ R4, R10, R4 ;  /* 0x000000040a047220 */ /* 0x020fc80000410000 */
[----:B------:R-:W-:Y:S01]  /*24a0*/  FFMA.FTZ R14, R4, R12, R14 ;  /* 0x0000000c040e7223 */ /* 0x000fe2000001000e */
[----:B------:R-:W-:Y:S01]  /*24b0*/  FADD.FTZ R216, R216, R11 ;  /* 0x0000000bd8d87221 */ /* 0x000fe20000010000 */
[----:B------:R-:W-:Y:S01]  /*24c0*/  FFMA.FTZ R152, R4, R11, R152 ;  /* 0x0000000b04987223 */ /* 0x000fe20000010098 */
[----:B------:R-:W-:Y:S02]  /*24d0*/  HADD2.F32 R11, -RZ, R124.H1_H1 ;  /* 0x3000007cff0b7230 */ /* 0x000fe40000004100 */
[----:B------:R-:W-:-:S03]  /*24e0*/  HADD2.F32 R124, -RZ, R56.H1_H1 ;  /* 0x30000038ff7c7230 */ /* 0x000fc60000004100 */
[----:B------:R-:W-:Y:S01]  /*24f0*/  FADD.FTZ R217, R217, R11 ;  /* 0x0000000bd9d97221 */ /* 0x000fe20000010000 */
[----:B--2---:R-:W-:-:S05]  /*2500*/  FADD.FTZ R13, R13, R12 ;  /* 0x0000000c0d0d7221 */ /* 0x004fca0000010000 */
[----:B------:R0:W-:Y:S04]  /*2510*/  STL [R1+0xb0], R13 ;  /* 0x0000b00d01007387 */ /* 0x0001e80000100800 */
[----:B------:R1:W-:Y:S01]  /*2520*/  STL [R1+0x150], R14 ;  /* 0x0001500e01007387 */ /* 0x0003e20000100800 */
[----:B------:R-:W-:Y:S02]  /*2530*/  HADD2.F32 R12, -RZ, R132.H1_H1 ;  /* 0x30000084ff0c7230 */ /* 0x000fe40000004100 */
[----:B0-----:R-:W-:Y:S02]  /*2540*/  HADD2.F32 R13, -RZ, R60.H1_H1 ;  /* 0x3000003cff0d7230 */ /* 0x001fe40000004100 */
[----:B-1----:R-:W-:-:S03]  /*2550*/  HADD2.F32 R14, -RZ, R128.H1_H1 ;  /* 0x30000080ff0e7230 */ /* 0x002fc60000004100 */
[----:B------:R-:W-:Y:S02]  /*2560*/  FMUL.FTZ R13, R13, R11 ;  /* 0x0000000b0d0d7220 */ /* 0x000fe40000410000 */
[----:B------:R-:W-:-:S04]  /*2570*/  FADD.FTZ R14, -R195, R14 ;  /* 0x0000000ec30e7221 */ /* 0x000fc80000010100 */
[----:B------:R-:W-:Y:S01]  /*2580*/  FMUL.FTZ R14, R10, R14 ;  /* 0x0000000e0a0e7220 */ /* 0x000fe20000410000 */
[-C--:B------:R-:W-:Y:S01]  /*2590*/  FFMA.FTZ R13, R124, R12.reuse, R13 ;  /* 0x0000000c7c0d7223 */ /* 0x080fe2000001000d */
[----:B------:R-:W-:Y:S02]  /*25a0*/  FADD.FTZ R151, R151, R12 ;  /* 0x0000000c97977221 */ /* 0x000fe40000010000 */
[C---:B------:R-:W-:Y:S01]  /*25b0*/  FFMA.FTZ R150, R14.reuse, R12, R150 ;  /* 0x0000000c0e967223 */ /* 0x040fe20000010096 */
[----:B------:R-:W-:Y:S02]  /*25c0*/  HADD2.F32 R12, -RZ, R129.H0_H0 ;  /* 0x20000081ff0c7230 */ /* 0x000fe40000004100 */
        /* <DEDUP_REMOVED lines=9> */
[----:B------:R0:W-:Y:S01]  /*2660*/  STL [R1+0x10], R152 ;  /* 0x0000109801007387 */ /* 0x0001e20000100800 */
[-C--:B------:R-:W-:Y:S01]  /*2670*/  FFMA.FTZ R11, R132, R128.reuse, R11 ;  /* 0x00000080840b7223 */ /* 0x080fe2000001000b */
[----:B------:R-:W-:Y:S01]  /*2680*/  FADD.FTZ R176, R176, R128 ;  /* 0x00000080b0b07221 */ /* 0x000fe20000010000 */
[----:B------:R-:W-:Y:S01]  /*2690*/  FFMA.FTZ R175, R12, R128, R175 ;  /* 0x000000800caf7223 */ /* 0x000fe200000100af */
[----:B------:R-:W-:Y:S01]  /*26a0*/  FADD.FTZ R132, -R195, R129 ;  /* 0x00000081c3847221 */ /* 0x000fe20000010100 */
[----:B------:R-:W-:Y:S01]  /*26b0*/  STL [R1+0xb4], R151 ;  /* 0x0000b49701007387 */ /* 0x000fe20000100800 */
[----:B------:R-:W-:Y:S01]  /*26c0*/  FADD.FTZ R218, R218, R124 ;  /* 0x0000007cdada7221 */ /* 0x000fe20000010000 */
[----:B------:R-:W-:Y:S01]  /*26d0*/  FFMA.FTZ R174, R12, R124, R174 ;  /* 0x0000007c0cae7223 */ /* 0x000fe200000100ae */
[----:B------:R-:W-:Y:S01]  /*26e0*/  HADD2.F32 R124, -RZ, R133.H1_H1 ;  /* 0x30000085ff7c7230 */ /* 0x000fe20000004100 */
[----:B------:R-:W-:Y:S01]  /*26f0*/  STL [R1+0x154], R150 ;  /* 0x0001549601007387 */ /* 0x000fe20000100800 */
[----:B------:R-:W-:-:S02]  /*2700*/  HADD2.F32 R125, -RZ, R125.H1_H1 ;  /* 0x3000007dff7d7230 */ /* 0x000fc40000004100 */
[----:B0-----:R-:W-:Y:S01]  /*2710*/  FMUL.FTZ R152, R10, R132 ;  /* 0x000000840a987220 */ /* 0x001fe20000410000 */
[----:B------:R-:W-:Y:S01]  /*2720*/  STL [R1+0x14], R149 ;  /* 0x0000149501007387 */ /* 0x000fe20000100800 */
[----:B------:R-:W-:-:S03]  /*2730*/  FADD.FTZ R173, R173, R124 ;  /* 0x0000007cadad7221 */ /* 0x000fc60000010000 */
[----:B------:R0:W-:Y:S01]  /*2740*/  STL [R1+0xb8], R176 ;  /* 0x0000b8b001007387 */ /* 0x0001e20000100800 */
[----:B------:R-:W-:-:S03]  /*2750*/  FFMA.FTZ R187, R152, R124, R187 ;  /* 0x0000007c98bb7223 */ /* 0x000fc600000100bb */
[----:B------:R1:W-:Y:S01]  /*2760*/  STL [R1+0x158], R175 ;  /* 0x000158af01007387 */ /* 0x0003e20000100800 */
[----:B------:R-:W-:-:S03]  /*2770*/  FFMA.FTZ R188, R152, R125, R188 ;  /* 0x0000007d98bc7223 */ /* 0x000fc600000100bc */
[----:B------:R-:W-:Y:S04]  /*2780*/  STL [R1+0x18], R174 ;  /* 0x000018ae01007387 */ /* 0x000fe80000100800 */
[----:B0-----:R-:W2:Y:S04]  /*2790*/  LDL.LU R176, [R1+0xa0] ;  /* 0x0000a00001b07983 */ /* 0x001ea80000300800 */
[----:B-1----:R-:W3:Y:S04]  /*27a0*/  LDL.LU R175, [R1+0x140] ;  /* 0x0001400001af7983 */ /* 0x002ee80000300800 */
[----:B------:R-:W-:Y:S04]  /*27b0*/  STL [R1+0xbc], R173 ;  /* 0x0000bcad01007387 */ /* 0x000fe80000100800 */
[----:B------:R-:W-:Y:S04]  /*27c0*/  STL [R1+0x15c], R187 ;  /* 0x00015cbb01007387 */ /* 0x000fe80000100800 */
[----:B------:R0:W-:Y:S04]  /*27d0*/  STL [R1+0x1c], R188 ;  /* 0x00001cbc01007387 */ /* 0x0001e80000100800 */
[----:B0-----:R-:W4:Y:S04]  /*27e0*/  LDL.LU R188, [R1+0xa4] ;  /* 0x0000a40001bc7983 */ /* 0x001f280000300800 */
[----:B------:R-:W4:Y:S04]  /*27f0*/  LDL.LU R187, [R1+0x144] ;  /* 0x0001440001bb7983 */ /* 0x000f280000300800 */
[----:B------:R-:W4:Y:S01]  /*2800*/  LDL.LU R174, [R1] ;  /* 0x0000000001ae7983 */ /* 0x000f220000300800 */
[----:B------:R-:W-:-:S02]  /*2810*/  HADD2.F32 R128, -RZ, R61.H1_H1 ;  /* 0x3000003dff807230 */ /* 0x000fc40000004100 */
[----:B------:R-:W-:Y:S01]  /*2820*/  FADD.FTZ R219, R219, R125 ;  /* 0x0000007ddbdb7221 */ /* 0x000fe20000010000 */
[----:B------:R-:W-:Y:S01]  /*2830*/  HADD2.F32 R129, -RZ, R57.H1_H1 ;  /* 0x30000039ff817230 */ /* 0x000fe20000004100 */
[----:B------:R-:W4:Y:S01]  /*2840*/  LDL.LU R173, [R1+0x4] ;  /* 0x0000040001ad7983 */ /* 0x000f220000300800 */
[----:B------:R-:W-:Y:S01]  /*2850*/  FMUL.FTZ R128, R128, R125 ;  /* 0x0000007d80807220 */ /* 0x000fe20000410000 */
[----:B------:R-:W-:Y:S02]  /*2860*/  HADD2.F32 R125, -RZ, R130.H0_H0 ;  /* 0x20000082ff7d7230 */ /* 0x000fe40000004100 */
[----:B------:R-:W4:Y:S01]  /*2870*/  LDL.LU R133, [R1+0xc] ;  /* 0x00000c0001857983 */ /* 0x000f220000300800 */
[----:B------:R-:W-:Y:S01]  /*2880*/  FFMA.FTZ R151, R129, R124, R128 ;  /* 0x0000007c81977223 */ /* 0x000fe20000010080 */
[----:B------:R-:W-:Y:S02]  /*2890*/  HADD2.F32 R128, -RZ, R62.H0_H0 ;  /* 0x2000003eff807230 */ /* 0x000fe40000004100 */
[----:B------:R-:W-:Y:S01]  /*28a0*/  FADD.FTZ R132, -R195, R125 ;  /* 0x0000007dc3847221 */ /* 0x000fe20000010100 */
[----:B------:R-:W-:-:S02]  /*28b0*/  HADD2.F32 R124, -RZ, R126.H0_H0 ;  /* 0x2000007eff7c7230 */ /* 0x000fc40000004100 */
[----:B------:R-:W-:Y:S02]  /*28c0*/  HADD2.F32 R125, -RZ, R134.H0_H0 ;  /* 0x20000086ff7d7230 */ /* 0x000fe40000004100 */
[----:B------:R-:W-:Y:S01]  /*28d0*/  FMUL.FTZ R150, R10, R132 ;  /* 0x000000840a967220 */ /* 0x000fe20000410000 */
[----:B------:R-:W-:Y:S02]  /*28e0*/  HADD2.F32 R129, -RZ, R58.H0_H0 ;  /* 0x2000003aff817230 */ /* 0x000fe40000004100 */
[----:B------:R-:W-:Y:S01]  /*28f0*/  FMUL.FTZ R128, R128, R124 ;  /* 0x0000007c80807220 */ /* 0x000fe20000410000 */
[----:B------:R-:W-:-:S03]  /*2900*/  HADD2.F32 R130, -RZ, R130.H1_H1 ;  /* 0x30000082ff827230 */ /* 0x000fc60000004100 */
[-C--:B------:R-:W-:Y:S02]  /*2910*/  FFMA.FTZ R149, R129, R125.reuse, R128 ;  /* 0x0000007d81957223 */ /* 0x080fe40000010080 */
[----:B------:R-:W-:Y:S01]  /*2920*/  FADD.FTZ R130, -R195, R130 ;  /* 0x00000082c3827221 */ /* 0x000fe20000010100 */
[----:B--2---:R-:W-:Y:S01]  /*2930*/  FADD.FTZ R176, R176, R125 ;  /* 0x0000007db0b07221 */ /* 0x004fe20000010000 */
[----:B---3--:R-:W-:Y:S01]  /*2940*/  FFMA.FTZ R175, R150, R125, R175 ;  /* 0x0000007d96af7223 */ /* 0x008fe200000100af */
[----:B------:R-:W-:-:S03]  /*2950*/  HADD2.F32 R125, -RZ, R134.H1_H1 ;  /* 0x30000086ff7d7230 */ /* 0x000fc60000004100 */
[----:B------:R0:W-:Y:S04]  /*2960*/  STL [R1+0xa0], R176 ;  /* 0x0000a0b001007387 */ /* 0x0001e80000100800 */
[----:B------:R-:W-:Y:S01]  /*2970*/  STL [R1+0x140], R175 ;  /* 0x000140af01007387 */ /* 0x000fe20000100800 */
[----:B0-----:R-:W-:Y:S01]  /*2980*/  FMUL.FTZ R176, R10, R130 ;  /* 0x000000820ab07220 */ /* 0x001fe20000410000 */
[----:B----4-:R-:W-:-:S03]  /*2990*/  FADD.FTZ R188, R188, R125 ;  /* 0x0000007dbcbc7221 */ /* 0x010fc60000010000 */
[----:B------:R-:W-:Y:S02]  /*29a0*/  FFMA.FTZ R187, R176, R125, R187 ;  /* 0x0000007db0bb7223 */ /* 0x000fe400000100bb */
[----:B------:R0:W-:Y:S01]  /*29b0*/  STL [R1+0xa4], R188 ;  /* 0x0000a4bc01007387 */ /* 0x0001e20000100800 */
[----:B------:R-:W-:-:S03]  /*29c0*/  FFMA.FTZ R174, R150, R124, R174 ;  /* 0x0000007c96ae7223 */ /* 0x000fc600000100ae */
[----:B0-----:R-:W2:Y:S04]  /*29d0*/  LDL.LU R188, [R1+0xa8] ;  /* 0x0000a80001bc7983 */ /* 0x001ea80000300800 */
[----:B------:R0:W-:Y:S04]  /*29e0*/  STL [R1+0x144], R187 ;  /* 0x000144bb01007387 */ /* 0x0001e80000100800 */
[----:B0-----:R-:W3:Y:S04]  /*29f0*/  LDL.LU R187, [R1+0x148] ;  /* 0x0001480001bb7983 */ /* 0x001ee80000300800 */
[----:B------:R-:W4:Y:S04]  /*2a00*/  LDL.LU R134, [R1+0xac] ;  /* 0x0000ac0001867983 */ /* 0x000f280000300800 */
[----:B------:R0:W-:Y:S04]  /*2a10*/  STL [R1], R174 ;  /* 0x000000ae01007387 */ /* 0x0001e80000100800 */
[----:B------:R-:W4:Y:S04]  /*2a20*/  LDL.LU R132, [R1+0x14c] ;  /* 0x00014c0001847983 */ /* 0x000f280000300800 */
[----:B------:R-:W4:Y:S01]  /*2a30*/  LDL.LU R130, [R1+0x8] ;  /* 0x0000080001827983 */ /* 0x000f220000300800 */
[----:B------:R-:W-:-:S02]  /*2a40*/  HADD2.F32 R126, -RZ, R126.H1_H1 ;  /* 0x3000007eff7e7230 */ /* 0x000fc40000004100 */
[----:B------:R-:W-:Y:S02]  /*2a50*/  HADD2.F32 R128, -RZ, R62.H1_H1 ;  /* 0x3000003eff807230 */ /* 0x000fe40000004100 */
[----:B------:R-:W-:-:S03]  /*2a60*/  HADD2.F32 R129, -RZ, R58.H1_H1 ;  /* 0x3000003aff817230 */ /* 0x000fc60000004100 */
[----:B------:R-:W-:-:S04]  /*2a70*/  FMUL.FTZ R128, R128, R126 ;  /* 0x0000007e80807220 */ /* 0x000fc80000410000 */
[----:B------:R-:W-:Y:S01]  /*2a80*/  FFMA.FTZ R175, R129, R125, R128 ;  /* 0x0000007d81af7223 */ /* 0x000fe20000010080 */
[----:B------:R-:W-:Y:S02]  /*2a90*/  HADD2.F32 R125, -RZ, R131.H0_H0 ;  /* 0x20000083ff7d7230 */ /* 0x000fe40000004100 */
[----:B------:R-:W-:Y:S01]  /*2aa0*/  FADD.FTZ R208, R208, R124 ;  /* 0x0000007cd0d07221 */ /* 0x000fe20000010000 */
[----:B------:R-:W-:Y:S01]  /*2ab0*/  FADD.FTZ R209, R209, R126 ;  /* 0x0000007ed1d17221 */ /* 0x000fe20000010000 */
[----:B------:R-:W-:Y:S01]  /*2ac0*/  FFMA.FTZ R173, R176, R126, R173 ;  /* 0x0000007eb0ad7223 */ /* 0x000fe200000100ad */
[----:B------:R-:W-:Y:S02]  /*2ad0*/  HADD2.F32 R126, -RZ, R63.H0_H0 ;  /* 0x2000003fff7e7230 */ /* 0x000fe40000004100 */
[----:B------:R-:W-:Y:S01]  /*2ae0*/  FADD.FTZ R129, -R195, R125 ;  /* 0x0000007dc3817221 */ /* 0x000fe20000010100 */
[----:B------:R-:W-:Y:S02]  /*2af0*/  HADD2.F32 R124, -RZ, R127.H0_H0 ;  /* 0x2000007fff7c7230 */ /* 0x000fe40000004100 */
[----:B------:R-:W-:-:S02]  /*2b00*/  HADD2.F32 R125, -RZ, R135.H0_H0 ;  /* 0x20000087ff7d7230 */ /* 0x000fc40000004100 */
[----:B0-----:R-:W-:Y:S01]  /*2b10*/  FMUL.FTZ R174, R10, R129 ;  /* 0x000000810aae7220 */ /* 0x001fe20000410000 */
[----:B------:R-:W-:Y:S02]  /*2b20*/  HADD2.F32 R128, -RZ, R59.H0_H0 ;  /* 0x2000003bff807230 */ /* 0x000fe40000004100 */
[----:B------:R-:W-:Y:S01]  /*2b30*/  FMUL.FTZ R126, R126, R124 ;  /* 0x0000007c7e7e7220 */ /* 0x000fe20000410000 */
[----:B------:R-:W-:Y:S01]  /*2b40*/  HADD2.F32 R131, -RZ, R131.H1_H1 ;  /* 0x30000083ff837230 */ /* 0x000fe20000004100 */
[----:B------:R0:W-:Y:S01]  /*2b50*/  STL [R1+0x4], R173 ;  /* 0x000004ad01007387 */ /* 0x0001e20000100800 */
[----:B------:R-:W-:-:S03]  /*2b60*/  HADD2.F32 R127, -RZ, R127.H1_H1 ;  /* 0x3000007fff7f7230 */ /* 0x000fc60000004100 */
[----:B------:R-:W-:Y:S01]  /*2b70*/  FADD.FTZ R131, -R195, R131 ;  /* 0x00000083c3837221 */ /* 0x000fe20000010100 */
[----:B0-----:R-:W-:Y:S01]  /*2b80*/  FFMA.FTZ R173, R128, R125, R126 ;  /* 0x0000007d80ad7223 */ /* 0x001fe2000001007e */
[----:B------:R-:W-:Y:S02]  /*2b90*/  HADD2.F32 R126, -RZ, R63.H1_H1 ;  /* 0x3000003fff7e7230 */ /* 0x000fe40000004100 */
[----:B------:R-:W-:-:S03]  /*2ba0*/  HADD2.F32 R128, -RZ, R59.H1_H1 ;  /* 0x3000003bff807230 */ /* 0x000fc60000004100 */
[----:B------:R-:W-:Y:S01]  /*2bb0*/  FMUL.FTZ R126, R126, R127 ;  /* 0x0000007f7e7e7220 */ /* 0x000fe20000410000 */
[----:B------:R-:W-:Y:S01]  /*2bc0*/  FADD.FTZ R210, R210, R124 ;  /* 0x0000007cd2d27221 */ /* 0x000fe20000010000 */
[----:B------:R-:W-:Y:S01]  /*2bd0*/  FADD.FTZ R211, R211, R127 ;  /* 0x0000007fd3d37221 */ /* 0x000fe20000010000 */
[----:B------:R-:W-:Y:S01]  /*2be0*/  IADD3 R214, PT, PT, R214, 0x20, RZ ;  /* 0x00000020d6d67810 */ /* 0x000fe20007ffe0ff */
[----:B--2---:R-:W-:-:S05]  /*2bf0*/  FADD.FTZ R188, R188, R125 ;  /* 0x0000007dbcbc7221 */ /* 0x004fca0000010000 */
[----:B------:R0:W-:Y:S01]  /*2c00*/  STL [R1+0xa8], R188 ;  /* 0x0000a8bc01007387 */ /* 0x0001e20000100800 */
[----:B---3--:R-:W-:Y:S01]  /*2c10*/  FFMA.FTZ R187, R174, R125, R187 ;  /* 0x0000007daebb7223 */ /* 0x008fe200000100bb */
[----:B------:R-:W-:-:S04]  /*2c20*/  HADD2.F32 R125, -RZ, R135.H1_H1 ;  /* 0x30000087ff7d7230 */ /* 0x000fc80000004100 */
[----:B------:R1:W-:Y:S01]  /*2c30*/  STL [R1+0x148], R187 ;  /* 0x000148bb01007387 */ /* 0x0003e20000100800 */
[----:B0-----:R-:W-:Y:S01]  /*2c40*/  FFMA.FTZ R188, R128, R125, R126 ;  /* 0x0000007d80bc7223 */ /* 0x001fe2000001007e */
[----:B----4-:R-:W-:Y:S01]  /*2c50*/  FADD.FTZ R134, R134, R125 ;  /* 0x0000007d86867221 */ /* 0x010fe20000010000 */
[----:B-1----:R-:W-:Y:S01]  /*2c60*/  FMUL.FTZ R187, R10, R131 ;  /* 0x000000830abb7220 */ /* 0x002fe20000410000 */
[----:B------:R-:W-:Y:S01]  /*2c70*/  FFMA.FTZ R130, R174, R124, R130 ;  /* 0x0000007cae827223 */ /* 0x000fe20000010082 */
[----:B------:R-:W-:Y:S02]  /*2c80*/  FADD.FTZ R124, R212, R5 ;  /* 0x00000005d47c7221 */ /* 0x000fe40000010000 */
[C---:B------:R-:W-:Y:S01]  /*2c90*/  FFMA.FTZ R132, R187.reuse, R125, R132 ;  /* 0x0000007dbb847223 */ /* 0x040fe20000010084 */
[----:B------:R-:W-:Y:S01]  /*2ca0*/  FFMA.FTZ R125, R4, R5, R213 ;  /* 0x00000005047d7223 */ /* 0x000fe200000100d5 */
[----:B------:R-:W-:Y:S01]  /*2cb0*/  FFMA.FTZ R133, R187, R127, R133 ;  /* 0x0000007fbb857223 */ /* 0x000fe20000010085 */
[----:B------:R-:W-:Y:S01]  /*2cc0*/  FADD.FTZ R124, R124, R13 ;  /* 0x0000000d7c7c7221 */ /* 0x000fe20000010000 */
[----:B------:R1:W-:Y:S01]  /*2cd0*/  STL [R1+0xac], R134 ;  /* 0x0000ac8601007387 */ /* 0x0003e20000100800 */
[----:B------:R-:W-:-:S03]  /*2ce0*/  FFMA.FTZ R125, R14, R13, R125 ;  /* 0x0000000d0e7d7223 */ /* 0x000fc6000001007d */
[----:B------:R1:W-:Y:S01]  /*2cf0*/  STL [R1+0x14c], R132 ;  /* 0x00014c8401007387 */ /* 0x0003e20000100800 */
[----:B------:R-:W-:Y:S01]  /*2d00*/  FADD.FTZ R124, R124, R11 ;  /* 0x0000000b7c7c7221 */ /* 0x000fe20000010000 */
[----:B------:R-:W-:Y:S02]  /*2d10*/  FFMA.FTZ R125, R12, R11, R125 ;  /* 0x0000000b0c7d7223 */ /* 0x000fe4000001007d */
        /* <DEDUP_REMOVED lines=11> */
[----:B-1----:R-:W-:-:S07]  /*2dd0*/  FFMA.FTZ R213, R187, R188, R125 ;  /* 0x000000bcbbd57223 */ /* 0x002fce000001007d */
.L_x_933:
[----:B------:R-:W-:Y:S05]  /*2de0*/  BSYNC.RECONVERGENT B1 ;  /* 0x0000000000017941 */ /* 0x000fea0003800200 */
.L_x_932:
        /* <DEDUP_REMOVED lines=16> */
[----:B------:R-:W3:Y:S01]  /*2ef0*/  LDG.E.128 R124, desc[UR8][R6.64] ;  /* 0x00000008067c7981 */ /* 0x000ee2000c1e1d00 */
[----:B0-----:R-:W-:-:S05]  /*2f00*/  IMAD.WIDE.U32 R34, R214, 0x10, R34 ;  /* 0x00000010d6227825 */ /* 0x001fca00078e0022 */
[----:B------:R0:W4:Y:S01]  /*2f10*/  LDG.E.128 R132, desc[UR8][R34.64] ;  /* 0x0000000822847981 */ /* 0x000122000c1e1d00 */
[----:B------:R-:W-:-:S04]  /*2f20*/  ISETP.NE.U32.AND P0, PT, RZ, UR10, PT ;  /* 0x0000000aff007c0c */ /* 0x000fc8000bf05070 */
[----:B------:R-:W-:Y:S02]  /*2f30*/  ISETP.NE.AND.EX P3, PT, RZ, UR11, PT, P0 ;  /* 0x0000000bff007c0c */ /* 0x000fe4000bf65300 */
[----:B------:R-:W-:Y:S01]  /*2f40*/  ISETP.NE.U32.AND P0, PT, RZ, UR24, PT ;  /* 0x00000018ff007c0c */ /* 0x000fe2000bf05070 */
[----:B0-----:R-:W0:Y:S03]  /*2f50*/  LDC.64 R34, c[0x0][0x3b0] ;  /* 0x0000ec00ff227b82 */ /* 0x001e260000000a00 */
        /* <DEDUP_REMOVED lines=8> */
[----:B------:R0:W5:Y:S01]  /*2fe0*/  LDG.E.64 R36, desc[UR8][R6.64] ;  /* 0x0000000806247981 */ /* 0x000162000c1e1b00 */
[----:B------:R-:W-:Y:S02]  /*2ff0*/  HADD2.F32 R21, -RZ, R64.H0_H0 ;  /* 0x20000040ff157230 */ /* 0x000fe40000004100 */
[----:B0-----:R-:W-:Y:S02]  /*3000*/  HADD2.F32 R7, -RZ, R68.H0_H0 ;  /* 0x20000044ff077230 */ /* 0x001fe40000004100 */
[----:B------:R-:W-:Y:S02]  /*3010*/  HADD2.F32 R35, -RZ, R65.H0_H0 ;  /* 0x20000041ff237230 */ /* 0x000fe40000004100 */
        /* <DEDUP_REMOVED lines=16> */
[----:B------:R-:W-:Y:S01]  /*3120*/  STL [R1+0x90], R148 ;  /* 0x0000909401007387 */ /* 0x000fe20000100800 */
[----:B------:R-:W-:Y:S01]  /*3130*/  FADD.FTZ R205, R205, R21 ;  /* 0x00000015cdcd7221 */ /* 0x000fe20000010000 */
[----:B------:R-:W-:-:S02]  /*3140*/  FFMA.FTZ R249, R19, R21, R249 ;  /* 0x0000001513f97223 */ /* 0x000fc400000100f9 */
[----:B------:R-:W-:Y:S01]  /*3150*/  FMUL.FTZ R20, R20, R21 ;  /* 0x0000001514147220 */ /* 0x000fe20000410000 */
[----:B------:R-:W-:Y:S01]  /*3160*/  HADD2.F32 R21, -RZ, R129.H0_H0 ;  /* 0x20000081ff157230 */ /* 0x000fe20000004100 */
[----:B------:R0:W-:Y:S01]  /*3170*/  STL [R1+0x130], R33 ;  /* 0x0001302101007387 */ /* 0x0001e20000100800 */
[----:B------:R-:W-:-:S03]  /*3180*/  HADD2.F32 R22, -RZ, R132.H1_H1 ;  /* 0x30000084ff167230 */ /* 0x000fc60000004100 */
[----:B------:R-:W-:Y:S01]  /*3190*/  FADD.FTZ R21, -R195, R21 ;  /* 0x00000015c3157221 */ /* 0x000fe20000010100 */
[----:B------:R-:W-:Y:S02]  /*31a0*/  HADD2.F32 R34, -RZ, R133.H0_H0 ;  /* 0x20000085ff227230 */ /* 0x000fe40000004100 */
[----:B0-----:R-:W-:Y:S02]  /*31b0*/  HADD2.F32 R33, -RZ, R64.H1_H1 ;  /* 0x30000040ff217230 */ /* 0x001fe40000004100 */
[----:B------:R-:W-:Y:S01]  /*31c0*/  FADD.FTZ R172, R172, R22 ;  /* 0x00000016acac7221 */ /* 0x000fe20000010000 */
[-C--:B------:R-:W-:Y:S01]  /*31d0*/  FFMA.FTZ R171, R19, R22.reuse, R171 ;  /* 0x0000001613ab7223 */ /* 0x080fe200000100ab */
[----:B------:R-:W-:Y:S01]  /*31e0*/  FMUL.FTZ R21, R10, R21 ;  /* 0x000000150a157220 */ /* 0x000fe20000410000 */
[----:B------:R-:W-:Y:S01]  /*31f0*/  FFMA.FTZ R20, R33, R22, R20 ;  /* 0x0000001621147223 */ /* 0x000fe20000010014 */
[----:B------:R-:W-:Y:S02]  /*3200*/  HADD2.F32 R22, -RZ, R69.H0_H0 ;  /* 0x20000045ff167230 */ /* 0x000fe40000004100 */
[----:B------:R-:W-:-:S02]  /*3210*/  HADD2.F32 R33, -RZ, R125.H0_H0 ;  /* 0x2000007dff217230 */ /* 0x000fc40000004100 */
[----:B------:R-:W-:Y:S01]  /*3220*/  FADD.FTZ R170, R170, R34 ;  /* 0x00000022aaaa7221 */ /* 0x000fe20000010000 */
[----:B------:R-:W-:Y:S01]  /*3230*/  FFMA.FTZ R169, R21, R34, R169 ;  /* 0x0000002215a97223 */ /* 0x000fe200000100a9 */
[----:B------:R-:W-:Y:S01]  /*3240*/  STL [R1+0x94], R172 ;  /* 0x000094ac01007387 */ /* 0x000fe20000100800 */
[----:B------:R-:W-:-:S03]  /*3250*/  FMUL.FTZ R22, R22, R33 ;  /* 0x0000002116167220 */ /* 0x000fc60000410000 */
[----:B------:R0:W-:Y:S01]  /*3260*/  STL [R1+0x134], R171 ;  /* 0x000134ab01007387 */ /* 0x0001e20000100800 */
[----:B------:R-:W-:Y:S02]  /*3270*/  HADD2.F32 R124, -RZ, R129.H1_H1 ;  /* 0x30000081ff7c7230 */ /* 0x000fe40000004100 */
[----:B------:R-:W-:Y:S01]  /*3280*/  FFMA.FTZ R22, R35, R34, R22 ;  /* 0x0000002223167223 */ /* 0x000fe20000010016 */
[----:B------:R1:W-:Y:S01]  /*3290*/  STL [R1+0x98], R170 ;  /* 0x000098aa01007387 */ /* 0x0003e20000100800 */
[----:B------:R-:W-:-:S03]  /*32a0*/  HADD2.F32 R34, -RZ, R133.H1_H1 ;  /* 0x30000085ff227230 */ /* 0x000fc60000004100 */
[----:B------:R2:W-:Y:S04]  /*32b0*/  STL [R1+0x138], R169 ;  /* 0x000138a901007387 */ /* 0x0005e80000100800 */
[----:B0-----:R-:W3:Y:S04]  /*32c0*/  LDL.LU R171, [R1+0x80] ;  /* 0x0000800001ab7983 */ /* 0x001ee80000300800 */
[----:B------:R-:W4:Y:S01]  /*32d0*/  LDL.LU R129, [R1+0x120] ;  /* 0x0001200001817983 */ /* 0x000f220000300800 */
[----:B------:R-:W-:Y:S01]  /*32e0*/  FADD.FTZ R189, R189, R34 ;  /* 0x00000022bdbd7221 */ /* 0x000fe20000010000 */
[----:B------:R-:W-:Y:S01]  /*32f0*/  FADD.FTZ R206, R206, R33 ;  /* 0x00000021cece7221 */ /* 0x000fe20000010000 */
[----:B------:R-:W-:Y:S01]  /*3300*/  FFMA.FTZ R250, R21, R33, R250 ;  /* 0x0000002115fa7223 */ /* 0x000fe200000100fa */
[----:B------:R-:W-:-:S02]  /*3310*/  HADD2.F32 R33, -RZ, R125.H1_H1 ;  /* 0x3000007dff217230 */ /* 0x000fc40000004100 */
[----:B------:R-:W-:Y:S01]  /*3320*/  FADD.FTZ R125, -R195, R124 ;  /* 0x0000007cc37d7221 */ /* 0x000fe20000010100 */
[----:B------:R-:W-:Y:S04]  /*3330*/  STL [R1+0x9c], R189 ;  /* 0x00009cbd01007387 */ /* 0x000fe80000100800 */
[----:B-1----:R-:W4:Y:S01]  /*3340*/  LDL.LU R170, [R1+0x84] ;  /* 0x0000840001aa7983 */ /* 0x002f220000300800 */
[----:B------:R-:W-:-:S03]  /*3350*/  FMUL.FTZ R148, R10, R125 ;  /* 0x0000007d0a947220 */ /* 0x000fc60000410000 */
[----:B--2---:R-:W2:Y:S01]  /*3360*/  LDL.LU R169, [R1+0x124] ;  /* 0x0001240001a97983 */ /* 0x004ea20000300800 */
[----:B------:R-:W-:-:S05]  /*3370*/  FFMA.FTZ R190, R148, R34, R190 ;  /* 0x0000002294be7223 */ /* 0x000fca00000100be */
[----:B------:R0:W-:Y:S04]  /*3380*/  STL [R1+0x13c], R190 ;  /* 0x00013cbe01007387 */ /* 0x0001e80000100800 */
[----:B0-----:R-:W2:Y:S04]  /*3390*/  LDL.LU R190, [R1+0x88] ;  /* 0x0000880001be7983 */ /* 0x001ea80000300800 */
[----:B------:R-:W2:Y:S04]  /*33a0*/  LDL.LU R189, [R1+0x128] ;  /* 0x0001280001bd7983 */ /* 0x000ea80000300800 */
[----:B------:R-:W2:Y:S04]  /*33b0*/  LDL.LU R133, [R1+0x8c] ;  /* 0x00008c0001857983 */ /* 0x000ea80000300800 */
[----:B------:R-:W2:Y:S01]  /*33c0*/  LDL.LU R132, [R1+0x12c] ;  /* 0x00012c0001847983 */ /* 0x000ea20000300800 */
[----:B------:R-:W-:-:S02]  /*33d0*/  HADD2.F32 R35, -RZ, R69.H1_H1 ;  /* 0x30000045ff237230 */ /* 0x000fc40000004100 */
[----:B------:R-:W-:-:S03]  /*33e0*/  HADD2.F32 R124, -RZ, R65.H1_H1 ;  /* 0x30000041ff7c7230 */ /* 0x000fc60000004100 */
        /* <DEDUP_REMOVED lines=11> */
[----:B------:R-:W-:Y:S01]  /*34a0*/  FMUL.FTZ R33, R33, R124 ;  /* 0x0000007c21217220 */ /* 0x000fe20000410000 */
[----:B------:R-:W-:Y:S02]  /*34b0*/  HADD2.F32 R130, -RZ, R130.H1_H1 ;  /* 0x30000082ff827230 */ /* 0x000fe40000004100 */
[----:B------:R-:W-:Y:S02]  /*34c0*/  HADD2.F32 R126, -RZ, R126.H1_H1 ;  /* 0x3000007eff7e7230 */ /* 0x000fe40000004100 */
[----:B------:R-:W-:Y:S01]  /*34d0*/  FFMA.FTZ R33, R128, R125, R33 ;  /* 0x0000007d80217223 */ /* 0x000fe20000010021 */
[----:B------:R-:W-:Y:S02]  /*34e0*/  HADD2.F32 R128, -RZ, R70.H1_H1 ;  /* 0x30000046ff807230 */ /* 0x000fe40000004100 */
[----:B------:R-:W-:-:S03]  /*34f0*/  FADD.FTZ R130, -R195, R130 ;  /* 0x00000082c3827221 */ /* 0x000fc60000010100 */
[----:B------:R-:W-:Y:S01]  /*3500*/  FMUL.FTZ R128, R128, R126 ;  /* 0x0000007e80807220 */ /* 0x000fe20000410000 */
[----:B------:R-:W-:Y:S01]  /*3510*/  FMUL.FTZ R172, R10, R130 ;  /* 0x000000820aac7220 */ /* 0x000fe20000410000 */
[----:B------:R-:W-:Y:S01]  /*3520*/  FADD.FTZ R200, R200, R124 ;  /* 0x0000007cc8c87221 */ /* 0x000fe20000010000 */
[----:B------:R-:W-:Y:S01]  /*3530*/  FFMA.FTZ R244, R34, R124, R244 ;  /* 0x0000007c22f47223 */ /* 0x000fe200000100f4 */
[----:B------:R-:W-:Y:S01]  /*3540*/  FADD.FTZ R201, R201, R126 ;  /* 0x0000007ec9c97221 */ /* 0x000fe20000010000 */
[----:B------:R-:W-:Y:S01]  /*3550*/  FFMA.FTZ R245, R172, R126, R245 ;  /* 0x0000007eacf57223 */ /* 0x000fe200000100f5 */
[----:B------:R-:W-:Y:S02]  /*3560*/  HADD2.F32 R126, -RZ, R71.H0_H0 ;  /* 0x20000047ff7e7230 */ /* 0x000fe40000004100 */
[----:B------:R-:W-:-:S05]  /*3570*/  HADD2.F32 R124, -RZ, R127.H0_H0 ;  /* 0x2000007fff7c7230 */ /* 0x000fca0000004100 */
[----:B------:R-:W-:Y:S01]  /*3580*/  FMUL.FTZ R126, R126, R124 ;  /* 0x0000007c7e7e7220 */ /* 0x000fe20000410000 */
[----:B------:R-:W-:Y:S02]  /*3590*/  HADD2.F32 R127, -RZ, R127.H1_H1 ;  /* 0x3000007fff7f7230 */ /* 0x000fe40000004100 */
[----:B------:R-:W-:Y:S01]  /*35a0*/  FADD.FTZ R202, R202, R124 ;  /* 0x0000007ccaca7221 */ /* 0x000fe20000010000 */
[----:B------:R-:W-:Y:S02]  /*35b0*/  IADD3 R214, PT, PT, R214, 0x20, RZ ;  /* 0x00000020d6d67810 */ /* 0x000fe40007ffe0ff */
[----:B------:R-:W-:Y:S01]  /*35c0*/  FADD.FTZ R203, R203, R127 ;  /* 0x0000007fcbcb7221 */ /* 0x000fe20000010000 */
[----:B---3--:R-:W-:Y:S01]  /*35d0*/  FADD.FTZ R171, R171, R125 ;  /* 0x0000007dabab7221 */ /* 0x008fe20000010000 */
[----:B----4-:R-:W-:-:S04]  /*35e0*/  FFMA.FTZ R129, R34, R125, R129 ;  /* 0x0000007d22817223 */ /* 0x010fc80000010081 */
[----:B------:R-:W-:Y:S01]  /*35f0*/  STL [R1+0x80], R171 ;  /* 0x000080ab01007387 */ /* 0x000fe20000100800 */
[----:B------:R-:W-:-:S03]  /*3600*/  HADD2.F32 R125, -RZ, R134.H1_H1 ;  /* 0x30000086ff7d7230 */ /* 0x000fc60000004100 */
[----:B------:R0:W-:Y:S02]  /*3610*/  STL [R1+0x120], R129 ;  /* 0x0001208101007387 */ /* 0x0001e40000100800 */
[----:B------:R-:W-:Y:S01]  /*3620*/  FADD.FTZ R170, R170, R125 ;  /* 0x0000007daaaa7221 */ /* 0x000fe20000010000 */
[----:B0-----:R-:W-:Y:S02]  /*3630*/  HADD2.F32 R129, -RZ, R66.H1_H1 ;  /* 0x30000042ff817230 */ /* 0x001fe40000004100 */
[----:B--2---:R-:W-:-:S03]  /*3640*/  FFMA.FTZ R169, R172, R125, R169 ;  /* 0x0000007daca97223 */ /* 0x004fc600000100a9 */
[----:B------:R-:W-:Y:S01]  /*3650*/  FFMA.FTZ R171, R129, R125, R128 ;  /* 0x0000007d81ab7223 */ /* 0x000fe20000010080 */
[----:B------:R-:W-:Y:S01]  /*3660*/  HADD2.F32 R125, -RZ, R131.H0_H0 ;  /* 0x20000083ff7d7230 */ /* 0x000fe20000004100 */
[----:B------:R0:W-:Y:S01]  /*3670*/  STL [R1+0x84], R170 ;  /* 0x000084aa01007387 */ /* 0x0001e20000100800 */
[----:B------:R-:W-:-:S03]  /*3680*/  HADD2.F32 R128, -RZ, R67.H0_H0 ;  /* 0x20000043ff807230 */ /* 0x000fc60000004100 */
[C---:B------:R-:W-:Y:S01]  /*3690*/  FADD.FTZ R129, -R195.reuse, R125 ;  /* 0x0000007dc3817221 */ /* 0x040fe20000010100 */
[----:B------:R-:W-:Y:S02]  /*36a0*/  HADD2.F32 R125, -RZ, R135.H0_H0 ;  /* 0x20000087ff7d7230 */ /* 0x000fe40000004100 */
[----:B------:R-:W-:Y:S02]  /*36b0*/  HADD2.F32 R131, -RZ, R131.H1_H1 ;  /* 0x30000083ff837230 */ /* 0x000fe40000004100 */
[----:B0-----:R-:W-:Y:S01]  /*36c0*/  FMUL.FTZ R170, R10, R129 ;  /* 0x000000810aaa7220 */ /* 0x001fe20000410000 */
[----:B------:R0:W-:Y:S01]  /*36d0*/  STL [R1+0x124], R169 ;  /* 0x000124a901007387 */ /* 0x0001e20000100800 */
[----:B------:R-:W-:Y:S02]  /*36e0*/  FADD.FTZ R190, R190, R125 ;  /* 0x0000007dbebe7221 */ /* 0x000fe40000010000 */
[----:B------:R-:W-:Y:S01]  /*36f0*/  FFMA.FTZ R189, R170, R125, R189 ;  /* 0x0000007daabd7223 */ /* 0x000fe200000100bd */
[----:B------:R-:W-:-:S02]  /*3700*/  FADD.FTZ R131, -R195, R131 ;  /* 0x00000083c3837221 */ /* 0x000fc40000010100 */
[----:B------:R-:W-:Y:S01]  /*3710*/  STL [R1+0x88], R190 ;  /* 0x000088be01007387 */ /* 0x000fe20000100800 */
[----:B0-----:R-:W-:Y:S01]  /*3720*/  FFMA.FTZ R169, R128, R125, R126 ;  /* 0x0000007d80a97223 */ /* 0x001fe2000001007e */
[----:B------:R-:W-:Y:S02]  /*3730*/  HADD2.F32 R126, -RZ, R71.H1_H1 ;  /* 0x30000047ff7e7230 */ /* 0x000fe40000004100 */
[----:B------:R0:W-:Y:S01]  /*3740*/  STL [R1+0x128], R189 ;  /* 0x000128bd01007387 */ /* 0x0001e20000100800 */
[----:B------:R-:W-:Y:S02]  /*3750*/  HADD2.F32 R125, -RZ, R135.H1_H1 ;  /* 0x30000087ff7d7230 */ /* 0x000fe40000004100 */
[----:B------:R-:W-:Y:S02]  /*3760*/  HADD2.F32 R128, -RZ, R67.H1_H1 ;  /* 0x30000043ff807230 */ /* 0x000fe40000004100 */
[----:B------:R-:W-:Y:S01]  /*3770*/  FMUL.FTZ R126, R126, R127 ;  /* 0x0000007f7e7e7220 */ /* 0x000fe20000410000 */
[----:B------:R-:W-:Y:S01]  /*3780*/  FFMA.FTZ R246, R170, R124, R246 ;  /* 0x0000007caaf67223 */ /* 0x000fe200000100f6 */
[----:B------:R-:W-:Y:S01]  /*3790*/  FADD.FTZ R133, R133, R125 ;  /* 0x0000007d85857221 */ /* 0x000fe20000010000 */
[----:B0-----:R-:W-:Y:S01]  /*37a0*/  FMUL.FTZ R189, R10, R131 ;  /* 0x000000830abd7220 */ /* 0x001fe20000410000 */
[----:B------:R-:W-:Y:S01]  /*37b0*/  FFMA.FTZ R190, R128, R125, R126 ;  /* 0x0000007d80be7223 */ /* 0x000fe2000001007e */
[----:B------:R-:W-:-:S02]  /*37c0*/  FADD.FTZ R124, R212, R7 ;  /* 0x00000007d47c7221 */ /* 0x000fc40000010000 */
[----:B------:R-:W-:Y:S01]  /*37d0*/  FFMA.FTZ R132, R189, R125, R132 ;  /* 0x0000007dbd847223 */ /* 0x000fe20000010084 */
[----:B------:R-:W-:Y:S01]  /*37e0*/  FFMA.FTZ R125, R6, R7, R213 ;  /* 0x00000007067d7223 */ /* 0x000fe200000100d5 */
        /* <DEDUP_REMOVED lines=14> */
[----:B------:R-:W-:Y:S01]  /*38d0*/  FFMA.FTZ R247, R189, R127, R247 ;  /* 0x0000007fbdf77223 */ /* 0x000fe200000100f7 */
[----:B------:R-:W-:-:S02]  /*38e0*/  FADD.FTZ R212, R124, R190 ;  /* 0x000000be7cd47221 */ /* 0x000fc40000010000 */
[----:B-1----:R-:W-:-:S07]  /*38f0*/  FFMA.FTZ R213, R189, R190, R125 ;  /* 0x000000bebdd57223 */ /* 0x002fce000001007d */
.L_x_935:
[----:B------:R-:W-:Y:S05]  /*3900*/  BSYNC.RECONVERGENT B1 ;  /* 0x0000000000017941 */ /* 0x000fea0003800200 */
.L_x_934:
        /* <DEDUP_REMOVED lines=80> */
[----:B------:R-:W-:-:S04]  /*3e10*/  FADD.FTZ R32, -R195, R32 ;  /* 0x00000020c3207221 */ /* 0x000fc80000010100 */
        /* <DEDUP_REMOVED lines=10> */
[----:B------:R-:W-:Y:S01]  /*3ec0*/  FADD.FTZ R198, R198, R29 ;  /* 0x0000001dc6c67221 */ /* 0x000fe20000010000 */
[----:B------:R-:W-:Y:S01]  /*3ed0*/  FFMA.FTZ R242, R25, R29, R242 ;  /* 0x0000001d19f27223 */ /* 0x000fe200000100f2 */
[----:B------:R-:W-:-:S02]  /*3ee0*/  HADD2.F32 R29, -RZ, R125.H1_H1 ;  /* 0x3000007dff1d7230 */ /* 0x000fc40000004100 */
[----:B------:R-:W-:Y:S02]  /*3ef0*/  HADD2.F32 R31, -RZ, R77.H1_H1 ;  /* 0x3000004dff1f7230 */ /* 0x000fe40000004100 */
        /* <DEDUP_REMOVED lines=82> */
.L_x_937:
[----:B------:R-:W-:Y:S05]  /*4420*/  BSYNC.RECONVERGENT B1 ;  /* 0x0000000000017941 */ /* 0x000fea0003800200 */
.L_x_936:
[----:B------:R-:W-:Y:S04]  /*4430*/  BSSY.RECONVERGENT B1, `(.L_x_938) ;  /* 0x00000b0000017945 */ /* 0x000fe80003800200 */
[----:B------:R-:W-:Y:S05]  /*4440*/  @!P5 BRA `(.L_x_939) ;  /* 0x0000000800b8d947 */ /* 0x000fea0003800000 */
[----:B------:R-:W1:Y:S01]  /*4450*/  LDC.64 R124, c[0x0][0x3a8] ;  /* 0x0000ea00ff7c7b82 */ /* 0x000e620000000a00 */
[----:B------:R-:W-:Y:S01]  /*4460*/  ISETP.NE.U32.AND P3, PT, RZ, UR10, PT ;  /* 0x0000000aff007c0c */ /* 0x000fe2000bf65070 */
[----:B------:R-:W2:Y:S03]  /*4470*/  LDL.LU R164, [R1+0xf0] ;  /* 0x0000f00001a47983 */ /* 0x000ea60000300800 */
[----:B------:R-:W-:Y:S01]  /*4480*/  ISETP.NE.AND.EX P3, PT, RZ, UR11, PT, P3 ;  /* 0x0000000bff007c0c */ /* 0x000fe2000bf65330 */
[----:B------:R-:W3:Y:S02]  /*4490*/  LDL.LU R181, [R1+0x54] ;  /* 0x0000540001b57983 */ /* 0x000ee40000300800 */
[----:B------:R-:W4:Y:S02]  /*44a0*/  LDC.64 R126, c[0x0][0x430] ;  /* 0x00010c00ff7e7b82 */ /* 0x000f240000000a00 */
[----:B------:R-:W3:Y:S04]  /*44b0*/  LDL.LU R182, [R1+0xf4] ;  /* 0x0000f40001b67983 */ /* 0x000ee80000300800 */
[----:B------:R-:W3:Y:S02]  /*44c0*/  LDL.LU R183, [R1+0x58] ;  /* 0x0000580001b77983 */ /* 0x000ee40000300800 */
[----:B------:R-:W0:Y:S02]  /*44d0*/  LDC.64 R128, c[0x0][0x428] ;  /* 0x00010a00ff807b82 */ /* 0x000e240000000a00 */
[----:B------:R-:W3:Y:S04]  /*44e0*/  LDL.LU R184, [R1+0xf8] ;  /* 0x0000f80001b87983 */ /* 0x000ee80000300800 */
[----:B------:R-:W3:Y:S02]  /*44f0*/  LDL.LU R193, [R1+0x5c] ;  /* 0x00005c0001c17983 */ /* 0x000ee40000300800 */
[----:B------:R-:W0:Y:S01]  /*4500*/  @P3 LDC.64 R146, c[0x0][0x3b8] ;  /* 0x0000ee00ff923b82 */ /* 0x000e220000000a00 */
[C---:B-1----:R-:W-:Y:S01]  /*4510*/  IMAD.WIDE.U32 R124, R214.reuse, 0x10, R124 ;  /* 0x00000010d67c7825 */ /* 0x042fe200078e007c */
[----:B------:R-:W3:Y:S04]  /*4520*/  LDL.LU R194, [R1+0xfc] ;  /* 0x0000fc0001c27983 */ /* 0x000ee80000300800 */
[----:B------:R4:W2:Y:S02]  /*4530*/  LDG.E.128 R132, desc[UR8][R124.64] ;  /* 0x000000087c847981 */ /* 0x0008a4000c1e1d00 */
[----:B------:R-:W1:Y:S01]  /*4540*/  LDC.64 R162, c[0x0][0x3b0] ;  /* 0x0000ec00ffa27b82 */ /* 0x000e620000000a00 */
[----:B----4-:R-:W-:-:S04]  /*4550*/  IMAD.WIDE.U32 R124, R214, 0x10, R126 ;  /* 0x00000010d67c7825 */ /* 0x010fc800078e007e */
[C---:B0-----:R-:W-:Y:S02]  /*4560*/  IMAD.WIDE.U32 R128, R214.reuse, 0x10, R128 ;  /* 0x00000010d6807825 */ /* 0x041fe400078e0080 */
[----:B------:R-:W4:Y:S04]  /*4570*/  LDG.E.128 R124, desc[UR8][R124.64] ;  /* 0x000000087c7c7981 */ /* 0x000f28000c1e1d00 */
[----:B------:R-:W3:Y:S01]  /*4580*/  LDG.E.128 R128, desc[UR8][R128.64] ;  /* 0x0000000880807981 */ /* 0x000ee2000c1e1d00 */
[----:B------:R-:W-:Y:S01]  /*4590*/  @P3 IMAD.WIDE.U32 R158, R214, 0x8, R146 ;  /* 0x00000008d69e3825 */ /* 0x000fe200078e0092 */
[----:B------:R-:W-:-:S03]  /*45a0*/  ISETP.NE.U32.AND P0, PT, RZ, UR24, PT ;  /* 0x00000018ff007c0c */ /* 0x000fc6000bf05070 */
[----:B-1----:R-:W-:Y:S01]  /*45b0*/  IMAD.WIDE.U32 R146, R214, 0x8, R162 ;  /* 0x00000008d6927825 */ /* 0x002fe200078e00a2 */
[----:B------:R-:W-:Y:S01]  /*45c0*/  ISETP.NE.AND.EX P0, PT, RZ, UR25, PT, P0 ;  /* 0x00000019ff007c0c */ /* 0x000fe2000bf05300 */
[----:B------:R-:W3:Y:S04]  /*45d0*/  LDL.LU R163, [R1+0x50] ;  /* 0x0000500001a37983 */ /* 0x000ee80000300800 */
[----:B------:R0:W5:Y:S01]  /*45e0*/  @P3 LDG.E.64 R144, desc[UR8][R158.64] ;  /* 0x000000089e903981 */ /* 0x000162000c1e1b00 */
[----:B------:R-:W-:-:S03]  /*45f0*/  HADD2.F32 R162, -RZ, R80.H0_H0 ;  /* 0x20000050ffa27230 */ /* 0x000fc60000004100 */
[----:B------:R-:W5:Y:S04]  /*4600*/  LDG.E.64 R146, desc[UR8][R146.64] ;  /* 0x0000000892927981 */ /* 0x000f68000c1e1b00 */
[----:B------:R-:W1:Y:S02]  /*4610*/  @P0 LDC.64 R160, c[0x0][0x438] ;  /* 0x00010e00ffa00b82 */ /* 0x000e640000000a00 */
[----:B-1----:R-:W-:-:S05]  /*4620*/  @P0 IMAD.WIDE.U32 R160, R214, 0x10, R160 ;  /* 0x00000010d6a00825 */ /* 0x002fca00078e00a0 */
[----:B------:R1:W5:Y:S01]  /*4630*/  @P0 LDG.E.128 R120, desc[UR8][R160.64] ;  /* 0x00000008a0780981 */ /* 0x000362000c1e1d00 */
[--C-:B--2---:R-:W-:Y:S02]  /*4640*/  HADD2.F32 R27, -RZ, R132.reuse.H0_H0 ;  /* 0x20000084ff1b7230 */ /* 0x104fe40000004100 */
[----:B------:R-:W-:Y:S02]  /*4650*/  HADD2.F32 R157, -RZ, R132.H1_H1 ;  /* 0x30000084ff9d7230 */ /* 0x000fe40000004100 */
[----:B------:R-:W-:Y:S02]  /*4660*/  HADD2.F32 R132, -RZ, R134.H0_H0 ;  /* 0x20000086ff847230 */ /* 0x000fe40000004100 */
[----:B0-----:R-:W-:Y:S02]  /*4670*/  HADD2.F32 R158, -RZ, R133.H1_H1 ;  /* 0x30000085ff9e7230 */ /* 0x001fe40000004100 */
[----:B------:R-:W-:Y:S02]  /*4680*/  HADD2.F32 R28, -RZ, R135.H0_H0 ;  /* 0x20000087ff1c7230 */ /* 0x000fe40000004100 */
[----:B------:R-:W-:Y:S01]  /*4690*/  FADD.FTZ R27, -R195, R27 ;  /* 0x0000001bc31b7221 */ /* 0x000fe20000010100 */
[----:B------:R-:W-:-:S02]  /*46a0*/  HADD2.F32 R159, -RZ, R133.H0_H0 ;  /* 0x20000085ff9f7230 */ /* 0x000fc40000004100 */
[----:B------:R-:W-:Y:S02]  /*46b0*/  HADD2.F32 R133, -RZ, R135.H1_H1 ;  /* 0x30000087ff857230 */ /* 0x000fe40000004100 */
[C---:B------:R-:W-:Y:S01]  /*46c0*/  FADD.FTZ R135, -R195.reuse, R132 ;  /* 0x00000084c3877221 */ /* 0x040fe20000010100 */
[C---:B-1----:R-:W-:Y:S01]  /*46d0*/  FADD.FTZ R161, -R195.reuse, R158 ;  /* 0x0000009ec3a17221 */ /* 0x042fe20000010100 */
[----:B------:R-:W-:Y:S01]  /*46e0*/  FADD.FTZ R132, -R195, R28 ;  /* 0x0000001cc3847221 */ /* 0x000fe20000010100 */
[----:B------:R-:W-:Y:S02]  /*46f0*/  HADD2.F32 R28, -RZ, R84.H0_H0 ;  /* 0x20000054ff1c7230 */ /* 0x000fe40000004100 */
[----:B-----5:R-:W-:Y:S01]  /*4700*/  FMUL.FTZ R27, R10, R27 ;  /* 0x0000001b0a1b7220 */ /* 0x020fe20000410000 */
[----:B----4-:R-:W-:Y:S02]  /*4710*/  HADD2.F32 R158, -RZ, R124.H0_H0 ;  /* 0x2000007cff9e7230 */ /* 0x010fe40000004100 */
[----:B---3--:R-:W-:-:S02]  /*4720*/  HADD2.F32 R160, -RZ, R128.H0_H0 ;  /* 0x20000080ffa07230 */ /* 0x008fc40000004100 */
[----:B------:R-:W-:Y:S01]  /*4730*/  FADD.FTZ R157, -R195, R157 ;  /* 0x0000009dc39d7221 */ /* 0x000fe20000010100 */
[----:B------:R-:W-:Y:S02]  /*4740*/  HADD2.F32 R124, -RZ, R124.H1_H1 ;  /* 0x3000007cff7c7230 */ /* 0x000fe40000004100 */
[-C--:B------:R-:W-:Y:S01]  /*4750*/  FMUL.FTZ R28, R28, R158.reuse ;  /* 0x0000009e1c1c7220 */ /* 0x080fe20000410000 */
[----:B------:R-:W-:Y:S01]  /*4760*/  FADD.FTZ R92, R92, R158 ;  /* 0x0000009e5c5c7221 */ /* 0x000fe20000010000 */
[----:B------:R-:W-:Y:S01]  /*4770*/  FFMA.FTZ R232, R27, R158, R232 ;  /* 0x0000009e1be87223 */ /* 0x000fe200000100e8 */
[----:B------:R-:W-:Y:S02]  /*4780*/  HADD2.F32 R158, -RZ, R84.H1_H1 ;  /* 0x30000054ff9e7230 */ /* 0x000fe40000004100 */
[-C--:B------:R-:W-:Y:S01]  /*4790*/  FFMA.FTZ R28, R162, R160.reuse, R28 ;  /* 0x000000a0a21c7223 */ /* 0x080fe2000001001c */
[----:B------:R-:W-:Y:S01]  /*47a0*/  FADD.FTZ R163, R163, R160 ;  /* 0x000000a0a3a37221 */ /* 0x000fe20000010000 */
[----:B------:R-:W-:Y:S01]  /*47b0*/  FFMA.FTZ R164, R27, R160, R164 ;  /* 0x000000a01ba47223 */ /* 0x000fe200000100a4 */
[----:B------:R-:W-:-:S02]  /*47c0*/  HADD2.F32 R128, -RZ, R128.H1_H1 ;  /* 0x30000080ff807230 */ /* 0x000fc40000004100 */
[----:B------:R-:W-:Y:S01]  /*47d0*/  FMUL.FTZ R158, R158, R124 ;  /* 0x0000007c9e9e7220 */ /* 0x000fe20000410000 */
[----:B------:R-:W-:Y:S02]  /*47e0*/  HADD2.F32 R160, -RZ, R80.H1_H1 ;  /* 0x30000050ffa07230 */ /* 0x000fe40000004100 */
[----:B------:R-:W-:Y:S01]  /*47f0*/  FMUL.FTZ R157, R10, R157 ;  /* 0x0000009d0a9d7220 */ /* 0x000fe20000410000 */
[----:B------:R-:W-:Y:S01]  /*4800*/  FADD.FTZ R93, R93, R124 ;  /* 0x0000007c5d5d7221 */ /* 0x000fe20000010000 */
[----:B------:R-:W-:Y:S01]  /*4810*/  FADD.FTZ R181, R181, R128 ;  /* 0x00000080b5b57221 */ /* 0x000fe20000010000 */
[-C--:B------:R-:W-:Y:S01]  /*4820*/  FFMA.FTZ R158, R160, R128.reuse, R158 ;  /* 0x00000080a09e7223 */ /* 0x080fe2000001009e */
[C---:B------:R-:W-:Y:S01]  /*4830*/  FFMA.FTZ R182, R157.reuse, R128, R182 ;  /* 0x000000809db67223 */ /* 0x040fe200000100b6 */
[----:B------:R-:W-:Y:S01]  /*4840*/  FFMA.FTZ R233, R157, R124, R233 ;  /* 0x0000007c9de97223 */ /* 0x000fe200000100e9 */
[----:B------:R-:W-:Y:S02]  /*4850*/  HADD2.F32 R128, -RZ, R85.H0_H0 ;  /* 0x20000055ff807230 */ /* 0x000fe40000004100 */
[----:B------:R-:W-:-:S02]  /*4860*/  HADD2.F32 R124, -RZ, R125.H0_H0 ;  /* 0x2000007dff7c7230 */ /* 0x000fc40000004100 */
[----:B------:R-:W-:-:S03]  /*4870*/  FADD.FTZ R159, -R195, R159 ;  /* 0x0000009fc39f7221 */ /* 0x000fc60000010100 */
[----:B------:R-:W-:Y:S01]  /*4880*/  FMUL.FTZ R160, R128, R124 ;  /* 0x0000007c80a07220 */ /* 0x000fe20000410000 */
[----:B------:R-:W-:Y:S02]  /*4890*/  HADD2.F32 R128, -RZ, R129.H0_H0 ;  /* 0x20000081ff807230 */ /* 0x000fe40000004100 */
[----:B------:R-:W-:Y:S01]  /*48a0*/  FMUL.FTZ R159, R10, R159 ;  /* 0x0000009f0a9f7220 */ /* 0x000fe20000410000 */
[----:B------:R-:W-:Y:S02]  /*48b0*/  STL [R1+0x50], R163 ;  /* 0x000050a301007387 */ /* 0x000fe40000100800 */
[----:B------:R-:W-:Y:S01]  /*48c0*/  FADD.FTZ R183, R183, R128 ;  /* 0x00000080b7b77221 */ /* 0x000fe20000010000 */
[C---:B------:R-:W-:Y:S01]  /*48d0*/  FFMA.FTZ R184, R159.reuse, R128, R184 ;  /* 0x000000809fb87223 */ /* 0x040fe200000100b8 */
[----:B------:R0:W-:Y:S01]  /*48e0*/  STL [R1+0xf0], R164 ;  /* 0x0000f0a401007387 */ /* 0x0001e20000100800 */
[----:B------:R-:W-:Y:S01]  /*48f0*/  FADD.FTZ R94, R94, R124 ;  /* 0x0000007c5e5e7221 */ /* 0x000fe20000010000 */
[----:B------:R-:W-:-:S02]  /*4900*/  FFMA.FTZ R234, R159, R124, R234 ;  /* 0x0000007c9fea7223 */ /* 0x000fc400000100ea */
[----:B------:R-:W-:Y:S01]  /*4910*/  STL [R1+0x54], R181 ;  /* 0x000054b501007387 */ /* 0x000fe20000100800 */
[----:B------:R-:W-:-:S03]  /*4920*/  HADD2.F32 R124, -RZ, R129.H1_H1 ;  /* 0x30000081ff7c7230 */ /* 0x000fc60000004100 */
[----:B------:R1:W-:Y:S04]  /*4930*/  STL [R1+0xf4], R182 ;  /* 0x0000f4b601007387 */ /* 0x0003e80000100800 */
[----:B------:R-:W-:Y:S01]  /*4940*/  STL [R1+0x58], R183 ;  /* 0x000058b701007387 */ /* 0x000fe20000100800 */
[----:B0-----:R-:W-:-:S03]  /*4950*/  FMUL.FTZ R164, R10, R161 ;  /* 0x000000a10aa47220 */ /* 0x001fc60000410000 */
[----:B------:R0:W-:Y:S01]  /*4960*/  STL [R1+0xf8], R184 ;  /* 0x0000f8b801007387 */ /* 0x0001e20000100800 */
[----:B------:R-:W-:-:S03]  /*4970*/  FADD.FTZ R193, R193, R124 ;  /* 0x0000007cc1c17221 */ /* 0x000fc60000010000 */
[----:B-1----:R-:W2:Y:S04]  /*4980*/  LDL.LU R182, [R1+0x40] ;  /* 0x0000400001b67983 */ /* 0x002ea80000300800 */
[----:B------:R-:W3:Y:S01]  /*4990*/  LDL.LU R181, [R1+0xe0] ;  /* 0x0000e00001b57983 */ /* 0x000ee20000300800 */
[----:B------:R-:W-:-:S03]  /*49a0*/  FFMA.FTZ R194, R164, R124, R194 ;  /* 0x0000007ca4c27223 */ /* 0x000fc600000100c2 */
[----:B------:R-:W-:Y:S04]  /*49b0*/  STL [R1+0x5c], R193 ;  /* 0x00005cc101007387 */ /* 0x000fe80000100800 */
[----:B0-----:R-:W4:Y:S04]  /*49c0*/  LDL.LU R184, [R1+0x44] ;  /* 0x0000440001b87983 */ /* 0x001f280000300800 */
[----:B------:R0:W-:Y:S04]  /*49d0*/  STL [R1+0xfc], R194 ;  /* 0x0000fcc201007387 */ /* 0x0001e80000100800 */
[----:B------:R-:W4:Y:S01]  /*49e0*/  LDL.LU R183, [R1+0xe4] ;  /* 0x0000e40001b77983 */ /* 0x000f220000300800 */
[----:B------:R-:W-:-:S03]  /*49f0*/  HADD2.F32 R134, -RZ, R134.H1_H1 ;  /* 0x30000086ff867230 */ /* 0x000fc60000004100 */
[----:B0-----:R-:W4:Y:S04]  /*4a00*/  LDL.LU R194, [R1+0x48] ;  /* 0x0000480001c27983 */ /* 0x001f280000300800 */
[----:B------:R-:W4:Y:S01]  /*4a10*/  LDL.LU R193, [R1+0xe8] ;  /* 0x0000e80001c17983 */ /* 0x000f220000300800 */
[C---:B------:R-:W-:Y:S01]  /*4a20*/  FADD.FTZ R134, -R195.reuse, R134 ;  /* 0x00000086c3867221 */ /* 0x040fe20000010100 */
[----:B------:R-:W-:Y:S02]  /*4a30*/  FADD.FTZ R133, -R195, R133 ;  /* 0x00000085c3857221 */ /* 0x000fe40000010100 */
[----:B------:R-:W4:Y:S04]  /*4a40*/  LDL.LU R214, [R1+0x4c] ;  /* 0x00004c0001d67983 */ /* 0x000f280000300800 */
[----:B------:R-:W4:Y:S01]  /*4a50*/  LDL.LU R195, [R1+0xec] ;  /* 0x0000ec0001c37983 */ /* 0x000f220000300800 */
[----:B------:R-:W-:-:S02]  /*4a60*/  HADD2.F32 R162, -RZ, R81.H0_H0 ;  /* 0x20000051ffa27230 */ /* 0x000fc40000004100 */
[----:B------:R-:W-:-:S03]  /*4a70*/  HADD2.F32 R125, -RZ, R125.H1_H1 ;  /* 0x3000007dff7d7230 */ /* 0x000fc60000004100 */
[----:B------:R-:W-:Y:S01]  /*4a80*/  FFMA.FTZ R160, R162, R128, R160 ;  /* 0x00000080a2a07223 */ /* 0x000fe200000100a0 */
        /* <DEDUP_REMOVED lines=10> */
[----:B------:R-:W-:Y:S01]  /*4b30*/  FMUL.FTZ R128, R125, R124 ;  /* 0x0000007c7d807220 */ /* 0x000fe20000410000 */
[----:B------:R-:W-:-:S02]  /*4b40*/  HADD2.F32 R125, -RZ, R130.H0_H0 ;  /* 0x20000082ff7d7230 */ /* 0x000fc40000004100 */
[----:B------:R-:W-:-:S03]  /*4b50*/  HADD2.F32 R126, -RZ, R126.H1_H1 ;  /* 0x3000007eff7e7230 */ /* 0x000fc60000004100 */
[-C--:B------:R-:W-:Y:S01]  /*4b60*/  FFMA.FTZ R161, R129, R125.reuse, R128 ;  /* 0x0000007d81a17223 */ /* 0x080fe20000010080 */
[----:B------:R-:W-:Y:S01]  /*4b70*/  FADD.FTZ R96, R96, R124 ;  /* 0x0000007c60607221 */ /* 0x000fe20000010000 */
[----:B------:R-:W-:Y:S01]  /*4b80*/  FFMA.FTZ R228, R162, R124, R228 ;  /* 0x0000007ca2e47223 */ /* 0x000fe200000100e4 */
[----:B------:R-:W-:Y:S02]  /*4b90*/  HADD2.F32 R124, -RZ, R130.H1_H1 ;  /* 0x30000082ff7c7230 */ /* 0x000fe40000004100 */
[----:B------:R-:W-:Y:S02]  /*4ba0*/  HADD2.F32 R128, -RZ, R82.H1_H1 ;  /* 0x30000052ff807230 */ /* 0x000fe40000004100 */
[----:B------:R-:W-:Y:S01]  /*4bb0*/  FADD.FTZ R97, R97, R126 ;  /* 0x0000007e61617221 */ /* 0x000fe20000010000 */
[----:B--2---:R-:W-:Y:S01]  /*4bc0*/  FADD.FTZ R182, R182, R125 ;  /* 0x0000007db6b67221 */ /* 0x004fe20000010000 */
[----:B---3--:R-:W-:Y:S01]  /*4bd0*/  FFMA.FTZ R181, R162, R125, R181 ;  /* 0x0000007da2b57223 */ /* 0x008fe200000100b5 */
[----:B------:R-:W-:-:S03]  /*4be0*/  HADD2.F32 R125, -RZ, R86.H1_H1 ;  /* 0x30000056ff7d7230 */ /* 0x000fc60000004100 */
[----:B------:R0:W-:Y:S04]  /*4bf0*/  STL [R1+0x40], R182 ;  /* 0x000040b601007387 */ /* 0x0001e80000100800 */
[----:B------:R1:W-:Y:S01]  /*4c00*/  STL [R1+0xe0], R181 ;  /* 0x0000e0b501007387 */ /* 0x0003e20000100800 */
[----:B------:R-:W-:Y:S01]  /*4c10*/  FMUL.FTZ R125, R125, R126 ;  /* 0x0000007e7d7d7220 */ /* 0x000fe20000410000 */
[----:B----4-:R-:W-:-:S03]  /*4c20*/  FADD.FTZ R184, R184, R124 ;  /* 0x0000007cb8b87221 */ /* 0x010fc60000010000 */
[----:B0-----:R-:W-:Y:S01]  /*4c30*/  FFMA.FTZ R182, R128, R124, R125 ;  /* 0x0000007c80b67223 */ /* 0x001fe2000001007d */
[----:B-1----:R-:W-:-:S04]  /*4c40*/  FMUL.FTZ R181, R10, R134 ;  /* 0x000000860ab57220 */ /* 0x002fc80000410000 */
[C---:B------:R-:W-:Y:S01]  /*4c50*/  FFMA.FTZ R183, R181.reuse, R124, R183 ;  /* 0x0000007cb5b77223 */ /* 0x040fe200000100b7 */
[----:B------:R-:W-:Y:S01]  /*4c60*/  FFMA.FTZ R229, R181, R126, R229 ;  /* 0x0000007eb5e57223 */ /* 0x000fe200000100e5 */
[----:B------:R-:W-:Y:S02]  /*4c70*/  HADD2.F32 R126, -RZ, R87.H0_H0 ;  /* 0x20000057ff7e7230 */ /* 0x000fe40000004100 */
[----:B------:R-:W-:Y:S01]  /*4c80*/  HADD2.F32 R124, -RZ, R127.H0_H0 ;  /* 0x2000007fff7c7230 */ /* 0x000fe20000004100 */
[----:B------:R0:W-:Y:S01]  /*4c90*/  STL [R1+0x44], R184 ;  /* 0x000044b801007387 */ /* 0x0001e20000100800 */
[----:B------:R-:W-:Y:S02]  /*4ca0*/  HADD2.F32 R125, -RZ, R131.H0_H0 ;  /* 0x20000083ff7d7230 */ /* 0x000fe40000004100 */
[----:B------:R-:W-:Y:S01]  /*4cb0*/  HADD2.F32 R128, -RZ, R83.H0_H0 ;  /* 0x20000053ff807230 */ /* 0x000fe20000004100 */
[----:B------:R1:W-:Y:S01]  /*4cc0*/  STL [R1+0xe4], R183 ;  /* 0x0000e4b701007387 */ /* 0x0003e20000100800 */
[----:B------:R-:W-:Y:S01]  /*4cd0*/  FMUL.FTZ R126, R126, R124 ;  /* 0x0000007c7e7e7220 */ /* 0x000fe20000410000 */
[----:B------:R-:W-:Y:S01]  /*4ce0*/  FADD.FTZ R194, R194, R125 ;  /* 0x0000007dc2c27221 */ /* 0x000fe20000010000 */
[----:B------:R-:W-:-:S02]  /*4cf0*/  HADD2.F32 R127, -RZ, R127.H1_H1 ;  /* 0x3000007fff7f7230 */ /* 0x000fc40000004100 */
[----:B0-----:R-:W-:Y:S01]  /*4d00*/  FFMA.FTZ R184, R128, R125, R126 ;  /* 0x0000007d80b87223 */ /* 0x001fe2000001007e */
[----:B-1----:R-:W-:-:S04]  /*4d10*/  FMUL.FTZ R183, R10, R132 ;  /* 0x000000840ab77220 */ /* 0x002fc80000410000 */
[C---:B------:R-:W-:Y:S01]  /*4d20*/  FFMA.FTZ R193, R183.reuse, R125, R193 ;  /* 0x0000007db7c17223 */ /* 0x040fe200000100c1 */
[----:B------:R-:W-:Y:S02]  /*4d30*/  HADD2.F32 R125, -RZ, R87.H1_H1 ;  /* 0x30000057ff7d7230 */ /* 0x000fe40000004100 */
[----:B------:R-:W-:Y:S01]  /*4d40*/  FADD.FTZ R98, R98, R124 ;  /* 0x0000007c62627221 */ /* 0x000fe20000010000 */
[----:B------:R-:W-:Y:S01]  /*4d50*/  FFMA.FTZ R230, R183, R124, R230 ;  /* 0x0000007cb7e67223 */ /* 0x000fe200000100e6 */
[----:B------:R0:W-:Y:S01]  /*4d60*/  STL [R1+0x48], R194 ;  /* 0x000048c201007387 */ /* 0x0001e20000100800 */
[----:B------:R-:W-:Y:S02]  /*4d70*/  HADD2.F32 R124, -RZ, R131.H1_H1 ;  /* 0x30000083ff7c7230 */ /* 0x000fe40000004100 */
[----:B------:R-:W-:Y:S01]  /*4d80*/  FMUL.FTZ R125, R125, R127 ;  /* 0x0000007f7d7d7220 */ /* 0x000fe20000410000 */
[----:B------:R-:W-:Y:S01]  /*4d90*/  HADD2.F32 R126, -RZ, R83.H1_H1 ;  /* 0x30000053ff7e7230 */ /* 0x000fe20000004100 */
[----:B------:R1:W-:Y:S01]  /*4da0*/  STL [R1+0xe8], R193 ;  /* 0x0000e8c101007387 */ /* 0x0003e20000100800 */
[----:B------:R-:W-:-:S03]  /*4db0*/  FADD.FTZ R214, R214, R124 ;  /* 0x0000007cd6d67221 */ /* 0x000fc60000010000 */
[----:B0-----:R-:W-:Y:S01]  /*4dc0*/  FFMA.FTZ R194, R126, R124, R125 ;  /* 0x0000007c7ec27223 */ /* 0x001fe2000001007d */
[----:B-1----:R-:W-:Y:S01]  /*4dd0*/  FMUL.FTZ R193, R10, R133 ;  /* 0x000000850ac17220 */ /* 0x002fe20000410000 */
[----:B------:R-:W-:-:S03]  /*4de0*/  FFMA.FTZ R125, R27, R28, R213 ;  /* 0x0000001c1b7d7223 */ /* 0x000fc600000100d5 */
[----:B------:R-:W-:Y:S01]  /*4df0*/  FFMA.FTZ R195, R193, R124, R195 ;  /* 0x0000007cc1c37223 */ /* 0x000fe200000100c3 */
[----:B------:R-:W-:Y:S01]  /*4e00*/  FADD.FTZ R124, R212, R28 ;  /* 0x0000001cd47c7221 */ /* 0x000fe20000010000 */
[----:B------:R-:W-:-:S03]  /*4e10*/  FFMA.FTZ R125, R157, R158, R125 ;  /* 0x0000009e9d7d7223 */ /* 0x000fc6000001007d */
[----:B------:R-:W-:Y:S01]  /*4e20*/  FADD.FTZ R124, R124, R158 ;  /* 0x0000009e7c7c7221 */ /* 0x000fe20000010000 */
[----:B------:R1:W-:Y:S01]  /*4e30*/  STL [R1+0x4c], R214 ;  /* 0x00004cd601007387 */ /* 0x0003e20000100800 */
[----:B------:R-:W-:Y:S02]  /*4e40*/  FFMA.FTZ R125, R159, R160, R125 ;  /* 0x000000a09f7d7223 */ /* 0x000fe4000001007d */
[----:B------:R-:W-:Y:S01]  /*4e50*/  FADD.FTZ R124, R124, R160 ;  /* 0x000000a07c7c7221 */ /* 0x000fe20000010000 */
[----:B------:R1:W-:Y:S01]  /*4e60*/  STL [R1+0xec], R195 ;  /* 0x0000ecc301007387 */ /* 0x0003e20000100800 */
[----:B------:R-:W-:Y:S02]  /*4e70*/  FFMA.FTZ R125, R164, R163, R125 ;  /* 0x000000a3a47d7223 */ /* 0x000fe4000001007d */
[----:B------:R-:W-:Y:S02]  /*4e80*/  FADD.FTZ R124, R124, R163 ;  /* 0x000000a37c7c7221 */ /* 0x000fe40000010000 */
[----:B------:R-:W-:-:S02]  /*4e90*/  FFMA.FTZ R125, R162, R161, R125 ;  /* 0x000000a1a27d7223 */ /* 0x000fc4000001007d */
[----:B------:R-:W-:Y:S02]  /*4ea0*/  FADD.FTZ R124, R124, R161 ;  /* 0x000000a17c7c7221 */ /* 0x000fe40000010000 */
[----:B------:R-:W-:Y:S02]  /*4eb0*/  FFMA.FTZ R125, R181, R182, R125 ;  /* 0x000000b6b57d7223 */ /* 0x000fe4000001007d */
[----:B------:R-:W-:Y:S02]  /*4ec0*/  FADD.FTZ R124, R124, R182 ;  /* 0x000000b67c7c7221 */ /* 0x000fe40000010000 */
[----:B------:R-:W-:Y:S02]  /*4ed0*/  FFMA.FTZ R125, R183, R184, R125 ;  /* 0x000000b8b77d7223 */ /* 0x000fe4000001007d */
[----:B------:R-:W-:Y:S01]  /*4ee0*/  FADD.FTZ R124, R124, R184 ;  /* 0x000000b87c7c7221 */ /* 0x000fe20000010000 */
[----:B------:R-:W-:Y:S01]  /*4ef0*/  FADD.FTZ R99, R99, R127 ;  /* 0x0000007f63637221 */ /* 0x000fe20000010000 */
[C---:B------:R-:W-:Y:S01]  /*4f00*/  FFMA.FTZ R231, R193.reuse, R127, R231 ;  /* 0x0000007fc1e77223 */ /* 0x040fe200000100e7 */
[----:B------:R-:W-:Y:S01]  /*4f10*/  FFMA.FTZ R213, R193, R194, R125 ;  /* 0x000000c2c1d57223 */ /* 0x000fe2000001007d */
[----:B-1----:R-:W-:-:S07]  /*4f20*/  FADD.FTZ R212, R124, R194 ;  /* 0x000000c27cd47221 */ /* 0x002fce0000010000 */
.L_x_939:
[----:B------:R-:W-:Y:S05]  /*4f30*/  BSYNC.RECONVERGENT B1 ;  /* 0x0000000000017941 */ /* 0x000fea0003800200 */
.L_x_938:
[----:B------:R-:W-:Y:S01]  /*4f40*/  UISETP.NE.AND UP0, UPT, UR14, URZ, UPT ;  /* 0x000000ff0e00728c */ /* 0x000fe2000bf05270 */
[----:B------:R-:W-:Y:S01]  /*4f50*/  ISETP.GE.U32.AND P3, PT, R252, 0x20, PT ;  /* 0x00000020fc00780c */ /* 0x000fe20003f66070 */
[----:B------:R-:W-:-:S04]  /*4f60*/  UMOV UR4, 0xffffffff ;  /* 0xffffffff00047882 */ /* 0x000fc80000000000 */
[----:B------:R-:W-:Y:S01]  /*4f70*/  PLOP3.LUT P4, PT, PT, PT, UP0, 0x80, 0x8 ;  /* 0x000000000008781c */ /* 0x000fe20003f8f008 */
[----:B------:R-:W-:-:S12]  /*4f80*/  BRA.DIV UR4, `(.L_x_940) ;  /* 0x000000f604387947 */ /* 0x000fd8000b800000 */
[----:B------:R-:W1:Y:S02]  /*4f90*/  SHFL.BFLY PT, R124, R212, 0x1, 0x1f ;  /* 0x0c201f00d47c7f89 */ /* 0x000e6400000e0000 */
[----:B-1----:R-:W-:Y:S02]  /*4fa0*/  FADD.FTZ R128, R124, R212 ;  /* 0x000000d47c807221 */ /* 0x002fe40000010000 */
[----:B------:R-:W1:Y:S02]  /*4fb0*/  SHFL.BFLY PT, R124, R213, 0x1, 0x1f ;  /* 0x0c201f00d57c7f89 */ /* 0x000e6400000e0000 */
[----:B-1----:R-:W-:Y:S02]  /*4fc0*/  FADD.FTZ R129, R124, R213 ;  /* 0x000000d57c817221 */ /* 0x002fe40000010000 */
[----:B------:R-:W1:Y:S02]  /*4fd0*/  SHFL.BFLY PT, R124, R128, 0x2, 0x1f ;  /* 0x0c401f00807c7f89 */ /* 0x000e6400000e0000 */
[----:B-1----:R-:W-:-:S02]  /*4fe0*/  FADD.FTZ R128, R128, R124 ;  /* 0x0000007c80807221 */ /* 0x002fc40000010000 */
        /* <DEDUP_REMOVED lines=8> */
[----:B------:R-:W1:Y:S04]  /*5070*/  SHFL.BFLY PT, R124, R129, 0x8, 0x1f ;  /* 0x0d001f00817c7f89 */ /* 0x000e6800000e0000 */
[----:B------:R2:W3:Y:S01]  /*5080*/  SHFL.BFLY PT, R131, R128, 0x10, 0x1f ;  /* 0x0e001f0080837f89 */ /* 0x0004e200000e0000 */
[----:B-1----:R-:W-:-:S05]  /*5090*/  FADD.FTZ R129, R129, R124 ;  /* 0x0000007c81817221 */ /* 0x002fca0000010000 */
[----:B---3--:R2:W1:Y:S02]  /*50a0*/  SHFL.BFLY PT, R124, R129, 0x10, 0x1f ;  /* 0x0e001f00817c7f89 */ /* 0x00846400000e0000 */
.L_x_1021:
[----:B------:R-:W-:Y:S01]  /*50b0*/  FADD.FTZ R125, R128, R131 ;  /* 0x00000083807d7221 */ /* 0x000fe20000010000 */
[----:B-1----:R-:W-:Y:S01]  /*50c0*/  FADD.FTZ R124, R129, R124 ;  /* 0x0000007c817c7221 */ /* 0x002fe20000010000 */
[----:B------:R-:W-:Y:S02]  /*50d0*/  BSSY.RECONVERGENT B1, `(.L_x_941) ;  /* 0x0000263000017945 */ /* 0x000fe40003800200 */
[----:B------:R-:W-:Y:S01]  /*50e0*/  FMUL.FTZ R125, R125, UR12 ;  /* 0x0000000c7d7d7c20 */ /* 0x000fe20008410000 */
[----:B--2---:R-:W-:-:S04]  /*50f0*/  FMUL.FTZ R129, R124, UR12 ;  /* 0x0000000c7c817c20 */ /* 0x004fc80008410000 */
        /* <DEDUP_REMOVED lines=24> */
[----:B------:R-:W-:-:S02]  /*5280*/  FMUL.FTZ R125, R125, UR13 ;  /* 0x0000000d7d7d7c20 */ /* 0x000fc40008410000 */
[----:B------:R-:W-:Y:S02]  /*5290*/  FMUL.FTZ R130, R130, UR13 ;  /* 0x0000000d82827c20 */ /* 0x000fe40008410000 */
[----:B------:R-:W-:Y:S02]  /*52a0*/  FSEL R124, R124, RZ, P0 ;  /* 0x000000ff7c7c7208 */ /* 0x000fe40000000000 */
[----:B------:R-:W-:-:S04]  /*52b0*/  ISETP.GE.U32.AND P0, PT, R136, RZ, PT ;  /* 0x000000ff8800720c */ /* 0x000fc80003f06070 */
[----:B------:R-:W-:-:S04]  /*52c0*/  ISETP.GE.U32.AND.EX P0, PT, R137, 0x1000000, PT, P0 ;  /* 0x010000008900780c */ /* 0x000fc80003f06100 */
[----:B------:R-:W-:Y:S02]  /*52d0*/  FSEL R125, R125, RZ, P0 ;  /* 0x000000ff7d7d7208 */ /* 0x000fe40000000000 */
[----:B------:R-:W-:Y:S02]  /*52e0*/  LOP3.LUT P0, RZ, R137, 0xff, RZ, 0xc0, !PT ;  /* 0x000000ff89ff7812 */ /* 0x000fe4000780c0ff */
[----:B------:R-:W-:Y:S01]  /*52f0*/  F2FP.F16.F32.PACK_AB R127, R125, R124 ;  /* 0x0000007c7d7f723e */ /* 0x000fe200000000ff */
[-CC-:B------:R-:W-:Y:S01]  /*5300*/  FFMA.FTZ R124, R154, R129.reuse, R128.reuse ;  /* 0x000000819a7c7223 */ /* 0x180fe20000010080 */
[----:B------:R-:W-:-:S03]  /*5310*/  FFMA.FTZ R125, R180, R129, R128 ;  /* 0x00000081b47d7223 */ /* 0x000fc60000010080 */
[----:B------:R-:W-:Y:S01]  /*5320*/  FADD.FTZ R124, R153, -R124 ;  /* 0x8000007c997c7221 */ /* 0x000fe20000010000 */
[----:B------:R-:W-:-:S03]  /*5330*/  FADD.FTZ R125, R179, -R125 ;  /* 0x8000007db37d7221 */ /* 0x000fc60000010000 */
[C---:B------:R-:W-:Y:S01]  /*5340*/  FMUL.FTZ R124, R10.reuse, R124 ;  /* 0x0000007c0a7c7220 */ /* 0x040fe20000410000 */
[----:B------:R-:W-:-:S03]  /*5350*/  FMUL.FTZ R125, R10, R125 ;  /* 0x0000007d0a7d7220 */ /* 0x000fc60000410000 */
[----:B------:R-:W-:Y:S01]  /*5360*/  FMUL.FTZ R124, R124, UR13 ;  /* 0x0000000d7c7c7c20 */ /* 0x000fe20008410000 */
[----:B------:R-:W-:-:S04]  /*5370*/  FMUL.FTZ R125, R125, UR13 ;  /* 0x0000000d7d7d7c20 */ /* 0x000fc80008410000 */
[----:B------:R-:W-:Y:S02]  /*5380*/  FSEL R124, R124, RZ, P0 ;  /* 0x000000ff7c7c7208 */ /* 0x000fe40000000000 */
[----:B------:R-:W-:-:S04]  /*5390*/  LOP3.LUT P0, RZ, R137, 0xff00, RZ, 0xc0, !PT ;  /* 0x0000ff0089ff7812 */ /* 0x000fc8000780c0ff */
        /* <DEDUP_REMOVED lines=16> */
[----:B------:R-:W-:-:S04]  /*54a0*/  FFMA.FTZ R124, R18, R129, R128 ;  /* 0x00000081127c7223 */ /* 0x000fc80000010080 */
[----:B------:R-:W-:-:S04]  /*54b0*/  FADD.FTZ R124, R17, -R124 ;  /* 0x8000007c117c7221 */ /* 0x000fc80000010000 */
[----:B------:R-:W-:-:S04]  /*54c0*/  FMUL.FTZ R124, R10, R124 ;  /* 0x0000007c0a7c7220 */ /* 0x000fc80000410000 */
[----:B------:R-:W-:-:S05]  /*54d0*/  FMUL.FTZ R124, R124, UR13 ;  /* 0x0000000d7c7c7c20 */ /* 0x000fca0008410000 */
[----:B------:R-:W-:Y:S02]  /*54e0*/  FSEL R124, R124, RZ, P0 ;  /* 0x000000ff7c7c7208 */ /* 0x000fe40000000000 */
[----:B------:R-:W-:-:S04]  /*54f0*/  LOP3.LUT P0, RZ, R136, 0xff, RZ, 0xc0, !PT ;  /* 0x000000ff88ff7812 */ /* 0x000fc8000780c0ff */
[----:B------:R-:W-:-:S04]  /*5500*/  FSEL R130, R130, RZ, P0 ;  /* 0x000000ff82827208 */ /* 0x000fc80000000000 */
[----:B------:R-:W-:Y:S01]  /*5510*/  F2FP.F16.F32.PACK_AB R124, R124, R130 ;  /* 0x000000827c7c723e */ /* 0x000fe200000000ff */
[----:B------:R-:W-:Y:S06]  /*5520*/  BRA `(.L_x_946) ;  /* 0x00000020003c7947 */ /* 0x000fec0003800000 */
.L_x_945:
        /* <DEDUP_REMOVED lines=12> */
[----:B------:R-:W-:Y:S01]  /*55f0*/  F2FP.F16.F32.PACK_AB R111, R108, R111 ;  /* 0x0000006f6c6f723e */ /* 0x000fe200000000ff */
        /* <DEDUP_REMOVED lines=10> */
[----:B------:R-:W-:Y:S01]  /*56a0*/  F2FP.F16.F32.PACK_AB R127, R127, R109 ;  /* 0x0000006d7f7f723e */ /* 0x000fe200000000ff */
[----:B------:R-:W-:Y:S01]  /*56b0*/  FFMA.FTZ R109, R16, R129, R128 ;  /* 0x00000081106d7223 */ /* 0x000fe20000010080 */
[----:B------:R-:W-:Y:S02]  /*56c0*/  FSEL R108, R108, RZ, P0 ;  /* 0x000000ff6c6c7208 */ /* 0x000fe40000000000 */
[----:B------:R-:W-:Y:S01]  /*56d0*/  LOP3.LUT P0, RZ, R137, 0xff00, RZ, 0xc0, !PT ;  /* 0x0000ff0089ff7812 */ /* 0x000fe2000780c0ff */
[----:B------:R-:W-:Y:S01]  /*56e0*/  FADD.FTZ R109, R15, -R109 ;  /* 0x8000006d0f6d7221 */ /* 0x000fe20000010000 */
[----:B------:R-:W-:-:S02]  /*56f0*/  F2FP.F16.F32.PACK_AB R110, R125, R110 ;  /* 0x0000006e7d6e723e */ /* 0x000fc400000000ff */
[----:B------:R-:W-:Y:S01]  /*5700*/  FSEL R124, R124, RZ, P0 ;  /* 0x000000ff7c7c7208 */ /* 0x000fe20000000000 */
[----:B------:R-:W-:Y:S01]  /*5710*/  FMUL.FTZ R109, R10, R109 ;  /* 0x0000006d0a6d7220 */ /* 0x000fe20000410000 */
[----:B------:R-:W-:Y:S02]  /*5720*/  LOP3.LUT P0, RZ, R136, 0xff0000, RZ, 0xc0, !PT ;  /* 0x00ff000088ff7812 */ /* 0x000fe4000780c0ff */
[----:B------:R-:W-:Y:S01]  /*5730*/  F2FP.F16.F32.PACK_AB R126, R124, R108 ;  /* 0x0000006c7c7e723e */ /* 0x000fe200000000ff */
[----:B------:R-:W-:-:S04]  /*5740*/  FFMA.FTZ R108, R156, R129, R128 ;  /* 0x000000819c6c7223 */ /* 0x000fc80000010080 */
[----:B------:R-:W-:-:S04]  /*5750*/  FADD.FTZ R108, R155, -R108 ;  /* 0x8000006c9b6c7221 */ /* 0x000fc80000010000 */
[----:B------:R-:W-:Y:S01]  /*5760*/  FMUL.FTZ R124, R10, R108 ;  /* 0x0000006c0a7c7220 */ /* 0x000fe20000410000 */
[----:B------:R-:W-:-:S04]  /*5770*/  FMUL.FTZ R108, R109, UR13 ;  /* 0x0000000d6d6c7c20 */ /* 0x000fc80008410000 */
[C---:B------:R-:W-:Y:S01]  /*5780*/  F2FP.F16.F32.PACK_AB R109, R124.reuse, R109 ;  /* 0x0000006d7c6d723e */ /* 0x040fe200000000ff */
        /* <DEDUP_REMOVED lines=9> */
[----:B------:R-:W-:Y:S02]  /*5820*/  F2FP.F16.F32.PACK_AB R125, R124, R125 ;  /* 0x0000007d7c7d723e */ /* 0x000fe400000000ff */
[----:B------:R-:W-:Y:S01]  /*5830*/  FMUL.FTZ R124, R130, UR13 ;  /* 0x0000000d827c7c20 */ /* 0x000fe20008410000 */
[----:B------:R-:W-:-:S04]  /*5840*/  FADD.FTZ R108, R17, -R108 ;  /* 0x8000006c116c7221 */ /* 0x000fc80000010000 */
[----:B------:R-:W-:Y:S01]  /*5850*/  FMUL.FTZ R108, R10, R108 ;  /* 0x0000006c0a6c7220 */ /* 0x000fe20000410000 */
[----:B------:R-:W-:Y:S02]  /*5860*/  FSEL R124, R124, RZ, P0 ;  /* 0x000000ff7c7c7208 */ /* 0x000fe40000000000 */
[----:B------:R-:W-:Y:S01]  /*5870*/  LOP3.LUT P0, RZ, R136, 0xff00, RZ, 0xc0, !PT ;  /* 0x0000ff0088ff7812 */ /* 0x000fe2000780c0ff */
[C---:B------:R-:W-:Y:S01]  /*5880*/  FMUL.FTZ R131, R108.reuse, UR13 ;  /* 0x0000000d6c837c20 */ /* 0x040fe20008410000 */
[----:B------:R-:W-:-:S04]  /*5890*/  F2FP.F16.F32.PACK_AB R108, R108, R130 ;  /* 0x000000826c6c723e */ /* 0x000fc800000000ff */
[----:B------:R-:W-:-:S04]  /*58a0*/  FSEL R131, R131, RZ, P0 ;  /* 0x000000ff83837208 */ /* 0x000fc80000000000 */
[----:B------:R-:W-:Y:S01]  /*58b0*/  F2FP.F16.F32.PACK_AB R124, R131, R124 ;  /* 0x0000007c837c723e */ /* 0x000fe200000000ff */
[----:B------:R-:W-:Y:S06]  /*58c0*/  BRA `(.L_x_946) ;  /* 0x0000001c00547947 */ /* 0x000fec0003800000 */
.L_x_944:
[----:B------:R-:W-:Y:S01]  /*58d0*/  UMOV UR4, UR6 ;  /* 0x0000000600047c82 */ /* 0x000fe20008000000 */
[----:B------:R-:W-:Y:S01]  /*58e0*/  UMOV UR5, UR7 ;  /* 0x0000000700057c82 */ /* 0x000fe20008000000 */
[----:B------:R-:W-:-:S04]  /*58f0*/  UISETP.NE.U32.AND UP0, UPT, UR4, URZ, UPT ;  /* 0x000000ff0400728c */ /* 0x000fc8000bf05070 */
[----:B------:R-:W-:-:S09]  /*5900*/  UISETP.NE.AND.EX UP0, UPT, UR5, URZ, UPT, UP0 ;  /* 0x000000ff0500728c */ /* 0x000fd2000bf05300 */
[----:B------:R-:W-:Y:S05]  /*5910*/  BRA.U UP0, `(.L_x_947) ;  /* 0x0000000100f87547 */ /* 0x000fea000b800000 */
[-CC-:B------:R-:W-:Y:S01]  /*5920*/  FFMA.FTZ R125, R185, R129.reuse, R128.reuse ;  /* 0x00000081b97d7223 */ /* 0x180fe20000010080 */
[----:B------:R-:W-:Y:S01]  /*5930*/  FFMA.FTZ R126, R178, R129, R128 ;  /* 0x00000081b27e7223 */ /* 0x000fe20000010080 */
[--C-:B------:R-:W-:Y:S01]  /*5940*/  HADD2.F32 R124, -RZ, R107.reuse.H1_H1 ;  /* 0x3000006bff7c7230 */ /* 0x100fe20000004100 */
[----:B------:R-:W-:Y:S01]  /*5950*/  LOP3.LUT P0, RZ, R137, 0xff0000, RZ, 0xc0, !PT ;  /* 0x00ff000089ff7812 */ /* 0x000fe2000780c0ff */
[----:B------:R-:W-:Y:S01]  /*5960*/  FADD.FTZ R125, R186, -R125 ;  /* 0x8000007dba7d7221 */ /* 0x000fe20000010000 */
[----:B------:R-:W-:Y:S02]  /*5970*/  HADD2.F32 R127, -RZ, R107.H0_H0 ;  /* 0x2000006bff7f7230 */ /* 0x000fe40000004100 */
[----:B------:R-:W-:Y:S01]  /*5980*/  FADD.FTZ R126, R177, -R126 ;  /* 0x8000007eb17e7221 */ /* 0x000fe20000010000 */
[--C-:B------:R-:W-:Y:S02]  /*5990*/  HADD2.F32 R130, -RZ, R106.reuse.H1_H1 ;  /* 0x3000006aff827230 */ /* 0x100fe40000004100 */
[----:B-----5:R-:W-:Y:S01]  /*59a0*/  FFMA.FTZ R125, R10, R125, R124 ;  /* 0x0000007d0a7d7223 */ /* 0x020fe2000001007c */
[----:B------:R-:W-:Y:S01]  /*59b0*/  FFMA.FTZ R124, R154, R129, R128 ;  /* 0x000000819a7c7223 */ /* 0x000fe20000010080 */
[----:B------:R-:W-:Y:S01]  /*59c0*/  FFMA.FTZ R126, R10, R126, R127 ;  /* 0x0000007e0a7e7223 */ /* 0x000fe2000001007f */
[----:B------:R-:W-:-:S02]  /*59d0*/  HADD2.F32 R127, -RZ, R106.H0_H0 ;  /* 0x2000006aff7f7230 */ /* 0x000fc40000004100 */
[----:B------:R-:W-:Y:S01]  /*59e0*/  FMUL.FTZ R125, R125, UR13 ;  /* 0x0000000d7d7d7c20 */ /* 0x000fe20008410000 */
[----:B------:R-:W-:Y:S01]  /*59f0*/  FADD.FTZ R124, R153, -R124 ;  /* 0x8000007c997c7221 */ /* 0x000fe20000010000 */
[----:B------:R-:W-:-:S03]  /*5a00*/  HADD2.F32 R131, -RZ, R104.H1_H1 ;  /* 0x30000068ff837230 */ /* 0x000fc60000004100 */
[----:B------:R-:W-:Y:S01]  /*5a10*/  FFMA.FTZ R124, R10, R124, R127 ;  /* 0x0000007c0a7c7223 */ /* 0x000fe2000001007f */
[----:B------:R-:W-:Y:S01]  /*5a20*/  FMUL.FTZ R127, R126, UR13 ;  /* 0x0000000d7e7f7c20 */ /* 0x000fe20008410000 */
[----:B------:R-:W-:Y:S02]  /*5a30*/  FFMA.FTZ R126, R180, R129, R128 ;  /* 0x00000081b47e7223 */ /* 0x000fe40000010080 */
[----:B------:R-:W-:Y:S02]  /*5a40*/  FMUL.FTZ R124, R124, UR13 ;  /* 0x0000000d7c7c7c20 */ /* 0x000fe40008410000 */
[----:B------:R-:W-:Y:S01]  /*5a50*/  FSEL R127, R127, RZ, P0 ;  /* 0x000000ff7f7f7208 */ /* 0x000fe20000000000 */
[----:B------:R-:W-:Y:S01]  /*5a60*/  FADD.FTZ R126, R179, -R126 ;  /* 0x8000007eb37e7221 */ /* 0x000fe20000010000 */
[----:B------:R-:W-:-:S03]  /*5a70*/  ISETP.GE.U32.AND P0, PT, R136, RZ, PT ;  /* 0x000000ff8800720c */ /* 0x000fc60003f06070 */
[----:B------:R-:W-:Y:S01]  /*5a80*/  FFMA.FTZ R126, R10, R126, R130 ;  /* 0x0000007e0a7e7223 */ /* 0x000fe20000010082 */
[----:B------:R-:W-:Y:S01]  /*5a90*/  ISETP.GE.U32.AND.EX P0, PT, R137, 0x1000000, PT, P0 ;  /* 0x010000008900780c */ /* 0x000fe20003f06100 */
[--C-:B------:R-:W-:Y:S02]  /*5aa0*/  HADD2.F32 R130, -RZ, R105.reuse.H1_H1 ;  /* 0x30000069ff827230 */ /* 0x100fe40000004100 */
[----:B------:R-:W-:Y:S01]  /*5ab0*/  FMUL.FTZ R126, R126, UR13 ;  /* 0x0000000d7e7e7c20 */ /* 0x000fe20008410000 */
[----:B------:R-:W-:Y:S02]  /*5ac0*/  FSEL R125, R125, RZ, P0 ;  /* 0x000000ff7d7d7208 */ /* 0x000fe40000000000 */
[----:B------:R-:W-:Y:S02]  /*5ad0*/  LOP3.LUT P0, RZ, R137, 0xff, RZ, 0xc0, !PT ;  /* 0x000000ff89ff7812 */ /* 0x000fe4000780c0ff */
[----:B------:R-:W-:Y:S01]  /*5ae0*/  F2FP.F16.F32.PACK_AB R127, R125, R127 ;  /* 0x0000007f7d7f723e */ /* 0x000fe200000000ff */
[----:B------:R-:W-:Y:S01]  /*5af0*/  HADD2.F32 R125, -RZ, R105.H0_H0 ;  /* 0x20000069ff7d7230 */ /* 0x000fe20000004100 */
[----:B------:R-:W-:-:S02]  /*5b00*/  FSEL R124, R124, RZ, P0 ;  /* 0x000000ff7c7c7208 */ /* 0x000fc40000000000 */
[----:B------:R-:W-:-:S04]  /*5b10*/  LOP3.LUT P0, RZ, R137, 0xff00, RZ, 0xc0, !PT ;  /* 0x0000ff0089ff7812 */ /* 0x000fc8000780c0ff */
[----:B------:R-:W-:Y:S02]  /*5b20*/  FSEL R126, R126, RZ, P0 ;  /* 0x000000ff7e7e7208 */ /* 0x000fe40000000000 */
[----:B------:R-:W-:Y:S02]  /*5b30*/  LOP3.LUT P0, RZ, R136, 0xff0000, RZ, 0xc0, !PT ;  /* 0x00ff000088ff7812 */ /* 0x000fe4000780c0ff */
[----:B------:R-:W-:Y:S01]  /*5b40*/  F2FP.F16.F32.PACK_AB R126, R126, R124 ;  /* 0x0000007c7e7e723e */ /* 0x000fe200000000ff */
[----:B------:R-:W-:-:S04]  /*5b50*/  FFMA.FTZ R124, R16, R129, R128 ;  /* 0x00000081107c7223 */ /* 0x000fc80000010080 */
[----:B------:R-:W-:-:S04]  /*5b60*/  FADD.FTZ R124, R15, -R124 ;  /* 0x8000007c0f7c7221 */ /* 0x000fc80000010000 */
[----:B------:R-:W-:Y:S01]  /*5b70*/  FFMA.FTZ R124, R10, R124, R125 ;  /* 0x0000007c0a7c7223 */ /* 0x000fe2000001007d */
[----:B------:R-:W-:-:S03]  /*5b80*/  FFMA.FTZ R125, R156, R129, R128 ;  /* 0x000000819c7d7223 */ /* 0x000fc60000010080 */
[----:B------:R-:W-:Y:S01]  /*5b90*/  FMUL.FTZ R124, R124, UR13 ;  /* 0x0000000d7c7c7c20 */ /* 0x000fe20008410000 */
[----:B------:R-:W-:-:S04]  /*5ba0*/  FADD.FTZ R125, R155, -R125 ;  /* 0x8000007d9b7d7221 */ /* 0x000fc80000010000 */
[----:B------:R-:W-:Y:S01]  /*5bb0*/  FFMA.FTZ R125, R10, R125, R130 ;  /* 0x0000007d0a7d7223 */ /* 0x000fe20000010082 */
[----:B------:R-:W-:Y:S01]  /*5bc0*/  FSEL R124, R124, RZ, P0 ;  /* 0x000000ff7c7c7208 */ /* 0x000fe20000000000 */
[----:B------:R-:W-:Y:S01]  /*5bd0*/  HADD2.F32 R130, -RZ, R104.H0_H0 ;  /* 0x20000068ff827230 */ /* 0x000fe20000004100 */
[----:B------:R-:W-:Y:S01]  /*5be0*/  LOP3.LUT P0, RZ, R136, 0xff000000, RZ, 0xc0, !PT ;  /* 0xff00000088ff7812 */ /* 0x000fe2000780c0ff */
[----:B------:R-:W-:-:S05]  /*5bf0*/  FMUL.FTZ R125, R125, UR13 ;  /* 0x0000000d7d7d7c20 */ /* 0x000fca0008410000 */
        /* <DEDUP_REMOVED lines=9> */
[----:B------:R-:W-:-:S04]  /*5c90*/  FFMA.FTZ R130, R10, R130, R131 ;  /* 0x000000820a827223 */ /* 0x000fc80000010083 */
[----:B------:R-:W-:-:S05]  /*5ca0*/  FMUL.FTZ R130, R130, UR13 ;  /* 0x0000000d82827c20 */ /* 0x000fca0008410000 */
[----:B------:R-:W-:Y:S02]  /*5cb0*/  FSEL R130, R130, RZ, P0 ;  /* 0x000000ff82827208 */ /* 0x000fe40000000000 */
[----:B------:R-:W-:-:S04]  /*5cc0*/  LOP3.LUT P0, RZ, R136, 0xff, RZ, 0xc0, !PT ;  /* 0x000000ff88ff7812 */ /* 0x000fc8000780c0ff */
[----:B------:R-:W-:-:S04]  /*5cd0*/  FSEL R124, R124, RZ, P0 ;  /* 0x000000ff7c7c7208 */ /* 0x000fc80000000000 */
[----:B------:R-:W-:Y:S01]  /*5ce0*/  F2FP.F16.F32.PACK_AB R124, R130, R124 ;  /* 0x0000007c827c723e */ /* 0x000fe200000000ff */
[----:B------:R-:W-:Y:S06]  /*5cf0*/  BRA `(.L_x_946) ;  /* 0x0000001800487947 */ /* 0x000fec0003800000 */
.L_x_947:
[-CC-:B------:R-:W-:Y:S01]  /*5d00*/  FFMA.FTZ R111, R185, R129.reuse, R128.reuse ;  /* 0x00000081b96f7223 */ /* 0x180fe20000010080 */
[--C-:B------:R-:W-:Y:S02]  /*5d10*/  HADD2.F32 R108, -RZ, R107.reuse.H1_H1 ;  /* 0x3000006bff6c7230 */ /* 0x100fe40000004100 */
[----:B------:R-:W-:Y:S01]  /*5d20*/  FFMA.FTZ R110, R178, R129, R128 ;  /* 0x00000081b26e7223 */ /* 0x000fe20000010080 */
[----:B------:R-:W-:Y:S01]  /*5d30*/  ISETP.GE.U32.AND P0, PT, R136, RZ, PT ;  /* 0x000000ff8800720c */ /* 0x000fe20003f06070 */
[----:B------:R-:W-:Y:S01]  /*5d40*/  FADD.FTZ R111, R186, -R111 ;  /* 0x8000006fba6f7221 */ /* 0x000fe20000010000 */
[----:B------:R-:W-:Y:S02]  /*5d50*/  HADD2.F32 R125, -RZ, R106.H1_H1 ;  /* 0x3000006aff7d7230 */ /* 0x000fe40000004100 */
[----:B------:R-:W-:Y:S01]  /*5d60*/  FADD.FTZ R110, R177, -R110 ;  /* 0x8000006eb16e7221 */ /* 0x000fe20000010000 */
[----:B------:R-:W-:Y:S01]  /*5d70*/  ISETP.GE.U32.AND.EX P0, PT, R137, 0x1000000, PT, P0 ;  /* 0x010000008900780c */ /* 0x000fe20003f06100 */
[----:B-----5:R-:W-:Y:S01]  /*5d80*/  FFMA.FTZ R111, R10, R111, R108 ;  /* 0x0000006f0a6f7223 */ /* 0x020fe2000001006c */
[----:B------:R-:W-:-:S02]  /*5d90*/  HADD2.F32 R108, -RZ, R107.H0_H0 ;  /* 0x2000006bff6c7230 */ /* 0x000fc40000004100 */
[----:B------:R-:W-:-:S03]  /*5da0*/  HADD2.F32 R124, -RZ, R105.H0_H0 ;  /* 0x20000069ff7c7230 */ /* 0x000fc60000004100 */
[----:B------:R-:W-:Y:S01]  /*5db0*/  FFMA.FTZ R110, R10, R110, R108 ;  /* 0x0000006e0a6e7223 */ /* 0x000fe2000001006c */
[----:B------:R-:W-:-:S03]  /*5dc0*/  FMUL.FTZ R108, R111, UR13 ;  /* 0x0000000d6f6c7c20 */ /* 0x000fc60008410000 */
[----:B------:R-:W-:Y:S01]  /*5dd0*/  FMUL.FTZ R109, R110, UR13 ;  /* 0x0000000d6e6d7c20 */ /* 0x000fe20008410000 */
[----:B------:R-:W-:Y:S01]  /*5de0*/  F2FP.F16.F32.PACK_AB R111, R111, R110 ;  /* 0x0000006e6f6f723e */ /* 0x000fe200000000ff */
[----:B------:R-:W-:Y:S01]  /*5df0*/  FFMA.FTZ R110, R154, R129, R128 ;  /* 0x000000819a6e7223 */ /* 0x000fe20000010080 */
[----:B------:R-:W-:Y:S02]  /*5e00*/  FSEL R108, R108, RZ, P0 ;  /* 0x000000ff6c6c7208 */ /* 0x000fe40000000000 */
[----:B------:R-:W-:Y:S01]  /*5e10*/  LOP3.LUT P0, RZ, R137, 0xff0000, RZ, 0xc0, !PT ;  /* 0x00ff000089ff7812 */ /* 0x000fe2000780c0ff */
[----:B------:R-:W-:-:S03]  /*5e20*/  FADD.FTZ R110, R153, -R110 ;  /* 0x8000006e996e7221 */ /* 0x000fc60000010000 */
[----:B------:R-:W-:Y:S02]  /*5e30*/  FSEL R109, R109, RZ, P0 ;  /* 0x000000ff6d6d7208 */ /* 0x000fe40000000000 */
[----:B------:R-:W-:Y:S02]  /*5e40*/  LOP3.LUT P0, RZ, R137, 0xff, RZ, 0xc0, !PT ;  /* 0x000000ff89ff7812 */ /* 0x000fe4000780c0ff */
[----:B------:R-:W-:Y:S01]  /*5e50*/  F2FP.F16.F32.PACK_AB R127, R108, R109 ;  /* 0x0000006d6c7f723e */ /* 0x000fe200000000ff */
[----:B------:R-:W-:Y:S02]  /*5e60*/  HADD2.F32 R108, -RZ, R106.H0_H0 ;  /* 0x2000006aff6c7230 */ /* 0x000fe40000004100 */
[----:B------:R-:W-:-:S03]  /*5e70*/  FFMA.FTZ R109, R16, R129, R128 ;  /* 0x00000081106d7223 */ /* 0x000fc60000010080 */
[----:B------:R-:W-:Y:S01]  /*5e80*/  FFMA.FTZ R110, R10, R110, R108 ;  /* 0x0000006e0a6e7223 */ /* 0x000fe2000001006c */
[----:B------:R-:W-:Y:S01]  /*5e90*/  FFMA.FTZ R108, R180, R129, R128 ;  /* 0x00000081b46c7223 */ /* 0x000fe20000010080 */
[----:B------:R-:W-:Y:S02]  /*5ea0*/  FADD.FTZ R109, R15, -R109 ;  /* 0x8000006d0f6d7221 */ /* 0x000fe40000010000 */
[----:B------:R-:W-:Y:S01]  /*5eb0*/  FMUL.FTZ R126, R110, UR13 ;  /* 0x0000000d6e7e7c20 */ /* 0x000fe20008410000 */
[----:B------:R-:W-:Y:S01]  /*5ec0*/  FADD.FTZ R108, R179, -R108 ;  /* 0x8000006cb36c7221 */ /* 0x000fe20000010000 */
[----:B------:R-:W-:Y:S01]  /*5ed0*/  FFMA.FTZ R109, R10, R109, R124 ;  /* 0x0000006d0a6d7223 */ /* 0x000fe2000001007c */
[----:B------:R-:W-:Y:S02]  /*5ee0*/  FFMA.FTZ R124, R156, R129, R128 ;  /* 0x000000819c7c7223 */ /* 0x000fe40000010080 */
[----:B------:R-:W-:Y:S01]  /*5ef0*/  FFMA.FTZ R108, R10, R108, R125 ;  /* 0x0000006c0a6c7223 */ /* 0x000fe2000001007d */
[----:B------:R-:W-:-:S02]  /*5f00*/  HADD2.F32 R125, -RZ, R105.H1_H1 ;  /* 0x30000069ff7d7230 */ /* 0x000fc40000004100 */
[----:B------:R-:W-:Y:S01]  /*5f10*/  FADD.FTZ R124, R155, -R124 ;  /* 0x8000007c9b7c7221 */ /* 0x000fe20000010000 */
[----:B------:R-:W-:Y:S02]  /*5f20*/  FSEL R126, R126, RZ, P0 ;  /* 0x000000ff7e7e7208 */ /* 0x000fe40000000000 */
[C---:B------:R-:W-:Y:S01]  /*5f30*/  F2FP.F16.F32.PACK_AB R110, R108.reuse, R110 ;  /* 0x0000006e6c6e723e */ /* 0x040fe200000000ff */
[----:B------:R-:W-:Y:S01]  /*5f40*/  FMUL.FTZ R108, R108, UR13 ;  /* 0x0000000d6c6c7c20 */ /* 0x000fe20008410000 */
[----:B------:R-:W-:Y:S01]  /*5f50*/  LOP3.LUT P0, RZ, R137, 0xff00, RZ, 0xc0, !PT ;  /* 0x0000ff0089ff7812 */ /* 0x000fe2000780c0ff */
[----:B------:R-:W-:-:S03]  /*5f60*/  FFMA.FTZ R130, R10, R124, R125 ;  /* 0x0000007c0a827223 */ /* 0x000fc6000001007d */
[----:B------:R-:W-:Y:S01]  /*5f70*/  FSEL R124, R108, RZ, P0 ;  /* 0x000000ff6c7c7208 */ /* 0x000fe20000000000 */
[----:B------:R-:W-:Y:S01]  /*5f80*/  FMUL.FTZ R108, R109, UR13 ;  /* 0x0000000d6d6c7c20 */ /* 0x000fe20008410000 */
[----:B------:R-:W-:Y:S01]  /*5f90*/  LOP3.LUT P0, RZ, R136, 0xff0000, RZ, 0xc0, !PT ;  /* 0x00ff000088ff7812 */ /* 0x000fe2000780c0ff */
[----:B------:R-:W-:Y:S01]  /*5fa0*/  FMUL.FTZ R125, R130, UR13 ;  /* 0x0000000d827d7c20 */ /* 0x000fe20008410000 */
[----:B------:R-:W-:Y:S01]  /*5fb0*/  F2FP.F16.F32.PACK_AB R126, R124, R126 ;  /* 0x0000007e7c7e723e */ /* 0x000fe200000000ff */
[----:B------:R-:W-:Y:S01]  /*5fc0*/  HADD2.F32 R124, -RZ, R104.H0_H0 ;  /* 0x20000068ff7c7230 */ /* 0x000fe20000004100 */
[----:B------:R-:W-:Y:S02]  /*5fd0*/  FSEL R108, R108, RZ, P0 ;  /* 0x000000ff6c6c7208 */ /* 0x000fe40000000000 */
[----:B------:R-:W-:Y:S02]  /*5fe0*/  LOP3.LUT P0, RZ, R136, 0xff000000, RZ, 0xc0, !PT ;  /* 0xff00000088ff7812 */ /* 0x000fe4000780c0ff */
[----:B------:R-:W-:-:S02]  /*5ff0*/  F2FP.F16.F32.PACK_AB R109, R130, R109 ;  /* 0x0000006d826d723e */ /* 0x000fc400000000ff */
[----:B------:R-:W-:Y:S02]  /*6000*/  FSEL R125, R125, RZ, P0 ;  /* 0x000000ff7d7d7208 */ /* 0x000fe40000000000 */
[----:B------:R-:W-:Y:S02]  /*6010*/  LOP3.LUT P0, RZ, R136, 0xff, RZ, 0xc0, !PT ;  /* 0x000000ff88ff7812 */ /* 0x000fe4000780c0ff */
[----:B------:R-:W-:Y:S01]  /*6020*/  F2FP.F16.F32.PACK_AB R125, R125, R108 ;  /* 0x0000006c7d7d723e */ /* 0x000fe200000000ff */
[----:B------:R-:W-:-:S04]  /*6030*/  FFMA.FTZ R108, R0, R129, R128 ;  /* 0x00000081006c7223 */ /* 0x000fc80000010080 */
[----:B------:R-:W-:-:S04]  /*6040*/  FADD.FTZ R108, R2, -R108 ;  /* 0x8000006c026c7221 */ /* 0x000fc80000010000 */
[----:B------:R-:W-:Y:S01]  /*6050*/  FFMA.FTZ R130, R10, R108, R124 ;  /* 0x0000006c0a827223 */ /* 0x000fe2000001007c */
[----:B------:R-:W-:Y:S01]  /*6060*/  FFMA.FTZ R108, R18, R129, R128 ;  /* 0x00000081126c7223 */ /* 0x000fe20000010080 */
[----:B------:R-:W-:-:S03]  /*6070*/  HADD2.F32 R124, -RZ, R104.H1_H1 ;  /* 0x30000068ff7c7230 */ /* 0x000fc60000004100 */
[----:B------:R-:W-:-:S04]  /*6080*/  FADD.FTZ R108, R17, -R108 ;  /* 0x8000006c116c7221 */ /* 0x000fc80000010000 */
[----:B------:R-:W-:Y:S01]  /*6090*/  FFMA.FTZ R108, R10, R108, R124 ;  /* 0x0000006c0a6c7223 */ /* 0x000fe2000001007c */
[----:B------:R-:W-:-:S03]  /*60a0*/  FMUL.FTZ R124, R130, UR13 ;  /* 0x0000000d827c7c20 */ /* 0x000fc60008410000 */
[C---:B------:R-:W-:Y:S01]  /*60b0*/  FMUL.FTZ R131, R108.reuse, UR13 ;  /* 0x0000000d6c837c20 */ /* 0x040fe20008410000 */
[----:B------:R-:W-:Y:S02]  /*60c0*/  F2FP.F16.F32.PACK_AB R108, R108, R130 ;  /* 0x000000826c6c723e */ /* 0x000fe400000000ff */
[----:B------:R-:W-:Y:S02]  /*60d0*/  FSEL R124, R124, RZ, P0 ;  /* 0x000000ff7c7c7208 */ /* 0x000fe40000000000 */
[----:B------:R-:W-:-:S04]  /*60e0*/  LOP3.LUT P0, RZ, R136, 0xff00, RZ, 0xc0, !PT ;  /* 0x0000ff0088ff7812 */ /* 0x000fc8000780c0ff */
[----:B------:R-:W-:-:S04]  /*60f0*/  FSEL R131, R131, RZ, P0 ;  /* 0x000000ff83837208 */ /* 0x000fc80000000000 */
[----:B------:R-:W-:Y:S01]  /*6100*/  F2FP.F16.F32.PACK_AB R124, R131, R124 ;  /* 0x0000007c837c723e */ /* 0x000fe200000000ff */
[----:B------:R-:W-:Y:S06]  /*6110*/  BRA `(.L_x_946) ;  /* 0x0000001400407947 */ /* 0x000fec0003800000 */
.L_x_943:
        /* <DEDUP_REMOVED lines=22> */
[----:B------:R-:W-:Y:S01]  /*6280*/  F2FP.F16.F32.PACK_AB R103, R102, R103 ;  /* 0x000000676667723e */ /* 0x000fe200000000ff */
        /* <DEDUP_REMOVED lines=12> */
[----:B------:R-:W-:Y:S01]  /*6350*/  F2FP.F16.F32.PACK_AB R127, R101, R100 ;  /* 0x00000064657f723e */ /* 0x000fe200000000ff */
        /* <DEDUP_REMOVED lines=8> */
[----:B------:R-:W-:Y:S01]  /*63e0*/  F2FP.F16.F32.PACK_AB R102, R100, R102 ;  /* 0x000000666466723e */ /* 0x000fe200000000ff */
        /* <DEDUP_REMOVED lines=8> */
[----:B------:R-:W-:Y:S01]  /*6470*/  F2FP.F16.F32.PACK_AB R126, R125, R126 ;  /* 0x0000007e7d7e723e */ /* 0x000fe200000000ff */
[----:B------:R-:W-:-:S05]  /*6480*/  FMUL.FTZ R100, R100, UR13 ;  /* 0x0000000d64647c20 */ /* 0x000fca0008410000 */
[----:B------:R-:W-:Y:S02]  /*6490*/  FSEL R101, R100, RZ, P0 ;  /* 0x000000ff64657208 */ /* 0x000fe40000000000 */
[----:B------:R-:W-:-:S04]  /*64a0*/  LOP3.LUT P0, RZ, R138, 0xff000000, RZ, 0xc0, !PT ;  /* 0xff0000008aff7812 */ /* 0x000fc8000780c0ff */
[----:B------:R-:W-:Y:S02]  /*64b0*/  FSEL R125, R124, RZ, P0 ;  /* 0x000000ff7c7d7208 */ /* 0x000fe40000000000 */
[----:B------:R-:W-:Y:S02]  /*64c0*/  LOP3.LUT P0, RZ, R136, 0xff0000, RZ, 0xc0, !PT ;  /* 0x00ff000088ff7812 */ /* 0x000fe4000780c0ff */
[----:B------:R-:W-:Y:S02]  /*64d0*/  F2FP.F16.F32.PACK_AB R101, R125, R101 ;  /* 0x000000657d65723e */ /* 0x000fe400000000ff */
        /* <DEDUP_REMOVED lines=19> */
[----:B------:R-:W-:Y:S02]  /*6610*/  F2FP.F16.F32.PACK_AB R124, R124, R130 ;  /* 0x000000827c7c723e */ /* 0x000fe400000000ff */
[----:B------:R-:W-:-:S04]  /*6620*/  FSEL R131, R131, RZ, P0 ;  /* 0x000000ff83837208 */ /* 0x000fc80000000000 */
[----:B------:R-:W-:Y:S01]  /*6630*/  F2FP.F16.F32.PACK_AB R100, R100, R131 ;  /* 0x000000836464723e */ /* 0x000fe200000000ff */
[----:B------:R-:W-:Y:S06]  /*6640*/  BRA `(.L_x_946) ;  /* 0x0000000c00f47947 */ /* 0x000fec0003800000 */
.L_x_949:
        /* <DEDUP_REMOVED lines=9> */
[----:B------:R-:W-:Y:S01]  /*66e0*/  F2FP.F16.F32.PACK_AB R111, R102, R100 ;  /* 0x00000064666f723e */ /* 0x000fe200000000ff */
        /* <DEDUP_REMOVED lines=18> */
[C---:B------:R-:W-:Y:S01]  /*6810*/  F2FP.F16.F32.PACK_AB R110, R100.reuse, R102 ;  /* 0x00000066646e723e */ /* 0x040fe200000000ff */
[----:B------:R-:W-:Y:S01]  /*6820*/  FMUL.FTZ R100, R100, UR13 ;  /* 0x0000000d64647c20 */ /* 0x000fe20008410000 */
[----:B------:R-:W-:Y:S02]  /*6830*/  FSEL R102, R108, RZ, P0 ;  /* 0x000000ff6c667208 */ /* 0x000fe40000000000 */
[----:B------:R-:W-:Y:S02]  /*6840*/  LOP3.LUT P0, RZ, R139, 0xff00, RZ, 0xc0, !PT ;  /* 0x0000ff008bff7812 */ /* 0x000fe4000780c0ff */
[----:B------:R-:W-:Y:S01]  /*6850*/  F2FP.F16.F32.PACK_AB R127, R109, R101 ;  /* 0x000000656d7f723e */ /* 0x000fe200000000ff */
[----:B------:R-:W-:Y:S01]  /*6860*/  FFMA.FTZ R109, R16, R129, R128 ;  /* 0x00000081106d7223 */ /* 0x000fe20000010080 */
[----:B------:R-:W-:-:S02]  /*6870*/  FSEL R101, R100, RZ, P0 ;  /* 0x000000ff64657208 */ /* 0x000fc40000000000 */
[----:B------:R-:W-:Y:S01]  /*6880*/  LOP3.LUT P0, RZ, R137, 0xff, RZ, 0xc0, !PT ;  /* 0x000000ff89ff7812 */ /* 0x000fe2000780c0ff */
[----:B------:R-:W-:Y:S01]  /*6890*/  FADD.FTZ R109, R15, -R109 ;  /* 0x8000006d0f6d7221 */ /* 0x000fe20000010000 */
[----:B------:R-:W-:Y:S01]  /*68a0*/  F2FP.F16.F32.PACK_AB R102, R101, R102 ;  /* 0x000000666566723e */ /* 0x000fe200000000ff */
        /* <DEDUP_REMOVED lines=10> */
[----:B------:R-:W-:Y:S02]  /*6950*/  F2FP.F16.F32.PACK_AB R109, R101, R109 ;  /* 0x0000006d656d723e */ /* 0x000fe400000000ff */
[----:B------:R-:W-:Y:S02]  /*6960*/  FSEL R101, R100, RZ, P0 ;  /* 0x000000ff64657208 */ /* 0x000fe40000000000 */
[----:B------:R-:W-:-:S02]  /*6970*/  LOP3.LUT P0, RZ, R138, 0xff000000, RZ, 0xc0, !PT ;  /* 0xff0000008aff7812 */ /* 0x000fc4000780c0ff */
[----:B------:R-:W-:Y:S02]  /*6980*/  F2FP.F16.F32.PACK_AB R126, R126, R108 ;  /* 0x0000006c7e7e723e */ /* 0x000fe400000000ff */
        /* <DEDUP_REMOVED lines=13> */
[----:B------:R-:W-:-:S03]  /*6a60*/  FADD.FTZ R108, R2, -R108 ;  /* 0x8000006c026c7221 */ /* 0x000fc60000010000 */
[----:B------:R-:W-:Y:S01]  /*6a70*/  FSEL R132, R100, RZ, P0 ;  /* 0x000000ff64847208 */ /* 0x000fe20000000000 */
[----:B------:R-:W-:Y:S01]  /*6a80*/  FMUL.FTZ R130, R10, R108 ;  /* 0x0000006c0a827220 */ /* 0x000fe20000410000 */
[----:B------:R-:W-:-:S03]  /*6a90*/  LOP3.LUT P0, RZ, R138, 0xff00, RZ, 0xc0, !PT ;  /* 0x0000ff008aff7812 */ /* 0x000fc6000780c0ff */
[----:B------:R-:W-:Y:S01]  /*6aa0*/  FMUL.FTZ R108, R130, UR13 ;  /* 0x0000000d826c7c20 */ /* 0x000fe20008410000 */
[----:B------:R-:W-:Y:S02]  /*6ab0*/  FSEL R100, R100, RZ, P0 ;  /* 0x000000ff64647208 */ /* 0x000fe40000000000 */
[----:B------:R-:W-:-:S04]  /*6ac0*/  LOP3.LUT P0, RZ, R138, 0xff, RZ, 0xc0, !PT ;  /* 0x000000ff8aff7812 */ /* 0x000fc8000780c0ff */
[----:B------:R-:W-:Y:S02]  /*6ad0*/  FSEL R131, R108, RZ, P0 ;  /* 0x000000ff6c837208 */ /* 0x000fe40000000000 */
[----:B------:R-:W-:Y:S02]  /*6ae0*/  LOP3.LUT P0, RZ, R136, 0xff, RZ, 0xc0, !PT ;  /* 0x000000ff88ff7812 */ /* 0x000fe4000780c0ff */
[----:B------:R-:W-:Y:S02]  /*6af0*/  F2FP.F16.F32.PACK_AB R100, R100, R131 ;  /* 0x000000836464723e */ /* 0x000fe400000000ff */
[----:B------:R-:W-:Y:S02]  /*6b00*/  FSEL R131, R108, RZ, P0 ;  /* 0x000000ff6c837208 */ /* 0x000fe40000000000 */
[----:B------:R-:W-:Y:S02]  /*6b10*/  F2FP.F16.F32.PACK_AB R108, R124, R130 ;  /* 0x000000827c6c723e */ /* 0x000fe400000000ff */
[----:B------:R-:W-:Y:S01]  /*6b20*/  F2FP.F16.F32.PACK_AB R124, R132, R131 ;  /* 0x00000083847c723e */ /* 0x000fe200000000ff */
[----:B------:R-:W-:Y:S06]  /*6b30*/  BRA `(.L_x_946) ;  /* 0x0000000800b87947 */ /* 0x000fec0003800000 */
.L_x_948:
[----:B------:R-:W-:Y:S01]  /*6b40*/  UMOV UR4, UR6 ;  /* 0x0000000600047c82 */ /* 0x000fe20008000000 */
[----:B------:R-:W-:Y:S01]  /*6b50*/  UMOV UR5, UR7 ;  /* 0x0000000700057c82 */ /* 0x000fe20008000000 */
[----:B------:R-:W-:-:S04]  /*6b60*/  UISETP.NE.U32.AND UP0, UPT, UR4, URZ, UPT ;  /* 0x000000ff0400728c */ /* 0x000fc8000bf05070 */
[----:B------:R-:W-:-:S09]  /*6b70*/  UISETP.NE.AND.EX UP0, UPT, UR5, URZ, UPT, UP0 ;  /* 0x000000ff0500728c */ /* 0x000fd2000bf05300 */
[----:B------:R-:W-:Y:S05]  /*6b80*/  BRA.U UP0, `(.L_x_950) ;  /* 0x00000005004c7547 */ /* 0x000fea000b800000 */
[-CC-:B------:R-:W-:Y:S01]  /*6b90*/  FFMA.FTZ R102, R178, R129.reuse, R128.reuse ;  /* 0x00000081b2667223 */ /* 0x180fe20000010080 */
[----:B------:R-:W-:Y:S02]  /*6ba0*/  HADD2.F32 R100, -RZ, R107.H0_H0 ;  /* 0x2000006bff647230 */ /* 0x000fe40000004100 */
[----:B------:R-:W-:Y:S01]  /*6bb0*/  FFMA.FTZ R101, R185, R129, R128 ;  /* 0x00000081b9657223 */ /* 0x000fe20000010080 */
[----:B------:R-:W-:Y:S01]  /*6bc0*/  LOP3.LUT P0, RZ, R139, 0xff0000, RZ, 0xc0, !PT ;  /* 0x00ff00008bff7812 */ /* 0x000fe2000780c0ff */
[----:B------:R-:W-:Y:S01]  /*6bd0*/  FADD.FTZ R102, R177, -R102 ;  /* 0x80000066b1667221 */ /* 0x000fe20000010000 */
[----:B------:R-:W-:Y:S02]  /*6be0*/  HADD2.F32 R124, -RZ, R106.H0_H0 ;  /* 0x2000006aff7c7230 */ /* 0x000fe40000004100 */
[----:B------:R-:W-:Y:S01]  /*6bf0*/  FADD.FTZ R101, R186, -R101 ;  /* 0x80000065ba657221 */ /* 0x000fe20000010000 */
[----:B------:R-:W-:Y:S02]  /*6c00*/  HADD2.F32 R126, -RZ, R105.H0_H0 ;  /* 0x20000069ff7e7230 */ /* 0x000fe40000004100 */
[----:B-----5:R-:W-:Y:S01]  /*6c10*/  FFMA.FTZ R102, R10, R102, R100 ;  /* 0x000000660a667223 */ /* 0x020fe20000010064 */
[----:B------:R-:W-:-:S03]  /*6c20*/  HADD2.F32 R100, -RZ, R107.H1_H1 ;  /* 0x3000006bff647230 */ /* 0x000fc60000004100 */
[----:B------:R-:W-:Y:S02]  /*6c30*/  FMUL.FTZ R102, R102, UR13 ;  /* 0x0000000d66667c20 */ /* 0x000fe40008410000 */
[----:B------:R-:W-:Y:S01]  /*6c40*/  FFMA.FTZ R101, R10, R101, R100 ;  /* 0x000000650a657223 */ /* 0x000fe20000010064 */
[----:B------:R-:W-:Y:S02]  /*6c50*/  FFMA.FTZ R100, R154, R129, R128 ;  /* 0x000000819a647223 */ /* 0x000fe40000010080 */
[----:B------:R-:W-:Y:S01]  /*6c60*/  FSEL R103, R102, RZ, P0 ;  /* 0x000000ff66677208 */ /* 0x000fe20000000000 */
[----:B------:R-:W-:Y:S01]  /*6c70*/  FMUL.FTZ R127, R101, UR13 ;  /* 0x0000000d657f7c20 */ /* 0x000fe20008410000 */
[----:B------:R-:W-:Y:S01]  /*6c80*/  ISETP.GE.U32.AND P0, PT, R138, RZ, PT ;  /* 0x000000ff8a00720c */ /* 0x000fe20003f06070 */
[----:B------:R-:W-:-:S03]  /*6c90*/  FADD.FTZ R100, R153, -R100 ;  /* 0x8000006499647221 */ /* 0x000fc60000010000 */
[----:B------:R-:W-:Y:S01]  /*6ca0*/  ISETP.GE.U32.AND.EX P0, PT, R139, 0x1000000, PT, P0 ;  /* 0x010000008b00780c */ /* 0x000fe20003f06100 */
[----:B------:R-:W-:Y:S01]  /*6cb0*/  FFMA.FTZ R100, R10, R100, R124 ;  /* 0x000000640a647223 */ /* 0x000fe2000001007c */
[----:B------:R-:W-:Y:S02]  /*6cc0*/  HADD2.F32 R124, -RZ, R106.H1_H1 ;  /* 0x3000006aff7c7230 */ /* 0x000fe40000004100 */
[----:B------:R-:W-:Y:S01]  /*6cd0*/  FSEL R101, R127, RZ, P0 ;  /* 0x000000ff7f657208 */ /* 0x000fe20000000000 */
[----:B------:R-:W-:Y:S01]  /*6ce0*/  FMUL.FTZ R100, R100, UR13 ;  /* 0x0000000d64647c20 */ /* 0x000fe20008410000 */
[----:B------:R-:W-:Y:S02]  /*6cf0*/  LOP3.LUT P0, RZ, R137, 0xff0000, RZ, 0xc0, !PT ;  /* 0x00ff000089ff7812 */ /* 0x000fe4000780c0ff */
[----:B------:R-:W-:Y:S01]  /*6d00*/  F2FP.F16.F32.PACK_AB R103, R101, R103 ;  /* 0x000000676567723e */ /* 0x000fe200000000ff */
[----:B------:R-:W-:Y:S01]  /*6d10*/  FFMA.FTZ R101, R180, R129, R128 ;  /* 0x00000081b4657223 */ /* 0x000fe20000010080 */
[----:B------:R-:W-:-:S02]  /*6d20*/  FSEL R102, R102, RZ, P0 ;  /* 0x000000ff66667208 */ /* 0x000fc40000000000 */
[----:B------:R-:W-:Y:S01]  /*6d30*/  ISETP.GE.U32.AND P0, PT, R136, RZ, PT ;  /* 0x000000ff8800720c */ /* 0x000fe20003f06070 */
[----:B------:R-:W-:-:S03]  /*6d40*/  FADD.FTZ R101, R179, -R101 ;  /* 0x80000065b3657221 */ /* 0x000fc60000010000 */
[----:B------:R-:W-:Y:S01]  /*6d50*/  ISETP.GE.U32.AND.EX P0, PT, R137, 0x1000000, PT, P0 ;  /* 0x010000008900780c */ /* 0x000fe20003f06100 */
[----:B------:R-:W-:Y:S01]  /*6d60*/  FFMA.FTZ R101, R10, R101, R124 ;  /* 0x000000650a657223 */ /* 0x000fe2000001007c */
[----:B------:R-:W-:Y:S02]  /*6d70*/  FFMA.FTZ R124, R16, R129, R128 ;  /* 0x00000081107c7223 */ /* 0x000fe40000010080 */
[----:B------:R-:W-:Y:S01]  /*6d80*/  FSEL R127, R127, RZ, P0 ;  /* 0x000000ff7f7f7208 */ /* 0x000fe20000000000 */
[----:B------:R-:W-:Y:S01]  /*6d90*/  FMUL.FTZ R101, R101, UR13 ;  /* 0x0000000d65657c20 */ /* 0x000fe20008410000 */
[----:B------:R-:W-:Y:S01]  /*6da0*/  LOP3.LUT P0, RZ, R139, 0xff, RZ, 0xc0, !PT ;  /* 0x000000ff8bff7812 */ /* 0x000fe2000780c0ff */
[----:B------:R-:W-:Y:S01]  /*6db0*/  FADD.FTZ R124, R15, -R124 ;  /* 0x8000007c0f7c7221 */ /* 0x000fe20000010000 */
[----:B------:R-:W-:Y:S02]  /*6dc0*/  F2FP.F16.F32.PACK_AB R127, R127, R102 ;  /* 0x000000667f7f723e */ /* 0x000fe400000000ff */
[----:B------:R-:W-:Y:S01]  /*6dd0*/  FSEL R102, R100, RZ, P0 ;  /* 0x000000ff64667208 */ /* 0x000fe20000000000 */
[----:B------:R-:W-:Y:S01]  /*6de0*/  FFMA.FTZ R124, R10, R124, R126 ;  /* 0x0000007c0a7c7223 */ /* 0x000fe2000001007e */
[----:B------:R-:W-:-:S03]  /*6df0*/  LOP3.LUT P0, RZ, R139, 0xff00, RZ, 0xc0, !PT ;  /* 0x0000ff008bff7812 */ /* 0x000fc6000780c0ff */
[----:B------:R-:W-:Y:S01]  /*6e00*/  FMUL.FTZ R124, R124, UR13 ;  /* 0x0000000d7c7c7c20 */ /* 0x000fe20008410000 */
[----:B------:R-:W-:Y:S02]  /*6e10*/  FSEL R125, R101, RZ, P0 ;  /* 0x000000ff657d7208 */ /* 0x000fe40000000000 */
[----:B------:R-:W-:Y:S02]  /*6e20*/  LOP3.LUT P0, RZ, R137, 0xff, RZ, 0xc0, !PT ;  /* 0x000000ff89ff7812 */ /* 0x000fe4000780c0ff */
[----:B------:R-:W-:Y:S02]  /*6e30*/  F2FP.F16.F32.PACK_AB R102, R125, R102 ;  /* 0x000000667d66723e */ /* 0x000fe400000000ff */
[----:B------:R-:W-:Y:S01]  /*6e40*/  FSEL R126, R100, RZ, P0 ;  /* 0x000000ff647e7208 */ /* 0x000fe20000000000 */
[----:B------:R-:W-:Y:S01]  /*6e50*/  FFMA.FTZ R100, R156, R129, R128 ;  /* 0x000000819c647223 */ /* 0x000fe20000010080 */
[----:B------:R-:W-:-:S03]  /*6e60*/  LOP3.LUT P0, RZ, R137, 0xff00, RZ, 0xc0, !PT ;  /* 0x0000ff0089ff7812 */ /* 0x000fc6000780c0ff */
[----:B------:R-:W-:Y:S01]  /*6e70*/  FADD.FTZ R100, R155, -R100 ;  /* 0x800000649b647221 */ /* 0x000fe20000010000 */
[----:B------:R-:W-:Y:S01]  /*6e80*/  FSEL R125, R101, RZ, P0 ;  /* 0x000000ff657d7208 */ /* 0x000fe20000000000 */
[----:B------:R-:W-:Y:S01]  /*6e90*/  HADD2.F32 R101, -RZ, R105.H1_H1 ;  /* 0x30000069ff657230 */ /* 0x000fe20000004100 */
[----:B------:R-:W-:Y:S02]  /*6ea0*/  LOP3.LUT P0, RZ, R136, 0xff0000, RZ, 0xc0, !PT ;  /* 0x00ff000088ff7812 */ /* 0x000fe4000780c0ff */
[----:B------:R-:W-:Y:S02]  /*6eb0*/  F2FP.F16.F32.PACK_AB R126, R125, R126 ;  /* 0x0000007e7d7e723e */ /* 0x000fe400000000ff */
[----:B------:R-:W-:Y:S01]  /*6ec0*/  FFMA.FTZ R101, R10, R100, R101 ;  /* 0x000000640a657223 */ /* 0x000fe20000010065 */
[----:B------:R-:W-:Y:S02]  /*6ed0*/  FSEL R100, R124, RZ, P0 ;  /* 0x000000ff7c647208 */ /* 0x000fe40000000000 */
[----:B------:R-:W-:Y:S01]  /*6ee0*/  LOP3.LUT P0, RZ, R138, 0xff0000, RZ, 0xc0, !PT ;  /* 0x00ff00008aff7812 */ /* 0x000fe2000780c0ff */
[----:B------:R-:W-:-:S03]  /*6ef0*/  FMUL.FTZ R101, R101, UR13 ;  /* 0x0000000d65657c20 */ /* 0x000fc60008410000 */
[----:B------:R-:W-:Y:S02]  /*6f00*/  FSEL R124, R124, RZ, P0 ;  /* 0x000000ff7c7c7208 */ /* 0x000fe40000000000 */
[----:B------:R-:W-:-:S04]  /*6f10*/  LOP3.LUT P0, RZ, R136, 0xff000000, RZ, 0xc0, !PT ;  /* 0xff00000088ff7812 */ /* 0x000fc8000780c0ff */
[----:B------:R-:W-:Y:S02]  /*6f20*/  FSEL R125, R101, RZ, P0 ;  /* 0x000000ff657d7208 */ /* 0x000fe40000000000 */
[----:B------:R-:W-:Y:S02]  /*6f30*/  LOP3.LUT P0, RZ, R138, 0xff000000, RZ, 0xc0, !PT ;  /* 0xff0000008aff7812 */ /* 0x000fe4000780c0ff */
[----:B------:R-:W-:Y:S01]  /*6f40*/  F2FP.F16.F32.PACK_AB R125, R125, R100 ;  /* 0x000000647d7d723e */ /* 0x000fe200000000ff */
[----:B------:R-:W-:Y:S01]  /*6f50*/  FFMA.FTZ R100, R0, R129, R128 ;  /* 0x0000008100647223 */ /* 0x000fe20000010080 */
[----:B------:R-:W-:Y:S02]  /*6f60*/  FSEL R101, R101, RZ, P0 ;  /* 0x000000ff65657208 */ /* 0x000fe40000000000 */
[----:B------:R-:W-:Y:S01]  /*6f70*/  LOP3.LUT P0, RZ, R136, 0xff00, RZ, 0xc0, !PT ;  /* 0x0000ff0088ff7812 */ /* 0x000fe2000780c0ff */
[----:B------:R-:W-:Y:S01]  /*6f80*/  FADD.FTZ R100, R2, -R100 ;  /* 0x8000006402647221 */ /* 0x000fe20000010000 */
[----:B------:R-:W-:Y:S01]  /*6f90*/  F2FP.F16.F32.PACK_AB R101, R101, R124 ;  /* 0x0000007c6565723e */ /* 0x000fe200000000ff */
[----:B------:R-:W-:-:S05]  /*6fa0*/  HADD2.F32 R124, -RZ, R104.H0_H0 ;  /* 0x20000068ff7c7230 */ /* 0x000fca0000004100 */
[----:B------:R-:W-:Y:S01]  /*6fb0*/  FFMA.FTZ R131, R10, R100, R124 ;  /* 0x000000640a837223 */ /* 0x000fe2000001007c */
[----:B------:R-:W-:Y:S01]  /*6fc0*/  FFMA.FTZ R100, R18, R129, R128 ;  /* 0x0000008112647223 */ /* 0x000fe20000010080 */
[----:B------:R-:W-:Y:S02]  /*6fd0*/  HADD2.F32 R124, -RZ, R104.H1_H1 ;  /* 0x30000068ff7c7230 */ /* 0x000fe40000004100 */
[----:B------:R-:W-:Y:S01]  /*6fe0*/  FMUL.FTZ R131, R131, UR13 ;  /* 0x0000000d83837c20 */ /* 0x000fe20008410000 */
[----:B------:R-:W-:-:S04]  /*6ff0*/  FADD.FTZ R100, R17, -R100 ;  /* 0x8000006411647221 */ /* 0x000fc80000010000 */
[----:B------:R-:W-:-:S04]  /*7000*/  FFMA.FTZ R100, R10, R100, R124 ;  /* 0x000000640a647223 */ /* 0x000fc8000001007c */
[----:B------:R-:W-:-:S05]  /*7010*/  FMUL.FTZ R100, R100, UR13 ;  /* 0x0000000d64647c20 */ /* 0x000fca0008410000 */
[----:B------:R-:W-:Y:S02]  /*7020*/  FSEL R124, R100, RZ, P0 ;  /* 0x000000ff647c7208 */ /* 0x000fe40000000000 */
[----:B------:R-:W-:-:S04]  /*7030*/  LOP3.LUT P0, RZ, R138, 0xff00, RZ, 0xc0, !PT ;  /* 0x0000ff008aff7812 */ /* 0x000fc8000780c0ff */
        /* <DEDUP_REMOVED lines=8> */
.L_x_950:
[-CC-:B------:R-:W-:Y:S01]  /*70c0*/  FFMA.FTZ R100, R178, R129.reuse, R128.reuse ;  /* 0x00000081b2647223 */ /* 0x180fe20000010080 */
[--C-:B------:R-:W-:Y:S02]  /*70d0*/  HADD2.F32 R101, -RZ, R107.reuse.H0_H0 ;  /* 0x2000006bff657230 */ /* 0x100fe40000004100 */
[----:B------:R-:W-:Y:S01]  /*70e0*/  FFMA.FTZ R103, R185, R129, R128 ;  /* 0x00000081b9677223 */ /* 0x000fe20000010080 */
[----:B------:R-:W-:Y:S01]  /*70f0*/  LOP3.LUT P0, RZ, R137, 0xff0000, RZ, 0xc0, !PT ;  /* 0x00ff000089ff7812 */ /* 0x000fe2000780c0ff */
[----:B------:R-:W-:Y:S01]  /*7100*/  FADD.FTZ R100, R177, -R100 ;  /* 0x80000064b1647221 */ /* 0x000fe20000010000 */
[----:B------:R-:W-:Y:S02]  /*7110*/  HADD2.F32 R102, -RZ, R107.H1_H1 ;  /* 0x3000006bff667230 */ /* 0x000fe40000004100 */
[----:B------:R-:W-:Y:S01]  /*7120*/  FADD.FTZ R103, R186, -R103 ;  /* 0x80000067ba677221 */ /* 0x000fe20000010000 */
[----:B------:R-:W-:Y:S02]  /*7130*/  HADD2.F32 R110, -RZ, R106.H1_H1 ;  /* 0x3000006aff6e7230 */ /* 0x000fe40000004100 */
[----:B-----5:R-:W-:Y:S01]  /*7140*/  FFMA.FTZ R100, R10, R100, R101 ;  /* 0x000000640a647223 */ /* 0x020fe20000010065 */
[----:B------:R-:W-:-:S02]  /*7150*/  HADD2.F32 R130, -RZ, R105.H0_H0 ;  /* 0x20000069ff827230 */ /* 0x000fc40000004100 */
[----:B------:R-:W-:Y:S01]  /*7160*/  FFMA.FTZ R103, R10, R103, R102 ;  /* 0x000000670a677223 */ /* 0x000fe20000010066 */
[----:B------:R-:W-:Y:S02]  /*7170*/  HADD2.F32 R125, -RZ, R105.H1_H1 ;  /* 0x30000069ff7d7230 */ /* 0x000fe40000004100 */
[----:B------:R-:W-:Y:S02]  /*7180*/  FMUL.FTZ R101, R100, UR13 ;  /* 0x0000000d64657c20 */ /* 0x000fe40008410000 */
[C---:B------:R-:W-:Y:S01]  /*7190*/  F2FP.F16.F32.PACK_AB R111, R103.reuse, R100 ;  /* 0x00000064676f723e */ /* 0x040fe200000000ff */
[----:B------:R-:W-:Y:S02]  /*71a0*/  FMUL.FTZ R103, R103, UR13 ;  /* 0x0000000d67677c20 */ /* 0x000fe40008410000 */
[----:B------:R-:W-:Y:S01]  /*71b0*/  FSEL R108, R101, RZ, P0 ;  /* 0x000000ff656c7208 */ /* 0x000fe20000000000 */
[----:B------:R-:W-:Y:S01]  /*71c0*/  HADD2.F32 R100, -RZ, R106.H0_H0 ;  /* 0x2000006aff647230 */ /* 0x000fe20000004100 */
[----:B------:R-:W-:-:S04]  /*71d0*/  LOP3.LUT P0, RZ, R139, 0xff0000, RZ, 0xc0, !PT ;  /* 0x00ff00008bff7812 */ /* 0x000fc8000780c0ff */
[----:B------:R-:W-:Y:S01]  /*71e0*/  FSEL R109, R101, RZ, P0 ;  /* 0x000000ff656d7208 */ /* 0x000fe20000000000 */
[----:B------:R-:W-:Y:S01]  /*71f0*/  FFMA.FTZ R101, R154, R129, R128 ;  /* 0x000000819a657223 */ /* 0x000fe20000010080 */
[----:B------:R-:W-:-:S03]  /*7200*/  ISETP.GE.U32.AND P0, PT, R136, RZ, PT ;  /* 0x000000ff8800720c */ /* 0x000fc60003f06070 */
[----:B------:R-:W-:Y:S01]  /*7210*/  FADD.FTZ R101, R153, -R101 ;  /* 0x8000006599657221 */ /* 0x000fe20000010000 */
[----:B------:R-:W-:-:S03]  /*7220*/  ISETP.GE.U32.AND.EX P0, PT, R137, 0x1000000, PT, P0 ;  /* 0x010000008900780c */ /* 0x000fc60003f06100 */
[----:B------:R-:W-:Y:S01]  /*7230*/  FFMA.FTZ R101, R10, R101, R100 ;  /* 0x000000650a657223 */ /* 0x000fe20000010064 */
[----:B------:R-:W-:Y:S01]  /*7240*/  FSEL R127, R103, RZ, P0 ;  /* 0x000000ff677f7208 */ /* 0x000fe20000000000 */
[----:B------:R-:W-:Y:S01]  /*7250*/  FFMA.FTZ R100, R180, R129, R128 ;  /* 0x00000081b4647223 */ /* 0x000fe20000010080 */
[----:B------:R-:W-:Y:S01]  /*7260*/  ISETP.GE.U32.AND P0, PT, R138, RZ, PT ;  /* 0x000000ff8a00720c */ /* 0x000fe20003f06070 */
[----:B------:R-:W-:Y:S01]  /*7270*/  FMUL.FTZ R102, R101, UR13 ;  /* 0x0000000d65667c20 */ /* 0x000fe20008410000 */
[----:B------:R-:W-:Y:S01]  /*7280*/  F2FP.F16.F32.PACK_AB R127, R127, R108 ;  /* 0x0000006c7f7f723e */ /* 0x000fe200000000ff */
[----:B------:R-:W-:Y:S01]  /*7290*/  FADD.FTZ R100, R179, -R100 ;  /* 0x80000064b3647221 */ /* 0x000fe20000010000 */
[----:B------:R-:W-:-:S03]  /*72a0*/  ISETP.GE.U32.AND.EX P0, PT, R139, 0x1000000, PT, P0 ;  /* 0x010000008b00780c */ /* 0x000fc60003f06100 */
[----:B------:R-:W-:Y:S01]  /*72b0*/  FFMA.FTZ R100, R10, R100, R110 ;  /* 0x000000640a647223 */ /* 0x000fe2000001006e */
[----:B------:R-:W-:Y:S02]  /*72c0*/  FSEL R103, R103, RZ, P0 ;  /* 0x000000ff67677208 */ /* 0x000fe40000000000 */
[----:B------:R-:W-:Y:S02]  /*72d0*/  LOP3.LUT P0, RZ, R137, 0xff, RZ, 0xc0, !PT ;  /* 0x000000ff89ff7812 */ /* 0x000fe4000780c0ff */
[----:B------:R-:W-:Y:S01]  /*72e0*/  F2FP.F16.F32.PACK_AB R103, R103, R109 ;  /* 0x0000006d6767723e */ /* 0x000fe200000000ff */
[--C-:B------:R-:W-:Y:S01]  /*72f0*/  FFMA.FTZ R109, R16, R129, R128.reuse ;  /* 0x00000081106d7223 */ /* 0x100fe20000010080 */
[----:B------:R-:W-:Y:S02]  /*7300*/  FSEL R126, R102, RZ, P0 ;  /* 0x000000ff667e7208 */ /* 0x000fe40000000000 */
[----:B------:R-:W-:Y:S01]  /*7310*/  LOP3.LUT P0, RZ, R139, 0xff, RZ, 0xc0, !PT ;  /* 0x000000ff8bff7812 */ /* 0x000fe2000780c0ff */
[----:B------:R-:W-:Y:S01]  /*7320*/  FADD.FTZ R109, R15, -R109 ;  /* 0x8000006d0f6d7221 */ /* 0x000fe20000010000 */
[C---:B------:R-:W-:Y:S01]  /*7330*/  F2FP.F16.F32.PACK_AB R110, R100.reuse, R101 ;  /* 0x00000065646e723e */ /* 0x040fe200000000ff */
[----:B------:R-:W-:Y:S01]  /*7340*/  FMUL.FTZ R100, R100, UR13 ;  /* 0x0000000d64647c20 */ /* 0x000fe20008410000 */
[----:B------:R-:W-:Y:S01]  /*7350*/  FSEL R102, R102, RZ, P0 ;  /* 0x000000ff66667208 */ /* 0x000fe20000000000 */
[----:B------:R-:W-:Y:S01]  /*7360*/  FFMA.FTZ R101, R156, R129, R128 ;  /* 0x000000819c657223 */ /* 0x000fe20000010080 */
[----:B------:R-:W-:Y:S01]  /*7370*/  LOP3.LUT P0, RZ, R137, 0xff00, RZ, 0xc0, !PT ;  /* 0x0000ff0089ff7812 */ /* 0x000fe2000780c0ff */
[----:B------:R-:W-:-:S02]  /*7380*/  FFMA.FTZ R109, R10, R109, R130 ;  /* 0x0000006d0a6d7223 */ /* 0x000fc40000010082 */
[----:B------:R-:W-:Y:S01]  /*7390*/  FADD.FTZ R101, R155, -R101 ;  /* 0x800000659b657221 */ /* 0x000fe20000010000 */
[----:B------:R-:W-:Y:S02]  /*73a0*/  FSEL R124, R100, RZ, P0 ;  /* 0x000000ff647c7208 */ /* 0x000fe40000000000 */
[----:B------:R-:W-:Y:S01]  /*73b0*/  LOP3.LUT P0, RZ, R139, 0xff00, RZ, 0xc0, !PT ;  /* 0x0000ff008bff7812 */ /* 0x000fe2000780c0ff */
[----:B------:R-:W-:Y:S01]  /*73c0*/  FFMA.FTZ R125, R10, R101, R125 ;  /* 0x000000650a7d7223 */ /* 0x000fe2000001007d */
[----:B------:R-:W-:Y:S01]  /*73d0*/  FMUL.FTZ R101, R109, UR13 ;  /* 0x0000000d6d657c20 */ /* 0x000fe20008410000 */
[----:B------:R-:W-:Y:S02]  /*73e0*/  F2FP.F16.F32.PACK_AB R126, R124, R126 ;  /* 0x0000007e7c7e723e */ /* 0x000fe400000000ff */
[----:B------:R-:W-:Y:S02]  /*73f0*/  FSEL R130, R100, RZ, P0 ;  /* 0x000000ff64827208 */ /* 0x000fe40000000000 */
[----:B------:R-:W-:-:S02]  /*7400*/  LOP3.LUT P0, RZ, R136, 0xff0000, RZ, 0xc0, !PT ;  /* 0x00ff000088ff7812 */ /* 0x000fc4000780c0ff */
[C---:B------:R-:W-:Y:S01]  /*7410*/  F2FP.F16.F32.PACK_AB R109, R125.reuse, R109 ;  /* 0x0000006d7d6d723e */ /* 0x040fe200000000ff */
[----:B------:R-:W-:Y:S01]  /*7420*/  FMUL.FTZ R125, R125, UR13 ;  /* 0x0000000d7d7d7c20 */ /* 0x000fe20008410000 */
[C---:B------:R-:W-:Y:S02]  /*7430*/  FSEL R100, R101.reuse, RZ, P0 ;  /* 0x000000ff65647208 */ /* 0x040fe40000000000 */
[----:B------:R-:W-:Y:S02]  /*7440*/  LOP3.LUT P0, RZ, R138, 0xff0000, RZ, 0xc0, !PT ;  /* 0x00ff00008aff7812 */ /* 0x000fe4000780c0ff */
[----:B------:R-:W-:Y:S01]  /*7450*/  F2FP.F16.F32.PACK_AB R102, R130, R102 ;  /* 0x000000668266723e */ /* 0x000fe200000000ff */
[----:B------:R-:W-:Y:S01]  /*7460*/  HADD2.F32 R130, -RZ, R104.H0_H0 ;  /* 0x20000068ff827230 */ /* 0x000fe20000004100 */
[----:B------:R-:W-:Y:S02]  /*7470*/  FSEL R101, R101, RZ, P0 ;  /* 0x000000ff65657208 */ /* 0x000fe40000000000 */
[----:B------:R-:W-:-:S04]  /*7480*/  LOP3.LUT P0, RZ, R136, 0xff000000, RZ, 0xc0, !PT ;  /* 0xff00000088ff7812 */ /* 0x000fc8000780c0ff */
[----:B------:R-:W-:Y:S02]  /*7490*/  FSEL R108, R125, RZ, P0 ;  /* 0x000000ff7d6c7208 */ /* 0x000fe40000000000 */
[----:B------:R-:W-:-:S04]  /*74a0*/  LOP3.LUT P0, RZ, R138, 0xff000000, RZ, 0xc0, !PT ;  /* 0xff0000008aff7812 */ /* 0x000fc8000780c0ff */
[----:B------:R-:W-:Y:S02]  /*74b0*/  FSEL R125, R125, RZ, P0 ;  /* 0x000000ff7d7d7208 */ /* 0x000fe40000000000 */
[----:B------:R-:W-:Y:S02]  /*74c0*/  LOP3.LUT P0, RZ, R136, 0xff00, RZ, 0xc0, !PT ;  /* 0x0000ff0088ff7812 */ /* 0x000fe4000780c0ff */
[----:B------:R-:W-:Y:S02]  /*74d0*/  F2FP.F16.F32.PACK_AB R101, R125, R101 ;  /* 0x000000657d65723e */ /* 0x000fe400000000ff */
[----:B------:R-:W-:Y:S01]  /*74e0*/  F2FP.F16.F32.PACK_AB R125, R108, R100 ;  /* 0x000000646c7d723e */ /* 0x000fe200000000ff */
[----:B------:R-:W-:Y:S01]  /*74f0*/  FFMA.FTZ R100, R18, R129, R128 ;  /* 0x0000008112647223 */ /* 0x000fe20000010080 */
[----:B------:R-:W-:-:S03]  /*7500*/  HADD2.F32 R108, -RZ, R104.H1_H1 ;  /* 0x30000068ff6c7230 */ /* 0x000fc60000004100 */
[----:B------:R-:W-:-:S04]  /*7510*/  FADD.FTZ R100, R17, -R100 ;  /* 0x8000006411647221 */ /* 0x000fc80000010000 */
[----:B------:R-:W-:Y:S01]  /*7520*/  FFMA.FTZ R124, R10, R100, R108 ;  /* 0x000000640a7c7223 */ /* 0x000fe2000001006c */
[----:B------:R-:W-:-:S04]  /*7530*/  FFMA.FTZ R100, R0, R129, R128 ;  /* 0x0000008100647223 */ /* 0x000fc80000010080 */
[----:B------:R-:W-:Y:S01]  /*7540*/  FADD.FTZ R108, R2, -R100 ;  /* 0x80000064026c7221 */ /* 0x000fe20000010000 */
[----:B------:R-:W-:-:S03]  /*7550*/  FMUL.FTZ R100, R124, UR13 ;  /* 0x0000000d7c647c20 */ /* 0x000fc60008410000 */
[----:B------:R-:W-:Y:S02]  /*7560*/  FFMA.FTZ R130, R10, R108, R130 ;  /* 0x0000006c0a827223 */ /* 0x000fe40000010082 */
[----:B------:R-:W-:Y:S02]  /*7570*/  FSEL R132, R100, RZ, P0 ;  /* 0x000000ff64847208 */ /* 0x000fe40000000000 */
[----:B------:R-:W-:Y:S01]  /*7580*/  LOP3.LUT P0, RZ, R138, 0xff00, RZ, 0xc0, !PT ;  /* 0x0000ff008aff7812 */ /* 0x000fe2000780c0ff */
[----:B------:R-:W-:-:S03]  /*7590*/  FMUL.FTZ R108, R130, UR13 ;  /* 0x0000000d826c7c20 */ /* 0x000fc60008410000 */
[----:B------:R-:W-:Y:S02]  /*75a0*/  FSEL R100, R100, RZ, P0 ;  /* 0x000000ff64647208 */ /* 0x000fe40000000000 */
[----:B------:R-:W-:-:S04]  /*75b0*/  LOP3.LUT P0, RZ, R138, 0xff, RZ, 0xc0, !PT ;  /* 0x000000ff8aff7812 */ /* 0x000fc8000780c0ff */
[----:B------:R-:W-:Y:S02]  /*75c0*/  FSEL R131, R108, RZ, P0 ;  /* 0x000000ff6c837208 */ /* 0x000fe40000000000 */
[----:B------:R-:W-:Y:S02]  /*75d0*/  LOP3.LUT P0, RZ, R136, 0xff, RZ, 0xc0, !PT ;  /* 0x000000ff88ff7812 */ /* 0x000fe4000780c0ff */
[----:B------:R-:W-:Y:S02]  /*75e0*/  F2FP.F16.F32.PACK_AB R100, R100, R131 ;  /* 0x000000836464723e */ /* 0x000fe400000000ff */
[----:B------:R-:W-:Y:S02]  /*75f0*/  FSEL R131, R108, RZ, P0 ;  /* 0x000000ff6c837208 */ /* 0x000fe40000000000 */
[----:B------:R-:W-:Y:S02]  /*7600*/  F2FP.F16.F32.PACK_AB R108, R124, R130 ;  /* 0x000000827c6c723e */ /* 0x000fe400000000ff */
[----:B------:R-:W-:-:S07]  /*7610*/  F2FP.F16.F32.PACK_AB R124, R132, R131 ;  /* 0x00000083847c723e */ /* 0x000fce00000000ff */
.L_x_946:
[----:B------:R-:W-:-:S04]  /*7620*/  ISETP.NE.U32.AND P0, PT, RZ, UR4, PT ;  /* 0x00000004ff007c0c */ /* 0x000fc8000bf05070 */
[----:B------:R-:W-:-:S13]  /*7630*/  ISETP.NE.AND.EX P0, PT, RZ, UR5, PT, P0 ;  /* 0x00000005ff007c0c */ /* 0x000fda000bf05300 */
[----:B------:R-:W1:Y:S02]  /*7640*/  @P0 LDC.64 R130, c[0x0][0x478] ;  /* 0x00011e00ff820b82 */ /* 0x000e640000000a00 */
        /* <DEDUP_REMOVED lines=11> */
.L_x_942:
[----:B------:R-:W-:Y:S05]  /*7700*/  BSYNC.RECONVERGENT B1 ;  /* 0x0000000000017941 */ /* 0x000fea0003800200 */
.L_x_941:
        /* <DEDUP_REMOVED lines=12> */
[----:B------:R-:W-:Y:S02]  /*77d0*/  HADD2.F32 R101, -RZ, R47.H0_H0 ;  /* 0x2000002fff657230 */ /* 0x000fe40000004100 */
[----:B------:R-:W-:Y:S01]  /*77e0*/  FFMA.FTZ R102, R187, R129, R128 ;  /* 0x00000081bb667223 */ /* 0x000fe20000010080 */
[----:B------:R-:W-:Y:S01]  /*77f0*/  LOP3.LUT P6, RZ, R41, 0xff0000, RZ, 0xc0, !PT ;  /* 0x00ff000029ff7812 */ /* 0x000fe200078cc0ff */
[----:B------:R-:W-:Y:S01]  /*7800*/  FADD.FTZ R100, R173, -R100 ;  /* 0x80000064ad647221 */ /* 0x000fe20000010000 */
[----:B------:R-:W-:Y:S02]  /*7810*/  HADD2.F32 R110, -RZ, R46.H1_H1 ;  /* 0x3000002eff6e7230 */ /* 0x000fe40000004100 */
[----:B------:R-:W-:Y:S01]  /*7820*/  FADD.FTZ R102, R188, -R102 ;  /* 0x80000066bc667221 */ /* 0x000fe20000010000 */
[----:B------:R-:W-:Y:S02]  /*7830*/  HADD2.F32 R130, -RZ, R45.H0_H0 ;  /* 0x2000002dff827230 */ /* 0x000fe40000004100 */
[----:B-----5:R-:W-:Y:S01]  /*7840*/  FFMA.FTZ R100, R10, R100, R101 ;  /* 0x000000640a647223 */ /* 0x020fe20000010065 */
[----:B------:R-:W-:-:S02]  /*7850*/  HADD2.F32 R101, -RZ, R47.H1_H1 ;  /* 0x3000002fff657230 */ /* 0x000fc40000004100 */
[----:B------:R-:W-:Y:S02]  /*7860*/  HADD2.F32 R125, -RZ, R45.H1_H1 ;  /* 0x3000002dff7d7230 */ /* 0x000fe40000004100 */
[----:B------:R-:W-:Y:S01]  /*7870*/  FMUL.FTZ R103, R100, UR13 ;  /* 0x0000000d64677c20 */ /* 0x000fe20008410000 */
[----:B------:R-:W-:Y:S01]  /*7880*/  FFMA.FTZ R102, R10, R102, R101 ;  /* 0x000000660a667223 */ /* 0x000fe20000010065 */
[----:B------:R-:W-:-:S03]  /*7890*/  FFMA.FTZ R101, R150, R129, R128 ;  /* 0x0000008196657223 */ /* 0x000fc60000010080 */
[----:B------:R-:W-:Y:S02]  /*78a0*/  FSEL R108, R103, RZ, P6 ;  /* 0x000000ff676c7208 */ /* 0x000fe40003000000 */
[----:B------:R-:W-:Y:S01]  /*78b0*/  LOP3.LUT P6, RZ, R43, 0xff0000, RZ, 0xc0, !PT ;  /* 0x00ff00002bff7812 */ /* 0x000fe200078cc0ff */
[----:B------:R-:W-:Y:S01]  /*78c0*/  FADD.FTZ R101, R149, -R101 ;  /* 0x8000006595657221 */ /* 0x000fe20000010000 */
[C---:B------:R-:W-:Y:S01]  /*78d0*/  F2FP.F16.F32.PACK_AB R111, R102.reuse, R100 ;  /* 0x00000064666f723e */ /* 0x040fe200000000ff */
[----:B------:R-:W-:Y:S01]  /*78e0*/  FMUL.FTZ R102, R102, UR13 ;  /* 0x0000000d66667c20 */ /* 0x000fe20008410000 */
[----:B------:R-:W-:Y:S01]  /*78f0*/  FSEL R103, R103, RZ, P6 ;  /* 0x000000ff67677208 */ /* 0x000fe20003000000 */
[----:B------:R-:W-:Y:S01]  /*7900*/  HADD2.F32 R100, -RZ, R46.H0_H0 ;  /* 0x2000002eff647230 */ /* 0x000fe20000004100 */
[----:B------:R-:W-:-:S04]  /*7910*/  ISETP.GE.U32.AND P6, PT, R40, RZ, PT ;  /* 0x000000ff2800720c */ /* 0x000fc80003fc6070 */
[----:B------:R-:W-:Y:S01]  /*7920*/  ISETP.GE.U32.AND.EX P6, PT, R41, 0x1000000, PT, P6 ;  /* 0x010000002900780c */ /* 0x000fe20003fc6160 */
[----:B------:R-:W-:Y:S01]  /*7930*/  FFMA.FTZ R101, R10, R101, R100 ;  /* 0x000000650a657223 */ /* 0x000fe20000010064 */
[----:B------:R-:W-:Y:S02]  /*7940*/  FFMA.FTZ R100, R176, R129, R128 ;  /* 0x00000081b0647223 */ /* 0x000fe40000010080 */
[----:B------:R-:W-:Y:S02]  /*7950*/  FSEL R127, R102, RZ, P6 ;  /* 0x000000ff667f7208 */ /* 0x000fe40003000000 */
[----:B------:R-:W-:Y:S01]  /*7960*/  ISETP.GE.U32.AND P6, PT, R42, RZ, PT ;  /* 0x000000ff2a00720c */ /* 0x000fe20003fc6070 */
[----:B------:R-:W-:Y:S01]  /*7970*/  FADD.FTZ R100, R175, -R100 ;  /* 0x80000064af647221 */ /* 0x000fe20000010000 */
[----:B------:R-:W-:Y:S02]  /*7980*/  F2FP.F16.F32.PACK_AB R127, R127, R108 ;  /* 0x0000006c7f7f723e */ /* 0x000fe400000000ff */
[----:B------:R-:W-:Y:S01]  /*7990*/  ISETP.GE.U32.AND.EX P6, PT, R43, 0x1000000, PT, P6 ;  /* 0x010000002b00780c */ /* 0x000fe20003fc6160 */
[----:B------:R-:W-:-:S03]  /*79a0*/  FFMA.FTZ R100, R10, R100, R110 ;  /* 0x000000640a647223 */ /* 0x000fc6000001006e */
[----:B------:R-:W-:Y:S01]  /*79b0*/  FSEL R109, R102, RZ, P6 ;  /* 0x000000ff666d7208 */ /* 0x000fe20003000000 */
[----:B------:R-:W-:Y:S01]  /*79c0*/  FMUL.FTZ R102, R101, UR13 ;  /* 0x0000000d65667c20 */ /* 0x000fe20008410000 */
        /* <DEDUP_REMOVED lines=54> */
.L_x_955:
[-CC-:B-1----:R-:W-:Y:S01]  /*7d30*/  FFMA.FTZ R102, R174, R129.reuse, R128.reuse ;  /* 0x00000081ae667223 */ /* 0x182fe20000010080 */
        /* <DEDUP_REMOVED lines=82> */
.L_x_954:
        /* <DEDUP_REMOVED lines=82> */
.L_x_957:
        /* <DEDUP_REMOVED lines=75> */
.L_x_953:
[----:B------:R-:W-:-:S04]  /*8c30*/  UISETP.NE.U32.AND UP0, UPT, UR24, URZ, UPT ;  /* 0x000000ff1800728c */ /* 0x000fc8000bf05070 */
[----:B------:R-:W-:-:S09]  /*8c40*/  UISETP.NE.AND.EX UP0, UPT, UR25, URZ, UPT, UP0 ;  /* 0x000000ff1900728c */ /* 0x000fd2000bf05300 */
[----:B------:R-:W-:Y:S05]  /*8c50*/  BRA.U !UP0, `(.L_x_958) ;  /* 0x00000009080c7547 */ /* 0x000fea000b800000 */
[----:B------:R-:W-:-:S04]  /*8c60*/  UISETP.NE.U32.AND UP0, UPT, UR6, URZ, UPT ;  /* 0x000000ff0600728c */ /* 0x000fc8000bf05070 */
[----:B------:R-:W-:-:S09]  /*8c70*/  UISETP.NE.AND.EX UP0, UPT, UR7, URZ, UPT, UP0 ;  /* 0x000000ff0700728c */ /* 0x000fd2000bf05300 */
[----:B------:R-:W-:Y:S05]  /*8c80*/  BRA.U !UP0, `(.L_x_959) ;  /* 0x0000000508087547 */ /* 0x000fea000b800000 */
[-CC-:B------:R-:W-:Y:S01]  /*8c90*/  FFMA.FTZ R111, R187, R129.reuse, R128.reuse ;  /* 0x00000081bb6f7223 */ /* 0x180fe20000010080 */
[--C-:B------:R-:W-:Y:S02]  /*8ca0*/  HADD2.F32 R108, -RZ, R47.reuse.H1_H1 ;  /* 0x3000002fff6c7230 */ /* 0x100fe40000004100 */
[----:B------:R-:W-:Y:S01]  /*8cb0*/  FFMA.FTZ R110, R174, R129, R128 ;  /* 0x00000081ae6e7223 */ /* 0x000fe20000010080 */
[----:B------:R-:W-:Y:S01]  /*8cc0*/  ISETP.GE.U32.AND P6, PT, R40, RZ, PT ;  /* 0x000000ff2800720c */ /* 0x000fe20003fc6070 */
[----:B------:R-:W-:Y:S01]  /*8cd0*/  FADD.FTZ R111, R188, -R111 ;  /* 0x8000006fbc6f7221 */ /* 0x000fe20000010000 */
[----:B-1----:R-:W-:Y:S02]  /*8ce0*/  HADD2.F32 R125, -RZ, R46.H1_H1 ;  /* 0x3000002eff7d7230 */ /* 0x002fe40000004100 */
        /* <DEDUP_REMOVED lines=60> */
.L_x_959:
[-CC-:B-1----:R-:W-:Y:S01]  /*90b0*/  FFMA.FTZ R125, R187, R129.reuse, R128.reuse ;  /* 0x00000081bb7d7223 */ /* 0x182fe20000010080 */
        /* <DEDUP_REMOVED lines=61> */
.L_x_958:
[----:B------:R-:W-:-:S04]  /*9490*/  UISETP.NE.U32.AND UP0, UPT, UR6, URZ, UPT ;  /* 0x000000ff0600728c */ /* 0x000fc8000bf05070 */
[----:B------:R-:W-:-:S09]  /*94a0*/  UISETP.NE.AND.EX UP0, UPT, UR7, URZ, UPT, UP0 ;  /* 0x000000ff0700728c */ /* 0x000fd2000bf05300 */
[----:B------:R-:W-:Y:S05]  /*94b0*/  BRA.U !UP0, `(.L_x_960) ;  /* 0x0000000108e87547 */ /* 0x000fea000b800000 */
        /* <DEDUP_REMOVED lines=16> */
[----:B-1----:R-:W-:Y:S01]  /*95c0*/  FADD.FTZ R125, R175, -R108 ;  /* 0x8000006caf7d7221 */ /* 0x002fe20000010000 */
        /* <DEDUP_REMOVED lines=41> */
.L_x_960:
[-CC-:B-1----:R-:W-:Y:S01]  /*9860*/  FFMA.FTZ R124, R174, R129.reuse, R128.reuse ;  /* 0x00000081ae7c7223 */ /* 0x182fe20000010080 */
        /* <DEDUP_REMOVED lines=51> */
[----:B------:R-:W-:-:S07]  /*9ba0*/  F2FP.F16.F32.PACK_AB R124, R124, R130 ;  /* 0x000000827c7c723e */ /* 0x000fce00000000ff */
.L_x_956:
[----:B------:R-:W1:Y:S01]  /*9bb0*/  @UP0 LDCU.64 UR4, c[0x0][0x478] ;  /* 0x00008f00ff0407ac */ /* 0x000e620008000a00 */
[----:B------:R-:W-:Y:S01]  /*9bc0*/  PLOP3.LUT P6, PT, PT, PT, UP0, 0x80, 0x8 ;  /* 0x000000000008781c */ /* 0x000fe20003fcf008 */
[----:B------:R-:W-:-:S12]  /*9bd0*/  HFMA2 R130, -RZ, RZ, 0, 9.5367431640625e-07 ;  /* 0x00000010ff827431 */ /* 0x000fd800000001ff */
[----:B-1----:R-:W-:Y:S01]  /*9be0*/  @P6 IMAD.WIDE.U32 R130, R3, R130, UR4 ;  /* 0x0000000403826e25 */ /* 0x002fe2000f8e0082 */
[----:B------:R-:W-:-:S13]  /*9bf0*/  PLOP3.LUT P6, PT, PT, PT, UP0, 0x80, 0x8 ;  /* 0x000000000008781c */ /* 0x000fda0003fcf008 */
        /* <DEDUP_REMOVED lines=8> */
.L_x_952:
[----:B------:R-:W-:Y:S05]  /*9c80*/  BSYNC.RECONVERGENT B1 ;  /* 0x0000000000017941 */ /* 0x000fea0003800200 */
.L_x_951:
        /* <DEDUP_REMOVED lines=12> */
[-CC-:B-12---:R-:W-:Y:S01]  /*9d50*/  FFMA.FTZ R100, R170, R129.reuse, R128.reuse ;  /* 0x00000081aa647223 */ /* 0x186fe20000010080 */
        /* <DEDUP_REMOVED lines=86> */
.L_x_965:
[-CC-:B-12---:R-:W-:Y:S01]  /*a2c0*/  FFMA.FTZ R102, R170, R129.reuse, R128.reuse ;  /* 0x00000081aa667223 */ /* 0x186fe20000010080 */
        /* <DEDUP_REMOVED lines=82> */
.L_x_964:
[----:B-12---:R-:W1:Y:S02]  /*a7f0*/  LDC.64 R100, c[0x0][0x478] ;  /* 0x00011e00ff647b82 */ /* 0x006e640000000a00 */
        /* <DEDUP_REMOVED lines=82> */
.L_x_967:
        /* <DEDUP_REMOVED lines=75> */
.L_x_963:
[----:B------:R-:W-:-:S04]  /*b1d0*/  UISETP.NE.U32.AND UP0, UPT, UR24, URZ, UPT ;  /* 0x000000ff1800728c */ /* 0x000fc8000bf05070 */
[----:B------:R-:W-:-:S09]  /*b1e0*/  UISETP.NE.AND.EX UP0, UPT, UR25, URZ, UPT, UP0 ;  /* 0x000000ff1900728c */ /* 0x000fd2000bf05300 */
[----:B------:R-:W-:Y:S05]  /*b1f0*/  BRA.U !UP0, `(.L_x_968) ;  /* 0x0000000908107547 */ /* 0x000fea000b800000 */
[----:B-12---:R-:W1:Y:S02]  /*b200*/  LDC.64 R124, c[0x0][0x478] ;  /* 0x00011e00ff7c7b82 */ /* 0x006e640000000a00 */
[----:B-1----:R-:W-:-:S04]  /*b210*/  ISETP.NE.U32.AND P1, PT, R124, RZ, PT ;  /* 0x000000ff7c00720c */ /* 0x002fc80003f25070 */
[----:B------:R-:W-:-:S13]  /*b220*/  ISETP.NE.AND.EX P1, PT, R125, RZ, PT, P1 ;  /* 0x000000ff7d00720c */ /* 0x000fda0003f25310 */
[----:B------:R-:W-:Y:S05]  /*b230*/  @!P1 BRA `(.L_x_969) ;  /* 0x0000000400089947 */ /* 0x000fea0003800000 */
        /* <DEDUP_REMOVED lines=66> */
.L_x_969:
        /* <DEDUP_REMOVED lines=62> */
.L_x_968:
[----:B-12---:R-:W1:Y:S02]  /*ba40*/  LDC.64 R124, c[0x0][0x478] ;  /* 0x00011e00ff7c7b82 */ /* 0x006e640000000a00 */
        /* <DEDUP_REMOVED lines=61> */
.L_x_970:
        /* <DEDUP_REMOVED lines=53> */
.L_x_966:
[----:B------:R-:W1:Y:S02]  /*c170*/  @P1 LDC.64 R130, c[0x0][0x478] ;  /* 0x00011e00ff821b82 */ /* 0x000e640000000a00 */
        /* <DEDUP_REMOVED lines=9> */
.L_x_962:
[----:B------:R-:W-:Y:S05]  /*c210*/  BSYNC.RECONVERGENT B1 ;  /* 0x0000000000017941 */ /* 0x000fea0003800200 */
.L_x_961:
        /* <DEDUP_REMOVED lines=12> */
[-CC-:B-123--:R-:W-:Y:S01]  /*c2e0*/  FFMA.FTZ R102, R166, R129.reuse, R128.reuse ;  /* 0x00000081a6667223 */ /* 0x18efe20000010080 */
[--C-:B------:R-:W-:Y:S02]  /*c2f0*/  HADD2.F32 R100, -RZ, R119.reuse.H0_H0 ;  /* 0x20000077ff647230 */ /* 0x100fe40000004100 */
[----:B------:R-:W-:Y:S01]  /*c300*/  FFMA.FTZ R101, R191, R129, R128 ;  /* 0x00000081bf657223 */ /* 0x000fe20000010080 */
[----:B------:R-:W-:Y:S01]  /*c310*/  LOP3.LUT P6, RZ, R143, 0xff0000, RZ, 0xc0, !PT ;  /* 0x00ff00008fff7812 */ /* 0x000fe200078cc0ff */
[----:B------:R-:W-:Y:S01]  /*c320*/  FADD.FTZ R102, R165, -R102 ;  /* 0x80000066a5667221 */ /* 0x000fe20000010000 */
[----:B------:R-:W-:Y:S01]  /*c330*/  LOP3.LUT P2, RZ, R141, 0xff0000, RZ, 0xc0, !PT ;  /* 0x00ff00008dff7812 */ /* 0x000fe2000784c0ff */
[----:B------:R-:W-:Y:S01]  /*c340*/  FADD.FTZ R101, R192, -R101 ;  /* 0x80000065c0657221 */ /* 0x000fe20000010000 */
[----:B------:R-:W-:Y:S02]  /*c350*/  HADD2.F32 R130, -RZ, R116.H1_H1 ;  /* 0x30000074ff827230 */ /* 0x000fe40000004100 */
[----:B-----5:R-:W-:Y:S01]  /*c360*/  FFMA.FTZ R102, R10, R102, R100 ;  /* 0x000000660a667223 */ /* 0x020fe20000010064 */
[----:B------:R-:W-:-:S03]  /*c370*/  HADD2.F32 R100, -RZ, R119.H1_H1 ;  /* 0x30000077ff647230 */ /* 0x000fc60000004100 */
[----:B------:R-:W-:Y:S02]  /*c380*/  FMUL.FTZ R103, R102, UR13 ;  /* 0x0000000d66677c20 */ /* 0x000fe40008410000 */
[----:B------:R-:W-:-:S03]  /*c390*/  FFMA.FTZ R101, R10, R101, R100 ;  /* 0x000000650a657223 */ /* 0x000fc60000010064 */
[C---:B------:R-:W-:Y:S02]  /*c3a0*/  FSEL R100, R103.reuse, RZ, P6 ;  /* 0x000000ff67647208 */ /* 0x040fe40003000000 */
[----:B------:R-:W-:Y:S02]  /*c3b0*/  ISETP.GE.U32.AND P6, PT, R140, RZ, PT ;  /* 0x000000ff8c00720c */ /* 0x000fe40003fc6070 */
[----:B------:R-:W-:Y:S02]  /*c3c0*/  FSEL R103, R103, RZ, P2 ;  /* 0x000000ff67677208 */ /* 0x000fe40001000000 */
[----:B------:R-:W-:Y:S02]  /*c3d0*/  ISETP.GE.U32.AND P2, PT, R142, RZ, PT ;  /* 0x000000ff8e00720c */ /* 0x000fe40003f46070 */
[C---:B------:R-:W-:Y:S01]  /*c3e0*/  F2FP.F16.F32.PACK_AB R111, R101.reuse, R102 ;  /* 0x00000066656f723e */ /* 0x040fe200000000ff */
[----:B------:R-:W-:Y:S01]  /*c3f0*/  FMUL.FTZ R101, R101, UR13 ;  /* 0x0000000d65657c20 */ /* 0x000fe20008410000 */
[----:B------:R-:W-:-:S02]  /*c400*/  ISETP.GE.U32.AND.EX P6, PT, R141, 0x1000000, PT, P6 ;  /* 0x010000008d00780c */ /* 0x000fc40003fc6160 */
[----:B------:R-:W-:Y:S02]  /*c410*/  ISETP.GE.U32.AND.EX P2, PT, R143, 0x1000000, PT, P2 ;  /* 0x010000008f00780c */ /* 0x000fe40003f46120 */
[C---:B------:R-:W-:Y:S02]  /*c420*/  FSEL R102, R101.reuse, RZ, P6 ;  /* 0x000000ff65667208 */ /* 0x040fe40003000000 */
[----:B------:R-:W-:Y:S02]  /*c430*/  FSEL R101, R101, RZ, P2 ;  /* 0x000000ff65657208 */ /* 0x000fe40001000000 */
[----:B------:R-:W-:Y:S02]  /*c440*/  F2FP.F16.F32.PACK_AB R103, R102, R103 ;  /* 0x000000676667723e */ /* 0x000fe400000000ff */
[----:B------:R-:W-:Y:S01]  /*c450*/  F2FP.F16.F32.PACK_AB R127, R101, R100 ;  /* 0x00000064657f723e */ /* 0x000fe200000000ff */
[----:B------:R-:W-:Y:S01]  /*c460*/  FFMA.FTZ R100, R30, R129, R128 ;  /* 0x000000811e647223 */ /* 0x000fe20000010080 */
[----:B------:R-:W-:Y:S01]  /*c470*/  HADD2.F32 R101, -RZ, R118.H0_H0 ;  /* 0x20000076ff657230 */ /* 0x000fe20000004100 */
[----:B------:R-:W-:-:S02]  /*c480*/  LOP3.LUT P6, RZ, R143, 0xff, RZ, 0xc0, !PT ;  /* 0x000000ff8fff7812 */ /* 0x000fc400078cc0ff */
[----:B------:R-:W-:Y:S01]  /*c490*/  FADD.FTZ R100, R29, -R100 ;  /* 0x800000641d647221 */ /* 0x000fe20000010000 */
[----:B------:R-:W-:-:S03]  /*c4a0*/  LOP3.LUT P2, RZ, R141, 0xff, RZ, 0xc0, !PT ;  /* 0x000000ff8dff7812 */ /* 0x000fc6000784c0ff */
[----:B------:R-:W-:Y:S01]  /*c4b0*/  FFMA.FTZ R110, R10, R100, R101 ;  /* 0x000000640a6e7223 */ /* 0x000fe20000010065 */
[----:B------:R-:W-:Y:S01]  /*c4c0*/  FFMA.FTZ R101, R168, R129, R128 ;  /* 0x00000081a8657223 */ /* 0x000fe20000010080 */
[----:B------:R-:W-:Y:S02]  /*c4d0*/  HADD2.F32 R100, -RZ, R118.H1_H1 ;  /* 0x30000076ff647230 */ /* 0x000fe40000004100 */
[----:B------:R-:W-:Y:S01]  /*c4e0*/  FMUL.FTZ R102, R110, UR13 ;  /* 0x0000000d6e667c20 */ /* 0x000fe20008410000 */
[----:B------:R-:W-:-:S04]  /*c4f0*/  FADD.FTZ R101, R167, -R101 ;  /* 0x80000065a7657221 */ /* 0x000fc80000010000 */
[----:B------:R-:W-:Y:S01]  /*c500*/  FFMA.FTZ R101, R10, R101, R100 ;  /* 0x000000650a657223 */ /* 0x000fe20000010064 */
[C---:B------:R-:W-:Y:S02]  /*c510*/  FSEL R100, R102.reuse, RZ, P6 ;  /* 0x000000ff66647208 */ /* 0x040fe40003000000 */
[----:B------:R-:W-:Y:S02]  /*c520*/  LOP3.LUT P6, RZ, R141, 0xff00, RZ, 0xc0, !PT ;  /* 0x0000ff008dff7812 */ /* 0x000fe400078cc0ff */
[C---:B------:R-:W-:Y:S01]  /*c530*/  F2FP.F16.F32.PACK_AB R110, R101.reuse, R110 ;  /* 0x0000006e656e723e */ /* 0x040fe200000000ff */
[----:B------:R-:W-:Y:S01]  /*c540*/  FMUL.FTZ R101, R101, UR13 ;  /* 0x0000000d65657c20 */ /* 0x000fe20008410000 */
[----:B------:R-:W-:Y:S02]  /*c550*/  FSEL R102, R102, RZ, P2 ;  /* 0x000000ff66667208 */ /* 0x000fe40001000000 */
[----:B------:R-:W-:Y:S02]  /*c560*/  LOP3.LUT P2, RZ, R143, 0xff00, RZ, 0xc0, !PT ;  /* 0x0000ff008fff7812 */ /* 0x000fe4000784c0ff */
[----:B------:R-:W-:-:S02]  /*c570*/  FSEL R108, R101, RZ, P6 ;  /* 0x000000ff656c7208 */ /* 0x000fc40003000000 */
[----:B------:R-:W-:Y:S02]  /*c580*/  FSEL R101, R101, RZ, P2 ;  /* 0x000000ff65657208 */ /* 0x000fe40001000000 */
[----:B------:R-:W-:Y:S02]  /*c590*/  F2FP.F16.F32.PACK_AB R102, R108, R102 ;  /* 0x000000666c66723e */ /* 0x000fe400000000ff */
[----:B------:R-:W-:Y:S01]  /*c5a0*/  F2FP.F16.F32.PACK_AB R126, R101, R100 ;  /* 0x00000064657e723e */ /* 0x000fe200000000ff */
[----:B------:R-:W-:Y:S01]  /*c5b0*/  FFMA.FTZ R100, R25, R129, R128 ;  /* 0x0000008119647223 */ /* 0x000fe20000010080 */
[----:B------:R-:W-:Y:S01]  /*c5c0*/  HADD2.F32 R101, -RZ, R117.H0_H0 ;  /* 0x20000075ff657230 */ /* 0x000fe20000004100 */
[----:B------:R-:W-:Y:S02]  /*c5d0*/  LOP3.LUT P6, RZ, R142, 0xff0000, RZ, 0xc0, !PT ;  /* 0x00ff00008eff7812 */ /* 0x000fe400078cc0ff */
[----:B------:R-:W-:Y:S01]  /*c5e0*/  FADD.FTZ R100, R26, -R100 ;  /* 0x800000641a647221 */ /* 0x000fe20000010000 */
[----:B------:R-:W-:-:S03]  /*c5f0*/  LOP3.LUT P2, RZ, R140, 0xff0000, RZ, 0xc0, !PT ;  /* 0x00ff00008cff7812 */ /* 0x000fc6000784c0ff */
[----:B------:R-:W-:Y:S01]  /*c600*/  FFMA.FTZ R109, R10, R100, R101 ;  /* 0x000000640a6d7223 */ /* 0x000fe20000010065 */
[----:B------:R-:W-:Y:S01]  /*c610*/  FFMA.FTZ R100, R32, R129, R128 ;  /* 0x0000008120647223 */ /* 0x000fe20000010080 */
[----:B------:R-:W-:-:S03]  /*c620*/  HADD2.F32 R101, -RZ, R117.H1_H1 ;  /* 0x30000075ff657230 */ /* 0x000fc60000004100 */
[----:B------:R-:W-:-:S04]  /*c630*/  FADD.FTZ R100, R31, -R100 ;  /* 0x800000641f647221 */ /* 0x000fc80000010000 */
[----:B------:R-:W-:Y:S01]  /*c640*/  FFMA.FTZ R108, R10, R100, R101 ;  /* 0x000000640a6c7223 */ /* 0x000fe20000010065 */
[----:B------:R-:W-:-:S04]  /*c650*/  FMUL.FTZ R101, R109, UR13 ;  /* 0x0000000d6d657c20 */ /* 0x000fc80008410000 */
[C---:B------:R-:W-:Y:S01]  /*c660*/  F2FP.F16.F32.PACK_AB R109, R108.reuse, R109 ;  /* 0x0000006d6c6d723e */ /* 0x040fe200000000ff */
[----:B------:R-:W-:Y:S01]  /*c670*/  FMUL.FTZ R108, R108, UR13 ;  /* 0x0000000d6c6c7c20 */ /* 0x000fe20008410000 */
[C---:B------:R-:W-:Y:S02]  /*c680*/  FSEL R100, R101.reuse, RZ, P6 ;  /* 0x000000ff65647208 */ /* 0x040fe40003000000 */
[----:B------:R-:W-:Y:S02]  /*c690*/  LOP3.LUT P6, RZ, R140, 0xff000000, RZ, 0xc0, !PT ;  /* 0xff0000008cff7812 */ /* 0x000fe400078cc0ff */
[----:B------:R-:W-:Y:S02]  /*c6a0*/  FSEL R101, R101, RZ, P2 ;  /* 0x000000ff65657208 */ /* 0x000fe40001000000 */
[----:B------:R-:W-:Y:S02]  /*c6b0*/  LOP3.LUT P2, RZ, R142, 0xff000000, RZ, 0xc0, !PT ;  /* 0xff0000008eff7812 */ /* 0x000fe4000784c0ff */
[----:B------:R-:W-:-:S02]  /*c6c0*/  FSEL R124, R108, RZ, P6 ;  /* 0x000000ff6c7c7208 */ /* 0x000fc40003000000 */
[----:B------:R-:W-:Y:S02]  /*c6d0*/  FSEL R108, R108, RZ, P2 ;  /* 0x000000ff6c6c7208 */ /* 0x000fe40001000000 */
[----:B------:R-:W-:Y:S02]  /*c6e0*/  F2FP.F16.F32.PACK_AB R101, R124, R101 ;  /* 0x000000657c65723e */ /* 0x000fe400000000ff */
[----:B------:R-:W-:Y:S01]  /*c6f0*/  F2FP.F16.F32.PACK_AB R125, R108, R100 ;  /* 0x000000646c7d723e */ /* 0x000fe200000000ff */
[-CC-:B------:R-:W-:Y:S01]  /*c700*/  FFMA.FTZ R108, R23, R129.reuse, R128.reuse ;  /* 0x00000081176c7223 */ /* 0x180fe20000010080 */
[----:B------:R-:W-:Y:S01]  /*c710*/  FFMA.FTZ R100, R8, R129, R128 ;  /* 0x0000008108647223 */ /* 0x000fe20000010080 */
[----:B------:R-:W-:Y:S02]  /*c720*/  LOP3.LUT P2, RZ, R140, 0xff00, RZ, 0xc0, !PT ;  /* 0x0000ff008cff7812 */ /* 0x000fe4000784c0ff */
[----:B------:R-:W-:Y:S01]  /*c730*/  FADD.FTZ R124, R24, -R108 ;  /* 0x8000006c187c7221 */ /* 0x000fe20000010000 */
[----:B------:R-:W-:-:S02]  /*c740*/  HADD2.F32 R108, -RZ, R116.H0_H0 ;  /* 0x20000074ff6c7230 */ /* 0x000fc40000004100 */
[----:B------:R-:W-:Y:S01]  /*c750*/  FADD.FTZ R100, R9, -R100 ;  /* 0x8000006409647221 */ /* 0x000fe20000010000 */
[----:B------:R-:W-:Y:S01]  /*c760*/  LOP3.LUT P6, RZ, R140, 0xff, RZ, 0xc0, !PT ;  /* 0x000000ff8cff7812 */ /* 0x000fe200078cc0ff */
[C---:B------:R-:W-:Y:S02]  /*c770*/  FFMA.FTZ R130, R10.reuse, R124, R130 ;  /* 0x0000007c0a827223 */ /* 0x040fe40000010082 */
[----:B------:R-:W-:Y:S02]  /*c780*/  FFMA.FTZ R131, R10, R100, R108 ;  /* 0x000000640a837223 */ /* 0x000fe4000001006c */
[----:B------:R-:W-:Y:S02]  /*c790*/  FMUL.FTZ R124, R130, UR13 ;  /* 0x0000000d827c7c20 */ /* 0x000fe40008410000 */
[----:B------:R-:W-:-:S03]  /*c7a0*/  FMUL.FTZ R108, R131, UR13 ;  /* 0x0000000d836c7c20 */ /* 0x000fc60008410000 */
[----:B------:R-:W-:Y:S02]  /*c7b0*/  FSEL R100, R124, RZ, P2 ;  /* 0x000000ff7c647208 */ /* 0x000fe40001000000 */
[----:B------:R-:W-:Y:S02]  /*c7c0*/  FSEL R132, R108, RZ, P6 ;  /* 0x000000ff6c847208 */ /* 0x000fe40003000000 */
[C---:B------:R-:W-:Y:S02]  /*c7d0*/  LOP3.LUT P2, RZ, R142.reuse, 0xff00, RZ, 0xc0, !PT ;  /* 0x0000ff008eff7812 */ /* 0x040fe4000784c0ff */
[----:B------:R-:W-:Y:S02]  /*c7e0*/  LOP3.LUT P6, RZ, R142, 0xff, RZ, 0xc0, !PT ;  /* 0x000000ff8eff7812 */ /* 0x000fe400078cc0ff */
[----:B------:R-:W-:Y:S02]  /*c7f0*/  F2FP.F16.F32.PACK_AB R100, R100, R132 ;  /* 0x000000846464723e */ /* 0x000fe400000000ff */
[----:B------:R-:W-:-:S02]  /*c800*/  FSEL R132, R124, RZ, P2 ;  /* 0x000000ff7c847208 */ /* 0x000fc40001000000 */
[----:B------:R-:W-:Y:S02]  /*c810*/  FSEL R124, R108, RZ, P6 ;  /* 0x000000ff6c7c7208 */ /* 0x000fe40003000000 */
[----:B------:R-:W-:Y:S02]  /*c820*/  F2FP.F16.F32.PACK_AB R108, R130, R131 ;  /* 0x00000083826c723e */ /* 0x000fe400000000ff */
[----:B------:R-:W-:Y:S01]  /*c830*/  F2FP.F16.F32.PACK_AB R124, R132, R124 ;  /* 0x0000007c847c723e */ /* 0x000fe200000000ff */
[----:B------:R-:W-:Y:S06]  /*c840*/  BRA `(.L_x_976) ;  /* 0x0000001c00ac7947 */ /* 0x000fec0003800000 */
.L_x_975:
[----:B-123--:R-:W-:Y:S01]  /*c850*/  FFMA.FTZ R100, R166, R129, R128 ;  /* 0x00000081a6647223 */ /* 0x00efe20000010080 */
[--C-:B------:R-:W-:Y:S01]  /*c860*/  HADD2.F32 R101, -RZ, R119.reuse.H0_H0 ;  /* 0x20000077ff657230 */ /* 0x100fe20000004100 */
[----:B------:R-:W-:Y:S01]  /*c870*/  LOP3.LUT P6, RZ, R143, 0xff0000, RZ, 0xc0, !PT ;  /* 0x00ff00008fff7812 */ /* 0x000fe200078cc0ff */
[----:B------:R-:W-:Y:S02]  /*c880*/  HADD2.F32 R102, -RZ, R119.H1_H1 ;  /* 0x30000077ff667230 */ /* 0x000fe40000004100 */
[----:B------:R-:W-:Y:S01]  /*c890*/  FADD.FTZ R100, R165, -R100 ;  /* 0x80000064a5647221 */ /* 0x000fe20000010000 */
[----:B------:R-:W-:-:S03]  /*c8a0*/  LOP3.LUT P2, RZ, R141, 0xff0000, RZ, 0xc0, !PT ;  /* 0x00ff00008dff7812 */ /* 0x000fc6000784c0ff */
[----:B-----5:R-:W-:Y:S01]  /*c8b0*/  FFMA.FTZ R100, R10, R100, R101 ;  /* 0x000000640a647223 */ /* 0x020fe20000010065 */
[----:B------:R-:W-:-:S03]  /*c8c0*/  FFMA.FTZ R101, R191, R129, R128 ;  /* 0x00000081bf657223 */ /* 0x000fc60000010080 */
[----:B------:R-:W-:Y:S01]  /*c8d0*/  FMUL.FTZ R103, R100, UR13 ;  /* 0x0000000d64677c20 */ /* 0x000fe20008410000 */
[----:B------:R-:W-:-:S04]  /*c8e0*/  FADD.FTZ R101, R192, -R101 ;  /* 0x80000065c0657221 */ /* 0x000fc80000010000 */
[----:B------:R-:W-:Y:S01]  /*c8f0*/  FFMA.FTZ R101, R10, R101, R102 ;  /* 0x000000650a657223 */ /* 0x000fe20000010066 */
[----:B------:R-:W-:Y:S02]  /*c900*/  FSEL R100, R103, RZ, P6 ;  /* 0x000000ff67647208 */ /* 0x000fe40003000000 */
[----:B------:R-:W-:Y:S01]  /*c910*/  ISETP.GE.U32.AND P6, PT, R140, RZ, PT ;  /* 0x000000ff8c00720c */ /* 0x000fe20003fc6070 */
[----:B------:R-:W-:Y:S01]  /*c920*/  FMUL.FTZ R101, R101, UR13 ;  /* 0x0000000d65657c20 */ /* 0x000fe20008410000 */
[----:B------:R-:W-:Y:S02]  /*c930*/  FSEL R103, R103, RZ, P2 ;  /* 0x000000ff67677208 */ /* 0x000fe40001000000 */
[----:B------:R-:W-:Y:S02]  /*c940*/  ISETP.GE.U32.AND P2, PT, R142, RZ, PT ;  /* 0x000000ff8e00720c */ /* 0x000fe40003f46070 */
[----:B------:R-:W-:Y:S02]  /*c950*/  ISETP.GE.U32.AND.EX P6, PT, R141, 0x1000000, PT, P6 ;  /* 0x010000008d00780c */ /* 0x000fe40003fc6160 */
[----:B------:R-:W-:-:S02]  /*c960*/  ISETP.GE.U32.AND.EX P2, PT, R143, 0x1000000, PT, P2 ;  /* 0x010000008f00780c */ /* 0x000fc40003f46120 */
[C---:B------:R-:W-:Y:S02]  /*c970*/  FSEL R102, R101.reuse, RZ, P6 ;  /* 0x000000ff65667208 */ /* 0x040fe40003000000 */
[----:B------:R-:W-:Y:S02]  /*c980*/  FSEL R101, R101, RZ, P2 ;  /* 0x000000ff65657208 */ /* 0x000fe40001000000 */
[----:B------:R-:W-:Y:S01]  /*c990*/  F2FP.F16.F32.PACK_AB R103, R102, R103 ;  /* 0x000000676667723e */ /* 0x000fe200000000ff */
[----:B------:R-:W-:Y:S01]  /*c9a0*/  FFMA.FTZ R102, R30, R129, R128 ;  /* 0x000000811e667223 */ /* 0x000fe20000010080 */
[----:B------:R-:W-:Y:S01]  /*c9b0*/  F2FP.F16.F32.PACK_AB R127, R101, R100 ;  /* 0x00000064657f723e */ /* 0x000fe200000000ff */
[--C-:B------:R-:W-:Y:S01]  /*c9c0*/  HADD2.F32 R100, -RZ, R118.reuse.H0_H0 ;  /* 0x20000076ff647230 */ /* 0x100fe20000004100 */
[----:B------:R-:W-:Y:S01]  /*c9d0*/  LOP3.LUT P6, RZ, R143, 0xff, RZ, 0xc0, !PT ;  /* 0x000000ff8fff7812 */ /* 0x000fe200078cc0ff */
[----:B------:R-:W-:Y:S01]  /*c9e0*/  FADD.FTZ R102, R29, -R102 ;  /* 0x800000661d667221 */ /* 0x000fe20000010000 */
[----:B------:R-:W-:Y:S01]  /*c9f0*/  HADD2.F32 R101, -RZ, R118.H1_H1 ;  /* 0x30000076ff657230 */ /* 0x000fe20000004100 */
[----:B------:R-:W-:-:S02]  /*ca00*/  LOP3.LUT P2, RZ, R141, 0xff, RZ, 0xc0, !PT ;  /* 0x000000ff8dff7812 */ /* 0x000fc4000784c0ff */
[----:B------:R-:W-:Y:S01]  /*ca10*/  FFMA.FTZ R102, R10, R102, R100 ;  /* 0x000000660a667223 */ /* 0x000fe20000010064 */
[----:B------:R-:W-:-:S03]  /*ca20*/  FFMA.FTZ R100, R168, R129, R128 ;  /* 0x00000081a8647223 */ /* 0x000fc60000010080 */
[----:B------:R-:W-:Y:S01]  /*ca30*/  FMUL.FTZ R102, R102, UR13 ;  /* 0x0000000d66667c20 */ /* 0x000fe20008410000 */
[----:B------:R-:W-:-:S04]  /*ca40*/  FADD.FTZ R100, R167, -R100 ;  /* 0x80000064a7647221 */ /* 0x000fc80000010000 */
[----:B------:R-:W-:Y:S01]  /*ca50*/  FFMA.FTZ R101, R10, R100, R101 ;  /* 0x000000640a657223 */ /* 0x000fe20000010065 */
[C---:B------:R-:W-:Y:S02]  /*ca60*/  FSEL R100, R102.reuse, RZ, P6 ;  /* 0x000000ff66647208 */ /* 0x040fe40003000000 */
[----:B------:R-:W-:Y:S01]  /*ca70*/  LOP3.LUT P6, RZ, R141, 0xff00, RZ, 0xc0, !PT ;  /* 0x0000ff008dff7812 */ /* 0x000fe200078cc0ff */
[----:B------:R-:W-:Y:S01]  /*ca80*/  FMUL.FTZ R101, R101, UR13 ;  /* 0x0000000d65657c20 */ /* 0x000fe20008410000 */
[----:B------:R-:W-:Y:S02]  /*ca90*/  FSEL R102, R102, RZ, P2 ;  /* 0x000000ff66667208 */ /* 0x000fe40001000000 */
[----:B------:R-:W-:Y:S02]  /*caa0*/  LOP3.LUT P2, RZ, R143, 0xff00, RZ, 0xc0, !PT ;  /* 0x0000ff008fff7812 */ /* 0x000fe4000784c0ff */
[C---:B------:R-:W-:Y:S02]  /*cab0*/  FSEL R124, R101.reuse, RZ, P6 ;  /* 0x000000ff657c7208 */ /* 0x040fe40003000000 */
[----:B------:R-:W-:-:S02]  /*cac0*/  FSEL R101, R101, RZ, P2 ;  /* 0x000000ff65657208 */ /* 0x000fc40001000000 */
[----:B------:R-:W-:Y:S01]  /*cad0*/  F2FP.F16.F32.PACK_AB R102, R124, R102 ;  /* 0x000000667c66723e */ /* 0x000fe200000000ff */
[--C-:B------:R-:W-:Y:S01]  /*cae0*/  HADD2.F32 R124, -RZ, R117.reuse.H1_H1 ;  /* 0x30000075ff7c7230 */ /* 0x100fe20000004100 */
[----:B------:R-:W-:Y:S01]  /*caf0*/  F2FP.F16.F32.PACK_AB R126, R101, R100 ;  /* 0x00000064657e723e */ /* 0x000fe200000000ff */
[----:B------:R-:W-:Y:S01]  /*cb00*/  FFMA.FTZ R101, R25, R129, R128 ;  /* 0x0000008119657223 */ /* 0x000fe20000010080 */
[----:B------:R-:W-:Y:S01]  /*cb10*/  HADD2.F32 R100, -RZ, R117.H0_H0 ;  /* 0x20000075ff647230 */ /* 0x000fe20000004100 */
[----:B------:R-:W-:Y:S02]  /*cb20*/  LOP3.LUT P6, RZ, R142, 0xff0000, RZ, 0xc0, !PT ;  /* 0x00ff00008eff7812 */ /* 0x000fe400078cc0ff */
[----:B------:R-:W-:Y:S01]  /*cb30*/  FADD.FTZ R101, R26, -R101 ;  /* 0x800000651a657221 */ /* 0x000fe20000010000 */
[----:B------:R-:W-:-:S03]  /*cb40*/  LOP3.LUT P2, RZ, R140, 0xff0000, RZ, 0xc0, !PT ;  /* 0x00ff00008cff7812 */ /* 0x000fc6000784c0ff */
        /* <DEDUP_REMOVED lines=13> */
[----:B------:R-:W-:Y:S01]  /*cc20*/  HADD2.F32 R124, -RZ, R116.H0_H0 ;  /* 0x20000074ff7c7230 */ /* 0x000fe20000004100 */
[----:B------:R-:W-:Y:S01]  /*cc30*/  F2FP.F16.F32.PACK_AB R125, R125, R100 ;  /* 0x000000647d7d723e */ /* 0x000fe200000000ff */
[----:B------:R-:W-:Y:S01]  /*cc40*/  FFMA.FTZ R100, R8, R129, R128 ;  /* 0x0000008108647223 */ /* 0x000fe20000010080 */
[----:B------:R-:W-:Y:S02]  /*cc50*/  LOP3.LUT P2, RZ, R142, 0xff00, RZ, 0xc0, !PT ;  /* 0x0000ff008eff7812 */ /* 0x000fe4000784c0ff */
[----:B------:R-:W-:Y:S01]  /*cc60*/  LOP3.LUT P6, RZ, R140, 0xff00, RZ, 0xc0, !PT ;  /* 0x0000ff008cff7812 */ /* 0x000fe200078cc0ff */
[----:B------:R-:W-:-:S04]  /*cc70*/  FADD.FTZ R100, R9, -R100 ;  /* 0x8000006409647221 */ /* 0x000fc80000010000 */
        /* <DEDUP_REMOVED lines=8> */
[----:B------:R-:W-:Y:S02]  /*cd00*/  LOP3.LUT P2, RZ, R140, 0xff, RZ, 0xc0, !PT ;  /* 0x000000ff8cff7812 */ /* 0x000fe4000784c0ff */
[----:B------:R-:W-:Y:S02]  /*cd10*/  FSEL R100, R100, RZ, P6 ;  /* 0x000000ff64647208 */ /* 0x000fe40003000000 */
[----:B------:R-:W-:Y:S02]  /*cd20*/  LOP3.LUT P6, RZ, R142, 0xff, RZ, 0xc0, !PT ;  /* 0x000000ff8eff7812 */ /* 0x000fe400078cc0ff */
[C---:B------:R-:W-:Y:S02]  /*cd30*/  FSEL R131, R130.reuse, RZ, P2 ;  /* 0x000000ff82837208 */ /* 0x040fe40001000000 */
[----:B------:R-:W-:-:S02]  /*cd40*/  FSEL R130, R130, RZ, P6 ;  /* 0x000000ff82827208 */ /* 0x000fc40003000000 */
[----:B------:R-:W-:Y:S02]  /*cd50*/  F2FP.F16.F32.PACK_AB R100, R100, R131 ;  /* 0x000000836464723e */ /* 0x000fe400000000ff */
[----:B------:R-:W-:Y:S01]  /*cd60*/  F2FP.F16.F32.PACK_AB R124, R124, R130 ;  /* 0x000000827c7c723e */ /* 0x000fe200000000ff */
[----:B------:R-:W-:Y:S06]  /*cd70*/  BRA `(.L_x_976) ;  /* 0x0000001800607947 */ /* 0x000fec0003800000 */
.L_x_974:
[----:B-123--:R-:W1:Y:S02]  /*cd80*/  LDC.64 R100, c[0x0][0x478] ;  /* 0x00011e00ff647b82 */ /* 0x00ee640000000a00 */
[----:B-1----:R-:W-:-:S04]  /*cd90*/  ISETP.NE.U32.AND P1, PT, R100, RZ, PT ;  /* 0x000000ff6400720c */ /* 0x002fc80003f25070 */
[----:B------:R-:W-:-:S13]  /*cda0*/  ISETP.NE.AND.EX P1, PT, R101, RZ, PT, P1 ;  /* 0x000000ff6500720c */ /* 0x000fda0003f25310 */
[----:B------:R-:W-:Y:S05]  /*cdb0*/  @!P1 BRA `(.L_x_977) ;  /* 0x00000004003c9947 */ /* 0x000fea0003800000 */
[-CC-:B------:R-:W-:Y:S01]  /*cdc0*/  FFMA.FTZ R100, R166, R129.reuse, R128.reuse ;  /* 0x00000081a6647223 */ /* 0x180fe20000010080 */
[----:B------:R-:W-:Y:S01]  /*cdd0*/  FFMA.FTZ R101, R191, R129, R128 ;  /* 0x00000081bf657223 */ /* 0x000fe20000010080 */
[----:B------:R-:W-:Y:S02]  /*cde0*/  LOP3.LUT P6, RZ, R143, 0xff0000, RZ, 0xc0, !PT ;  /* 0x00ff00008fff7812 */ /* 0x000fe400078cc0ff */
[----:B------:R-:W-:Y:S01]  /*cdf0*/  FADD.FTZ R100, R165, -R100 ;  /* 0x80000064a5647221 */ /* 0x000fe20000010000 */
[----:B------:R-:W-:Y:S01]  /*ce00*/  FADD.FTZ R101, R192, -R101 ;  /* 0x80000065c0657221 */ /* 0x000fe20000010000 */
[----:B------:R-:W-:Y:S02]  /*ce10*/  LOP3.LUT P2, RZ, R141, 0xff0000, RZ, 0xc0, !PT ;  /* 0x00ff00008dff7812 */ /* 0x000fe4000784c0ff */
[C---:B-----5:R-:W-:Y:S01]  /*ce20*/  FMUL.FTZ R102, R10.reuse, R100 ;  /* 0x000000640a667220 */ /* 0x060fe20000410000 */
[----:B------:R-:W-:-:S03]  /*ce30*/  FMUL.FTZ R101, R10, R101 ;  /* 0x000000650a657220 */ /* 0x000fc60000410000 */
[----:B------:R-:W-:Y:S02]  /*ce40*/  FMUL.FTZ R103, R102, UR13 ;  /* 0x0000000d66677c20 */ /* 0x000fe40008410000 */
[C---:B------:R-:W-:Y:S01]  /*ce50*/  F2FP.F16.F32.PACK_AB R111, R101.reuse, R102 ;  /* 0x00000066656f723e */ /* 0x040fe200000000ff */
        /* <DEDUP_REMOVED lines=9> */
[----:B------:R-:W-:Y:S02]  /*cef0*/  F2FP.F16.F32.PACK_AB R103, R102, R103 ;  /* 0x000000676667723e */ /* 0x000fe400000000ff */
[----:B------:R-:W-:Y:S01]  /*cf00*/  F2FP.F16.F32.PACK_AB R127, R101, R100 ;  /* 0x00000064657f723e */ /* 0x000fe200000000ff */
        /* <DEDUP_REMOVED lines=9> */
[C---:B------:R-:W-:Y:S01]  /*cfa0*/  F2FP.F16.F32.PACK_AB R110, R101.reuse, R110 ;  /* 0x0000006e656e723e */ /* 0x040fe200000000ff */
[----:B------:R-:W-:Y:S02]  /*cfb0*/  FMUL.FTZ R101, R101, UR13 ;  /* 0x0000000d65657c20 */ /* 0x000fe40008410000 */
[C---:B------:R-:W-:Y:S02]  /*cfc0*/  FSEL R100, R102.reuse, RZ, P6 ;  /* 0x000000ff66647208 */ /* 0x040fe40003000000 */
[----:B------:R-:W-:Y:S02]  /*cfd0*/  LOP3.LUT P6, RZ, R141, 0xff00, RZ, 0xc0, !PT ;  /* 0x0000ff008dff7812 */ /* 0x000fe400078cc0ff */
[----:B------:R-:W-:Y:S02]  /*cfe0*/  FSEL R102, R102, RZ, P2 ;  /* 0x000000ff66667208 */ /* 0x000fe40001000000 */
[----:B------:R-:W-:-:S02]  /*cff0*/  LOP3.LUT P2, RZ, R143, 0xff00, RZ, 0xc0, !PT ;  /* 0x0000ff008fff7812 */ /* 0x000fc4000784c0ff */
[C---:B------:R-:W-:Y:S02]  /*d000*/  FSEL R108, R101.reuse, RZ, P6 ;  /* 0x000000ff656c7208 */ /* 0x040fe40003000000 */
[----:B------:R-:W-:Y:S02]  /*d010*/  FSEL R101, R101, RZ, P2 ;  /* 0x000000ff65657208 */ /* 0x000fe40001000000 */
[----:B------:R-:W-:Y:S02]  /*d020*/  F2FP.F16.F32.PACK_AB R102, R108, R102 ;  /* 0x000000666c66723e */ /* 0x000fe400000000ff */
[----:B------:R-:W-:Y:S01]  /*d030*/  F2FP.F16.F32.PACK_AB R126, R101, R100 ;  /* 0x00000064657e723e */ /* 0x000fe200000000ff */
        /* <DEDUP_REMOVED lines=39> */
.L_x_977:
[-CC-:B------:R-:W-:Y:S01]  /*d2b0*/  FFMA.FTZ R102, R191, R129.reuse, R128.reuse ;  /* 0x00000081bf667223 */ /* 0x180fe20000010080 */
[----:B------:R-:W-:Y:S01]  /*d2c0*/  FFMA.FTZ R101, R166, R129, R128 ;  /* 0x00000081a6657223 */ /* 0x000fe20000010080 */
[----:B------:R-:W-:Y:S02]  /*d2d0*/  ISETP.GE.U32.AND P2, PT, R140, RZ, PT ;  /* 0x000000ff8c00720c */ /* 0x000fe40003f46070 */
[----:B------:R-:W-:Y:S01]  /*d2e0*/  FADD.FTZ R102, R192, -R102 ;  /* 0x80000066c0667221 */ /* 0x000fe20000010000 */
[----:B------:R-:W-:Y:S01]  /*d2f0*/  FADD.FTZ R101, R165, -R101 ;  /* 0x80000065a5657221 */ /* 0x000fe20000010000 */
[C---:B------:R-:W-:Y:S02]  /*d300*/  ISETP.GE.U32.AND.EX P2, PT, R141.reuse, 0x1000000, PT, P2 ;  /* 0x010000008d00780c */ /* 0x040fe40003f46120 */
[C---:B-----5:R-:W-:Y:S01]  /*d310*/  FMUL.FTZ R102, R10.reuse, R102 ;  /* 0x000000660a667220 */ /* 0x060fe20000410000 */
        /* <DEDUP_REMOVED lines=9> */
[----:B------:R-:W-:Y:S01]  /*d3b0*/  F2FP.F16.F32.PACK_AB R103, R100, R103 ;  /* 0x000000676467723e */ /* 0x000fe200000000ff */
[----:B------:R-:W-:Y:S01]  /*d3c0*/  FFMA.FTZ R100, R30, R129, R128 ;  /* 0x000000811e647223 */ /* 0x000fe20000010080 */
[----:B------:R-:W-:-:S02]  /*d3d0*/  FSEL R101, R101, RZ, P6 ;  /* 0x000000ff65657208 */ /* 0x000fc40003000000 */
[----:B------:R-:W-:Y:S01]  /*d3e0*/  FSEL R102, R102, RZ, P2 ;  /* 0x000000ff66667208 */ /* 0x000fe20001000000 */
[----:B------:R-:W-:Y:S01]  /*d3f0*/  FADD.FTZ R100, R29, -R100 ;  /* 0x800000641d647221 */ /* 0x000fe20000010000 */
[----:B------:R-:W-:Y:S02]  /*d400*/  LOP3.LUT P6, RZ, R143, 0xff, RZ, 0xc0, !PT ;  /* 0x000000ff8fff7812 */ /* 0x000fe400078cc0ff */
[----:B------:R-:W-:Y:S01]  /*d410*/  F2FP.F16.F32.PACK_AB R127, R102, R101 ;  /* 0x00000065667f723e */ /* 0x000fe200000000ff */
        /* <DEDUP_REMOVED lines=51> */
[----:B------:R-:W-:Y:S06]  /*d750*/  BRA `(.L_x_976) ;  /* 0x0000000c00e87947 */ /* 0x000fec0003800000 */
.L_x_973:
[----:B------:R-:W-:-:S04]  /*d760*/  UISETP.NE.U32.AND UP0, UPT, UR24, URZ, UPT ;  /* 0x000000ff1800728c */ /* 0x000fc8000bf05070 */
[----:B------:R-:W-:-:S09]  /*d770*/  UISETP.NE.AND.EX UP0, UPT, UR25, URZ, UPT, UP0 ;  /* 0x000000ff1900728c */ /* 0x000fd2000bf05300 */
[----:B------:R-:W-:Y:S05]  /*d780*/  BRA.U !UP0, `(.L_x_978) ;  /* 0x0000000908107547 */ /* 0x000fea000b800000 */
[----:B-123--:R-:W1:Y:S02]  /*d790*/  LDC.64 R124, c[0x0][0x478] ;  /* 0x00011e00ff7c7b82 */ /* 0x00ee640000000a00 */
        /* <DEDUP_REMOVED lines=8> */
[----:B------:R-:W-:Y:S01]  /*d820*/  LOP3.LUT P6, RZ, R143, 0xff0000, RZ, 0xc0, !PT ;  /* 0x00ff00008fff7812 */ /* 0x000fe200078cc0ff */
[----:B------:R-:W-:Y:S01]  /*d830*/  FADD.FTZ R110, R165, -R110 ;  /* 0x8000006ea56e7221 */ /* 0x000fe20000010000 */
[----:B------:R-:W-:Y:S01]  /*d840*/  ISETP.GE.U32.AND.EX P2, PT, R143, 0x1000000, PT, P2 ;  /* 0x010000008f00780c */ /* 0x000fe20003f46120 */
[----:B-----5:R-:W-:Y:S01]  /*d850*/  FFMA.FTZ R111, R10, R111, R108 ;  /* 0x0000006f0a6f7223 */ /* 0x020fe2000001006c */
[----:B------:R-:W-:-:S02]  /*d860*/  HADD2.F32 R108, -RZ, R119.H0_H0 ;  /* 0x20000077ff6c7230 */ /* 0x000fc40000004100 */
[----:B------:R-:W-:Y:S02]  /*d870*/  HADD2.F32 R124, -RZ, R118.H0_H0 ;  /* 0x20000076ff7c7230 */ /* 0x000fe40000004100 */
[--C-:B------:R-:W-:Y:S02]  /*d880*/  HADD2.F32 R125, -RZ, R117.reuse.H1_H1 ;  /* 0x30000075ff7d7230 */ /* 0x100fe40000004100 */
[----:B------:R-:W-:Y:S01]  /*d890*/  FFMA.FTZ R110, R10, R110, R108 ;  /* 0x0000006e0a6e7223 */ /* 0x000fe2000001006c */
[C---:B------:R-:W-:Y:S01]  /*d8a0*/  FMUL.FTZ R108, R111.reuse, UR13 ;  /* 0x0000000d6f6c7c20 */ /* 0x040fe20008410000 */
[----:B------:R-:W-:Y:S02]  /*d8b0*/  HADD2.F32 R126, -RZ, R117.H0_H0 ;  /* 0x20000075ff7e7230 */ /* 0x000fe40000004100 */
[----:B------:R-:W-:Y:S01]  /*d8c0*/  FMUL.FTZ R109, R110, UR13 ;  /* 0x0000000d6e6d7c20 */ /* 0x000fe20008410000 */
[----:B------:R-:W-:Y:S01]  /*d8d0*/  F2FP.F16.F32.PACK_AB R111, R111, R110 ;  /* 0x0000006e6f6f723e */ /* 0x000fe200000000ff */
[----:B------:R-:W-:Y:S01]  /*d8e0*/  FFMA.FTZ R110, R30, R129, R128 ;  /* 0x000000811e6e7223 */ /* 0x000fe20000010080 */
[----:B------:R-:W-:-:S02]  /*d8f0*/  FSEL R108, R108, RZ, P2 ;  /* 0x000000ff6c6c7208 */ /* 0x000fc40001000000 */
[----:B------:R-:W-:Y:S01]  /*d900*/  FSEL R109, R109, RZ, P6 ;  /* 0x000000ff6d6d7208 */ /* 0x000fe20003000000 */
[----:B------:R-:W-:Y:S01]  /*d910*/  FADD.FTZ R110, R29, -R110 ;  /* 0x8000006e1d6e7221 */ /* 0x000fe20000010000 */
[C---:B------:R-:W-:Y:S02]  /*d920*/  LOP3.LUT P2, RZ, R143.reuse, 0xff, RZ, 0xc0, !PT ;  /* 0x000000ff8fff7812 */ /* 0x040fe4000784c0ff */
[----:B------:R-:W-:Y:S01]  /*d930*/  F2FP.F16.F32.PACK_AB R127, R108, R109 ;  /* 0x0000006d6c7f723e */ /* 0x000fe200000000ff */
[----:B------:R-:W-:Y:S01]  /*d940*/  FFMA.FTZ R108, R168, R129, R128 ;  /* 0x00000081a86c7223 */ /* 0x000fe20000010080 */
[----:B------:R-:W-:Y:S02]  /*d950*/  HADD2.F32 R109, -RZ, R118.H1_H1 ;  /* 0x30000076ff6d7230 */ /* 0x000fe40000004100 */
[----:B------:R-:W-:Y:S01]  /*d960*/  FFMA.FTZ R110, R10, R110, R124 ;  /* 0x0000006e0a6e7223 */ /* 0x000fe2000001007c */
[----:B------:R-:W-:Y:S01]  /*d970*/  LOP3.LUT P6, RZ, R143, 0xff00, RZ, 0xc0, !PT ;  /* 0x0000ff008fff7812 */ /* 0x000fe200078cc0ff */
[----:B------:R-:W-:-:S04]  /*d980*/  FADD.FTZ R108, R167, -R108 ;  /* 0x8000006ca76c7221 */ /* 0x000fc80000010000 */
[----:B------:R-:W-:Y:S01]  /*d990*/  FFMA.FTZ R124, R10, R108, R109 ;  /* 0x0000006c0a7c7223 */ /* 0x000fe2000001006d */
[-CC-:B------:R-:W-:Y:S01]  /*d9a0*/  FFMA.FTZ R108, R32, R129.reuse, R128.reuse ;  /* 0x00000081206c7223 */ /* 0x180fe20000010080 */
[----:B------:R-:W-:-:S03]  /*d9b0*/  FFMA.FTZ R109, R25, R129, R128 ;  /* 0x00000081196d7223 */ /* 0x000fc60000010080 */
[----:B------:R-:W-:Y:S01]  /*d9c0*/  FADD.FTZ R108, R31, -R108 ;  /* 0x8000006c1f6c7221 */ /* 0x000fe20000010000 */
[----:B------:R-:W-:-:S03]  /*d9d0*/  FADD.FTZ R109, R26, -R109 ;  /* 0x8000006d1a6d7221 */ /* 0x000fc60000010000 */
[----:B------:R-:W-:Y:S01]  /*d9e0*/  FFMA.FTZ R125, R10, R108, R125 ;  /* 0x0000006c0a7d7223 */ /* 0x000fe2000001007d */
[----:B------:R-:W-:Y:S01]  /*d9f0*/  FMUL.FTZ R108, R110, UR13 ;  /* 0x0000000d6e6c7c20 */ /* 0x000fe20008410000 */
[----:B------:R-:W-:Y:S01]  /*da00*/  FFMA.FTZ R109, R10, R109, R126 ;  /* 0x0000006d0a6d7223 */ /* 0x000fe2000001007e */
[C---:B------:R-:W-:Y:S01]  /*da10*/  F2FP.F16.F32.PACK_AB R110, R124.reuse, R110 ;  /* 0x0000006e7c6e723e */ /* 0x040fe200000000ff */
[----:B------:R-:W-:Y:S02]  /*da20*/  FMUL.FTZ R124, R124, UR13 ;  /* 0x0000000d7c7c7c20 */ /* 0x000fe40008410000 */
[----:B------:R-:W-:Y:S01]  /*da30*/  FSEL R126, R108, RZ, P2 ;  /* 0x000000ff6c7e7208 */ /* 0x000fe20001000000 */
[----:B------:R-:W-:Y:S01]  /*da40*/  FMUL.FTZ R108, R109, UR13 ;  /* 0x0000000d6d6c7c20 */ /* 0x000fe20008410000 */
[C---:B------:R-:W-:Y:S01]  /*da50*/  F2FP.F16.F32.PACK_AB R109, R125.reuse, R109 ;  /* 0x0000006d7d6d723e */ /* 0x040fe200000000ff */
[----:B------:R-:W-:Y:S01]  /*da60*/  FMUL.FTZ R125, R125, UR13 ;  /* 0x0000000d7d7d7c20 */ /* 0x000fe20008410000 */
[----:B------:R-:W-:-:S02]  /*da70*/  FSEL R124, R124, RZ, P6 ;  /* 0x000000ff7c7c7208 */ /* 0x000fc40003000000 */
[C---:B------:R-:W-:Y:S02]  /*da80*/  LOP3.LUT P2, RZ, R142.reuse, 0xff0000, RZ, 0xc0, !PT ;  /* 0x00ff00008eff7812 */ /* 0x040fe4000784c0ff */
[----:B------:R-:W-:Y:S02]  /*da90*/  LOP3.LUT P6, RZ, R142, 0xff000000, RZ, 0xc0, !PT ;  /* 0xff0000008eff7812 */ /* 0x000fe400078cc0ff */
[----:B------:R-:W-:Y:S02]  /*daa0*/  FSEL R108, R108, RZ, P2 ;  /* 0x000000ff6c6c7208 */ /* 0x000fe40001000000 */
[----:B------:R-:W-:Y:S02]  /*dab0*/  FSEL R125, R125, RZ, P6 ;  /* 0x000000ff7d7d7208 */ /* 0x000fe40003000000 */
[----:B------:R-:W-:Y:S01]  /*dac0*/  F2FP.F16.F32.PACK_AB R126, R124, R126 ;  /* 0x0000007e7c7e723e */ /* 0x000fe200000000ff */
[----:B------:R-:W-:Y:S01]  /*dad0*/  HADD2.F32 R124, -RZ, R116.H0_H0 ;  /* 0x20000074ff7c7230 */ /* 0x000fe20000004100 */
[----:B------:R-:W-:Y:S01]  /*dae0*/  F2FP.F16.F32.PACK_AB R125, R125, R108 ;  /* 0x0000006c7d7d723e */ /* 0x000fe200000000ff */
[----:B------:R-:W-:Y:S01]  /*daf0*/  FFMA.FTZ R108, R8, R129, R128 ;  /* 0x00000081086c7223 */ /* 0x000fe20000010080 */
[----:B------:R-:W-:-:S02]  /*db00*/  LOP3.LUT P2, RZ, R142, 0xff, RZ, 0xc0, !PT ;  /* 0x000000ff8eff7812 */ /* 0x000fc4000784c0ff */
[----:B------:R-:W-:Y:S01]  /*db10*/  LOP3.LUT P6, RZ, R142, 0xff00, RZ, 0xc0, !PT ;  /* 0x0000ff008eff7812 */ /* 0x000fe200078cc0ff */
[----:B------:R-:W-:-:S04]  /*db20*/  FADD.FTZ R108, R9, -R108 ;  /* 0x8000006c096c7221 */ /* 0x000fc80000010000 */
[----:B------:R-:W-:Y:S01]  /*db30*/  FFMA.FTZ R130, R10, R108, R124 ;  /* 0x0000006c0a827223 */ /* 0x000fe2000001007c */
[----:B------:R-:W-:Y:S01]  /*db40*/  FFMA.FTZ R108, R23, R129, R128 ;  /* 0x00000081176c7223 */ /* 0x000fe20000010080 */
[----:B------:R-:W-:Y:S02]  /*db50*/  HADD2.F32 R124, -RZ, R116.H1_H1 ;  /* 0x30000074ff7c7230 */ /* 0x000fe40000004100 */
[----:B------:R-:W-:Y:S01]  /*db60*/  FMUL.FTZ R131, R130, UR13 ;  /* 0x0000000d82837c20 */ /* 0x000fe20008410000 */
[----:B------:R-:W-:-:S04]  /*db70*/  FADD.FTZ R108, R24, -R108 ;  /* 0x8000006c186c7221 */ /* 0x000fc80000010000 */
[----:B------:R-:W-:Y:S01]  /*db80*/  FFMA.FTZ R108, R10, R108, R124 ;  /* 0x0000006c0a6c7223 */ /* 0x000fe2000001007c */
[----:B------:R-:W-:-:S03]  /*db90*/  FSEL R131, R131, RZ, P2 ;  /* 0x000000ff83837208 */ /* 0x000fc60001000000 */
[C---:B------:R-:W-:Y:S01]  /*dba0*/  FMUL.FTZ R124, R108.reuse, UR13 ;  /* 0x0000000d6c7c7c20 */ /* 0x040fe20008410000 */
[----:B------:R-:W-:-:S04]  /*dbb0*/  F2FP.F16.F32.PACK_AB R108, R108, R130 ;  /* 0x000000826c6c723e */ /* 0x000fc800000000ff */
[----:B------:R-:W-:-:S04]  /*dbc0*/  FSEL R124, R124, RZ, P6 ;  /* 0x000000ff7c7c7208 */ /* 0x000fc80003000000 */
[----:B------:R-:W-:Y:S01]  /*dbd0*/  F2FP.F16.F32.PACK_AB R124, R124, R131 ;  /* 0x000000837c7c723e */ /* 0x000fe200000000ff */
[----:B------:R-:W-:Y:S06]  /*dbe0*/  BRA `(.L_x_976) ;  /* 0x0000000800c47947 */ /* 0x000fec0003800000 */
.L_x_979:
[-CC-:B------:R-:W-:Y:S01]  /*dbf0*/  FFMA.FTZ R127, R166, R129.reuse, R128.reuse ;  /* 0x00000081a67f7223 */ /* 0x180fe20000010080 */
[----:B------:R-:W-:Y:S01]  /*dc00*/  FFMA.FTZ R125, R191, R129, R128 ;  /* 0x00000081bf7d7223 */ /* 0x000fe20000010080 */
[--C-:B------:R-:W-:Y:S01]  /*dc10*/  HADD2.F32 R126, -RZ, R119.reuse.H0_H0 ;  /* 0x20000077ff7e7230 */ /* 0x100fe20000004100 */
[----:B------:R-:W-:Y:S01]  /*dc20*/  ISETP.GE.U32.AND P2, PT, R142, RZ, PT ;  /* 0x000000ff8e00720c */ /* 0x000fe20003f46070 */
[----:B------:R-:W-:Y:S01]  /*dc30*/  FADD.FTZ R127, R165, -R127 ;  /* 0x8000007fa57f7221 */ /* 0x000fe20000010000 */
[----:B------:R-:W-:Y:S02]  /*dc40*/  HADD2.F32 R124, -RZ, R119.H1_H1 ;  /* 0x30000077ff7c7230 */ /* 0x000fe40000004100 */
        /* <DEDUP_REMOVED lines=8> */
[----:B------:R-:W-:Y:S01]  /*dcd0*/  FMUL.FTZ R125, R125, UR13 ;  /* 0x0000000d7d7d7c20 */ /* 0x000fe20008410000 */
[C---:B------:R-:W-:Y:S01]  /*dce0*/  LOP3.LUT P6, RZ, R143.reuse, 0xff0000, RZ, 0xc0, !PT ;  /* 0x00ff00008fff7812 */ /* 0x040fe200078cc0ff */
[----:B------:R-:W-:Y:S02]  /*dcf0*/  HADD2.F32 R131, -RZ, R116.H1_H1 ;  /* 0x30000074ff837230 */ /* 0x000fe40000004100 */
[----:B------:R-:W-:Y:S01]  /*dd00*/  FFMA.FTZ R126, R10, R126, R124 ;  /* 0x0000007e0a7e7223 */ /* 0x000fe2000001007c */
[----:B------:R-:W-:Y:S01]  /*dd10*/  FFMA.FTZ R124, R168, R129, R128 ;  /* 0x00000081a87c7223 */ /* 0x000fe20000010080 */
[----:B------:R-:W-:Y:S02]  /*dd20*/  ISETP.GE.U32.AND.EX P2, PT, R143, 0x1000000, PT, P2 ;  /* 0x010000008f00780c */ /* 0x000fe40003f46120 */
[----:B------:R-:W-:Y:S01]  /*dd30*/  FSEL R127, R127, RZ, P6 ;  /* 0x000000ff7f7f7208 */ /* 0x000fe20003000000 */
[----:B------:R-:W-:Y:S01]  /*dd40*/  FADD.FTZ R124, R167, -R124 ;  /* 0x8000007ca77c7221 */ /* 0x000fe20000010000 */
[----:B------:R-:W-:Y:S01]  /*dd50*/  FMUL.FTZ R126, R126, UR13 ;  /* 0x0000000d7e7e7c20 */ /* 0x000fe20008410000 */
[----:B------:R-:W-:-:S02]  /*dd60*/  FSEL R125, R125, RZ, P2 ;  /* 0x000000ff7d7d7208 */ /* 0x000fc40001000000 */
[----:B------:R-:W-:Y:S01]  /*dd70*/  FFMA.FTZ R124, R10, R124, R130 ;  /* 0x0000007c0a7c7223 */ /* 0x000fe20000010082 */
[C---:B------:R-:W-:Y:S01]  /*dd80*/  LOP3.LUT P6, RZ, R143.reuse, 0xff, RZ, 0xc0, !PT ;  /* 0x000000ff8fff7812 */ /* 0x040fe200078cc0ff */
[--C-:B------:R-:W-:Y:S01]  /*dd90*/  HADD2.F32 R130, -RZ, R117.reuse.H1_H1 ;  /* 0x30000075ff827230 */ /* 0x100fe20000004100 */
[----:B------:R-:W-:Y:S01]  /*dda0*/  LOP3.LUT P2, RZ, R143, 0xff00, RZ, 0xc0, !PT ;  /* 0x0000ff008fff7812 */ /* 0x000fe2000784c0ff */
[----:B------:R-:W-:Y:S01]  /*ddb0*/  FMUL.FTZ R124, R124, UR13 ;  /* 0x0000000d7c7c7c20 */ /* 0x000fe20008410000 */
[----:B------:R-:W-:Y:S02]  /*ddc0*/  FSEL R126, R126, RZ, P6 ;  /* 0x000000ff7e7e7208 */ /* 0x000fe40003000000 */
[----:B------:R-:W-:Y:S01]  /*ddd0*/  F2FP.F16.F32.PACK_AB R127, R125, R127 ;  /* 0x0000007f7d7f723e */ /* 0x000fe200000000ff */
[----:B------:R-:W-:Y:S01]  /*dde0*/  HADD2.F32 R125, -RZ, R117.H0_H0 ;  /* 0x20000075ff7d7230 */ /* 0x000fe20000004100 */
[----:B------:R-:W-:Y:S02]  /*ddf0*/  FSEL R124, R124, RZ, P2 ;  /* 0x000000ff7c7c7208 */ /* 0x000fe40001000000 */
[----:B------:R-:W-:-:S02]  /*de00*/  LOP3.LUT P2, RZ, R142, 0xff0000, RZ, 0xc0, !PT ;  /* 0x00ff00008eff7812 */ /* 0x000fc4000784c0ff */
[----:B------:R-:W-:Y:S01]  /*de10*/  F2FP.F16.F32.PACK_AB R126, R124, R126 ;  /* 0x0000007e7c7e723e */ /* 0x000fe200000000ff */
[----:B------:R-:W-:Y:S01]  /*de20*/  FFMA.FTZ R124, R25, R129, R128 ;  /* 0x00000081197c7223 */ /* 0x000fe20000010080 */
[----:B------:R-:W-:-:S03]  /*de30*/  LOP3.LUT P6, RZ, R142, 0xff000000, RZ, 0xc0, !PT ;  /* 0xff0000008eff7812 */ /* 0x000fc600078cc0ff */
        /* <DEDUP_REMOVED lines=20> */
[----:B------:R-:W-:-:S03]  /*df80*/  FSEL R124, R124, RZ, P2 ;  /* 0x000000ff7c7c7208 */ /* 0x000fc60001000000 */
[----:B------:R-:W-:-:S05]  /*df90*/  FMUL.FTZ R130, R130, UR13 ;  /* 0x0000000d82827c20 */ /* 0x000fca0008410000 */
[----:B------:R-:W-:-:S04]  /*dfa0*/  FSEL R130, R130, RZ, P6 ;  /* 0x000000ff82827208 */ /* 0x000fc80003000000 */
[----:B------:R-:W-:Y:S01]  /*dfb0*/  F2FP.F16.F32.PACK_AB R124, R130, R124 ;  /* 0x0000007c827c723e */ /* 0x000fe200000000ff */
[----:B------:R-:W-:Y:S06]  /*dfc0*/  BRA `(.L_x_976) ;  /* 0x0000000400cc7947 */ /* 0x000fec0003800000 */
.L_x_978:
[----:B-123--:R-:W1:Y:S02]  /*dfd0*/  LDC.64 R124, c[0x0][0x478] ;  /* 0x00011e00ff7c7b82 */ /* 0x00ee640000000a00 */
[----:B-1----:R-:W-:-:S04]  /*dfe0*/  ISETP.NE.U32.AND P1, PT, R124, RZ, PT ;  /* 0x000000ff7c00720c */ /* 0x002fc80003f25070 */
[----:B------:R-:W-:-:S13]  /*dff0*/  ISETP.NE.AND.EX P1, PT, R125, RZ, PT, P1 ;  /* 0x000000ff7d00720c */ /* 0x000fda0003f25310 */
[----:B------:R-:W-:Y:S05]  /*e000*/  @!P1 BRA `(.L_x_980) ;  /* 0x0000000000e89947 */ /* 0x000fea0003800000 */
[-CC-:B------:R-:W-:Y:S01]  /*e010*/  FFMA.FTZ R111, R166, R129.reuse, R128.reuse ;  /* 0x00000081a66f7223 */ /* 0x180fe20000010080 */
[-CC-:B------:R-:W-:Y:S01]  /*e020*/  FFMA.FTZ R110, R191, R129.reuse, R128.reuse ;  /* 0x00000081bf6e7223 */ /* 0x180fe20000010080 */
[----:B------:R-:W-:Y:S01]  /*e030*/  ISETP.GE.U32.AND P2, PT, R142, RZ, PT ;  /* 0x000000ff8e00720c */ /* 0x000fe20003f46070 */
[----:B------:R-:W-:Y:S01]  /*e040*/  FFMA.FTZ R125, R32, R129, R128 ;  /* 0x00000081207d7223 */ /* 0x000fe20000010080 */
[----:B------:R-:W-:Y:S01]  /*e050*/  FADD.FTZ R111, R165, -R111 ;  /* 0x8000006fa56f7221 */ /* 0x000fe20000010000 */
[----:B------:R-:W-:Y:S01]  /*e060*/  FADD.FTZ R110, R192, -R110 ;  /* 0x8000006ec06e7221 */ /* 0x000fe20000010000 */
[----:B------:R-:W-:Y:S01]  /*e070*/  LOP3.LUT P6, RZ, R143, 0xff0000, RZ, 0xc0, !PT ;  /* 0x00ff00008fff7812 */ /* 0x000fe200078cc0ff */
[----:B------:R-:W-:Y:S01]  /*e080*/  FADD.FTZ R125, R31, -R125 ;  /* 0x8000007d1f7d7221 */ /* 0x000fe20000010000 */
[C---:B-----5:R-:W-:Y:S01]  /*e090*/  FMUL.FTZ R111, R10.reuse, R111 ;  /* 0x0000006f0a6f7220 */ /* 0x060fe20000410000 */
[C---:B------:R-:W-:Y:S01]  /*e0a0*/  FMUL.FTZ R110, R10.reuse, R110 ;  /* 0x0000006e0a6e7220 */ /* 0x040fe20000410000 */
[----:B------:R-:W-:Y:S01]  /*e0b0*/  ISETP.GE.U32.AND.EX P2, PT, R143, 0x1000000, PT, P2 ;  /* 0x010000008f00780c */ /* 0x000fe20003f46120 */
[----:B------:R-:W-:Y:S01]  /*e0c0*/  FMUL.FTZ R125, R10, R125 ;  /* 0x0000007d0a7d7220 */ /* 0x000fe20000410000 */
[----:B------:R-:W-:Y:S01]  /*e0d0*/  FMUL.FTZ R108, R111, UR13 ;  /* 0x0000000d6f6c7c20 */ /* 0x000fe20008410000 */
[C---:B------:R-:W-:Y:S01]  /*e0e0*/  FMUL.FTZ R109, R110.reuse, UR13 ;  /* 0x0000000d6e6d7c20 */ /* 0x040fe20008410000 */
[----:B------:R-:W-:Y:S01]  /*e0f0*/  F2FP.F16.F32.PACK_AB R111, R110, R111 ;  /* 0x0000006f6e6f723e */ /* 0x000fe200000000ff */
[----:B------:R-:W-:-:S02]  /*e100*/  FFMA.FTZ R110, R30, R129, R128 ;  /* 0x000000811e6e7223 */ /* 0x000fc40000010080 */
[----:B------:R-:W-:Y:S02]  /*e110*/  FSEL R108, R108, RZ, P6 ;  /* 0x000000ff6c6c7208 */ /* 0x000fe40003000000 */
[----:B------:R-:W-:Y:S01]  /*e120*/  FSEL R109, R109, RZ, P2 ;  /* 0x000000ff6d6d7208 */ /* 0x000fe20001000000 */
[----:B------:R-:W-:Y:S01]  /*e130*/  FADD.FTZ R110, R29, -R110 ;  /* 0x8000006e1d6e7221 */ /* 0x000fe20000010000 */
[----:B------:R-:W-:Y:S02]  /*e140*/  LOP3.LUT P2, RZ, R143, 0xff, RZ, 0xc0, !PT ;  /* 0x000000ff8fff7812 */ /* 0x000fe4000784c0ff */
[----:B------:R-:W-:Y:S01]  /*e150*/  F2FP.F16.F32.PACK_AB R127, R109, R108 ;  /* 0x0000006c6d7f723e */ /* 0x000fe200000000ff */
        /* <DEDUP_REMOVED lines=9> */
[C---:B------:R-:W-:Y:S01]  /*e1f0*/  F2FP.F16.F32.PACK_AB R110, R124.reuse, R110 ;  /* 0x0000006e7c6e723e */ /* 0x040fe200000000ff */
[----:B------:R-:W-:Y:S01]  /*e200*/  FMUL.FTZ R124, R124, UR13 ;  /* 0x0000000d7c7c7c20 */ /* 0x000fe20008410000 */
[----:B------:R-:W-:Y:S01]  /*e210*/  FSEL R126, R108, RZ, P2 ;  /* 0x000000ff6c7e7208 */ /* 0x000fe20001000000 */
[----:B------:R-:W-:Y:S01]  /*e220*/  FMUL.FTZ R108, R109, UR13 ;  /* 0x0000000d6d6c7c20 */ /* 0x000fe20008410000 */
[C---:B------:R-:W-:Y:S01]  /*e230*/  F2FP.F16.F32.PACK_AB R109, R125.reuse, R109 ;  /* 0x0000006d7d6d723e */ /* 0x040fe200000000ff */
[----:B------:R-:W-:Y:S01]  /*e240*/  FMUL.FTZ R125, R125, UR13 ;  /* 0x0000000d7d7d7c20 */ /* 0x000fe20008410000 */
[----:B------:R-:W-:Y:S02]  /*e250*/  FSEL R124, R124, RZ, P6 ;  /* 0x000000ff7c7c7208 */ /* 0x000fe40003000000 */
[C---:B------:R-:W-:Y:S02]  /*e260*/  LOP3.LUT P2, RZ, R142.reuse, 0xff0000, RZ, 0xc0, !PT ;  /* 0x00ff00008eff7812 */ /* 0x040fe4000784c0ff */
[----:B------:R-:W-:-:S02]  /*e270*/  LOP3.LUT P6, RZ, R142, 0xff000000, RZ, 0xc0, !PT ;  /* 0xff0000008eff7812 */ /* 0x000fc400078cc0ff */
[----:B------:R-:W-:Y:S02]  /*e280*/  FSEL R108, R108, RZ, P2 ;  /* 0x000000ff6c6c7208 */ /* 0x000fe40001000000 */
[----:B------:R-:W-:Y:S02]  /*e290*/  FSEL R125, R125, RZ, P6 ;  /* 0x000000ff7d7d7208 */ /* 0x000fe40003000000 */
[----:B------:R-:W-:Y:S01]  /*e2a0*/  F2FP.F16.F32.PACK_AB R126, R124, R126 ;  /* 0x0000007e7c7e723e */ /* 0x000fe200000000ff */
[-CC-:B------:R-:W-:Y:S01]  /*e2b0*/  FFMA.FTZ R124, R8, R129.reuse, R128.reuse ;  /* 0x00000081087c7223 */ /* 0x180fe20000010080 */
[----:B------:R-:W-:Y:S01]  /*e2c0*/  F2FP.F16.F32.PACK_AB R125, R125, R108 ;  /* 0x0000006c7d7d723e */ /* 0x000fe200000000ff */
        /* <DEDUP_REMOVED lines=9> */
[----:B------:R-:W-:Y:S02]  /*e360*/  F2FP.F16.F32.PACK_AB R108, R108, R130 ;  /* 0x000000826c6c723e */ /* 0x000fe400000000ff */
[----:B------:R-:W-:Y:S02]  /*e370*/  FSEL R131, R131, RZ, P2 ;  /* 0x000000ff83837208 */ /* 0x000fe40001000000 */
[----:B------:R-:W-:-:S04]  /*e380*/  FSEL R124, R124, RZ, P6 ;  /* 0x000000ff7c7c7208 */ /* 0x000fc80003000000 */
[----:B------:R-:W-:Y:S01]  /*e390*/  F2FP.F16.F32.PACK_AB R124, R124, R131 ;  /* 0x000000837c7c723e */ /* 0x000fe200000000ff */
[----:B------:R-:W-:Y:S06]  /*e3a0*/  BRA `(.L_x_976) ;  /* 0x0000000000d47947 */ /* 0x000fec0003800000 */
.L_x_980:
[-CC-:B------:R-:W-:Y:S01]  /*e3b0*/  FFMA.FTZ R124, R166, R129.reuse, R128.reuse ;  /* 0x00000081a67c7223 */ /* 0x180fe20000010080 */
[-CC-:B------:R-:W-:Y:S01]  /*e3c0*/  FFMA.FTZ R125, R191, R129.reuse, R128.reuse ;  /* 0x00000081bf7d7223 */ /* 0x180fe20000010080 */
[----:B------:R-:W-:Y:S01]  /*e3d0*/  ISETP.GE.U32.AND P2, PT, R142, RZ, PT ;  /* 0x000000ff8e00720c */ /* 0x000fe20003f46070 */
[----:B------:R-:W-:Y:S01]  /*e3e0*/  FFMA.FTZ R130, R23, R129, R128 ;  /* 0x0000008117827223 */ /* 0x000fe20000010080 */
[----:B------:R-:W-:Y:S01]  /*e3f0*/  FADD.FTZ R124, R165, -R124 ;  /* 0x8000007ca57c7221 */ /* 0x000fe20000010000 */
[----:B------:R-:W-:Y:S01]  /*e400*/  FADD.FTZ R125, R192, -R125 ;  /* 0x8000007dc07d7221 */ /* 0x000fe20000010000 */
[C---:B------:R-:W-:Y:S01]  /*e410*/  LOP3.LUT P6, RZ, R143.reuse, 0xff0000, RZ, 0xc0, !PT ;  /* 0x00ff00008fff7812 */ /* 0x040fe200078cc0ff */
[----:B------:R-:W-:Y:S01]  /*e420*/  FADD.FTZ R130, R24, -R130 ;  /* 0x8000008218827221 */ /* 0x000fe20000010000 */
[C---:B-----5:R-:W-:Y:S01]  /*e430*/  FMUL.FTZ R124, R10.reuse, R124 ;  /* 0x0000007c0a7c7220 */ /* 0x060fe20000410000 */
[C---:B------:R-:W-:Y:S01]  /*e440*/  FMUL.FTZ R125, R10.reuse, R125 ;  /* 0x0000007d0a7d7220 */ /* 0x040fe20000410000 */
[----:B------:R-:W-:Y:S01]  /*e450*/  ISETP.GE.U32.AND.EX P2, PT, R143, 0x1000000, PT, P2 ;  /* 0x010000008f00780c */ /* 0x000fe20003f46120 */
[----:B------:R-:W-:Y:S01]  /*e460*/  FMUL.FTZ R130, R10, R130 ;  /* 0x000000820a827220 */ /* 0x000fe20000410000 */
[----:B------:R-:W-:Y:S01]  /*e470*/  FMUL.FTZ R124, R124, UR13 ;  /* 0x0000000d7c7c7c20 */ /* 0x000fe20008410000 */
[----:B------:R-:W-:-:S02]  /*e480*/  FMUL.FTZ R125, R125, UR13 ;  /* 0x0000000d7d7d7c20 */ /* 0x000fc40008410000 */
[----:B------:R-:W-:Y:S02]  /*e490*/  FMUL.FTZ R130, R130, UR13 ;  /* 0x0000000d82827c20 */ /* 0x000fe40008410000 */
[----:B------:R-:W-:Y:S02]  /*e4a0*/  FSEL R124, R124, RZ, P6 ;  /* 0x000000ff7c7c7208 */ /* 0x000fe40003000000 */
[----:B------:R-:W-:Y:S02]  /*e4b0*/  FSEL R125, R125, RZ, P2 ;  /* 0x000000ff7d7d7208 */ /* 0x000fe40001000000 */
[----:B------:R-:W-:Y:S02]  /*e4c0*/  LOP3.LUT P2, RZ, R143, 0xff, RZ, 0xc0, !PT ;  /* 0x000000ff8fff7812 */ /* 0x000fe4000784c0ff */
[----:B------:R-:W-:Y:S01]  /*e4d0*/  F2FP.F16.F32.PACK_AB R127, R125, R124 ;  /* 0x0000007c7d7f723e */ /* 0x000fe200000000ff */
[-CC-:B------:R-:W-:Y:S01]  /*e4e0*/  FFMA.FTZ R125, R30, R129.reuse, R128.reuse ;  /* 0x000000811e7d7223 */ /* 0x180fe20000010080 */
[----:B------:R-:W-:Y:S01]  /*e4f0*/  FFMA.FTZ R124, R168, R129, R128 ;  /* 0x00000081a87c7223 */ /* 0x000fe20000010080 */
[----:B------:R-:W-:-:S02]  /*e500*/  LOP3.LUT P6, RZ, R143, 0xff00, RZ, 0xc0, !PT ;  /* 0x0000ff008fff7812 */ /* 0x000fc400078cc0ff */
        /* <DEDUP_REMOVED lines=9> */
[----:B------:R-:W-:Y:S01]  /*e5a0*/  F2FP.F16.F32.PACK_AB R126, R124, R125 ;  /* 0x0000007d7c7e723e */ /* 0x000fe200000000ff */
        /* <DEDUP_REMOVED lines=13> */
[----:B------:R-:W-:Y:S01]  /*e680*/  FFMA.FTZ R124, R8, R129, R128 ;  /* 0x00000081087c7223 */ /* 0x000fe20000010080 */
[----:B------:R-:W-:Y:S02]  /*e690*/  LOP3.LUT P2, RZ, R142, 0xff, RZ, 0xc0, !PT ;  /* 0x000000ff8eff7812 */ /* 0x000fe4000784c0ff */
[----:B------:R-:W-:Y:S01]  /*e6a0*/  FSEL R130, R130, RZ, P6 ;  /* 0x000000ff82827208 */ /* 0x000fe20003000000 */
[----:B------:R-:W-:-:S04]  /*e6b0*/  FADD.FTZ R124, R9, -R124 ;  /* 0x8000007c097c7221 */ /* 0x000fc80000010000 */
[----:B------:R-:W-:-:S04]  /*e6c0*/  FMUL.FTZ R124, R10, R124 ;  /* 0x0000007c0a7c7220 */ /* 0x000fc80000410000 */
[----:B------:R-:W-:-:S05]  /*e6d0*/  FMUL.FTZ R124, R124, UR13 ;  /* 0x0000000d7c7c7c20 */ /* 0x000fca0008410000 */
[----:B------:R-:W-:-:S04]  /*e6e0*/  FSEL R124, R124, RZ, P2 ;  /* 0x000000ff7c7c7208 */ /* 0x000fc80001000000 */
[----:B------:R-:W-:-:S07]  /*e6f0*/  F2FP.F16.F32.PACK_AB R124, R130, R124 ;  /* 0x0000007c827c723e */ /* 0x000fce00000000ff */
.L_x_976:
        /* <DEDUP_REMOVED lines=10> */
.L_x_972:
[----:B------:R-:W-:Y:S05]  /*e7a0*/  BSYNC.RECONVERGENT B1 ;  /* 0x0000000000017941 */ /* 0x000fea0003800200 */
.L_x_971:
        /* <DEDUP_REMOVED lines=12> */
[-CC-:B-1234-:R-:W-:Y:S01]  /*e870*/  FFMA.FTZ R102, R183, R129.reuse, R128.reuse ;  /* 0x00000081b7667223 */ /* 0x19efe20000010080 */
[--C-:B------:R-:W-:Y:S02]  /*e880*/  HADD2.F32 R100, -RZ, R123.reuse.H0_H0 ;  /* 0x2000007bff647230 */ /* 0x100fe40000004100 */
[----:B------:R-:W-:Y:S01]  /*e890*/  FFMA.FTZ R101, R193, R129, R128 ;  /* 0x00000081c1657223 */ /* 0x000fe20000010080 */
[----:B------:R-:W-:Y:S01]  /*e8a0*/  LOP3.LUT P2, RZ, R147, 0xff0000, RZ, 0xc0, !PT ;  /* 0x00ff000093ff7812 */ /* 0x000fe2000784c0ff */
[----:B------:R-:W-:Y:S01]  /*e8b0*/  FADD.FTZ R102, R184, -R102 ;  /* 0x80000066b8667221 */ /* 0x000fe20000010000 */
[----:B------:R-:W-:Y:S01]  /*e8c0*/  ISETP.GE.U32.AND P5, PT, R144, RZ, PT ;  /* 0x000000ff9000720c */ /* 0x000fe20003fa6070 */
[----:B------:R-:W-:Y:S01]  /*e8d0*/  FADD.FTZ R101, R194, -R101 ;  /* 0x80000065c2657221 */ /* 0x000fe20000010000 */
[C---:B------:R-:W-:Y:S01]  /*e8e0*/  LOP3.LUT P6, RZ, R145.reuse, 0xff0000, RZ, 0xc0, !PT ;  /* 0x00ff000091ff7812 */ /* 0x040fe200078cc0ff */
[----:B-----5:R-:W-:Y:S01]  /*e8f0*/  FFMA.FTZ R102, R10, R102, R100 ;  /* 0x000000660a667223 */ /* 0x020fe20000010064 */
[----:B------:R-:W-:Y:S01]  /*e900*/  HADD2.F32 R100, -RZ, R123.H1_H1 ;  /* 0x3000007bff647230 */ /* 0x000fe20000004100 */
[----:B------:R-:W-:Y:S01]  /*e910*/  ISETP.GE.U32.AND.EX P5, PT, R145, 0x1000000, PT, P5 ;  /* 0x010000009100780c */ /* 0x000fe20003fa6150 */
[----:B------:R-:W-:-:S02]  /*e920*/  HADD2.F32 R108, -RZ, R122.H0_H0 ;  /* 0x2000007aff6c7230 */ /* 0x000fc40000004100 */
[----:B------:R-:W-:Y:S01]  /*e930*/  FMUL.FTZ R103, R102, UR13 ;  /* 0x0000000d66677c20 */ /* 0x000fe20008410000 */
[----:B------:R-:W-:-:S04]  /*e940*/  FFMA.FTZ R101, R10, R101, R100 ;  /* 0x000000650a657223 */ /* 0x000fc80000010064 */
[----:B------:R-:W-:Y:S02]  /*e950*/  FSEL R100, R103, RZ, P2 ;  /* 0x000000ff67647208 */ /* 0x000fe40001000000 */
[----:B------:R-:W-:Y:S02]  /*e960*/  ISETP.GE.U32.AND P2, PT, R146, RZ, PT ;  /* 0x000000ff9200720c */ /* 0x000fe40003f46070 */
[C---:B------:R-:W-:Y:S01]  /*e970*/  F2FP.F16.F32.PACK_AB R111, R101.reuse, R102 ;  /* 0x00000066656f723e */ /* 0x040fe200000000ff */
[----:B------:R-:W-:Y:S01]  /*e980*/  FMUL.FTZ R101, R101, UR13 ;  /* 0x0000000d65657c20 */ /* 0x000fe20008410000 */
[----:B------:R-:W-:Y:S02]  /*e990*/  ISETP.GE.U32.AND.EX P2, PT, R147, 0x1000000, PT, P2 ;  /* 0x010000009300780c */ /* 0x000fe40003f46120 */
[----:B------:R-:W-:Y:S02]  /*e9a0*/  FSEL R103, R103, RZ, P6 ;  /* 0x000000ff67677208 */ /* 0x000fe40003000000 */
[----:B------:R-:W-:-:S02]  /*e9b0*/  FSEL R102, R101, RZ, P5 ;  /* 0x000000ff65667208 */ /* 0x000fc40002800000 */
[----:B------:R-:W-:Y:S02]  /*e9c0*/  FSEL R101, R101, RZ, P2 ;  /* 0x000000ff65657208 */ /* 0x000fe40001000000 */
[----:B------:R-:W-:Y:S01]  /*e9d0*/  F2FP.F16.F32.PACK_AB R103, R102, R103 ;  /* 0x000000676667723e */ /* 0x000fe200000000ff */
[----:B------:R-:W-:Y:S01]  /*e9e0*/  HADD2.F32 R102, -RZ, R122.H1_H1 ;  /* 0x3000007aff667230 */ /* 0x000fe20000004100 */
[----:B------:R-:W-:Y:S01]  /*e9f0*/  F2FP.F16.F32.PACK_AB R127, R101, R100 ;  /* 0x00000064657f723e */ /* 0x000fe200000000ff */
[-CC-:B------:R-:W-:Y:S01]  /*ea00*/  FFMA.FTZ R100, R162, R129.reuse, R128.reuse ;  /* 0x00000081a2647223 */ /* 0x180fe20000010080 */
[----:B------:R-:W-:Y:S01]  /*ea10*/  FFMA.FTZ R101, R181, R129, R128 ;  /* 0x00000081b5657223 */ /* 0x000fe20000010080 */
[----:B------:R-:W-:Y:S02]  /*ea20*/  LOP3.LUT P6, RZ, R147, 0xff, RZ, 0xc0, !PT ;  /* 0x000000ff93ff7812 */ /* 0x000fe400078cc0ff */
[----:B------:R-:W-:Y:S01]  /*ea30*/  FADD.FTZ R100, R161, -R100 ;  /* 0x80000064a1647221 */ /* 0x000fe20000010000 */
[----:B------:R-:W-:Y:S01]  /*ea40*/  FADD.FTZ R101, R182, -R101 ;  /* 0x80000065b6657221 */ /* 0x000fe20000010000 */
[----:B------:R-:W-:-:S02]  /*ea50*/  LOP3.LUT P2, RZ, R145, 0xff00, RZ, 0xc0, !PT ;  /* 0x0000ff0091ff7812 */ /* 0x000fc4000784c0ff */
[C---:B------:R-:W-:Y:S01]  /*ea60*/  FFMA.FTZ R100, R10.reuse, R100, R108 ;  /* 0x000000640a647223 */ /* 0x040fe2000001006c */
[----:B------:R-:W-:Y:S01]  /*ea70*/  FFMA.FTZ R101, R10, R101, R102 ;  /* 0x000000650a657223 */ /* 0x000fe20000010066 */
[----:B------:R-:W-:Y:S02]  /*ea80*/  LOP3.LUT P5, RZ, R145, 0xff, RZ, 0xc0, !PT ;  /* 0x000000ff91ff7812 */ /* 0x000fe400078ac0ff */
[----:B------:R-:W-:Y:S02]  /*ea90*/  FMUL.FTZ R102, R100, UR13 ;  /* 0x0000000d64667c20 */ /* 0x000fe40008410000 */
[C---:B------:R-:W-:Y:S01]  /*eaa0*/  F2FP.F16.F32.PACK_AB R110, R101.reuse, R100 ;  /* 0x00000064656e723e */ /* 0x040fe200000000ff */
[----:B------:R-:W-:Y:S02]  /*eab0*/  FMUL.FTZ R101, R101, UR13 ;  /* 0x0000000d65657c20 */ /* 0x000fe40008410000 */
[----:B------:R-:W-:Y:S02]  /*eac0*/  FSEL R100, R102, RZ, P6 ;  /* 0x000000ff66647208 */ /* 0x000fe40003000000 */
[----:B------:R-:W-:-:S02]  /*ead0*/  LOP3.LUT P6, RZ, R147, 0xff00, RZ, 0xc0, !PT ;  /* 0x0000ff0093ff7812 */ /* 0x000fc400078cc0ff */
[C---:B------:R-:W-:Y:S02]  /*eae0*/  FSEL R108, R101.reuse, RZ, P2 ;  /* 0x000000ff656c7208 */ /* 0x040fe40001000000 */
[----:B------:R-:W-:Y:S02]  /*eaf0*/  FSEL R101, R101, RZ, P6 ;  /* 0x000000ff65657208 */ /* 0x000fe40003000000 */
[----:B------:R-:W-:Y:S02]  /*eb00*/  FSEL R102, R102, RZ, P5 ;  /* 0x000000ff66667208 */ /* 0x000fe40002800000 */
[----:B------:R-:W-:Y:S01]  /*eb10*/  F2FP.F16.F32.PACK_AB R126, R101, R100 ;  /* 0x00000064657e723e */ /* 0x000fe200000000ff */
[-CC-:B------:R-:W-:Y:S01]  /*eb20*/  FFMA.FTZ R101, R159, R129.reuse, R128.reuse ;  /* 0x000000819f657223 */ /* 0x180fe20000010080 */
[----:B------:R-:W-:Y:S01]  /*eb30*/  FFMA.FTZ R100, R164, R129, R128 ;  /* 0x00000081a4647223 */ /* 0x000fe20000010080 */
[----:B------:R-:W-:Y:S01]  /*eb40*/  F2FP.F16.F32.PACK_AB R102, R108, R102 ;  /* 0x000000666c66723e */ /* 0x000fe200000000ff */
[----:B------:R-:W-:-:S02]  /*eb50*/  HADD2.F32 R108, -RZ, R121.H0_H0 ;  /* 0x20000079ff6c7230 */ /* 0x000fc40000004100 */
[----:B------:R-:W-:Y:S01]  /*eb60*/  FADD.FTZ R109, R160, -R101 ;  /* 0x80000065a06d7221 */ /* 0x000fe20000010000 */
[----:B------:R-:W-:Y:S02]  /*eb70*/  HADD2.F32 R101, -RZ, R121.H1_H1 ;  /* 0x30000079ff657230 */ /* 0x000fe40000004100 */
[----:B------:R-:W-:Y:S01]  /*eb80*/  FADD.FTZ R100, R163, -R100 ;  /* 0x80000064a3647221 */ /* 0x000fe20000010000 */
[----:B------:R-:W-:Y:S01]  /*eb90*/  LOP3.LUT P2, RZ, R144, 0xff0000, RZ, 0xc0, !PT ;  /* 0x00ff000090ff7812 */ /* 0x000fe2000784c0ff */
[----:B------:R-:W-:Y:S01]  /*eba0*/  FFMA.FTZ R109, R10, R109, R108 ;  /* 0x0000006d0a6d7223 */ /* 0x000fe2000001006c */
[----:B------:R-:W-:Y:S01]  /*ebb0*/  LOP3.LUT P5, RZ, R144, 0xff000000, RZ, 0xc0, !PT ;  /* 0xff00000090ff7812 */ /* 0x000fe200078ac0ff */
[----:B------:R-:W-:Y:S01]  /*ebc0*/  FFMA.FTZ R124, R10, R100, R101 ;  /* 0x000000640a7c7223 */ /* 0x000fe20000010065 */
[----:B------:R-:W-:Y:S01]  /*ebd0*/  LOP3.LUT P6, RZ, R144, 0xff00, RZ, 0xc0, !PT ;  /* 0x0000ff0090ff7812 */ /* 0x000fe200078cc0ff */
[----:B------:R-:W-:Y:S02]  /*ebe0*/  FMUL.FTZ R108, R109, UR13 ;  /* 0x0000000d6d6c7c20 */ /* 0x000fe40008410000 */
[C---:B------:R-:W-:Y:S01]  /*ebf0*/  FMUL.FTZ R100, R124.reuse, UR13 ;  /* 0x0000000d7c647c20 */ /* 0x040fe20008410000 */
[----:B------:R-:W-:Y:S01]  /*ec00*/  F2FP.F16.F32.PACK_AB R109, R124, R109 ;  /* 0x0000006d7c6d723e */ /* 0x000fe200000000ff */
[----:B------:R-:W-:Y:S01]  /*ec10*/  FFMA.FTZ R124, R157, R129, R128 ;  /* 0x000000819d7c7223 */ /* 0x000fe20000010080 */
[----:B------:R-:W-:-:S02]  /*ec20*/  FSEL R101, R108, RZ, P2 ;  /* 0x000000ff6c657208 */ /* 0x000fc40001000000 */
[----:B------:R-:W-:Y:S02]  /*ec30*/  FSEL R125, R100, RZ, P5 ;  /* 0x000000ff647d7208 */ /* 0x000fe40002800000 */
[C---:B------:R-:W-:Y:S02]  /*ec40*/  LOP3.LUT P2, RZ, R146.reuse, 0xff0000, RZ, 0xc0, !PT ;  /* 0x00ff000092ff7812 */ /* 0x040fe4000784c0ff */
[----:B------:R-:W-:Y:S02]  /*ec50*/  LOP3.LUT P5, RZ, R146, 0xff000000, RZ, 0xc0, !PT ;  /* 0xff00000092ff7812 */ /* 0x000fe400078ac0ff */
[----:B------:R-:W-:Y:S02]  /*ec60*/  F2FP.F16.F32.PACK_AB R101, R125, R101 ;  /* 0x000000657d65723e */ /* 0x000fe400000000ff */
[----:B------:R-:W-:Y:S02]  /*ec70*/  FSEL R108, R108, RZ, P2 ;  /* 0x000000ff6c6c7208 */ /* 0x000fe40001000000 */
[----:B------:R-:W-:Y:S01]  /*ec80*/  FSEL R125, R100, RZ, P5 ;  /* 0x000000ff647d7208 */ /* 0x000fe20002800000 */
[----:B------:R-:W-:Y:S01]  /*ec90*/  FFMA.FTZ R100, R27, R129, R128 ;  /* 0x000000811b647223 */ /* 0x000fe20000010080 */
[----:B------:R-:W-:-:S02]  /*eca0*/  LOP3.LUT P5, RZ, R144, 0xff, RZ, 0xc0, !PT ;  /* 0x000000ff90ff7812 */ /* 0x000fc400078ac0ff */
[----:B------:R-:W-:Y:S01]  /*ecb0*/  F2FP.F16.F32.PACK_AB R125, R125, R108 ;  /* 0x0000006c7d7d723e */ /* 0x000fe200000000ff */
[----:B------:R-:W-:Y:S02]  /*ecc0*/  HADD2.F32 R108, -RZ, R120.H0_H0 ;  /* 0x20000078ff6c7230 */ /* 0x000fe40000004100 */
[----:B------:R-:W-:Y:S01]  /*ecd0*/  FADD.FTZ R100, R28, -R100 ;  /* 0x800000641c647221 */ /* 0x000fe20000010000 */
[----:B------:R-:W-:-:S03]  /*ece0*/  LOP3.LUT P2, RZ, R146, 0xff00, RZ, 0xc0, !PT ;  /* 0x0000ff0092ff7812 */ /* 0x000fc6000784c0ff */
[----:B------:R-:W-:Y:S01]  /*ecf0*/  FFMA.FTZ R108, R10, R100, R108 ;  /* 0x000000640a6c7223 */ /* 0x000fe2000001006c */
[----:B------:R-:W-:Y:S01]  /*ed00*/  FADD.FTZ R100, R158, -R124 ;  /* 0x8000007c9e647221 */ /* 0x000fe20000010000 */
[----:B------:R-:W-:Y:S02]  /*ed10*/  HADD2.F32 R124, -RZ, R120.H1_H1 ;  /* 0x30000078ff7c7230 */ /* 0x000fe40000004100 */
[----:B------:R-:W-:-:S03]  /*ed20*/  FMUL.FTZ R128, R108, UR13 ;  /* 0x0000000d6c807c20 */ /* 0x000fc60008410000 */
[----:B------:R-:W-:Y:S02]  /*ed30*/  FFMA.FTZ R124, R10, R100, R124 ;  /* 0x000000640a7c7223 */ /* 0x000fe4000001007c */
[----:B------:R-:W-:Y:S02]  /*ed40*/  FSEL R129, R128, RZ, P5 ;  /* 0x000000ff80817208 */ /* 0x000fe40002800000 */
[----:B------:R-:W-:Y:S01]  /*ed50*/  FMUL.FTZ R10, R124, UR13 ;  /* 0x0000000d7c0a7c20 */ /* 0x000fe20008410000 */
[----:B------:R-:W-:Y:S02]  /*ed60*/  LOP3.LUT P5, RZ, R146, 0xff, RZ, 0xc0, !PT ;  /* 0x000000ff92ff7812 */ /* 0x000fe400078ac0ff */
[----:B------:R-:W-:Y:S02]  /*ed70*/  F2FP.F16.F32.PACK_AB R108, R124, R108 ;  /* 0x0000006c7c6c723e */ /* 0x000fe400000000ff */
[C---:B------:R-:W-:Y:S02]  /*ed80*/  FSEL R100, R10.reuse, RZ, P6 ;  /* 0x000000ff0a647208 */ /* 0x040fe40003000000 */
[----:B------:R-:W-:-:S02]  /*ed90*/  FSEL R10, R10, RZ, P2 ;  /* 0x000000ff0a0a7208 */ /* 0x000fc40001000000 */
[----:B------:R-:W-:Y:S02]  /*eda0*/  FSEL R128, R128, RZ, P5 ;  /* 0x000000ff80807208 */ /* 0x000fe40002800000 */
[----:B------:R-:W-:Y:S02]  /*edb0*/  F2FP.F16.F32.PACK_AB R100, R100, R129 ;  /* 0x000000816464723e */ /* 0x000fe400000000ff */
[----:B------:R-:W-:Y:S01]  /*edc0*/  F2FP.F16.F32.PACK_AB R124, R10, R128 ;  /* 0x000000800a7c723e */ /* 0x000fe200000000ff */
[----:B------:R-:W-:Y:S06]  /*edd0*/  BRA `(.L_x_986) ;  /* 0x0000001c00ac7947 */ /* 0x000fec0003800000 */
.L_x_985:
[-CC-:B-1234-:R-:W-:Y:S01]  /*ede0*/  FFMA.FTZ R103, R183, R129.reuse, R128.reuse ;  /* 0x00000081b7677223 */ /* 0x19efe20000010080 */
[--C-:B------:R-:W-:Y:S02]  /*edf0*/  HADD2.F32 R100, -RZ, R123.reuse.H0_H0 ;  /* 0x2000007bff647230 */ /* 0x100fe40000004100 */
[----:B------:R-:W-:Y:S01]  /*ee00*/  FFMA.FTZ R101, R193, R129, R128 ;  /* 0x00000081c1657223 */ /* 0x000fe20000010080 */
[----:B------:R-:W-:Y:S01]  /*ee10*/  LOP3.LUT P6, RZ, R147, 0xff0000, RZ, 0xc0, !PT ;  /* 0x00ff000093ff7812 */ /* 0x000fe200078cc0ff */
[----:B------:R-:W-:Y:S01]  /*ee20*/  FADD.FTZ R103, R184, -R103 ;  /* 0x80000067b8677221 */ /* 0x000fe20000010000 */
[----:B------:R-:W-:Y:S01]  /*ee30*/  ISETP.GE.U32.AND P5, PT, R144, RZ, PT ;  /* 0x000000ff9000720c */ /* 0x000fe20003fa6070 */
[----:B------:R-:W-:Y:S01]  /*ee40*/  FADD.FTZ R101, R194, -R101 ;  /* 0x80000065c2657221 */ /* 0x000fe20000010000 */
[----:B------:R-:W-:Y:S01]  /*ee50*/  ISETP.GE.U32.AND P2, PT, R146, RZ, PT ;  /* 0x000000ff9200720c */ /* 0x000fe20003f46070 */
[----:B-----5:R-:W-:Y:S01]  /*ee60*/  FFMA.FTZ R103, R10, R103, R100 ;  /* 0x000000670a677223 */ /* 0x020fe20000010064 */
[----:B------:R-:W-:Y:S01]  /*ee70*/  HADD2.F32 R100, -RZ, R123.H1_H1 ;  /* 0x3000007bff647230 */ /* 0x000fe20000004100 */
[----:B------:R-:W-:-:S02]  /*ee80*/  ISETP.GE.U32.AND.EX P5, PT, R145, 0x1000000, PT, P5 ;  /* 0x010000009100780c */ /* 0x000fc40003fa6150 */
[----:B------:R-:W-:Y:S01]  /*ee90*/  FMUL.FTZ R103, R103, UR13 ;  /* 0x0000000d67677c20 */ /* 0x000fe20008410000 */
[----:B------:R-:W-:Y:S01]  /*eea0*/  ISETP.GE.U32.AND.EX P2, PT, R147, 0x1000000, PT, P2 ;  /* 0x010000009300780c */ /* 0x000fe20003f46120 */
[----:B------:R-:W-:-:S03]  /*eeb0*/  FFMA.FTZ R101, R10, R101, R100 ;  /* 0x000000650a657223 */ /* 0x000fc60000010064 */
[----:B------:R-:W-:Y:S01]  /*eec0*/  FSEL R100, R103, RZ, P6 ;  /* 0x000000ff67647208 */ /* 0x000fe20003000000 */
[----:B------:R-:W-:Y:S01]  /*eed0*/  FMUL.FTZ R101, R101, UR13 ;  /* 0x0000000d65657c20 */ /* 0x000fe20008410000 */
[----:B------:R-:W-:-:S04]  /*eee0*/  LOP3.LUT P6, RZ, R145, 0xff0000, RZ, 0xc0, !PT ;  /* 0x00ff000091ff7812 */ /* 0x000fc800078cc0ff */
[----:B------:R-:W-:Y:S02]  /*eef0*/  FSEL R103, R103, RZ, P6 ;  /* 0x000000ff67677208 */ /* 0x000fe40003000000 */
        /* <DEDUP_REMOVED lines=11> */
[----:B------:R-:W-:Y:S01]  /*efb0*/  FFMA.FTZ R100, R181, R129, R128 ;  /* 0x00000081b5647223 */ /* 0x000fe20000010080 */
[----:B------:R-:W-:Y:S02]  /*efc0*/  LOP3.LUT P5, RZ, R145, 0xff, RZ, 0xc0, !PT ;  /* 0x000000ff91ff7812 */ /* 0x000fe400078ac0ff */
        /* <DEDUP_REMOVED lines=22> */
[----:B------:R-:W-:-:S04]  /*f130*/  FFMA.FTZ R100, R10, R100, R124 ;  /* 0x000000640a647223 */ /* 0x000fc8000001007c */
[----:B------:R-:W-:Y:S01]  /*f140*/  FMUL.FTZ R125, R100, UR13 ;  /* 0x0000000d647d7c20 */ /* 0x000fe20008410000 */
[----:B------:R-:W-:Y:S02]  /*f150*/  FSEL R100, R101, RZ, P6 ;  /* 0x000000ff65647208 */ /* 0x000fe40003000000 */
[----:B------:R-:W-:Y:S02]  /*f160*/  LOP3.LUT P6, RZ, R146, 0xff000000, RZ, 0xc0, !PT ;  /* 0xff00000092ff7812 */ /* 0x000fe400078cc0ff */
[C---:B------:R-:W-:Y:S02]  /*f170*/  FSEL R124, R125.reuse, RZ, P2 ;  /* 0x000000ff7d7c7208 */ /* 0x040fe40001000000 */
[----:B------:R-:W-:Y:S02]  /*f180*/  FSEL R125, R125, RZ, P6 ;  /* 0x000000ff7d7d7208 */ /* 0x000fe40003000000 */
[----:B------:R-:W-:Y:S02]  /*f190*/  FSEL R101, R101, RZ, P5 ;  /* 0x000000ff65657208 */ /* 0x000fe40002800000 */
[----:B------:R-:W-:Y:S01]  /*f1a0*/  F2FP.F16.F32.PACK_AB R125, R125, R100 ;  /* 0x000000647d7d723e */ /* 0x000fe200000000ff */
[----:B------:R-:W-:Y:S01]  /*f1b0*/  FFMA.FTZ R100, R27, R129, R128 ;  /* 0x000000811b647223 */ /* 0x000fe20000010080 */
[----:B------:R-:W-:Y:S01]  /*f1c0*/  F2FP.F16.F32.PACK_AB R101, R124, R101 ;  /* 0x000000657c65723e */ /* 0x000fe200000000ff */
[----:B------:R-:W-:Y:S01]  /*f1d0*/  HADD2.F32 R124, -RZ, R120.H0_H0 ;  /* 0x20000078ff7c7230 */ /* 0x000fe20000004100 */
[----:B------:R-:W-:Y:S01]  /*f1e0*/  LOP3.LUT P6, RZ, R146, 0xff00, RZ, 0xc0, !PT ;  /* 0x0000ff0092ff7812 */ /* 0x000fe200078cc0ff */
[----:B------:R-:W-:Y:S01]  /*f1f0*/  FADD.FTZ R100, R28, -R100 ;  /* 0x800000641c647221 */ /* 0x000fe20000010000 */
[----:B------:R-:W-:-:S02]  /*f200*/  LOP3.LUT P2, RZ, R144, 0xff00, RZ, 0xc0, !PT ;  /* 0x0000ff0090ff7812 */ /* 0x000fc4000784c0ff */
[----:B------:R-:W-:Y:S01]  /*f210*/  LOP3.LUT P5, RZ, R144, 0xff, RZ, 0xc0, !PT ;  /* 0x000000ff90ff7812 */ /* 0x000fe200078ac0ff */
[----:B------:R-:W-:Y:S01]  /*f220*/  FFMA.FTZ R100, R10, R100, R124 ;  /* 0x000000640a647223 */ /* 0x000fe2000001007c */
[----:B------:R-:W-:Y:S01]  /*f230*/  FFMA.FTZ R124, R157, R129, R128 ;  /* 0x000000819d7c7223 */ /* 0x000fe20000010080 */
[----:B------:R-:W-:-:S03]  /*f240*/  HADD2.F32 R128, -RZ, R120.H1_H1 ;  /* 0x30000078ff807230 */ /* 0x000fc60000004100 */
[----:B------:R-:W-:-:S04]  /*f250*/  FADD.FTZ R124, R158, -R124 ;  /* 0x8000007c9e7c7221 */ /* 0x000fc80000010000 */
        /* <DEDUP_REMOVED lines=8> */
[----:B------:R-:W-:-:S02]  /*f2e0*/  F2FP.F16.F32.PACK_AB R100, R100, R128 ;  /* 0x000000806464723e */ /* 0x000fc400000000ff */
[----:B------:R-:W-:Y:S01]  /*f2f0*/  F2FP.F16.F32.PACK_AB R124, R10, R124 ;  /* 0x0000007c0a7c723e */ /* 0x000fe200000000ff */
[----:B------:R-:W-:Y:S06]  /*f300*/  BRA `(.L_x_986) ;  /* 0x0000001800607947 */ /* 0x000fec0003800000 */
.L_x_984:
[----:B-1234-:R-:W1:Y:S02]  /*f310*/  LDC.64 R100, c[0x0][0x478] ;  /* 0x00011e00ff647b82 */ /* 0x01ee640000000a00 */
        /* <DEDUP_REMOVED lines=15> */
[----:B-----5:R-:W-:Y:S01]  /*f410*/  FMUL.FTZ R111, R10, R111 ;  /* 0x0000006f0a6f7220 */ /* 0x020fe20000410000 */
[----:B------:R-:W-:Y:S01]  /*f420*/  ISETP.GE.U32.AND P2, PT, R146, RZ, PT ;  /* 0x000000ff9200720c */ /* 0x000fe20003f46070 */
[C---:B------:R-:W-:Y:S01]  /*f430*/  FMUL.FTZ R102, R10.reuse, R102 ;  /* 0x000000660a667220 */ /* 0x040fe20000410000 */
[----:B------:R-:W-:Y:S01]  /*f440*/  FMUL.FTZ R124, R10, R103 ;  /* 0x000000670a7c7220 */ /* 0x000fe20000410000 */
[----:B------:R-:W-:Y:S01]  /*f450*/  FADD.FTZ R110, R161, -R110 ;  /* 0x8000006ea16e7221 */ /* 0x000fe20000010000 */
[----:B------:R-:W-:Y:S01]  /*f460*/  FADD.FTZ R101, R182, -R101 ;  /* 0x80000065b6657221 */ /* 0x000fe20000010000 */
[----:B------:R-:W-:Y:S01]  /*f470*/  FADD.FTZ R109, R160, -R109 ;  /* 0x8000006da06d7221 */ /* 0x000fe20000010000 */
[----:B------:R-:W-:Y:S01]  /*f480*/  FADD.FTZ R100, R163, -R100 ;  /* 0x80000064a3647221 */ /* 0x000fe20000010000 */
[----:B------:R-:W-:Y:S01]  /*f490*/  FMUL.FTZ R103, R111, UR13 ;  /* 0x0000000d6f677c20 */ /* 0x000fe20008410000 */
[----:B------:R-:W-:Y:S01]  /*f4a0*/  ISETP.GE.U32.AND.EX P2, PT, R147, 0x1000000, PT, P2 ;  /* 0x010000009300780c */ /* 0x000fe20003f46120 */
[C---:B------:R-:W-:Y:S01]  /*f4b0*/  FMUL.FTZ R110, R10.reuse, R110 ;  /* 0x0000006e0a6e7220 */ /* 0x040fe20000410000 */
[----:B------:R-:W-:Y:S01]  /*f4c0*/  F2FP.F16.F32.PACK_AB R111, R111, R102 ;  /* 0x000000666f6f723e */ /* 0x000fe200000000ff */
[C---:B------:R-:W-:Y:S01]  /*f4d0*/  FMUL.FTZ R101, R10.reuse, R101 ;  /* 0x000000650a657220 */ /* 0x040fe20000410000 */
[C---:B------:R-:W-:Y:S01]  /*f4e0*/  FMUL.FTZ R109, R10.reuse, R109 ;  /* 0x0000006d0a6d7220 */ /* 0x040fe20000410000 */
[C---:B------:R-:W-:Y:S01]  /*f4f0*/  FMUL.FTZ R100, R10.reuse, R100 ;  /* 0x000000640a647220 */ /* 0x040fe20000410000 */
[----:B------:R-:W-:Y:S01]  /*f500*/  FMUL.FTZ R108, R10, R108 ;  /* 0x0000006c0a6c7220 */ /* 0x000fe20000410000 */
        /* <DEDUP_REMOVED lines=8> */
[----:B------:R-:W-:Y:S01]  /*f590*/  F2FP.F16.F32.PACK_AB R127, R10, R102 ;  /* 0x000000660a7f723e */ /* 0x000fe200000000ff */
[----:B------:R-:W-:Y:S01]  /*f5a0*/  FMUL.FTZ R102, R110, UR13 ;  /* 0x0000000d6e667c20 */ /* 0x000fe20008410000 */
[----:B------:R-:W-:-:S02]  /*f5b0*/  ISETP.GE.U32.AND.EX P5, PT, R145, 0x1000000, PT, P5 ;  /* 0x010000009100780c */ /* 0x000fc40003fa6150 */
[----:B------:R-:W-:Y:S02]  /*f5c0*/  LOP3.LUT P6, RZ, R147, 0xff, RZ, 0xc0, !PT ;  /* 0x000000ff93ff7812 */ /* 0x000fe400078cc0ff */
[C---:B------:R-:W-:Y:S01]  /*f5d0*/  F2FP.F16.F32.PACK_AB R110, R101.reuse, R110 ;  /* 0x0000006e656e723e */ /* 0x040fe200000000ff */
[----:B------:R-:W-:Y:S01]  /*f5e0*/  FMUL.FTZ R101, R101, UR13 ;  /* 0x0000000d65657c20 */ /* 0x000fe20008410000 */
[----:B------:R-:W-:Y:S02]  /*f5f0*/  FSEL R103, R103, RZ, P5 ;  /* 0x000000ff67677208 */ /* 0x000fe40002800000 */
[----:B------:R-:W-:Y:S02]  /*f600*/  LOP3.LUT P2, RZ, R145, 0xff00, RZ, 0xc0, !PT ;  /* 0x0000ff0091ff7812 */ /* 0x000fe4000784c0ff */
[----:B------:R-:W-:Y:S02]  /*f610*/  FSEL R10, R102, RZ, P6 ;  /* 0x000000ff660a7208 */ /* 0x000fe40003000000 */
[----:B------:R-:W-:-:S02]  /*f620*/  LOP3.LUT P6, RZ, R147, 0xff00, RZ, 0xc0, !PT ;  /* 0x0000ff0093ff7812 */ /* 0x000fc400078cc0ff */
[----:B------:R-:W-:Y:S02]  /*f630*/  F2FP.F16.F32.PACK_AB R103, R103, R125 ;  /* 0x0000007d6767723e */ /* 0x000fe400000000ff */
[C---:B------:R-:W-:Y:S02]  /*f640*/  FSEL R125, R101.reuse, RZ, P2 ;  /* 0x000000ff657d7208 */ /* 0x040fe40001000000 */
[----:B------:R-:W-:Y:S02]  /*f650*/  FSEL R101, R101, RZ, P6 ;  /* 0x000000ff65657208 */ /* 0x000fe40003000000 */
[----:B------:R-:W-:Y:S02]  /*f660*/  LOP3.LUT P5, RZ, R145, 0xff, RZ, 0xc0, !PT ;  /* 0x000000ff91ff7812 */ /* 0x000fe400078ac0ff */
[----:B------:R-:W-:Y:S01]  /*f670*/  F2FP.F16.F32.PACK_AB R126, R101, R10 ;  /* 0x0000000a657e723e */ /* 0x000fe200000000ff */
[----:B------:R-:W-:Y:S01]  /*f680*/  FMUL.FTZ R101, R109, UR13 ;  /* 0x0000000d6d657c20 */ /* 0x000fe20008410000 */
[----:B------:R-:W-:-:S02]  /*f690*/  LOP3.LUT P6, RZ, R146, 0xff0000, RZ, 0xc0, !PT ;  /* 0x00ff000092ff7812 */ /* 0x000fc400078cc0ff */
[C---:B------:R-:W-:Y:S01]  /*f6a0*/  F2FP.F16.F32.PACK_AB R109, R100.reuse, R109 ;  /* 0x0000006d646d723e */ /* 0x040fe200000000ff */
[----:B------:R-:W-:Y:S01]  /*f6b0*/  FMUL.FTZ R100, R100, UR13 ;  /* 0x0000000d64647c20 */ /* 0x000fe20008410000 */
[----:B------:R-:W-:Y:S02]  /*f6c0*/  FSEL R102, R102, RZ, P5 ;  /* 0x000000ff66667208 */ /* 0x000fe40002800000 */
[C---:B------:R-:W-:Y:S02]  /*f6d0*/  LOP3.LUT P5, RZ, R144.reuse, 0xff0000, RZ, 0xc0, !PT ;  /* 0x00ff000090ff7812 */ /* 0x040fe400078ac0ff */
[----:B------:R-:W-:Y:S02]  /*f6e0*/  LOP3.LUT P2, RZ, R144, 0xff000000, RZ, 0xc0, !PT ;  /* 0xff00000090ff7812 */ /* 0x000fe4000784c0ff */
[----:B------:R-:W-:Y:S02]  /*f6f0*/  FSEL R10, R101, RZ, P6 ;  /* 0x000000ff650a7208 */ /* 0x000fe40003000000 */
[----:B------:R-:W-:-:S02]  /*f700*/  LOP3.LUT P6, RZ, R146, 0xff000000, RZ, 0xc0, !PT ;  /* 0xff00000092ff7812 */ /* 0x000fc400078cc0ff */
[----:B------:R-:W-:Y:S02]  /*f710*/  F2FP.F16.F32.PACK_AB R102, R125, R102 ;  /* 0x000000667d66723e */ /* 0x000fe400000000ff */
[----:B------:R-:W-:Y:S02]  /*f720*/  FSEL R101, R101, RZ, P5 ;  /* 0x000000ff65657208 */ /* 0x000fe40002800000 */
[C---:B------:R-:W-:Y:S02]  /*f730*/  FSEL R125, R100.reuse, RZ, P2 ;  /* 0x000000ff647d7208 */ /* 0x040fe40001000000 */
[----:B------:R-:W-:Y:S02]  /*f740*/  FSEL R100, R100, RZ, P6 ;  /* 0x000000ff64647208 */ /* 0x000fe40003000000 */
[----:B------:R-:W-:Y:S02]  /*f750*/  LOP3.LUT P5, RZ, R144, 0xff, RZ, 0xc0, !PT ;  /* 0x000000ff90ff7812 */ /* 0x000fe400078ac0ff */
[----:B------:R-:W-:-:S02]  /*f760*/  F2FP.F16.F32.PACK_AB R101, R125, R101 ;  /* 0x000000657d65723e */ /* 0x000fc400000000ff */
[----:B------:R-:W-:Y:S01]  /*f770*/  F2FP.F16.F32.PACK_AB R125, R100, R10 ;  /* 0x0000000a647d723e */ /* 0x000fe200000000ff */
[----:B------:R-:W-:Y:S01]  /*f780*/  FMUL.FTZ R10, R108, UR13 ;  /* 0x0000000d6c0a7c20 */ /* 0x000fe20008410000 */
[----:B------:R-:W-:Y:S02]  /*f790*/  LOP3.LUT P6, RZ, R144, 0xff00, RZ, 0xc0, !PT ;  /* 0x0000ff0090ff7812 */ /* 0x000fe400078cc0ff */
[----:B------:R-:W-:Y:S02]  /*f7a0*/  FSEL R129, R128, RZ, P5 ;  /* 0x000000ff80817208 */ /* 0x000fe40002800000 */
[C---:B------:R-:W-:Y:S02]  /*f7b0*/  LOP3.LUT P2, RZ, R146.reuse, 0xff00, RZ, 0xc0, !PT ;  /* 0x0000ff0092ff7812 */ /* 0x040fe4000784c0ff */
[----:B------:R-:W-:Y:S02]  /*f7c0*/  LOP3.LUT P5, RZ, R146, 0xff, RZ, 0xc0, !PT ;  /* 0x000000ff92ff7812 */ /* 0x000fe400078ac0ff */
[----:B------:R-:W-:-:S02]  /*f7d0*/  FSEL R100, R10, RZ, P6 ;  /* 0x000000ff0a647208 */ /* 0x000fc40003000000 */
[----:B------:R-:W-:Y:S02]  /*f7e0*/  FSEL R10, R10, RZ, P2 ;  /* 0x000000ff0a0a7208 */ /* 0x000fe40001000000 */
[----:B------:R-:W-:Y:S02]  /*f7f0*/  FSEL R128, R128, RZ, P5 ;  /* 0x000000ff80807208 */ /* 0x000fe40002800000 */
[----:B------:R-:W-:Y:S02]  /*f800*/  F2FP.F16.F32.PACK_AB R108, R108, R124 ;  /* 0x0000007c6c6c723e */ /* 0x000fe400000000ff */
[----:B------:R-:W-:Y:S02]  /*f810*/  F2FP.F16.F32.PACK_AB R100, R100, R129 ;  /* 0x000000816464723e */ /* 0x000fe400000000ff */
[----:B------:R-:W-:Y:S01]  /*f820*/  F2FP.F16.F32.PACK_AB R124, R10, R128 ;  /* 0x000000800a7c723e */ /* 0x000fe200000000ff */
[----:B------:R-:W-:Y:S06]  /*f830*/  BRA `(.L_x_986) ;  /* 0x0000001400147947 */ /* 0x000fec0003800000 */
.L_x_987:
        /* <DEDUP_REMOVED lines=8> */
[----:B------:R-:W-:-:S02]  /*f8c0*/  ISETP.GE.U32.AND P2, PT, R146, RZ, PT ;  /* 0x000000ff9200720c */ /* 0x000fc40003f46070 */
[----:B------:R-:W-:Y:S01]  /*f8d0*/  FMUL.FTZ R103, R103, UR13 ;  /* 0x0000000d67677c20 */ /* 0x000fe20008410000 */
[----:B------:R-:W-:Y:S01]  /*f8e0*/  FMUL.FTZ R101, R101, UR13 ;  /* 0x0000000d65657c20 */ /* 0x000fe20008410000 */
[----:B------:R-:W-:Y:S02]  /*f8f0*/  ISETP.GE.U32.AND.EX P5, PT, R145, 0x1000000, PT, P5 ;  /* 0x010000009100780c */ /* 0x000fe40003fa6150 */
[----:B------:R-:W-:Y:S02]  /*f900*/  ISETP.GE.U32.AND.EX P2, PT, R147, 0x1000000, PT, P2 ;  /* 0x010000009300780c */ /* 0x000fe40003f46120 */
[----:B------:R-:W-:Y:S02]  /*f910*/  FSEL R100, R103, RZ, P6 ;  /* 0x000000ff67647208 */ /* 0x000fe40003000000 */
[----:B------:R-:W-:Y:S02]  /*f920*/  LOP3.LUT P6, RZ, R145, 0xff0000, RZ, 0xc0, !PT ;  /* 0x00ff000091ff7812 */ /* 0x000fe400078cc0ff */
[----:B------:R-:W-:-:S02]  /*f930*/  FSEL R102, R101, RZ, P5 ;  /* 0x000000ff65667208 */ /* 0x000fc40002800000 */
[----:B------:R-:W-:Y:S02]  /*f940*/  FSEL R103, R103, RZ, P6 ;  /* 0x000000ff67677208 */ /* 0x000fe40003000000 */
[----:B------:R-:W-:Y:S02]  /*f950*/  FSEL R101, R101, RZ, P2 ;  /* 0x000000ff65657208 */ /* 0x000fe40001000000 */
[----:B------:R-:W-:Y:S01]  /*f960*/  F2FP.F16.F32.PACK_AB R103, R102, R103 ;  /* 0x000000676667723e */ /* 0x000fe200000000ff */
[-CC-:B------:R-:W-:Y:S01]  /*f970*/  FFMA.FTZ R102, R162, R129.reuse, R128.reuse ;  /* 0x00000081a2667223 */ /* 0x180fe20000010080 */
[----:B------:R-:W-:Y:S01]  /*f980*/  F2FP.F16.F32.PACK_AB R127, R101, R100 ;  /* 0x00000064657f723e */ /* 0x000fe200000000ff */
[----:B------:R-:W-:Y:S01]  /*f990*/  FFMA.FTZ R101, R181, R129, R128 ;  /* 0x00000081b5657223 */ /* 0x000fe20000010080 */
[----:B------:R-:W-:Y:S01]  /*f9a0*/  LOP3.LUT P6, RZ, R147, 0xff, RZ, 0xc0, !PT ;  /* 0x000000ff93ff7812 */ /* 0x000fe200078cc0ff */
[----:B------:R-:W-:Y:S01]  /*f9b0*/  FADD.FTZ R102, R161, -R102 ;  /* 0x80000066a1667221 */ /* 0x000fe20000010000 */
[C---:B------:R-:W-:Y:S01]  /*f9c0*/  LOP3.LUT P2, RZ, R145.reuse, 0xff00, RZ, 0xc0, !PT ;  /* 0x0000ff0091ff7812 */ /* 0x040fe2000784c0ff */
[----:B------:R-:W-:Y:S01]  /*f9d0*/  FADD.FTZ R101, R182, -R101 ;  /* 0x80000065b6657221 */ /* 0x000fe20000010000 */
[----:B------:R-:W-:Y:S01]  /*f9e0*/  LOP3.LUT P5, RZ, R145, 0xff, RZ, 0xc0, !PT ;  /* 0x000000ff91ff7812 */ /* 0x000fe200078ac0ff */
[----:B------:R-:W-:-:S02]  /*f9f0*/  FMUL.FTZ R102, R10, R102 ;  /* 0x000000660a667220 */ /* 0x000fc40000410000 */
[----:B------:R-:W-:Y:S02]  /*fa00*/  FMUL.FTZ R101, R10, R101 ;  /* 0x000000650a657220 */ /* 0x000fe40000410000 */
[----:B------:R-:W-:Y:S02]  /*fa10*/  FMUL.FTZ R102, R102, UR13 ;  /* 0x0000000d66667c20 */ /* 0x000fe40008410000 */
[----:B------:R-:W-:-:S03]  /*fa20*/  FMUL.FTZ R101, R101, UR13 ;  /* 0x0000000d65657c20 */ /* 0x000fc60008410000 */
[----:B------:R-:W-:Y:S02]  /*fa30*/  FSEL R100, R102, RZ, P6 ;  /* 0x000000ff66647208 */ /* 0x000fe40003000000 */
[----:B------:R-:W-:Y:S02]  /*fa40*/  LOP3.LUT P6, RZ, R147, 0xff00, RZ, 0xc0, !PT ;  /* 0x0000ff0093ff7812 */ /* 0x000fe400078cc0ff */
[C---:B------:R-:W-:Y:S02]  /*fa50*/  FSEL R124, R101.reuse, RZ, P2 ;  /* 0x000000ff657c7208 */ /* 0x040fe40001000000 */
[----:B------:R-:W-:Y:S02]  /*fa60*/  FSEL R101, R101, RZ, P6 ;  /* 0x000000ff65657208 */ /* 0x000fe40003000000 */
[----:B------:R-:W-:Y:S02]  /*fa70*/  LOP3.LUT P6, RZ, R146, 0xff0000, RZ, 0xc0, !PT ;  /* 0x00ff000092ff7812 */ /* 0x000fe400078cc0ff */
[----:B------:R-:W-:Y:S01]  /*fa80*/  F2FP.F16.F32.PACK_AB R126, R101, R100 ;  /* 0x00000064657e723e */ /* 0x000fe200000000ff */
[-CC-:B------:R-:W-:Y:S01]  /*fa90*/  FFMA.FTZ R101, R159, R129.reuse, R128.reuse ;  /* 0x000000819f657223 */ /* 0x180fe20000010080 */
[----:B------:R-:W-:Y:S01]  /*faa0*/  FFMA.FTZ R100, R164, R129, R128 ;  /* 0x00000081a4647223 */ /* 0x000fe20000010080 */
[----:B------:R-:W-:-:S02]  /*fab0*/  FSEL R102, R102, RZ, P5 ;  /* 0x000000ff66667208 */ /* 0x000fc40002800000 */
[----:B------:R-:W-:Y:S01]  /*fac0*/  FADD.FTZ R101, R160, -R101 ;  /* 0x80000065a0657221 */ /* 0x000fe20000010000 */
[----:B------:R-:W-:Y:S01]  /*fad0*/  FADD.FTZ R100, R163, -R100 ;  /* 0x80000064a3647221 */ /* 0x000fe20000010000 */
[----:B------:R-:W-:Y:S02]  /*fae0*/  LOP3.LUT P2, RZ, R144, 0xff000000, RZ, 0xc0, !PT ;  /* 0xff00000090ff7812 */ /* 0x000fe4000784c0ff */
[C---:B------:R-:W-:Y:S01]  /*faf0*/  FMUL.FTZ R101, R10.reuse, R101 ;  /* 0x000000650a657220 */ /* 0x040fe20000410000 */
[----:B------:R-:W-:Y:S01]  /*fb00*/  FMUL.FTZ R100, R10, R100 ;  /* 0x000000640a647220 */ /* 0x000fe20000410000 */
[----:B------:R-:W-:Y:S02]  /*fb10*/  F2FP.F16.F32.PACK_AB R102, R124, R102 ;  /* 0x000000667c66723e */ /* 0x000fe400000000ff */
[----:B------:R-:W-:Y:S01]  /*fb20*/  FMUL.FTZ R101, R101, UR13 ;  /* 0x0000000d65657c20 */ /* 0x000fe20008410000 */
[----:B------:R-:W-:Y:S01]  /*fb30*/  FMUL.FTZ R125, R100, UR13 ;  /* 0x0000000d647d7c20 */ /* 0x000fe20008410000 */
[----:B------:R-:W-:-:S03]  /*fb40*/  LOP3.LUT P5, RZ, R144, 0xff0000, RZ, 0xc0, !PT ;  /* 0x00ff000090ff7812 */ /* 0x000fc600078ac0ff */
[----:B------:R-:W-:Y:S02]  /*fb50*/  FSEL R100, R101, RZ, P6 ;  /* 0x000000ff65647208 */ /* 0x000fe40003000000 */
[----:B------:R-:W-:Y:S02]  /*fb60*/  LOP3.LUT P6, RZ, R146, 0xff000000, RZ, 0xc0, !PT ;  /* 0xff00000092ff7812 */ /* 0x000fe400078cc0ff */
[C---:B------:R-:W-:Y:S02]  /*fb70*/  FSEL R124, R125.reuse, RZ, P2 ;  /* 0x000000ff7d7c7208 */ /* 0x040fe40001000000 */
[----:B------:R-:W-:Y:S02]  /*fb80*/  FSEL R125, R125, RZ, P6 ;  /* 0x000000ff7d7d7208 */ /* 0x000fe40003000000 */
[----:B------:R-:W-:Y:S02]  /*fb90*/  FSEL R101, R101, RZ, P5 ;  /* 0x000000ff65657208 */ /* 0x000fe40002800000 */
[----:B------:R-:W-:Y:S01]  /*fba0*/  F2FP.F16.F32.PACK_AB R125, R125, R100 ;  /* 0x000000647d7d723e */ /* 0x000fe200000000ff */
[--C-:B------:R-:W-:Y:S01]  /*fbb0*/  FFMA.FTZ R100, R157, R129, R128.reuse ;  /* 0x000000819d647223 */ /* 0x100fe20000010080 */
[----:B------:R-:W-:Y:S01]  /*fbc0*/  F2FP.F16.F32.PACK_AB R101, R124, R101 ;  /* 0x000000657c65723e */ /* 0x000fe200000000ff */
[----:B------:R-:W-:Y:S01]  /*fbd0*/  FFMA.FTZ R124, R27, R129, R128 ;  /* 0x000000811b7c7223 */ /* 0x000fe20000010080 */
[----:B------:R-:W-:Y:S01]  /*fbe0*/  LOP3.LUT P6, RZ, R146, 0xff00, RZ, 0xc0, !PT ;  /* 0x0000ff0092ff7812 */ /* 0x000fe200078cc0ff */
[----:B------:R-:W-:Y:S01]  /*fbf0*/  FADD.FTZ R100, R158, -R100 ;  /* 0x800000649e647221 */ /* 0x000fe20000010000 */
[----:B------:R-:W-:Y:S01]  /*fc00*/  LOP3.LUT P5, RZ, R144, 0xff, RZ, 0xc0, !PT ;  /* 0x000000ff90ff7812 */ /* 0x000fe200078ac0ff */
        /* <DEDUP_REMOVED lines=8> */
[----:B------:R-:W-:Y:S02]  /*fc90*/  FSEL R128, R124, RZ, P5 ;  /* 0x000000ff7c807208 */ /* 0x000fe40002800000 */
[----:B------:R-:W-:Y:S02]  /*fca0*/  FSEL R100, R100, RZ, P2 ;  /* 0x000000ff64647208 */ /* 0x000fe40001000000 */
[----:B------:R-:W-:Y:S02]  /*fcb0*/  FSEL R124, R124, RZ, P6 ;  /* 0x000000ff7c7c7208 */ /* 0x000fe40003000000 */
[----:B------:R-:W-:-:S02]  /*fcc0*/  F2FP.F16.F32.PACK_AB R100, R100, R128 ;  /* 0x000000806464723e */ /* 0x000fc400000000ff */
[----:B------:R-:W-:Y:S01]  /*fcd0*/  F2FP.F16.F32.PACK_AB R124, R10, R124 ;  /* 0x0000007c0a7c723e */ /* 0x000fe200000000ff */
[----:B------:R-:W-:Y:S06]  /*fce0*/  BRA `(.L_x_986) ;  /* 0x0000000c00e87947 */ /* 0x000fec0003800000 */
.L_x_983:
[----:B------:R-:W-:-:S04]  /*fcf0*/  UISETP.NE.U32.AND UP0, UPT, UR24, URZ, UPT ;  /* 0x000000ff1800728c */ /* 0x000fc8000bf05070 */
[----:B------:R-:W-:-:S09]  /*fd00*/  UISETP.NE.AND.EX UP0, UPT, UR25, URZ, UPT, UP0 ;  /* 0x000000ff1900728c */ /* 0x000fd2000bf05300 */
[----:B------:R-:W-:Y:S05]  /*fd10*/  BRA.U !UP0, `(.L_x_988) ;  /* 0x0000000908107547 */ /* 0x000fea000b800000 */
[----:B-1234-:R-:W1:Y:S02]  /*fd20*/  LDC.64 R124, c[0x0][0x478] ;  /* 0x00011e00ff7c7b82 */ /* 0x01ee640000000a00 */
[----:B-1----:R-:W-:-:S04]  /*fd30*/  ISETP.NE.U32.AND P1, PT, R124, RZ, PT ;  /* 0x000000ff7c00720c */ /* 0x002fc80003f25070 */
[----:B------:R-:W-:-:S13]  /*fd40*/  ISETP.NE.AND.EX P1, PT, R125, RZ, PT, P1 ;  /* 0x000000ff7d00720c */ /* 0x000fda0003f25310 */
[----:B------:R-:W-:Y:S05]  /*fd50*/  @!P1 BRA `(.L_x_989) ;  /* 0x0000000400089947 */ /* 0x000fea0003800000 */
[-CC-:B------:R-:W-:Y:S01]  /*fd60*/  FFMA.FTZ R111, R193, R129.reuse, R128.reuse ;  /* 0x00000081c16f7223 */ /* 0x180fe20000010080 */
[----:B------:R-:W-:Y:S01]  /*fd70*/  FFMA.FTZ R108, R183, R129, R128 ;  /* 0x00000081b76c7223 */ /* 0x000fe20000010080 */
[--C-:B------:R-:W-:Y:S01]  /*fd80*/  HADD2.F32 R110, -RZ, R123.reuse.H1_H1 ;  /* 0x3000007bff6e7230 */ /* 0x100fe20000004100 */
[----:B------:R-:W-:Y:S01]  /*fd90*/  ISETP.GE.U32.AND P2, PT, R146, RZ, PT ;  /* 0x000000ff9200720c */ /* 0x000fe20003f46070 */
[----:B------:R-:W-:Y:S02]  /*fda0*/  HADD2.F32 R109, -RZ, R123.H0_H0 ;  /* 0x2000007bff6d7230 */ /* 0x000fe40000004100 */
[----:B------:R-:W-:Y:S01]  /*fdb0*/  FADD.FTZ R111, R194, -R111 ;  /* 0x8000006fc26f7221 */ /* 0x000fe20000010000 */
[----:B------:R-:W-:Y:S01]  /*fdc0*/  FADD.FTZ R108, R184, -R108 ;  /* 0x8000006cb86c7221 */ /* 0x000fe20000010000 */
[--C-:B------:R-:W-:Y:S01]  /*fdd0*/  HADD2.F32 R125, -RZ, R122.reuse.H0_H0 ;  /* 0x2000007aff7d7230 */ /* 0x100fe20000004100 */
[----:B------:R-:W-:Y:S01]  /*fde0*/  ISETP.GE.U32.AND.EX P2, PT, R147, 0x1000000, PT, P2 ;  /* 0x010000009300780c */ /* 0x000fe20003f46120 */
[C---:B-----5:R-:W-:Y:S01]  /*fdf0*/  FFMA.FTZ R111, R10.reuse, R111, R110 ;  /* 0x0000006f0a6f7223 */ /* 0x060fe2000001006e */
[----:B------:R-:W-:Y:S01]  /*fe00*/  FFMA.FTZ R108, R10, R108, R109 ;  /* 0x0000006c0a6c7223 */ /* 0x000fe2000001006d */
[-CC-:B------:R-:W-:Y:S01]  /*fe10*/  FFMA.FTZ R110, R162, R129.reuse, R128.reuse ;  /* 0x00000081a26e7223 */ /* 0x180fe20000010080 */
[----:B------:R-:W-:Y:S01]  /*fe20*/  FFMA.FTZ R109, R181, R129, R128 ;  /* 0x00000081b56d7223 */ /* 0x000fe20000010080 */
[----:B------:R-:W-:-:S02]  /*fe30*/  HADD2.F32 R124, -RZ, R122.H1_H1 ;  /* 0x3000007aff7c7230 */ /* 0x000fc40000004100 */
[----:B------:R-:W-:Y:S01]  /*fe40*/  FMUL.FTZ R127, R111, UR13 ;  /* 0x0000000d6f7f7c20 */ /* 0x000fe20008410000 */
[----:B------:R-:W-:Y:S01]  /*fe50*/  FADD.FTZ R110, R161, -R110 ;  /* 0x8000006ea16e7221 */ /* 0x000fe20000010000 */
[----:B------:R-:W-:Y:S01]  /*fe60*/  FADD.FTZ R109, R182, -R109 ;  /* 0x8000006db66d7221 */ /* 0x000fe20000010000 */
[----:B------:R-:W-:Y:S02]  /*fe70*/  F2FP.F16.F32.PACK_AB R111, R111, R108 ;  /* 0x0000006c6f6f723e */ /* 0x000fe400000000ff */
[C---:B------:R-:W-:Y:S01]  /*fe80*/  FFMA.FTZ R110, R10.reuse, R110, R125 ;  /* 0x0000006e0a6e7223 */ /* 0x040fe2000001007d */
[----:B------:R-:W-:Y:S01]  /*fe90*/  FFMA.FTZ R109, R10, R109, R124 ;  /* 0x0000006d0a6d7223 */ /* 0x000fe2000001007c */
[----:B------:R-:W-:Y:S01]  /*fea0*/  FMUL.FTZ R124, R108, UR13 ;  /* 0x0000000d6c7c7c20 */ /* 0x000fe20008410000 */
[----:B------:R-:W-:Y:S01]  /*feb0*/  FSEL R127, R127, RZ, P2 ;  /* 0x000000ff7f7f7208 */ /* 0x000fe20001000000 */
[----:B------:R-:W-:Y:S01]  /*fec0*/  FMUL.FTZ R108, R110, UR13 ;  /* 0x0000000d6e6c7c20 */ /* 0x000fe20008410000 */
[----:B------:R-:W-:-:S02]  /*fed0*/  LOP3.LUT P6, RZ, R147, 0xff, RZ, 0xc0, !PT ;  /* 0x000000ff93ff7812 */ /* 0x000fc400078cc0ff */
[C---:B------:R-:W-:Y:S01]  /*fee0*/  F2FP.F16.F32.PACK_AB R110, R109.reuse, R110 ;  /* 0x0000006e6d6e723e */ /* 0x040fe200000000ff */
[----:B------:R-:W-:Y:S01]  /*fef0*/  FMUL.FTZ R109, R109, UR13 ;  /* 0x0000000d6d6d7c20 */ /* 0x000fe20008410000 */
[----:B------:R-:W-:Y:S02]  /*ff00*/  LOP3.LUT P2, RZ, R147, 0xff00, RZ, 0xc0, !PT ;  /* 0x0000ff0093ff7812 */ /* 0x000fe4000784c0ff */
[----:B------:R-:W-:Y:S02]  /*ff10*/  FSEL R108, R108, RZ, P6 ;  /* 0x000000ff6c6c7208 */ /* 0x000fe40003000000 */
[----:B------:R-:W-:Y:S02]  /*ff20*/  FSEL R109, R109, RZ, P2 ;  /* 0x000000ff6d6d7208 */ /* 0x000fe40001000000 */
[----:B------:R-:W-:Y:S02]  /*ff30*/  LOP3.LUT P5, RZ, R147, 0xff0000, RZ, 0xc0, !PT ;  /* 0x00ff000093ff7812 */ /* 0x000fe400078ac0ff */
[----:B------:R-:W-:Y:S01]  /*ff40*/  F2FP.F16.F32.PACK_AB R126, R109, R108 ;  /* 0x0000006c6d7e723e */ /* 0x000fe200000000ff */
[----:B------:R-:W-:Y:S01]  /*ff50*/  FFMA.FTZ R108, R159, R129, R128 ;  /* 0x000000819f6c7223 */ /* 0x000fe20000010080 */
[----:B------:R-:W-:Y:S01]  /*ff60*/  HADD2.F32 R109, -RZ, R121.H0_H0 ;  /* 0x20000079ff6d7230 */ /* 0x000fe20000004100 */
[----:B------:R-:W-:-:S02]  /*ff70*/  FSEL R124, R124, RZ, P5 ;  /* 0x000000ff7c7c7208 */ /* 0x000fc40002800000 */
[----:B------:R-:W-:Y:S01]  /*ff80*/  FADD.FTZ R108, R160, -R108 ;  /* 0x8000006ca06c7221 */ /* 0x000fe20000010000 */
[----:B------:R-:W-:Y:S02]  /*ff90*/  LOP3.LUT P2, RZ, R146, 0xff0000, RZ, 0xc0, !PT ;  /* 0x00ff000092ff7812 */ /* 0x000fe4000784c0ff */
[----:B------:R-:W-:Y:S01]  /*ffa0*/  F2FP.F16.F32.PACK_AB R127, R127, R124 ;  /* 0x0000007c7f7f723e */ /* 0x000fe200000000ff */
[----:B------:R-:W-:Y:S01]  /*ffb0*/  FFMA.FTZ R108, R10, R108, R109 ;  /* 0x0000006c0a6c7223 */ /* 0x000fe2000001006d */
[----:B------:R-:W-:Y:S01]  /*ffc0*/  FFMA.FTZ R109, R164, R129, R128 ;  /* 0x00000081a46d7223 */ /* 0x000fe20000010080 */
[----:B------:R-:W-:Y:S01]  /*ffd0*/  HADD2.F32 R124, -RZ, R121.H1_H1 ;  /* 0x30000079ff7c7230 */ /* 0x000fe20000004100 */
[----:B------:R-:W-:Y:S01]  /*ffe0*/  LOP3.LUT P5, RZ, R146, 0xff000000, RZ, 0xc0, !PT ;  /* 0xff00000092ff7812 */ /* 0x000fe200078ac0ff */
[----:B------:R-:W-:Y:S01]  /*fff0*/  FMUL.FTZ R125, R108, UR13 ;  /* 0x0000000d6c7d7c20 */ /* 0x000fe20008410000 */
[----:B------:R-:W-:-:S04]  /*10000*/  FADD.FTZ R109, R163, -R109 ;  /* 0x8000006da36d7221 */ /* 0x000fc80000010000 */
[----:B------:R-:W-:Y:S01]  /*10010*/  FFMA.FTZ R109, R10, R109, R124 ;  /* 0x0000006d0a6d7223 */ /* 0x000fe2000001007c */
[----:B------:R-:W-:Y:S02]  /*10020*/  FSEL R125, R125, RZ, P2 ;  /* 0x000000ff7d7d7208 */ /* 0x000fe40001000000 */
[----:B------:R-:W-:Y:S01]  /*10030*/  LOP3.LUT P2, RZ, R146, 0xff, RZ, 0xc0, !PT ;  /* 0x000000ff92ff7812 */ /* 0x000fe2000784c0ff */
[C---:B------:R-:W-:Y:S01]  /*10040*/  FMUL.FTZ R124, R109.reuse, UR13 ;  /* 0x0000000d6d7c7c20 */ /* 0x040fe20008410000 */
[----:B------:R-:W-:Y:S01]  /*10050*/  F2FP.F16.F32.PACK_AB R109, R109, R108 ;  /* 0x0000006c6d6d723e */ /* 0x000fe200000000ff */
[----:B------:R-:W-:-:S03]  /*10060*/  FFMA.FTZ R108, R27, R129, R128 ;  /* 0x000000811b6c7223 */ /* 0x000fc60000010080 */
[----:B------:R-:W-:Y:S01]  /*10070*/  FSEL R124, R124, RZ, P5 ;  /* 0x000000ff7c7c7208 */ /* 0x000fe20002800000 */
[----:B------:R-:W-:Y:S01]  /*10080*/  FADD.FTZ R108, R28, -R108 ;  /* 0x8000006c1c6c7221 */ /* 0x000fe20000010000 */
[----:B------:R-:W-:Y:S02]  /*10090*/  LOP3.LUT P5, RZ, R146, 0xff00, RZ, 0xc0, !PT ;  /* 0x0000ff0092ff7812 */ /* 0x000fe400078ac0ff */
[----:B------:R-:W-:Y:S01]  /*100a0*/  F2FP.F16.F32.PACK_AB R125, R124, R125 ;  /* 0x0000007d7c7d723e */ /* 0x000fe200000000ff */
[----:B------:R-:W-:-:S05]  /*100b0*/  HADD2.F32 R124, -RZ, R120.H0_H0 ;  /* 0x20000078ff7c7230 */ /* 0x000fca0000004100 */
        /* <DEDUP_REMOVED lines=9> */
[----:B------:R-:W-:-:S04]  /*10150*/  FSEL R124, R124, RZ, P5 ;  /* 0x000000ff7c7c7208 */ /* 0x000fc80002800000 */
[----:B------:R-:W-:Y:S01]  /*10160*/  F2FP.F16.F32.PACK_AB R124, R124, R10 ;  /* 0x0000000a7c7c723e */ /* 0x000fe200000000ff */
[----:B------:R-:W-:Y:S06]  /*10170*/  BRA `(.L_x_986) ;  /* 0x0000000800c47947 */ /* 0x000fec0003800000 */
.L_x_989:
[-C--:B------:R-:W-:Y:S01]  /*10180*/  FFMA.FTZ R124, R193, R129.reuse, R128 ;  /* 0x00000081c17c7223 */ /* 0x080fe20000010080 */
[--C-:B------:R-:W-:Y:S01]  /*10190*/  HADD2.F32 R125, -RZ, R123.reuse.H1_H1 ;  /* 0x3000007bff7d7230 */ /* 0x100fe20000004100 */
[----:B------:R-:W-:Y:S01]  /*101a0*/  ISETP.GE.U32.AND P2, PT, R146, RZ, PT ;  /* 0x000000ff9200720c */ /* 0x000fe20003f46070 */
[----:B------:R-:W-:Y:S02]  /*101b0*/  HADD2.F32 R126, -RZ, R123.H0_H0 ;  /* 0x2000007bff7e7230 */ /* 0x000fe40000004100 */
[----:B------:R-:W-:Y:S01]  /*101c0*/  FADD.FTZ R124, R194, -R124 ;  /* 0x8000007cc27c7221 */ /* 0x000fe20000010000 */
[C---:B------:R-:W-:Y:S01]  /*101d0*/  LOP3.LUT P5, RZ, R147.reuse, 0xff0000, RZ, 0xc0, !PT ;  /* 0x00ff000093ff7812 */ /* 0x040fe200078ac0ff */
[----:B------:R-:W-:Y:S01]  /*101e0*/  HADD2.F32 R130, -RZ, R121.H1_H1 ;  /* 0x30000079ff827230 */ /* 0x000fe20000004100 */
[----:B------:R-:W-:Y:S01]  /*101f0*/  ISETP.GE.U32.AND.EX P2, PT, R147, 0x1000000, PT, P2 ;  /* 0x010000009300780c */ /* 0x000fe20003f46120 */
[----:B-----5:R-:W-:Y:S01]  /*10200*/  FFMA.FTZ R124, R10, R124, R125 ;  /* 0x0000007c0a7c7223 */ /* 0x020fe2000001007d */
[----:B------:R-:W-:-:S03]  /*10210*/  FFMA.FTZ R125, R183, R129, R128 ;  /* 0x00000081b77d7223 */ /* 0x000fc60000010080 */
[----:B------:R-:W-:Y:S01]  /*10220*/  FMUL.FTZ R124, R124, UR13 ;  /* 0x0000000d7c7c7c20 */ /* 0x000fe20008410000 */
[----:B------:R-:W-:-:S04]  /*10230*/  FADD.FTZ R125, R184, -R125 ;  /* 0x8000007db87d7221 */ /* 0x000fc80000010000 */
[----:B------:R-:W-:Y:S01]  /*10240*/  FFMA.FTZ R125, R10, R125, R126 ;  /* 0x0000007d0a7d7223 */ /* 0x000fe2000001007e */
[----:B------:R-:W-:Y:S01]  /*10250*/  FSEL R124, R124, RZ, P2 ;  /* 0x000000ff7c7c7208 */ /* 0x000fe20001000000 */
[----:B------:R-:W-:Y:S01]  /*10260*/  HADD2.F32 R126, -RZ, R122.H1_H1 ;  /* 0x3000007aff7e7230 */ /* 0x000fe20000004100 */
[----:B------:R-:W-:Y:S01]  /*10270*/  LOP3.LUT P2, RZ, R147, 0xff, RZ, 0xc0, !PT ;  /* 0x000000ff93ff7812 */ /* 0x000fe2000784c0ff */
[----:B------:R-:W-:-:S05]  /*10280*/  FMUL.FTZ R125, R125, UR13 ;  /* 0x0000000d7d7d7c20 */ /* 0x000fca0008410000 */
[----:B------:R-:W-:Y:S02]  /*10290*/  FSEL R125, R125, RZ, P5 ;  /* 0x000000ff7d7d7208 */ /* 0x000fe40002800000 */
[----:B------:R-:W-:Y:S02]  /*102a0*/  LOP3.LUT P5, RZ, R147, 0xff00, RZ, 0xc0, !PT ;  /* 0x0000ff0093ff7812 */ /* 0x000fe400078ac0ff */
[----:B------:R-:W-:Y:S01]  /*102b0*/  F2FP.F16.F32.PACK_AB R127, R124, R125 ;  /* 0x0000007d7c7f723e */ /* 0x000fe200000000ff */
[----:B------:R-:W-:Y:S01]  /*102c0*/  FFMA.FTZ R124, R162, R129, R128 ;  /* 0x00000081a27c7223 */ /* 0x000fe20000010080 */
[----:B------:R-:W-:-:S03]  /*102d0*/  HADD2.F32 R125, -RZ, R122.H0_H0 ;  /* 0x2000007aff7d7230 */ /* 0x000fc60000004100 */
[----:B------:R-:W-:-:S04]  /*102e0*/  FADD.FTZ R124, R161, -R124 ;  /* 0x8000007ca17c7221 */ /* 0x000fc80000010000 */
[----:B------:R-:W-:Y:S01]  /*102f0*/  FFMA.FTZ R124, R10, R124, R125 ;  /* 0x0000007c0a7c7223 */ /* 0x000fe2000001007d */
[----:B------:R-:W-:-:S03]  /*10300*/  FFMA.FTZ R125, R181, R129, R128 ;  /* 0x00000081b57d7223 */ /* 0x000fc60000010080 */
[----:B------:R-:W-:Y:S01]  /*10310*/  FMUL.FTZ R124, R124, UR13 ;  /* 0x0000000d7c7c7c20 */ /* 0x000fe20008410000 */
[----:B------:R-:W-:-:S04]  /*10320*/  FADD.FTZ R125, R182, -R125 ;  /* 0x8000007db67d7221 */ /* 0x000fc80000010000 */
[----:B------:R-:W-:Y:S01]  /*10330*/  FFMA.FTZ R125, R10, R125, R126 ;  /* 0x0000007d0a7d7223 */ /* 0x000fe2000001007e */
[----:B------:R-:W-:Y:S02]  /*10340*/  FSEL R124, R124, RZ, P2 ;  /* 0x000000ff7c7c7208 */ /* 0x000fe40001000000 */
        /* <DEDUP_REMOVED lines=20> */
[-CC-:B------:R-:W-:Y:S01]  /*10490*/  FFMA.FTZ R124, R27, R129.reuse, R128.reuse ;  /* 0x000000811b7c7223 */ /* 0x180fe20000010080 */
[----:B------:R-:W-:Y:S01]  /*104a0*/  FFMA.FTZ R128, R157, R129, R128 ;  /* 0x000000819d807223 */ /* 0x000fe20000010080 */
[----:B------:R-:W-:Y:S02]  /*104b0*/  HADD2.F32 R129, -RZ, R120.H1_H1 ;  /* 0x30000078ff817230 */ /* 0x000fe40000004100 */
[----:B------:R-:W-:Y:S01]  /*104c0*/  FADD.FTZ R124, R28, -R124 ;  /* 0x8000007c1c7c7221 */ /* 0x000fe20000010000 */
[----:B------:R-:W-:-:S03]  /*104d0*/  FADD.FTZ R128, R158, -R128 ;  /* 0x800000809e807221 */ /* 0x000fc60000010000 */
[C---:B------:R-:W-:Y:S01]  /*104e0*/  FFMA.FTZ R124, R10.reuse, R124, R130 ;  /* 0x0000007c0a7c7223 */ /* 0x040fe20000010082 */
[----:B------:R-:W-:-:S03]  /*104f0*/  FFMA.FTZ R10, R10, R128, R129 ;  /* 0x000000800a0a7223 */ /* 0x000fc60000010081 */
[----:B------:R-:W-:Y:S01]  /*10500*/  FMUL.FTZ R124, R124, UR13 ;  /* 0x0000000d7c7c7c20 */ /* 0x000fe20008410000 */
[----:B------:R-:W-:-:S04]  /*10510*/  FMUL.FTZ R10, R10, UR13 ;  /* 0x0000000d0a0a7c20 */ /* 0x000fc80008410000 */
[----:B------:R-:W-:Y:S02]  /*10520*/  FSEL R124, R124, RZ, P2 ;  /* 0x000000ff7c7c7208 */ /* 0x000fe40001000000 */
[----:B------:R-:W-:-:S04]  /*10530*/  FSEL R10, R10, RZ, P5 ;  /* 0x000000ff0a0a7208 */ /* 0x000fc80002800000 */
[----:B------:R-:W-:Y:S01]  /*10540*/  F2FP.F16.F32.PACK_AB R124, R10, R124 ;  /* 0x0000007c0a7c723e */ /* 0x000fe200000000ff */
[----:B------:R-:W-:Y:S06]  /*10550*/  BRA `(.L_x_986) ;  /* 0x0000000400cc7947 */ /* 0x000fec0003800000 */
.L_x_988:
[----:B-1234-:R-:W1:Y:S02]  /*10560*/  LDC.64 R124, c[0x0][0x478] ;  /* 0x00011e00ff7c7b82 */ /* 0x01ee640000000a00 */
        /* <DEDUP_REMOVED lines=15> */
[----:B------:R-:W-:Y:S01]  /*10660*/  FMUL.FTZ R109, R10, R109 ;  /* 0x0000006d0a6d7220 */ /* 0x000fe20000410000 */
[----:B------:R-:W-:Y:S01]  /*10670*/  FMUL.FTZ R127, R111, UR13 ;  /* 0x0000000d6f7f7c20 */ /* 0x000fe20008410000 */
[----:B------:R-:W-:Y:S01]  /*10680*/  ISETP.GE.U32.AND.EX P2, PT, R147, 0x1000000, PT, P2 ;  /* 0x010000009300780c */ /* 0x000fe20003f46120 */
[----:B------:R-:W-:Y:S01]  /*10690*/  FMUL.FTZ R124, R108, UR13 ;  /* 0x0000000d6c7c7c20 */ /* 0x000fe20008410000 */
[----:B------:R-:W-:Y:S01]  /*106a0*/  F2FP.F16.F32.PACK_AB R111, R111, R108 ;  /* 0x0000006c6f6f723e */ /* 0x000fe200000000ff */
        /* <DEDUP_REMOVED lines=15> */
[----:B------:R-:W-:Y:S02]  /*107a0*/  F2FP.F16.F32.PACK_AB R127, R127, R124 ;  /* 0x0000007c7f7f723e */ /* 0x000fe400000000ff */
[C---:B------:R-:W-:Y:S01]  /*107b0*/  FMUL.FTZ R108, R10.reuse, R108 ;  /* 0x0000006c0a6c7220 */ /* 0x040fe20000410000 */
[----:B------:R-:W-:Y:S01]  /*107c0*/  FMUL.FTZ R109, R10, R109 ;  /* 0x0000006d0a6d7220 */ /* 0x000fe20000410000 */
[----:B------:R-:W-:Y:S02]  /*107d0*/  LOP3.LUT P2, RZ, R146, 0xff0000, RZ, 0xc0, !PT ;  /* 0x00ff000092ff7812 */ /* 0x000fe4000784c0ff */
[----:B------:R-:W-:Y:S01]  /*107e0*/  FMUL.FTZ R125, R108, UR13 ;  /* 0x0000000d6c7d7c20 */ /* 0x000fe20008410000 */
[----:B------:R-:W-:Y:S01]  /*107f0*/  FMUL.FTZ R124, R109, UR13 ;  /* 0x0000000d6d7c7c20 */ /* 0x000fe20008410000 */
[----:B------:R-:W-:-:S02]  /*10800*/  LOP3.LUT P5, RZ, R146, 0xff000000, RZ, 0xc0, !PT ;  /* 0xff00000092ff7812 */ /* 0x000fc400078ac0ff */
[----:B------:R-:W-:Y:S01]  /*10810*/  F2FP.F16.F32.PACK_AB R109, R109, R108 ;  /* 0x0000006c6d6d723e */ /* 0x000fe200000000ff */
[----:B------:R-:W-:Y:S01]  /*10820*/  FFMA.FTZ R108, R27, R129, R128 ;  /* 0x000000811b6c7223 */ /* 0x000fe20000010080 */
[----:B------:R-:W-:Y:S02]  /*10830*/  FSEL R125, R125, RZ, P2 ;  /* 0x000000ff7d7d7208 */ /* 0x000fe40001000000 */
[----:B------:R-:W-:Y:S01]  /*10840*/  FSEL R124, R124, RZ, P5 ;  /* 0x000000ff7c7c7208 */ /* 0x000fe20002800000 */
[----:B------:R-:W-:Y:S01]  /*10850*/  FADD.FTZ R108, R28, -R108 ;  /* 0x8000006c1c6c7221 */ /* 0x000fe20000010000 */
[----:B------:R-:W-:Y:S02]  /*10860*/  LOP3.LUT P2, RZ, R146, 0xff, RZ, 0xc0, !PT ;  /* 0x000000ff92ff7812 */ /* 0x000fe4000784c0ff */
[----:B------:R-:W-:Y:S01]  /*10870*/  F2FP.F16.F32.PACK_AB R125, R124, R125 ;  /* 0x0000007d7c7d723e */ /* 0x000fe200000000ff */
[----:B------:R-:W-:Y:S01]  /*10880*/  FFMA.FTZ R124, R157, R129, R128 ;  /* 0x000000819d7c7223 */ /* 0x000fe20000010080 */
[----:B------:R-:W-:Y:S01]  /*10890*/  FMUL.FTZ R108, R10, R108 ;  /* 0x0000006c0a6c7220 */ /* 0x000fe20000410000 */
[----:B------:R-:W-:-:S02]  /*108a0*/  LOP3.LUT P5, RZ, R146, 0xff00, RZ, 0xc0, !PT ;  /* 0x0000ff0092ff7812 */ /* 0x000fc400078ac0ff */
[----:B------:R-:W-:-:S04]  /*108b0*/  FADD.FTZ R124, R158, -R124 ;  /* 0x8000007c9e7c7221 */ /* 0x000fc80000010000 */
[----:B------:R-:W-:Y:S01]  /*108c0*/  FMUL.FTZ R128, R10, R124 ;  /* 0x0000007c0a807220 */ /* 0x000fe20000410000 */
[----:B------:R-:W-:-:S03]  /*108d0*/  FMUL.FTZ R10, R108, UR13 ;  /* 0x0000000d6c0a7c20 */ /* 0x000fc60008410000 */
[C---:B------:R-:W-:Y:S01]  /*108e0*/  FMUL.FTZ R124, R128.reuse, UR13 ;  /* 0x0000000d807c7c20 */ /* 0x040fe20008410000 */
[----:B------:R-:W-:Y:S02]  /*108f0*/  F2FP.F16.F32.PACK_AB R108, R128, R108 ;  /* 0x0000006c806c723e */ /* 0x000fe400000000ff */
[----:B------:R-:W-:Y:S02]  /*10900*/  FSEL R10, R10, RZ, P2 ;  /* 0x000000ff0a0a7208 */ /* 0x000fe40001000000 */
[----:B------:R-:W-:-:S04]  /*10910*/  FSEL R124, R124, RZ, P5 ;  /* 0x000000ff7c7c7208 */ /* 0x000fc80002800000 */
[----:B------:R-:W-:Y:S01]  /*10920*/  F2FP.F16.F32.PACK_AB R124, R124, R10 ;  /* 0x0000000a7c7c723e */ /* 0x000fe200000000ff */
[----:B------:R-:W-:Y:S06]  /*10930*/  BRA `(.L_x_986) ;  /* 0x0000000000d47947 */ /* 0x000fec0003800000 */
.L_x_990:
[-CC-:B------:R-:W-:Y:S01]  /*10940*/  FFMA.FTZ R124, R183, R129.reuse, R128.reuse ;  /* 0x00000081b77c7223 */ /* 0x180fe20000010080 */
[----:B------:R-:W-:Y:S01]  /*10950*/  FFMA.FTZ R125, R193, R129, R128 ;  /* 0x00000081c17d7223 */ /* 0x000fe20000010080 */
[----:B------:R-:W-:Y:S02]  /*10960*/  ISETP.GE.U32.AND P2, PT, R146, RZ, PT ;  /* 0x000000ff9200720c */ /* 0x000fe40003f46070 */
[----:B------:R-:W-:Y:S01]  /*10970*/  FADD.FTZ R124, R184, -R124 ;  /* 0x8000007cb87c7221 */ /* 0x000fe20000010000 */
[----:B------:R-:W-:Y:S01]  /*10980*/  FADD.FTZ R125, R194, -R125 ;  /* 0x8000007dc27d7221 */ /* 0x000fe20000010000 */
[C---:B------:R-:W-:Y:S02]  /*10990*/  LOP3.LUT P5, RZ, R147.reuse, 0xff0000, RZ, 0xc0, !PT ;  /* 0x00ff000093ff7812 */ /* 0x040fe400078ac0ff */
[C---:B-----5:R-:W-:Y:S01]  /*109a0*/  FMUL.FTZ R124, R10.reuse, R124 ;  /* 0x0000007c0a7c7220 */ /* 0x060fe20000410000 */
[----:B------:R-:W-:Y:S01]  /*109b0*/  FMUL.FTZ R125, R10, R125 ;  /* 0x0000007d0a7d7220 */ /* 0x000fe20000410000 */
[----:B------:R-:W-:-:S02]  /*109c0*/  ISETP.GE.U32.AND.EX P2, PT, R147, 0x1000000, PT, P2 ;  /* 0x010000009300780c */ /* 0x000fc40003f46120 */
        /* <DEDUP_REMOVED lines=43> */
[----:B------:R-:W-:-:S07]  /*10c80*/  F2FP.F16.F32.PACK_AB R124, R124, R10 ;  /* 0x0000000a7c7c723e */ /* 0x000fce00000000ff */
.L_x_986:
        /* <DEDUP_REMOVED lines=9> */
.L_x_982:
[----:B------:R-:W-:Y:S05]  /*10d20*/  BSYNC.RECONVERGENT B1 ;  /* 0x0000000000017941 */ /* 0x000fea0003800200 */
.L_x_981:
[----:B-1234-:R-:W1:Y:S02]  /*10d30*/  LDC.64 R124, c[0x0][0x380] ;  /* 0x0000e000ff7c7b82 */ /* 0x01ee640000000a00 */
[----:B-1----:R-:W-:-:S04]  /*10d40*/  LEA R215, R124, R215, 0x2 ;  /* 0x000000d77cd77211 */ /* 0x002fc800078e10ff */
[----:B------:R-:W-:-:S13]  /*10d50*/  ISETP.GE.AND P0, PT, R215, R125, PT ;  /* 0x0000007dd700720c */ /* 0x000fda0003f06270 */
[----:B------:R-:W-:Y:S05]  /*10d60*/  @!P0 BRA `(.L_x_991) ;  /* 0xffffff0400bc8947 */ /* 0x000fea000383ffff */
.L_x_929:
[----:B------:R-:W-:Y:S05]  /*10d70*/  BSYNC B0 ;  /* 0x0000000000007941 */ /* 0x000fea0003800000 */
.L_x_928:
[----:B-----5:R-:W2:Y:S04]  /*10d80*/  LDL.LU R10, [R1+0x84] ;  /* 0x00008400010a7983 */ /* 0x020ea80000300800 */
[----:B------:R-:W3:Y:S04]  /*10d90*/  LDL.LU R124, [R1+0x80] ;  /* 0x00008000017c7983 */ /* 0x000ee80000300800 */
[----:B------:R-:W4:Y:S04]  /*10da0*/  LDL.LU R127, [R1+0x74] ;  /* 0x00007400017f7983 */ /* 0x000f280000300800 */
[----:B------:R-:W2:Y:S04]  /*10db0*/  LDL.LU R126, [R1+0x78] ;  /* 0x00007800017e7983 */ /* 0x000ea80000300800 */
[----:B------:R-:W3:Y:S04]  /*10dc0*/  LDL.LU R125, [R1+0x7c] ;  /* 0x00007c00017d7983 */ /* 0x000ee80000300800 */
[----:B------:R-:W4:Y:S04]  /*10dd0*/  LDL.LU R128, [R1+0x70] ;  /* 0x0000700001807983 */ /* 0x000f280000300800 */
[----:B------:R-:W2:Y:S04]  /*10de0*/  LDL.LU R160, [R1+0xd0] ;  /* 0x0000d00001a07983 */ /* 0x000ea80000300800 */
[----:B------:R-:W2:Y:S04]  /*10df0*/  LDL.LU R161, [R1+0xd4] ;  /* 0x0000d40001a17983 */ /* 0x000ea80000300800 */
[----:B------:R-:W2:Y:S04]  /*10e00*/  LDL.LU R162, [R1+0xd8] ;  /* 0x0000d80001a27983 */ /* 0x000ea80000300800 */
[----:B------:R-:W2:Y:S04]  /*10e10*/  LDL.LU R163, [R1+0xdc] ;  /* 0x0000dc0001a37983 */ /* 0x000ea80000300800 */
[----:B------:R-:W3:Y:S04]  /*10e20*/  LDL.LU R182, [R1+0xc0] ;  /* 0x0000c00001b67983 */ /* 0x000ee80000300800 */
[----:B------:R-:W4:Y:S04]  /*10e30*/  LDL.LU R183, [R1+0xc4] ;  /* 0x0000c40001b77983 */ /* 0x000f280000300800 */
[----:B------:R-:W3:Y:S04]  /*10e40*/  LDL.LU R184, [R1+0xc8] ;  /* 0x0000c80001b87983 */ /* 0x000ee80000300800 */
        /* <DEDUP_REMOVED lines=21> */
[----:B------:R-:W-:Y:S01]  /*10fa0*/  MOV R3, 0x400 ;  /* 0x0000040000037802 */ /* 0x000fe20000000f00 */
[----:B------:R-:W1:Y:S01]  /*10fb0*/  S2R R0, SR_TID.X ;  /* 0x0000000000007919 */ /* 0x000e620000002100 */
[----:B------:R-:W0:Y:S01]  /*10fc0*/  S2R R4, SR_CgaCtaId ;  /* 0x0000000000047919 */ /* 0x000e220000008800 */
[----:B-1----:R-:W-:-:S02]  /*10fd0*/  SHF.R.U32.HI R2, RZ, 0x5, R0 ;  /* 0x00000005ff027819 */ /* 0x002fc40000011600 */
[----:B------:R-:W-:Y:S02]  /*10fe0*/  LOP3.LUT R5, R0, 0x1f, RZ, 0xc0, !PT ;  /* 0x0000001f00057812 */ /* 0x000fe400078ec0ff */
[----:B0-----:R-:W-:-:S03]  /*10ff0*/  LEA R3, R4, R3, 0x18 ;  /* 0x0000000304037211 */ /* 0x001fc600078ec0ff */
[----:B------:R-:W-:-:S05]  /*11000*/  IMAD R2, R2, 0xa0, R5 ;  /* 0x000000a002027824 */ /* 0x000fca00078e0205 */
[----:B------:R-:W-:-:S05]  /*11010*/  LEA R2, R2, R3, 0x5 ;  /* 0x0000000302027211 */ /* 0x000fca00078e28ff */
[----:B--2---:R3:W-:Y:S02]  /*11020*/  STS.128 [R2], R160 ;  /* 0x000000a002007388 */ /* 0x0047e40000000c00 */
[----:B---3--:R-:W-:Y:S02]  /*11030*/  MOV R162, R184 ;  /* 0x000000b800a27202 */ /* 0x008fe40000000f00 */
[----:B------:R-:W-:Y:S02]  /*11040*/  MOV R160, R182 ;  /* 0x000000b600a07202 */ /* 0x000fe40000000f00 */
[----:B----4-:R-:W-:Y:S02]  /*11050*/  MOV R163, R193 ;  /* 0x000000c100a37202 */ /* 0x010fe40000000f00 */
        /* <DEDUP_REMOVED lines=23> */
[----:B------:R-:W-:Y:S01]  /*111d0*/  MOV R133, R129 ;  /* 0x0000008100857202 */ /* 0x000fe20000000f00 */
[----:B------:R-:W2:Y:S01]  /*111e0*/  LDL.LU R126, [R1+0x88] ;  /* 0x00008800017e7983 */ /* 0x000ea20000300800 */
[----:B------:R-:W-:Y:S02]  /*111f0*/  MOV R129, R125 ;  /* 0x0000007d00817202 */ /* 0x000fe40000000f00 */
[----:B------:R-:W-:Y:S01]  /*11200*/  MOV R128, R124 ;  /* 0x0000007c00807202 */ /* 0x000fe20000000f00 */
[----:B------:R-:W3:Y:S01]  /*11210*/  LDL.LU R125, [R1+0x8c] ;  /* 0x00008c00017d7983 */ /* 0x000ee20000300800 */
[----:B------:R-:W-:-:S03]  /*11220*/  MOV R127, R10 ;  /* 0x0000000a007f7202 */ /* 0x000fc60000000f00 */
[----:B------:R-:W4:Y:S04]  /*11230*/  LDL.LU R124, [R1+0x40] ;  /* 0x00004000017c7983 */ /* 0x000f280000300800 */
[----:B------:R-:W4:Y:S04]  /*11240*/  LDL.LU R10, [R1+0x44] ;  /* 0x00004400010a7983 */ /* 0x000f280000300800 */
[----:B------:R0:W-:Y:S02]  /*11250*/  STS.128 [R2+0x10], R160 ;  /* 0x000010a002007388 */ /* 0x0001e40000000c00 */
[----:B0-----:R-:W-:-:S02]  /*11260*/  MOV R162, R184 ;  /* 0x000000b800a27202 */ /* 0x001fc40000000f00 */
        /* <DEDUP_REMOVED lines=25> */
[----:B--2---:R-:W-:Y:S02]  /*11400*/  MOV R130, R126 ;  /* 0x0000007e00827202 */ /* 0x004fe40000000f00 */
[----:B------:R-:W2:Y:S01]  /*11410*/  LDL.LU R126, [R1+0x48] ;  /* 0x00004800017e7983 */ /* 0x000ea20000300800 */
[----:B---3--:R-:W-:-:S03]  /*11420*/  MOV R129, R125 ;  /* 0x0000007d00817202 */ /* 0x008fc60000000f00 */
[----:B------:R-:W3:Y:S01]  /*11430*/  LDL.LU R125, [R1+0x4c] ;  /* 0x00004c00017d7983 */ /* 0x000ee20000300800 */
[----:B----4-:R-:W-:Y:S02]  /*11440*/  MOV R128, R124 ;  /* 0x0000007c00807202 */ /* 0x010fe40000000f00 */
[----:B------:R-:W-:Y:S02]  /*11450*/  MOV R127, R10 ;  /* 0x0000000a007f7202 */ /* 0x000fe40000000f00 */
        /* <DEDUP_REMOVED lines=27> */
[----:B------:R-:W4:Y:S01]  /*11610*/  LDL.LU R127, [R1+0x138] ;  /* 0x00013800017f7983 */ /* 0x000f220000300800 */
[----:B------:R-:W-:-:S02]  /*11620*/  MOV R133, R129 ;  /* 0x0000008100857202 */ /* 0x000fc40000000f00 */
[----:B------:R-:W-:Y:S02]  /*11630*/  MOV R132, R128 ;  /* 0x0000008000847202 */ /* 0x000fe40000000f00 */
[----:B--2---:R-:W-:Y:S02]  /*11640*/  MOV R130, R126 ;  /* 0x0000007e00827202 */ /* 0x004fe40000000f00 */
[----:B------:R-:W2:Y:S01]  /*11650*/  LDL.LU R126, [R1+0x13c] ;  /* 0x00013c00017e7983 */ /* 0x000ea20000300800 */
[----:B---3--:R-:W-:-:S03]  /*11660*/  MOV R129, R125 ;  /* 0x0000007d00817202 */ /* 0x008fc60000000f00 */
[----:B------:R-:W3:Y:S01]  /*11670*/  LDL.LU R125, [R1+0x130] ;  /* 0x00013000017d7983 */ /* 0x000ee20000300800 */
[----:B----4-:R-:W-:-:S03]  /*11680*/  MOV R128, R124 ;  /* 0x0000007c00807202 */ /* 0x010fc60000000f00 */
[----:B------:R-:W4:Y:S04]  /*11690*/  LDL.LU R124, [R1+0x124] ;  /* 0x00012400017c7983 */ /* 0x000f280000300800 */
[----:B------:R0:W-:Y:S02]  /*116a0*/  STS.128 [R2+0x410], R160 ;  /* 0x000410a002007388 */ /* 0x0001e40000000c00 */
[----:B0-----:R-:W-:Y:S02]  /*116b0*/  MOV R161, R183 ;  /* 0x000000b700a17202 */ /* 0x001fe40000000f00 */
        /* <DEDUP_REMOVED lines=24> */
[----:B------:R-:W4:Y:S01]  /*11840*/  LDL.LU R127, [R1+0x128] ;  /* 0x00012800017f7983 */ /* 0x000f220000300800 */
[----:B------:R-:W-:Y:S02]  /*11850*/  MOV R132, R128 ;  /* 0x0000008000847202 */ /* 0x000fe40000000f00 */
[----:B--2---:R-:W-:-:S02]  /*11860*/  MOV R130, R126 ;  /* 0x0000007e00827202 */ /* 0x004fc40000000f00 */
[----:B------:R-:W2:Y:S01]  /*11870*/  LDL.LU R126, [R1+0x12c] ;  /* 0x00012c00017e7983 */ /* 0x000ea20000300800 */
[----:B---3--:R-:W-:-:S03]  /*11880*/  MOV R129, R125 ;  /* 0x0000007d00817202 */ /* 0x008fc60000000f00 */
[----:B------:R-:W3:Y:S01]  /*11890*/  LDL.LU R125, [R1+0x120] ;  /* 0x00012000017d7983 */ /* 0x000ee20000300800 */
[----:B----4-:R-:W-:-:S03]  /*118a0*/  MOV R128, R124 ;  /* 0x0000007c00807202 */ /* 0x010fc60000000f00 */
[----:B------:R-:W4:Y:S01]  /*118b0*/  LDL.LU R124, [R1+0x180] ;  /* 0x00018000017c7983 */ /* 0x000f220000300800 */
[----:B------:R-:W-:Y:S02]  /*118c0*/  MOV R144, R194 ;  /* 0x000000c200907202 */ /* 0x000fe40000000f00 */
[----:B------:R-:W-:Y:S02]  /*118d0*/  MOV R165, R103 ;  /* 0x0000006700a57202 */ /* 0x000fe40000000f00 */
[----:B------:R-:W-:Y:S02]  /*118e0*/  MOV R28, R100 ;  /* 0x00000064001c7202 */ /* 0x000fe40000000f00 */
[----:B------:R-:W-:Y:S01]  /*118f0*/  MOV R167, R101 ;  /* 0x0000006500a77202 */ /* 0x000fe20000000f00 */
[----:B------:R0:W-:Y:S01]  /*11900*/  STS.128 [R2+0x800], R160 ;  /* 0x000800a002007388 */ /* 0x0001e20000000c00 */
[----:B------:R-:W-:Y:S02]  /*11910*/  MOV R166, R102 ;  /* 0x0000006600a67202 */ /* 0x000fe40000000f00 */
[----:B------:R-:W-:-:S02]  /*11920*/  MOV R29, R214 ;  /* 0x000000d6001d7202 */ /* 0x000fc40000000f00 */
[----:B------:R-:W-:Y:S02]  /*11930*/  MOV R102, R128 ;  /* 0x0000008000667202 */ /* 0x000fe40000000f00 */
[----:B------:R-:W-:Y:S02]  /*11940*/  MOV R214, R129 ;  /* 0x0000008100d67202 */ /* 0x000fe40000000f00 */
[----:B------:R-:W-:Y:S02]  /*11950*/  MOV R31, R212 ;  /* 0x000000d4001f7202 */ /* 0x000fe40000000f00 */
[----:B------:R-:W-:Y:S02]  /*11960*/  MOV R30, R213 ;  /* 0x000000d5001e7202 */ /* 0x000fe40000000f00 */
[----:B------:R-:W-:Y:S02]  /*11970*/  MOV R212, R131 ;  /* 0x0000008300d47202 */ /* 0x000fe40000000f00 */
        /* <DEDUP_REMOVED lines=11> */
[----:B------:R-:W-:Y:S01]  /*11a30*/  LOP3.LUT R23, R0, 0x7f, RZ, 0x3c, !PT ;  /* 0x0000007f00177812 */ /* 0x000fe200078e3cff */
[----:B------:R0:W-:Y:S01]  /*11a40*/  STS.128 [R2+0xc10], R144 ;  /* 0x000c109002007388 */ /* 0x0001e20000000c00 */
[----:B------:R-:W-:-:S02]  /*11a50*/  MOV R123, R193 ;  /* 0x000000c1007b7202 */ /* 0x000fc40000000f00 */
[----:B0-----:R-:W-:Y:S02]  /*11a60*/  MOV R147, R195 ;  /* 0x000000c300937202 */ /* 0x001fe40000000f00 */
[----:B--2---:R-:W-:Y:S02]  /*11a70*/  MOV R100, R126 ;  /* 0x0000007e00647202 */ /* 0x004fe40000000f00 */
[----:B---3--:R-:W-:Y:S02]  /*11a80*/  MOV R103, R125 ;  /* 0x0000007d00677202 */ /* 0x008fe40000000f00 */
[----:B----4-:R-:W-:Y:S02]  /*11a90*/  MOV R194, R124 ;  /* 0x0000007c00c27202 */ /* 0x010fe40000000f00 */
        /* <DEDUP_REMOVED lines=13> */
[----:B------:R-:W3:Y:S04]  /*11b70*/  LDL.LU R110, [R1+0x114] ;  /* 0x00011400016e7983 */ /* 0x000ee80000300800 */
[----:B------:R-:W4:Y:S04]  /*11b80*/  LDL.LU R109, [R1+0x118] ;  /* 0x00011800016d7983 */ /* 0x000f280000300800 */
[----:B------:R-:W3:Y:S01]  /*11b90*/  LDL.LU R108, [R1+0x11c] ;  /* 0x00011c00016c7983 */ /* 0x000ee20000300800 */
[----:B------:R-:W-:-:S03]  /*11ba0*/  IADD3 R23, PT, PT, R23, R194, RZ ;  /* 0x000000c217177210 */ /* 0x000fc60007ffe0ff */
[----:B------:R-:W3:Y:S04]  /*11bb0*/  LDL.LU R193, [R1+0x144] ;  /* 0x0001440001c17983 */ /* 0x000ee80000300800 */
[----:B------:R-:W3:Y:S04]  /*11bc0*/  LDL.LU R194, [R1+0x148] ;  /* 0x0001480001c27983 */ /* 0x000ee80000300800 */
[----:B------:R-:W3:Y:S01]  /*11bd0*/  LDL.LU R195, [R1+0x14c] ;  /* 0x00014c0001c37983 */ /* 0x000ee20000300800 */
[----:B------:R-:W-:Y:S02]  /*11be0*/  MOV R120, R182 ;  /* 0x000000b600787202 */ /* 0x000fe40000000f00 */
[----:B------:R-:W-:-:S02]  /*11bf0*/  MOV R121, R183 ;  /* 0x000000b700797202 */ /* 0x000fc40000000f00 */
[----:B------:R-:W-:Y:S01]  /*11c00*/  MOV R122, R184 ;  /* 0x000000b8007a7202 */ /* 0x000fe20000000f00 */
[----:B------:R-:W-:Y:S01]  /*11c10*/  STS.128 [R2+0x810], R28 ;  /* 0x0008101c02007388 */ /* 0x000fe20000000c00 */
[----:B------:R-:W-:Y:S05]  /*11c20*/  WARPSYNC.ALL ;  /* 0x0000000000007948 */ /* 0x000fea0003800000 */
[----:B------:R0:W-:Y:S04]  /*11c30*/  STS.128 [R2+0xc00], R164 ;  /* 0x000c00a402007388 */ /* 0x0001e80000000c00 */
[----:B------:R-:W-:Y:S01]  /*11c40*/  STS.128 [R2+0x1010], R160 ;  /* 0x001010a002007388 */ /* 0x000fe20000000c00 */
[----:B------:R-:W-:Y:S01]  /*11c50*/  LEA R3, R0, R3, 0x2 ;  /* 0x0000000300037211 */ /* 0x000fe200078e10ff */
[----:B------:R-:W1:Y:S02]  /*11c60*/  LDCU.128 UR16, c[0x0][0x440] ;  /* 0x00008800ff1077ac */ /* 0x000e640008000c00 */
[----:B------:R1:W-:Y:S01]  /*11c70*/  STS.128 [R2+0x1000], R120 ;  /* 0x0010007802007388 */ /* 0x0003e20000000c00 */
[----:B------:R-:W-:Y:S01]  /*11c80*/  MOV R192, R10 ;  /* 0x0000000a00c07202 */ /* 0x000fe20000000f00 */
[----:B------:R-:W3:Y:S01]  /*11c90*/  LDCU.128 UR20, c[0x0][0x450] ;  /* 0x00008a00ff1477ac */ /* 0x000ee20008000c00 */
[----:B------:R-:W-:Y:S06]  /*11ca0*/  BAR.SYNC.DEFER_BLOCKING 0x0 ;  /* 0x0000000000007b1d */ /* 0x000fec0000010000 */
[----:B0-----:R-:W3:Y:S04]  /*11cb0*/  LDL.LU R164, [R1+0x150] ;  /* 0x0001500001a47983 */ /* 0x001ee80000300800 */
[----:B------:R-:W3:Y:S04]  /*11cc0*/  LDL.LU R165, [R1+0x154] ;  /* 0x0001540001a57983 */ /* 0x000ee80000300800 */
        /* <DEDUP_REMOVED lines=10> */
[----:B------:R-:W0:Y:S04]  /*11d70*/  LDS R4, [R3] ;  /* 0x0000000003047984 */ /* 0x000e280000000800 */
[----:B------:R-:W0:Y:S04]  /*11d80*/  LDS R5, [R3+0x200] ;  /* 0x0002000003057984 */ /* 0x000e280000000800 */
[----:B------:R-:W0:Y:S04]  /*11d90*/  LDS R6, [R3+0x400] ;  /* 0x0004000003067984 */ /* 0x000e280000000800 */
[----:B------:R-:W0:Y:S04]  /*11da0*/  LDS R7, [R3+0x1400] ;  /* 0x0014000003077984 */ /* 0x000e280000000800 */
[----:B------:R-:W0:Y:S04]  /*11db0*/  LDS R8, [R3+0x1600] ;  /* 0x0016000003087984 */ /* 0x000e280000000800 */
[----:B------:R-:W0:Y:S04]  /*11dc0*/  LDS R9, [R3+0x1800] ;  /* 0x0018000003097984 */ /* 0x000e280000000800 */
[----:B------:R-:W0:Y:S01]  /*11dd0*/  LDS R11, [R3+0x2800] ;  /* 0x00280000030b7984 */ /* 0x000e220000000800 */
[----:B-1----:R-:W-:-:S02]  /*11de0*/  MOV R120, R103 ;  /* 0x0000006700787202 */ /* 0x002fc40000000f00 */
[----:B------:R-:W-:Y:S01]  /*11df0*/  MOV R121, R102 ;  /* 0x0000006600797202 */ /* 0x000fe20000000f00 */
[----:B------:R-:W-:Y:S01]  /*11e00*/  LDS R32, [R3+0x600] ;  /* 0x0006000003207984 */ /* 0x000fe20000000800 */
[----:B------:R-:W-:-:S03]  /*11e10*/  MOV R122, R101 ;  /* 0x00000065007a7202 */ /* 0x000fc60000000f00 */
[----:B------:R-:W-:Y:S04]  /*11e20*/  LDS R29, [R3+0x1a00] ;  /* 0x001a0000031d7984 */ /* 0x000fe80000000800 */
[----:B------:R-:W-:Y:S01]  /*11e30*/  LDS R31, [R3+0x800] ;  /* 0x00080000031f7984 */ /* 0x000fe20000000800 */
[----:B0-----:R-:W-:-:S03]  /*11e40*/  FADD.FTZ R4, RZ, R4 ;  /* 0x00000004ff047221 */ /* 0x001fc60000010000 */
[----:B------:R-:W-:Y:S01]  /*11e50*/  LDS R28, [R3+0x1c00] ;  /* 0x001c0000031c7984 */ /* 0x000fe20000000800 */
[----:B------:R-:W-:-:S03]  /*11e60*/  FADD.FTZ R5, RZ, R5 ;  /* 0x00000005ff057221 */ /* 0x000fc60000010000 */
        /* <DEDUP_REMOVED lines=16> */
[----:B------:R-:W0:Y:S04]  /*11f70*/  LDS R106, [R3+0x2c00] ;  /* 0x002c0000036a7984 */ /* 0x000e280000000800 */
        /* <DEDUP_REMOVED lines=16> */
[----:B------:R-:W-:-:S02]  /*12080*/  MOV R144, R214 ;  /* 0x000000d600907202 */ /* 0x000fc40000000f00 */
[----:B------:R-:W-:Y:S02]  /*12090*/  MOV R145, R213 ;  /* 0x000000d500917202 */ /* 0x000fe40000000f00 */
[----:B------:R-:W-:Y:S02]  /*120a0*/  MOV R146, R212 ;  /* 0x000000d400927202 */ /* 0x000fe40000000f00 */
[----:B----4-:R-:W-:Y:S02]  /*120b0*/  MOV R162, R109 ;  /* 0x0000006d00a27202 */ /* 0x010fe40000000f00 */
[----:B------:R-:W-:Y:S01]  /*120c0*/  LDS R109, [R3+0x3e00] ;  /* 0x003e0000036d7984 */ /* 0x000fe20000000800 */
[----:B------:R-:W-:Y:S01]  /*120d0*/  BAR.SYNC.DEFER_BLOCKING 0x0 ;  /* 0x0000000000007b1d */ /* 0x000fe20000010000 */
[----:B--2---:R-:W-:Y:S02]  /*120e0*/  MOV R160, R111 ;  /* 0x0000006f00a07202 */ /* 0x004fe40000000f00 */
[----:B---3--:R-:W-:-:S02]  /*120f0*/  MOV R161, R110 ;  /* 0x0000006e00a17202 */ /* 0x008fc40000000f00 */
[----:B------:R-:W-:Y:S01]  /*12100*/  MOV R163, R108 ;  /* 0x0000006c00a37202 */ /* 0x000fe20000000f00 */
[----:B------:R1:W-:Y:S04]  /*12110*/  STS.128 [R2+0xc10], R132 ;  /* 0x000c108402007388 */ /* 0x0003e80000000c00 */
[----:B------:R2:W-:Y:S04]  /*12120*/  STS.128 [R2+0xc00], R160 ;  /* 0x000c00a002007388 */ /* 0x0005e80000000c00 */
[----:B------:R3:W-:Y:S04]  /*12130*/  STS.128 [R2+0x800], R144 ;  /* 0x0008009002007388 */ /* 0x0007e80000000c00 */
[----:B-1----:R-:W4:Y:S04]  /*12140*/  LDL.LU R132, [R1] ;  /* 0x0000000001847983 */ /* 0x002f280000300800 */
[----:B------:R-:W4:Y:S04]  /*12150*/  LDL.LU R133, [R1+0x4] ;  /* 0x0000040001857983 */ /* 0x000f280000300800 */
[----:B------:R-:W4:Y:S04]  /*12160*/  LDL.LU R134, [R1+0x8] ;  /* 0x0000080001867983 */ /* 0x000f280000300800 */
[----:B------:R-:W4:Y:S04]  /*12170*/  LDL.LU R135, [R1+0xc] ;  /* 0x00000c0001877983 */ /* 0x000f280000300800 */
[----:B--2---:R-:W2:Y:S04]  /*12180*/  LDL.LU R160, [R1+0x10] ;  /* 0x0000100001a07983 */ /* 0x004ea80000300800 */
[----:B------:R-:W2:Y:S04]  /*12190*/  LDL.LU R161, [R1+0x14] ;  /* 0x0000140001a17983 */ /* 0x000ea80000300800 */
[----:B------:R-:W2:Y:S04]  /*121a0*/  LDL.LU R162, [R1+0x18] ;  /* 0x0000180001a27983 */ /* 0x000ea80000300800 */
[----:B------:R-:W2:Y:S04]  /*121b0*/  LDL.LU R163, [R1+0x1c] ;  /* 0x00001c0001a37983 */ /* 0x000ea80000300800 */
[----:B---3--:R-:W3:Y:S04]  /*121c0*/  LDL.LU R144, [R1+0x20] ;  /* 0x0000200001907983 */ /* 0x008ee80000300800 */
[----:B------:R-:W3:Y:S04]  /*121d0*/  LDL.LU R145, [R1+0x24] ;  /* 0x0000240001917983 */ /* 0x000ee80000300800 */
[----:B------:R-:W3:Y:S04]  /*121e0*/  LDL.LU R146, [R1+0x28] ;  /* 0x0000280001927983 */ /* 0x000ee80000300800 */
[----:B------:R1:W-:Y:S04]  /*121f0*/  STS.128 [R2+0x410], R192 ;  /* 0x000410c002007388 */ /* 0x0003e80000000c00 */
[----:B------:R-:W3:Y:S04]  /*12200*/  LDL.LU R147, [R1+0x2c] ;  /* 0x00002c0001937983 */ /* 0x000ee80000300800 */
[----:B-1----:R-:W4:Y:S04]  /*12210*/  LDL.LU R192, [R1+0x30] ;  /* 0x0000300001c07983 */ /* 0x002f280000300800 */
[----:B------:R-:W4:Y:S04]  /*12220*/  LDL.LU R193, [R1+0x34] ;  /* 0x0000340001c17983 */ /* 0x000f280000300800 */
[----:B------:R-:W4:Y:S04]  /*12230*/  LDL.LU R194, [R1+0x38] ;  /* 0x0000380001c27983 */ /* 0x000f280000300800 */
[----:B------:R-:W4:Y:S01]  /*12240*/  LDL.LU R195, [R1+0x3c] ;  /* 0x00003c0001c37983 */ /* 0x000f220000300800 */
[----:B------:R-:W-:-:S03]  /*12250*/  MOV R123, R100 ;  /* 0x00000064007b7202 */ /* 0x000fc60000000f00 */
[----:B------:R-:W-:Y:S04]  /*12260*/  STS.128 [R2], R140 ;  /* 0x0000008c02007388 */ /* 0x000fe80000000c00 */
        /* <DEDUP_REMOVED lines=57> */
[----:B------:R-:W-:Y:S01]  /*12600*/  BAR.SYNC.DEFER_BLOCKING 0x0 ;  /* 0x0000000000007b1d */ /* 0x000fe20000010000 */
[----:B0-----:R-:W-:-:S07]  /*12610*/  FADD.FTZ R106, R103, R106 ;  /* 0x0000006a676a7221 */ /* 0x001fce0000010000 */
[----:B------:R-:W0:Y:S08]  /*12620*/  S2UR UR4, SR_CTAID.X ;  /* 0x00000000000479c3 */ /* 0x000e300000002500 */
[----:B-1----:R-:W0:Y:S01]  /*12630*/  LDC R98, c[0x0][0x388] ;  /* 0x0000e200ff627b82 */ /* 0x002e220000000800 */
[----:B------:R-:W1:Y:S04]  /*12640*/  LDS R118, [R3] ;  /* 0x0000000003767984 */ /* 0x000e680000000800 */
        /* <DEDUP_REMOVED lines=40> */
[----:B----4-:R-:W-:Y:S04]  /*128d0*/  STS.128 [R2], R192 ;  /* 0x000000c002007388 */ /* 0x010fe80000000c00 */
        /* <DEDUP_REMOVED lines=10> */
[----:B------:R-:W2:Y:S04]  /*12980*/  LDS R94, [R3] ;  /* 0x00000000035e7984 */ /* 0x000ea80000000800 */
        /* <DEDUP_REMOVED lines=11> */
[----:B-1----:R-:W-:-:S04]  /*12a40*/  FADD.FTZ R118, RZ, R118 ;  /* 0x00000076ff767221 */ /* 0x002fc80000010000 */
[----:B0-----:R-:W-:Y:S01]  /*12a50*/  FADD.FTZ R118, R118, R125 ;  /* 0x0000007d76767221 */ /* 0x001fe20000010000 */
[----:B------:R-:W-:-:S03]  /*12a60*/  FADD.FTZ R102, R102, R105 ;  /* 0x0000006966667221 */ /* 0x000fc60000010000 */
[----:B------:R-:W-:Y:S01]  /*12a70*/  FADD.FTZ R89, R118, R89 ;  /* 0x0000005976597221 */ /* 0x000fe20000010000 */
[----:B--2---:R-:W-:Y:S01]  /*12a80*/  FADD.FTZ R94, RZ, R94 ;  /* 0x0000005eff5e7221 */ /* 0x004fe20000010000 */
[----:B---3--:R-:W-:Y:S02]  /*12a90*/  FADD.FTZ R95, RZ, R95 ;  /* 0x0000005fff5f7221 */ /* 0x008fe40000010000 */
[----:B------:R-:W-:Y:S01]  /*12aa0*/  FADD.FTZ R105, R89, R88 ;  /* 0x0000005859697221 */ /* 0x000fe20000010000 */
[----:B------:R-:W-:Y:S02]  /*12ab0*/  IMAD R89, R98, UR4, RZ ;  /* 0x0000000462597c24 */ /* 0x000fe4000f8e02ff */
[----:B------:R-:W-:Y:S01]  /*12ac0*/  FADD.FTZ R120, RZ, R120 ;  /* 0x00000078ff787221 */ /* 0x000fe20000010000 */
[----:B------:R-:W-:Y:S01]  /*12ad0*/  FADD.FTZ R122, RZ, R122 ;  /* 0x0000007aff7a7221 */ /* 0x000fe20000010000 */
[----:B----4-:R-:W-:Y:S01]  /*12ae0*/  FADD.FTZ R94, R94, R97 ;  /* 0x000000615e5e7221 */ /* 0x010fe20000010000 */
[----:B------:R-:W-:Y:S01]  /*12af0*/  FADD.FTZ R2, R95, R2 ;  /* 0x000000025f027221 */ /* 0x000fe20000010000 */
[----:B------:R-:W-:-:S02]  /*12b00*/  IADD3 R89, P0, PT, R89, R0, RZ ;  /* 0x0000000059597210 */ /* 0x000fc40007f1e0ff */
[----:B------:R-:W-:Y:S01]  /*12b10*/  ISETP.GE.U32.AND P4, PT, R23, 0x80, PT ;  /* 0x000000801700780c */ /* 0x000fe20003f86070 */
[----:B------:R-:W-:Y:S01]  /*12b20*/  FADD.FTZ R120, R120, R127 ;  /* 0x0000007f78787221 */ /* 0x000fe20000010000 */
        /* <DEDUP_REMOVED lines=8> */
[C---:B------:R-:W-:Y:S01]  /*12bb0*/  SHF.L.U32 R0, R89.reuse, 0x2, RZ ;  /* 0x0000000259007819 */ /* 0x040fe200000006ff */
[----:B------:R-:W-:Y:S01]  /*12bc0*/  FADD.FTZ R91, R120, R91 ;  /* 0x0000005b785b7221 */ /* 0x000fe20000010000 */
        /* <DEDUP_REMOVED lines=55> */
.L_x_993:
[----:B------:R-:W-:Y:S05]  /*12f40*/  BSYNC.RECONVERGENT B0 ;  /* 0x0000000000007941 */ /* 0x000fea0003800200 */
.L_x_992:
        /* <DEDUP_REMOVED lines=22> */
.L_x_995:
[----:B------:R-:W-:Y:S05]  /*130b0*/  BSYNC.RECONVERGENT B0 ;  /* 0x0000000000007941 */ /* 0x000fea0003800200 */
.L_x_994:
        /* <DEDUP_REMOVED lines=22> */
.L_x_997:
[----:B------:R-:W-:Y:S05]  /*13220*/  BSYNC.RECONVERGENT B0 ;  /* 0x0000000000007941 */ /* 0x000fea0003800200 */
.L_x_996:
        /* <DEDUP_REMOVED lines=167> */
.L_x_999:
[----:B------:R-:W-:Y:S05]  /*13ca0*/  BSYNC.RECONVERGENT B0 ;  /* 0x0000000000007941 */ /* 0x000fea0003800200 */
.L_x_998:
        /* <DEDUP_REMOVED lines=22> */
.L_x_1001:
[----:B------:R-:W-:Y:S05]  /*13e10*/  BSYNC.RECONVERGENT B0 ;  /* 0x0000000000007941 */ /* 0x000fea0003800200 */
.L_x_1000:
        /* <DEDUP_REMOVED lines=22> */
.L_x_1003:
[----:B------:R-:W-:Y:S05]  /*13f80*/  BSYNC.RECONVERGENT B0 ;  /* 0x0000000000007941 */ /* 0x000fea0003800200 */
.L_x_1002:
        /* <DEDUP_REMOVED lines=22> */
.L_x_1005:
[----:B------:R-:W-:Y:S05]  /*140f0*/  BSYNC.RECONVERGENT B0 ;  /* 0x0000000000007941 */ /* 0x000fea0003800200 */
.L_x_1004:
        /* <DEDUP_REMOVED lines=22> */
.L_x_1007:
[----:B------:R-:W-:Y:S05]  /*14260*/  BSYNC.RECONVERGENT B0 ;  /* 0x0000000000007941 */ /* 0x000fea0003800200 */
.L_x_1006:
        /* <DEDUP_REMOVED lines=22> */
.L_x_1009:
[----:B------:R-:W-:Y:S05]  /*143d0*/  BSYNC.RECONVERGENT B0 ;  /* 0x0000000000007941 */ /* 0x000fea0003800200 */
.L_x_1008:
        /* <DEDUP_REMOVED lines=9> */
.L_x_940:
[----:B------:R-:W-:Y:S01]  /*14470*/  HFMA2 R126, -RZ, RZ, 0, 5.9604644775390625e-08 ;  /* 0x00000001ff7e7431 */ /* 0x000fe200000001ff */
[----:B------:R-:W-:Y:S01]  /*14480*/  BSSY B1, `(.L_x_1010) ;  /* 0x0000007000017945 */ /* 0x000fe20003800000 */
[----:B------:R-:W-:Y:S02]  /*14490*/  MOV R127, R212 ;  /* 0x000000d4007f7202 */ /* 0x000fe40000000f00 */
[----:B------:R-:W-:Y:S02]  /*144a0*/  MOV R125, 0x1f ;  /* 0x0000001f007d7802 */ /* 0x000fe40000000f00 */
[----:B------:R-:W-:-:S07]  /*144b0*/  MOV R124, 0xffffffff ;  /* 0xffffffff007c7802 */ /* 0x000fce0000000f00 */
[----:B0----5:R-:W-:Y:S05]  /*144c0*/  WARPSYNC.COLLECTIVE R124, `(.L_x_1011) ;  /* 0x000000007c087348 */ /* 0x021fea0003c00000 */
[----:B------:R1:W2:Y:S02]  /*144d0*/  SHFL.BFLY P0, R130, R127, R126, R125 ;  /* 0x0c00007e7f827389 */ /* 0x0002a4000000007d */
[----:B012--5:R-:W-:Y:S05]  /*144e0*/  ENDCOLLECTIVE ;  /* 0x000000000000791b */ /* 0x027fea0003800000 */
.L_x_1011:
[----:B------:R-:W-:Y:S05]  /*144f0*/  BSYNC B1 ;  /* 0x0000000000017941 */ /* 0x000fea0003800000 */
.L_x_1010:
        /* <DEDUP_REMOVED lines=9> */
.L_x_1012:
        /* <DEDUP_REMOVED lines=8> */
.L_x_1013:
[----:B------:R-:W-:Y:S02]  /*14610*/  MOV R127, R129 ;  /* 0x00000081007f7202 */ /* 0x000fe40000000f00 */
[----:B------:R-:W-:-:S05]  /*14620*/  MOV R124, R130 ;  /* 0x00000082007c7202 */ /* 0x000fca0000000f00 */
[----:B------:R-:W-:Y:S01]  /*14630*/  FADD.FTZ R128, R128, R124 ;  /* 0x0000007c80807221 */ /* 0x000fe20000010000 */
[----:B------:R-:W-:-:S07]  /*14640*/  MOV R124, 0xffffffff ;  /* 0xffffffff007c7802 */ /* 0x000fce0000000f00 */
[----:B------:R-:W-:Y:S05]  /*14650*/  WARPSYNC.COLLECTIVE R124, `(.L_x_1014) ;  /* 0x000000007c087348 */ /* 0x000fea0003c00000 */
[----:B------:R0:W1:Y:S02]  /*14660*/  SHFL.BFLY P0, R130, R127, R126, R125 ;  /* 0x0c00007e7f827389 */ /* 0x000064000000007d */
[----:B01----:R-:W-:Y:S05]  /*14670*/  ENDCOLLECTIVE ;  /* 0x000000000000791b */ /* 0x003fea0003800000 */
.L_x_1014:
        /* <DEDUP_REMOVED lines=8> */
.L_x_1015:
[----:B------:R-:W-:Y:S02]  /*14700*/  MOV R127, R129 ;  /* 0x00000081007f7202 */ /* 0x000fe40000000f00 */
[----:B------:R-:W-:-:S05]  /*14710*/  MOV R124, R130 ;  /* 0x00000082007c7202 */ /* 0x000fca0000000f00 */
[----:B------:R-:W-:Y:S01]  /*14720*/  FADD.FTZ R128, R128, R124 ;  /* 0x0000007c80807221 */ /* 0x000fe20000010000 */
[----:B------:R-:W-:-:S07]  /*14730*/  MOV R124, 0xffffffff ;  /* 0xffffffff007c7802 */ /* 0x000fce0000000f00 */
[----:B------:R-:W-:Y:S05]  /*14740*/  WARPSYNC.COLLECTIVE R124, `(.L_x_1016) ;  /* 0x000000007c087348 */ /* 0x000fea0003c00000 */
[----:B------:R0:W1:Y:S02]  /*14750*/  SHFL.BFLY P0, R130, R127, R126, R125 ;  /* 0x0c00007e7f827389 */ /* 0x000064000000007d */
[----:B01----:R-:W-:Y:S05]  /*14760*/  ENDCOLLECTIVE ;  /* 0x000000000000791b */ /* 0x003fea0003800000 */
.L_x_1016:
        /* <DEDUP_REMOVED lines=8> */
.L_x_1017:
[----:B------:R-:W-:Y:S02]  /*147f0*/  MOV R127, R129 ;  /* 0x00000081007f7202 */ /* 0x000fe40000000f00 */
[----:B------:R-:W-:-:S05]  /*14800*/  MOV R124, R130 ;  /* 0x00000082007c7202 */ /* 0x000fca0000000f00 */
[----:B------:R-:W-:Y:S01]  /*14810*/  FADD.FTZ R128, R128, R124 ;  /* 0x0000007c80807221 */ /* 0x000fe20000010000 */
[----:B------:R-:W-:-:S07]  /*14820*/  MOV R124, 0xffffffff ;  /* 0xffffffff007c7802 */ /* 0x000fce0000000f00 */
[----:B------:R-:W-:Y:S05]  /*14830*/  WARPSYNC.COLLECTIVE R124, `(.L_x_1018) ;  /* 0x000000007c087348 */ /* 0x000fea0003c00000 */
[----:B------:R0:W1:Y:S02]  /*14840*/  SHFL.BFLY P0, R130, R127, R126, R125 ;  /* 0x0c00007e7f827389 */ /* 0x000064000000007d */
[----:B01----:R-:W-:Y:S05]  /*14850*/  ENDCOLLECTIVE ;  /* 0x000000000000791b */ /* 0x003fea0003800000 */
.L_x_1018:
        /* <DEDUP_REMOVED lines=8> */
.L_x_1019:
[----:B------:R-:W-:Y:S02]  /*148e0*/  MOV R127, R129 ;  /* 0x00000081007f7202 */ /* 0x000fe40000000f00 */
[----:B------:R-:W-:-:S07]  /*148f0*/  MOV R131, R130 ;  /* 0x0000008200837202 */ /* 0x000fce0000000f00 */
[----:B------:R-:W-:Y:S05]  /*14900*/  WARPSYNC.COLLECTIVE R124, `(.L_x_1020) ;  /* 0x000000007c087348 */ /* 0x000fea0003c00000 */
[----:B------:R0:W1:Y:S02]  /*14910*/  SHFL.BFLY P0, R130, R127, R126, R125 ;  /* 0x0c00007e7f827389 */ /* 0x000064000000007d */
[----:B01----:R-:W-:Y:S05]  /*14920*/  ENDCOLLECTIVE ;  /* 0x000000000000791b */ /* 0x003fea0003800000 */
.L_x_1020:
[----:B------:R-:W-:Y:S01]  /*14930*/  MOV R124, R130 ;  /* 0x00000082007c7202 */ /* 0x000fe20000000f00 */
[----:B------:R-:W-:Y:S06]  /*14940*/  BRA `(.L_x_1021) ;  /* 0xffffff0400d87947 */ /* 0x000fec000383ffff */
.L_x_1022:
        /* <DEDUP_REMOVED lines=11> */
.L_x_7082:


//--------------------- .text._ZN10layer_norm31ln_parallel_residual_bwd_kernelINS_13Kernel_traitsI6__halfS2_S2_S2_fjLj1280ELj1ELj4ELj1ELj16ENS_18Kernel_traits_baseILj1280ES2_S2_S2_S2_fjLj128EEEEELb1ELb0ELb1EEEvNS_9BwdParamsE --------------------------
	.section	.text._ZN10layer_norm31ln_parallel_residual_bwd_kernelINS_13Kernel_traitsI6__halfS2_S2_S2_fjLj1280ELj1ELj4ELj1ELj16ENS_18Kernel_traits_baseILj1280ES2_S2_S2_S2_fjLj128EEEEELb1ELb0ELb1EEEvNS_9BwdParamsE,"ax",@progbits
	.align	128
        .global         _ZN10layer_norm31ln_parallel_residual_bwd_kernelINS_13Kernel_traitsI6__halfS2_S2_S2_fjLj1280ELj1ELj4ELj1ELj16ENS_18Kernel_traits_baseILj1280ES2_S2_S2_S2_fjLj128EEEEELb1ELb0ELb1EEEvNS_9BwdParamsE
        .type           _ZN10layer_norm31ln_parallel_residual_bwd_kernelINS_13Kernel_traitsI6__halfS2_S2_S2_fjLj1280ELj1ELj4ELj1ELj16ENS_18Kernel_traits_baseILj1280ES2_S2_S2_S2_fjLj128EEEEELb1ELb0ELb1EEEvNS_9BwdParamsE,@function
        .size           _ZN10layer_norm31ln_parallel_residual_bwd_kernelINS_13Kernel_traitsI6__halfS2_S2_S2_fjLj1280ELj1ELj4ELj1ELj16ENS_18Kernel_traits_baseILj1280ES2_S2_S2_S2_fjLj128EEEEELb1ELb0ELb1EEEvNS_9BwdParamsE,(.L_x_7083 - _ZN10layer_norm31ln_parallel_residual_bwd_kernelINS_13Kernel_traitsI6__halfS2_S2_S2_fjLj1280ELj1ELj4ELj1ELj16ENS_18Kernel_traits_baseILj1280ES2_S2_S2_S2_fjLj128EEEEELb1ELb0ELb1EEEvNS_9BwdParamsE)
        .other          _ZN10layer_norm31ln_parallel_residual_bwd_kernelINS_13Kernel_traitsI6__halfS2_S2_S2_fjLj1280ELj1ELj4ELj1ELj16ENS_18Kernel_traits_baseILj1280ES2_S2_S2_S2_fjLj128EEEEELb1ELb0ELb1EEEvNS_9BwdParamsE,@"STO_CUDA_ENTRY STV_DEFAULT"
_ZN10layer_norm31ln_parallel_residual_bwd_kernelINS_13Kernel_traitsI6__halfS2_S2_S2_fjLj1280ELj1ELj4ELj1ELj16ENS_18Kernel_traits_baseILj1280ES2_S2_S2_S2_fjLj128EEEEELb1ELb0ELb1EEEvNS_9BwdParamsE:
.text._ZN10layer_norm31ln_parallel_residual_bwd_kernelINS_13Kernel_traitsI6__halfS2_S2_S2_fjLj1280ELj1ELj4ELj1ELj16ENS_18Kernel_traits_baseILj1280ES2_S2_S2_S2_fjLj128EEEEELb1ELb0ELb1EEEvNS_9BwdParamsE:
        /* <DEDUP_REMOVED lines=115> */
[----:B------:R-:W-:-:S02]  /*0730*/  HFMA2 R252, -RZ, RZ, 0, 0 ;  /* 0x00000000fffc7431 */ /* 0x000fc400000001ff */
[----:B------:R-:W-:Y:S01]  /*0740*/  HFMA2 R241, -RZ, RZ, 0, 0 ;  /* 0x00000000fff17431 */ /* 0x000fe200000001ff */
[----:B------:R-:W-:Y:S02]  /*0750*/  MOV R155, R0 ;  /* 0x00000000009b7202 */ /* 0x000fe40000000f00 */
[----:B------:R-:W-:Y:S02]  /*0760*/  CS2R R224, SRZ ;  /* 0x0000000000e07805 */ /* 0x000fe4000001ff00 */
[----:B------:R-:W-:Y:S02]  /*0770*/  CS2R R222, SRZ ;  /* 0x0000000000de7805 */ /* 0x000fe4000001ff00 */
[----:B------:R-:W-:Y:S02]  /*0780*/  CS2R R234, SRZ ;  /* 0x0000000000ea7805 */ /* 0x000fe4000001ff00 */
[----:B------:R-:W-:Y:S02]  /*0790*/  CS2R R232, SRZ ;  /* 0x0000000000e87805 */ /* 0x000fe4000001ff00 */
[----:B------:R-:W-:-:S02]  /*07a0*/  CS2R R250, SRZ ;  /* 0x0000000000fa7805 */ /* 0x000fc4000001ff00 */
[----:B------:R-:W-:Y:S02]  /*07b0*/  CS2R R248, SRZ ;  /* 0x0000000000f87805 */ /* 0x000fe4000001ff00 */
[----:B------:R-:W-:Y:S02]  /*07c0*/  CS2R R246, SRZ ;  /* 0x0000000000f67805 */ /* 0x000fe4000001ff00 */
[----:B------:R-:W-:Y:S02]  /*07d0*/  MOV R154, RZ ;  /* 0x000000ff009a7202 */ /* 0x000fe40000000f00 */
        /* <DEDUP_REMOVED lines=230> */
[----:B------:R-:W-:Y:S02]  /*1640*/  MOV R211, RZ ;  /* 0x000000ff00d37202 */ /* 0x000fe40000000f00 */
        /* <DEDUP_REMOVED lines=25> */
[----:B0-----:R-:W-:Y:S02]  /*17e0*/  CS2R R4, SRZ ;  /* 0x0000000000047805 */ /* 0x001fe4000001ff00 */
[----:B-12---:R-:W-:-:S07]  /*17f0*/  CS2R R2, SRZ ;  /* 0x0000000000027805 */ /* 0x006fce000001ff00 */
.L_x_1067:
        /* <DEDUP_REMOVED lines=11> */
[----:B------:R-:W4:Y:S04]  /*18b0*/  LDL R169, [R1+0x210] ;  /* 0x0002100001a97983 */ /* 0x000f280000100800 */
[----:B------:R-:W4:Y:S01]  /*18c0*/  LDL R168, [R1+0x204] ;  /* 0x0002040001a87983 */ /* 0x000f220000100800 */
[----:B------:R-:W1:Y:S03]  /*18d0*/  LDC.64 R196, c[0x0][0x428] ;  /* 0x00010a00ffc47b82 */ /* 0x000e660000000a00 */
[----:B--2---:R-:W2:Y:S01]  /*18e0*/  LDL R66, [R1+0x208] ;  /* 0x0002080001427983 */ /* 0x004ea20000100800 */
[----:B0-----:R-:W-:-:S04]  /*18f0*/  LOP3.LUT R73, R73, 0x1f, RZ, 0xc0, !PT ;  /* 0x0000001f49497812 */ /* 0x001fc800078ec0ff */
[----:B------:R-:W0:Y:S01]  /*1900*/  LDC.64 R156, c[0x0][0x3c8] ;  /* 0x0000f200ff9c7b82 */ /* 0x000e220000000a00 */
[----:B---3--:R-:W3:Y:S01]  /*1910*/  LDL R65, [R1+0x1fc] ;  /* 0x0001fc0001417983 */ /* 0x008ee20000100800 */
[----:B------:R-:W-:Y:S01]  /*1920*/  LEA.HI.SX32 R160, R72, R73, 0x1d ;  /* 0x0000004948a07211 */ /* 0x000fe200078feaff */
[----:B----4-:R-:W-:Y:S02]  /*1930*/  IMAD.WIDE R72, R155, 0x4, R74 ;  /* 0x000000049b487825 */ /* 0x010fe400078e024a */
[----:B------:R-:W4:Y:S02]  /*1940*/  LDL R64, [R1+0x200] ;  /* 0x0002000001407983 */ /* 0x000f240000100800 */
[C---:B-1----:R-:W-:Y:S02]  /*1950*/  IMAD.WIDE.U32 R96, R160.reuse, 0x10, R188 ;  /* 0x00000010a0607825 */ /* 0x042fe400078e00bc */
[----:B------:R-:W2:Y:S02]  /*1960*/  LDG.E R161, desc[UR10][R72.64] ;  /* 0x0000000a48a17981 */ /* 0x000ea4000c1e1900 */
[C---:B------:R-:W-:Y:S01]  /*1970*/  IMAD.WIDE.U32 R100, R160.reuse, 0x10, R194 ;  /* 0x00000010a0647825 */ /* 0x040fe200078e00c2 */
[----:B------:R-:W-:Y:S01]  /*1980*/  ISETP.NE.AND P3, PT, RZ, UR7, PT ;  /* 0x00000007ff007c0c */ /* 0x000fe2000bf65270 */
[----:B------:R-:W3:Y:S02]  /*1990*/  LDG.E.128 R96, desc[UR10][R96.64] ;  /* 0x0000000a60607981 */ /* 0x000ee4000c1e1d00 */
[----:B------:R-:W-:-:S02]  /*19a0*/  IMAD.WIDE.U32 R104, R160, 0x10, R196 ;  /* 0x00000010a0687825 */ /* 0x000fc400078e00c4 */
[----:B------:R-:W4:Y:S04]  /*19b0*/  LDG.E.128 R100, desc[UR10][R100.64] ;  /* 0x0000000a64647981 */ /* 0x000f28000c1e1d00 */
[----:B------:R-:W4:Y:S01]  /*19c0*/  LDG.E.128 R104, desc[UR10][R104.64] ;  /* 0x0000000a68687981 */ /* 0x000f22000c1e1d00 */
[----:B0-----:R-:W-:-:S03]  /*19d0*/  IMAD.WIDE R156, R155, 0x4, R156 ;  /* 0x000000049b9c7825 */ /* 0x001fc600078e029c */
[----:B------:R-:W4:Y:S04]  /*19e0*/  LDL R182, [R1+0x1f4] ;  /* 0x0001f40001b67983 */ /* 0x000f280000100800 */
[----:B------:R-:W4:Y:S04]  /*19f0*/  LDG.E R156, desc[UR10][R156.64] ;  /* 0x0000000a9c9c7981 */ /* 0x000f28000c1e1900 */
[----:B------:R-:W4:Y:S04]  /*1a00*/  LDL R173, [R1+0x1f8] ;  /* 0x0001f80001ad7983 */ /* 0x000f280000100800 */
[----:B------:R-:W4:Y:S04]  /*1a10*/  LDL R181, [R1+0x1ec] ;  /* 0x0001ec0001b57983 */ /* 0x000f280000100800 */
[----:B------:R-:W4:Y:S01]  /*1a20*/  LDL R171, [R1+0x1f0] ;  /* 0x0001f00001ab7983 */ /* 0x000f220000100800 */
[----:B--2---:R-:W-:Y:S01]  /*1a30*/  FSEL R161, R161, RZ, !P3 ;  /* 0x000000ffa1a17208 */ /* 0x004fe20005800000 */
[----:B---3--:R-:W-:-:S02]  /*1a40*/  HADD2.F32 R0, -RZ, R96.H0_H0 ;  /* 0x20000060ff007230 */ /* 0x008fc40000004100 */
[----:B------:R-:W-:Y:S02]  /*1a50*/  HADD2.F32 R166, -RZ, R96.H1_H1 ;  /* 0x30000060ffa67230 */ /* 0x000fe40000004100 */
[----:B----4-:R-:W-:Y:S02]  /*1a60*/  HADD2.F32 R112, -RZ, R100.H0_H0 ;  /* 0x20000064ff707230 */ /* 0x010fe40000004100 */
[----:B------:R-:W-:Y:S01]  /*1a70*/  FADD.FTZ R0, -R161, R0 ;  /* 0x00000000a1007221 */ /* 0x000fe20000010100 */
[----:B------:R-:W-:Y:S02]  /*1a80*/  HADD2.F32 R163, -RZ, R97.H0_H0 ;  /* 0x20000061ffa37230 */ /* 0x000fe40000004100 */
[----:B------:R-:W-:Y:S02]  /*1a90*/  HADD2.F32 R180, -RZ, R104.H0_H0 ;  /* 0x20000068ffb47230 */ /* 0x000fe40000004100 */
[----:B------:R-:W-:Y:S01]  /*1aa0*/  FMUL.FTZ R167, R167, R112 ;  /* 0x00000070a7a77220 */ /* 0x000fe20000410000 */
[----:B------:R-:W-:-:S02]  /*1ab0*/  HADD2.F32 R114, -RZ, R100.H1_H1 ;  /* 0x30000064ff727230 */ /* 0x000fc40000004100 */
[----:B------:R-:W-:Y:S01]  /*1ac0*/  FADD.FTZ R166, -R161, R166 ;  /* 0x000000a6a1a67221 */ /* 0x000fe20000010100 */
[----:B------:R-:W-:Y:S01]  /*1ad0*/  FMUL.FTZ R0, R156, R0 ;  /* 0x000000009c007220 */ /* 0x000fe20000410000 */
[----:B------:R-:W-:Y:S01]  /*1ae0*/  FADD.FTZ R32, R180, R32 ;  /* 0x00000020b4207221 */ /* 0x000fe20000010000 */
[----:B------:R-:W-:Y:S02]  /*1af0*/  HADD2.F32 R178, -RZ, R104.H1_H1 ;  /* 0x30000068ffb27230 */ /* 0x000fe40000004100 */
[-C--:B------:R-:W-:Y:S01]  /*1b00*/  FFMA.FTZ R2, R0, R180.reuse, R2 ;  /* 0x000000b400027223 */ /* 0x080fe20000010002 */
[----:B------:R-:W-:Y:S01]  /*1b10*/  FFMA.FTZ R180, R169, R180, R167 ;  /* 0x000000b4a9b47223 */ /* 0x000fe200000100a7 */
[----:B------:R-:W-:Y:S01]  /*1b20*/  HADD2.F32 R115, -RZ, R101.H0_H0 ;  /* 0x20000065ff737230 */ /* 0x000fe20000004100 */
[----:B------:R-:W2:Y:S01]  /*1b30*/  LDL R169, [R1+0x1e4] ;  /* 0x0001e40001a97983 */ /* 0x000ea20000100800 */
[----:B------:R-:W-:Y:S01]  /*1b40*/  FMUL.FTZ R179, R156, R166 ;  /* 0x000000a69cb37220 */ /* 0x000fe20000410000 */
[----:B------:R-:W-:Y:S01]  /*1b50*/  FADD.FTZ R163, -R161, R163 ;  /* 0x000000a3a1a37221 */ /* 0x000fe20000010100 */
[----:B------:R-:W-:Y:S01]  /*1b60*/  FMUL.FTZ R166, R168, R114 ;  /* 0x00000072a8a67220 */ /* 0x000fe20000410000 */
[----:B------:R-:W-:Y:S01]  /*1b70*/  HADD2.F32 R176, -RZ, R105.H0_H0 ;  /* 0x20000069ffb07230 */ /* 0x000fe20000004100 */
[----:B------:R-:W3:Y:S01]  /*1b80*/  LDL R167, [R1+0x1e8] ;  /* 0x0001e80001a77983 */ /* 0x000ee20000100800 */
[----:B------:R-:W-:Y:S01]  /*1b90*/  FADD.FTZ R33, R178, R33 ;  /* 0x00000021b2217221 */ /* 0x000fe20000010000 */
[-C--:B------:R-:W-:Y:S01]  /*1ba0*/  FFMA.FTZ R3, R179, R178.reuse, R3 ;  /* 0x000000b2b3037223 */ /* 0x080fe20000010003 */
[----:B------:R-:W-:Y:S01]  /*1bb0*/  FMUL.FTZ R177, R156, R163 ;  /* 0x000000a39cb17220 */ /* 0x000fe20000410000 */
[----:B------:R-:W-:Y:S01]  /*1bc0*/  FFMA.FTZ R178, R66, R178, R166 ;  /* 0x000000b242b27223 */ /* 0x000fe200000100a6 */
[----:B------:R-:W-:Y:S01]  /*1bd0*/  FMUL.FTZ R163, R65, R115 ;  /* 0x0000007341a37220 */ /* 0x000fe20000410000 */
[----:B------:R-:W4:Y:S01]  /*1be0*/  LDL R66, [R1+0x1d4] ;  /* 0x0001d40001427983 */ /* 0x000f220000100800 */
[----:B------:R-:W-:Y:S01]  /*1bf0*/  FADD.FTZ R34, R176, R34 ;  /* 0x00000022b0227221 */ /* 0x000fe20000010000 */
[-C--:B------:R-:W-:Y:S01]  /*1c00*/  FFMA.FTZ R4, R177, R176.reuse, R4 ;  /* 0x000000b0b1047223 */ /* 0x080fe20000010004 */
[----:B------:R-:W-:Y:S01]  /*1c10*/  FFMA.FTZ R176, R64, R176, R163 ;  /* 0x000000b040b07223 */ /* 0x000fe200000100a3 */
[----:B------:R-:W-:Y:S01]  /*1c20*/  HADD2.F32 R162, -RZ, R97.H1_H1 ;  /* 0x30000061ffa27230 */ /* 0x000fe20000004100 */
[----:B------:R-:W4:Y:S01]  /*1c30*/  LDL R64, [R1+0x1d8] ;  /* 0x0001d80001407983 */ /* 0x000f220000100800 */
[----:B------:R-:W-:-:S02]  /*1c40*/  HADD2.F32 R117, -RZ, R101.H1_H1 ;  /* 0x30000065ff757230 */ /* 0x000fc40000004100 */
[----:B------:R-:W-:Y:S02]  /*1c50*/  HADD2.F32 R119, -RZ, R98.H0_H0 ;  /* 0x20000062ff777230 */ /* 0x000fe40000004100 */
[C---:B------:R-:W-:Y:S01]  /*1c60*/  FADD.FTZ R162, -R161.reuse, R162 ;  /* 0x000000a2a1a27221 */ /* 0x040fe20000010100 */
[----:B------:R-:W-:Y:S01]  /*1c70*/  HADD2.F32 R174, -RZ, R105.H1_H1 ;  /* 0x30000069ffae7230 */ /* 0x000fe20000004100 */
[----:B------:R-:W-:Y:S01]  /*1c80*/  IADD3 R159, PT, PT, R160, 0x20, RZ ;  /* 0x00000020a09f7810 */ /* 0x000fe20007ffe0ff */
[----:B------:R-:W-:Y:S02]  /*1c90*/  HADD2.F32 R113, -RZ, R102.H0_H0 ;  /* 0x20000066ff717230 */ /* 0x000fe40000004100 */
[----:B------:R-:W-:Y:S01]  /*1ca0*/  FMUL.FTZ R175, R156, R162 ;  /* 0x000000a29caf7220 */ /* 0x000fe20000410000 */
[----:B------:R-:W-:Y:S01]  /*1cb0*/  FMUL.FTZ R162, R182, R117 ;  /* 0x00000075b6a27220 */ /* 0x000fe20000410000 */
[----:B------:R-:W-:Y:S01]  /*1cc0*/  FADD.FTZ R119, -R161, R119 ;  /* 0x00000077a1777221 */ /* 0x000fe20000010100 */
[----:B------:R-:W-:-:S02]  /*1cd0*/  HADD2.F32 R116, -RZ, R98.H1_H1 ;  /* 0x30000062ff747230 */ /* 0x000fc40000004100 */
[----:B------:R-:W-:Y:S01]  /*1ce0*/  FADD.FTZ R35, R174, R35 ;  /* 0x00000023ae237221 */ /* 0x000fe20000010000 */
[-C--:B------:R-:W-:Y:S01]  /*1cf0*/  FFMA.FTZ R5, R175, R174.reuse, R5 ;  /* 0x000000aeaf057223 */ /* 0x080fe20000010005 */
[----:B------:R-:W-:Y:S02]  /*1d00*/  HADD2.F32 R172, -RZ, R106.H0_H0 ;  /* 0x2000006affac7230 */ /* 0x000fe40000004100 */
[----:B------:R-:W-:Y:S01]  /*1d10*/  FFMA.FTZ R174, R173, R174, R162 ;  /* 0x000000aeadae7223 */ /* 0x000fe200000100a2 */
[----:B------:R-:W-:Y:S01]  /*1d20*/  FMUL.FTZ R173, R156, R119 ;  /* 0x000000779cad7220 */ /* 0x000fe20000410000 */
[----:B------:R-:W-:Y:S01]  /*1d30*/  FMUL.FTZ R119, R181, R113 ;  /* 0x00000071b5777220 */ /* 0x000fe20000410000 */
[----:B------:R-:W-:Y:S01]  /*1d40*/  HADD2.F32 R111, -RZ, R102.H1_H1 ;  /* 0x30000066ff6f7230 */ /* 0x000fe20000004100 */
[----:B------:R-:W4:Y:S01]  /*1d50*/  LDL R168, [R1+0x1dc] ;  /* 0x0001dc0001a87983 */ /* 0x000f220000100800 */
[----:B------:R-:W-:Y:S01]  /*1d60*/  FADD.FTZ R116, -R161, R116 ;  /* 0x00000074a1747221 */ /* 0x000fe20000010100 */
[----:B------:R-:W-:-:S02]  /*1d70*/  HADD2.F32 R108, -RZ, R99.H0_H0 ;  /* 0x20000063ff6c7230 */ /* 0x000fc40000004100 */
[----:B------:R-:W-:Y:S01]  /*1d80*/  FADD.FTZ R36, R172, R36 ;  /* 0x00000024ac247221 */ /* 0x000fe20000010000 */
[----:B------:R-:W-:Y:S02]  /*1d90*/  HADD2.F32 R109, -RZ, R99.H1_H1 ;  /* 0x30000063ff6d7230 */ /* 0x000fe40000004100 */
[-C--:B------:R-:W-:Y:S01]  /*1da0*/  FFMA.FTZ R6, R173, R172.reuse, R6 ;  /* 0x000000acad067223 */ /* 0x080fe20000010006 */
[----:B------:R-:W-:Y:S02]  /*1db0*/  HADD2.F32 R170, -RZ, R106.H1_H1 ;  /* 0x3000006affaa7230 */ /* 0x000fe40000004100 */
[----:B------:R-:W-:Y:S01]  /*1dc0*/  FFMA.FTZ R172, R171, R172, R119 ;  /* 0x000000acabac7223 */ /* 0x000fe20000010077 */
[----:B------:R-:W4:Y:S01]  /*1dd0*/  LDL R65, [R1+0x1e0] ;  /* 0x0001e00001417983 */ /* 0x000f220000100800 */
[----:B------:R-:W-:Y:S01]  /*1de0*/  FMUL.FTZ R171, R156, R116 ;  /* 0x000000749cab7220 */ /* 0x000fe20000410000 */
[----:B------:R-:W-:-:S04]  /*1df0*/  IMAD.WIDE.U32 R76, R159, 0x10, R194 ;  /* 0x000000109f4c7825 */ /* 0x000fc800078e00c2 */
[C---:B------:R-:W-:Y:S01]  /*1e00*/  FADD.FTZ R108, -R161.reuse, R108 ;  /* 0x0000006ca16c7221 */ /* 0x040fe20000010100 */
[----:B------:R-:W-:Y:S01]  /*1e10*/  FADD.FTZ R166, -R161, R109 ;  /* 0x0000006da1a67221 */ /* 0x000fe20000010100 */
[----:B------:R-:W-:Y:S02]  /*1e20*/  HADD2.F32 R118, -RZ, R103.H1_H1 ;  /* 0x30000067ff767230 */ /* 0x000fe40000004100 */
[----:B------:R-:W-:Y:S01]  /*1e30*/  FADD.FTZ R37, R170, R37 ;  /* 0x00000025aa257221 */ /* 0x000fe20000010000 */
[----:B------:R-:W-:Y:S01]  /*1e40*/  FFMA.FTZ R7, R171, R170, R7 ;  /* 0x000000aaab077223 */ /* 0x000fe20000010007 */
[----:B------:R-:W-:-:S04]  /*1e50*/  IMAD.WIDE.U32 R72, R159, 0x10, R188 ;  /* 0x000000109f487825 */ /* 0x000fc800078e00bc */
[----:B------:R-:W-:Y:S01]  /*1e60*/  FMUL.FTZ R166, R156, R166 ;  /* 0x000000a69ca67220 */ /* 0x000fe20000410000 */
[----:B------:R-:W4:Y:S01]  /*1e70*/  LDG.E.128 R76, desc[UR10][R76.64] ;  /* 0x0000000a4c4c7981 */ /* 0x000f22000c1e1d00 */
[----:B------:R-:W-:-:S03]  /*1e80*/  HADD2.F32 R164, -RZ, R107.H1_H1 ;  /* 0x3000006bffa47230 */ /* 0x000fc60000004100 */
[----:B------:R-:W4:Y:S02]  /*1e90*/  LDG.E.128 R72, desc[UR10][R72.64] ;  /* 0x0000000a48487981 */ /* 0x000f24000c1e1d00 */
[----:B------:R-:W-:Y:S01]  /*1ea0*/  FADD.FTZ R39, R164, R39 ;  /* 0x00000027a4277221 */ /* 0x000fe20000010000 */
[----:B------:R-:W-:Y:S01]  /*1eb0*/  FFMA.FTZ R9, R166, R164, R9 ;  /* 0x000000a4a6097223 */ /* 0x000fe20000010009 */
[----:B------:R-:W-:Y:S01]  /*1ec0*/  IMAD.WIDE.U32 R80, R159, 0x10, R196 ;  /* 0x000000109f507825 */ /* 0x000fe200078e00c4 */
[----:B------:R-:W4:Y:S03]  /*1ed0*/  LDL R181, [R1+0x1d0] ;  /* 0x0001d00001b57983 */ /* 0x000f260000100800 */
[----:B------:R-:W-:Y:S01]  /*1ee0*/  HADD2.F32 R110, -RZ, R103.H0_H0 ;  /* 0x20000067ff6e7230 */ /* 0x000fe20000004100 */
[----:B------:R-:W4:Y:S04]  /*1ef0*/  LDL R119, [R1+0x1c4] ;  /* 0x0001c40001777983 */ /* 0x000f280000100800 */
[----:B------:R-:W4:Y:S01]  /*1f00*/  LDG.E.128 R80, desc[UR10][R80.64] ;  /* 0x0000000a50507981 */ /* 0x000f22000c1e1d00 */
[----:B--2---:R-:W-:-:S04]  /*1f10*/  FMUL.FTZ R116, R169, R111 ;  /* 0x0000006fa9747220 */ /* 0x004fc80000410000 */
[----:B---3--:R-:W-:Y:S01]  /*1f20*/  FFMA.FTZ R170, R167, R170, R116 ;  /* 0x000000aaa7aa7223 */ /* 0x008fe20000010074 */
[----:B------:R-:W-:Y:S01]  /*1f30*/  FMUL.FTZ R167, R156, R108 ;  /* 0x0000006c9ca77220 */ /* 0x000fe20000410000 */
[----:B----4-:R-:W-:Y:S01]  /*1f40*/  FMUL.FTZ R108, R66, R118 ;  /* 0x00000076426c7220 */ /* 0x010fe20000410000 */
[----:B------:R-:W-:Y:S01]  /*1f50*/  HADD2.F32 R165, -RZ, R107.H0_H0 ;  /* 0x2000006bffa57230 */ /* 0x000fe20000004100 */
[----:B------:R-:W2:Y:S02]  /*1f60*/  LDL R66, [R1+0x1c8] ;  /* 0x0001c80001427983 */ /* 0x000ea40000100800 */
[----:B------:R-:W-:Y:S02]  /*1f70*/  FFMA.FTZ R164, R64, R164, R108 ;  /* 0x000000a440a47223 */ /* 0x000fe4000001006c */
[----:B------:R-:W3:Y:S01]  /*1f80*/  LDL R64, [R1+0x1cc] ;  /* 0x0001cc0001407983 */ /* 0x000ee20000100800 */
[----:B------:R-:W-:Y:S01]  /*1f90*/  FADD.FTZ R38, R165, R38 ;  /* 0x00000026a5267221 */ /* 0x000fe20000010000 */
[----:B------:R-:W-:Y:S01]  /*1fa0*/  FFMA.FTZ R8, R167, R165, R8 ;  /* 0x000000a5a7087223 */ /* 0x000fe20000010008 */
[----:B------:R-:W-:Y:S01]  /*1fb0*/  FADD.FTZ R220, R117, R220 ;  /* 0x000000dc75dc7221 */ /* 0x000fe20000010000 */
[----:B------:R-:W-:Y:S01]  /*1fc0*/  FFMA.FTZ R212, R175, R117, R212 ;  /* 0x00000075afd47223 */ /* 0x000fe200000100d4 */
[----:B------:R-:W-:Y:S01]  /*1fd0*/  FMUL.FTZ R109, R168, R110 ;  /* 0x0000006ea86d7220 */ /* 0x000fe20000410000 */
[----:B------:R-:W-:Y:S01]  /*1fe0*/  FADD.FTZ R222, R118, R222 ;  /* 0x000000de76de7221 */ /* 0x000fe20000010000 */
[----:B------:R-:W-:Y:S01]  /*1ff0*/  FFMA.FTZ R216, R166, R118, R216 ;  /* 0x00000076a6d87223 */ /* 0x000fe200000100d8 */
[----:B------:R-:W-:Y:S01]  /*2000*/  ISETP.NE.U32.AND P0, PT, RZ, UR14, PT ;  /* 0x0000000eff007c0c */ /* 0x000fe2000bf05070 */
[----:B------:R-:W4:Y:S01]  /*2010*/  LDL R118, [R1+0x1b4] ;  /* 0x0001b40001767983 */ /* 0x000f220000100800 */
[----:B------:R-:W-:Y:S01]  /*2020*/  FADD.FTZ R217, R112, R217 ;  /* 0x000000d970d97221 */ /* 0x000fe20000010000 */
[----:B------:R-:W-:Y:S01]  /*2030*/  FFMA.FTZ R127, R0, R112, R127 ;  /* 0x00000070007f7223 */ /* 0x000fe2000001007f */
[----:B------:R-:W-:Y:S01]  /*2040*/  FADD.FTZ R221, R113, R221 ;  /* 0x000000dd71dd7221 */ /* 0x000fe20000010000 */
[----:B------:R-:W-:Y:S01]  /*2050*/  FFMA.FTZ R165, R65, R165, R109 ;  /* 0x000000a541a57223 */ /* 0x000fe2000001006d */
[----:B------:R-:W-:Y:S01]  /*2060*/  FFMA.FTZ R213, R173, R113, R213 ;  /* 0x00000071add57223 */ /* 0x000fe200000100d5 */
[----:B------:R-:W4:Y:S01]  /*2070*/  LDL R65, [R1+0x1bc] ;  /* 0x0001bc0001417983 */ /* 0x000f220000100800 */
[----:B------:R-:W-:-:S02]  /*2080*/  HADD2.F32 R117, -RZ, R76.H0_H0 ;  /* 0x2000004cff757230 */ /* 0x000fc40000004100 */
[--C-:B------:R-:W-:Y:S01]  /*2090*/  HADD2.F32 R163, -RZ, R72.reuse.H0_H0 ;  /* 0x20000048ffa37230 */ /* 0x100fe20000004100 */
[----:B------:R-:W0:Y:S01]  /*20a0*/  LDC.64 R168, c[0x0][0x438] ;  /* 0x00010e00ffa87b82 */ /* 0x000e220000000a00 */
[----:B------:R-:W-:Y:S02]  /*20b0*/  HADD2.F32 R182, -RZ, R72.H1_H1 ;  /* 0x30000048ffb67230 */ /* 0x000fe40000004100 */
[----:B---3--:R-:W-:Y:S02]  /*20c0*/  FMUL.FTZ R72, R64, R117 ;  /* 0x0000007540487220 */ /* 0x008fe40000410000 */
[----:B------:R-:W3:Y:S01]  /*20d0*/  LDL R64, [R1+0x1c0] ;  /* 0x0001c00001407983 */ /* 0x000ee20000100800 */
[----:B------:R-:W-:Y:S01]  /*20e0*/  FADD.FTZ R163, -R161, R163 ;  /* 0x000000a3a1a37221 */ /* 0x000fe20000010100 */
[----:B------:R-:W-:Y:S02]  /*20f0*/  HADD2.F32 R162, -RZ, R80.H0_H0 ;  /* 0x20000050ffa27230 */ /* 0x000fe40000004100 */
[----:B------:R-:W-:-:S02]  /*2100*/  HADD2.F32 R116, -RZ, R76.H1_H1 ;  /* 0x3000004cff747230 */ /* 0x000fc40000004100 */
[----:B------:R-:W-:Y:S01]  /*2110*/  FMUL.FTZ R163, R156, R163 ;  /* 0x000000a39ca37220 */ /* 0x000fe20000410000 */
[----:B------:R-:W-:Y:S01]  /*2120*/  FADD.FTZ R182, -R161, R182 ;  /* 0x000000b6a1b67221 */ /* 0x000fe20000010100 */
[----:B------:R-:W-:Y:S01]  /*2130*/  FADD.FTZ R40, R162, R40 ;  /* 0x00000028a2287221 */ /* 0x000fe20000010000 */
[----:B------:R-:W-:Y:S02]  /*2140*/  HADD2.F32 R80, -RZ, R80.H1_H1 ;  /* 0x30000050ff507230 */ /* 0x000fe40000004100 */
[-C--:B------:R-:W-:Y:S01]  /*2150*/  FFMA.FTZ R10, R163, R162.reuse, R10 ;  /* 0x000000a2a30a7223 */ /* 0x080fe2000001000a */
[----:B------:R-:W-:Y:S01]  /*2160*/  FFMA.FTZ R162, R181, R162, R72 ;  /* 0x000000a2b5a27223 */ /* 0x000fe20000010048 */
[----:B------:R-:W-:Y:S01]  /*2170*/  FMUL.FTZ R181, R119, R116 ;  /* 0x0000007477b57220 */ /* 0x000fe20000410000 */
[----:B------:R-:W-:Y:S01]  /*2180*/  FMUL.FTZ R182, R156, R182 ;  /* 0x000000b69cb67220 */ /* 0x000fe20000410000 */
[----:B------:R-:W-:Y:S02]  /*2190*/  HADD2.F32 R190, -RZ, R77.H0_H0 ;  /* 0x2000004dffbe7230 */ /* 0x000fe40000004100 */
[----:B------:R-:W-:Y:S01]  /*21a0*/  FADD.FTZ R41, R80, R41 ;  /* 0x0000002950297221 */ /* 0x000fe20000010000 */
[----:B--2---:R-:W-:Y:S01]  /*21b0*/  FFMA.FTZ R181, R66, R80, R181 ;  /* 0x0000005042b57223 */ /* 0x004fe200000100b5 */
[----:B------:R-:W-:-:S02]  /*21c0*/  HADD2.F32 R183, -RZ, R73.H0_H0 ;  /* 0x20000049ffb77230 */ /* 0x000fc40000004100 */
[----:B------:R-:W-:Y:S01]  /*21d0*/  FFMA.FTZ R11, R182, R80, R11 ;  /* 0x00000050b60b7223 */ /* 0x000fe2000001000b */
[----:B------:R-:W2:Y:S02]  /*21e0*/  LDL R66, [R1+0x1b8] ;  /* 0x0001b80001427983 */ /* 0x000ea40000100800 */
[----:B------:R-:W-:Y:S01]  /*21f0*/  FADD.FTZ R183, -R161, R183 ;  /* 0x000000b7a1b77221 */ /* 0x000fe20000010100 */
[----:B----4-:R-:W-:Y:S02]  /*2200*/  FMUL.FTZ R80, R65, R190 ;  /* 0x000000be41507220 */ /* 0x010fe40000410000 */
[----:B------:R-:W4:Y:S01]  /*2210*/  LDL R65, [R1+0x1ac] ;  /* 0x0001ac0001417983 */ /* 0x000f220000100800 */
[----:B------:R-:W-:Y:S02]  /*2220*/  HADD2.F32 R184, -RZ, R81.H0_H0 ;  /* 0x20000051ffb87230 */ /* 0x000fe40000004100 */
[----:B------:R-:W-:-:S03]  /*2230*/  FMUL.FTZ R183, R156, R183 ;  /* 0x000000b79cb77220 */ /* 0x000fc60000410000 */
[----:B------:R-:W-:Y:S01]  /*2240*/  FADD.FTZ R42, R184, R42 ;  /* 0x0000002ab82a7221 */ /* 0x000fe20000010000 */
[----:B------:R-:W-:Y:S01]  /*2250*/  FFMA.FTZ R12, R183, R184, R12 ;  /* 0x000000b8b70c7223 */ /* 0x000fe2000001000c */
[----:B------:R-:W-:Y:S01]  /*2260*/  ISETP.NE.AND.EX P0, PT, RZ, UR15, PT, P0 ;  /* 0x0000000fff007c0c */ /* 0x000fe2000bf05300 */
[----:B------:R-:W-:-:S12]  /*2270*/  HADD2.F32 R76, -RZ, R73.H1_H1 ;  /* 0x30000049ff4c7230 */ /* 0x000fd80000004100 */
[----:B------:R-:W1:Y:S01]  /*2280*/  @P0 LDC.64 R112, c[0x0][0x3b8] ;  /* 0x0000ee00ff700b82 */ /* 0x000e620000000a00 */
[----:B---3--:R-:W-:Y:S01]  /*2290*/  FFMA.FTZ R184, R64, R184, R80 ;  /* 0x000000b840b87223 */ /* 0x008fe20000010050 */
[----:B------:R-:W-:Y:S01]  /*22a0*/  HADD2.F32 R191, -RZ, R77.H1_H1 ;  /* 0x3000004dffbf7230 */ /* 0x000fe20000004100 */
[----:B------:R-:W3:Y:S01]  /*22b0*/  LDL R64, [R1+0x1b0] ;  /* 0x0001b00001407983 */ /* 0x000ee20000100800 */
[----:B------:R-:W-:Y:S01]  /*22c0*/  FADD.FTZ R76, -R161, R76 ;  /* 0x0000004ca14c7221 */ /* 0x000fe20000010100 */
[----:B------:R-:W-:-:S03]  /*22d0*/  HADD2.F32 R192, -RZ, R78.H0_H0 ;  /* 0x2000004effc07230 */ /* 0x000fc60000004100 */
[----:B------:R-:W0:Y:S01]  /*22e0*/  @P0 LDC.64 R108, c[0x0][0x3b8] ;  /* 0x0000ee00ff6c0b82 */ /* 0x000e220000000a00 */
[----:B------:R-:W-:Y:S01]  /*22f0*/  FMUL.FTZ R185, R156, R76 ;  /* 0x0000004c9cb97220 */ /* 0x000fe20000410000 */
[----:B------:R-:W-:Y:S01]  /*2300*/  IADD3 R76, PT, PT, R160, 0x80, RZ ;  /* 0x00000080a04c7810 */ /* 0x000fe20007ffe0ff */
[----:B------:R-:W-:Y:S02]  /*2310*/  HADD2.F32 R77, -RZ, R81.H1_H1 ;  /* 0x30000051ff4d7230 */ /* 0x000fe40000004100 */
[----:B------:R-:W-:Y:S02]  /*2320*/  FMUL.FTZ R80, R118, R191 ;  /* 0x000000bf76507220 */ /* 0x000fe40000410000 */
[----:B------:R-:W3:Y:S01]  /*2330*/  LDL R118, [R1+0x1a4] ;  /* 0x0001a40001767983 */ /* 0x000ee20000100800 */
[----:B-1----:R-:W-:-:S04]  /*2340*/  @P0 IMAD.WIDE.U32 R112, R76, 0x8, R112 ;  /* 0x000000084c700825 */ /* 0x002fc800078e0070 */
[----:B------:R-:W-:Y:S01]  /*2350*/  FADD.FTZ R225, R77, R225 ;  /* 0x000000e14de17221 */ /* 0x000fe20000010000 */
[-C--:B------:R-:W-:Y:S01]  /*2360*/  FFMA.FTZ R13, R185, R77.reuse, R13 ;  /* 0x0000004db90d7223 */ /* 0x080fe2000001000d */
[----:B------:R-:W-:Y:S02]  /*2370*/  HADD2.F32 R187, -RZ, R74.H0_H0 ;  /* 0x2000004affbb7230 */ /* 0x000fe40000004100 */
[----:B--2---:R-:W-:Y:S01]  /*2380*/  FFMA.FTZ R77, R66, R77, R80 ;  /* 0x0000004d424d7223 */ /* 0x004fe20000010050 */
[----:B------:R4:W5:Y:S04]  /*2390*/  @P0 LDG.E.64 R152, desc[UR10][R112.64] ;  /* 0x0000000a70980981 */ /* 0x000968000c1e1b00 */
[----:B------:R-:W2:Y:S01]  /*23a0*/  LDL R66, [R1+0x1a8] ;  /* 0x0001a80001427983 */ /* 0x000ea20000100800 */
[----:B------:R-:W-:Y:S01]  /*23b0*/  FADD.FTZ R187, -R161, R187 ;  /* 0x000000bba1bb7221 */ /* 0x000fe20000010100 */
[----:B----4-:R-:W-:-:S02]  /*23c0*/  FMUL.FTZ R112, R65, R192 ;  /* 0x000000c041707220 */ /* 0x010fc40000410000 */
[----:B------:R-:W4:Y:S01]  /*23d0*/  LDL R65, [R1+0x19c] ;  /* 0x00019c0001417983 */ /* 0x000f220000100800 */
[----:B------:R-:W-:Y:S02]  /*23e0*/  HADD2.F32 R186, -RZ, R82.H0_H0 ;  /* 0x20000052ffba7230 */ /* 0x000fe40000004100 */
[----:B------:R-:W-:-:S03]  /*23f0*/  FMUL.FTZ R187, R156, R187 ;  /* 0x000000bb9cbb7220 */ /* 0x000fc60000410000 */
[----:B------:R-:W-:Y:S01]  /*2400*/  FADD.FTZ R226, R186, R226 ;  /* 0x000000e2bae27221 */ /* 0x000fe20000010000 */
[----:B------:R-:W-:Y:S01]  /*2410*/  FFMA.FTZ R14, R187, R186, R14 ;  /* 0x000000babb0e7223 */ /* 0x000fe2000001000e */
[----:B0-----:R-:W-:-:S04]  /*2420*/  ISETP.NE.U32.AND P1, PT, R168, RZ, PT ;  /* 0x000000ffa800720c */ /* 0x001fc80003f25070 */
[----:B------:R-:W-:Y:S01]  /*2430*/  ISETP.NE.AND.EX P1, PT, R169, RZ, PT, P1 ;  /* 0x000000ffa900720c */ /* 0x000fe20003f25310 */
[----:B------:R-:W-:-:S05]  /*2440*/  @P0 IMAD.WIDE.U32 R108, R160, 0x8, R108 ;  /* 0x00000008a06c0825 */ /* 0x000fca00078e006c */
[----:B------:R0:W5:Y:S07]  /*2450*/  @P0 LDG.E.64 R144, desc[UR10][R108.64] ;  /* 0x0000000a6c900981 */ /* 0x00016e000c1e1b00 */
[----:B------:R-:W1:Y:S08]  /*2460*/  @P1 LDC.64 R72, c[0x0][0x438] ;  /* 0x00010e00ff481b82 */ /* 0x000e700000000a00 */
[----:B0-----:R-:W0:Y:S01]  /*2470*/  @P0 LDC.64 R108, c[0x0][0x3b8] ;  /* 0x0000ee00ff6c0b82 */ /* 0x001e220000000a00 */
[----:B---3--:R-:W-:-:S02]  /*2480*/  FFMA.FTZ R186, R64, R186, R112 ;  /* 0x000000ba40ba7223 */ /* 0x008fc40000010070 */
[----:B------:R-:W3:Y:S01]  /*2490*/  LDL R64, [R1+0x1a0] ;  /* 0x0001a00001407983 */ /* 0x000ee20000100800 */
[C---:B------:R-:W-:Y:S02]  /*24a0*/  IADD3 R158, PT, PT, R160.reuse, 0x40, RZ ;  /* 0x00000040a09e7810 */ /* 0x040fe40007ffe0ff */
[C---:B------:R-:W-:Y:S01]  /*24b0*/  IADD3 R157, PT, PT, R160.reuse, 0x60, RZ ;  /* 0x00000060a09d7810 */ /* 0x040fe20007ffe0ff */
[----:B-1----:R-:W-:-:S04]  /*24c0*/  @P1 IMAD.WIDE.U32 R80, R160, 0x10, R72 ;  /* 0x00000010a0501825 */ /* 0x002fc800078e0048 */
[----:B------:R-:W-:Y:S01]  /*24d0*/  HADD2.F32 R78, -RZ, R78.H1_H1 ;  /* 0x3000004eff4e7230 */ /* 0x000fe20000004100 */
[----:B------:R1:W5:Y:S01]  /*24e0*/  @P1 LDG.E.128 R44, desc[UR10][R80.64] ;  /* 0x0000000a502c1981 */ /* 0x000362000c1e1d00 */
[----:B------:R-:W-:-:S04]  /*24f0*/  IMAD.WIDE.U32 R84, R158, 0x10, R188 ;  /* 0x000000109e547825 */ /* 0x000fc800078e00bc */
[----:B------:R-:W-:Y:S01]  /*2500*/  FADD.FTZ R233, R191, R233 ;  /* 0x000000e9bfe97221 */ /* 0x000fe20000010000 */
[----:B------:R-:W-:Y:S01]  /*2510*/  FFMA.FTZ R232, R185, R191, R232 ;  /* 0x000000bfb9e87223 */ /* 0x000fe200000100e8 */
[----:B------:R-:W-:Y:S01]  /*2520*/  FADD.FTZ R234, R190, R234 ;  /* 0x000000eabeea7221 */ /* 0x000fe20000010000 */
[----:B0-----:R-:W-:-:S04]  /*2530*/  @P0 IMAD.WIDE.U32 R108, R157, 0x8, R108 ;  /* 0x000000089d6c0825 */ /* 0x001fc800078e006c */
[----:B------:R-:W-:Y:S01]  /*2540*/  FFMA.FTZ R231, R183, R190, R231 ;  /* 0x000000beb7e77223 */ /* 0x000fe200000100e7 */
[----:B------:R-:W3:Y:S01]  /*2550*/  LDG.E.128 R84, desc[UR10][R84.64] ;  /* 0x0000000a54547981 */ /* 0x000ee2000c1e1d00 */
[----:B------:R-:W0:Y:S01]  /*2560*/  @P1 LDC.64 R72, c[0x0][0x438] ;  /* 0x00010e00ff481b82 */ /* 0x000e220000000a00 */
[----:B------:R-:W-:Y:S02]  /*2570*/  IMAD.WIDE.U32 R88, R158, 0x10, R194 ;  /* 0x000000109e587825 */ /* 0x000fe400078e00c2 */
[----:B------:R2:W5:Y:S02]  /*2580*/  @P0 LDG.E.64 R150, desc[UR10][R108.64] ;  /* 0x0000000a6c960981 */ /* 0x000564000c1e1b00 */
[----:B-1----:R-:W-:Y:S02]  /*2590*/  HADD2.F32 R80, -RZ, R75.H0_H0 ;  /* 0x2000004bff507230 */ /* 0x002fe40000004100 */
[----:B------:R-:W-:Y:S01]  /*25a0*/  IMAD.WIDE.U32 R96, R157, 0x10, R188 ;  /* 0x000000109d607825 */ /* 0x000fe200078e00bc */
[----:B------:R-:W3:Y:S03]  /*25b0*/  LDG.E.128 R88, desc[UR10][R88.64] ;  /* 0x0000000a58587981 */ /* 0x000ee6000c1e1d00 */
[----:B------:R-:W-:-:S02]  /*25c0*/  HADD2.F32 R82, -RZ, R82.H1_H1 ;  /* 0x30000052ff527230 */ /* 0x000fc40000004100 */
[----:B--2---:R-:W-:-:S04]  /*25d0*/  IMAD.WIDE.U32 R108, R76, 0x10, R188 ;  /* 0x000000104c6c7825 */ /* 0x004fc800078e00bc */
[----:B------:R-:W-:Y:S01]  /*25e0*/  FMUL.FTZ R189, R118, R78 ;  /* 0x0000004e76bd7220 */ /* 0x000fe20000410000 */
[----:B------:R-:W-:Y:S01]  /*25f0*/  FADD.FTZ R80, -R161, R80 ;  /* 0x00000050a1507221 */ /* 0x000fe20000010100 */
[----:B------:R-:W-:-:S04]  /*2600*/  IMAD.WIDE.U32 R104, R157, 0x10, R194 ;  /* 0x000000109d687825 */ /* 0x000fc800078e00c2 */
[----:B------:R-:W-:-:S04]  /*2610*/  IMAD.WIDE.U32 R112, R76, 0x10, R194 ;  /* 0x000000104c707825 */ /* 0x000fc800078e00c2 */
[----:B------:R-:W-:Y:S01]  /*2620*/  IMAD.WIDE.U32 R92, R158, 0x10, R196 ;  /* 0x000000109e5c7825 */ /* 0x000fe200078e00c4 */
[----:B------:R-:W2:Y:S03]  /*2630*/  LDL R194, [R1+0x194] ;  /* 0x0001940001c27983 */ /* 0x000ea60000100800 */
[----:B------:R-:W-:Y:S02]  /*2640*/  HADD2.F32 R188, -RZ, R74.H1_H1 ;  /* 0x3000004affbc7230 */ /* 0x000fe40000004100 */
[----:B------:R-:W-:Y:S01]  /*2650*/  FADD.FTZ R237, R117, R237 ;  /* 0x000000ed75ed7221 */ /* 0x000fe20000010000 */
[----:B------:R-:W-:Y:S02]  /*2660*/  HADD2.F32 R74, -RZ, R79.H0_H0 ;  /* 0x2000004fff4a7230 */ /* 0x000fe40000004100 */
[----:B------:R-:W-:Y:S01]  /*2670*/  FFMA.FTZ R189, R66, R82, R189 ;  /* 0x0000005242bd7223 */ /* 0x000fe200000100bd */
[----:B------:R-:W-:Y:S01]  /*2680*/  FMUL.FTZ R191, R156, R80 ;  /* 0x000000509cbf7220 */ /* 0x000fe20000410000 */
[----:B------:R-:W2:Y:S01]  /*2690*/  LDL R66, [R1+0x198] ;  /* 0x0001980001427983 */ /* 0x000ea20000100800 */
[----:B----4-:R-:W-:-:S03]  /*26a0*/  FMUL.FTZ R80, R65, R74 ;  /* 0x0000004a41507220 */ /* 0x010fc60000410000 */
[----:B------:R-:W4:Y:S01]  /*26b0*/  LDL R65, [R1+0x18c] ;  /* 0x00018c0001417983 */ /* 0x000f220000100800 */
[----:B------:R-:W-:-:S03]  /*26c0*/  HADD2.F32 R190, -RZ, R83.H0_H0 ;  /* 0x20000053ffbe7230 */ /* 0x000fc60000004100 */
[----:B------:R-:W4:Y:S02]  /*26d0*/  LDG.E.128 R92, desc[UR10][R92.64] ;  /* 0x0000000a5c5c7981 */ /* 0x000f24000c1e1d00 */
[----:B------:R-:W-:Y:S01]  /*26e0*/  FADD.FTZ R228, R190, R228 ;  /* 0x000000e4bee47221 */ /* 0x000fe20000010000 */
[----:B------:R-:W-:Y:S01]  /*26f0*/  FFMA.FTZ R16, R191, R190, R16 ;  /* 0x000000bebf107223 */ /* 0x000fe20000010010 */
[----:B0-----:R-:W-:-:S04]  /*2700*/  @P1 IMAD.WIDE.U32 R72, R158, 0x10, R72 ;  /* 0x000000109e481825 */ /* 0x001fc800078e0048 */
[----:B------:R-:W-:Y:S01]  /*2710*/  FFMA.FTZ R229, R163, R117, R229 ;  /* 0x00000075a3e57223 */ /* 0x000fe200000100e5 */
[----:B------:R-:W-:Y:S01]  /*2720*/  FADD.FTZ R235, R116, R235 ;  /* 0x000000eb74eb7221 */ /* 0x000fe20000010000 */
[----:B------:R-:W-:Y:S01]  /*2730*/  FFMA.FTZ R230, R182, R116, R230 ;  /* 0x00000074b6e67223 */ /* 0x000fe200000100e6 */
[----:B------:R-:W-:Y:S01]  /*2740*/  IMAD.WIDE.U32 R106, R157, 0x10, R196 ;  /* 0x000000109d6a7825 */ /* 0x000fe200078e00c4 */
[----:B------:R0:W5:Y:S03]  /*2750*/  @P1 LDG.E.128 R52, desc[UR10][R72.64] ;  /* 0x0000000a48341981 */ /* 0x000166000c1e1d00 */
[----:B------:R-:W-:Y:S01]  /*2760*/  FADD.FTZ R250, R192, R250 ;  /* 0x000000fac0fa7221 */ /* 0x000fe20000010000 */
[----:B------:R-:W-:Y:S01]  /*2770*/  FFMA.FTZ R243, R187, R192, R243 ;  /* 0x000000c0bbf37223 */ /* 0x000fe200000100f3 */
[----:B------:R-:W-:Y:S01]  /*2780*/  FADD.FTZ R249, R78, R249 ;  /* 0x000000f94ef97221 */ /* 0x000fe20000010000 */
[----:B------:R-:W-:-:S02]  /*2790*/  HADD2.F32 R75, -RZ, R75.H1_H1 ;  /* 0x3000004bff4b7230 */ /* 0x000fc40000004100 */
[----:B------:R-:W-:Y:S01]  /*27a0*/  FADD.FTZ R188, -R161, R188 ;  /* 0x000000bca1bc7221 */ /* 0x000fe20000010100 */
[----:B------:R-:W4:Y:S01]  /*27b0*/  LDG.E.128 R96, desc[UR10][R96.64] ;  /* 0x0000000a60607981 */ /* 0x000f22000c1e1d00 */
[----:B0-----:R-:W0:Y:S01]  /*27c0*/  @P1 LDC.64 R72, c[0x0][0x438] ;  /* 0x00010e00ff481b82 */ /* 0x001e220000000a00 */
[----:B---3--:R-:W-:Y:S01]  /*27d0*/  FFMA.FTZ R190, R64, R190, R80 ;  /* 0x000000be40be7223 */ /* 0x008fe20000010050 */
[----:B------:R-:W-:Y:S01]  /*27e0*/  IMAD.WIDE.U32 R116, R76, 0x10, R196 ;  /* 0x000000104c747825 */ /* 0x000fe200078e00c4 */
[----:B------:R-:W3:Y:S03]  /*27f0*/  LDL R64, [R1+0x190] ;  /* 0x0001900001407983 */ /* 0x000ee60000100800 */
[----:B------:R-:W-:Y:S01]  /*2800*/  FMUL.FTZ R188, R156, R188 ;  /* 0x000000bc9cbc7220 */ /* 0x000fe20000410000 */
[----:B------:R-:W-:Y:S01]  /*2810*/  FADD.FTZ R227, R82, R227 ;  /* 0x000000e352e37221 */ /* 0x000fe20000010000 */
[----:B------:R-:W-:Y:S01]  /*2820*/  FADD.FTZ R248, R74, R248 ;  /* 0x000000f84af87221 */ /* 0x000fe20000010000 */
[----:B------:R-:W3:Y:S01]  /*2830*/  LDL R196, [R1+0x184] ;  /* 0x0001840001c47983 */ /* 0x000ee20000100800 */
[----:B------:R-:W-:Y:S01]  /*2840*/  FFMA.FTZ R15, R188, R82, R15 ;  /* 0x00000052bc0f7223 */ /* 0x000fe2000001000f */
[----:B------:R-:W-:Y:S01]  /*2850*/  FFMA.FTZ R245, R191, R74, R245 ;  /* 0x0000004abff57223 */ /* 0x000fe200000100f5 */
[----:B------:R-:W-:Y:S01]  /*2860*/  HADD2.F32 R79, -RZ, R79.H1_H1 ;  /* 0x3000004fff4f7230 */ /* 0x000fe20000004100 */
[----:B------:R-:W3:Y:S01]  /*2870*/  LDL R197, [R1+0x188] ;  /* 0x0001880001c57983 */ /* 0x000ee20000100800 */
[----:B0-----:R-:W-:-:S04]  /*2880*/  @P1 IMAD.WIDE.U32 R72, R157, 0x10, R72 ;  /* 0x000000109d481825 */ /* 0x001fc800078e0048 */
[----:B------:R-:W-:Y:S01]  /*2890*/  HADD2.F32 R83, -RZ, R83.H1_H1 ;  /* 0x30000053ff537230 */ /* 0x000fe20000004100 */
[----:B------:R-:W3:Y:S01]  /*28a0*/  LDL.LU R82, [R1+0x18] ;  /* 0x0000180001527983 */ /* 0x000ee20000300800 */
[----:B------:R-:W-:Y:S02]  /*28b0*/  HADD2.F32 R74, -RZ, R84.H0_H0 ;  /* 0x20000054ff4a7230 */ /* 0x000fe40000004100 */
[----:B------:R-:W-:Y:S01]  /*28c0*/  FFMA.FTZ R244, R188, R78, R244 ;  /* 0x0000004ebcf47223 */ /* 0x000fe200000100f4 */
[C---:B------:R-:W-:Y:S01]  /*28d0*/  FADD.FTZ R75, -R161.reuse, R75 ;  /* 0x0000004ba14b7221 */ /* 0x040fe20000010100 */
[----:B------:R0:W5:Y:S01]  /*28e0*/  @P1 LDG.E.128 R56, desc[UR10][R72.64] ;  /* 0x0000000a48381981 */ /* 0x000162000c1e1d00 */
[----:B------:R-:W1:Y:S01]  /*28f0*/  @P1 LDC.64 R80, c[0x0][0x438] ;  /* 0x00010e00ff501b82 */ /* 0x000e620000000a00 */
[----:B------:R-:W-:Y:S02]  /*2900*/  FADD.FTZ R74, -R161, R74 ;  /* 0x0000004aa14a7221 */ /* 0x000fe40000010100 */
[----:B------:R-:W3:Y:S04]  /*2910*/  LDL R78, [R1+0x17c] ;  /* 0x00017c00014e7983 */ /* 0x000ee80000100800 */
[----:B------:R-:W3:Y:S01]  /*2920*/  LDG.E.128 R100, desc[UR10][R106.64] ;  /* 0x0000000a6a647981 */ /* 0x000ee2000c1e1d00 */
[----:B0-----:R-:W-:-:S02]  /*2930*/  HADD2.F32 R73, -RZ, R88.H0_H0 ;  /* 0x20000058ff497230 */ /* 0x001fc40000004100 */
[----:B------:R-:W-:Y:S02]  /*2940*/  HADD2.F32 R72, -RZ, R88.H1_H1 ;  /* 0x30000058ff487230 */ /* 0x000fe40000004100 */
        /* <DEDUP_REMOVED lines=8> */
[----:B------:R-:W-:Y:S01]  /*29d0*/  FFMA.FTZ R211, R177, R115, R211 ;  /* 0x00000073b1d37223 */ /* 0x000fe200000100d3 */
[----:B------:R-:W3:Y:S01]  /*29e0*/  LDG.E.128 R116, desc[UR10][R116.64] ;  /* 0x0000000a74747981 */ /* 0x000ee2000c1e1d00 */
[----:B--2---:R-:W-:Y:S01]  /*29f0*/  FMUL.FTZ R192, R194, R79 ;  /* 0x0000004fc2c07220 */ /* 0x004fe20000410000 */
[----:B------:R-:W-:Y:S01]  /*2a00*/  FMUL.FTZ R193, R156, R75 ;  /* 0x0000004b9cc17220 */ /* 0x000fe20000410000 */
[----:B------:R-:W-:-:S02]  /*2a10*/  HADD2.F32 R84, -RZ, R84.H1_H1 ;  /* 0x30000054ff547230 */ /* 0x000fc40000004100 */
[----:B------:R-:W-:Y:S01]  /*2a20*/  FADD.FTZ R238, R83, R238 ;  /* 0x000000ee53ee7221 */ /* 0x000fe20000010000 */
[----:B-1----:R-:W-:-:S04]  /*2a30*/  @P1 IMAD.WIDE.U32 R80, R76, 0x10, R80 ;  /* 0x000000104c501825 */ /* 0x002fc800078e0050 */
[----:B------:R-:W-:Y:S01]  /*2a40*/  FADD.FTZ R247, R79, R247 ;  /* 0x000000f74ff77221 */ /* 0x000fe20000010000 */
[----:B------:R-:W2:Y:S01]  /*2a50*/  LDG.E.128 R104, desc[UR10][R104.64] ;  /* 0x0000000a68687981 */ /* 0x000ea2000c1e1d00 */
[----:B----4-:R-:W-:Y:S01]  /*2a60*/  FMUL.FTZ R74, R65, R73 ;  /* 0x00000049414a7220 */ /* 0x010fe20000410000 */
[----:B------:R-:W-:Y:S01]  /*2a70*/  FFMA.FTZ R192, R66, R83, R192 ;  /* 0x0000005342c07223 */ /* 0x000fe200000100c0 */
[----:B------:R-:W-:Y:S01]  /*2a80*/  FFMA.FTZ R252, R88, R73, R252 ;  /* 0x0000004958fc7223 */ /* 0x000fe200000100fc */
[----:B------:R-:W4:Y:S01]  /*2a90*/  LDL R66, [R1+0x180] ;  /* 0x0001800001427983 */ /* 0x000f220000100800 */
[----:B------:R-:W0:Y:S03]  /*2aa0*/  @P0 LDC.64 R110, c[0x0][0x3b8] ;  /* 0x0000ee00ff6e0b82 */ /* 0x000e260000000a00 */
[----:B------:R-:W2:Y:S01]  /*2ab0*/  LDL.LU R65, [R1+0x14] ;  /* 0x0000140001417983 */ /* 0x000ea20000300800 */
[----:B------:R-:W-:-:S03]  /*2ac0*/  HADD2.F32 R194, -RZ, R92.H0_H0 ;  /* 0x2000005cffc27230 */ /* 0x000fc60000004100 */
[----:B------:R-:W2:Y:S01]  /*2ad0*/  LDL.LU R75, [R1] ;  /* 0x00000000014b7983 */ /* 0x000ea20000300800 */
[----:B------:R-:W1:Y:S01]  /*2ae0*/  @P0 LDC.64 R114, c[0x0][0x3b8] ;  /* 0x0000ee00ff720b82 */ /* 0x000e620000000a00 */
[----:B------:R-:W-:Y:S01]  /*2af0*/  FADD.FTZ R239, R194, R239 ;  /* 0x000000efc2ef7221 */ /* 0x000fe20000010000 */
[----:B------:R-:W-:Y:S01]  /*2b00*/  FFMA.FTZ R18, R88, R194, R18 ;  /* 0x000000c258127223 */ /* 0x000fe20000010012 */
[----:B------:R-:W-:Y:S01]  /*2b10*/  FADD.FTZ R84, -R161, R84 ;  /* 0x00000054a1547221 */ /* 0x000fe20000010100 */
[----:B------:R-:W2:Y:S01]  /*2b20*/  LDL R198, [R1+0x178] ;  /* 0x0001780001c67983 */ /* 0x000ea20000100800 */
[----:B------:R-:W-:-:S03]  /*2b30*/  FFMA.FTZ R17, R193, R83, R17 ;  /* 0x00000053c1117223 */ /* 0x000fc60000010011 */
[----:B------:R0:W5:Y:S01]  /*2b40*/  @P1 LDG.E.128 R60, desc[UR10][R80.64] ;  /* 0x0000000a503c1981 */ /* 0x000162000c1e1d00 */
[----:B---3--:R-:W-:-:S03]  /*2b50*/  FFMA.FTZ R194, R64, R194, R74 ;  /* 0x000000c240c27223 */ /* 0x008fc6000001004a */
[----:B------:R-:W3:Y:S01]  /*2b60*/  LDL R64, [R1+0x174] ;  /* 0x0001740001407983 */ /* 0x000ee20000100800 */
[----:B------:R-:W-:Y:S01]  /*2b70*/  FMUL.FTZ R195, R156, R84 ;  /* 0x000000549cc37220 */ /* 0x000fe20000410000 */
[----:B------:R-:W-:Y:S02]  /*2b80*/  HADD2.F32 R92, -RZ, R92.H1_H1 ;  /* 0x3000005cff5c7230 */ /* 0x000fe40000004100 */
[----:B------:R-:W3:Y:S01]  /*2b90*/  LDL.LU R84, [R1+0x10] ;  /* 0x0000100001547983 */ /* 0x000ee20000300800 */
[----:B------:R-:W-:Y:S01]  /*2ba0*/  FMUL.FTZ R74, R196, R72 ;  /* 0x00000048c44a7220 */ /* 0x000fe20000410000 */
[----:B------:R-:W-:Y:S02]  /*2bb0*/  HADD2.F32 R196, -RZ, R85.H0_H0 ;  /* 0x20000055ffc47230 */ /* 0x000fe40000004100 */
[----:B------:R-:W3:Y:S01]  /*2bc0*/  LDL.LU R83, [R1+0x4] ;  /* 0x0000040001537983 */ /* 0x000ee20000300800 */
[----:B------:R-:W-:Y:S01]  /*2bd0*/  FADD.FTZ R82, R73, R82 ;  /* 0x0000005249527221 */ /* 0x000fe20000010000 */
[----:B------:R-:W-:Y:S01]  /*2be0*/  FADD.FTZ R241, R92, R241 ;  /* 0x000000f15cf17221 */ /* 0x000fe20000010000 */
[----:B------:R-:W-:-:S03]  /*2bf0*/  FFMA.FTZ R19, R195, R92, R19 ;  /* 0x0000005cc3137223 */ /* 0x000fc60000010013 */
[----:B------:R0:W-:Y:S01]  /*2c00*/  STL [R1+0x18], R82 ;  /* 0x0000185201007387 */ /* 0x0001e20000100800 */
[----:B------:R-:W-:Y:S01]  /*2c10*/  FFMA.FTZ R92, R197, R92, R74 ;  /* 0x0000005cc55c7223 */ /* 0x000fe2000001004a */
[----:B------:R-:W-:Y:S02]  /*2c20*/  HADD2.F32 R74, -RZ, R89.H0_H0 ;  /* 0x20000059ff4a7230 */ /* 0x000fe40000004100 */
[----:B------:R-:W-:Y:S01]  /*2c30*/  FADD.FTZ R196, -R161, R196 ;  /* 0x000000c4a1c47221 */ /* 0x000fe20000010100 */
[----:B------:R-:W-:Y:S01]  /*2c40*/  HADD2.F32 R197, -RZ, R93.H0_H0 ;  /* 0x2000005dffc57230 */ /* 0x000fe20000004100 */
[----:B0-----:R-:W3:Y:S04]  /*2c50*/  LDL.LU R82, [R1+0xc] ;  /* 0x00000c0001527983 */ /* 0x001ee80000300800 */
[----:B------:R-:W3:Y:S01]  /*2c60*/  LDL.LU R81, [R1+0x8] ;  /* 0x0000080001517983 */ /* 0x000ee20000300800 */
[----:B------:R-:W-:Y:S01]  /*2c70*/  FMUL.FTZ R196, R156, R196 ;  /* 0x000000c49cc47220 */ /* 0x000fe20000410000 */
[----:B------:R-:W-:-:S02]  /*2c80*/  FMUL.FTZ R73, R78, R74 ;  /* 0x0000004a4e497220 */ /* 0x000fc40000410000 */
[----:B------:R-:W3:Y:S01]  /*2c90*/  LDL R80, [R1+0x16c] ;  /* 0x00016c0001507983 */ /* 0x000ee20000100800 */
[----:B------:R-:W-:Y:S01]  /*2ca0*/  FADD.FTZ R242, R197, R242 ;  /* 0x000000f2c5f27221 */ /* 0x000fe20000010000 */
[----:B------:R-:W-:Y:S01]  /*2cb0*/  FFMA.FTZ R20, R196, R197, R20 ;  /* 0x000000c5c4147223 */ /* 0x000fe20000010014 */
[----:B------:R-:W-:Y:S01]  /*2cc0*/  FFMA.FTZ R246, R193, R79, R246 ;  /* 0x0000004fc1f67223 */ /* 0x000fe200000100f6 */
[----:B----4-:R-:W-:Y:S02]  /*2cd0*/  FFMA.FTZ R197, R66, R197, R73 ;  /* 0x000000c542c57223 */ /* 0x010fe40000010049 */
[----:B------:R-:W4:Y:S01]  /*2ce0*/  LDL.LU R66, [R1+0x20] ;  /* 0x0000200001427983 */ /* 0x000f220000300800 */
[----:B--2---:R-:W-:Y:S01]  /*2cf0*/  FADD.FTZ R65, R72, R65 ;  /* 0x0000004148417221 */ /* 0x004fe20000010000 */
[----:B------:R-:W-:Y:S02]  /*2d00*/  HADD2.F32 R73, -RZ, R89.H1_H1 ;  /* 0x30000059ff497230 */ /* 0x000fe40000004100 */
[----:B------:R-:W-:-:S02]  /*2d10*/  FFMA.FTZ R75, R195, R72, R75 ;  /* 0x00000048c34b7223 */ /* 0x000fc4000001004b */
[----:B------:R0:W-:Y:S04]  /*2d20*/  STL [R1+0x14], R65 ;  /* 0x0000144101007387 */ /* 0x0001e80000100800 */
[----:B0-----:R-:W2:Y:S04]  /*2d30*/  LDL R65, [R1+0x170] ;  /* 0x0001700001417983 */ /* 0x001ea80000100800 */
[----:B------:R-:W2:Y:S04]  /*2d40*/  LDL.LU R199, [R1+0x34] ;  /* 0x0000340001c77983 */ /* 0x000ea80000300800 */
[----:B------:R-:W2:Y:S04]  /*2d50*/  LDL.LU R79, [R1+0x28] ;  /* 0x00002800014f7983 */ /* 0x000ea80000300800 */
[----:B------:R0:W-:Y:S04]  /*2d60*/  STL [R1], R75 ;  /* 0x0000004b01007387 */ /* 0x0001e80000100800 */
[----:B------:R-:W2:Y:S01]  /*2d70*/  LDL R78, [R1+0x164] ;  /* 0x00016400014e7983 */ /* 0x000ea20000100800 */
[----:B---3--:R-:W-:-:S03]  /*2d80*/  FMUL.FTZ R72, R64, R73 ;  /* 0x0000004940487220 */ /* 0x008fc60000410000 */
[----:B------:R-:W3:Y:S01]  /*2d90*/  LDL.LU R64, [R1+0x24] ;  /* 0x0000240001407983 */ /* 0x000ee20000300800 */
[----:B------:R-:W-:Y:S02]  /*2da0*/  HADD2.F32 R85, -RZ, R85.H1_H1 ;  /* 0x30000055ff557230 */ /* 0x000fe40000004100 */
[----:B------:R-:W-:Y:S01]  /*2db0*/  FADD.FTZ R84, R74, R84 ;  /* 0x000000544a547221 */ /* 0x000fe20000010000 */
[----:B------:R-:W-:Y:S02]  /*2dc0*/  HADD2.F32 R89, -RZ, R93.H1_H1 ;  /* 0x3000005dff597230 */ /* 0x000fe40000004100 */
[----:B------:R-:W-:Y:S01]  /*2dd0*/  FADD.FTZ R85, -R161, R85 ;  /* 0x00000055a1557221 */ /* 0x000fe20000010100 */
[----:B------:R-:W-:-:S03]  /*2de0*/  FFMA.FTZ R83, R196, R74, R83 ;  /* 0x0000004ac4537223 */ /* 0x000fc60000010053 */
[----:B------:R-:W-:Y:S01]  /*2df0*/  FMUL.FTZ R93, R156, R85 ;  /* 0x000000559c5d7220 */ /* 0x000fe20000410000 */
[----:B0-----:R-:W-:Y:S01]  /*2e00*/  HADD2.F32 R75, -RZ, R86.H0_H0 ;  /* 0x20000056ff4b7230 */ /* 0x001fe20000004100 */
[----:B------:R-:W3:Y:S01]  /*2e10*/  LDL R85, [R1+0x168] ;  /* 0x0001680001557983 */ /* 0x000ee20000100800 */
[----:B------:R-:W-:Y:S01]  /*2e20*/  FADD.FTZ R251, R89, R251 ;  /* 0x000000fb59fb7221 */ /* 0x000fe20000010000 */
[-C--:B------:R-:W-:Y:S02]  /*2e30*/  FFMA.FTZ R21, R93, R89.reuse, R21 ;  /* 0x000000595d157223 */ /* 0x080fe40000010015 */
[----:B------:R0:W-:Y:S01]  /*2e40*/  STL [R1+0x10], R84 ;  /* 0x0000105401007387 */ /* 0x0001e20000100800 */
[----:B------:R-:W-:Y:S01]  /*2e50*/  FFMA.FTZ R89, R198, R89, R72 ;  /* 0x00000059c6597223 */ /* 0x000fe20000010048 */
[----:B------:R-:W-:Y:S02]  /*2e60*/  HADD2.F32 R72, -RZ, R90.H0_H0 ;  /* 0x2000005aff487230 */ /* 0x000fe40000004100 */
[----:B------:R-:W-:Y:S01]  /*2e70*/  FADD.FTZ R75, -R161, R75 ;  /* 0x0000004ba14b7221 */ /* 0x000fe20000010100 */
[----:B------:R-:W-:Y:S01]  /*2e80*/  FADD.FTZ R82, R73, R82 ;  /* 0x0000005249527221 */ /* 0x000fe20000010000 */
[----:B0-----:R-:W3:Y:S01]  /*2e90*/  LDL.LU R84, [R1+0x30] ;  /* 0x0000300001547983 */ /* 0x001ee20000300800 */
[----:B------:R-:W-:-:S03]  /*2ea0*/  FFMA.FTZ R81, R93, R73, R81 ;  /* 0x000000495d517223 */ /* 0x000fc60000010051 */
[----:B------:R0:W-:Y:S01]  /*2eb0*/  STL [R1+0x4], R83 ;  /* 0x0000045301007387 */ /* 0x0001e20000100800 */
[----:B------:R-:W-:Y:S02]  /*2ec0*/  HADD2.F32 R198, -RZ, R94.H0_H0 ;  /* 0x2000005effc67230 */ /* 0x000fe40000004100 */
[----:B------:R-:W-:Y:S01]  /*2ed0*/  FMUL.FTZ R74, R80, R72 ;  /* 0x00000048504a7220 */ /* 0x000fe20000410000 */
[----:B------:R-:W-:Y:S01]  /*2ee0*/  HADD2.F32 R73, -RZ, R86.H1_H1 ;  /* 0x30000056ff497230 */ /* 0x000fe20000004100 */
[----:B0-----:R-:W3:Y:S04]  /*2ef0*/  LDL.LU R83, [R1+0x2c] ;  /* 0x00002c0001537983 */ /* 0x001ee80000300800 */
[----:B------:R0:W-:Y:S01]  /*2f00*/  STL [R1+0xc], R82 ;  /* 0x00000c5201007387 */ /* 0x0001e20000100800 */
[----:B------:R-:W-:-:S03]  /*2f10*/  FMUL.FTZ R86, R156, R75 ;  /* 0x0000004b9c567220 */ /* 0x000fc60000410000 */
[----:B0-----:R-:W3:Y:S04]  /*2f20*/  LDL R82, [R1+0x15c] ;  /* 0x00015c0001527983 */ /* 0x001ee80000100800 */
[----:B------:R-:W-:Y:S04]  /*2f30*/  STL [R1+0x8], R81 ;  /* 0x0000085101007387 */ /* 0x000fe80000100800 */
[----:B------:R-:W3:Y:S01]  /*2f40*/  LDL.LU R80, [R1+0x38] ;  /* 0x0000380001507983 */ /* 0x000ee20000300800 */
[----:B----4-:R-:W-:-:S03]  /*2f50*/  FADD.FTZ R66, R198, R66 ;  /* 0x00000042c6427221 */ /* 0x010fc60000010000 */
[----:B------:R-:W4:Y:S01]  /*2f60*/  LDL.LU R75, [R1+0x1c] ;  /* 0x00001c00014b7983 */ /* 0x000f220000300800 */
[----:B------:R-:W-:-:S03]  /*2f70*/  FFMA.FTZ R22, R86, R198, R22 ;  /* 0x000000c656167223 */ /* 0x000fc60000010016 */
[----:B------:R0:W-:Y:S01]  /*2f80*/  STL [R1+0x20], R66 ;  /* 0x0000204201007387 */ /* 0x0001e20000100800 */
[----:B--2---:R-:W-:Y:S01]  /*2f90*/  FFMA.FTZ R198, R65, R198, R74 ;  /* 0x000000c641c67223 */ /* 0x004fe2000001004a */
[----:B------:R-:W-:Y:S02]  /*2fa0*/  HADD2.F32 R94, -RZ, R94.H1_H1 ;  /* 0x3000005eff5e7230 */ /* 0x000fe40000004100 */
[----:B0-----:R-:W2:Y:S04]  /*2fb0*/  LDL R66, [R1+0x160] ;  /* 0x0001600001427983 */ /* 0x001ea80000100800 */
[----:B------:R-:W2:Y:S04]  /*2fc0*/  LDL.LU R81, [R1+0x40] ;  /* 0x0000400001517983 */ /* 0x000ea80000300800 */
[----:B------:R-:W2:Y:S01]  /*2fd0*/  LDL.LU R65, [R1+0x3c] ;  /* 0x00003c0001417983 */ /* 0x000ea20000300800 */
[----:B------:R-:W-:Y:S01]  /*2fe0*/  FADD.FTZ R199, R72, R199 ;  /* 0x000000c748c77221 */ /* 0x000fe20000010000 */
[----:B------:R-:W-:-:S04]  /*2ff0*/  FFMA.FTZ R79, R86, R72, R79 ;  /* 0x00000048564f7223 */ /* 0x000fc8000001004f */
[----:B------:R-:W-:Y:S01]  /*3000*/  STL [R1+0x34], R199 ;  /* 0x000034c701007387 */ /* 0x000fe20000100800 */
[----:B---3--:R-:W-:-:S05]  /*3010*/  FADD.FTZ R64, R94, R64 ;  /* 0x000000405e407221 */ /* 0x008fca0000010000 */
[----:B------:R0:W-:Y:S04]  /*3020*/  STL [R1+0x24], R64 ;  /* 0x0000244001007387 */ /* 0x0001e80000100800 */
[----:B------:R3:W-:Y:S04]  /*3030*/  STL [R1+0x28], R79 ;  /* 0x0000284f01007387 */ /* 0x0007e80000100800 */
[----:B0-----:R-:W2:Y:S01]  /*3040*/  LDL R64, [R1+0x154] ;  /* 0x0001540001407983 */ /* 0x001ea20000100800 */
[----:B------:R-:W-:Y:S01]  /*3050*/  FADD.FTZ R73, -R161, R73 ;  /* 0x00000049a1497221 */ /* 0x000fe20000010100 */
[----:B------:R-:W-:-:S02]  /*3060*/  HADD2.F32 R90, -RZ, R90.H1_H1 ;  /* 0x3000005aff5a7230 */ /* 0x000fc40000004100 */
[----:B---3--:R-:W3:Y:S01]  /*3070*/  LDL.LU R79, [R1+0x48] ;  /* 0x00004800014f7983 */ /* 0x008ee20000300800 */
[----:B------:R-:W-:Y:S01]  /*3080*/  FMUL.FTZ R202, R156, R73 ;  /* 0x000000499cca7220 */ /* 0x000fe20000410000 */
[----:B------:R-:W-:Y:S02]  /*3090*/  HADD2.F32 R73, -RZ, R87.H0_H0 ;  /* 0x20000057ff497230 */ /* 0x000fe40000004100 */
[----:B------:R-:W-:Y:S01]  /*30a0*/  FMUL.FTZ R201, R78, R90 ;  /* 0x0000005a4ec97220 */ /* 0x000fe20000410000 */
[----:B------:R-:W-:Y:S01]  /*30b0*/  HADD2.F32 R199, -RZ, R95.H0_H0 ;  /* 0x2000005fffc77230 */ /* 0x000fe20000004100 */
[----:B------:R-:W3:Y:S01]  /*30c0*/  LDL.LU R78, [R1+0x44] ;  /* 0x00004400014e7983 */ /* 0x000ee20000300800 */
[----:B------:R-:W-:Y:S01]  /*30d0*/  FADD.FTZ R84, R90, R84 ;  /* 0x000000545a547221 */ /* 0x000fe20000010000 */
[----:B------:R-:W-:Y:S01]  /*30e0*/  FADD.FTZ R73, -R161, R73 ;  /* 0x00000049a1497221 */ /* 0x000fe20000010100 */
[-C--:B------:R-:W-:Y:S01]  /*30f0*/  FFMA.FTZ R23, R202, R94.reuse, R23 ;  /* 0x0000005eca177223 */ /* 0x080fe20000010017 */
[----:B------:R-:W-:-:S02]  /*3100*/  FFMA.FTZ R201, R85, R94, R201 ;  /* 0x0000005e55c97223 */ /* 0x000fc400000100c9 */
[----:B------:R-:W-:Y:S01]  /*3110*/  STL [R1+0x30], R84 ;  /* 0x0000305401007387 */ /* 0x000fe20000100800 */
[----:B------:R-:W-:Y:S01]  /*3120*/  FMUL.FTZ R200, R156, R73 ;  /* 0x000000499cc87220 */ /* 0x000fe20000410000 */
[----:B------:R-:W-:-:S05]  /*3130*/  FFMA.FTZ R83, R202, R90, R83 ;  /* 0x0000005aca537223 */ /* 0x000fca0000010053 */
[----:B------:R-:W-:Y:S04]  /*3140*/  STL [R1+0x2c], R83 ;  /* 0x00002c5301007387 */ /* 0x000fe80000100800 */
[----:B------:R-:W3:Y:S04]  /*3150*/  LDL R94, [R1+0x158] ;  /* 0x00015800015e7983 */ /* 0x000ee80000100800 */
[----:B------:R-:W3:Y:S01]  /*3160*/  LDL.LU R90, [R1+0x50] ;  /* 0x00005000015a7983 */ /* 0x000ee20000300800 */
[----:B------:R-:W-:-:S03]  /*3170*/  HADD2.F32 R72, -RZ, R91.H0_H0 ;  /* 0x2000005bff487230 */ /* 0x000fc60000004100 */
[----:B------:R-:W3:Y:S04]  /*3180*/  LDL.LU R74, [R1+0x4c] ;  /* 0x00004c00014a7983 */ /* 0x000ee80000300800 */
[----:B------:R-:W3:Y:S01]  /*3190*/  LDL R85, [R1+0x14c] ;  /* 0x00014c0001557983 */ /* 0x000ee20000100800 */
[----:B------:R-:W-:Y:S01]  /*31a0*/  FADD.FTZ R80, R199, R80 ;  /* 0x00000050c7507221 */ /* 0x000fe20000010000 */
[----:B----4-:R-:W-:-:S04]  /*31b0*/  FFMA.FTZ R75, R200, R199, R75 ;  /* 0x000000c7c84b7223 */ /* 0x010fc8000001004b */
[----:B------:R0:W-:Y:S01]  /*31c0*/  STL [R1+0x38], R80 ;  /* 0x0000385001007387 */ /* 0x0001e20000100800 */
[----:B------:R-:W-:-:S03]  /*31d0*/  FMUL.FTZ R73, R82, R72 ;  /* 0x0000004852497220 */ /* 0x000fc60000410000 */
[----:B0-----:R-:W4:Y:S04]  /*31e0*/  LDL.LU R80, [R1+0x58] ;  /* 0x0000580001507983 */ /* 0x001f280000300800 */
[----:B------:R0:W-:Y:S01]  /*31f0*/  STL [R1+0x1c], R75 ;  /* 0x00001c4b01007387 */ /* 0x0001e20000100800 */
[----:B--2---:R-:W-:Y:S01]  /*3200*/  FFMA.FTZ R199, R66, R199, R73 ;  /* 0x000000c742c77223 */ /* 0x004fe20000010049 */
[----:B------:R-:W-:Y:S02]  /*3210*/  FADD.FTZ R81, R72, R81 ;  /* 0x0000005148517221 */ /* 0x000fe40000010000 */
[----:B0-----:R-:W2:Y:S01]  /*3220*/  LDL.LU R75, [R1+0x54] ;  /* 0x00005400014b7983 */ /* 0x001ea20000300800 */
[----:B------:R-:W-:-:S03]  /*3230*/  FFMA.FTZ R65, R200, R72, R65 ;  /* 0x00000048c8417223 */ /* 0x000fc60000010041 */
[----:B------:R-:W2:Y:S04]  /*3240*/  LDL R66, [R1+0x150] ;  /* 0x0001500001427983 */ /* 0x000ea80000100800 */
[----:B------:R-:W2:Y:S01]  /*3250*/  LDL.LU R84, [R1+0x60] ;  /* 0x0000600001547983 */ /* 0x000ea20000300800 */
[----:B------:R-:W-:-:S03]  /*3260*/  HADD2.F32 R91, -RZ, R91.H1_H1 ;  /* 0x3000005bff5b7230 */ /* 0x000fc60000004100 */
[----:B------:R0:W-:Y:S04]  /*3270*/  STL [R1+0x3c], R65 ;  /* 0x00003c4101007387 */ /* 0x0001e80000100800 */
[----:B------:R1:W-:Y:S04]  /*3280*/  STL [R1+0x40], R81 ;  /* 0x0000405101007387 */ /* 0x0003e80000100800 */
[----:B0-----:R-:W2:Y:S01]  /*3290*/  LDL.LU R65, [R1+0x5c] ;  /* 0x00005c0001417983 */ /* 0x001ea20000300800 */
[----:B------:R-:W-:-:S03]  /*32a0*/  FMUL.FTZ R203, R64, R91 ;  /* 0x0000005b40cb7220 */ /* 0x000fc60000410000 */
[----:B------:R-:W2:Y:S01]  /*32b0*/  LDL R64, [R1+0x144] ;  /* 0x0001440001407983 */ /* 0x000ea20000100800 */
[----:B------:R-:W-:Y:S02]  /*32c0*/  HADD2.F32 R87, -RZ, R87.H1_H1 ;  /* 0x30000057ff577230 */ /* 0x000fe40000004100 */
[----:B------:R-:W-:Y:S01]  /*32d0*/  HADD2.F32 R95, -RZ, R95.H1_H1 ;  /* 0x3000005fff5f7230 */ /* 0x000fe20000004100 */
[----:B------:R-:W2:Y:S02]  /*32e0*/  LDL.LU R83, [R1+0x68] ;  /* 0x0000680001537983 */ /* 0x000ea40000300800 */
[----:B------:R-:W-:Y:S02]  /*32f0*/  FADD.FTZ R87, -R161, R87 ;  /* 0x00000057a1577221 */ /* 0x000fe40000010100 */
[----:B---3--:R-:W-:Y:S01]  /*3300*/  FADD.FTZ R79, R95, R79 ;  /* 0x0000004f5f4f7221 */ /* 0x008fe20000010000 */
[----:B------:R-:W3:Y:S01]  /*3310*/  LDL.LU R82, [R1+0x64] ;  /* 0x0000640001527983 */ /* 0x000ee20000300800 */
[----:B------:R-:W-:Y:S01]  /*3320*/  FMUL.FTZ R204, R156, R87 ;  /* 0x000000579ccc7220 */ /* 0x000fe20000410000 */
[----:B------:R-:W-:-:S03]  /*3330*/  HADD2.F32 R87, -RZ, R96.H0_H0 ;  /* 0x20000060ff577230 */ /* 0x000fc60000004100 */
[----:B------:R-:W-:Y:S01]  /*3340*/  FFMA.FTZ R78, R204, R95, R78 ;  /* 0x0000005fcc4e7223 */ /* 0x000fe2000001004e */
[----:B------:R0:W-:Y:S01]  /*3350*/  STL [R1+0x48], R79 ;  /* 0x0000484f01007387 */ /* 0x0001e20000100800 */
[----:B------:R-:W-:-:S03]  /*3360*/  FADD.FTZ R87, -R161, R87 ;  /* 0x00000057a1577221 */ /* 0x000fc60000010100 */
[----:B-1----:R-:W3:Y:S01]  /*3370*/  LDL R81, [R1+0x148] ;  /* 0x0001480001517983 */ /* 0x002ee20000100800 */
[----:B------:R-:W-:-:S03]  /*3380*/  FMUL.FTZ R87, R156, R87 ;  /* 0x000000579c577220 */ /* 0x000fc60000410000 */
[----:B------:R1:W-:Y:S04]  /*3390*/  STL [R1+0x44], R78 ;  /* 0x0000444e01007387 */ /* 0x0003e80000100800 */
[----:B0-----:R-:W3:Y:S01]  /*33a0*/  LDL.LU R79, [R1+0x70] ;  /* 0x00007000014f7983 */ /* 0x001ee20000300800 */
[----:B------:R-:W-:Y:S01]  /*33b0*/  FFMA.FTZ R203, R94, R95, R203 ;  /* 0x0000005f5ecb7223 */ /* 0x000fe200000100cb */
[----:B------:R-:W-:Y:S02]  /*33c0*/  HADD2.F32 R94, -RZ, R100.H0_H0 ;  /* 0x20000064ff5e7230 */ /* 0x000fe40000004100 */
[----:B-1----:R-:W3:Y:S01]  /*33d0*/  LDL.LU R78, [R1+0x6c] ;  /* 0x00006c00014e7983 */ /* 0x002ee20000300800 */
[----:B------:R-:W-:Y:S01]  /*33e0*/  FADD.FTZ R90, R91, R90 ;  /* 0x0000005a5b5a7221 */ /* 0x000fe20000010000 */
[----:B------:R-:W-:-:S05]  /*33f0*/  FFMA.FTZ R74, R204, R91, R74 ;  /* 0x0000005bcc4a7223 */ /* 0x000fca000001004a */
[----:B------:R0:W-:Y:S01]  /*3400*/  STL [R1+0x4c], R74 ;  /* 0x00004c4a01007387 */ /* 0x0001e20000100800 */
[----:B------:R-:W-:-:S03]  /*3410*/  HADD2.F32 R72, -RZ, R104.H0_H0 ;  /* 0x20000068ff487230 */ /* 0x000fc60000004100 */
[----:B0-----:R-:W3:Y:S01]  /*3420*/  LDL R74, [R1+0x13c] ;  /* 0x00013c00014a7983 */ /* 0x001ee20000100800 */
[----:B----4-:R-:W-:-:S03]  /*3430*/  FADD.FTZ R80, R94, R80 ;  /* 0x000000505e507221 */ /* 0x010fc60000010000 */
[----:B------:R-:W-:Y:S04]  /*3440*/  STL [R1+0x50], R90 ;  /* 0x0000505a01007387 */ /* 0x000fe80000100800 */
[----:B------:R0:W-:Y:S01]  /*3450*/  STL [R1+0x58], R80 ;  /* 0x0000585001007387 */ /* 0x0001e20000100800 */
[----:B--2---:R-:W-:-:S03]  /*3460*/  FFMA.FTZ R75, R87, R94, R75 ;  /* 0x0000005e574b7223 */ /* 0x004fc6000001004b */
[----:B0-----:R-:W2:Y:S04]  /*3470*/  LDL.LU R80, [R1+0x78] ;  /* 0x0000780001507983 */ /* 0x001ea80000300800 */
[----:B------:R0:W-:Y:S01]  /*3480*/  STL [R1+0x54], R75 ;  /* 0x0000544b01007387 */ /* 0x0001e20000100800 */
[----:B------:R-:W-:Y:S01]  /*3490*/  FMUL.FTZ R73, R85, R72 ;  /* 0x0000004855497220 */ /* 0x000fe20000410000 */
[----:B------:R-:W-:Y:S02]  /*34a0*/  FADD.FTZ R84, R72, R84 ;  /* 0x0000005448547221 */ /* 0x000fe40000010000 */
[----:B0-----:R-:W4:Y:S01]  /*34b0*/  LDL.LU R75, [R1+0x74] ;  /* 0x00007400014b7983 */ /* 0x001f220000300800 */
[----:B------:R-:W-:Y:S01]  /*34c0*/  FFMA.FTZ R94, R66, R94, R73 ;  /* 0x0000005e425e7223 */ /* 0x000fe20000010049 */
[----:B------:R-:W-:-:S02]  /*34d0*/  HADD2.F32 R104, -RZ, R104.H1_H1 ;  /* 0x30000068ff687230 */ /* 0x000fc40000004100 */
[----:B------:R-:W4:Y:S01]  /*34e0*/  LDL R66, [R1+0x140] ;  /* 0x0001400001427983 */ /* 0x000f220000100800 */
[----:B------:R-:W-:-:S03]  /*34f0*/  FFMA.FTZ R65, R87, R72, R65 ;  /* 0x0000004857417223 */ /* 0x000fc60000010041 */
[----:B------:R-:W-:Y:S04]  /*3500*/  STL [R1+0x60], R84 ;  /* 0x0000605401007387 */ /* 0x000fe80000100800 */
[----:B------:R0:W-:Y:S04]  /*3510*/  STL [R1+0x5c], R65 ;  /* 0x00005c4101007387 */ /* 0x0001e80000100800 */
[----:B0-----:R-:W4:Y:S01]  /*3520*/  LDL.LU R65, [R1+0x80] ;  /* 0x0000800001417983 */ /* 0x001f220000300800 */
[----:B------:R-:W-:-:S03]  /*3530*/  FMUL.FTZ R72, R64, R104 ;  /* 0x0000006840487220 */ /* 0x000fc60000410000 */
[----:B------:R-:W4:Y:S01]  /*3540*/  LDL.LU R64, [R1+0x7c] ;  /* 0x00007c0001407983 */ /* 0x000f220000300800 */
[----:B------:R-:W-:Y:S02]  /*3550*/  HADD2.F32 R96, -RZ, R96.H1_H1 ;  /* 0x30000060ff607230 */ /* 0x000fe40000004100 */
[----:B------:R-:W-:-:S03]  /*3560*/  HADD2.F32 R95, -RZ, R100.H1_H1 ;  /* 0x30000064ff5f7230 */ /* 0x000fc60000004100 */
[----:B------:R-:W-:Y:S01]  /*3570*/  FADD.FTZ R96, -R161, R96 ;  /* 0x00000060a1607221 */ /* 0x000fe20000010100 */
[----:B------:R-:W-:-:S03]  /*3580*/  HADD2.F32 R100, -RZ, R97.H0_H0 ;  /* 0x20000061ff647230 */ /* 0x000fc60000004100 */
[----:B------:R-:W-:Y:S01]  /*3590*/  FMUL.FTZ R96, R156, R96 ;  /* 0x000000609c607220 */ /* 0x000fe20000410000 */
[----:B------:R-:W-:-:S03]  /*35a0*/  FADD.FTZ R83, R95, R83 ;  /* 0x000000535f537221 */ /* 0x000fc60000010000 */
[-C--:B---3--:R-:W-:Y:S01]  /*35b0*/  FFMA.FTZ R82, R96, R95.reuse, R82 ;  /* 0x0000005f60527223 */ /* 0x088fe20000010052 */
[----:B------:R-:W-:Y:S01]  /*35c0*/  FADD.FTZ R100, -R161, R100 ;  /* 0x00000064a1647221 */ /* 0x000fe20000010100 */
[----:B------:R-:W-:Y:S01]  /*35d0*/  STL [R1+0x68], R83 ;  /* 0x0000685301007387 */ /* 0x000fe20000100800 */
[----:B------:R-:W-:Y:S01]  /*35e0*/  FFMA.FTZ R95, R81, R95, R72 ;  /* 0x0000005f515f7223 */ /* 0x000fe20000010048 */
[----:B------:R-:W-:Y:S02]  /*35f0*/  HADD2.F32 R72, -RZ, R97.H1_H1 ;  /* 0x30000061ff487230 */ /* 0x000fe40000004100 */
[----:B------:R-:W-:Y:S01]  /*3600*/  STL [R1+0x64], R82 ;  /* 0x0000645201007387 */ /* 0x000fe20000100800 */
[----:B------:R-:W-:Y:S02]  /*3610*/  HADD2.F32 R97, -RZ, R101.H0_H0 ;  /* 0x20000065ff617230 */ /* 0x000fe40000004100 */
[----:B------:R-:W-:Y:S01]  /*3620*/  FADD.FTZ R79, R104, R79 ;  /* 0x0000004f684f7221 */ /* 0x000fe20000010000 */
[----:B------:R-:W-:Y:S01]  /*3630*/  FMUL.FTZ R100, R156, R100 ;  /* 0x000000649c647220 */ /* 0x000fe20000410000 */
[----:B------:R-:W-:-:S03]  /*3640*/  FFMA.FTZ R78, R96, R104, R78 ;  /* 0x00000068604e7223 */ /* 0x000fc6000001004e */
[----:B------:R0:W-:Y:S04]  /*3650*/  STL [R1+0x70], R79 ;  /* 0x0000704f01007387 */ /* 0x0001e80000100800 */
[----:B------:R1:W-:Y:S04]  /*3660*/  STL [R1+0x6c], R78 ;  /* 0x00006c4e01007387 */ /* 0x0003e80000100800 */
[----:B------:R-:W3:Y:S04]  /*3670*/  LDL R207, [R1+0x134] ;  /* 0x0001340001cf7983 */ /* 0x000ee80000100800 */
[----:B------:R-:W3:Y:S04]  /*3680*/  LDL.LU R206, [R1+0x88] ;  /* 0x0000880001ce7983 */ /* 0x000ee80000300800 */
[----:B------:R-:W3:Y:S04]  /*3690*/  LDL.LU R104, [R1+0x84] ;  /* 0x0000840001687983 */ /* 0x000ee80000300800 */
[----:B------:R-:W3:Y:S04]  /*36a0*/  LDL R91, [R1+0x138] ;  /* 0x00013800015b7983 */ /* 0x000ee80000100800 */
[----:B0-----:R-:W3:Y:S04]  /*36b0*/  LDL.LU R79, [R1+0x90] ;  /* 0x00009000014f7983 */ /* 0x001ee80000300800 */
[----:B-1----:R-:W3:Y:S04]  /*36c0*/  LDL.LU R78, [R1+0x8c] ;  /* 0x00008c00014e7983 */ /* 0x002ee80000300800 */
[----:B------:R-:W3:Y:S01]  /*36d0*/  LDL R90, [R1+0x12c] ;  /* 0x00012c00015a7983 */ /* 0x000ee20000100800 */
[----:B--2---:R-:W-:Y:S01]  /*36e0*/  FADD.FTZ R80, R97, R80 ;  /* 0x0000005061507221 */ /* 0x004fe20000010000 */
[----:B------:R-:W-:-:S04]  /*36f0*/  HADD2.F32 R73, -RZ, R105.H0_H0 ;  /* 0x20000069ff497230 */ /* 0x000fc80000004100 */
[----:B------:R0:W-:Y:S04]  /*3700*/  STL [R1+0x78], R80 ;  /* 0x0000785001007387 */ /* 0x0001e80000100800 */
[----:B------:R-:W2:Y:S01]  /*3710*/  LDL.LU R85, [R1+0x98] ;  /* 0x0000980001557983 */ /* 0x000ea20000300800 */
[----:B----4-:R-:W-:-:S05]  /*3720*/  FFMA.FTZ R75, R100, R97, R75 ;  /* 0x00000061644b7223 */ /* 0x010fca000001004b */
[----:B------:R1:W-:Y:S04]  /*3730*/  STL [R1+0x74], R75 ;  /* 0x0000744b01007387 */ /* 0x0003e80000100800 */
[----:B------:R-:W4:Y:S04]  /*3740*/  LDL.LU R84, [R1+0x94] ;  /* 0x0000940001547983 */ /* 0x000f280000300800 */
[----:B------:R-:W4:Y:S04]  /*3750*/  LDL R83, [R1+0x130] ;  /* 0x0001300001537983 */ /* 0x000f280000100800 */
[----:B------:R-:W4:Y:S01]  /*3760*/  LDL.LU R82, [R1+0xa0] ;  /* 0x0000a00001527983 */ /* 0x000f220000300800 */
[----:B------:R-:W-:-:S03]  /*3770*/  FMUL.FTZ R74, R74, R73 ;  /* 0x000000494a4a7220 */ /* 0x000fc60000410000 */
[----:B------:R-:W4:Y:S01]  /*3780*/  LDL.LU R81, [R1+0x9c] ;  /* 0x00009c0001517983 */ /* 0x000f220000300800 */
[----:B------:R-:W-:Y:S01]  /*3790*/  FADD.FTZ R65, R73, R65 ;  /* 0x0000004149417221 */ /* 0x000fe20000010000 */
[----:B------:R-:W-:Y:S02]  /*37a0*/  FFMA.FTZ R97, R66, R97, R74 ;  /* 0x0000006142617223 */ /* 0x000fe4000001004a */
[----:B0-----:R-:W4:Y:S04]  /*37b0*/  LDL R80, [R1+0x124] ;  /* 0x0001240001507983 */ /* 0x001f280000100800 */
[----:B-1----:R-:W4:Y:S04]  /*37c0*/  LDL.LU R75, [R1+0xa8] ;  /* 0x0000a800014b7983 */ /* 0x002f280000300800 */
[----:B------:R0:W-:Y:S04]  /*37d0*/  STL [R1+0x80], R65 ;  /* 0x0000804101007387 */ /* 0x0001e80000100800 */
[----:B------:R-:W4:Y:S01]  /*37e0*/  LDL.LU R74, [R1+0xa4] ;  /* 0x0000a400014a7983 */ /* 0x000f220000300800 */
[----:B------:R-:W-:-:S05]  /*37f0*/  FFMA.FTZ R64, R100, R73, R64 ;  /* 0x0000004964407223 */ /* 0x000fca0000010040 */
[----:B------:R1:W-:Y:S04]  /*3800*/  STL [R1+0x7c], R64 ;  /* 0x00007c4001007387 */ /* 0x0003e80000100800 */
[----:B------:R-:W4:Y:S04]  /*3810*/  LDL R66, [R1+0x128] ;  /* 0x0001280001427983 */ /* 0x000f280000100800 */
[----:B0-----:R-:W4:Y:S04]  /*3820*/  LDL.LU R65, [R1+0xb0] ;  /* 0x0000b00001417983 */ /* 0x001f280000300800 */
[----:B-1----:R-:W4:Y:S01]  /*3830*/  LDL.LU R64, [R1+0xac] ;  /* 0x0000ac0001407983 */ /* 0x002f220000300800 */
[----:B------:R-:W-:Y:S01]  /*3840*/  FADD.FTZ R205, -R161, R72 ;  /* 0x00000048a1cd7221 */ /* 0x000fe20000010100 */
[----:B------:R-:W-:-:S02]  /*3850*/  HADD2.F32 R101, -RZ, R101.H1_H1 ;  /* 0x30000065ff657230 */ /* 0x000fc40000004100 */
[--C-:B------:R-:W-:Y:S02]  /*3860*/  HADD2.F32 R73, -RZ, R98.reuse.H0_H0 ;  /* 0x20000062ff497230 */ /* 0x100fe40000004100 */
[----:B------:R-:W-:Y:S01]  /*3870*/  FMUL.FTZ R205, R156, R205 ;  /* 0x000000cd9ccd7220 */ /* 0x000fe20000410000 */
[----:B------:R-:W-:Y:S02]  /*3880*/  HADD2.F32 R72, -RZ, R105.H1_H1 ;  /* 0x30000069ff487230 */ /* 0x000fe40000004100 */
[----:B------:R-:W-:Y:S01]  /*3890*/  FADD.FTZ R73, -R161, R73 ;  /* 0x00000049a1497221 */ /* 0x000fe20000010100 */
[----:B------:R-:W-:Y:S02]  /*38a0*/  HADD2.F32 R98, -RZ, R98.H1_H1 ;  /* 0x30000062ff627230 */ /* 0x000fe40000004100 */
[----:B---3--:R-:W-:Y:S01]  /*38b0*/  FADD.FTZ R206, R101, R206 ;  /* 0x000000ce65ce7221 */ /* 0x008fe20000010000 */
[----:B------:R-:W-:Y:S01]  /*38c0*/  FFMA.FTZ R104, R205, R101, R104 ;  /* 0x00000065cd687223 */ /* 0x000fe20000010068 */
[----:B------:R-:W-:-:S03]  /*38d0*/  FMUL.FTZ R105, R207, R72 ;  /* 0x00000048cf697220 */ /* 0x000fc60000410000 */
[----:B------:R-:W-:Y:S04]  /*38e0*/  STL [R1+0x88], R206 ;  /* 0x000088ce01007387 */ /* 0x000fe80000100800 */
[----:B------:R0:W-:Y:S01]  /*38f0*/  STL [R1+0x84], R104 ;  /* 0x0000846801007387 */ /* 0x0001e20000100800 */
[----:B------:R-:W-:Y:S01]  /*3900*/  FADD.FTZ R79, R72, R79 ;  /* 0x0000004f484f7221 */ /* 0x000fe20000010000 */
[----:B------:R-:W-:Y:S01]  /*3910*/  FFMA.FTZ R78, R205, R72, R78 ;  /* 0x00000048cd4e7223 */ /* 0x000fe2000001004e */
[----:B------:R-:W-:Y:S02]  /*3920*/  HADD2.F32 R72, -RZ, R106.H0_H0 ;  /* 0x2000006aff487230 */ /* 0x000fe40000004100 */
[----:B------:R-:W-:Y:S01]  /*3930*/  FFMA.FTZ R105, R91, R101, R105 ;  /* 0x000000655b697223 */ /* 0x000fe20000010069 */
[----:B0-----:R-:W-:Y:S01]  /*3940*/  FMUL.FTZ R104, R156, R73 ;  /* 0x000000499c687220 */ /* 0x001fe20000410000 */
[----:B------:R-:W-:-:S02]  /*3950*/  HADD2.F32 R101, -RZ, R102.H0_H0 ;  /* 0x20000066ff657230 */ /* 0x000fc40000004100 */
[-C--:B------:R-:W-:Y:S01]  /*3960*/  FMUL.FTZ R73, R90, R72.reuse ;  /* 0x000000485a497220 */ /* 0x080fe20000410000 */
[----:B------:R-:W-:Y:S01]  /*3970*/  HADD2.F32 R106, -RZ, R106.H1_H1 ;  /* 0x3000006aff6a7230 */ /* 0x000fe20000004100 */
[----:B------:R-:W-:Y:S04]  /*3980*/  STL [R1+0x90], R79 ;  /* 0x0000904f01007387 */ /* 0x000fe80000100800 */
[----:B------:R0:W-:Y:S01]  /*3990*/  STL [R1+0x8c], R78 ;  /* 0x00008c4e01007387 */ /* 0x0001e20000100800 */
[----:B--2---:R-:W-:Y:S01]  /*39a0*/  FADD.FTZ R85, R101, R85 ;  /* 0x0000005565557221 */ /* 0x004fe20000010000 */
[----:B------:R-:W-:Y:S01]  /*39b0*/  @P0 IMAD.WIDE.U32 R110, R158, 0x8, R110 ;  /* 0x000000089e6e0825 */ /* 0x000fe200078e006e */
[----:B0-----:R-:W0:Y:S03]  /*39c0*/  LDC.64 R78, c[0x0][0x3b0] ;  /* 0x0000ec00ff4e7b82 */ /* 0x001e260000000a00 */
[----:B------:R-:W-:Y:S04]  /*39d0*/  STL [R1+0x98], R85 ;  /* 0x0000985501007387 */ /* 0x000fe80000100800 */
[----:B------:R-:W5:Y:S01]  /*39e0*/  @P0 LDG.E.64 R148, desc[UR10][R110.64] ;  /* 0x0000000a6e940981 */ /* 0x000f62000c1e1b00 */
[----:B----4-:R-:W-:Y:S01]  /*39f0*/  FFMA.FTZ R84, R104, R101, R84 ;  /* 0x0000006568547223 */ /* 0x010fe20000010054 */
[----:B------:R-:W-:Y:S01]  /*3a00*/  FADD.FTZ R82, R72, R82 ;  /* 0x0000005248527221 */ /* 0x000fe20000010000 */
[----:B------:R-:W-:Y:S01]  /*3a10*/  FFMA.FTZ R81, R104, R72, R81 ;  /* 0x0000004868517223 */ /* 0x000fe20000010051 */
[----:B------:R-:W-:Y:S01]  /*3a20*/  FADD.FTZ R72, -R161, R98 ;  /* 0x00000062a1487221 */ /* 0x000fe20000010100 */
[----:B------:R-:W-:Y:S01]  /*3a30*/  HADD2.F32 R98, -RZ, R102.H1_H1 ;  /* 0x30000066ff627230 */ /* 0x000fe20000004100 */
[----:B------:R-:W2:Y:S02]  /*3a40*/  LDG.E.128 R108, desc[UR10][R108.64] ;  /* 0x0000000a6c6c7981 */ /* 0x000ea4000c1e1d00 */
[----:B------:R-:W-:-:S02]  /*3a50*/  FMUL.FTZ R102, R156, R72 ;  /* 0x000000489c667220 */ /* 0x000fc40000410000 */
[----:B------:R-:W-:Y:S01]  /*3a60*/  FADD.FTZ R75, R98, R75 ;  /* 0x0000004b624b7221 */ /* 0x000fe20000010000 */
[----:B------:R-:W-:Y:S01]  /*3a70*/  STL [R1+0x94], R84 ;  /* 0x0000945401007387 */ /* 0x000fe20000100800 */
[----:B------:R-:W-:-:S03]  /*3a80*/  FMUL.FTZ R72, R80, R106 ;  /* 0x0000006a50487220 */ /* 0x000fc60000410000 */
[----:B------:R-:W-:Y:S01]  /*3a90*/  STL [R1+0xa0], R82 ;  /* 0x0000a05201007387 */ /* 0x000fe20000100800 */
[----:B------:R-:W-:-:S03]  /*3aa0*/  FFMA.FTZ R74, R102, R98, R74 ;  /* 0x00000062664a7223 */ /* 0x000fc6000001004a */
[----:B------:R-:W-:Y:S04]  /*3ab0*/  STL [R1+0x9c], R81 ;  /* 0x00009c5101007387 */ /* 0x000fe80000100800 */
[----:B------:R1:W-:Y:S04]  /*3ac0*/  STL [R1+0xa8], R75 ;  /* 0x0000a84b01007387 */ /* 0x0003e80000100800 */
[----:B------:R-:W-:Y:S04]  /*3ad0*/  STL [R1+0xa4], R74 ;  /* 0x0000a44a01007387 */ /* 0x000fe80000100800 */
[----:B-1----:R-:W3:Y:S01]  /*3ae0*/  LDL R75, [R1+0x11c] ;  /* 0x00011c00014b7983 */ /* 0x002ee20000100800 */
[----:B------:R-:W-:-:S03]  /*3af0*/  FFMA.FTZ R98, R66, R98, R72 ;  /* 0x0000006242627223 */ /* 0x000fc60000010048 */
[----:B------:R-:W4:Y:S01]  /*3b00*/  LDL.LU R66, [R1+0xb8] ;  /* 0x0000b80001427983 */ /* 0x000f220000300800 */
[----:B------:R-:W-:Y:S01]  /*3b10*/  FADD.FTZ R65, R106, R65 ;  /* 0x000000416a417221 */ /* 0x000fe20000010000 */
[----:B------:R-:W-:-:S04]  /*3b20*/  FFMA.FTZ R64, R102, R106, R64 ;  /* 0x0000006a66407223 */ /* 0x000fc80000010040 */
[----:B------:R1:W-:Y:S04]  /*3b30*/  STL [R1+0xb0], R65 ;  /* 0x0000b04101007387 */ /* 0x0003e80000100800 */
[----:B-1----:R-:W2:Y:S04]  /*3b40*/  LDL.LU R65, [R1+0xb4] ;  /* 0x0000b40001417983 */ /* 0x002ea80000300800 */
[----:B------:R1:W-:Y:S04]  /*3b50*/  STL [R1+0xac], R64 ;  /* 0x0000ac4001007387 */ /* 0x0003e80000100800 */
[----:B-1----:R-:W2:Y:S04]  /*3b60*/  LDL R64, [R1+0x120] ;  /* 0x0001200001407983 */ /* 0x002ea80000100800 */
[----:B------:R-:W2:Y:S04]  /*3b70*/  LDL.LU R240, [R1+0xc0] ;  /* 0x0000c00001f07983 */ /* 0x000ea80000300800 */
[----:B------:R-:W2:Y:S04]  /*3b80*/  LDL.LU R236, [R1+0xbc] ;  /* 0x0000bc0001ec7983 */ /* 0x000ea80000300800 */
[----:B------:R-:W2:Y:S04]  /*3b90*/  LDL R210, [R1+0x114] ;  /* 0x0001140001d27983 */ /* 0x000ea80000100800 */
[----:B------:R-:W2:Y:S04]  /*3ba0*/  LDL.LU R209, [R1+0xc8] ;  /* 0x0000c80001d17983 */ /* 0x000ea80000300800 */
[----:B------:R-:W2:Y:S04]  /*3bb0*/  LDL.LU R208, [R1+0xc4] ;  /* 0x0000c40001d07983 */ /* 0x000ea80000300800 */
[----:B------:R-:W2:Y:S04]  /*3bc0*/  LDL R207, [R1+0x118] ;  /* 0x0001180001cf7983 */ /* 0x000ea80000100800 */
[----:B------:R-:W2:Y:S04]  /*3bd0*/  LDL.LU R91, [R1+0xd0] ;  /* 0x0000d000015b7983 */ /* 0x000ea80000300800 */
[----:B------:R-:W2:Y:S01]  /*3be0*/  LDL.LU R90, [R1+0xcc] ;  /* 0x0000cc00015a7983 */ /* 0x000ea20000300800 */
[----:B------:R-:W-:-:S05]  /*3bf0*/  @P0 IMAD.WIDE.U32 R114, R159, 0x8, R114 ;  /* 0x000000089f720825 */ /* 0x000fca00078e0072 */
[----:B------:R1:W5:Y:S01]  /*3c00*/  @P0 LDG.E.64 R146, desc[UR10][R114.64] ;  /* 0x0000000a72920981 */ /* 0x000362000c1e1b00 */
[----:B------:R-:W-:Y:S01]  /*3c10*/  HADD2.F32 R74, -RZ, R99.H0_H0 ;  /* 0x20000063ff4a7230 */ /* 0x000fe20000004100 */
[----:B-1----:R-:W1:Y:S04]  /*3c20*/  @P1 LDC.64 R114, c[0x0][0x438] ;  /* 0x00010e00ff721b82 */ /* 0x002e680000000a00 */
[----:B------:R-:W-:Y:S01]  /*3c30*/  FADD.FTZ R106, -R161, R74 ;  /* 0x0000004aa16a7221 */ /* 0x000fe20000010100 */
[----:B------:R-:W-:Y:S02]  /*3c40*/  HADD2.F32 R74, -RZ, R107.H0_H0 ;  /* 0x2000006bff4a7230 */ /* 0x000fe40000004100 */
[----:B------:R-:W-:Y:S02]  /*3c50*/  HADD2.F32 R206, -RZ, R103.H0_H0 ;  /* 0x20000067ffce7230 */ /* 0x000fe40000004100 */
[----:B------:R-:W-:Y:S01]  /*3c60*/  FMUL.FTZ R106, R156, R106 ;  /* 0x0000006a9c6a7220 */ /* 0x000fe20000410000 */
[----:B------:R-:W-:-:S02]  /*3c70*/  HADD2.F32 R99, -RZ, R99.H1_H1 ;  /* 0x30000063ff637230 */ /* 0x000fc40000004100 */
[----:B------:R-:W-:Y:S02]  /*3c80*/  HADD2.F32 R107, -RZ, R107.H1_H1 ;  /* 0x3000006bff6b7230 */ /* 0x000fe40000004100 */
[----:B-1----:R-:W-:-:S05]  /*3c90*/  @P1 IMAD.WIDE.U32 R114, R159, 0x10, R114 ;  /* 0x000000109f721825 */ /* 0x002fca00078e0072 */
[----:B------:R1:W5:Y:S04]  /*3ca0*/  @P1 LDG.E.128 R48, desc[UR10][R114.64] ;  /* 0x0000000a72301981 */ /* 0x000368000c1e1d00 */
[----:B------:R-:W2:Y:S01]  /*3cb0*/  LDG.E.128 R112, desc[UR10][R112.64] ;  /* 0x0000000a70707981 */ /* 0x000ea2000c1e1d00 */
[----:B---3--:R-:W-:Y:S01]  /*3cc0*/  FMUL.FTZ R75, R75, R74 ;  /* 0x0000004a4b4b7220 */ /* 0x008fe20000410000 */
[----:B----4-:R-:W-:-:S05]  /*3cd0*/  FADD.FTZ R66, R206, R66 ;  /* 0x00000042ce427221 */ /* 0x010fca0000010000 */
[----:B------:R3:W-:Y:S04]  /*3ce0*/  STL [R1+0xb8], R66 ;  /* 0x0000b84201007387 */ /* 0x0007e80000100800 */
[----:B---3--:R3:W5:Y:S01]  /*3cf0*/  LDL.LU R66, [R1+0x21c] ;  /* 0x00021c0001427983 */ /* 0x0087620000300800 */
[----:B--2---:R-:W-:-:S05]  /*3d00*/  FFMA.FTZ R65, R106, R206, R65 ;  /* 0x000000ce6a417223 */ /* 0x004fca0000010041 */
[----:B------:R2:W-:Y:S01]  /*3d10*/  STL [R1+0xb4], R65 ;  /* 0x0000b44101007387 */ /* 0x0005e20000100800 */
[----:B------:R-:W-:-:S03]  /*3d20*/  FADD.FTZ R240, R74, R240 ;  /* 0x000000f04af07221 */ /* 0x000fc60000010000 */
[----:B--2---:R3:W5:Y:S01]  /*3d30*/  LDL.LU R65, [R1+0x218] ;  /* 0x0002180001417983 */ /* 0x0047620000300800 */
[----:B------:R-:W-:Y:S01]  /*3d40*/  FFMA.FTZ R236, R106, R74, R236 ;  /* 0x0000004a6aec7223 */ /* 0x000fe200000100ec */
[----:B------:R-:W-:Y:S01]  /*3d50*/  FADD.FTZ R74, -R161, R99 ;  /* 0x00000063a14a7221 */ /* 0x000fe20000010100 */
[----:B------:R-:W-:-:S03]  /*3d60*/  HADD2.F32 R99, -RZ, R103.H1_H1 ;  /* 0x30000067ff637230 */ /* 0x000fc60000004100 */
[----:B------:R-:W-:Y:S01]  /*3d70*/  FMUL.FTZ R103, R156, R74 ;  /* 0x0000004a9c677220 */ /* 0x000fe20000410000 */
[----:B------:R-:W-:Y:S01]  /*3d80*/  FMUL.FTZ R74, R210, R107 ;  /* 0x0000006bd24a7220 */ /* 0x000fe20000410000 */
[----:B------:R-:W-:Y:S01]  /*3d90*/  FFMA.FTZ R206, R64, R206, R75 ;  /* 0x000000ce40ce7223 */ /* 0x000fe2000001004b */
[----:B------:R-:W-:Y:S01]  /*3da0*/  FADD.FTZ R209, R99, R209 ;  /* 0x000000d163d17221 */ /* 0x000fe20000010000 */
[----:B------:R3:W5:Y:S01]  /*3db0*/  LDL.LU R64, [R1+0x214] ;  /* 0x0002140001407983 */ /* 0x0007620000300800 */
[----:B------:R-:W-:-:S03]  /*3dc0*/  FFMA.FTZ R208, R103, R99, R208 ;  /* 0x0000006367d07223 */ /* 0x000fc600000100d0 */
[----:B------:R-:W-:Y:S01]  /*3dd0*/  STL [R1+0xc0], R240 ;  /* 0x0000c0f001007387 */ /* 0x000fe20000100800 */
[----:B------:R-:W-:-:S03]  /*3de0*/  FFMA.FTZ R99, R207, R99, R74 ;  /* 0x00000063cf637223 */ /* 0x000fc6000001004a */
[----:B------:R-:W-:Y:S01]  /*3df0*/  STL [R1+0xbc], R236 ;  /* 0x0000bcec01007387 */ /* 0x000fe20000100800 */
[----:B------:R-:W-:Y:S02]  /*3e00*/  HADD2.F32 R207, -RZ, R108.H0_H0 ;  /* 0x2000006cffcf7230 */ /* 0x000fe40000004100 */
[----:B------:R-:W-:Y:S01]  /*3e10*/  FADD.FTZ R91, R107, R91 ;  /* 0x0000005b6b5b7221 */ /* 0x000fe20000010000 */
[----:B------:R2:W-:Y:S01]  /*3e20*/  STL [R1+0xc8], R209 ;  /* 0x0000c8d101007387 */ /* 0x0005e20000100800 */
[----:B------:R-:W-:-:S03]  /*3e30*/  FFMA.FTZ R90, R103, R107, R90 ;  /* 0x0000006b675a7223 */ /* 0x000fc6000001005a */
[----:B------:R-:W-:Y:S04]  /*3e40*/  STL [R1+0xc4], R208 ;  /* 0x0000c4d001007387 */ /* 0x000fe80000100800 */
[----:B------:R-:W4:Y:S01]  /*3e50*/  LDL R210, [R1+0x110] ;  /* 0x0001100001d27983 */ /* 0x000f220000100800 */
[----:B--2---:R-:W-:-:S03]  /*3e60*/  HADD2.F32 R209, -RZ, R108.H1_H1 ;  /* 0x3000006cffd17230 */ /* 0x004fc60000004100 */
[----:B------:R-:W2:Y:S01]  /*3e70*/  LDL R240, [R1+0x104] ;  /* 0x0001040001f07983 */ /* 0x000ea20000100800 */
[----:B------:R-:W-:-:S03]  /*3e80*/  FADD.FTZ R108, -R161, R207 ;  /* 0x000000cfa16c7221 */ /* 0x000fc60000010100 */
[----:B------:R0:W-:Y:S04]  /*3e90*/  STL [R1+0xd0], R91 ;  /* 0x0000d05b01007387 */ /* 0x0001e80000100800 */
[----:B------:R-:W3:Y:S04]  /*3ea0*/  LDL R236, [R1+0x108] ;  /* 0x0001080001ec7983 */ /* 0x000ee80000100800 */
[----:B------:R1:W-:Y:S04]  /*3eb0*/  STL [R1+0xcc], R90 ;  /* 0x0000cc5a01007387 */ /* 0x0003e80000100800 */
[----:B------:R-:W4:Y:S01]  /*3ec0*/  LDL R207, [R1+0x10c] ;  /* 0x00010c0001cf7983 */ /* 0x000f220000100800 */
[----:B0-----:R-:W-:-:S02]  /*3ed0*/  HADD2.F32 R91, -RZ, R109.H0_H0 ;  /* 0x2000006dff5b7230 */ /* 0x001fc40000004100 */
[----:B------:R-:W-:Y:S02]  /*3ee0*/  HADD2.F32 R107, -RZ, R109.H1_H1 ;  /* 0x3000006dff6b7230 */ /* 0x000fe40000004100 */
[--C-:B------:R-:W-:Y:S02]  /*3ef0*/  HADD2.F32 R208, -RZ, R110.reuse.H1_H1 ;  /* 0x3000006effd07230 */ /* 0x100fe40000004100 */
[----:B-1----:R-:W-:Y:S02]  /*3f00*/  HADD2.F32 R90, -RZ, R110.H0_H0 ;  /* 0x2000006eff5a7230 */ /* 0x002fe40000004100 */
[--C-:B------:R-:W-:Y:S02]  /*3f10*/  HADD2.F32 R75, -RZ, R111.reuse.H0_H0 ;  /* 0x2000006fff4b7230 */ /* 0x100fe40000004100 */
[----:B------:R-:W-:Y:S02]  /*3f20*/  HADD2.F32 R74, -RZ, R111.H1_H1 ;  /* 0x3000006fff4a7230 */ /* 0x000fe40000004100 */
[C---:B------:R-:W-:Y:S01]  /*3f30*/  FADD.FTZ R111, -R161.reuse, R91 ;  /* 0x0000005ba16f7221 */ /* 0x040fe20000010100 */
[----:B------:R-:W-:Y:S01]  /*3f40*/  FADD.FTZ R91, -R161, R107 ;  /* 0x0000006ba15b7221 */ /* 0x000fe20000010100 */
[----:B------:R-:W-:-:S02]  /*3f50*/  HADD2.F32 R107, -RZ, R116.H0_H0 ;  /* 0x20000074ff6b7230 */ /* 0x000fc40000004100 */
[C---:B------:R-:W-:Y:S01]  /*3f60*/  FADD.FTZ R109, -R161.reuse, R209 ;  /* 0x000000d1a16d7221 */ /* 0x040fe20000010100 */
[C---:B------:R-:W-:Y:S01]  /*3f70*/  FADD.FTZ R90, -R161.reuse, R90 ;  /* 0x0000005aa15a7221 */ /* 0x040fe20000010100 */
[C---:B------:R-:W-:Y:S01]  /*3f80*/  FADD.FTZ R208, -R161.reuse, R208 ;  /* 0x000000d0a1d07221 */ /* 0x040fe20000010100 */
[C---:B------:R-:W-:Y:S01]  /*3f90*/  FADD.FTZ R75, -R161.reuse, R75 ;  /* 0x0000004ba14b7221 */ /* 0x040fe20000010100 */
[----:B------:R-:W-:Y:S01]  /*3fa0*/  FADD.FTZ R74, -R161, R74 ;  /* 0x0000004aa14a7221 */ /* 0x000fe20000010100 */
[----:B------:R-:W-:Y:S01]  /*3fb0*/  FMUL.FTZ R108, R156, R108 ;  /* 0x0000006c9c6c7220 */ /* 0x000fe20000410000 */
[----:B------:R-:W-:Y:S01]  /*3fc0*/  FADD.FTZ R43, R107, R43 ;  /* 0x0000002b6b2b7221 */ /* 0x000fe20000010000 */
[----:B------:R-:W3:Y:S01]  /*3fd0*/  LDL R209, [R1+0x100] ;  /* 0x0001000001d17983 */ /* 0x000ee20000100800 */
[----:B------:R-:W-:Y:S02]  /*3fe0*/  HADD2.F32 R110, -RZ, R112.H0_H0 ;  /* 0x20000070ff6e7230 */ /* 0x000fe40000004100 */
[----:B------:R-:W-:-:S03]  /*3ff0*/  FFMA.FTZ R24, R108, R107, R24 ;  /* 0x0000006b6c187223 */ /* 0x000fc60000010018 */
[-C--:B----4-:R-:W-:Y:S01]  /*4000*/  FMUL.FTZ R161, R207, R110.reuse ;  /* 0x0000006ecfa17220 */ /* 0x090fe20000410000 */
[----:B------:R-:W-:Y:S02]  /*4010*/  HADD2.F32 R112, -RZ, R112.H1_H1 ;  /* 0x30000070ff707230 */ /* 0x000fe40000004100 */
[----:B------:R-:W-:Y:S01]  /*4020*/  FADD.FTZ R154, R110, R154 ;  /* 0x0000009a6e9a7221 */ /* 0x000fe20000010000 */
[----:B------:R-:W-:Y:S01]  /*4030*/  FFMA.FTZ R129, R108, R110, R129 ;  /* 0x0000006e6c817223 */ /* 0x000fe20000010081 */
[----:B------:R-:W-:Y:S01]  /*4040*/  FFMA.FTZ R107, R210, R107, R161 ;  /* 0x0000006bd26b7223 */ /* 0x000fe200000100a1 */
[----:B------:R-:W-:Y:S01]  /*4050*/  FMUL.FTZ R109, R156, R109 ;  /* 0x0000006d9c6d7220 */ /* 0x000fe20000410000 */
[----:B------:R-:W4:Y:S01]  /*4060*/  LDL R210, [R1+0xfc] ;  /* 0x0000fc0001d27983 */ /* 0x000f220000100800 */
[----:B------:R-:W-:Y:S02]  /*4070*/  HADD2.F32 R110, -RZ, R116.H1_H1 ;  /* 0x30000074ff6e7230 */ /* 0x000fe40000004100 */
[----:B--2---:R-:W-:Y:S01]  /*4080*/  FMUL.FTZ R116, R240, R112 ;  /* 0x00000070f0747220 */ /* 0x004fe20000410000 */
[----:B------:R-:W2:Y:S02]  /*4090*/  LDL R207, [R1+0xf8] ;  /* 0x0000f80001cf7983 */ /* 0x000ea40000100800 */
[----:B------:R-:W-:Y:S01]  /*40a0*/  FADD.FTZ R120, R110, R120 ;  /* 0x000000786e787221 */ /* 0x000fe20000010000 */
[-C--:B------:R-:W-:Y:S01]  /*40b0*/  FFMA.FTZ R25, R109, R110.reuse, R25 ;  /* 0x0000006e6d197223 */ /* 0x080fe20000010019 */
[----:B---3--:R-:W-:Y:S01]  /*40c0*/  FFMA.FTZ R110, R236, R110, R116 ;  /* 0x0000006eec6e7223 */ /* 0x008fe20000010074 */
[----:B------:R-:W-:Y:S01]  /*40d0*/  FADD.FTZ R143, R112, R143 ;  /* 0x0000008f708f7221 */ /* 0x000fe20000010000 */
[----:B------:R-:W3:Y:S01]  /*40e0*/  LDL R236, [R1+0xf4] ;  /* 0x0000f40001ec7983 */ /* 0x000ee20000100800 */
[----:B------:R-:W-:-:S02]  /*40f0*/  HADD2.F32 R116, -RZ, R113.H0_H0 ;  /* 0x20000071ff747230 */ /* 0x000fc40000004100 */
[----:B------:R-:W-:Y:S01]  /*4100*/  FFMA.FTZ R130, R109, R112, R130 ;  /* 0x000000706d827223 */ /* 0x000fe20000010082 */
[----:B------:R-:W-:Y:S02]  /*4110*/  HADD2.F32 R112, -RZ, R117.H0_H0 ;  /* 0x20000075ff707230 */ /* 0x000fe40000004100 */
[----:B------:R-:W-:Y:S01]  /*4120*/  FMUL.FTZ R111, R156, R111 ;  /* 0x0000006f9c6f7220 */ /* 0x000fe20000410000 */
[----:B------:R-:W2:Y:S02]  /*4130*/  LDL R240, [R1+0xe8] ;  /* 0x0000e80001f07983 */ /* 0x000ea40000100800 */
[----:B------:R-:W-:Y:S01]  /*4140*/  FADD.FTZ R121, R112, R121 ;  /* 0x0000007970797221 */ /* 0x000fe20000010000 */
[----:B------:R-:W-:Y:S01]  /*4150*/  FFMA.FTZ R26, R111, R112, R26 ;  /* 0x000000706f1a7223 */ /* 0x000fe2000001001a */
[----:B----4-:R-:W-:Y:S02]  /*4160*/  FMUL.FTZ R161, R210, R116 ;  /* 0x00000074d2a17220 */ /* 0x010fe40000410000 */
[----:B------:R-:W4:Y:S02]  /*4170*/  LDL R210, [R1+0xec] ;  /* 0x0000ec0001d27983 */ /* 0x000f240000100800 */
[----:B------:R-:W-:-:S02]  /*4180*/  FFMA.FTZ R112, R209, R112, R161 ;  /* 0x00000070d1707223 */ /* 0x000fc400000100a1 */
[----:B------:R-:W4:Y:S01]  /*4190*/  LDL R209, [R1+0xf0] ;  /* 0x0000f00001d17983 */ /* 0x000f220000100800 */
[----:B------:R-:W-:Y:S02]  /*41a0*/  HADD2.F32 R161, -RZ, R113.H1_H1 ;  /* 0x30000071ffa17230 */ /* 0x000fe40000004100 */
[----:B------:R-:W-:Y:S01]  /*41b0*/  FADD.FTZ R142, R116, R142 ;  /* 0x0000008e748e7221 */ /* 0x000fe20000010000 */
[----:B------:R-:W-:Y:S01]  /*41c0*/  FFMA.FTZ R131, R111, R116, R131 ;  /* 0x000000746f837223 */ /* 0x000fe20000010083 */
[----:B------:R-:W-:Y:S02]  /*41d0*/  HADD2.F32 R116, -RZ, R117.H1_H1 ;  /* 0x30000075ff747230 */ /* 0x000fe40000004100 */
[----:B------:R-:W-:Y:S01]  /*41e0*/  FMUL.FTZ R113, R156, R91 ;  /* 0x0000005b9c717220 */ /* 0x000fe20000410000 */
[----:B---3--:R-:W-:Y:S02]  /*41f0*/  FMUL.FTZ R91, R236, R161 ;  /* 0x000000a1ec5b7220 */ /* 0x008fe40000410000 */
[----:B------:R-:W3:Y:S01]  /*4200*/  LDL R236, [R1+0xdc] ;  /* 0x0000dc0001ec7983 */ /* 0x000ee20000100800 */
[----:B------:R-:W-:Y:S01]  /*4210*/  FADD.FTZ R122, R116, R122 ;  /* 0x0000007a747a7221 */ /* 0x000fe20000010000 */
[-C--:B------:R-:W-:Y:S01]  /*4220*/  FFMA.FTZ R27, R113, R116.reuse, R27 ;  /* 0x00000074711b7223 */ /* 0x080fe2000001001b */
[----:B--2---:R-:W-:-:S02]  /*4230*/  FFMA.FTZ R116, R207, R116, R91 ;  /* 0x00000074cf747223 */ /* 0x004fc4000001005b */
[----:B------:R-:W2:Y:S01]  /*4240*/  LDL R207, [R1+0xe4] ;  /* 0x0000e40001cf7983 */ /* 0x000ea20000100800 */
[----:B------:R-:W-:Y:S02]  /*4250*/  HADD2.F32 R91, -RZ, R114.H0_H0 ;  /* 0x20000072ff5b7230 */ /* 0x000fe40000004100 */
[----:B------:R-:W-:Y:S01]  /*4260*/  FADD.FTZ R141, R161, R141 ;  /* 0x0000008da18d7221 */ /* 0x000fe20000010000 */
[----:B------:R-:W-:Y:S01]  /*4270*/  FFMA.FTZ R132, R113, R161, R132 ;  /* 0x000000a171847223 */ /* 0x000fe20000010084 */
[----:B------:R-:W-:Y:S01]  /*4280*/  FMUL.FTZ R117, R156, R90 ;  /* 0x0000005a9c757220 */ /* 0x000fe20000410000 */
[----:B------:R-:W-:-:S05]  /*4290*/  HADD2.F32 R161, -RZ, R118.H0_H0 ;  /* 0x20000076ffa17230 */ /* 0x000fca0000004100 */
[----:B------:R-:W-:Y:S01]  /*42a0*/  FADD.FTZ R123, R161, R123 ;  /* 0x0000007ba17b7221 */ /* 0x000fe20000010000 */
[----:B------:R-:W-:Y:S01]  /*42b0*/  FFMA.FTZ R28, R117, R161, R28 ;  /* 0x000000a1751c7223 */ /* 0x000fe2000001001c */
[----:B------:R-:W-:Y:S01]  /*42c0*/  FADD.FTZ R140, R91, R140 ;  /* 0x0000008c5b8c7221 */ /* 0x000fe20000010000 */
        /* <DEDUP_REMOVED lines=12> */
[----:B----4-:R-:W-:-:S03]  /*4390*/  FMUL.FTZ R90, R210, R91 ;  /* 0x0000005bd25a7220 */ /* 0x010fc60000410000 */
[----:B------:R-:W4:Y:S01]  /*43a0*/  LDL R210, [R1+0xe0] ;  /* 0x0000e00001d27983 */ /* 0x000f220000100800 */
[----:B------:R-:W-:-:S03]  /*43b0*/  FFMA.FTZ R161, R209, R161, R90 ;  /* 0x000000a1d1a17223 */ /* 0x000fc6000001005a */
[----:B------:R-:W4:Y:S04]  /*43c0*/  LDL R209, [R1+0xd4] ;  /* 0x0000d40001d17983 */ /* 0x000f280000100800 */
[----:B------:R-:W4:Y:S01]  /*43d0*/  LDL R91, [R1+0xd8] ;  /* 0x0000d800015b7983 */ /* 0x000f220000100800 */
[----:B------:R-:W-:Y:S02]  /*43e0*/  HADD2.F32 R114, -RZ, R114.H1_H1 ;  /* 0x30000072ff727230 */ /* 0x000fe40000004100 */
[----:B------:R-:W-:Y:S01]  /*43f0*/  FMUL.FTZ R208, R156, R208 ;  /* 0x000000d09cd07220 */ /* 0x000fe20000410000 */
[----:B------:R-:W-:Y:S02]  /*4400*/  HADD2.F32 R118, -RZ, R118.H1_H1 ;  /* 0x30000076ff767230 */ /* 0x000fe40000004100 */
[----:B------:R-:W-:-:S02]  /*4410*/  HADD2.F32 R90, -RZ, R115.H0_H0 ;  /* 0x20000073ff5a7230 */ /* 0x000fc40000004100 */
[-C--:B--2---:R-:W-:Y:S01]  /*4420*/  FMUL.FTZ R207, R207, R114.reuse ;  /* 0x00000072cfcf7220 */ /* 0x084fe20000410000 */
[----:B------:R-:W-:Y:S01]  /*4430*/  FADD.FTZ R139, R114, R139 ;  /* 0x0000008b728b7221 */ /* 0x000fe20000010000 */
[----:B------:R-:W-:Y:S01]  /*4440*/  FFMA.FTZ R134, R208, R114, R134 ;  /* 0x00000072d0867223 */ /* 0x000fe20000010086 */
[----:B------:R-:W-:Y:S01]  /*4450*/  FADD.FTZ R124, R118, R124 ;  /* 0x0000007c767c7221 */ /* 0x000fe20000010000 */
[-C--:B------:R-:W-:Y:S01]  /*4460*/  FFMA.FTZ R29, R208, R118.reuse, R29 ;  /* 0x00000076d01d7223 */ /* 0x080fe2000001001d */
[----:B------:R-:W-:Y:S01]  /*4470*/  FFMA.FTZ R207, R240, R118, R207 ;  /* 0x00000076f0cf7223 */ /* 0x000fe200000100cf */
[--C-:B------:R-:W-:Y:S02]  /*4480*/  HADD2.F32 R114, -RZ, R119.reuse.H0_H0 ;  /* 0x20000077ff727230 */ /* 0x100fe40000004100 */
[----:B------:R-:W-:Y:S01]  /*4490*/  FMUL.FTZ R118, R156, R75 ;  /* 0x0000004b9c767220 */ /* 0x000fe20000410000 */
[----:B---3--:R-:W-:Y:S02]  /*44a0*/  FMUL.FTZ R75, R236, R90 ;  /* 0x0000005aec4b7220 */ /* 0x008fe40000410000 */
[----:B------:R-:W-:Y:S01]  /*44b0*/  FADD.FTZ R125, R114, R125 ;  /* 0x0000007d727d7221 */ /* 0x000fe20000010000 */
[----:B------:R-:W-:Y:S01]  /*44c0*/  FFMA.FTZ R30, R118, R114, R30 ;  /* 0x00000072761e7223 */ /* 0x000fe2000001001e */
[----:B------:R-:W-:-:S05]  /*44d0*/  HADD2.F32 R119, -RZ, R119.H1_H1 ;  /* 0x30000077ff777230 */ /* 0x000fca0000004100 */
[----:B------:R-:W-:Y:S01]  /*44e0*/  FADD.FTZ R126, R119, R126 ;  /* 0x0000007e777e7221 */ /* 0x000fe20000010000 */
[----:B------:R-:W-:Y:S01]  /*44f0*/  UMOV UR4, 0xffffffff ;  /* 0xffffffff00047882 */ /* 0x000fe20000000000 */
[----:B------:R-:W-:Y:S01]  /*4500*/  ISETP.NE.U32.AND P2, PT, RZ, UR14, PT ;  /* 0x0000000eff007c0c */ /* 0x000fe2000bf45070 */
[----:B------:R-:W-:Y:S01]  /*4510*/  FADD.FTZ R138, R90, R138 ;  /* 0x0000008a5a8a7221 */ /* 0x000fe20000010000 */
[----:B------:R-:W-:Y:S02]  /*4520*/  FFMA.FTZ R135, R118, R90, R135 ;  /* 0x0000005a76877223 */ /* 0x000fe40000010087 */
[----:B------:R-:W-:Y:S01]  /*4530*/  ISETP.NE.AND.EX P2, PT, RZ, UR15, PT, P2 ;  /* 0x0000000fff007c0c */ /* 0x000fe2000bf45320 */
[----:B----4-:R-:W-:Y:S01]  /*4540*/  FFMA.FTZ R114, R210, R114, R75 ;  /* 0x00000072d2727223 */ /* 0x010fe2000001004b */
[----:B------:R-:W-:Y:S02]  /*4550*/  HADD2.F32 R75, -RZ, R115.H1_H1 ;  /* 0x30000073ff4b7230 */ /* 0x000fe40000004100 */
[----:B------:R-:W-:-:S03]  /*4560*/  FMUL.FTZ R115, R156, R74 ;  /* 0x0000004a9c737220 */ /* 0x000fc60000410000 */
[----:B------:R-:W-:Y:S01]  /*4570*/  FMUL.FTZ R74, R209, R75 ;  /* 0x0000004bd14a7220 */ /* 0x000fe20000410000 */
[----:B------:R-:W-:Y:S01]  /*4580*/  FFMA.FTZ R31, R115, R119, R31 ;  /* 0x00000077731f7223 */ /* 0x000fe2000001001f */
[----:B------:R-:W-:Y:S01]  /*4590*/  FADD.FTZ R137, R75, R137 ;  /* 0x000000894b897221 */ /* 0x000fe20000010000 */
[----:B------:R-:W-:Y:S01]  /*45a0*/  FFMA.FTZ R136, R115, R75, R136 ;  /* 0x0000004b73887223 */ /* 0x000fe20000010088 */
[----:B------:R-:W-:Y:S01]  /*45b0*/  FFMA.FTZ R119, R91, R119, R74 ;  /* 0x000000775b777223 */ /* 0x000fe2000001004a */
        /* <DEDUP_REMOVED lines=99> */
.L_x_1079:
        /* <DEDUP_REMOVED lines=63> */
[----:B------:R-:W-:Y:S02]  /*4fe0*/  F2FP.F16.F32.PACK_AB R75, R74, R75 ;  /* 0x0000004b4a4b723e */ /* 0x000fe400000000ff */
[----:B------:R-:W-:Y:S02]  /*4ff0*/  F2FP.F16.F32.PACK_AB R74, R171, R173 ;  /* 0x000000adab4a723e */ /* 0x000fe400000000ff */
[----:B------:R-:W-:-:S02]  /*5000*/  F2FP.F16.F32.PACK_AB R73, R175, R73 ;  /* 0x00000049af49723e */ /* 0x000fc400000000ff */
[----:B------:R-:W-:Y:S01]  /*5010*/  F2FP.F16.F32.PACK_AB R72, R72, R0 ;  /* 0x000000004848723e */ /* 0x000fe200000000ff */
[----:B------:R-:W-:Y:S06]  /*5020*/  BRA `(.L_x_1030) ;  /* 0x00000020003c7947 */ /* 0x000fec0003800000 */
.L_x_1029:
[-CC-:B------:R-:W-:Y:S01]  /*5030*/  FFMA.FTZ R167, R167, R210.reuse, R209.reuse ;  /* 0x000000d2a7a77223 */ /* 0x180fe200000100d1 */
[-CC-:B------:R-:W-:Y:S01]  /*5040*/  FFMA.FTZ R166, R166, R210.reuse, R209.reuse ;  /* 0x000000d2a6a67223 */ /* 0x180fe200000100d1 */
[-CC-:B------:R-:W-:Y:S01]  /*5050*/  FFMA.FTZ R173, R173, R210.reuse, R209.reuse ;  /* 0x000000d2adad7223 */ /* 0x180fe200000100d1 */
[-C--:B------:R-:W-:Y:S01]  /*5060*/  FFMA.FTZ R171, R171, R210.reuse, R209 ;  /* 0x000000d2abab7223 */ /* 0x080fe200000100d1 */
[----:B-----5:R-:W-:Y:S01]  /*5070*/  FADD.FTZ R65, R165, -R167 ;  /* 0x800000a7a5417221 */ /* 0x020fe20000010000 */
[----:B------:R-:W-:Y:S01]  /*5080*/  FADD.FTZ R67, R164, -R166 ;  /* 0x800000a6a4437221 */ /* 0x000fe20000010000 */
[----:B------:R-:W-:Y:S01]  /*5090*/  FADD.FTZ R172, R172, -R173 ;  /* 0x800000adacac7221 */ /* 0x000fe20000010000 */
[----:B------:R-:W-:Y:S01]  /*50a0*/  FADD.FTZ R170, R170, -R171 ;  /* 0x800000abaaaa7221 */ /* 0x000fe20000010000 */
[C---:B------:R-:W-:Y:S01]  /*50b0*/  FMUL.FTZ R65, R156.reuse, R65 ;  /* 0x000000419c417220 */ /* 0x040fe20000410000 */
[----:B------:R-:W-:Y:S01]  /*50c0*/  FMUL.FTZ R67, R156, R67 ;  /* 0x000000439c437220 */ /* 0x000fe20000410000 */
[----:B------:R-:W-:Y:S01]  /*50d0*/  ISETP.GE.U32.AND P2, PT, R72, RZ, PT ;  /* 0x000000ff4800720c */ /* 0x000fe20003f46070 */
[--C-:B------:R-:W-:Y:S01]  /*50e0*/  FFMA.FTZ R0, R0, R210, R209.reuse ;  /* 0x000000d200007223 */ /* 0x100fe200000100d1 */
[C---:B------:R-:W-:Y:S01]  /*50f0*/  FMUL.FTZ R66, R156.reuse, R172 ;  /* 0x000000ac9c427220 */ /* 0x040fe20000410000 */
[----:B-1----:R-:W-:Y:S01]  /*5100*/  FMUL.FTZ R75, R67, UR6 ;  /* 0x00000006434b7c20 */ /* 0x002fe20008410000 */
[----:B------:R-:W-:Y:S01]  /*5110*/  FMUL.FTZ R64, R65, UR6 ;  /* 0x0000000641407c20 */ /* 0x000fe20008410000 */
[----:B------:R-:W-:Y:S01]  /*5120*/  FMUL.FTZ R170, R156, R170 ;  /* 0x000000aa9caa7220 */ /* 0x000fe20000410000 */
[----:B------:R-:W-:Y:S01]  /*5130*/  LOP3.LUT P5, RZ, R73, 0xff0000, RZ, 0xc0, !PT ;  /* 0x00ff000049ff7812 */ /* 0x000fe200078ac0ff */
[-CC-:B------:R-:W-:Y:S01]  /*5140*/  FFMA.FTZ R179, R179, R210.reuse, R209.reuse ;  /* 0x000000d2b3b37223 */ /* 0x180fe200000100d1 */
[----:B------:R-:W-:Y:S01]  /*5150*/  ISETP.GE.U32.AND.EX P2, PT, R73, 0x1000000, PT, P2 ;  /* 0x010000004900780c */ /* 0x000fe20003f46120 */
[-CC-:B------:R-:W-:Y:S01]  /*5160*/  FFMA.FTZ R177, R177, R210.reuse, R209.reuse ;  /* 0x000000d2b1b17223 */ /* 0x180fe200000100d1 */
[----:B------:R-:W-:Y:S01]  /*5170*/  FFMA.FTZ R175, R175, R210, R209 ;  /* 0x000000d2afaf7223 */ /* 0x000fe200000100d1 */
[----:B------:R-:W-:Y:S01]  /*5180*/  FADD.FTZ R180, R180, -R0 ;  /* 0x80000000b4b47221 */ /* 0x000fe20000010000 */
[----:B------:R-:W-:Y:S01]  /*5190*/  FMUL.FTZ R74, R66, UR6 ;  /* 0x00000006424a7c20 */ /* 0x000fe20008410000 */
[----:B------:R-:W-:Y:S01]  /*51a0*/  FMUL.FTZ R0, R170, UR6 ;  /* 0x00000006aa007c20 */ /* 0x000fe20008410000 */
[C---:B------:R-:W-:Y:S01]  /*51b0*/  LOP3.LUT P4, RZ, R73.reuse, 0xff, RZ, 0xc0, !PT ;  /* 0x000000ff49ff7812 */ /* 0x040fe2000788c0ff */
[----:B------:R-:W-:Y:S01]  /*51c0*/  FADD.FTZ R178, R178, -R179 ;  /* 0x800000b3b2b27221 */ /* 0x000fe20000010000 */
[----:B------:R-:W-:Y:S01]  /*51d0*/  LOP3.LUT P3, RZ, R73, 0xff00, RZ, 0xc0, !PT ;  /* 0x0000ff0049ff7812 */ /* 0x000fe2000786c0ff */
[----:B------:R-:W-:Y:S01]  /*51e0*/  FADD.FTZ R176, R176, -R177 ;  /* 0x800000b1b0b07221 */ /* 0x000fe20000010000 */
[----:B------:R-:W-:Y:S01]  /*51f0*/  FSEL R75, R75, RZ, P2 ;  /* 0x000000ff4b4b7208 */ /* 0x000fe20001000000 */
[----:B------:R-:W-:Y:S01]  /*5200*/  FADD.FTZ R174, R174, -R175 ;  /* 0x800000afaeae7221 */ /* 0x000fe20000010000 */
[----:B------:R-:W-:Y:S01]  /*5210*/  FSEL R64, R64, RZ, P5 ;  /* 0x000000ff40407208 */ /* 0x000fe20002800000 */
[----:B------:R-:W-:Y:S01]  /*5220*/  FMUL.FTZ R178, R156, R178 ;  /* 0x000000b29cb27220 */ /* 0x000fe20000410000 */
[----:B------:R-:W-:Y:S01]  /*5230*/  FSEL R74, R74, RZ, P4 ;  /* 0x000000ff4a4a7208 */ /* 0x000fe20002000000 */
[C---:B------:R-:W-:Y:S01]  /*5240*/  FMUL.FTZ R174, R156.reuse, R174 ;  /* 0x000000ae9cae7220 */ /* 0x040fe20000410000 */
[----:B------:R-:W-:Y:S01]  /*5250*/  F2FP.F16.F32.PACK_AB R67, R67, R65 ;  /* 0x000000414343723e */ /* 0x000fe200000000ff */
[----:B------:R-:W-:Y:S01]  /*5260*/  FMUL.FTZ R65, R156, R176 ;  /* 0x000000b09c417220 */ /* 0x000fe20000410000 */
[----:B------:R-:W-:-:S02]  /*5270*/  FSEL R0, R0, RZ, P3 ;  /* 0x000000ff00007208 */ /* 0x000fc40001800000 */
[----:B------:R-:W-:Y:S01]  /*5280*/  F2FP.F16.F32.PACK_AB R75, R75, R64 ;  /* 0x000000404b4b723e */ /* 0x000fe200000000ff */
[----:B------:R-:W-:Y:S01]  /*5290*/  FMUL.FTZ R64, R156, R180 ;  /* 0x000000b49c407220 */ /* 0x000fe20000410000 */
[C---:B------:R-:W-:Y:S02]  /*52a0*/  LOP3.LUT P6, RZ, R72.reuse, 0xff0000, RZ, 0xc0, !PT ;  /* 0x00ff000048ff7812 */ /* 0x040fe400078cc0ff */
[C---:B------:R-:W-:Y:S02]  /*52b0*/  LOP3.LUT P2, RZ, R72.reuse, 0xff000000, RZ, 0xc0, !PT ;  /* 0xff00000048ff7812 */ /* 0x040fe4000784c0ff */
[C---:B------:R-:W-:Y:S02]  /*52c0*/  LOP3.LUT P5, RZ, R72.reuse, 0xff, RZ, 0xc0, !PT ;  /* 0x000000ff48ff7812 */ /* 0x040fe400078ac0ff */
[----:B------:R-:W-:Y:S01]  /*52d0*/  LOP3.LUT P4, RZ, R72, 0xff00, RZ, 0xc0, !PT ;  /* 0x0000ff0048ff7812 */ /* 0x000fe2000788c0ff */
[----:B------:R-:W-:Y:S01]  /*52e0*/  FMUL.FTZ R72, R64, UR6 ;  /* 0x0000000640487c20 */ /* 0x000fe20008410000 */
[----:B------:R-:W-:Y:S01]  /*52f0*/  F2FP.F16.F32.PACK_AB R74, R0, R74 ;  /* 0x0000004a004a723e */ /* 0x000fe200000000ff */
[----:B------:R-:W-:Y:S01]  /*5300*/  FMUL.FTZ R0, R65, UR6 ;  /* 0x0000000641007c20 */ /* 0x000fe20008410000 */
[C---:B------:R-:W-:Y:S01]  /*5310*/  F2FP.F16.F32.PACK_AB R65, R174.reuse, R65 ;  /* 0x00000041ae41723e */ /* 0x040fe200000000ff */
[----:B------:R-:W-:Y:S01]  /*5320*/  FMUL.FTZ R174, R174, UR6 ;  /* 0x00000006aeae7c20 */ /* 0x000fe20008410000 */
[C---:B------:R-:W-:Y:S01]  /*5330*/  F2FP.F16.F32.PACK_AB R64, R178.reuse, R64 ;  /* 0x00000040b240723e */ /* 0x040fe200000000ff */
[----:B------:R-:W-:Y:S01]  /*5340*/  FMUL.FTZ R178, R178, UR6 ;  /* 0x00000006b2b27c20 */ /* 0x000fe20008410000 */
[----:B------:R-:W-:-:S02]  /*5350*/  FSEL R0, R0, RZ, P6 ;  /* 0x000000ff00007208 */ /* 0x000fc40003000000 */
[----:B------:R-:W-:Y:S02]  /*5360*/  FSEL R73, R174, RZ, P2 ;  /* 0x000000ffae497208 */ /* 0x000fe40001000000 */
[----:B------:R-:W-:Y:S02]  /*5370*/  FSEL R72, R72, RZ, P5 ;  /* 0x000000ff48487208 */ /* 0x000fe40002800000 */
[----:B------:R-:W-:Y:S02]  /*5380*/  FSEL R178, R178, RZ, P4 ;  /* 0x000000ffb2b27208 */ /* 0x000fe40002000000 */
[----:B------:R-:W-:Y:S02]  /*5390*/  F2FP.F16.F32.PACK_AB R66, R170, R66 ;  /* 0x00000042aa42723e */ /* 0x000fe400000000ff */
[----:B------:R-:W-:Y:S02]  /*53a0*/  F2FP.F16.F32.PACK_AB R73, R73, R0 ;  /* 0x000000004949723e */ /* 0x000fe400000000ff */
[----:B------:R-:W-:Y:S01]  /*53b0*/  F2FP.F16.F32.PACK_AB R72, R178, R72 ;  /* 0x00000048b248723e */ /* 0x000fe200000000ff */
[----:B------:R-:W-:Y:S06]  /*53c0*/  BRA `(.L_x_1030) ;  /* 0x0000001c00547947 */ /* 0x000fec0003800000 */
.L_x_1028:
[----:B------:R-:W-:Y:S01]  /*53d0*/  UMOV UR4, UR8 ;  /* 0x0000000800047c82 */ /* 0x000fe20008000000 */
[----:B------:R-:W-:Y:S01]  /*53e0*/  UMOV UR5, UR9 ;  /* 0x0000000900057c82 */ /* 0x000fe20008000000 */
[----:B------:R-:W-:-:S04]  /*53f0*/  UISETP.NE.U32.AND UP0, UPT, UR4, URZ, UPT ;  /* 0x000000ff0400728c */ /* 0x000fc8000bf05070 */
[----:B------:R-:W-:-:S09]  /*5400*/  UISETP.NE.AND.EX UP0, UPT, UR5, URZ, UPT, UP0 ;  /* 0x000000ff0500728c */ /* 0x000fd2000bf05300 */
[----:B------:R-:W-:Y:S05]  /*5410*/  BRA.U UP0, `(.L_x_1031) ;  /* 0x0000000100f87547 */ /* 0x000fea000b800000 */
[-CC-:B------:R-:W-:Y:S01]  /*5420*/  FFMA.FTZ R166, R166, R210.reuse, R209.reuse ;  /* 0x000000d2a6a67223 */ /* 0x180fe200000100d1 */
[--C-:B-1---5:R-:W-:Y:S02]  /*5430*/  HADD2.F32 R75, -RZ, R47.reuse.H1_H1 ;  /* 0x3000002fff4b7230 */ /* 0x122fe40000004100 */
[-CC-:B------:R-:W-:Y:S01]  /*5440*/  FFMA.FTZ R173, R173, R210.reuse, R209.reuse ;  /* 0x000000d2adad7223 */ /* 0x180fe200000100d1 */
[----:B------:R-:W-:Y:S01]  /*5450*/  FFMA.FTZ R167, R167, R210, R209 ;  /* 0x000000d2a7a77223 */ /* 0x000fe200000100d1 */
[----:B------:R-:W-:Y:S01]  /*5460*/  FADD.FTZ R74, R164, -R166 ;  /* 0x800000a6a44a7221 */ /* 0x000fe20000010000 */
[----:B------:R-:W-:Y:S02]  /*5470*/  HADD2.F32 R90, -RZ, R46.H0_H0 ;  /* 0x2000002eff5a7230 */ /* 0x000fe40000004100 */
[----:B------:R-:W-:Y:S01]  /*5480*/  FADD.FTZ R173, R172, -R173 ;  /* 0x800000adacad7221 */ /* 0x000fe20000010000 */
[----:B------:R-:W-:Y:S01]  /*5490*/  FADD.FTZ R167, R165, -R167 ;  /* 0x800000a7a5a77221 */ /* 0x000fe20000010000 */
[----:B------:R-:W-:Y:S01]  /*54a0*/  FFMA.FTZ R74, R156, R74, R75 ;  /* 0x0000004a9c4a7223 */ /* 0x000fe2000001004b */
[----:B------:R-:W-:-:S02]  /*54b0*/  HADD2.F32 R75, -RZ, R47.H0_H0 ;  /* 0x2000002fff4b7230 */ /* 0x000fc40000004100 */
[----:B------:R-:W-:Y:S01]  /*54c0*/  FFMA.FTZ R90, R156, R173, R90 ;  /* 0x000000ad9c5a7223 */ /* 0x000fe2000001005a */
[----:B------:R-:W-:Y:S01]  /*54d0*/  ISETP.GE.U32.AND P2, PT, R72, RZ, PT ;  /* 0x000000ff4800720c */ /* 0x000fe20003f46070 */
[----:B------:R-:W-:Y:S01]  /*54e0*/  FMUL.FTZ R74, R74, UR6 ;  /* 0x000000064a4a7c20 */ /* 0x000fe20008410000 */
[C---:B------:R-:W-:Y:S01]  /*54f0*/  LOP3.LUT P5, RZ, R73.reuse, 0xff0000, RZ, 0xc0, !PT ;  /* 0x00ff000049ff7812 */ /* 0x040fe200078ac0ff */
[----:B------:R-:W-:Y:S01]  /*5500*/  FFMA.FTZ R75, R156, R167, R75 ;  /* 0x000000a79c4b7223 */ /* 0x000fe2000001004b */
[----:B------:R-:W-:Y:S01]  /*5510*/  FMUL.FTZ R90, R90, UR6 ;  /* 0x000000065a5a7c20 */ /* 0x000fe20008410000 */
[----:B------:R-:W-:Y:S01]  /*5520*/  LOP3.LUT P4, RZ, R73, 0xff, RZ, 0xc0, !PT ;  /* 0x000000ff49ff7812 */ /* 0x000fe2000788c0ff */
[-CC-:B------:R-:W-:Y:S01]  /*5530*/  FFMA.FTZ R171, R171, R210.reuse, R209.reuse ;  /* 0x000000d2abab7223 */ /* 0x180fe200000100d1 */
[----:B------:R-:W-:Y:S01]  /*5540*/  FMUL.FTZ R75, R75, UR6 ;  /* 0x000000064b4b7c20 */ /* 0x000fe20008410000 */
[----:B------:R-:W-:Y:S01]  /*5550*/  ISETP.GE.U32.AND.EX P2, PT, R73, 0x1000000, PT, P2 ;  /* 0x010000004900780c */ /* 0x000fe20003f46120 */
[-C--:B------:R-:W-:Y:S01]  /*5560*/  FFMA.FTZ R177, R177, R210.reuse, R209 ;  /* 0x000000d2b1b17223 */ /* 0x080fe200000100d1 */
[----:B------:R-:W-:Y:S01]  /*5570*/  FSEL R90, R90, RZ, P4 ;  /* 0x000000ff5a5a7208 */ /* 0x000fe20002000000 */
[----:B------:R-:W-:Y:S01]  /*5580*/  FADD.FTZ R171, R170, -R171 ;  /* 0x800000abaaab7221 */ /* 0x000fe20000010000 */
[----:B------:R-:W-:Y:S01]  /*5590*/  FSEL R74, R74, RZ, P2 ;  /* 0x000000ff4a4a7208 */ /* 0x000fe20001000000 */
[-CC-:B------:R-:W-:Y:S01]  /*55a0*/  FFMA.FTZ R175, R175, R210.reuse, R209.reuse ;  /* 0x000000d2afaf7223 */ /* 0x180fe200000100d1 */
[----:B------:R-:W-:Y:S01]  /*55b0*/  FSEL R75, R75, RZ, P5 ;  /* 0x000000ff4b4b7208 */ /* 0x000fe20002800000 */
[-CC-:B------:R-:W-:Y:S01]  /*55c0*/  FFMA.FTZ R179, R179, R210.reuse, R209.reuse ;  /* 0x000000d2b3b37223 */ /* 0x180fe200000100d1 */
[----:B------:R-:W-:Y:S01]  /*55d0*/  LOP3.LUT P6, RZ, R72, 0xff0000, RZ, 0xc0, !PT ;  /* 0x00ff000048ff7812 */ /* 0x000fe200078cc0ff */
[----:B------:R-:W-:Y:S01]  /*55e0*/  FFMA.FTZ R0, R0, R210, R209 ;  /* 0x000000d200007223 */ /* 0x000fe200000100d1 */
[----:B------:R-:W-:Y:S01]  /*55f0*/  LOP3.LUT P2, RZ, R72, 0xff000000, RZ, 0xc0, !PT ;  /* 0xff00000048ff7812 */ /* 0x000fe2000784c0ff */
[----:B------:R-:W-:Y:S01]  /*5600*/  FADD.FTZ R176, R176, -R177 ;  /* 0x800000b1b0b07221 */ /* 0x000fe20000010000 */
[----:B------:R-:W-:Y:S01]  /*5610*/  LOP3.LUT P5, RZ, R72, 0xff, RZ, 0xc0, !PT ;  /* 0x000000ff48ff7812 */ /* 0x000fe200078ac0ff */
[----:B------:R-:W-:Y:S01]  /*5620*/  FADD.FTZ R175, R174, -R175 ;  /* 0x800000afaeaf7221 */ /* 0x000fe20000010000 */
[----:B------:R-:W-:Y:S01]  /*5630*/  LOP3.LUT P4, RZ, R72, 0xff00, RZ, 0xc0, !PT ;  /* 0x0000ff0048ff7812 */ /* 0x000fe2000788c0ff */
[----:B------:R-:W-:Y:S01]  /*5640*/  HADD2.F32 R72, -RZ, R46.H1_H1 ;  /* 0x3000002eff487230 */ /* 0x000fe20000004100 */
[----:B------:R-:W-:Y:S01]  /*5650*/  LOP3.LUT P3, RZ, R73, 0xff00, RZ, 0xc0, !PT ;  /* 0x0000ff0049ff7812 */ /* 0x000fe2000786c0ff */
[----:B------:R-:W-:Y:S01]  /*5660*/  HADD2.F32 R73, -RZ, R45.H0_H0 ;  /* 0x2000002dff497230 */ /* 0x000fe20000004100 */
[----:B------:R-:W-:Y:S01]  /*5670*/  F2FP.F16.F32.PACK_AB R75, R74, R75 ;  /* 0x0000004b4a4b723e */ /* 0x000fe200000000ff */
[----:B------:R-:W-:-:S02]  /*5680*/  HADD2.F32 R91, -RZ, R44.H1_H1 ;  /* 0x3000002cff5b7230 */ /* 0x000fc40000004100 */
[----:B------:R-:W-:Y:S01]  /*5690*/  FFMA.FTZ R72, R156, R171, R72 ;  /* 0x000000ab9c487223 */ /* 0x000fe20000010048 */
[----:B------:R-:W-:Y:S01]  /*56a0*/  FADD.FTZ R178, R178, -R179 ;  /* 0x800000b3b2b27221 */ /* 0x000fe20000010000 */
[----:B------:R-:W-:Y:S01]  /*56b0*/  FADD.FTZ R0, R180, -R0 ;  /* 0x80000000b4007221 */ /* 0x000fe20000010000 */
[----:B------:R-:W-:Y:S01]  /*56c0*/  FFMA.FTZ R73, R156, R176, R73 ;  /* 0x000000b09c497223 */ /* 0x000fe20000010049 */
[----:B------:R-:W-:Y:S01]  /*56d0*/  FMUL.FTZ R72, R72, UR6 ;  /* 0x0000000648487c20 */ /* 0x000fe20008410000 */
[----:B------:R-:W-:Y:S02]  /*56e0*/  FFMA.FTZ R91, R156, R178, R91 ;  /* 0x000000b29c5b7223 */ /* 0x000fe4000001005b */
[----:B------:R-:W-:Y:S02]  /*56f0*/  FMUL.FTZ R73, R73, UR6 ;  /* 0x0000000649497c20 */ /* 0x000fe40008410000 */
[----:B------:R-:W-:Y:S01]  /*5700*/  FSEL R72, R72, RZ, P3 ;  /* 0x000000ff48487208 */ /* 0x000fe20001800000 */
[----:B------:R-:W-:-:S02]  /*5710*/  FMUL.FTZ R91, R91, UR6 ;  /* 0x000000065b5b7c20 */ /* 0x000fc40008410000 */
[----:B------:R-:W-:Y:S02]  /*5720*/  FSEL R73, R73, RZ, P6 ;  /* 0x000000ff49497208 */ /* 0x000fe40003000000 */
[----:B------:R-:W-:Y:S01]  /*5730*/  F2FP.F16.F32.PACK_AB R74, R72, R90 ;  /* 0x0000005a484a723e */ /* 0x000fe200000000ff */
[----:B------:R-:W-:Y:S01]  /*5740*/  HADD2.F32 R72, -RZ, R45.H1_H1 ;  /* 0x3000002dff487230 */ /* 0x000fe20000004100 */
[----:B------:R-:W-:Y:S01]  /*5750*/  FSEL R91, R91, RZ, P4 ;  /* 0x000000ff5b5b7208 */ /* 0x000fe20002000000 */
[----:B------:R-:W-:-:S03]  /*5760*/  HADD2.F32 R90, -RZ, R44.H0_H0 ;  /* 0x2000002cff5a7230 */ /* 0x000fc60000004100 */
[C---:B------:R-:W-:Y:S02]  /*5770*/  FFMA.FTZ R72, R156.reuse, R175, R72 ;  /* 0x000000af9c487223 */ /* 0x040fe40000010048 */
[----:B------:R-:W-:Y:S02]  /*5780*/  FFMA.FTZ R0, R156, R0, R90 ;  /* 0x000000009c007223 */ /* 0x000fe4000001005a */
[----:B------:R-:W-:Y:S02]  /*5790*/  FMUL.FTZ R72, R72, UR6 ;  /* 0x0000000648487c20 */ /* 0x000fe40008410000 */
[----:B------:R-:W-:-:S03]  /*57a0*/  FMUL.FTZ R0, R0, UR6 ;  /* 0x0000000600007c20 */ /* 0x000fc60008410000 */
[----:B------:R-:W-:Y:S02]  /*57b0*/  FSEL R72, R72, RZ, P2 ;  /* 0x000000ff48487208 */ /* 0x000fe40001000000 */
[----:B------:R-:W-:Y:S02]  /*57c0*/  FSEL R0, R0, RZ, P5 ;  /* 0x000000ff00007208 */ /* 0x000fe40002800000 */
[----:B------:R-:W-:Y:S02]  /*57d0*/  F2FP.F16.F32.PACK_AB R73, R72, R73 ;  /* 0x000000494849723e */ /* 0x000fe400000000ff */
[----:B------:R-:W-:Y:S01]  /*57e0*/  F2FP.F16.F32.PACK_AB R72, R91, R0 ;  /* 0x000000005b48723e */ /* 0x000fe200000000ff */
[----:B------:R-:W-:Y:S06]  /*57f0*/  BRA `(.L_x_1030) ;  /* 0x0000001800487947 */ /* 0x000fec0003800000 */
.L_x_1031:
[-CC-:B------:R-:W-:Y:S01]  /*5800*/  FFMA.FTZ R167, R167, R210.reuse, R209.reuse ;  /* 0x000000d2a7a77223 */ /* 0x180fe200000100d1 */
[--C-:B-----5:R-:W-:Y:S02]  /*5810*/  HADD2.F32 R64, -RZ, R47.reuse.H0_H0 ;  /* 0x2000002fff407230 */ /* 0x120fe40000004100 */
        /* <DEDUP_REMOVED lines=8> */
[----:B------:R-:W-:Y:S01]  /*58a0*/  FFMA.FTZ R66, R156, R172, R66 ;  /* 0x000000ac9c427223 */ /* 0x000fe20000010042 */
[----:B------:R-:W-:Y:S01]  /*58b0*/  ISETP.GE.U32.AND P2, PT, R72, RZ, PT ;  /* 0x000000ff4800720c */ /* 0x000fe20003f46070 */
[-C--:B------:R-:W-:Y:S01]  /*58c0*/  FFMA.FTZ R171, R171, R210.reuse, R209 ;  /* 0x000000d2abab7223 */ /* 0x080fe200000100d1 */
[----:B------:R-:W-:Y:S01]  /*58d0*/  LOP3.LUT P3, RZ, R73, 0xff0000, RZ, 0xc0, !PT ;  /* 0x00ff000049ff7812 */ /* 0x000fe2000786c0ff */
[----:B------:R-:W-:Y:S01]  /*58e0*/  FFMA.FTZ R65, R156, R65, R64 ;  /* 0x000000419c417223 */ /* 0x000fe20000010040 */
[----:B------:R-:W-:Y:S01]  /*58f0*/  FMUL.FTZ R64, R67, UR6 ;  /* 0x0000000643407c20 */ /* 0x000fe20008410000 */
[----:B-1----:R-:W-:Y:S01]  /*5900*/  FMUL.FTZ R74, R66, UR6 ;  /* 0x00000006424a7c20 */ /* 0x002fe20008410000 */
[----:B------:R-:W-:Y:S01]  /*5910*/  ISETP.GE.U32.AND.EX P2, PT, R73, 0x1000000, PT, P2 ;  /* 0x010000004900780c */ /* 0x000fe20003f46120 */
[----:B------:R-:W-:Y:S01]  /*5920*/  FMUL.FTZ R75, R65, UR6 ;  /* 0x00000006414b7c20 */ /* 0x000fe20008410000 */
[----:B------:R-:W-:Y:S01]  /*5930*/  LOP3.LUT P5, RZ, R73, 0xff, RZ, 0xc0, !PT ;  /* 0x000000ff49ff7812 */ /* 0x000fe200078ac0ff */
[----:B------:R-:W-:Y:S01]  /*5940*/  FADD.FTZ R170, R170, -R171 ;  /* 0x800000abaaaa7221 */ /* 0x000fe20000010000 */
[----:B------:R-:W-:Y:S01]  /*5950*/  FSEL R64, R64, RZ, P3 ;  /* 0x000000ff40407208 */ /* 0x000fe20001800000 */
[-CC-:B------:R-:W-:Y:S01]  /*5960*/  FFMA.FTZ R175, R175, R210.reuse, R209.reuse ;  /* 0x000000d2afaf7223 */ /* 0x180fe200000100d1 */
[----:B------:R-:W-:Y:S01]  /*5970*/  FSEL R75, R75, RZ, P2 ;  /* 0x000000ff4b4b7208 */ /* 0x000fe20001000000 */
[-C--:B------:R-:W-:Y:S01]  /*5980*/  FFMA.FTZ R179, R179, R210.reuse, R209 ;  /* 0x000000d2b3b37223 */ /* 0x080fe200000100d1 */
[----:B------:R-:W-:Y:S01]  /*5990*/  FSEL R74, R74, RZ, P5 ;  /* 0x000000ff4a4a7208 */ /* 0x000fe20002800000 */
[----:B------:R-:W-:Y:S01]  /*59a0*/  FADD.FTZ R175, R174, -R175 ;  /* 0x800000afaeaf7221 */ /* 0x000fe20000010000 */
[C---:B------:R-:W-:Y:S01]  /*59b0*/  LOP3.LUT P6, RZ, R72.reuse, 0xff0000, RZ, 0xc0, !PT ;  /* 0x00ff000048ff7812 */ /* 0x040fe200078cc0ff */
[-CC-:B------:R-:W-:Y:S01]  /*59c0*/  FFMA.FTZ R177, R177, R210.reuse, R209.reuse ;  /* 0x000000d2b1b17223 */ /* 0x180fe200000100d1 */
[----:B------:R-:W-:Y:S01]  /*59d0*/  LOP3.LUT P2, RZ, R72, 0xff000000, RZ, 0xc0, !PT ;  /* 0xff00000048ff7812 */ /* 0x000fe2000784c0ff */
[----:B------:R-:W-:Y:S01]  /*59e0*/  FFMA.FTZ R0, R0, R210, R209 ;  /* 0x000000d200007223 */ /* 0x000fe200000100d1 */
[----:B------:R-:W-:Y:S01]  /*59f0*/  LOP3.LUT P3, RZ, R72, 0xff, RZ, 0xc0, !PT ;  /* 0x000000ff48ff7812 */ /* 0x000fe2000786c0ff */
[----:B------:R-:W-:Y:S01]  /*5a00*/  FADD.FTZ R178, R178, -R179 ;  /* 0x800000b3b2b27221 */ /* 0x000fe20000010000 */
[----:B------:R-:W-:Y:S01]  /*5a10*/  LOP3.LUT P5, RZ, R72, 0xff00, RZ, 0xc0, !PT ;  /* 0x0000ff0048ff7812 */ /* 0x000fe200078ac0ff */
[----:B------:R-:W-:Y:S01]  /*5a20*/  HADD2.F32 R72, -RZ, R46.H1_H1 ;  /* 0x3000002eff487230 */ /* 0x000fe20000004100 */
[----:B------:R-:W-:Y:S01]  /*5a30*/  F2FP.F16.F32.PACK_AB R67, R65, R67 ;  /* 0x000000434143723e */ /* 0x000fe200000000ff */
[----:B------:R-:W-:Y:S01]  /*5a40*/  FADD.FTZ R176, R176, -R177 ;  /* 0x800000b1b0b07221 */ /* 0x000fe20000010000 */
[----:B------:R-:W-:Y:S01]  /*5a50*/  LOP3.LUT P4, RZ, R73, 0xff00, RZ, 0xc0, !PT ;  /* 0x0000ff0049ff7812 */ /* 0x000fe2000788c0ff */
[----:B------:R-:W-:Y:S01]  /*5a60*/  FADD.FTZ R0, R180, -R0 ;  /* 0x80000000b4007221 */ /* 0x000fe20000010000 */
[----:B------:R-:W-:Y:S01]  /*5a70*/  FFMA.FTZ R72, R156, R170, R72 ;  /* 0x000000aa9c487223 */ /* 0x000fe20000010048 */
[----:B------:R-:W-:Y:S01]  /*5a80*/  F2FP.F16.F32.PACK_AB R75, R75, R64 ;  /* 0x000000404b4b723e */ /* 0x000fe200000000ff */
[----:B------:R-:W-:-:S02]  /*5a90*/  HADD2.F32 R64, -RZ, R45.H1_H1 ;  /* 0x3000002dff407230 */ /* 0x000fc40000004100 */
[C---:B------:R-:W-:Y:S01]  /*5aa0*/  FMUL.FTZ R65, R72.reuse, UR6 ;  /* 0x0000000648417c20 */ /* 0x040fe20008410000 */
[----:B------:R-:W-:Y:S01]  /*5ab0*/  F2FP.F16.F32.PACK_AB R66, R72, R66 ;  /* 0x000000424842723e */ /* 0x000fe200000000ff */
[--C-:B------:R-:W-:Y:S02]  /*5ac0*/  HADD2.F32 R72, -RZ, R44.reuse.H1_H1 ;  /* 0x3000002cff487230 */ /* 0x100fe40000004100 */
[C---:B------:R-:W-:Y:S01]  /*5ad0*/  FFMA.FTZ R175, R156.reuse, R175, R64 ;  /* 0x000000af9caf7223 */ /* 0x040fe20000010040 */
[----:B------:R-:W-:Y:S01]  /*5ae0*/  HADD2.F32 R64, -RZ, R44.H0_H0 ;  /* 0x2000002cff407230 */ /* 0x000fe20000004100 */
[----:B------:R-:W-:Y:S01]  /*5af0*/  FSEL R65, R65, RZ, P4 ;  /* 0x000000ff41417208 */ /* 0x000fe20002000000 */
[----:B------:R-:W-:-:S03]  /*5b00*/  FFMA.FTZ R178, R156, R178, R72 ;  /* 0x000000b29cb27223 */ /* 0x000fc60000010048 */
[----:B------:R-:W-:Y:S01]  /*5b10*/  F2FP.F16.F32.PACK_AB R74, R65, R74 ;  /* 0x0000004a414a723e */ /* 0x000fe200000000ff */
[----:B------:R-:W-:Y:S02]  /*5b20*/  HADD2.F32 R65, -RZ, R45.H0_H0 ;  /* 0x2000002dff417230 */ /* 0x000fe40000004100 */
[----:B------:R-:W-:-:S03]  /*5b30*/  FFMA.FTZ R64, R156, R0, R64 ;  /* 0x000000009c407223 */ /* 0x000fc60000010040 */
[----:B------:R-:W-:Y:S01]  /*5b40*/  FFMA.FTZ R65, R156, R176, R65 ;  /* 0x000000b09c417223 */ /* 0x000fe20000010041 */
[----:B------:R-:W-:Y:S01]  /*5b50*/  FMUL.FTZ R72, R64, UR6 ;  /* 0x0000000640487c20 */ /* 0x000fe20008410000 */
[C---:B------:R-:W-:Y:S01]  /*5b60*/  F2FP.F16.F32.PACK_AB R64, R178.reuse, R64 ;  /* 0x00000040b240723e */ /* 0x040fe200000000ff */
[----:B------:R-:W-:Y:S01]  /*5b70*/  FMUL.FTZ R178, R178, UR6 ;  /* 0x00000006b2b27c20 */ /* 0x000fe20008410000 */
[----:B------:R-:W-:Y:S01]  /*5b80*/  FMUL.FTZ R0, R65, UR6 ;  /* 0x0000000641007c20 */ /* 0x000fe20008410000 */
[C---:B------:R-:W-:Y:S01]  /*5b90*/  F2FP.F16.F32.PACK_AB R65, R175.reuse, R65 ;  /* 0x00000041af41723e */ /* 0x040fe200000000ff */
[----:B------:R-:W-:Y:S01]  /*5ba0*/  FMUL.FTZ R175, R175, UR6 ;  /* 0x00000006afaf7c20 */ /* 0x000fe20008410000 */
[----:B------:R-:W-:Y:S02]  /*5bb0*/  FSEL R72, R72, RZ, P3 ;  /* 0x000000ff48487208 */ /* 0x000fe40001800000 */
[----:B------:R-:W-:Y:S02]  /*5bc0*/  FSEL R0, R0, RZ, P6 ;  /* 0x000000ff00007208 */ /* 0x000fe40003000000 */
[----:B------:R-:W-:-:S02]  /*5bd0*/  FSEL R73, R175, RZ, P2 ;  /* 0x000000ffaf497208 */ /* 0x000fc40001000000 */
[----:B------:R-:W-:Y:S02]  /*5be0*/  FSEL R178, R178, RZ, P5 ;  /* 0x000000ffb2b27208 */ /* 0x000fe40002800000 */
[----:B------:R-:W-:Y:S02]  /*5bf0*/  F2FP.F16.F32.PACK_AB R73, R73, R0 ;  /* 0x000000004949723e */ /* 0x000fe400000000ff */
[----:B------:R-:W-:Y:S01]  /*5c00*/  F2FP.F16.F32.PACK_AB R72, R178, R72 ;  /* 0x00000048b248723e */ /* 0x000fe200000000ff */
[----:B------:R-:W-:Y:S06]  /*5c10*/  BRA `(.L_x_1030) ;  /* 0x0000001400407947 */ /* 0x000fec0003800000 */
.L_x_1027:
        /* <DEDUP_REMOVED lines=15> */
[----:B------:R-:W-:Y:S01]  /*5d10*/  FFMA.FTZ R171, R171, R210, R209 ;  /* 0x000000d2abab7223 */ /* 0x000fe200000100d1 */
[C---:B------:R-:W-:Y:S01]  /*5d20*/  FMUL.FTZ R69, R156.reuse, R166 ;  /* 0x000000a69c457220 */ /* 0x040fe20000410000 */
[C---:B------:R-:W-:Y:S01]  /*5d30*/  FMUL.FTZ R70, R156.reuse, R173 ;  /* 0x000000ad9c467220 */ /* 0x040fe20000410000 */
[----:B------:R-:W-:Y:S01]  /*5d40*/  FMUL.FTZ R71, R156, R167 ;  /* 0x000000a79c477220 */ /* 0x000fe20000410000 */
[----:B------:R-:W-:Y:S01]  /*5d50*/  ISETP.GE.U32.AND.EX P4, PT, R73, 0x1000000, PT, P2 ;  /* 0x010000004900780c */ /* 0x000fe20003f86120 */
[----:B------:R-:W-:Y:S01]  /*5d60*/  FMUL.FTZ R69, R69, UR6 ;  /* 0x0000000645457c20 */ /* 0x000fe20008410000 */
[----:B------:R-:W-:Y:S01]  /*5d70*/  ISETP.GE.U32.AND P2, PT, R144, RZ, PT ;  /* 0x000000ff9000720c */ /* 0x000fe20003f46070 */
[----:B------:R-:W-:Y:S01]  /*5d80*/  FMUL.FTZ R71, R71, UR6 ;  /* 0x0000000647477c20 */ /* 0x000fe20008410000 */
[----:B------:R-:W-:Y:S01]  /*5d90*/  FMUL.FTZ R70, R70, UR6 ;  /* 0x0000000646467c20 */ /* 0x000fe20008410000 */
[----:B------:R-:W-:Y:S01]  /*5da0*/  FADD.FTZ R171, R170, -R171 ;  /* 0x800000abaaab7221 */ /* 0x000fe20000010000 */
[----:B------:R-:W-:Y:S01]  /*5db0*/  LOP3.LUT P3, RZ, R73, 0xff0000, RZ, 0xc0, !PT ;  /* 0x00ff000049ff7812 */ /* 0x000fe2000786c0ff */
[-C--:B------:R-:W-:Y:S01]  /*5dc0*/  FFMA.FTZ R177, R177, R210.reuse, R209 ;  /* 0x000000d2b1b17223 */ /* 0x080fe200000100d1 */
[----:B------:R-:W-:Y:S01]  /*5dd0*/  LOP3.LUT P5, RZ, R73, 0xff, RZ, 0xc0, !PT ;  /* 0x000000ff49ff7812 */ /* 0x000fe200078ac0ff */
[----:B------:R-:W-:Y:S01]  /*5de0*/  FMUL.FTZ R171, R156, R171 ;  /* 0x000000ab9cab7220 */ /* 0x000fe20000410000 */
[----:B-1----:R-:W-:Y:S01]  /*5df0*/  FSEL R75, R69, RZ, P4 ;  /* 0x000000ff454b7208 */ /* 0x002fe20002000000 */
[----:B------:R-:W-:Y:S01]  /*5e00*/  FADD.FTZ R176, R176, -R177 ;  /* 0x800000b1b0b07221 */ /* 0x000fe20000010000 */
[----:B------:R-:W-:Y:S01]  /*5e10*/  LOP3.LUT P6, RZ, R145, 0xff0000, RZ, 0xc0, !PT ;  /* 0x00ff000091ff7812 */ /* 0x000fe200078cc0ff */
[-CC-:B------:R-:W-:Y:S01]  /*5e20*/  FFMA.FTZ R175, R175, R210.reuse, R209.reuse ;  /* 0x000000d2afaf7223 */ /* 0x180fe200000100d1 */
[----:B------:R-:W-:Y:S01]  /*5e30*/  LOP3.LUT P4, RZ, R145, 0xff, RZ, 0xc0, !PT ;  /* 0x000000ff91ff7812 */ /* 0x000fe2000788c0ff */
[----:B------:R-:W-:Y:S01]  /*5e40*/  FFMA.FTZ R179, R179, R210, R209 ;  /* 0x000000d2b3b37223 */ /* 0x000fe200000100d1 */
[----:B------:R-:W-:Y:S01]  /*5e50*/  ISETP.GE.U32.AND.EX P2, PT, R145, 0x1000000, PT, P2 ;  /* 0x010000009100780c */ /* 0x000fe20003f46120 */
[----:B------:R-:W-:Y:S01]  /*5e60*/  FADD.FTZ R174, R174, -R175 ;  /* 0x800000afaeae7221 */ /* 0x000fe20000010000 */
[----:B------:R-:W-:Y:S01]  /*5e70*/  FSEL R68, R71, RZ, P3 ;  /* 0x000000ff47447208 */ /* 0x000fe20001800000 */
[----:B------:R-:W-:Y:S01]  /*5e80*/  FADD.FTZ R178, R178, -R179 ;  /* 0x800000b3b2b27221 */ /* 0x000fe20000010000 */
[----:B------:R-:W-:-:S02]  /*5e90*/  FSEL R74, R70, RZ, P5 ;  /* 0x000000ff464a7208 */ /* 0x000fc40002800000 */
[----:B------:R-:W-:Y:S02]  /*5ea0*/  FSEL R71, R71, RZ, P6 ;  /* 0x000000ff47477208 */ /* 0x000fe40003000000 */
[----:B------:R-:W-:Y:S02]  /*5eb0*/  FSEL R69, R69, RZ, P2 ;  /* 0x000000ff45457208 */ /* 0x000fe40001000000 */
[----:B------:R-:W-:Y:S02]  /*5ec0*/  FSEL R70, R70, RZ, P4 ;  /* 0x000000ff46467208 */ /* 0x000fe40002000000 */
[C---:B------:R-:W-:Y:S02]  /*5ed0*/  LOP3.LUT P6, RZ, R72.reuse, 0xff0000, RZ, 0xc0, !PT ;  /* 0x00ff000048ff7812 */ /* 0x040fe400078cc0ff */
[C---:B------:R-:W-:Y:S02]  /*5ee0*/  LOP3.LUT P2, RZ, R72.reuse, 0xff000000, RZ, 0xc0, !PT ;  /* 0xff00000048ff7812 */ /* 0x040fe4000784c0ff */
[----:B------:R-:W-:-:S02]  /*5ef0*/  LOP3.LUT P5, RZ, R72, 0xff00, RZ, 0xc0, !PT ;  /* 0x0000ff0048ff7812 */ /* 0x000fc400078ac0ff */
[----:B------:R-:W-:Y:S01]  /*5f00*/  LOP3.LUT P4, RZ, R72, 0xff, RZ, 0xc0, !PT ;  /* 0x000000ff48ff7812 */ /* 0x000fe2000788c0ff */
[----:B------:R-:W-:Y:S01]  /*5f10*/  FFMA.FTZ R72, R0, R210, R209 ;  /* 0x000000d200487223 */ /* 0x000fe200000100d1 */
[----:B------:R-:W-:Y:S01]  /*5f20*/  FMUL.FTZ R0, R171, UR6 ;  /* 0x00000006ab007c20 */ /* 0x000fe20008410000 */
[----:B------:R-:W-:Y:S02]  /*5f30*/  LOP3.LUT P3, RZ, R73, 0xff00, RZ, 0xc0, !PT ;  /* 0x0000ff0049ff7812 */ /* 0x000fe4000786c0ff */
[----:B------:R-:W-:Y:S01]  /*5f40*/  FADD.FTZ R180, R180, -R72 ;  /* 0x80000048b4b47221 */ /* 0x000fe20000010000 */
[----:B------:R-:W-:Y:S01]  /*5f50*/  F2FP.F16.F32.PACK_AB R71, R69, R71 ;  /* 0x000000474547723e */ /* 0x000fe200000000ff */
[----:B------:R-:W-:Y:S01]  /*5f60*/  FMUL.FTZ R69, R156, R176 ;  /* 0x000000b09c457220 */ /* 0x000fe20000410000 */
[----:B------:R-:W-:Y:S02]  /*5f70*/  FSEL R72, R0, RZ, P3 ;  /* 0x000000ff00487208 */ /* 0x000fe40001800000 */
[----:B------:R-:W-:Y:S01]  /*5f80*/  LOP3.LUT P3, RZ, R145, 0xff00, RZ, 0xc0, !PT ;  /* 0x0000ff0091ff7812 */ /* 0x000fe2000786c0ff */
[----:B------:R-:W-:Y:S01]  /*5f90*/  FMUL.FTZ R69, R69, UR6 ;  /* 0x0000000645457c20 */ /* 0x000fe20008410000 */
[----:B------:R-:W-:-:S02]  /*5fa0*/  F2FP.F16.F32.PACK_AB R75, R75, R68 ;  /* 0x000000444b4b723e */ /* 0x000fc400000000ff */
[----:B------:R-:W-:Y:S02]  /*5fb0*/  FSEL R0, R0, RZ, P3 ;  /* 0x000000ff00007208 */ /* 0x000fe40001800000 */
[----:B------:R-:W-:Y:S02]  /*5fc0*/  FSEL R73, R69, RZ, P6 ;  /* 0x000000ff45497208 */ /* 0x000fe40003000000 */
[----:B------:R-:W-:Y:S01]  /*5fd0*/  F2FP.F16.F32.PACK_AB R70, R0, R70 ;  /* 0x000000460046723e */ /* 0x000fe200000000ff */
[----:B------:R-:W-:Y:S01]  /*5fe0*/  FMUL.FTZ R0, R156, R174 ;  /* 0x000000ae9c007220 */ /* 0x000fe20000410000 */
[C---:B------:R-:W-:Y:S02]  /*5ff0*/  LOP3.LUT P6, RZ, R144.reuse, 0xff000000, RZ, 0xc0, !PT ;  /* 0xff00000090ff7812 */ /* 0x040fe400078cc0ff */
[----:B------:R-:W-:Y:S01]  /*6000*/  LOP3.LUT P3, RZ, R144, 0xff0000, RZ, 0xc0, !PT ;  /* 0x00ff000090ff7812 */ /* 0x000fe2000786c0ff */
[----:B------:R-:W-:Y:S01]  /*6010*/  FMUL.FTZ R0, R0, UR6 ;  /* 0x0000000600007c20 */ /* 0x000fe20008410000 */
[----:B------:R-:W-:-:S02]  /*6020*/  F2FP.F16.F32.PACK_AB R74, R72, R74 ;  /* 0x0000004a484a723e */ /* 0x000fc400000000ff */
[----:B------:R-:W-:Y:S02]  /*6030*/  FSEL R69, R69, RZ, P3 ;  /* 0x000000ff45457208 */ /* 0x000fe40001800000 */
[C---:B------:R-:W-:Y:S02]  /*6040*/  FSEL R68, R0.reuse, RZ, P6 ;  /* 0x000000ff00447208 */ /* 0x040fe40003000000 */
[----:B------:R-:W-:Y:S02]  /*6050*/  FSEL R0, R0, RZ, P2 ;  /* 0x000000ff00007208 */ /* 0x000fe40001000000 */
[----:B------:R-:W-:Y:S01]  /*6060*/  F2FP.F16.F32.PACK_AB R69, R68, R69 ;  /* 0x000000454445723e */ /* 0x000fe200000000ff */
[----:B------:R-:W-:Y:S01]  /*6070*/  FMUL.FTZ R68, R156, R178 ;  /* 0x000000b29c447220 */ /* 0x000fe20000410000 */
[----:B------:R-:W-:Y:S01]  /*6080*/  F2FP.F16.F32.PACK_AB R73, R0, R73 ;  /* 0x000000490049723e */ /* 0x000fe200000000ff */
[----:B------:R-:W-:Y:S01]  /*6090*/  FMUL.FTZ R0, R156, R180 ;  /* 0x000000b49c007220 */ /* 0x000fe20000410000 */
[----:B------:R-:W-:Y:S01]  /*60a0*/  LOP3.LUT P2, RZ, R144, 0xff, RZ, 0xc0, !PT ;  /* 0x000000ff90ff7812 */ /* 0x000fe2000784c0ff */
[----:B------:R-:W-:Y:S01]  /*60b0*/  FMUL.FTZ R68, R68, UR6 ;  /* 0x0000000644447c20 */ /* 0x000fe20008410000 */
[----:B------:R-:W-:Y:S01]  /*60c0*/  LOP3.LUT P3, RZ, R144, 0xff00, RZ, 0xc0, !PT ;  /* 0x0000ff0090ff7812 */ /* 0x000fe2000786c0ff */
[----:B------:R-:W-:-:S03]  /*60d0*/  FMUL.FTZ R0, R0, UR6 ;  /* 0x0000000600007c20 */ /* 0x000fc60008410000 */
[----:B------:R-:W-:Y:S02]  /*60e0*/  FSEL R72, R68, RZ, P5 ;  /* 0x000000ff44487208 */ /* 0x000fe40002800000 */
[----:B------:R-:W-:Y:S02]  /*60f0*/  FSEL R90, R0, RZ, P2 ;  /* 0x000000ff005a7208 */ /* 0x000fe40001000000 */
[----:B------:R-:W-:Y:S02]  /*6100*/  FSEL R68, R68, RZ, P3 ;  /* 0x000000ff44447208 */ /* 0x000fe40001800000 */
[----:B------:R-:W-:Y:S02]  /*6110*/  FSEL R0, R0, RZ, P4 ;  /* 0x000000ff00007208 */ /* 0x000fe40002000000 */
[----:B------:R-:W-:Y:S02]  /*6120*/  F2FP.F16.F32.PACK_AB R68, R68, R90 ;  /* 0x0000005a4444723e */ /* 0x000fe400000000ff */
[----:B------:R-:W-:Y:S01]  /*6130*/  F2FP.F16.F32.PACK_AB R72, R72, R0 ;  /* 0x000000004848723e */ /* 0x000fe200000000ff */
[----:B------:R-:W-:Y:S06]  /*6140*/  BRA `(.L_x_1030) ;  /* 0x0000000c00f47947 */ /* 0x000fec0003800000 */
.L_x_1033:
[-CC-:B------:R-:W-:Y:S01]  /*6150*/  FFMA.FTZ R167, R167, R210.reuse, R209.reuse ;  /* 0x000000d2a7a77223 */ /* 0x180fe200000100d1 */
[-CC-:B------:R-:W-:Y:S01]  /*6160*/  FFMA.FTZ R166, R166, R210.reuse, R209.reuse ;  /* 0x000000d2a6a67223 */ /* 0x180fe200000100d1 */
[----:B-----5:R-:W-:Y:S01]  /*6170*/  ISETP.GE.U32.AND P2, PT, R72, RZ, PT ;  /* 0x000000ff4800720c */ /* 0x020fe20003f46070 */
[-C--:B------:R-:W-:Y:S01]  /*6180*/  FFMA.FTZ R66, R173, R210.reuse, R209 ;  /* 0x000000d2ad427223 */ /* 0x080fe200000100d1 */
[----:B------:R-:W-:Y:S01]  /*6190*/  FADD.FTZ R67, R165, -R167 ;  /* 0x800000a7a5437221 */ /* 0x000fe20000010000 */
[----:B------:R-:W-:Y:S01]  /*61a0*/  FADD.FTZ R68, R164, -R166 ;  /* 0x800000a6a4447221 */ /* 0x000fe20000010000 */
[----:B------:R-:W-:Y:S01]  /*61b0*/  FFMA.FTZ R171, R171, R210, R209 ;  /* 0x000000d2abab7223 */ /* 0x000fe200000100d1 */
[----:B------:R-:W-:Y:S01]  /*61c0*/  ISETP.GE.U32.AND P3, PT, R144, RZ, PT ;  /* 0x000000ff9000720c */ /* 0x000fe20003f66070 */
        /* <DEDUP_REMOVED lines=8> */
[----:B------:R-:W-:Y:S01]  /*6250*/  LOP3.LUT P4, RZ, R145, 0xff0000, RZ, 0xc0, !PT ;  /* 0x00ff000091ff7812 */ /* 0x000fe2000788c0ff */
[----:B------:R-:W-:Y:S01]  /*6260*/  FFMA.FTZ R177, R177, R210, R209 ;  /* 0x000000d2b1b17223 */ /* 0x000fe200000100d1 */
[----:B------:R-:W-:Y:S01]  /*6270*/  ISETP.GE.U32.AND.EX P3, PT, R145, 0x1000000, PT, P3 ;  /* 0x010000009100780c */ /* 0x000fe20003f66130 */
[C---:B------:R-:W-:Y:S01]  /*6280*/  FMUL.FTZ R66, R156.reuse, R66 ;  /* 0x000000429c427220 */ /* 0x040fe20000410000 */
[----:B------:R-:W-:Y:S01]  /*6290*/  FSEL R64, R71, RZ, P5 ;  /* 0x000000ff47407208 */ /* 0x000fe20002800000 */
[----:B------:R-:W-:Y:S01]  /*62a0*/  FMUL.FTZ R170, R156, R170 ;  /* 0x000000aa9caa7220 */ /* 0x000fe20000410000 */
[----:B-1----:R-:W-:Y:S01]  /*62b0*/  FSEL R75, R65, RZ, P2 ;  /* 0x000000ff414b7208 */ /* 0x002fe20001000000 */
[----:B------:R-:W-:Y:S01]  /*62c0*/  FADD.FTZ R176, R176, -R177 ;  /* 0x800000b1b0b07221 */ /* 0x000fe20000010000 */
[----:B------:R-:W-:Y:S01]  /*62d0*/  FSEL R71, R71, RZ, P4 ;  /* 0x000000ff47477208 */ /* 0x000fe20002000000 */
[-CC-:B------:R-:W-:Y:S01]  /*62e0*/  FFMA.FTZ R175, R175, R210.reuse, R209.reuse ;  /* 0x000000d2afaf7223 */ /* 0x180fe200000100d1 */
[----:B------:R-:W-:Y:S01]  /*62f0*/  FSEL R65, R65, RZ, P3 ;  /* 0x000000ff41417208 */ /* 0x000fe20001800000 */
[----:B------:R-:W-:Y:S01]  /*6300*/  FMUL.FTZ R70, R66, UR6 ;  /* 0x0000000642467c20 */ /* 0x000fe20008410000 */
[----:B------:R-:W-:Y:S01]  /*6310*/  F2FP.F16.F32.PACK_AB R67, R68, R67 ;  /* 0x000000434443723e */ /* 0x000fe200000000ff */
[----:B------:R-:W-:Y:S01]  /*6320*/  FFMA.FTZ R0, R0, R210, R209 ;  /* 0x000000d200007223 */ /* 0x000fe200000100d1 */
[----:B------:R-:W-:Y:S01]  /*6330*/  FMUL.FTZ R68, R170, UR6 ;  /* 0x00000006aa447c20 */ /* 0x000fe20008410000 */
[----:B------:R-:W-:Y:S01]  /*6340*/  F2FP.F16.F32.PACK_AB R71, R65, R71 ;  /* 0x000000474147723e */ /* 0x000fe200000000ff */
[----:B------:R-:W-:Y:S01]  /*6350*/  FMUL.FTZ R65, R156, R176 ;  /* 0x000000b09c417220 */ /* 0x000fe20000410000 */
[C---:B------:R-:W-:Y:S01]  /*6360*/  LOP3.LUT P6, RZ, R73.reuse, 0xff, RZ, 0xc0, !PT ;  /* 0x000000ff49ff7812 */ /* 0x040fe200078cc0ff */
[----:B------:R-:W-:Y:S01]  /*6370*/  FADD.FTZ R174, R174, -R175 ;  /* 0x800000afaeae7221 */ /* 0x000fe20000010000 */
[----:B------:R-:W-:Y:S01]  /*6380*/  LOP3.LUT P4, RZ, R73, 0xff00, RZ, 0xc0, !PT ;  /* 0x0000ff0049ff7812 */ /* 0x000fe2000788c0ff */
[----:B------:R-:W-:Y:S01]  /*6390*/  FADD.FTZ R180, R180, -R0 ;  /* 0x80000000b4b47221 */ /* 0x000fe20000010000 */
[----:B------:R-:W-:Y:S01]  /*63a0*/  FSEL R74, R70, RZ, P6 ;  /* 0x000000ff464a7208 */ /* 0x000fe20003000000 */
[----:B------:R-:W-:Y:S01]  /*63b0*/  FMUL.FTZ R69, R65, UR6 ;  /* 0x0000000641457c20 */ /* 0x000fe20008410000 */
[----:B------:R-:W-:Y:S01]  /*63c0*/  FSEL R0, R68, RZ, P4 ;  /* 0x000000ff44007208 */ /* 0x000fe20002000000 */
[----:B------:R-:W-:Y:S01]  /*63d0*/  FMUL.FTZ R174, R156, R174 ;  /* 0x000000ae9cae7220 */ /* 0x000fe20000410000 */
[----:B------:R-:W-:Y:S01]  /*63e0*/  LOP3.LUT P2, RZ, R72, 0xff0000, RZ, 0xc0, !PT ;  /* 0x00ff000048ff7812 */ /* 0x000fe2000784c0ff */
[----:B------:R-:W-:Y:S01]  /*63f0*/  FFMA.FTZ R179, R179, R210, R209 ;  /* 0x000000d2b3b37223 */ /* 0x000fe200000100d1 */
[----:B------:R-:W-:Y:S01]  /*6400*/  LOP3.LUT P4, RZ, R145, 0xff00, RZ, 0xc0, !PT ;  /* 0x0000ff0091ff7812 */ /* 0x000fe2000788c0ff */
[----:B------:R-:W-:Y:S01]  /*6410*/  FMUL.FTZ R180, R156, R180 ;  /* 0x000000b49cb47220 */ /* 0x000fe20000410000 */
[----:B------:R-:W-:Y:S01]  /*6420*/  F2FP.F16.F32.PACK_AB R74, R0, R74 ;  /* 0x0000004a004a723e */ /* 0x000fe200000000ff */
[----:B------:R-:W-:Y:S01]  /*6430*/  FMUL.FTZ R0, R174, UR6 ;  /* 0x00000006ae007c20 */ /* 0x000fe20008410000 */
[----:B------:R-:W-:Y:S01]  /*6440*/  FSEL R68, R68, RZ, P4 ;  /* 0x000000ff44447208 */ /* 0x000fe20002000000 */
[----:B------:R-:W-:Y:S01]  /*6450*/  FADD.FTZ R178, R178, -R179 ;  /* 0x800000b3b2b27221 */ /* 0x000fe20000010000 */
[----:B------:R-:W-:-:S02]  /*6460*/  FSEL R73, R69, RZ, P2 ;  /* 0x000000ff45497208 */ /* 0x000fc40001000000 */
[C---:B------:R-:W-:Y:S02]  /*6470*/  LOP3.LUT P4, RZ, R144.reuse, 0xff0000, RZ, 0xc0, !PT ;  /* 0x00ff000090ff7812 */ /* 0x040fe4000788c0ff */
[----:B------:R-:W-:Y:S02]  /*6480*/  LOP3.LUT P2, RZ, R144, 0xff000000, RZ, 0xc0, !PT ;  /* 0xff00000090ff7812 */ /* 0x000fe4000784c0ff */
[----:B------:R-:W-:Y:S02]  /*6490*/  F2FP.F16.F32.PACK_AB R75, R75, R64 ;  /* 0x000000404b4b723e */ /* 0x000fe400000000ff */
[----:B------:R-:W-:Y:S02]  /*64a0*/  LOP3.LUT P5, RZ, R145, 0xff, RZ, 0xc0, !PT ;  /* 0x000000ff91ff7812 */ /* 0x000fe400078ac0ff */
[----:B------:R-:W-:Y:S02]  /*64b0*/  LOP3.LUT P3, RZ, R72, 0xff000000, RZ, 0xc0, !PT ;  /* 0xff00000048ff7812 */ /* 0x000fe4000786c0ff */
[----:B------:R-:W-:-:S02]  /*64c0*/  FSEL R69, R69, RZ, P4 ;  /* 0x000000ff45457208 */ /* 0x000fc40002000000 */
[----:B------:R-:W-:Y:S02]  /*64d0*/  FSEL R64, R0, RZ, P2 ;  /* 0x000000ff00407208 */ /* 0x000fe40001000000 */
[----:B------:R-:W-:Y:S02]  /*64e0*/  FSEL R70, R70, RZ, P5 ;  /* 0x000000ff46467208 */ /* 0x000fe40002800000 */
[----:B------:R-:W-:Y:S02]  /*64f0*/  FSEL R0, R0, RZ, P3 ;  /* 0x000000ff00007208 */ /* 0x000fe40001800000 */
[----:B------:R-:W-:Y:S01]  /*6500*/  F2FP.F16.F32.PACK_AB R69, R64, R69 ;  /* 0x000000454045723e */ /* 0x000fe200000000ff */
[----:B------:R-:W-:Y:S01]  /*6510*/  FMUL.FTZ R64, R156, R178 ;  /* 0x000000b29c407220 */ /* 0x000fe20000410000 */
[----:B------:R-:W-:Y:S02]  /*6520*/  F2FP.F16.F32.PACK_AB R70, R68, R70 ;  /* 0x000000464446723e */ /* 0x000fe400000000ff */
[----:B------:R-:W-:Y:S01]  /*6530*/  F2FP.F16.F32.PACK_AB R73, R0, R73 ;  /* 0x000000490049723e */ /* 0x000fe200000000ff */
[----:B------:R-:W-:Y:S01]  /*6540*/  FMUL.FTZ R68, R64, UR6 ;  /* 0x0000000640447c20 */ /* 0x000fe20008410000 */
[----:B------:R-:W-:Y:S01]  /*6550*/  FMUL.FTZ R0, R180, UR6 ;  /* 0x00000006b4007c20 */ /* 0x000fe20008410000 */
[----:B------:R-:W-:-:S02]  /*6560*/  LOP3.LUT P6, RZ, R72, 0xff00, RZ, 0xc0, !PT ;  /* 0x0000ff0048ff7812 */ /* 0x000fc400078cc0ff */
[----:B------:R-:W-:Y:S02]  /*6570*/  LOP3.LUT P2, RZ, R144, 0xff, RZ, 0xc0, !PT ;  /* 0x000000ff90ff7812 */ /* 0x000fe4000784c0ff */
[----:B------:R-:W-:Y:S02]  /*6580*/  LOP3.LUT P5, RZ, R72, 0xff, RZ, 0xc0, !PT ;  /* 0x000000ff48ff7812 */ /* 0x000fe400078ac0ff */
[----:B------:R-:W-:Y:S02]  /*6590*/  LOP3.LUT P3, RZ, R144, 0xff00, RZ, 0xc0, !PT ;  /* 0x0000ff0090ff7812 */ /* 0x000fe4000786c0ff */
[----:B------:R-:W-:Y:S02]  /*65a0*/  FSEL R72, R68, RZ, P6 ;  /* 0x000000ff44487208 */ /* 0x000fe40003000000 */
[----:B------:R-:W-:Y:S02]  /*65b0*/  FSEL R90, R0, RZ, P2 ;  /* 0x000000ff005a7208 */ /* 0x000fe40001000000 */
[----:B------:R-:W-:-:S02]  /*65c0*/  FSEL R68, R68, RZ, P3 ;  /* 0x000000ff44447208 */ /* 0x000fc40001800000 */
[----:B------:R-:W-:Y:S02]  /*65d0*/  FSEL R0, R0, RZ, P5 ;  /* 0x000000ff00007208 */ /* 0x000fe40002800000 */
[----:B------:R-:W-:Y:S02]  /*65e0*/  F2FP.F16.F32.PACK_AB R66, R170, R66 ;  /* 0x00000042aa42723e */ /* 0x000fe400000000ff */
[----:B------:R-:W-:Y:S02]  /*65f0*/  F2FP.F16.F32.PACK_AB R65, R174, R65 ;  /* 0x00000041ae41723e */ /* 0x000fe400000000ff */
[----:B------:R-:W-:Y:S02]  /*6600*/  F2FP.F16.F32.PACK_AB R64, R64, R180 ;  /* 0x000000b44040723e */ /* 0x000fe400000000ff */
[----:B------:R-:W-:Y:S02]  /*6610*/  F2FP.F16.F32.PACK_AB R68, R68, R90 ;  /* 0x0000005a4444723e */ /* 0x000fe400000000ff */
[----:B------:R-:W-:Y:S01]  /*6620*/  F2FP.F16.F32.PACK_AB R72, R72, R0 ;  /* 0x000000004848723e */ /* 0x000fe200000000ff */
[----:B------:R-:W-:Y:S06]  /*6630*/  BRA `(.L_x_1030) ;  /* 0x0000000800b87947 */ /* 0x000fec0003800000 */
.L_x_1032:
[----:B------:R-:W-:Y:S01]  /*6640*/  UMOV UR4, UR8 ;  /* 0x0000000800047c82 */ /* 0x000fe20008000000 */
[----:B------:R-:W-:Y:S01]  /*6650*/  UMOV UR5, UR9 ;  /* 0x0000000900057c82 */ /* 0x000fe20008000000 */
[----:B------:R-:W-:-:S04]  /*6660*/  UISETP.NE.U32.AND UP0, UPT, UR4, URZ, UPT ;  /* 0x000000ff0400728c */ /* 0x000fc8000bf05070 */
[----:B------:R-:W-:-:S09]  /*6670*/  UISETP.NE.AND.EX UP0, UPT, UR5, URZ, UPT, UP0 ;  /* 0x000000ff0500728c */ /* 0x000fd2000bf05300 */
[----:B------:R-:W-:Y:S05]  /*6680*/  BRA.U UP0, `(.L_x_1034) ;  /* 0x00000005004c7547 */ /* 0x000fea000b800000 */
[-CC-:B------:R-:W-:Y:S01]  /*6690*/  FFMA.FTZ R167, R167, R210.reuse, R209.reuse ;  /* 0x000000d2a7a77223 */ /* 0x180fe200000100d1 */
[--C-:B-----5:R-:W-:Y:S02]  /*66a0*/  HADD2.F32 R70, -RZ, R47.reuse.H0_H0 ;  /* 0x2000002fff467230 */ /* 0x120fe40000004100 */
[-CC-:B------:R-:W-:Y:S01]  /*66b0*/  FFMA.FTZ R166, R166, R210.reuse, R209.reuse ;  /* 0x000000d2a6a67223 */ /* 0x180fe200000100d1 */
[----:B------:R-:W-:Y:S01]  /*66c0*/  FFMA.FTZ R173, R173, R210, R209 ;  /* 0x000000d2adad7223 */ /* 0x000fe200000100d1 */
[----:B------:R-:W-:Y:S01]  /*66d0*/  FADD.FTZ R68, R165, -R167 ;  /* 0x800000a7a5447221 */ /* 0x000fe20000010000 */
[----:B------:R-:W-:Y:S02]  /*66e0*/  HADD2.F32 R71, -RZ, R47.H1_H1 ;  /* 0x3000002fff477230 */ /* 0x000fe40000004100 */
[----:B------:R-:W-:Y:S01]  /*66f0*/  FADD.FTZ R69, R164, -R166 ;  /* 0x800000a6a4457221 */ /* 0x000fe20000010000 */
[----:B------:R-:W-:Y:S01]  /*6700*/  FADD.FTZ R173, R172, -R173 ;  /* 0x800000adacad7221 */ /* 0x000fe20000010000 */
[----:B------:R-:W-:Y:S01]  /*6710*/  FFMA.FTZ R68, R156, R68, R70 ;  /* 0x000000449c447223 */ /* 0x000fe20000010046 */
[----:B------:R-:W-:-:S02]  /*6720*/  HADD2.F32 R70, -RZ, R46.H0_H0 ;  /* 0x2000002eff467230 */ /* 0x000fc40000004100 */
[----:B------:R-:W-:Y:S01]  /*6730*/  FFMA.FTZ R69, R156, R69, R71 ;  /* 0x000000459c457223 */ /* 0x000fe20000010047 */
[----:B------:R-:W-:Y:S01]  /*6740*/  ISETP.GE.U32.AND P2, PT, R72, RZ, PT ;  /* 0x000000ff4800720c */ /* 0x000fe20003f46070 */
[----:B------:R-:W-:Y:S01]  /*6750*/  FMUL.FTZ R71, R68, UR6 ;  /* 0x0000000644477c20 */ /* 0x000fe20008410000 */
[----:B------:R-:W-:Y:S01]  /*6760*/  LOP3.LUT P5, RZ, R73, 0xff0000, RZ, 0xc0, !PT ;  /* 0x00ff000049ff7812 */ /* 0x000fe200078ac0ff */
[----:B------:R-:W-:Y:S01]  /*6770*/  FFMA.FTZ R70, R156, R173, R70 ;  /* 0x000000ad9c467223 */ /* 0x000fe20000010046 */
[----:B------:R-:W-:Y:S01]  /*6780*/  ISETP.GE.U32.AND P3, PT, R144, RZ, PT ;  /* 0x000000ff9000720c */ /* 0x000fe20003f66070 */
[----:B------:R-:W-:Y:S01]  /*6790*/  FMUL.FTZ R69, R69, UR6 ;  /* 0x0000000645457c20 */ /* 0x000fe20008410000 */
[----:B------:R-:W-:Y:S01]  /*67a0*/  LOP3.LUT P4, RZ, R145, 0xff0000, RZ, 0xc0, !PT ;  /* 0x00ff000091ff7812 */ /* 0x000fe2000788c0ff */
[----:B------:R-:W-:Y:S01]  /*67b0*/  FMUL.FTZ R70, R70, UR6 ;  /* 0x0000000646467c20 */ /* 0x000fe20008410000 */
[----:B------:R-:W-:Y:S01]  /*67c0*/  LOP3.LUT P6, RZ, R73, 0xff, RZ, 0xc0, !PT ;  /* 0x000000ff49ff7812 */ /* 0x000fe200078cc0ff */
[-CC-:B------:R-:W-:Y:S01]  /*67d0*/  FFMA.FTZ R171, R171, R210.reuse, R209.reuse ;  /* 0x000000d2abab7223 */ /* 0x180fe200000100d1 */
[----:B------:R-:W-:Y:S01]  /*67e0*/  FSEL R68, R71, RZ, P5 ;  /* 0x000000ff47447208 */ /* 0x000fe20002800000 */
[-CC-:B------:R-:W-:Y:S01]  /*67f0*/  FFMA.FTZ R177, R177, R210.reuse, R209.reuse ;  /* 0x000000d2b1b17223 */ /* 0x180fe200000100d1 */
[----:B------:R-:W-:Y:S01]  /*6800*/  ISETP.GE.U32.AND.EX P2, PT, R73, 0x1000000, PT, P2 ;  /* 0x010000004900780c */ /* 0x000fe20003f46120 */
[-C--:B------:R-:W-:Y:S01]  /*6810*/  FFMA.FTZ R175, R175, R210.reuse, R209 ;  /* 0x000000d2afaf7223 */ /* 0x080fe200000100d1 */
[C---:B------:R-:W-:Y:S01]  /*6820*/  LOP3.LUT P5, RZ, R145.reuse, 0xff, RZ, 0xc0, !PT ;  /* 0x000000ff91ff7812 */ /* 0x040fe200078ac0ff */
[----:B------:R-:W-:Y:S01]  /*6830*/  FADD.FTZ R176, R176, -R177 ;  /* 0x800000b1b0b07221 */ /* 0x000fe20000010000 */
[----:B------:R-:W-:Y:S01]  /*6840*/  ISETP.GE.U32.AND.EX P3, PT, R145, 0x1000000, PT, P3 ;  /* 0x010000009100780c */ /* 0x000fe20003f66130 */
[----:B------:R-:W-:Y:S01]  /*6850*/  FADD.FTZ R174, R174, -R175 ;  /* 0x800000afaeae7221 */ /* 0x000fe20000010000 */
[----:B------:R-:W-:Y:S01]  /*6860*/  FSEL R71, R71, RZ, P4 ;  /* 0x000000ff47477208 */ /* 0x000fe20002000000 */
[----:B------:R-:W-:Y:S01]  /*6870*/  FFMA.FTZ R179, R179, R210, R209 ;  /* 0x000000d2b3b37223 */ /* 0x000fe200000100d1 */
[----:B-1----:R-:W-:-:S02]  /*6880*/  FSEL R75, R69, RZ, P2 ;  /* 0x000000ff454b7208 */ /* 0x002fc40001000000 */
[----:B------:R-:W-:Y:S01]  /*6890*/  FSEL R74, R70, RZ, P6 ;  /* 0x000000ff464a7208 */ /* 0x000fe20003000000 */
[----:B------:R-:W-:Y:S01]  /*68a0*/  FADD.FTZ R178, R178, -R179 ;  /* 0x800000b3b2b27221 */ /* 0x000fe20000010000 */
[----:B------:R-:W-:Y:S01]  /*68b0*/  LOP3.LUT P4, RZ, R73, 0xff00, RZ, 0xc0, !PT ;  /* 0x0000ff0049ff7812 */ /* 0x000fe2000788c0ff */
[----:B------:R-:W-:Y:S01]  /*68c0*/  HADD2.F32 R73, -RZ, R46.H1_H1 ;  /* 0x3000002eff497230 */ /* 0x000fe20000004100 */
[----:B------:R-:W-:Y:S02]  /*68d0*/  FSEL R69, R69, RZ, P3 ;  /* 0x000000ff45457208 */ /* 0x000fe40001800000 */
[----:B------:R-:W-:Y:S02]  /*68e0*/  FSEL R70, R70, RZ, P5 ;  /* 0x000000ff46467208 */ /* 0x000fe40002800000 */
[C---:B------:R-:W-:Y:S02]  /*68f0*/  LOP3.LUT P2, RZ, R72.reuse, 0xff0000, RZ, 0xc0, !PT ;  /* 0x00ff000048ff7812 */ /* 0x040fe4000784c0ff */
[----:B------:R-:W-:-:S02]  /*6900*/  LOP3.LUT P3, RZ, R72, 0xff000000, RZ, 0xc0, !PT ;  /* 0xff00000048ff7812 */ /* 0x000fc4000786c0ff */
[C---:B------:R-:W-:Y:S02]  /*6910*/  LOP3.LUT P6, RZ, R72.reuse, 0xff00, RZ, 0xc0, !PT ;  /* 0x0000ff0048ff7812 */ /* 0x040fe400078cc0ff */
[----:B------:R-:W-:Y:S01]  /*6920*/  LOP3.LUT P5, RZ, R72, 0xff, RZ, 0xc0, !PT ;  /* 0x000000ff48ff7812 */ /* 0x000fe200078ac0ff */
[----:B------:R-:W-:Y:S01]  /*6930*/  FADD.FTZ R72, R170, -R171 ;  /* 0x800000abaa487221 */ /* 0x000fe20000010000 */
[----:B------:R-:W-:Y:S01]  /*6940*/  F2FP.F16.F32.PACK_AB R75, R75, R68 ;  /* 0x000000444b4b723e */ /* 0x000fe200000000ff */
[----:B------:R-:W-:Y:S01]  /*6950*/  HADD2.F32 R68, -RZ, R45.H1_H1 ;  /* 0x3000002dff447230 */ /* 0x000fe20000004100 */
[----:B------:R-:W-:Y:S01]  /*6960*/  F2FP.F16.F32.PACK_AB R71, R69, R71 ;  /* 0x000000474547723e */ /* 0x000fe200000000ff */
[----:B------:R-:W-:Y:S01]  /*6970*/  FFMA.FTZ R72, R156, R72, R73 ;  /* 0x000000489c487223 */ /* 0x000fe20000010049 */
[----:B------:R-:W-:Y:S02]  /*6980*/  FFMA.FTZ R73, R0, R210, R209 ;  /* 0x000000d200497223 */ /* 0x000fe400000100d1 */
[----:B------:R-:W-:Y:S01]  /*6990*/  FFMA.FTZ R68, R156, R174, R68 ;  /* 0x000000ae9c447223 */ /* 0x000fe20000010044 */
[----:B------:R-:W-:Y:S01]  /*69a0*/  FMUL.FTZ R0, R72, UR6 ;  /* 0x0000000648007c20 */ /* 0x000fe20008410000 */
[----:B------:R-:W-:-:S04]  /*69b0*/  FADD.FTZ R180, R180, -R73 ;  /* 0x80000049b4b47221 */ /* 0x000fc80000010000 */
[----:B------:R-:W-:Y:S02]  /*69c0*/  FSEL R72, R0, RZ, P4 ;  /* 0x000000ff00487208 */ /* 0x000fe40002000000 */
[----:B------:R-:W-:Y:S02]  /*69d0*/  LOP3.LUT P4, RZ, R145, 0xff00, RZ, 0xc0, !PT ;  /* 0x0000ff0091ff7812 */ /* 0x000fe4000788c0ff */
[----:B------:R-:W-:Y:S02]  /*69e0*/  F2FP.F16.F32.PACK_AB R74, R72, R74 ;  /* 0x0000004a484a723e */ /* 0x000fe400000000ff */
[----:B------:R-:W-:Y:S02]  /*69f0*/  FSEL R0, R0, RZ, P4 ;  /* 0x000000ff00007208 */ /* 0x000fe40002000000 */
[----:B------:R-:W-:Y:S02]  /*6a00*/  LOP3.LUT P4, RZ, R144, 0xff0000, RZ, 0xc0, !PT ;  /* 0x00ff000090ff7812 */ /* 0x000fe4000788c0ff */
[----:B------:R-:W-:Y:S01]  /*6a10*/  F2FP.F16.F32.PACK_AB R70, R0, R70 ;  /* 0x000000460046723e */ /* 0x000fe200000000ff */
[----:B------:R-:W-:-:S05]  /*6a20*/  HADD2.F32 R0, -RZ, R45.H0_H0 ;  /* 0x2000002dff007230 */ /* 0x000fca0000004100 */
[----:B------:R-:W-:-:S04]  /*6a30*/  FFMA.FTZ R0, R156, R176, R0 ;  /* 0x000000b09c007223 */ /* 0x000fc80000010000 */
[----:B------:R-:W-:Y:S01]  /*6a40*/  FMUL.FTZ R73, R0, UR6 ;  /* 0x0000000600497c20 */ /* 0x000fe20008410000 */
[----:B------:R-:W-:Y:S01]  /*6a50*/  FMUL.FTZ R0, R68, UR6 ;  /* 0x0000000644007c20 */ /* 0x000fe20008410000 */
[----:B------:R-:W-:-:S03]  /*6a60*/  HADD2.F32 R68, -RZ, R44.H1_H1 ;  /* 0x3000002cff447230 */ /* 0x000fc60000004100 */
[C---:B------:R-:W-:Y:S02]  /*6a70*/  FSEL R69, R73.reuse, RZ, P4 ;  /* 0x000000ff49457208 */ /* 0x040fe40002000000 */
[----:B------:R-:W-:Y:S01]  /*6a80*/  LOP3.LUT P4, RZ, R144, 0xff000000, RZ, 0xc0, !PT ;  /* 0xff00000090ff7812 */ /* 0x000fe2000788c0ff */
[----:B------:R-:W-:Y:S01]  /*6a90*/  FFMA.FTZ R178, R156, R178, R68 ;  /* 0x000000b29cb27223 */ /* 0x000fe20000010044 */
[----:B------:R-:W-:Y:S02]  /*6aa0*/  FSEL R73, R73, RZ, P2 ;  /* 0x000000ff49497208 */ /* 0x000fe40001000000 */
[----:B------:R-:W-:Y:S01]  /*6ab0*/  FSEL R68, R0, RZ, P4 ;  /* 0x000000ff00447208 */ /* 0x000fe20002000000 */
[----:B------:R-:W-:Y:S01]  /*6ac0*/  FMUL.FTZ R178, R178, UR6 ;  /* 0x00000006b2b27c20 */ /* 0x000fe20008410000 */
[----:B------:R-:W-:Y:S02]  /*6ad0*/  FSEL R0, R0, RZ, P3 ;  /* 0x000000ff00007208 */ /* 0x000fe40001800000 */
[----:B------:R-:W-:Y:S01]  /*6ae0*/  F2FP.F16.F32.PACK_AB R69, R68, R69 ;  /* 0x000000454445723e */ /* 0x000fe200000000ff */
[----:B------:R-:W-:Y:S01]  /*6af0*/  HADD2.F32 R68, -RZ, R44.H0_H0 ;  /* 0x2000002cff447230 */ /* 0x000fe20000004100 */
[----:B------:R-:W-:-:S02]  /*6b00*/  F2FP.F16.F32.PACK_AB R73, R0, R73 ;  /* 0x000000490049723e */ /* 0x000fc400000000ff */
[----:B------:R-:W-:Y:S02]  /*6b10*/  LOP3.LUT P2, RZ, R144, 0xff, RZ, 0xc0, !PT ;  /* 0x000000ff90ff7812 */ /* 0x000fe4000784c0ff */
[----:B------:R-:W-:Y:S01]  /*6b20*/  FFMA.FTZ R68, R156, R180, R68 ;  /* 0x000000b49c447223 */ /* 0x000fe20000010044 */
[----:B------:R-:W-:Y:S02]  /*6b30*/  LOP3.LUT P3, RZ, R144, 0xff00, RZ, 0xc0, !PT ;  /* 0x0000ff0090ff7812 */ /* 0x000fe4000786c0ff */
[----:B------:R-:W-:Y:S01]  /*6b40*/  FSEL R72, R178, RZ, P6 ;  /* 0x000000ffb2487208 */ /* 0x000fe20003000000 */
[----:B------:R-:W-:Y:S01]  /*6b50*/  FMUL.FTZ R0, R68, UR6 ;  /* 0x0000000644007c20 */ /* 0x000fe20008410000 */
[----:B------:R-:W-:-:S04]  /*6b60*/  FSEL R68, R178, RZ, P3 ;  /* 0x000000ffb2447208 */ /* 0x000fc80001800000 */
[C---:B------:R-:W-:Y:S02]  /*6b70*/  FSEL R90, R0.reuse, RZ, P2 ;  /* 0x000000ff005a7208 */ /* 0x040fe40001000000 */
[----:B------:R-:W-:Y:S02]  /*6b80*/  FSEL R0, R0, RZ, P5 ;  /* 0x000000ff00007208 */ /* 0x000fe40002800000 */
[----:B------:R-:W-:Y:S02]  /*6b90*/  F2FP.F16.F32.PACK_AB R68, R68, R90 ;  /* 0x0000005a4444723e */ /* 0x000fe400000000ff */
[----:B------:R-:W-:Y:S01]  /*6ba0*/  F2FP.F16.F32.PACK_AB R72, R72, R0 ;  /* 0x000000004848723e */ /* 0x000fe200000000ff */
[----:B------:R-:W-:Y:S06]  /*6bb0*/  BRA `(.L_x_1030) ;  /* 0x0000000400587947 */ /* 0x000fec0003800000 */
.L_x_1034:
[-CC-:B------:R-:W-:Y:S01]  /*6bc0*/  FFMA.FTZ R167, R167, R210.reuse, R209.reuse ;  /* 0x000000d2a7a77223 */ /* 0x180fe200000100d1 */
[-CC-:B------:R-:W-:Y:S01]  /*6bd0*/  FFMA.FTZ R166, R166, R210.reuse, R209.reuse ;  /* 0x000000d2a6a67223 */ /* 0x180fe200000100d1 */
[--C-:B-----5:R-:W-:Y:S02]  /*6be0*/  HADD2.F32 R65, -RZ, R47.reuse.H0_H0 ;  /* 0x2000002fff417230 */ /* 0x120fe40000004100 */
[-C--:B------:R-:W-:Y:S01]  /*6bf0*/  FFMA.FTZ R66, R173, R210.reuse, R209 ;  /* 0x000000d2ad427223 */ /* 0x080fe200000100d1 */
[----:B------:R-:W-:Y:S01]  /*6c00*/  FADD.FTZ R67, R165, -R167 ;  /* 0x800000a7a5437221 */ /* 0x000fe20000010000 */
[----:B------:R-:W-:Y:S02]  /*6c10*/  HADD2.F32 R64, -RZ, R47.H1_H1 ;  /* 0x3000002fff407230 */ /* 0x000fe40000004100 */
[----:B------:R-:W-:Y:S01]  /*6c20*/  FADD.FTZ R69, R164, -R166 ;  /* 0x800000a6a4457221 */ /* 0x000fe20000010000 */
[----:B------:R-:W-:Y:S01]  /*6c30*/  FFMA.FTZ R171, R171, R210, R209 ;  /* 0x000000d2abab7223 */ /* 0x000fe200000100d1 */
[----:B------:R-:W-:Y:S01]  /*6c40*/  FFMA.FTZ R67, R156, R67, R65 ;  /* 0x000000439c437223 */ /* 0x000fe20000010041 */
[----:B------:R-:W-:-:S02]  /*6c50*/  HADD2.F32 R65, -RZ, R46.H0_H0 ;  /* 0x2000002eff417230 */ /* 0x000fc40000004100 */
[----:B------:R-:W-:Y:S01]  /*6c60*/  FFMA.FTZ R69, R156, R69, R64 ;  /* 0x000000459c457223 */ /* 0x000fe20000010040 */
[----:B------:R-:W-:Y:S01]  /*6c70*/  FADD.FTZ R66, R172, -R66 ;  /* 0x80000042ac427221 */ /* 0x000fe20000010000 */
[----:B------:R-:W-:Y:S02]  /*6c80*/  HADD2.F32 R64, -RZ, R46.H1_H1 ;  /* 0x3000002eff407230 */ /* 0x000fe40000004100 */
[----:B------:R-:W-:Y:S01]  /*6c90*/  FADD.FTZ R68, R170, -R171 ;  /* 0x800000abaa447221 */ /* 0x000fe20000010000 */
[----:B------:R-:W-:Y:S01]  /*6ca0*/  ISETP.GE.U32.AND P2, PT, R72, RZ, PT ;  /* 0x000000ff4800720c */ /* 0x000fe20003f46070 */
[----:B------:R-:W-:Y:S01]  /*6cb0*/  FMUL.FTZ R71, R67, UR6 ;  /* 0x0000000643477c20 */ /* 0x000fe20008410000 */
[----:B------:R-:W-:Y:S01]  /*6cc0*/  ISETP.GE.U32.AND P3, PT, R144, RZ, PT ;  /* 0x000000ff9000720c */ /* 0x000fe20003f66070 */
[----:B------:R-:W-:Y:S01]  /*6cd0*/  FFMA.FTZ R66, R156, R66, R65 ;  /* 0x000000429c427223 */ /* 0x000fe20000010041 */
[----:B------:R-:W-:Y:S01]  /*6ce0*/  LOP3.LUT P5, RZ, R73, 0xff0000, RZ, 0xc0, !PT ;  /* 0x00ff000049ff7812 */ /* 0x000fe200078ac0ff */
[--C-:B------:R-:W-:Y:S01]  /*6cf0*/  FFMA.FTZ R0, R0, R210, R209.reuse ;  /* 0x000000d200007223 */ /* 0x100fe200000100d1 */
[----:B------:R-:W-:Y:S01]  /*6d00*/  FFMA.FTZ R68, R156, R68, R64 ;  /* 0x000000449c447223 */ /* 0x000fe20000010040 */
[----:B------:R-:W-:Y:S01]  /*6d10*/  LOP3.LUT P4, RZ, R145, 0xff0000, RZ, 0xc0, !PT ;  /* 0x00ff000091ff7812 */ /* 0x000fe2000788c0ff */
[----:B------:R-:W-:Y:S01]  /*6d20*/  FMUL.FTZ R65, R69, UR6 ;  /* 0x0000000645417c20 */ /* 0x000fe20008410000 */
[----:B------:R-:W-:Y:S01]  /*6d30*/  ISETP.GE.U32.AND.EX P2, PT, R73, 0x1000000, PT, P2 ;  /* 0x010000004900780c */ /* 0x000fe20003f46120 */
[----:B------:R-:W-:Y:S01]  /*6d40*/  FADD.FTZ R180, R180, -R0 ;  /* 0x80000000b4b47221 */ /* 0x000fe20000010000 */
[----:B------:R-:W-:Y:S01]  /*6d50*/  ISETP.GE.U32.AND.EX P3, PT, R145, 0x1000000, PT, P3 ;  /* 0x010000009100780c */ /* 0x000fe20003f66130 */
[----:B------:R-:W-:Y:S01]  /*6d60*/  FMUL.FTZ R0, R68, UR6 ;  /* 0x0000000644007c20 */ /* 0x000fe20008410000 */
[C---:B-1----:R-:W-:Y:S01]  /*6d70*/  FSEL R75, R71.reuse, RZ, P5 ;  /* 0x000000ff474b7208 */ /* 0x042fe20002800000 */
[----:B------:R-:W-:Y:S01]  /*6d80*/  FMUL.FTZ R70, R66, UR6 ;  /* 0x0000000642467c20 */ /* 0x000fe20008410000 */
[----:B------:R-:W-:Y:S01]  /*6d90*/  FSEL R71, R71, RZ, P4 ;  /* 0x000000ff47477208 */ /* 0x000fe20002000000 */
[-CC-:B------:R-:W-:Y:S01]  /*6da0*/  FFMA.FTZ R177, R177, R210.reuse, R209.reuse ;  /* 0x000000d2b1b17223 */ /* 0x180fe200000100d1 */
[----:B------:R-:W-:Y:S01]  /*6db0*/  LOP3.LUT P4, RZ, R73, 0xff00, RZ, 0xc0, !PT ;  /* 0x0000ff0049ff7812 */ /* 0x000fe2000788c0ff */
[----:B------:R-:W-:Y:S01]  /*6dc0*/  FFMA.FTZ R175, R175, R210, R209 ;  /* 0x000000d2afaf7223 */ /* 0x000fe200000100d1 */
[C---:B------:R-:W-:Y:S01]  /*6dd0*/  FSEL R64, R65.reuse, RZ, P2 ;  /* 0x000000ff41407208 */ /* 0x040fe20001000000 */
[----:B------:R-:W-:Y:S01]  /*6de0*/  FADD.FTZ R176, R176, -R177 ;  /* 0x800000b1b0b07221 */ /* 0x000fe20000010000 */
[----:B------:R-:W-:Y:S01]  /*6df0*/  FSEL R65, R65, RZ, P3 ;  /* 0x000000ff41417208 */ /* 0x000fe20001800000 */
[----:B------:R-:W-:Y:S01]  /*6e00*/  FADD.FTZ R174, R174, -R175 ;  /* 0x800000afaeae7221 */ /* 0x000fe20000010000 */
[----:B------:R-:W-:Y:S01]  /*6e10*/  F2FP.F16.F32.PACK_AB R66, R68, R66 ;  /* 0x000000424442723e */ /* 0x000fe200000000ff */
[----:B------:R-:W-:Y:S01]  /*6e20*/  FFMA.FTZ R179, R179, R210, R209 ;  /* 0x000000d2b3b37223 */ /* 0x000fe200000100d1 */
[----:B------:R-:W-:-:S02]  /*6e30*/  LOP3.LUT P6, RZ, R73, 0xff, RZ, 0xc0, !PT ;  /* 0x000000ff49ff7812 */ /* 0x000fc400078cc0ff */
[----:B------:R-:W-:Y:S01]  /*6e40*/  FSEL R68, R0, RZ, P4 ;  /* 0x000000ff00447208 */ /* 0x000fe20002000000 */
[----:B------:R-:W-:Y:S01]  /*6e50*/  FADD.FTZ R178, R178, -R179 ;  /* 0x800000b3b2b27221 */ /* 0x000fe20000010000 */
[C---:B------:R-:W-:Y:S02]  /*6e60*/  LOP3.LUT P5, RZ, R145.reuse, 0xff, RZ, 0xc0, !PT ;  /* 0x000000ff91ff7812 */ /* 0x040fe400078ac0ff */
[----:B------:R-:W-:Y:S02]  /*6e70*/  LOP3.LUT P4, RZ, R145, 0xff00, RZ, 0xc0, !PT ;  /* 0x0000ff0091ff7812 */ /* 0x000fe4000788c0ff */
[----:B------:R-:W-:Y:S01]  /*6e80*/  F2FP.F16.F32.PACK_AB R71, R65, R71 ;  /* 0x000000474147723e */ /* 0x000fe200000000ff */
[----:B------:R-:W-:Y:S01]  /*6e90*/  HADD2.F32 R65, -RZ, R45.H0_H0 ;  /* 0x2000002dff417230 */ /* 0x000fe20000004100 */
[C---:B------:R-:W-:Y:S02]  /*6ea0*/  FSEL R74, R70.reuse, RZ, P6 ;  /* 0x000000ff464a7208 */ /* 0x040fe40003000000 */
[----:B------:R-:W-:-:S02]  /*6eb0*/  FSEL R70, R70, RZ, P5 ;  /* 0x000000ff46467208 */ /* 0x000fc40002800000 */
[----:B------:R-:W-:Y:S01]  /*6ec0*/  FSEL R0, R0, RZ, P4 ;  /* 0x000000ff00007208 */ /* 0x000fe20002000000 */
[----:B------:R-:W-:Y:S01]  /*6ed0*/  FFMA.FTZ R65, R156, R176, R65 ;  /* 0x000000b09c417223 */ /* 0x000fe20000010041 */
[----:B------:R-:W-:Y:S01]  /*6ee0*/  F2FP.F16.F32.PACK_AB R75, R64, R75 ;  /* 0x0000004b404b723e */ /* 0x000fe200000000ff */
[----:B------:R-:W-:Y:S01]  /*6ef0*/  HADD2.F32 R64, -RZ, R45.H1_H1 ;  /* 0x3000002dff407230 */ /* 0x000fe20000004100 */
[----:B------:R-:W-:Y:S01]  /*6f00*/  F2FP.F16.F32.PACK_AB R70, R0, R70 ;  /* 0x000000460046723e */ /* 0x000fe200000000ff */
[--C-:B------:R-:W-:Y:S01]  /*6f10*/  HADD2.F32 R0, -RZ, R44.reuse.H0_H0 ;  /* 0x2000002cff007230 */ /* 0x100fe20000004100 */
[----:B------:R-:W-:Y:S01]  /*6f20*/  F2FP.F16.F32.PACK_AB R67, R69, R67 ;  /* 0x000000434543723e */ /* 0x000fe200000000ff */
[----:B------:R-:W-:Y:S01]  /*6f30*/  FMUL.FTZ R69, R65, UR6 ;  /* 0x0000000641457c20 */ /* 0x000fe20008410000 */
[----:B------:R-:W-:Y:S01]  /*6f40*/  LOP3.LUT P2, RZ, R72, 0xff0000, RZ, 0xc0, !PT ;  /* 0x00ff000048ff7812 */ /* 0x000fe2000784c0ff */
[C---:B------:R-:W-:Y:S01]  /*6f50*/  FFMA.FTZ R174, R156.reuse, R174, R64 ;  /* 0x000000ae9cae7223 */ /* 0x040fe20000010040 */
[----:B------:R-:W-:Y:S01]  /*6f60*/  FFMA.FTZ R180, R156, R180, R0 ;  /* 0x000000b49cb47223 */ /* 0x000fe20000010000 */
[----:B------:R-:W-:Y:S01]  /*6f70*/  LOP3.LUT P3, RZ, R72, 0xff000000, RZ, 0xc0, !PT ;  /* 0xff00000048ff7812 */ /* 0x000fe2000786c0ff */
[----:B------:R-:W-:-:S02]  /*6f80*/  HADD2.F32 R64, -RZ, R44.H1_H1 ;  /* 0x3000002cff407230 */ /* 0x000fc40000004100 */
[----:B------:R-:W-:Y:S01]  /*6f90*/  FMUL.FTZ R0, R174, UR6 ;  /* 0x00000006ae007c20 */ /* 0x000fe20008410000 */
[C---:B------:R-:W-:Y:S02]  /*6fa0*/  FSEL R73, R69.reuse, RZ, P2 ;  /* 0x000000ff45497208 */ /* 0x040fe40001000000 */
[----:B------:R-:W-:Y:S01]  /*6fb0*/  LOP3.LUT P2, RZ, R144, 0xff000000, RZ, 0xc0, !PT ;  /* 0xff00000090ff7812 */ /* 0x000fe2000784c0ff */
[----:B------:R-:W-:Y:S01]  /*6fc0*/  FFMA.FTZ R64, R156, R178, R64 ;  /* 0x000000b29c407223 */ /* 0x000fe20000010040 */
[----:B------:R-:W-:Y:S02]  /*6fd0*/  LOP3.LUT P4, RZ, R144, 0xff0000, RZ, 0xc0, !PT ;  /* 0x00ff000090ff7812 */ /* 0x000fe4000788c0ff */
[----:B------:R-:W-:Y:S02]  /*6fe0*/  F2FP.F16.F32.PACK_AB R74, R68, R74 ;  /* 0x0000004a444a723e */ /* 0x000fe400000000ff */
[----:B------:R-:W-:Y:S02]  /*6ff0*/  FSEL R68, R0, RZ, P2 ;  /* 0x000000ff00447208 */ /* 0x000fe40001000000 */
[----:B------:R-:W-:-:S02]  /*7000*/  FSEL R69, R69, RZ, P4 ;  /* 0x000000ff45457208 */ /* 0x000fc40002000000 */
[----:B------:R-:W-:Y:S02]  /*7010*/  FSEL R0, R0, RZ, P3 ;  /* 0x000000ff00007208 */ /* 0x000fe40001800000 */
[----:B------:R-:W-:Y:S01]  /*7020*/  F2FP.F16.F32.PACK_AB R69, R68, R69 ;  /* 0x000000454445723e */ /* 0x000fe200000000ff */
[----:B------:R-:W-:Y:S01]  /*7030*/  FMUL.FTZ R68, R64, UR6 ;  /* 0x0000000640447c20 */ /* 0x000fe20008410000 */
[----:B------:R-:W-:Y:S01]  /*7040*/  F2FP.F16.F32.PACK_AB R73, R0, R73 ;  /* 0x000000490049723e */ /* 0x000fe200000000ff */
[----:B------:R-:W-:Y:S01]  /*7050*/  FMUL.FTZ R0, R180, UR6 ;  /* 0x00000006b4007c20 */ /* 0x000fe20008410000 */
[----:B------:R-:W-:Y:S02]  /*7060*/  LOP3.LUT P6, RZ, R72, 0xff00, RZ, 0xc0, !PT ;  /* 0x0000ff0048ff7812 */ /* 0x000fe400078cc0ff */
[----:B------:R-:W-:Y:S02]  /*7070*/  LOP3.LUT P2, RZ, R144, 0xff, RZ, 0xc0, !PT ;  /* 0x000000ff90ff7812 */ /* 0x000fe4000784c0ff */
[----:B------:R-:W-:-:S02]  /*7080*/  LOP3.LUT P5, RZ, R72, 0xff, RZ, 0xc0, !PT ;  /* 0x000000ff48ff7812 */ /* 0x000fc400078ac0ff */
[----:B------:R-:W-:Y:S02]  /*7090*/  LOP3.LUT P3, RZ, R144, 0xff00, RZ, 0xc0, !PT ;  /* 0x0000ff0090ff7812 */ /* 0x000fe4000786c0ff */
[----:B------:R-:W-:Y:S02]  /*70a0*/  FSEL R72, R68, RZ, P6 ;  /* 0x000000ff44487208 */ /* 0x000fe40003000000 */
[----:B------:R-:W-:Y:S02]  /*70b0*/  FSEL R90, R0, RZ, P2 ;  /* 0x000000ff005a7208 */ /* 0x000fe40001000000 */
[----:B------:R-:W-:Y:S02]  /*70c0*/  FSEL R68, R68, RZ, P3 ;  /* 0x000000ff44447208 */ /* 0x000fe40001800000 */
[----:B------:R-:W-:Y:S02]  /*70d0*/  FSEL R0, R0, RZ, P5 ;  /* 0x000000ff00007208 */ /* 0x000fe40002800000 */
[----:B------:R-:W-:-:S02]  /*70e0*/  F2FP.F16.F32.PACK_AB R65, R174, R65 ;  /* 0x00000041ae41723e */ /* 0x000fc400000000ff */
[----:B------:R-:W-:Y:S02]  /*70f0*/  F2FP.F16.F32.PACK_AB R64, R64, R180 ;  /* 0x000000b44040723e */ /* 0x000fe400000000ff */
[----:B------:R-:W-:Y:S02]  /*7100*/  F2FP.F16.F32.PACK_AB R68, R68, R90 ;  /* 0x0000005a4444723e */ /* 0x000fe400000000ff */
[----:B------:R-:W-:-:S07]  /*7110*/  F2FP.F16.F32.PACK_AB R72, R72, R0 ;  /* 0x000000004848723e */ /* 0x000fce00000000ff */
.L_x_1030:
        /* <DEDUP_REMOVED lines=15> */
[-CC-:B------:R-:W-:Y:S01]  /*7210*/  FFMA.FTZ R193, R193, R210.reuse, R209.reuse ;  /* 0x000000d2c1c17223 */ /* 0x180fe200000100d1 */
[--C-:B------:R-:W-:Y:S02]  /*7220*/  HADD2.F32 R64, -RZ, R51.reuse.H0_H0 ;  /* 0x20000033ff407230 */ /* 0x100fe40000004100 */
[-C--:B------:R-:W-:Y:S01]  /*7230*/  FFMA.FTZ R187, R187, R210.reuse, R209 ;  /* 0x000000d2bbbb7223 */ /* 0x080fe200000100d1 */
[----:B------:R-:W-:Y:S02]  /*7240*/  HADD2.F32 R0, -RZ, R51.H1_H1 ;  /* 0x30000033ff007230 */ /* 0x000fe40000004100 */
[----:B0-----:R-:W-:Y:S01]  /*7250*/  FADD.FTZ R72, R190, -R191 ;  /* 0x800000bfbe487221 */ /* 0x001fe20000010000 */
[----:B------:R-:W-:Y:S01]  /*7260*/  FADD.FTZ R67, R192, -R193 ;  /* 0x800000c1c0437221 */ /* 0x000fe20000010000 */
[----:B------:R-:W-:Y:S01]  /*7270*/  FFMA.FTZ R69, R188, R210, R209 ;  /* 0x000000d2bc457223 */ /* 0x000fe200000100d1 */
[----:B------:R-:W-:Y:S01]  /*7280*/  ISETP.GE.U32.AND P3, PT, R84, RZ, PT ;  /* 0x000000ff5400720c */ /* 0x000fe20003f66070 */
[C---:B------:R-:W-:Y:S01]  /*7290*/  FFMA.FTZ R72, R156.reuse, R72, R64 ;  /* 0x000000489c487223 */ /* 0x040fe20000010040 */
[----:B------:R-:W-:Y:S01]  /*72a0*/  FFMA.FTZ R67, R156, R67, R0 ;  /* 0x000000439c437223 */ /* 0x000fe20000010000 */
[----:B------:R-:W-:-:S02]  /*72b0*/  HADD2.F32 R64, -RZ, R50.H0_H0 ;  /* 0x20000032ff407230 */ /* 0x000fc40000004100 */
[----:B------:R-:W-:Y:S01]  /*72c0*/  FADD.FTZ R66, R186, -R187 ;  /* 0x800000bbba427221 */ /* 0x000fe20000010000 */
[----:B------:R-:W-:Y:S02]  /*72d0*/  HADD2.F32 R0, -RZ, R50.H1_H1 ;  /* 0x30000032ff007230 */ /* 0x000fe40000004100 */
[----:B------:R-:W-:Y:S01]  /*72e0*/  FADD.FTZ R69, R189, -R69 ;  /* 0x80000045bd457221 */ /* 0x000fe20000010000 */
[----:B------:R-:W-:Y:S01]  /*72f0*/  FMUL.FTZ R71, R72, UR6 ;  /* 0x0000000648477c20 */ /* 0x000fe20008410000 */
[----:B------:R-:W-:Y:S01]  /*7300*/  FMUL.FTZ R68, R67, UR6 ;  /* 0x0000000643447c20 */ /* 0x000fe20008410000 */
[C---:B------:R-:W-:Y:S01]  /*7310*/  LOP3.LUT P6, RZ, R85.reuse, 0xff0000, RZ, 0xc0, !PT ;  /* 0x00ff000055ff7812 */ /* 0x040fe200078cc0ff */
[C---:B------:R-:W-:Y:S01]  /*7320*/  FFMA.FTZ R66, R156.reuse, R66, R64 ;  /* 0x000000429c427223 */ /* 0x040fe20000010040 */
[----:B------:R-:W-:Y:S01]  /*7330*/  ISETP.GE.U32.AND.EX P3, PT, R85, 0x1000000, PT, P3 ;  /* 0x010000005500780c */ /* 0x000fe20003f66130 */
[----:B------:R-:W-:Y:S01]  /*7340*/  FFMA.FTZ R69, R156, R69, R0 ;  /* 0x000000459c457223 */ /* 0x000fe20000010000 */
[----:B------:R-:W-:Y:S01]  /*7350*/  FSEL R75, R71, RZ, P6 ;  /* 0x000000ff474b7208 */ /* 0x000fe20003000000 */
[-C--:B------:R-:W-:Y:S01]  /*7360*/  FFMA.FTZ R183, R183, R210.reuse, R209 ;  /* 0x000000d2b7b77223 */ /* 0x080fe200000100d1 */
[----:B------:R-:W-:Y:S01]  /*7370*/  FSEL R65, R68, RZ, P3 ;  /* 0x000000ff44417208 */ /* 0x000fe20001800000 */
[----:B------:R-:W-:Y:S01]  /*7380*/  FMUL.FTZ R70, R66, UR6 ;  /* 0x0000000642467c20 */ /* 0x000fe20008410000 */
[----:B------:R-:W-:Y:S01]  /*7390*/  FMUL.FTZ R64, R69, UR6 ;  /* 0x0000000645407c20 */ /* 0x000fe20008410000 */
[C---:B------:R-:W-:Y:S01]  /*73a0*/  LOP3.LUT P6, RZ, R85.reuse, 0xff, RZ, 0xc0, !PT ;  /* 0x000000ff55ff7812 */ /* 0x040fe200078cc0ff */
[----:B------:R-:W-:Y:S01]  /*73b0*/  FADD.FTZ R184, R184, -R183 ;  /* 0x800000b7b8b87221 */ /* 0x000fe20000010000 */
[----:B------:R-:W-:Y:S01]  /*73c0*/  LOP3.LUT P3, RZ, R85, 0xff00, RZ, 0xc0, !PT ;  /* 0x0000ff0055ff7812 */ /* 0x000fe2000786c0ff */
[-C--:B------:R-:W-:Y:S01]  /*73d0*/  FFMA.FTZ R185, R185, R210.reuse, R209 ;  /* 0x000000d2b9b97223 */ /* 0x080fe200000100d1 */
[----:B------:R-:W-:Y:S01]  /*73e0*/  F2FP.F16.F32.PACK_AB R75, R65, R75 ;  /* 0x0000004b414b723e */ /* 0x000fe200000000ff */
[--C-:B------:R-:W-:Y:S01]  /*73f0*/  HADD2.F32 R65, -RZ, R49.reuse.H0_H0 ;  /* 0x20000031ff417230 */ /* 0x100fe20000004100 */
[----:B------:R-:W-:Y:S01]  /*7400*/  FSEL R74, R70, RZ, P6 ;  /* 0x000000ff464a7208 */ /* 0x000fe20003000000 */
[----:B------:R-:W-:Y:S01]  /*7410*/  FADD.FTZ R77, R77, -R185 ;  /* 0x800000b94d4d7221 */ /* 0x000fe20000010000 */
[----:B------:R-:W-:Y:S01]  /*7420*/  FSEL R0, R64, RZ, P3 ;  /* 0x000000ff40007208 */ /* 0x000fe20001800000 */
[----:B------:R-:W-:Y:S01]  /*7430*/  FFMA.FTZ R163, R163, R210, R209 ;  /* 0x000000d2a3a37223 */ /* 0x000fe200000100d1 */
[----:B------:R-:W-:Y:S01]  /*7440*/  ISETP.GE.U32.AND P4, PT, R146, RZ, PT ;  /* 0x000000ff9200720c */ /* 0x000fe20003f86070 */
[----:B------:R-:W-:Y:S01]  /*7450*/  FFMA.FTZ R65, R156, R184, R65 ;  /* 0x000000b89c417223 */ /* 0x000fe20000010041 */
[----:B------:R-:W-:Y:S01]  /*7460*/  F2FP.F16.F32.PACK_AB R74, R0, R74 ;  /* 0x0000004a004a723e */ /* 0x000fe200000000ff */
[----:B------:R-:W-:Y:S01]  /*7470*/  HADD2.F32 R0, -RZ, R49.H1_H1 ;  /* 0x30000031ff007230 */ /* 0x000fe20000004100 */
[C---:B------:R-:W-:Y:S01]  /*7480*/  LOP3.LUT P5, RZ, R147.reuse, 0xff0000, RZ, 0xc0, !PT ;  /* 0x00ff000093ff7812 */ /* 0x040fe200078ac0ff */
[----:B------:R-:W-:Y:S01]  /*7490*/  FADD.FTZ R162, R162, -R163 ;  /* 0x800000a3a2a27221 */ /* 0x000fe20000010000 */
[----:B------:R-:W-:Y:S01]  /*74a0*/  ISETP.GE.U32.AND.EX P4, PT, R147, 0x1000000, PT, P4 ;  /* 0x010000009300780c */ /* 0x000fe20003f86140 */
[----:B------:R-:W-:Y:S01]  /*74b0*/  FFMA.FTZ R182, R182, R210, R209 ;  /* 0x000000d2b6b67223 */ /* 0x000fe200000100d1 */
[----:B------:R-:W-:Y:S01]  /*74c0*/  F2FP.F16.F32.PACK_AB R66, R69, R66 ;  /* 0x000000424542723e */ /* 0x000fe200000000ff */
[----:B------:R-:W-:Y:S01]  /*74d0*/  FMUL.FTZ R69, R65, UR6 ;  /* 0x0000000641457c20 */ /* 0x000fe20008410000 */
[----:B------:R-:W-:Y:S01]  /*74e0*/  LOP3.LUT P6, RZ, R84, 0xff0000, RZ, 0xc0, !PT ;  /* 0x00ff000054ff7812 */ /* 0x000fe200078cc0ff */
[----:B------:R-:W-:Y:S01]  /*74f0*/  FFMA.FTZ R77, R156, R77, R0 ;  /* 0x0000004d9c4d7223 */ /* 0x000fe20000010000 */
[----:B------:R-:W-:Y:S01]  /*7500*/  FSEL R71, R71, RZ, P5 ;  /* 0x000000ff47477208 */ /* 0x000fe20002800000 */
[----:B------:R-:W-:Y:S01]  /*7510*/  HADD2.F32 R0, -RZ, R48.H0_H0 ;  /* 0x20000030ff007230 */ /* 0x000fe20000004100 */
[----:B------:R-:W-:Y:S01]  /*7520*/  FSEL R68, R68, RZ, P4 ;  /* 0x000000ff44447208 */ /* 0x000fe20002000000 */
[----:B------:R-:W-:Y:S01]  /*7530*/  FADD.FTZ R181, R181, -R182 ;  /* 0x800000b6b5b57221 */ /* 0x000fe20000010000 */
[----:B------:R-:W-:-:S02]  /*7540*/  LOP3.LUT P5, RZ, R147, 0xff, RZ, 0xc0, !PT ;  /* 0x000000ff93ff7812 */ /* 0x000fc400078ac0ff */
[----:B------:R-:W-:Y:S01]  /*7550*/  LOP3.LUT P4, RZ, R147, 0xff00, RZ, 0xc0, !PT ;  /* 0x0000ff0093ff7812 */ /* 0x000fe2000788c0ff */
[----:B------:R-:W-:Y:S01]  /*7560*/  FFMA.FTZ R162, R156, R162, R0 ;  /* 0x000000a29ca27223 */ /* 0x000fe20000010000 */
[----:B------:R-:W-:Y:S01]  /*7570*/  FSEL R73, R69, RZ, P6 ;  /* 0x000000ff45497208 */ /* 0x000fe20003000000 */
[----:B------:R-:W-:Y:S01]  /*7580*/  FMUL.FTZ R0, R77, UR6 ;  /* 0x000000064d007c20 */ /* 0x000fe20008410000 */
[----:B------:R-:W-:Y:S02]  /*7590*/  LOP3.LUT P6, RZ, R146, 0xff0000, RZ, 0xc0, !PT ;  /* 0x00ff000092ff7812 */ /* 0x000fe400078cc0ff */
[----:B------:R-:W-:Y:S02]  /*75a0*/  FSEL R70, R70, RZ, P5 ;  /* 0x000000ff46467208 */ /* 0x000fe40002800000 */
[----:B------:R-:W-:Y:S02]  /*75b0*/  FSEL R64, R64, RZ, P4 ;  /* 0x000000ff40407208 */ /* 0x000fe40002000000 */
[----:B------:R-:W-:-:S02]  /*75c0*/  FSEL R69, R69, RZ, P6 ;  /* 0x000000ff45457208 */ /* 0x000fc40003000000 */
[----:B------:R-:W-:Y:S01]  /*75d0*/  F2FP.F16.F32.PACK_AB R70, R64, R70 ;  /* 0x000000464046723e */ /* 0x000fe200000000ff */
[----:B------:R-:W-:Y:S01]  /*75e0*/  HADD2.F32 R64, -RZ, R48.H1_H1 ;  /* 0x30000030ff407230 */ /* 0x000fe20000004100 */
[----:B------:R-:W-:Y:S02]  /*75f0*/  LOP3.LUT P6, RZ, R146, 0xff000000, RZ, 0xc0, !PT ;  /* 0xff00000092ff7812 */ /* 0x000fe400078cc0ff */
[----:B------:R-:W-:Y:S02]  /*7600*/  LOP3.LUT P5, RZ, R84, 0xff000000, RZ, 0xc0, !PT ;  /* 0xff00000054ff7812 */ /* 0x000fe400078ac0ff */
[----:B------:R-:W-:Y:S01]  /*7610*/  F2FP.F16.F32.PACK_AB R71, R68, R71 ;  /* 0x000000474447723e */ /* 0x000fe200000000ff */
[----:B------:R-:W-:Y:S01]  /*7620*/  FFMA.FTZ R64, R156, R181, R64 ;  /* 0x000000b59c407223 */ /* 0x000fe20000010040 */
[C---:B------:R-:W-:Y:S02]  /*7630*/  FSEL R68, R0.reuse, RZ, P6 ;  /* 0x000000ff00447208 */ /* 0x040fe40003000000 */
[----:B------:R-:W-:-:S02]  /*7640*/  FSEL R0, R0, RZ, P5 ;  /* 0x000000ff00007208 */ /* 0x000fc40002800000 */
[----:B------:R-:W-:Y:S01]  /*7650*/  F2FP.F16.F32.PACK_AB R69, R68, R69 ;  /* 0x000000454445723e */ /* 0x000fe200000000ff */
[----:B------:R-:W-:Y:S01]  /*7660*/  FMUL.FTZ R68, R64, UR6 ;  /* 0x0000000640447c20 */ /* 0x000fe20008410000 */
[----:B------:R-:W-:Y:S01]  /*7670*/  F2FP.F16.F32.PACK_AB R73, R0, R73 ;  /* 0x000000490049723e */ /* 0x000fe200000000ff */
[----:B------:R-:W-:Y:S01]  /*7680*/  FMUL.FTZ R0, R162, UR6 ;  /* 0x00000006a2007c20 */ /* 0x000fe20008410000 */
[----:B------:R-:W-:Y:S02]  /*7690*/  LOP3.LUT P3, RZ, R84, 0xff00, RZ, 0xc0, !PT ;  /* 0x0000ff0054ff7812 */ /* 0x000fe4000786c0ff */
[----:B------:R-:W-:Y:S02]  /*76a0*/  LOP3.LUT P5, RZ, R146, 0xff, RZ, 0xc0, !PT ;  /* 0x000000ff92ff7812 */ /* 0x000fe400078ac0ff */
[----:B------:R-:W-:Y:S02]  /*76b0*/  LOP3.LUT P4, RZ, R84, 0xff, RZ, 0xc0, !PT ;  /* 0x000000ff54ff7812 */ /* 0x000fe4000788c0ff */
[----:B------:R-:W-:-:S02]  /*76c0*/  LOP3.LUT P6, RZ, R146, 0xff00, RZ, 0xc0, !PT ;  /* 0x0000ff0092ff7812 */ /* 0x000fc400078cc0ff */
[----:B------:R-:W-:Y:S02]  /*76d0*/  F2FP.F16.F32.PACK_AB R67, R67, R72 ;  /* 0x000000484343723e */ /* 0x000fe400000000ff */
[----:B------:R-:W-:Y:S02]  /*76e0*/  F2FP.F16.F32.PACK_AB R65, R77, R65 ;  /* 0x000000414d41723e */ /* 0x000fe400000000ff */
[----:B------:R-:W-:Y:S02]  /*76f0*/  FSEL R72, R68, RZ, P3 ;  /* 0x000000ff44487208 */ /* 0x000fe40001800000 */
[----:B------:R-:W-:Y:S02]  /*7700*/  FSEL R77, R0, RZ, P5 ;  /* 0x000000ff004d7208 */ /* 0x000fe40002800000 */
[----:B------:R-:W-:Y:S02]  /*7710*/  FSEL R68, R68, RZ, P6 ;  /* 0x000000ff44447208 */ /* 0x000fe40003000000 */
[----:B------:R-:W-:-:S02]  /*7720*/  FSEL R0, R0, RZ, P4 ;  /* 0x000000ff00007208 */ /* 0x000fc40002000000 */
[----:B------:R-:W-:Y:S02]  /*7730*/  F2FP.F16.F32.PACK_AB R64, R64, R162 ;  /* 0x000000a24040723e */ /* 0x000fe400000000ff */
[----:B------:R-:W-:Y:S02]  /*7740*/  F2FP.F16.F32.PACK_AB R68, R68, R77 ;  /* 0x0000004d4444723e */ /* 0x000fe400000000ff */
[----:B------:R-:W-:Y:S01]  /*7750*/  F2FP.F16.F32.PACK_AB R72, R72, R0 ;  /* 0x000000004848723e */ /* 0x000fe200000000ff */
[----:B------:R-:W-:Y:S06]  /*7760*/  BRA `(.L_x_1038) ;  /* 0x0000001c00807947 */ /* 0x000fec0003800000 */
.L_x_1037:
[-CC-:B------:R-:W-:Y:S01]  /*7770*/  FFMA.FTZ R191, R191, R210.reuse, R209.reuse ;  /* 0x000000d2bfbf7223 */ /* 0x180fe200000100d1 */
[-CC-:B------:R-:W-:Y:S01]  /*7780*/  FFMA.FTZ R193, R193, R210.reuse, R209.reuse ;  /* 0x000000d2c1c17223 */ /* 0x180fe200000100d1 */
[--C-:B0-----:R-:W-:Y:S02]  /*7790*/  HADD2.F32 R68, -RZ, R51.reuse.H0_H0 ;  /* 0x20000033ff447230 */ /* 0x101fe40000004100 */
[-C--:B------:R-:W-:Y:S01]  /*77a0*/  FFMA.FTZ R185, R185, R210.reuse, R209 ;  /* 0x000000d2b9b97223 */ /* 0x080fe200000100d1 */
[----:B------:R-:W-:Y:S02]  /*77b0*/  HADD2.F32 R0, -RZ, R51.H1_H1 ;  /* 0x30000033ff007230 */ /* 0x000fe40000004100 */
[----:B------:R-:W-:Y:S01]  /*77c0*/  FADD.FTZ R70, R190, -R191 ;  /* 0x800000bfbe467221 */ /* 0x000fe20000010000 */
[----:B------:R-:W-:Y:S01]  /*77d0*/  FADD.FTZ R69, R192, -R193 ;  /* 0x800000c1c0457221 */ /* 0x000fe20000010000 */
[-CC-:B------:R-:W-:Y:S01]  /*77e0*/  FFMA.FTZ R187, R187, R210.reuse, R209.reuse ;  /* 0x000000d2bbbb7223 */ /* 0x180fe200000100d1 */
[----:B------:R-:W-:Y:S01]  /*77f0*/  FFMA.FTZ R188, R188, R210, R209 ;  /* 0x000000d2bcbc7223 */ /* 0x000fe200000100d1 */
[C---:B------:R-:W-:Y:S01]  /*7800*/  FFMA.FTZ R70, R156.reuse, R70, R68 ;  /* 0x000000469c467223 */ /* 0x040fe20000010044 */
[----:B------:R-:W-:Y:S01]  /*7810*/  FFMA.FTZ R69, R156, R69, R0 ;  /* 0x000000459c457223 */ /* 0x000fe20000010000 */
[----:B------:R-:W-:Y:S01]  /*7820*/  FADD.FTZ R185, R77, -R185 ;  /* 0x800000b94db97221 */ /* 0x000fe20000010000 */
[----:B------:R-:W-:-:S02]  /*7830*/  HADD2.F32 R68, -RZ, R50.H0_H0 ;  /* 0x20000032ff447230 */ /* 0x000fc40000004100 */
[----:B------:R-:W-:Y:S01]  /*7840*/  FADD.FTZ R187, R186, -R187 ;  /* 0x800000bbbabb7221 */ /* 0x000fe20000010000 */
[----:B------:R-:W-:Y:S02]  /*7850*/  HADD2.F32 R0, -RZ, R50.H1_H1 ;  /* 0x30000032ff007230 */ /* 0x000fe40000004100 */
[----:B------:R-:W-:Y:S01]  /*7860*/  FADD.FTZ R77, R189, -R188 ;  /* 0x800000bcbd4d7221 */ /* 0x000fe20000010000 */
[----:B------:R-:W-:Y:S01]  /*7870*/  ISETP.GE.U32.AND P3, PT, R84, RZ, PT ;  /* 0x000000ff5400720c */ /* 0x000fe20003f66070 */
[----:B------:R-:W-:Y:S01]  /*7880*/  FMUL.FTZ R70, R70, UR6 ;  /* 0x0000000646467c20 */ /* 0x000fe20008410000 */
[----:B------:R-:W-:Y:S01]  /*7890*/  FMUL.FTZ R69, R69, UR6 ;  /* 0x0000000645457c20 */ /* 0x000fe20008410000 */
[C---:B------:R-:W-:Y:S01]  /*78a0*/  FFMA.FTZ R187, R156.reuse, R187, R68 ;  /* 0x000000bb9cbb7223 */ /* 0x040fe20000010044 */
[----:B------:R-:W-:Y:S01]  /*78b0*/  FFMA.FTZ R77, R156, R77, R0 ;  /* 0x0000004d9c4d7223 */ /* 0x000fe20000010000 */
[----:B------:R-:W-:Y:S01]  /*78c0*/  LOP3.LUT P6, RZ, R85, 0xff0000, RZ, 0xc0, !PT ;  /* 0x00ff000055ff7812 */ /* 0x000fe200078cc0ff */
[-C--:B------:R-:W-:Y:S01]  /*78d0*/  FFMA.FTZ R183, R183, R210.reuse, R209 ;  /* 0x000000d2b7b77223 */ /* 0x080fe200000100d1 */
[----:B------:R-:W-:Y:S01]  /*78e0*/  ISETP.GE.U32.AND.EX P3, PT, R85, 0x1000000, PT, P3 ;  /* 0x010000005500780c */ /* 0x000fe20003f66130 */
[----:B------:R-:W-:Y:S01]  /*78f0*/  FMUL.FTZ R187, R187, UR6 ;  /* 0x00000006bbbb7c20 */ /* 0x000fe20008410000 */
[----:B------:R-:W-:Y:S01]  /*7900*/  FSEL R90, R70, RZ, P6 ;  /* 0x000000ff465a7208 */ /* 0x000fe20003000000 */
[----:B------:R-:W-:Y:S01]  /*7910*/  FMUL.FTZ R77, R77, UR6 ;  /* 0x000000064d4d7c20 */ /* 0x000fe20008410000 */
[----:B------:R-:W-:Y:S01]  /*7920*/  FSEL R75, R69, RZ, P3 ;  /* 0x000000ff454b7208 */ /* 0x000fe20001800000 */
[--C-:B------:R-:W-:Y:S01]  /*7930*/  HADD2.F32 R0, -RZ, R49.reuse.H0_H0 ;  /* 0x20000031ff007230 */ /* 0x100fe20000004100 */
[C---:B------:R-:W-:Y:S01]  /*7940*/  LOP3.LUT P6, RZ, R85.reuse, 0xff, RZ, 0xc0, !PT ;  /* 0x000000ff55ff7812 */ /* 0x040fe200078cc0ff */
[----:B------:R-:W-:Y:S01]  /*7950*/  FADD.FTZ R183, R184, -R183 ;  /* 0x800000b7b8b77221 */ /* 0x000fe20000010000 */
[----:B------:R-:W-:Y:S01]  /*7960*/  LOP3.LUT P3, RZ, R85, 0xff00, RZ, 0xc0, !PT ;  /* 0x0000ff0055ff7812 */ /* 0x000fe2000786c0ff */
[-CC-:B------:R-:W-:Y:S01]  /*7970*/  FFMA.FTZ R182, R182, R210.reuse, R209.reuse ;  /* 0x000000d2b6b67223 */ /* 0x180fe200000100d1 */
[----:B------:R-:W-:Y:S01]  /*7980*/  LOP3.LUT P5, RZ, R147, 0xff0000, RZ, 0xc0, !PT ;  /* 0x00ff000093ff7812 */ /* 0x000fe200078ac0ff */
[----:B------:R-:W-:Y:S01]  /*7990*/  FFMA.FTZ R0, R156, R183, R0 ;  /* 0x000000b79c007223 */ /* 0x000fe20000010000 */
[----:B------:R-:W-:Y:S01]  /*79a0*/  FSEL R73, R187, RZ, P6 ;  /* 0x000000ffbb497208 */ /* 0x000fe20003000000 */
[----:B------:R-:W-:Y:S01]  /*79b0*/  FADD.FTZ R181, R181, -R182 ;  /* 0x800000b6b5b57221 */ /* 0x000fe20000010000 */
[----:B------:R-:W-:Y:S01]  /*79c0*/  FSEL R74, R77, RZ, P3 ;  /* 0x000000ff4d4a7208 */ /* 0x000fe20001800000 */
[----:B------:R-:W-:Y:S01]  /*79d0*/  HADD2.F32 R68, -RZ, R49.H1_H1 ;  /* 0x30000031ff447230 */ /* 0x000fe20000004100 */
[----:B------:R-:W-:Y:S01]  /*79e0*/  FSEL R71, R70, RZ, P5 ;  /* 0x000000ff46477208 */ /* 0x000fe20002800000 */
[----:B------:R-:W-:Y:S01]  /*79f0*/  FMUL.FTZ R0, R0, UR6 ;  /* 0x0000000600007c20 */ /* 0x000fe20008410000 */
[----:B------:R-:W-:Y:S01]  /*7a00*/  ISETP.GE.U32.AND P4, PT, R146, RZ, PT ;  /* 0x000000ff9200720c */ /* 0x000fe20003f86070 */
[----:B------:R-:W-:Y:S01]  /*7a10*/  FFMA.FTZ R163, R163, R210, R209 ;  /* 0x000000d2a3a37223 */ /* 0x000fe200000100d1 */
[C---:B------:R-:W-:Y:S01]  /*7a20*/  LOP3.LUT P5, RZ, R147.reuse, 0xff, RZ, 0xc0, !PT ;  /* 0x000000ff93ff7812 */ /* 0x040fe200078ac0ff */
[----:B------:R-:W-:Y:S01]  /*7a30*/  FFMA.FTZ R68, R156, R185, R68 ;  /* 0x000000b99c447223 */ /* 0x000fe20000010044 */
[----:B------:R-:W-:Y:S01]  /*7a40*/  F2FP.F16.F32.PACK_AB R74, R74, R73 ;  /* 0x000000494a4a723e */ /* 0x000fe200000000ff */
[----:B------:R-:W-:Y:S01]  /*7a50*/  HADD2.F32 R73, -RZ, R48.H1_H1 ;  /* 0x30000030ff497230 */ /* 0x000fe20000004100 */
[----:B------:R-:W-:Y:S01]  /*7a60*/  ISETP.GE.U32.AND.EX P4, PT, R147, 0x1000000, PT, P4 ;  /* 0x010000009300780c */ /* 0x000fe20003f86140 */
[----:B------:R-:W-:Y:S01]  /*7a70*/  FADD.FTZ R162, R162, -R163 ;  /* 0x800000a3a2a27221 */ /* 0x000fe20000010000 */
[----:B------:R-:W-:Y:S01]  /*7a80*/  FSEL R70, R187, RZ, P5 ;  /* 0x000000ffbb467208 */ /* 0x000fe20002800000 */
[----:B------:R-:W-:Y:S01]  /*7a90*/  FMUL.FTZ R68, R68, UR6 ;  /* 0x0000000644447c20 */ /* 0x000fe20008410000 */
[----:B------:R-:W-:Y:S01]  /*7aa0*/  LOP3.LUT P6, RZ, R84, 0xff0000, RZ, 0xc0, !PT ;  /* 0x00ff000054ff7812 */ /* 0x000fe200078cc0ff */
[----:B------:R-:W-:Y:S01]  /*7ab0*/  FFMA.FTZ R181, R156, R181, R73 ;  /* 0x000000b59cb57223 */ /* 0x000fe20000010049 */
[----:B------:R-:W-:-:S02]  /*7ac0*/  LOP3.LUT P5, RZ, R146, 0xff0000, RZ, 0xc0, !PT ;  /* 0x00ff000092ff7812 */ /* 0x000fc400078ac0ff */
[----:B------:R-:W-:Y:S01]  /*7ad0*/  FSEL R85, R69, RZ, P4 ;  /* 0x000000ff45557208 */ /* 0x000fe20002000000 */
[----:B------:R-:W-:Y:S01]  /*7ae0*/  FMUL.FTZ R181, R181, UR6 ;  /* 0x00000006b5b57c20 */ /* 0x000fe20008410000 */
[C---:B------:R-:W-:Y:S02]  /*7af0*/  FSEL R69, R0.reuse, RZ, P5 ;  /* 0x000000ff00457208 */ /* 0x040fe40002800000 */
[----:B------:R-:W-:Y:S01]  /*7b00*/  FSEL R73, R0, RZ, P6 ;  /* 0x000000ff00497208 */ /* 0x000fe20003000000 */
[----:B------:R-:W-:Y:S01]  /*7b10*/  HADD2.F32 R0, -RZ, R48.H0_H0 ;  /* 0x20000030ff007230 */ /* 0x000fe20000004100 */
[----:B------:R-:W-:Y:S02]  /*7b20*/  LOP3.LUT P4, RZ, R147, 0xff00, RZ, 0xc0, !PT ;  /* 0x0000ff0093ff7812 */ /* 0x000fe4000788c0ff */
[----:B------:R-:W-:Y:S02]  /*7b30*/  LOP3.LUT P3, RZ, R146, 0xff000000, RZ, 0xc0, !PT ;  /* 0xff00000092ff7812 */ /* 0x000fe4000786c0ff */
[----:B------:R-:W-:Y:S01]  /*7b40*/  FSEL R77, R77, RZ, P4 ;  /* 0x000000ff4d4d7208 */ /* 0x000fe20002000000 */
[----:B------:R-:W-:Y:S01]  /*7b50*/  FFMA.FTZ R0, R156, R162, R0 ;  /* 0x000000a29c007223 */ /* 0x000fe20000010000 */
[----:B------:R-:W-:-:S02]  /*7b60*/  LOP3.LUT P4, RZ, R84, 0xff000000, RZ, 0xc0, !PT ;  /* 0xff00000054ff7812 */ /* 0x000fc4000788c0ff */
[----:B------:R-:W-:Y:S01]  /*7b70*/  FSEL R72, R68, RZ, P3 ;  /* 0x000000ff44487208 */ /* 0x000fe20001800000 */
[----:B------:R-:W-:Y:S01]  /*7b80*/  FMUL.FTZ R0, R0, UR6 ;  /* 0x0000000600007c20 */ /* 0x000fe20008410000 */
[----:B------:R-:W-:Y:S02]  /*7b90*/  FSEL R68, R68, RZ, P4 ;  /* 0x000000ff44447208 */ /* 0x000fe40002000000 */
[----:B------:R-:W-:Y:S02]  /*7ba0*/  LOP3.LUT P4, RZ, R146, 0xff, RZ, 0xc0, !PT ;  /* 0x000000ff92ff7812 */ /* 0x000fe4000788c0ff */
[C---:B------:R-:W-:Y:S02]  /*7bb0*/  LOP3.LUT P5, RZ, R84.reuse, 0xff00, RZ, 0xc0, !PT ;  /* 0x0000ff0054ff7812 */ /* 0x040fe400078ac0ff */
[----:B------:R-:W-:Y:S02]  /*7bc0*/  LOP3.LUT P3, RZ, R84, 0xff, RZ, 0xc0, !PT ;  /* 0x000000ff54ff7812 */ /* 0x000fe4000786c0ff */
[----:B------:R-:W-:-:S02]  /*7bd0*/  LOP3.LUT P6, RZ, R146, 0xff00, RZ, 0xc0, !PT ;  /* 0x0000ff0092ff7812 */ /* 0x000fc400078cc0ff */
[----:B------:R-:W-:Y:S02]  /*7be0*/  F2FP.F16.F32.PACK_AB R70, R77, R70 ;  /* 0x000000464d46723e */ /* 0x000fe400000000ff */
[----:B------:R-:W-:Y:S02]  /*7bf0*/  F2FP.F16.F32.PACK_AB R69, R72, R69 ;  /* 0x000000454845723e */ /* 0x000fe400000000ff */
[----:B------:R-:W-:Y:S02]  /*7c00*/  F2FP.F16.F32.PACK_AB R73, R68, R73 ;  /* 0x000000494449723e */ /* 0x000fe400000000ff */
[----:B------:R-:W-:Y:S02]  /*7c10*/  FSEL R77, R0, RZ, P4 ;  /* 0x000000ff004d7208 */ /* 0x000fe40002000000 */
[C---:B------:R-:W-:Y:S02]  /*7c20*/  FSEL R72, R181.reuse, RZ, P5 ;  /* 0x000000ffb5487208 */ /* 0x040fe40002800000 */
[----:B------:R-:W-:-:S02]  /*7c30*/  FSEL R68, R181, RZ, P6 ;  /* 0x000000ffb5447208 */ /* 0x000fc40003000000 */
[----:B------:R-:W-:Y:S02]  /*7c40*/  FSEL R0, R0, RZ, P3 ;  /* 0x000000ff00007208 */ /* 0x000fe40001800000 */
[----:B------:R-:W-:Y:S02]  /*7c50*/  F2FP.F16.F32.PACK_AB R71, R85, R71 ;  /* 0x000000475547723e */ /* 0x000fe400000000ff */
[----:B------:R-:W-:Y:S02]  /*7c60*/  F2FP.F16.F32.PACK_AB R75, R75, R90 ;  /* 0x0000005a4b4b723e */ /* 0x000fe400000000ff */
[----:B------:R-:W-:Y:S02]  /*7c70*/  F2FP.F16.F32.PACK_AB R68, R68, R77 ;  /* 0x0000004d4444723e */ /* 0x000fe400000000ff */
[----:B------:R-:W-:Y:S01]  /*7c80*/  F2FP.F16.F32.PACK_AB R72, R72, R0 ;  /* 0x000000004848723e */ /* 0x000fe200000000ff */
[----:B------:R-:W-:Y:S06]  /*7c90*/  BRA `(.L_x_1038) ;  /* 0x0000001800347947 */ /* 0x000fec0003800000 */
.L_x_1036:
[----:B------:R-:W-:Y:S05]  /*7ca0*/  @!P2 BRA `(.L_x_1039) ;  /* 0x00000004003ca947 */ /* 0x000fea0003800000 */
        /* <DEDUP_REMOVED lines=8> */
[C---:B------:R-:W-:Y:S01]  /*7d30*/  FMUL.FTZ R67, R156.reuse, R67 ;  /* 0x000000439c437220 */ /* 0x040fe20000410000 */
[----:B------:R-:W-:Y:S01]  /*7d40*/  FMUL.FTZ R69, R156, R69 ;  /* 0x000000459c457220 */ /* 0x000fe20000410000 */
[----:B------:R-:W-:Y:S01]  /*7d50*/  ISETP.GE.U32.AND P4, PT, R84, RZ, PT ;  /* 0x000000ff5400720c */ /* 0x000fe20003f86070 */
[----:B------:R-:W-:Y:S01]  /*7d60*/  FMUL.FTZ R66, R156, R186 ;  /* 0x000000ba9c427220 */ /* 0x000fe20000410000 */
[----:B------:R-:W-:Y:S01]  /*7d70*/  ISETP.GE.U32.AND P3, PT, R146, RZ, PT ;  /* 0x000000ff9200720c */ /* 0x000fe20003f66070 */
[----:B------:R-:W-:Y:S01]  /*7d80*/  FMUL.FTZ R71, R67, UR6 ;  /* 0x0000000643477c20 */ /* 0x000fe20008410000 */
[----:B------:R-:W-:Y:S01]  /*7d90*/  FMUL.FTZ R68, R69, UR6 ;  /* 0x0000000645447c20 */ /* 0x000fe20008410000 */
[C---:B------:R-:W-:Y:S01]  /*7da0*/  LOP3.LUT P6, RZ, R85.reuse, 0xff0000, RZ, 0xc0, !PT ;  /* 0x00ff000055ff7812 */ /* 0x040fe200078cc0ff */
[----:B------:R-:W-:Y:S01]  /*7db0*/  FMUL.FTZ R189, R156, R189 ;  /* 0x000000bd9cbd7220 */ /* 0x000fe20000410000 */
[----:B------:R-:W-:Y:S01]  /*7dc0*/  ISETP.GE.U32.AND.EX P4, PT, R85, 0x1000000, PT, P4 ;  /* 0x010000005500780c */ /* 0x000fe20003f86140 */
[-C--:B------:R-:W-:Y:S01]  /*7dd0*/  FFMA.FTZ R183, R183, R210.reuse, R209 ;  /* 0x000000d2b7b77223 */ /* 0x080fe200000100d1 */
[C---:B------:R-:W-:Y:S01]  /*7de0*/  LOP3.LUT P5, RZ, R147.reuse, 0xff0000, RZ, 0xc0, !PT ;  /* 0x00ff000093ff7812 */ /* 0x040fe200078ac0ff */
[----:B------:R-:W-:Y:S01]  /*7df0*/  FMUL.FTZ R70, R66, UR6 ;  /* 0x0000000642467c20 */ /* 0x000fe20008410000 */
[----:B------:R-:W-:Y:S01]  /*7e00*/  ISETP.GE.U32.AND.EX P3, PT, R147, 0x1000000, PT, P3 ;  /* 0x010000009300780c */ /* 0x000fe20003f66130 */
[----:B------:R-:W-:Y:S01]  /*7e10*/  FMUL.FTZ R64, R189, UR6 ;  /* 0x00000006bd407c20 */ /* 0x000fe20008410000 */
[----:B------:R-:W-:Y:S01]  /*7e20*/  FSEL R75, R71, RZ, P6 ;  /* 0x000000ff474b7208 */ /* 0x000fe20003000000 */
[----:B------:R-:W-:Y:S01]  /*7e30*/  FADD.FTZ R184, R184, -R183 ;  /* 0x800000b7b8b87221 */ /* 0x000fe20000010000 */
[----:B------:R-:W-:Y:S01]  /*7e40*/  FSEL R65, R68, RZ, P4 ;  /* 0x000000ff44417208 */ /* 0x000fe20002000000 */
[-CC-:B------:R-:W-:Y:S01]  /*7e50*/  FFMA.FTZ R185, R185, R210.reuse, R209.reuse ;  /* 0x000000d2b9b97223 */ /* 0x180fe200000100d1 */
[----:B------:R-:W-:Y:S01]  /*7e60*/  LOP3.LUT P6, RZ, R85, 0xff, RZ, 0xc0, !PT ;  /* 0x000000ff55ff7812 */ /* 0x000fe200078cc0ff */
[-C--:B------:R-:W-:Y:S01]  /*7e70*/  FFMA.FTZ R182, R182, R210.reuse, R209 ;  /* 0x000000d2b6b67223 */ /* 0x080fe200000100d1 */
[----:B------:R-:W-:Y:S01]  /*7e80*/  FSEL R71, R71, RZ, P5 ;  /* 0x000000ff47477208 */ /* 0x000fe20002800000 */
[----:B------:R-:W-:Y:S01]  /*7e90*/  FADD.FTZ R77, R77, -R185 ;  /* 0x800000b94d4d7221 */ /* 0x000fe20000010000 */
[----:B------:R-:W-:Y:S01]  /*7ea0*/  LOP3.LUT P4, RZ, R85, 0xff00, RZ, 0xc0, !PT ;  /* 0x0000ff0055ff7812 */ /* 0x000fe2000788c0ff */
[----:B------:R-:W-:Y:S01]  /*7eb0*/  FFMA.FTZ R163, R163, R210, R209 ;  /* 0x000000d2a3a37223 */ /* 0x000fe200000100d1 */
[----:B------:R-:W-:Y:S01]  /*7ec0*/  FSEL R68, R68, RZ, P3 ;  /* 0x000000ff44447208 */ /* 0x000fe20001800000 */
[----:B------:R-:W-:Y:S01]  /*7ed0*/  FMUL.FTZ R77, R156, R77 ;  /* 0x0000004d9c4d7220 */ /* 0x000fe20000410000 */
[----:B------:R-:W-:Y:S01]  /*7ee0*/  LOP3.LUT P5, RZ, R147, 0xff, RZ, 0xc0, !PT ;  /* 0x000000ff93ff7812 */ /* 0x000fe200078ac0ff */
[----:B------:R-:W-:Y:S01]  /*7ef0*/  FADD.FTZ R181, R181, -R182 ;  /* 0x800000b6b5b57221 */ /* 0x000fe20000010000 */
[----:B------:R-:W-:Y:S01]  /*7f00*/  LOP3.LUT P3, RZ, R147, 0xff00, RZ, 0xc0, !PT ;  /* 0x0000ff0093ff7812 */ /* 0x000fe2000786c0ff */
[----:B------:R-:W-:Y:S01]  /*7f10*/  FADD.FTZ R162, R162, -R163 ;  /* 0x800000a3a2a27221 */ /* 0x000fe20000010000 */
[----:B------:R-:W-:-:S02]  /*7f20*/  FSEL R74, R70, RZ, P6 ;  /* 0x000000ff464a7208 */ /* 0x000fc40003000000 */
[----:B------:R-:W-:Y:S01]  /*7f30*/  FSEL R0, R64, RZ, P4 ;  /* 0x000000ff40007208 */ /* 0x000fe20002000000 */
[----:B------:R-:W-:Y:S01]  /*7f40*/  FMUL.FTZ R162, R156, R162 ;  /* 0x000000a29ca27220 */ /* 0x000fe20000410000 */
[----:B------:R-:W-:Y:S02]  /*7f50*/  FSEL R70, R70, RZ, P5 ;  /* 0x000000ff46467208 */ /* 0x000fe40002800000 */
[----:B------:R-:W-:Y:S02]  /*7f60*/  FSEL R64, R64, RZ, P3 ;  /* 0x000000ff40407208 */ /* 0x000fe40001800000 */
[----:B------:R-:W-:Y:S01]  /*7f70*/  F2FP.F16.F32.PACK_AB R75, R65, R75 ;  /* 0x0000004b414b723e */ /* 0x000fe200000000ff */
[----:B------:R-:W-:Y:S01]  /*7f80*/  FMUL.FTZ R65, R156, R184 ;  /* 0x000000b89c417220 */ /* 0x000fe20000410000 */
[----:B------:R-:W-:Y:S02]  /*7f90*/  F2FP.F16.F32.PACK_AB R70, R64, R70 ;  /* 0x000000464046723e */ /* 0x000fe400000000ff */
[----:B------:R-:W-:Y:S01]  /*7fa0*/  LOP3.LUT P6, RZ, R84, 0xff0000, RZ, 0xc0, !PT ;  /* 0x00ff000054ff7812 */ /* 0x000fe200078cc0ff */
[----:B------:R-:W-:Y:S01]  /*7fb0*/  FMUL.FTZ R64, R65, UR6 ;  /* 0x0000000641407c20 */ /* 0x000fe20008410000 */
[----:B------:R-:W-:-:S02]  /*7fc0*/  F2FP.F16.F32.PACK_AB R67, R69, R67 ;  /* 0x000000434543723e */ /* 0x000fc400000000ff */
[----:B------:R-:W-:Y:S01]  /*7fd0*/  F2FP.F16.F32.PACK_AB R71, R68, R71 ;  /* 0x000000474447723e */ /* 0x000fe200000000ff */
[----:B------:R-:W-:Y:S01]  /*7fe0*/  FMUL.FTZ R68, R77, UR6 ;  /* 0x000000064d447c20 */ /* 0x000fe20008410000 */
[----:B------:R-:W-:Y:S02]  /*7ff0*/  FSEL R73, R64, RZ, P6 ;  /* 0x000000ff40497208 */ /* 0x000fe40003000000 */
[----:B------:R-:W-:Y:S02]  /*8000*/  LOP3.LUT P6, RZ, R146, 0xff0000, RZ, 0xc0, !PT ;  /* 0x00ff000092ff7812 */ /* 0x000fe400078cc0ff */
[----:B------:R-:W-:Y:S02]  /*8010*/  LOP3.LUT P5, RZ, R84, 0xff000000, RZ, 0xc0, !PT ;  /* 0xff00000054ff7812 */ /* 0x000fe400078ac0ff */
[----:B------:R-:W-:Y:S01]  /*8020*/  FSEL R69, R64, RZ, P6 ;  /* 0x000000ff40457208 */ /* 0x000fe20003000000 */
[----:B------:R-:W-:Y:S01]  /*8030*/  FMUL.FTZ R64, R156, R181 ;  /* 0x000000b59c407220 */ /* 0x000fe20000410000 */
[----:B------:R-:W-:-:S02]  /*8040*/  LOP3.LUT P6, RZ, R146, 0xff000000, RZ, 0xc0, !PT ;  /* 0xff00000092ff7812 */ /* 0x000fc400078cc0ff */
[----:B------:R-:W-:Y:S02]  /*8050*/  F2FP.F16.F32.PACK_AB R74, R0, R74 ;  /* 0x0000004a004a723e */ /* 0x000fe400000000ff */
[C---:B------:R-:W-:Y:S02]  /*8060*/  FSEL R0, R68.reuse, RZ, P6 ;  /* 0x000000ff44007208 */ /* 0x040fe40003000000 */
[----:B------:R-:W-:Y:S02]  /*8070*/  FSEL R68, R68, RZ, P5 ;  /* 0x000000ff44447208 */ /* 0x000fe40002800000 */
[----:B------:R-:W-:Y:S01]  /*8080*/  F2FP.F16.F32.PACK_AB R69, R0, R69 ;  /* 0x000000450045723e */ /* 0x000fe200000000ff */
[----:B------:R-:W-:Y:S01]  /*8090*/  FMUL.FTZ R0, R162, UR6 ;  /* 0x00000006a2007c20 */ /* 0x000fe20008410000 */
[----:B------:R-:W-:Y:S01]  /*80a0*/  F2FP.F16.F32.PACK_AB R73, R68, R73 ;  /* 0x000000494449723e */ /* 0x000fe200000000ff */
[----:B------:R-:W-:Y:S01]  /*80b0*/  FMUL.FTZ R68, R64, UR6 ;  /* 0x0000000640447c20 */ /* 0x000fe20008410000 */
[----:B------:R-:W-:-:S02]  /*80c0*/  LOP3.LUT P4, RZ, R84, 0xff00, RZ, 0xc0, !PT ;  /* 0x0000ff0054ff7812 */ /* 0x000fc4000788c0ff */
[----:B------:R-:W-:Y:S02]  /*80d0*/  LOP3.LUT P5, RZ, R146, 0xff, RZ, 0xc0, !PT ;  /* 0x000000ff92ff7812 */ /* 0x000fe400078ac0ff */
[----:B------:R-:W-:Y:S02]  /*80e0*/  LOP3.LUT P3, RZ, R84, 0xff, RZ, 0xc0, !PT ;  /* 0x000000ff54ff7812 */ /* 0x000fe4000786c0ff */
[----:B------:R-:W-:Y:S02]  /*80f0*/  LOP3.LUT P6, RZ, R146, 0xff00, RZ, 0xc0, !PT ;  /* 0x0000ff0092ff7812 */ /* 0x000fe400078cc0ff */
[----:B------:R-:W-:Y:S02]  /*8100*/  F2FP.F16.F32.PACK_AB R65, R77, R65 ;  /* 0x000000414d41723e */ /* 0x000fe400000000ff */
[----:B------:R-:W-:Y:S02]  /*8110*/  FSEL R72, R68, RZ, P4 ;  /* 0x000000ff44487208 */ /* 0x000fe40002000000 */
[----:B------:R-:W-:-:S02]  /*8120*/  FSEL R77, R0, RZ, P5 ;  /* 0x000000ff004d7208 */ /* 0x000fc40002800000 */
[----:B------:R-:W-:Y:S02]  /*8130*/  FSEL R68, R68, RZ, P6 ;  /* 0x000000ff44447208 */ /* 0x000fe40003000000 */
[----:B------:R-:W-:Y:S02]  /*8140*/  FSEL R0, R0, RZ, P3 ;  /* 0x000000ff00007208 */ /* 0x000fe40001800000 */
[----:B------:R-:W-:Y:S02]  /*8150*/  F2FP.F16.F32.PACK_AB R66, R189, R66 ;  /* 0x00000042bd42723e */ /* 0x000fe400000000ff */
[----:B------:R-:W-:Y:S02]  /*8160*/  F2FP.F16.F32.PACK_AB R64, R64, R162 ;  /* 0x000000a24040723e */ /* 0x000fe400000000ff */
[----:B------:R-:W-:Y:S02]  /*8170*/  F2FP.F16.F32.PACK_AB R68, R68, R77 ;  /* 0x0000004d4444723e */ /* 0x000fe400000000ff */
[----:B------:R-:W-:Y:S01]  /*8180*/  F2FP.F16.F32.PACK_AB R72, R72, R0 ;  /* 0x000000004848723e */ /* 0x000fe200000000ff */
[----:B------:R-:W-:Y:S06]  /*8190*/  BRA `(.L_x_1038) ;  /* 0x0000001000f47947 */ /* 0x000fec0003800000 */
.L_x_1039:
[-CC-:B------:R-:W-:Y:S01]  /*81a0*/  FFMA.FTZ R191, R191, R210.reuse, R209.reuse ;  /* 0x000000d2bfbf7223 */ /* 0x180fe200000100d1 */
[-CC-:B------:R-:W-:Y:S01]  /*81b0*/  FFMA.FTZ R193, R193, R210.reuse, R209.reuse ;  /* 0x000000d2c1c17223 */ /* 0x180fe200000100d1 */
[-CC-:B------:R-:W-:Y:S01]  /*81c0*/  FFMA.FTZ R187, R187, R210.reuse, R209.reuse ;  /* 0x000000d2bbbb7223 */ /* 0x180fe200000100d1 */
[-C--:B0-----:R-:W-:Y:S01]  /*81d0*/  FFMA.FTZ R68, R188, R210.reuse, R209 ;  /* 0x000000d2bc447223 */ /* 0x081fe200000100d1 */
        /* <DEDUP_REMOVED lines=9> */
[----:B------:R-:W-:Y:S01]  /*8270*/  ISETP.GE.U32.AND P3, PT, R146, RZ, PT ;  /* 0x000000ff9200720c */ /* 0x000fe20003f66070 */
[----:B------:R-:W-:Y:S01]  /*8280*/  FMUL.FTZ R71, R71, UR6 ;  /* 0x0000000647477c20 */ /* 0x000fe20008410000 */
[----:B------:R-:W-:Y:S01]  /*8290*/  LOP3.LUT P4, RZ, R85, 0xff0000, RZ, 0xc0, !PT ;  /* 0x00ff000055ff7812 */ /* 0x000fe2000788c0ff */
[----:B------:R-:W-:Y:S01]  /*82a0*/  FMUL.FTZ R72, R72, UR6 ;  /* 0x0000000648487c20 */ /* 0x000fe20008410000 */
[C---:B------:R-:W-:Y:S01]  /*82b0*/  LOP3.LUT P6, RZ, R147.reuse, 0xff0000, RZ, 0xc0, !PT ;  /* 0x00ff000093ff7812 */ /* 0x040fe200078cc0ff */
[C---:B------:R-:W-:Y:S01]  /*82c0*/  FMUL.FTZ R70, R156.reuse, R187 ;  /* 0x000000bb9c467220 */ /* 0x040fe20000410000 */
        /* <DEDUP_REMOVED lines=22> */
[----:B------:R-:W-:-:S02]  /*8430*/  FSEL R0, R68, RZ, P6 ;  /* 0x000000ff44007208 */ /* 0x000fc40003000000 */
[----:B------:R-:W-:Y:S02]  /*8440*/  LOP3.LUT P5, RZ, R84, 0xff0000, RZ, 0xc0, !PT ;  /* 0x00ff000054ff7812 */ /* 0x000fe400078ac0ff */
[----:B------:R-:W-:Y:S02]  /*8450*/  FSEL R70, R70, RZ, P4 ;  /* 0x000000ff46467208 */ /* 0x000fe40002000000 */
[----:B------:R-:W-:Y:S02]  /*8460*/  FSEL R68, R68, RZ, P3 ;  /* 0x000000ff44447208 */ /* 0x000fe40001800000 */
[----:B------:R-:W-:Y:S02]  /*8470*/  FSEL R73, R184, RZ, P5 ;  /* 0x000000ffb8497208 */ /* 0x000fe40002800000 */
[----:B------:R-:W-:Y:S01]  /*8480*/  F2FP.F16.F32.PACK_AB R70, R68, R70 ;  /* 0x000000464446723e */ /* 0x000fe200000000ff */
[----:B------:R-:W-:Y:S01]  /*8490*/  FMUL.FTZ R68, R156, R77 ;  /* 0x0000004d9c447220 */ /* 0x000fe20000410000 */
[----:B------:R-:W-:-:S02]  /*84a0*/  LOP3.LUT P5, RZ, R146, 0xff0000, RZ, 0xc0, !PT ;  /* 0x00ff000092ff7812 */ /* 0x000fc400078ac0ff */
[----:B------:R-:W-:Y:S01]  /*84b0*/  F2FP.F16.F32.PACK_AB R75, R75, R69 ;  /* 0x000000454b4b723e */ /* 0x000fe200000000ff */
[----:B------:R-:W-:Y:S01]  /*84c0*/  FMUL.FTZ R68, R68, UR6 ;  /* 0x0000000644447c20 */ /* 0x000fe20008410000 */
[----:B------:R-:W-:Y:S02]  /*84d0*/  FSEL R69, R184, RZ, P5 ;  /* 0x000000ffb8457208 */ /* 0x000fe40002800000 */
[----:B------:R-:W-:Y:S02]  /*84e0*/  LOP3.LUT P5, RZ, R146, 0xff000000, RZ, 0xc0, !PT ;  /* 0xff00000092ff7812 */ /* 0x000fe400078ac0ff */
[----:B------:R-:W-:Y:S02]  /*84f0*/  LOP3.LUT P4, RZ, R84, 0xff000000, RZ, 0xc0, !PT ;  /* 0xff00000054ff7812 */ /* 0x000fe4000788c0ff */
[----:B------:R-:W-:Y:S02]  /*8500*/  F2FP.F16.F32.PACK_AB R74, R0, R74 ;  /* 0x0000004a004a723e */ /* 0x000fe400000000ff */
[----:B------:R-:W-:-:S02]  /*8510*/  FSEL R0, R68, RZ, P5 ;  /* 0x000000ff44007208 */ /* 0x000fc40002800000 */
        /* <DEDUP_REMOVED lines=8> */
[----:B------:R-:W-:Y:S01]  /*85a0*/  FMUL.FTZ R68, R68, UR6 ;  /* 0x0000000644447c20 */ /* 0x000fe20008410000 */
[----:B------:R-:W-:-:S02]  /*85b0*/  LOP3.LUT P3, RZ, R84, 0xff, RZ, 0xc0, !PT ;  /* 0x000000ff54ff7812 */ /* 0x000fc4000786c0ff */
[----:B------:R-:W-:Y:S02]  /*85c0*/  LOP3.LUT P5, RZ, R146, 0xff00, RZ, 0xc0, !PT ;  /* 0x0000ff0092ff7812 */ /* 0x000fe400078ac0ff */
[----:B------:R-:W-:Y:S02]  /*85d0*/  F2FP.F16.F32.PACK_AB R71, R72, R71 ;  /* 0x000000474847723e */ /* 0x000fe400000000ff */
[----:B------:R-:W-:Y:S02]  /*85e0*/  FSEL R72, R68, RZ, P6 ;  /* 0x000000ff44487208 */ /* 0x000fe40003000000 */
[----:B------:R-:W-:Y:S02]  /*85f0*/  FSEL R77, R0, RZ, P4 ;  /* 0x000000ff004d7208 */ /* 0x000fe40002000000 */
[----:B------:R-:W-:Y:S02]  /*8600*/  FSEL R68, R68, RZ, P5 ;  /* 0x000000ff44447208 */ /* 0x000fe40002800000 */
[----:B------:R-:W-:-:S02]  /*8610*/  FSEL R0, R0, RZ, P3 ;  /* 0x000000ff00007208 */ /* 0x000fc40001800000 */
[----:B------:R-:W-:Y:S02]  /*8620*/  F2FP.F16.F32.PACK_AB R68, R68, R77 ;  /* 0x0000004d4444723e */ /* 0x000fe400000000ff */
[----:B------:R-:W-:Y:S01]  /*8630*/  F2FP.F16.F32.PACK_AB R72, R72, R0 ;  /* 0x000000004848723e */ /* 0x000fe200000000ff */
[----:B------:R-:W-:Y:S06]  /*8640*/  BRA `(.L_x_1038) ;  /* 0x0000000c00c87947 */ /* 0x000fec0003800000 */
.L_x_1035:
[----:B------:R-:W-:Y:S05]  /*8650*/  @!P1 BRA `(.L_x_1040) ;  /* 0x0000000800049947 */ /* 0x000fea0003800000 */
[----:B------:R-:W-:Y:S05]  /*8660*/  @!P2 BRA `(.L_x_1041) ;  /* 0x000000040008a947 */ /* 0x000fea0003800000 */
[-CC-:B------:R-:W-:Y:S01]  /*8670*/  FFMA.FTZ R193, R193, R210.reuse, R209.reuse ;  /* 0x000000d2c1c17223 */ /* 0x180fe200000100d1 */
[----:B------:R-:W-:Y:S02]  /*8680*/  HADD2.F32 R0, -RZ, R51.H1_H1 ;  /* 0x30000033ff007230 */ /* 0x000fe40000004100 */
[-CC-:B------:R-:W-:Y:S01]  /*8690*/  FFMA.FTZ R187, R187, R210.reuse, R209.reuse ;  /* 0x000000d2bbbb7223 */ /* 0x180fe200000100d1 */
[----:B------:R-:W-:Y:S01]  /*86a0*/  FFMA.FTZ R188, R188, R210, R209 ;  /* 0x000000d2bcbc7223 */ /* 0x000fe200000100d1 */
[----:B------:R-:W-:Y:S01]  /*86b0*/  FADD.FTZ R67, R192, -R193 ;  /* 0x800000c1c0437221 */ /* 0x000fe20000010000 */
[--C-:B------:R-:W-:Y:S02]  /*86c0*/  HADD2.F32 R66, -RZ, R50.reuse.H0_H0 ;  /* 0x20000032ff427230 */ /* 0x100fe40000004100 */
[----:B------:R-:W-:Y:S01]  /*86d0*/  FADD.FTZ R187, R186, -R187 ;  /* 0x800000bbbabb7221 */ /* 0x000fe20000010000 */
[----:B------:R-:W-:Y:S01]  /*86e0*/  FADD.FTZ R188, R189, -R188 ;  /* 0x800000bcbdbc7221 */ /* 0x000fe20000010000 */
[----:B------:R-:W-:Y:S01]  /*86f0*/  FFMA.FTZ R67, R156, R67, R0 ;  /* 0x000000439c437223 */ /* 0x000fe20000010000 */
[----:B------:R-:W-:-:S02]  /*8700*/  HADD2.F32 R0, -RZ, R50.H1_H1 ;  /* 0x30000032ff007230 */ /* 0x000fc40000004100 */
[----:B------:R-:W-:Y:S01]  /*8710*/  FFMA.FTZ R191, R191, R210, R209 ;  /* 0x000000d2bfbf7223 */ /* 0x000fe200000100d1 */
[C---:B------:R-:W-:Y:S01]  /*8720*/  FFMA.FTZ R66, R156.reuse, R187, R66 ;  /* 0x000000bb9c427223 */ /* 0x040fe20000010042 */
[----:B------:R-:W-:Y:S01]  /*8730*/  HADD2.F32 R64, -RZ, R51.H0_H0 ;  /* 0x20000033ff407230 */ /* 0x000fe20000004100 */
[C---:B------:R-:W-:Y:S01]  /*8740*/  LOP3.LUT P5, RZ, R85.reuse, 0xff, RZ, 0xc0, !PT ;  /* 0x000000ff55ff7812 */ /* 0x040fe200078ac0ff */
[----:B------:R-:W-:Y:S01]  /*8750*/  FFMA.FTZ R188, R156, R188, R0 ;  /* 0x000000bc9cbc7223 */ /* 0x000fe20000010000 */
[----:B------:R-:W-:Y:S01]  /*8760*/  FADD.FTZ R65, R190, -R191 ;  /* 0x800000bfbe417221 */ /* 0x000fe20000010000 */
[----:B------:R-:W-:Y:S01]  /*8770*/  FMUL.FTZ R74, R66, UR6 ;  /* 0x00000006424a7c20 */ /* 0x000fe20008410000 */
[----:B------:R-:W-:Y:S01]  /*8780*/  LOP3.LUT P6, RZ, R85, 0xff00, RZ, 0xc0, !PT ;  /* 0x0000ff0055ff7812 */ /* 0x000fe200078cc0ff */
[----:B------:R-:W-:Y:S01]  /*8790*/  FMUL.FTZ R0, R188, UR6 ;  /* 0x00000006bc007c20 */ /* 0x000fe20008410000 */
[----:B------:R-:W-:Y:S01]  /*87a0*/  FFMA.FTZ R65, R156, R65, R64 ;  /* 0x000000419c417223 */ /* 0x000fe20000010040 */
[----:B------:R-:W-:Y:S01]  /*87b0*/  ISETP.GE.U32.AND P3, PT, R84, RZ, PT ;  /* 0x000000ff5400720c */ /* 0x000fe20003f66070 */
[----:B------:R-:W-:Y:S01]  /*87c0*/  FMUL.FTZ R75, R67, UR6 ;  /* 0x00000006434b7c20 */ /* 0x000fe20008410000 */
[----:B------:R-:W-:Y:S01]  /*87d0*/  FSEL R74, R74, RZ, P5 ;  /* 0x000000ff4a4a7208 */ /* 0x000fe20002800000 */
[----:B------:R-:W-:Y:S01]  /*87e0*/  FMUL.FTZ R64, R65, UR6 ;  /* 0x0000000641407c20 */ /* 0x000fe20008410000 */
[----:B------:R-:W-:Y:S01]  /*87f0*/  FSEL R0, R0, RZ, P6 ;  /* 0x000000ff00007208 */ /* 0x000fe20003000000 */
[-CC-:B------:R-:W-:Y:S01]  /*8800*/  FFMA.FTZ R185, R185, R210.reuse, R209.reuse ;  /* 0x000000d2b9b97223 */ /* 0x180fe200000100d1 */
[C---:B------:R-:W-:Y:S01]  /*8810*/  LOP3.LUT P4, RZ, R85.reuse, 0xff0000, RZ, 0xc0, !PT ;  /* 0x00ff000055ff7812 */ /* 0x040fe2000788c0ff */
[----:B------:R-:W-:Y:S01]  /*8820*/  FFMA.FTZ R182, R182, R210, R209 ;  /* 0x000000d2b6b67223 */ /* 0x000fe200000100d1 */
[----:B------:R-:W-:Y:S01]  /*8830*/  ISETP.GE.U32.AND.EX P3, PT, R85, 0x1000000, PT, P3 ;  /* 0x010000005500780c */ /* 0x000fe20003f66130 */
[----:B------:R-:W-:Y:S01]  /*8840*/  FADD.FTZ R77, R77, -R185 ;  /* 0x800000b94d4d7221 */ /* 0x000fe20000010000 */
[----:B------:R-:W-:Y:S01]  /*8850*/  F2FP.F16.F32.PACK_AB R74, R0, R74 ;  /* 0x0000004a004a723e */ /* 0x000fe200000000ff */
[--C-:B------:R-:W-:Y:S01]  /*8860*/  HADD2.F32 R0, -RZ, R49.reuse.H1_H1 ;  /* 0x30000031ff007230 */ /* 0x100fe20000004100 */
[----:B------:R-:W-:Y:S01]  /*8870*/  FSEL R75, R75, RZ, P3 ;  /* 0x000000ff4b4b7208 */ /* 0x000fe20001800000 */
[-CC-:B------:R-:W-:Y:S01]  /*8880*/  FFMA.FTZ R183, R183, R210.reuse, R209.reuse ;  /* 0x000000d2b7b77223 */ /* 0x180fe200000100d1 */
[----:B------:R-:W-:Y:S01]  /*8890*/  FSEL R64, R64, RZ, P4 ;  /* 0x000000ff40407208 */ /* 0x000fe20002000000 */
[----:B------:R-:W-:Y:S01]  /*88a0*/  FFMA.FTZ R163, R163, R210, R209 ;  /* 0x000000d2a3a37223 */ /* 0x000fe200000100d1 */
[----:B------:R-:W-:Y:S01]  /*88b0*/  F2FP.F16.F32.PACK_AB R67, R67, R65 ;  /* 0x000000414343723e */ /* 0x000fe200000000ff */
[----:B------:R-:W-:Y:S01]  /*88c0*/  FFMA.FTZ R77, R156, R77, R0 ;  /* 0x0000004d9c4d7223 */ /* 0x000fe20000010000 */
[----:B------:R-:W-:Y:S01]  /*88d0*/  F2FP.F16.F32.PACK_AB R75, R75, R64 ;  /* 0x000000404b4b723e */ /* 0x000fe200000000ff */
[----:B------:R-:W-:-:S02]  /*88e0*/  HADD2.F32 R65, -RZ, R49.H0_H0 ;  /* 0x20000031ff417230 */ /* 0x000fc40000004100 */
[----:B------:R-:W-:Y:S01]  /*88f0*/  FADD.FTZ R181, R181, -R182 ;  /* 0x800000b6b5b57221 */ /* 0x000fe20000010000 */
[--C-:B------:R-:W-:Y:S02]  /*8900*/  HADD2.F32 R64, -RZ, R48.reuse.H0_H0 ;  /* 0x20000030ff407230 */ /* 0x100fe40000004100 */
[----:B------:R-:W-:Y:S01]  /*8910*/  FADD.FTZ R184, R184, -R183 ;  /* 0x800000b7b8b87221 */ /* 0x000fe20000010000 */
[----:B------:R-:W-:Y:S02]  /*8920*/  HADD2.F32 R0, -RZ, R48.H1_H1 ;  /* 0x30000030ff007230 */ /* 0x000fe40000004100 */
[----:B------:R-:W-:Y:S01]  /*8930*/  FADD.FTZ R162, R162, -R163 ;  /* 0x800000a3a2a27221 */ /* 0x000fe20000010000 */
[----:B------:R-:W-:Y:S01]  /*8940*/  LOP3.LUT P3, RZ, R84, 0xff0000, RZ, 0xc0, !PT ;  /* 0x00ff000054ff7812 */ /* 0x000fe2000786c0ff */
[----:B------:R-:W-:Y:S01]  /*8950*/  FFMA.FTZ R65, R156, R184, R65 ;  /* 0x000000b89c417223 */ /* 0x000fe20000010041 */
[----:B------:R-:W-:Y:S01]  /*8960*/  LOP3.LUT P4, RZ, R84, 0xff000000, RZ, 0xc0, !PT ;  /* 0xff00000054ff7812 */ /* 0x000fe2000788c0ff */
[C---:B------:R-:W-:Y:S01]  /*8970*/  FFMA.FTZ R64, R156.reuse, R162, R64 ;  /* 0x000000a29c407223 */ /* 0x040fe20000010040 */
[----:B------:R-:W-:Y:S01]  /*8980*/  FFMA.FTZ R181, R156, R181, R0 ;  /* 0x000000b59cb57223 */ /* 0x000fe20000010000 */
[----:B------:R-:W-:Y:S01]  /*8990*/  FMUL.FTZ R0, R65, UR6 ;  /* 0x0000000641007c20 */ /* 0x000fe20008410000 */
[C---:B------:R-:W-:Y:S01]  /*89a0*/  F2FP.F16.F32.PACK_AB R65, R77.reuse, R65 ;  /* 0x000000414d41723e */ /* 0x040fe200000000ff */
[----:B0-----:R-:W-:Y:S01]  /*89b0*/  FMUL.FTZ R72, R64, UR6 ;  /* 0x0000000640487c20 */ /* 0x001fe20008410000 */
[----:B------:R-:W-:Y:S01]  /*89c0*/  FMUL.FTZ R77, R77, UR6 ;  /* 0x000000064d4d7c20 */ /* 0x000fe20008410000 */
[C---:B------:R-:W-:Y:S01]  /*89d0*/  F2FP.F16.F32.PACK_AB R64, R181.reuse, R64 ;  /* 0x00000040b540723e */ /* 0x040fe200000000ff */
[----:B------:R-:W-:Y:S01]  /*89e0*/  FMUL.FTZ R181, R181, UR6 ;  /* 0x00000006b5b57c20 */ /* 0x000fe20008410000 */
        /* <DEDUP_REMOVED lines=8> */
[----:B------:R-:W-:Y:S01]  /*8a70*/  F2FP.F16.F32.PACK_AB R72, R181, R72 ;  /* 0x00000048b548723e */ /* 0x000fe200000000ff */
[----:B------:R-:W-:Y:S06]  /*8a80*/  BRA `(.L_x_1038) ;  /* 0x0000000800b87947 */ /* 0x000fec0003800000 */
.L_x_1041:
[-CC-:B------:R-:W-:Y:S01]  /*8a90*/  FFMA.FTZ R191, R191, R210.reuse, R209.reuse ;  /* 0x000000d2bfbf7223 */ /* 0x180fe200000100d1 */
[-CC-:B------:R-:W-:Y:S01]  /*8aa0*/  FFMA.FTZ R193, R193, R210.reuse, R209.reuse ;  /* 0x000000d2c1c17223 */ /* 0x180fe200000100d1 */
[-CC-:B------:R-:W-:Y:S01]  /*8ab0*/  FFMA.FTZ R187, R187, R210.reuse, R209.reuse ;  /* 0x000000d2bbbb7223 */ /* 0x180fe200000100d1 */
[----:B------:R-:W-:Y:S01]  /*8ac0*/  FFMA.FTZ R188, R188, R210, R209 ;  /* 0x000000d2bcbc7223 */ /* 0x000fe200000100d1 */
[--C-:B0-----:R-:W-:Y:S02]  /*8ad0*/  HADD2.F32 R72, -RZ, R51.reuse.H1_H1 ;  /* 0x30000033ff487230 */ /* 0x101fe40000004100 */
[----:B------:R-:W-:Y:S01]  /*8ae0*/  FADD.FTZ R191, R190, -R191 ;  /* 0x800000bfbebf7221 */ /* 0x000fe20000010000 */
[----:B------:R-:W-:Y:S02]  /*8af0*/  HADD2.F32 R0, -RZ, R51.H0_H0 ;  /* 0x20000033ff007230 */ /* 0x000fe40000004100 */
[----:B------:R-:W-:Y:S01]  /*8b00*/  FADD.FTZ R193, R192, -R193 ;  /* 0x800000c1c0c17221 */ /* 0x000fe20000010000 */
[----:B------:R-:W-:-:S02]  /*8b10*/  HADD2.F32 R73, -RZ, R50.H0_H0 ;  /* 0x20000032ff497230 */ /* 0x000fc40000004100 */
[----:B------:R-:W-:Y:S01]  /*8b20*/  FADD.FTZ R187, R186, -R187 ;  /* 0x800000bbbabb7221 */ /* 0x000fe20000010000 */
[----:B------:R-:W-:Y:S02]  /*8b30*/  HADD2.F32 R74, -RZ, R50.H1_H1 ;  /* 0x30000032ff4a7230 */ /* 0x000fe40000004100 */
[----:B------:R-:W-:Y:S01]  /*8b40*/  FADD.FTZ R188, R189, -R188 ;  /* 0x800000bcbdbc7221 */ /* 0x000fe20000010000 */
[C---:B------:R-:W-:Y:S01]  /*8b50*/  FFMA.FTZ R72, R156.reuse, R193, R72 ;  /* 0x000000c19c487223 */ /* 0x040fe20000010048 */
[C---:B------:R-:W-:Y:S01]  /*8b60*/  FFMA.FTZ R0, R156.reuse, R191, R0 ;  /* 0x000000bf9c007223 */ /* 0x040fe20000010000 */
[C---:B------:R-:W-:Y:S01]  /*8b70*/  FFMA.FTZ R73, R156.reuse, R187, R73 ;  /* 0x000000bb9c497223 */ /* 0x040fe20000010049 */
[----:B------:R-:W-:Y:S01]  /*8b80*/  FFMA.FTZ R74, R156, R188, R74 ;  /* 0x000000bc9c4a7223 */ /* 0x000fe2000001004a */
[----:B------:R-:W-:Y:S01]  /*8b90*/  ISETP.GE.U32.AND P3, PT, R84, RZ, PT ;  /* 0x000000ff5400720c */ /* 0x000fe20003f66070 */
[----:B------:R-:W-:Y:S01]  /*8ba0*/  FMUL.FTZ R72, R72, UR6 ;  /* 0x0000000648487c20 */ /* 0x000fe20008410000 */
[----:B------:R-:W-:Y:S01]  /*8bb0*/  FMUL.FTZ R0, R0, UR6 ;  /* 0x0000000600007c20 */ /* 0x000fe20008410000 */
[----:B------:R-:W-:Y:S01]  /*8bc0*/  LOP3.LUT P4, RZ, R85, 0xff0000, RZ, 0xc0, !PT ;  /* 0x00ff000055ff7812 */ /* 0x000fe2000788c0ff */
[----:B------:R-:W-:Y:S01]  /*8bd0*/  FMUL.FTZ R73, R73, UR6 ;  /* 0x0000000649497c20 */ /* 0x000fe20008410000 */
[C---:B------:R-:W-:Y:S01]  /*8be0*/  ISETP.GE.U32.AND.EX P3, PT, R85.reuse, 0x1000000, PT, P3 ;  /* 0x010000005500780c */ /* 0x040fe20003f66130 */
[----:B------:R-:W-:Y:S01]  /*8bf0*/  FMUL.FTZ R74, R74, UR6 ;  /* 0x000000064a4a7c20 */ /* 0x000fe20008410000 */
[----:B------:R-:W-:Y:S01]  /*8c00*/  LOP3.LUT P5, RZ, R85, 0xff, RZ, 0xc0, !PT ;  /* 0x000000ff55ff7812 */ /* 0x000fe200078ac0ff */
[-CC-:B------:R-:W-:Y:S01]  /*8c10*/  FFMA.FTZ R185, R185, R210.reuse, R209.reuse ;  /* 0x000000d2b9b97223 */ /* 0x180fe200000100d1 */
[----:B------:R-:W-:Y:S01]  /*8c20*/  LOP3.LUT P6, RZ, R85, 0xff00, RZ, 0xc0, !PT ;  /* 0x0000ff0055ff7812 */ /* 0x000fe200078cc0ff */
[-CC-:B------:R-:W-:Y:S01]  /*8c30*/  FFMA.FTZ R183, R183, R210.reuse, R209.reuse ;  /* 0x000000d2b7b77223 */ /* 0x180fe200000100d1 */
[----:B------:R-:W-:Y:S01]  /*8c40*/  FSEL R72, R72, RZ, P3 ;  /* 0x000000ff48487208 */ /* 0x000fe20001800000 */
[-CC-:B------:R-:W-:Y:S01]  /*8c50*/  FFMA.FTZ R182, R182, R210.reuse, R209.reuse ;  /* 0x000000d2b6b67223 */ /* 0x180fe200000100d1 */
[----:B------:R-:W-:Y:S01]  /*8c60*/  FSEL R0, R0, RZ, P4 ;  /* 0x000000ff00007208 */ /* 0x000fe20002000000 */
[----:B------:R-:W-:Y:S01]  /*8c70*/  FFMA.FTZ R163, R163, R210, R209 ;  /* 0x000000d2a3a37223 */ /* 0x000fe200000100d1 */
[----:B------:R-:W-:Y:S01]  /*8c80*/  FSEL R73, R73, RZ, P5 ;  /* 0x000000ff49497208 */ /* 0x000fe20002800000 */
[----:B------:R-:W-:Y:S01]  /*8c90*/  FADD.FTZ R185, R77, -R185 ;  /* 0x800000b94db97221 */ /* 0x000fe20000010000 */
[----:B------:R-:W-:Y:S01]  /*8ca0*/  FSEL R74, R74, RZ, P6 ;  /* 0x000000ff4a4a7208 */ /* 0x000fe20003000000 */
[----:B------:R-:W-:Y:S01]  /*8cb0*/  FADD.FTZ R184, R184, -R183 ;  /* 0x800000b7b8b87221 */ /* 0x000fe20000010000 */
[----:B------:R-:W-:Y:S01]  /*8cc0*/  F2FP.F16.F32.PACK_AB R75, R72, R0 ;  /* 0x00000000484b723e */ /* 0x000fe200000000ff */
[--C-:B------:R-:W-:Y:S01]  /*8cd0*/  HADD2.F32 R72, -RZ, R49.reuse.H0_H0 ;  /* 0x20000031ff487230 */ /* 0x100fe20000004100 */
[----:B------:R-:W-:Y:S01]  /*8ce0*/  F2FP.F16.F32.PACK_AB R74, R74, R73 ;  /* 0x000000494a4a723e */ /* 0x000fe200000000ff */
[----:B------:R-:W-:-:S02]  /*8cf0*/  HADD2.F32 R0, -RZ, R49.H1_H1 ;  /* 0x30000031ff007230 */ /* 0x000fc40000004100 */
[----:B------:R-:W-:Y:S01]  /*8d00*/  FADD.FTZ R181, R181, -R182 ;  /* 0x800000b6b5b57221 */ /* 0x000fe20000010000 */
[--C-:B------:R-:W-:Y:S02]  /*8d10*/  HADD2.F32 R73, -RZ, R48.reuse.H0_H0 ;  /* 0x20000030ff497230 */ /* 0x100fe40000004100 */
[----:B------:R-:W-:Y:S01]  /*8d20*/  FADD.FTZ R163, R162, -R163 ;  /* 0x800000a3a2a37221 */ /* 0x000fe20000010000 */
[----:B------:R-:W-:Y:S02]  /*8d30*/  HADD2.F32 R77, -RZ, R48.H1_H1 ;  /* 0x30000030ff4d7230 */ /* 0x000fe40000004100 */
[C---:B------:R-:W-:Y:S01]  /*8d40*/  FFMA.FTZ R72, R156.reuse, R184, R72 ;  /* 0x000000b89c487223 */ /* 0x040fe20000010048 */
[C---:B------:R-:W-:Y:S01]  /*8d50*/  FFMA.FTZ R0, R156.reuse, R185, R0 ;  /* 0x000000b99c007223 */ /* 0x040fe20000010000 */
[----:B------:R-:W-:Y:S01]  /*8d60*/  FFMA.FTZ R73, R156, R163, R73 ;  /* 0x000000a39c497223 */ /* 0x000fe20000010049 */
[----:B------:R-:W-:Y:S01]  /*8d70*/  LOP3.LUT P3, RZ, R84, 0xff0000, RZ, 0xc0, !PT ;  /* 0x00ff000054ff7812 */ /* 0x000fe2000786c0ff */
[----:B------:R-:W-:Y:S01]  /*8d80*/  FFMA.FTZ R77, R156, R181, R77 ;  /* 0x000000b59c4d7223 */ /* 0x000fe2000001004d */
[----:B------:R-:W-:Y:S01]  /*8d90*/  FMUL.FTZ R72, R72, UR6 ;  /* 0x0000000648487c20 */ /* 0x000fe20008410000 */
[----:B------:R-:W-:Y:S01]  /*8da0*/  FMUL.FTZ R0, R0, UR6 ;  /* 0x0000000600007c20 */ /* 0x000fe20008410000 */
[C---:B------:R-:W-:Y:S01]  /*8db0*/  LOP3.LUT P4, RZ, R84.reuse, 0xff000000, RZ, 0xc0, !PT ;  /* 0xff00000054ff7812 */ /* 0x040fe2000788c0ff */
[----:B------:R-:W-:Y:S01]  /*8dc0*/  FMUL.FTZ R73, R73, UR6 ;  /* 0x0000000649497c20 */ /* 0x000fe20008410000 */
        /* <DEDUP_REMOVED lines=8> */
[----:B------:R-:W-:Y:S01]  /*8e50*/  F2FP.F16.F32.PACK_AB R72, R77, R0 ;  /* 0x000000004d48723e */ /* 0x000fe200000000ff */
[----:B------:R-:W-:Y:S06]  /*8e60*/  BRA `(.L_x_1038) ;  /* 0x0000000400c07947 */ /* 0x000fec0003800000 */
.L_x_1040:
        /* <DEDUP_REMOVED lines=13> */
[----:B------:R-:W-:Y:S01]  /*8f40*/  FMUL.FTZ R65, R64, UR6 ;  /* 0x0000000640417c20 */ /* 0x000fe20008410000 */
[----:B------:R-:W-:Y:S01]  /*8f50*/  FMUL.FTZ R75, R67, UR6 ;  /* 0x00000006434b7c20 */ /* 0x000fe20008410000 */
[----:B------:R-:W-:Y:S01]  /*8f60*/  FMUL.FTZ R189, R156, R189 ;  /* 0x000000bd9cbd7220 */ /* 0x000fe20000410000 */
[C---:B------:R-:W-:Y:S01]  /*8f70*/  LOP3.LUT P4, RZ, R85.reuse, 0xff0000, RZ, 0xc0, !PT ;  /* 0x00ff000055ff7812 */ /* 0x040fe2000788c0ff */
[-CC-:B------:R-:W-:Y:S01]  /*8f80*/  FFMA.FTZ R182, R182, R210.reuse, R209.reuse ;  /* 0x000000d2b6b67223 */ /* 0x180fe200000100d1 */
[----:B------:R-:W-:Y:S01]  /*8f90*/  ISETP.GE.U32.AND.EX P3, PT, R85, 0x1000000, PT, P3 ;  /* 0x010000005500780c */ /* 0x000fe20003f66130 */
[-CC-:B------:R-:W-:Y:S01]  /*8fa0*/  FFMA.FTZ R183, R183, R210.reuse, R209.reuse ;  /* 0x000000d2b7b77223 */ /* 0x180fe200000100d1 */
[-CC-:B------:R-:W-:Y:S01]  /*8fb0*/  FFMA.FTZ R185, R185, R210.reuse, R209.reuse ;  /* 0x000000d2b9b97223 */ /* 0x180fe200000100d1 */
[----:B------:R-:W-:Y:S01]  /*8fc0*/  FFMA.FTZ R163, R163, R210, R209 ;  /* 0x000000d2a3a37223 */ /* 0x000fe200000100d1 */
[----:B------:R-:W-:Y:S01]  /*8fd0*/  FMUL.FTZ R74, R66, UR6 ;  /* 0x00000006424a7c20 */ /* 0x000fe20008410000 */
[----:B------:R-:W-:Y:S01]  /*8fe0*/  FMUL.FTZ R0, R189, UR6 ;  /* 0x00000006bd007c20 */ /* 0x000fe20008410000 */
[----:B------:R-:W-:Y:S01]  /*8ff0*/  LOP3.LUT P6, RZ, R85, 0xff, RZ, 0xc0, !PT ;  /* 0x000000ff55ff7812 */ /* 0x000fe200078cc0ff */
[----:B------:R-:W-:Y:S01]  /*9000*/  FADD.FTZ R181, R181, -R182 ;  /* 0x800000b6b5b57221 */ /* 0x000fe20000010000 */
[----:B------:R-:W-:Y:S01]  /*9010*/  LOP3.LUT P5, RZ, R85, 0xff00, RZ, 0xc0, !PT ;  /* 0x0000ff0055ff7812 */ /* 0x000fe200078ac0ff */
[----:B------:R-:W-:Y:S01]  /*9020*/  FADD.FTZ R184, R184, -R183 ;  /* 0x800000b7b8b87221 */ /* 0x000fe20000010000 */
[----:B------:R-:W-:Y:S01]  /*9030*/  FSEL R75, R75, RZ, P3 ;  /* 0x000000ff4b4b7208 */ /* 0x000fe20001800000 */
        /* <DEDUP_REMOVED lines=8> */
[C---:B------:R-:W-:Y:S01]  /*90c0*/  FMUL.FTZ R64, R156.reuse, R162 ;  /* 0x000000a29c407220 */ /* 0x040fe20000410000 */
[----:B------:R-:W-:Y:S01]  /*90d0*/  F2FP.F16.F32.PACK_AB R75, R75, R65 ;  /* 0x000000414b4b723e */ /* 0x000fe200000000ff */
[----:B------:R-:W-:Y:S01]  /*90e0*/  FMUL.FTZ R65, R156, R184 ;  /* 0x000000b89c417220 */ /* 0x000fe20000410000 */
[----:B------:R-:W-:Y:S01]  /*90f0*/  F2FP.F16.F32.PACK_AB R74, R0, R74 ;  /* 0x0000004a004a723e */ /* 0x000fe200000000ff */
[----:B0-----:R-:W-:Y:S01]  /*9100*/  FMUL.FTZ R72, R64, UR6 ;  /* 0x0000000640487c20 */ /* 0x001fe20008410000 */
[----:B------:R-:W-:Y:S01]  /*9110*/  F2FP.F16.F32.PACK_AB R64, R181, R64 ;  /* 0x00000040b540723e */ /* 0x000fe200000000ff */
[----:B------:R-:W-:Y:S01]  /*9120*/  FMUL.FTZ R0, R65, UR6 ;  /* 0x0000000641007c20 */ /* 0x000fe20008410000 */
[C---:B------:R-:W-:Y:S01]  /*9130*/  F2FP.F16.F32.PACK_AB R65, R77.reuse, R65 ;  /* 0x000000414d41723e */ /* 0x040fe200000000ff */
        /* <DEDUP_REMOVED lines=10> */
[----:B------:R-:W-:Y:S02]  /*91e0*/  F2FP.F16.F32.PACK_AB R66, R189, R66 ;  /* 0x00000042bd42723e */ /* 0x000fe400000000ff */
[----:B------:R-:W-:Y:S02]  /*91f0*/  F2FP.F16.F32.PACK_AB R73, R73, R0 ;  /* 0x000000004949723e */ /* 0x000fe400000000ff */
[----:B------:R-:W-:Y:S01]  /*9200*/  F2FP.F16.F32.PACK_AB R72, R181, R72 ;  /* 0x00000048b548723e */ /* 0x000fe200000000ff */
[----:B------:R-:W-:Y:S06]  /*9210*/  BRA `(.L_x_1038) ;  /* 0x0000000000d47947 */ /* 0x000fec0003800000 */
.L_x_1042:
        /* <DEDUP_REMOVED lines=49> */
[----:B------:R-:W-:Y:S02]  /*9530*/  F2FP.F16.F32.PACK_AB R75, R0, R75 ;  /* 0x0000004b004b723e */ /* 0x000fe400000000ff */
[----:B------:R-:W-:Y:S02]  /*9540*/  F2FP.F16.F32.PACK_AB R74, R188, R74 ;  /* 0x0000004abc4a723e */ /* 0x000fe400000000ff */
[----:B------:R-:W-:Y:S02]  /*9550*/  F2FP.F16.F32.PACK_AB R73, R185, R73 ;  /* 0x00000049b949723e */ /* 0x000fe400000000ff */
[----:B------:R-:W-:-:S07]  /*9560*/  F2FP.F16.F32.PACK_AB R72, R72, R163 ;  /* 0x000000a34848723e */ /* 0x000fce00000000ff */
.L_x_1038:
        /* <DEDUP_REMOVED lines=14> */
[-CC-:B------:R-:W-:Y:S01]  /*9650*/  FFMA.FTZ R86, R86, R210.reuse, R209.reuse ;  /* 0x000000d256567223 */ /* 0x180fe200000100d1 */
        /* <DEDUP_REMOVED lines=18> */
[-CC-:B------:R-:W-:Y:S01]  /*9780*/  FFMA.FTZ R196, R196, R210.reuse, R209.reuse ;  /* 0x000000d2c4c47223 */ /* 0x180fe200000100d1 */
[----:B------:R-:W-:Y:S01]  /*9790*/  FSEL R65, R68, RZ, P3 ;  /* 0x000000ff44417208 */ /* 0x000fe20001800000 */
[----:B------:R-:W-:Y:S01]  /*97a0*/  FMUL.FTZ R70, R66, UR6 ;  /* 0x0000000642467c20 */ /* 0x000fe20008410000 */
[----:B------:R-:W-:Y:S01]  /*97b0*/  FMUL.FTZ R64, R69, UR6 ;  /* 0x0000000645407c20 */ /* 0x000fe20008410000 */
[----:B------:R-:W-:Y:S01]  /*97c0*/  LOP3.LUT P6, RZ, R83, 0xff, RZ, 0xc0, !PT ;  /* 0x000000ff53ff7812 */ /* 0x000fe200078cc0ff */
        /* <DEDUP_REMOVED lines=51> */
[----:B------:R-:W-:Y:S02]  /*9b00*/  FSEL R72, R68, RZ, P3 ;  /* 0x000000ff44487208 */ /* 0x000fe40001800000 */
[----:B------:R-:W-:Y:S02]  /*9b10*/  FSEL R77, R0, RZ, P5 ;  /* 0x000000ff004d7208 */ /* 0x000fe40002800000 */
[----:B------:R-:W-:Y:S02]  /*9b20*/  FSEL R68, R68, RZ, P6 ;  /* 0x000000ff44447208 */ /* 0x000fe40003000000 */
[----:B------:R-:W-:Y:S02]  /*9b30*/  FSEL R0, R0, RZ, P4 ;  /* 0x000000ff00007208 */ /* 0x000fe40002000000 */
[----:B------:R-:W-:-:S02]  /*9b40*/  F2FP.F16.F32.PACK_AB R65, R89, R65 ;  /* 0x000000415941723e */ /* 0x000fc400000000ff */
[----:B------:R-:W-:Y:S02]  /*9b50*/  F2FP.F16.F32.PACK_AB R64, R64, R194 ;  /* 0x000000c24040723e */ /* 0x000fe400000000ff */
[----:B------:R-:W-:Y:S02]  /*9b60*/  F2FP.F16.F32.PACK_AB R68, R68, R77 ;  /* 0x0000004d4444723e */ /* 0x000fe400000000ff */
[----:B------:R-:W-:Y:S01]  /*9b70*/  F2FP.F16.F32.PACK_AB R72, R72, R0 ;  /* 0x000000004848723e */ /* 0x000fe200000000ff */
[----:B------:R-:W-:Y:S06]  /*9b80*/  BRA `(.L_x_1046) ;  /* 0x0000001c00807947 */ /* 0x000fec0003800000 */
.L_x_1045:
[-CC-:B------:R-:W-:Y:S01]  /*9b90*/  FFMA.FTZ R200, R200, R210.reuse, R209.reuse ;  /* 0x000000d2c8c87223 */ /* 0x180fe200000100d1 */
[-CC-:B------:R-:W-:Y:S01]  /*9ba0*/  FFMA.FTZ R204, R204, R210.reuse, R209.reuse ;  /* 0x000000d2cccc7223 */ /* 0x180fe200000100d1 */
[--C-:B0-----:R-:W-:Y:S02]  /*9bb0*/  HADD2.F32 R68, -RZ, R55.reuse.H0_H0 ;  /* 0x20000037ff447230 */ /* 0x101fe40000004100 */
[-CC-:B------:R-:W-:Y:S01]  /*9bc0*/  FFMA.FTZ R86, R86, R210.reuse, R209.reuse ;  /* 0x000000d256567223 */ /* 0x180fe200000100d1 */
[----:B------:R-:W-:Y:S02]  /*9bd0*/  HADD2.F32 R0, -RZ, R55.H1_H1 ;  /* 0x30000037ff007230 */ /* 0x000fe40000004100 */
[----:B------:R-:W-:Y:S01]  /*9be0*/  FADD.FTZ R70, R199, -R200 ;  /* 0x800000c8c7467221 */ /* 0x000fe20000010000 */
[----:B------:R-:W-:Y:S01]  /*9bf0*/  FADD.FTZ R69, R203, -R204 ;  /* 0x800000cccb457221 */ /* 0x000fe20000010000 */
[----:B------:R-:W-:Y:S01]  /*9c00*/  FFMA.FTZ R202, R202, R210, R209 ;  /* 0x000000d2caca7223 */ /* 0x000fe200000100d1 */
[----:B------:R-:W-:Y:S01]  /*9c10*/  FADD.FTZ R86, R198, -R86 ;  /* 0x80000056c6567221 */ /* 0x000fe20000010000 */
[C---:B------:R-:W-:Y:S01]  /*9c20*/  FFMA.FTZ R70, R156.reuse, R70, R68 ;  /* 0x000000469c467223 */ /* 0x040fe20000010044 */
[----:B------:R-:W-:Y:S01]  /*9c30*/  FFMA.FTZ R69, R156, R69, R0 ;  /* 0x000000459c457223 */ /* 0x000fe20000010000 */
[----:B------:R-:W-:-:S02]  /*9c40*/  HADD2.F32 R68, -RZ, R54.H0_H0 ;  /* 0x20000036ff447230 */ /* 0x000fc40000004100 */
[----:B------:R-:W-:Y:S01]  /*9c50*/  FADD.FTZ R77, R201, -R202 ;  /* 0x800000cac94d7221 */ /* 0x000fe20000010000 */
[----:B------:R-:W-:Y:S01]  /*9c60*/  HADD2.F32 R0, -RZ, R54.H1_H1 ;  /* 0x30000036ff007230 */ /* 0x000fe20000004100 */
[----:B------:R-:W-:Y:S01]  /*9c70*/  ISETP.GE.U32.AND P3, PT, R82, RZ, PT ;  /* 0x000000ff5200720c */ /* 0x000fe20003f66070 */
[----:B------:R-:W-:Y:S01]  /*9c80*/  FMUL.FTZ R70, R70, UR6 ;  /* 0x0000000646467c20 */ /* 0x000fe20008410000 */
[----:B------:R-:W-:Y:S01]  /*9c90*/  FMUL.FTZ R69, R69, UR6 ;  /* 0x0000000645457c20 */ /* 0x000fe20008410000 */
[C---:B------:R-:W-:Y:S01]  /*9ca0*/  FFMA.FTZ R86, R156.reuse, R86, R68 ;  /* 0x000000569c567223 */ /* 0x040fe20000010044 */
[----:B------:R-:W-:Y:S01]  /*9cb0*/  FFMA.FTZ R77, R156, R77, R0 ;  /* 0x0000004d9c4d7223 */ /* 0x000fe20000010000 */
[C---:B------:R-:W-:Y:S01]  /*9cc0*/  LOP3.LUT P6, RZ, R83.reuse, 0xff0000, RZ, 0xc0, !PT ;  /* 0x00ff000053ff7812 */ /* 0x040fe200078cc0ff */
[-CC-:B------:R-:W-:Y:S01]  /*9cd0*/  FFMA.FTZ R196, R196, R210.reuse, R209.reuse ;  /* 0x000000d2c4c47223 */ /* 0x180fe200000100d1 */
[----:B------:R-:W-:Y:S01]  /*9ce0*/  ISETP.GE.U32.AND.EX P3, PT, R83, 0x1000000, PT, P3 ;  /* 0x010000005300780c */ /* 0x000fe20003f66130 */
[----:B------:R-:W-:Y:S01]  /*9cf0*/  FMUL.FTZ R86, R86, UR6 ;  /* 0x0000000656567c20 */ /* 0x000fe20008410000 */
[----:B------:R-:W-:Y:S01]  /*9d00*/  FSEL R84, R70, RZ, P6 ;  /* 0x000000ff46547208 */ /* 0x000fe20003000000 */
[----:B------:R-:W-:Y:S01]  /*9d10*/  FMUL.FTZ R77, R77, UR6 ;  /* 0x000000064d4d7c20 */ /* 0x000fe20008410000 */
[----:B------:R-:W-:Y:S01]  /*9d20*/  FSEL R75, R69, RZ, P3 ;  /* 0x000000ff454b7208 */ /* 0x000fe20001800000 */
[--C-:B------:R-:W-:Y:S01]  /*9d30*/  HADD2.F32 R0, -RZ, R53.reuse.H0_H0 ;  /* 0x20000035ff007230 */ /* 0x100fe20000004100 */
[----:B------:R-:W-:Y:S01]  /*9d40*/  LOP3.LUT P6, RZ, R83, 0xff, RZ, 0xc0, !PT ;  /* 0x000000ff53ff7812 */ /* 0x000fe200078cc0ff */
[----:B------:R-:W-:Y:S01]  /*9d50*/  FADD.FTZ R196, R197, -R196 ;  /* 0x800000c4c5c47221 */ /* 0x000fe20000010000 */
[----:B------:R-:W-:Y:S01]  /*9d60*/  LOP3.LUT P3, RZ, R83, 0xff00, RZ, 0xc0, !PT ;  /* 0x0000ff0053ff7812 */ /* 0x000fe2000786c0ff */
[--C-:B------:R-:W-:Y:S01]  /*9d70*/  FFMA.FTZ R195, R195, R210, R209.reuse ;  /* 0x000000d2c3c37223 */ /* 0x100fe200000100d1 */
[----:B------:R-:W-:Y:S01]  /*9d80*/  LOP3.LUT P5, RZ, R149, 0xff0000, RZ, 0xc0, !PT ;  /* 0x00ff000095ff7812 */ /* 0x000fe200078ac0ff */
[----:B------:R-:W-:Y:S01]  /*9d90*/  FFMA.FTZ R0, R156, R196, R0 ;  /* 0x000000c49c007223 */ /* 0x000fe20000010000 */
[----:B------:R-:W-:Y:S01]  /*9da0*/  FSEL R73, R86, RZ, P6 ;  /* 0x000000ff56497208 */ /* 0x000fe20003000000 */
[-C--:B------:R-:W-:Y:S01]  /*9db0*/  FFMA.FTZ R93, R93, R210.reuse, R209 ;  /* 0x000000d25d5d7223 */ /* 0x080fe200000100d1 */
[----:B------:R-:W-:Y:S01]  /*9dc0*/  FSEL R74, R77, RZ, P3 ;  /* 0x000000ff4d4a7208 */ /* 0x000fe20001800000 */
[----:B------:R-:W-:Y:S01]  /*9dd0*/  FADD.FTZ R92, R92, -R195 ;  /* 0x800000c35c5c7221 */ /* 0x000fe20000010000 */
[----:B------:R-:W-:Y:S01]  /*9de0*/  FSEL R71, R70, RZ, P5 ;  /* 0x000000ff46477208 */ /* 0x000fe20002800000 */
[----:B------:R-:W-:Y:S01]  /*9df0*/  HADD2.F32 R68, -RZ, R53.H1_H1 ;  /* 0x30000035ff447230 */ /* 0x000fe20000004100 */
[----:B------:R-:W-:Y:S01]  /*9e00*/  ISETP.GE.U32.AND P4, PT, R148, RZ, PT ;  /* 0x000000ff9400720c */ /* 0x000fe20003f86070 */
[----:B------:R-:W-:Y:S01]  /*9e10*/  FMUL.FTZ R0, R0, UR6 ;  /* 0x0000000600007c20 */ /* 0x000fe20008410000 */
[----:B------:R-:W-:Y:S01]  /*9e20*/  LOP3.LUT P5, RZ, R149, 0xff, RZ, 0xc0, !PT ;  /* 0x000000ff95ff7812 */ /* 0x000fe200078ac0ff */
[----:B------:R-:W-:Y:S01]  /*9e30*/  FADD.FTZ R93, R89, -R93 ;  /* 0x8000005d595d7221 */ /* 0x000fe20000010000 */
[----:B------:R-:W-:Y:S01]  /*9e40*/  F2FP.F16.F32.PACK_AB R74, R74, R73 ;  /* 0x000000494a4a723e */ /* 0x000fe200000000ff */
[--C-:B------:R-:W-:Y:S01]  /*9e50*/  HADD2.F32 R73, -RZ, R52.reuse.H1_H1 ;  /* 0x30000034ff497230 */ /* 0x100fe20000004100 */
[----:B------:R-:W-:Y:S01]  /*9e60*/  ISETP.GE.U32.AND.EX P4, PT, R149, 0x1000000, PT, P4 ;  /* 0x010000009500780c */ /* 0x000fe20003f86140 */
[----:B------:R-:W-:Y:S01]  /*9e70*/  FFMA.FTZ R88, R88, R210, R209 ;  /* 0x000000d258587223 */ /* 0x000fe200000100d1 */
[----:B------:R-:W-:Y:S01]  /*9e80*/  FSEL R70, R86, RZ, P5 ;  /* 0x000000ff56467208 */ /* 0x000fe20002800000 */
[----:B------:R-:W-:Y:S01]  /*9e90*/  FFMA.FTZ R68, R156, R93, R68 ;  /* 0x0000005d9c447223 */ /* 0x000fe20000010044 */
[----:B------:R-:W-:Y:S01]  /*9ea0*/  LOP3.LUT P6, RZ, R82, 0xff0000, RZ, 0xc0, !PT ;  /* 0x00ff000052ff7812 */ /* 0x000fe200078cc0ff */
[----:B------:R-:W-:Y:S01]  /*9eb0*/  FFMA.FTZ R92, R156, R92, R73 ;  /* 0x0000005c9c5c7223 */ /* 0x000fe20000010049 */
[----:B------:R-:W-:Y:S01]  /*9ec0*/  LOP3.LUT P5, RZ, R148, 0xff0000, RZ, 0xc0, !PT ;  /* 0x00ff000094ff7812 */ /* 0x000fe200078ac0ff */
[----:B------:R-:W-:Y:S01]  /*9ed0*/  FADD.FTZ R194, R194, -R88 ;  /* 0x80000058c2c27221 */ /* 0x000fe20000010000 */
[----:B------:R-:W-:Y:S01]  /*9ee0*/  FSEL R83, R69, RZ, P4 ;  /* 0x000000ff45537208 */ /* 0x000fe20002000000 */
[----:B------:R-:W-:Y:S01]  /*9ef0*/  FMUL.FTZ R68, R68, UR6 ;  /* 0x0000000644447c20 */ /* 0x000fe20008410000 */
[----:B------:R-:W-:Y:S01]  /*9f00*/  FSEL R69, R0, RZ, P5 ;  /* 0x000000ff00457208 */ /* 0x000fe20002800000 */
[----:B------:R-:W-:Y:S01]  /*9f10*/  FMUL.FTZ R92, R92, UR6 ;  /* 0x000000065c5c7c20 */ /* 0x000fe20008410000 */
[----:B------:R-:W-:Y:S01]  /*9f20*/  FSEL R73, R0, RZ, P6 ;  /* 0x000000ff00497208 */ /* 0x000fe20003000000 */
[----:B------:R-:W-:Y:S01]  /*9f30*/  HADD2.F32 R0, -RZ, R52.H0_H0 ;  /* 0x20000034ff007230 */ /* 0x000fe20000004100 */
[----:B------:R-:W-:-:S02]  /*9f40*/  LOP3.LUT P4, RZ, R149, 0xff00, RZ, 0xc0, !PT ;  /* 0x0000ff0095ff7812 */ /* 0x000fc4000788c0ff */
[----:B------:R-:W-:Y:S02]  /*9f50*/  LOP3.LUT P3, RZ, R148, 0xff000000, RZ, 0xc0, !PT ;  /* 0xff00000094ff7812 */ /* 0x000fe4000786c0ff */
[----:B------:R-:W-:Y:S01]  /*9f60*/  FSEL R77, R77, RZ, P4 ;  /* 0x000000ff4d4d7208 */ /* 0x000fe20002000000 */
[----:B------:R-:W-:Y:S01]  /*9f70*/  FFMA.FTZ R0, R156, R194, R0 ;  /* 0x000000c29c007223 */ /* 0x000fe20000010000 */
[----:B------:R-:W-:Y:S02]  /*9f80*/  LOP3.LUT P4, RZ, R82, 0xff000000, RZ, 0xc0, !PT ;  /* 0xff00000052ff7812 */ /* 0x000fe4000788c0ff */
[----:B------:R-:W-:Y:S01]  /*9f90*/  FSEL R72, R68, RZ, P3 ;  /* 0x000000ff44487208 */ /* 0x000fe20001800000 */
[----:B------:R-:W-:Y:S01]  /*9fa0*/  FMUL.FTZ R0, R0, UR6 ;  /* 0x0000000600007c20 */ /* 0x000fe20008410000 */
[----:B------:R-:W-:Y:S02]  /*9fb0*/  FSEL R68, R68, RZ, P4 ;  /* 0x000000ff44447208 */ /* 0x000fe40002000000 */
[----:B------:R-:W-:-:S02]  /*9fc0*/  LOP3.LUT P4, RZ, R148, 0xff, RZ, 0xc0, !PT ;  /* 0x000000ff94ff7812 */ /* 0x000fc4000788c0ff */
[C---:B------:R-:W-:Y:S02]  /*9fd0*/  LOP3.LUT P5, RZ, R82.reuse, 0xff00, RZ, 0xc0, !PT ;  /* 0x0000ff0052ff7812 */ /* 0x040fe400078ac0ff */
[----:B------:R-:W-:Y:S02]  /*9fe0*/  LOP3.LUT P3, RZ, R82, 0xff, RZ, 0xc0, !PT ;  /* 0x000000ff52ff7812 */ /* 0x000fe4000786c0ff */
[----:B------:R-:W-:Y:S02]  /*9ff0*/  LOP3.LUT P6, RZ, R148, 0xff00, RZ, 0xc0, !PT ;  /* 0x0000ff0094ff7812 */ /* 0x000fe400078cc0ff */
[----:B------:R-:W-:Y:S02]  /*a000*/  F2FP.F16.F32.PACK_AB R70, R77, R70 ;  /* 0x000000464d46723e */ /* 0x000fe400000000ff */
[----:B------:R-:W-:Y:S02]  /*a010*/  F2FP.F16.F32.PACK_AB R69, R72, R69 ;  /* 0x000000454845723e */ /* 0x000fe400000000ff */
[----:B------:R-:W-:-:S02]  /*a020*/  F2FP.F16.F32.PACK_AB R73, R68, R73 ;  /* 0x000000494449723e */ /* 0x000fc400000000ff */
[----:B------:R-:W-:Y:S02]  /*a030*/  FSEL R77, R0, RZ, P4 ;  /* 0x000000ff004d7208 */ /* 0x000fe40002000000 */
[C---:B------:R-:W-:Y:S02]  /*a040*/  FSEL R72, R92.reuse, RZ, P5 ;  /* 0x000000ff5c487208 */ /* 0x040fe40002800000 */
[----:B------:R-:W-:Y:S02]  /*a050*/  FSEL R68, R92, RZ, P6 ;  /* 0x000000ff5c447208 */ /* 0x000fe40003000000 */
[----:B------:R-:W-:Y:S02]  /*a060*/  FSEL R0, R0, RZ, P3 ;  /* 0x000000ff00007208 */ /* 0x000fe40001800000 */
[----:B------:R-:W-:Y:S02]  /*a070*/  F2FP.F16.F32.PACK_AB R71, R83, R71 ;  /* 0x000000475347723e */ /* 0x000fe400000000ff */
[----:B------:R-:W-:-:S02]  /*a080*/  F2FP.F16.F32.PACK_AB R75, R75, R84 ;  /* 0x000000544b4b723e */ /* 0x000fc400000000ff */
[----:B------:R-:W-:Y:S02]  /*a090*/  F2FP.F16.F32.PACK_AB R68, R68, R77 ;  /* 0x0000004d4444723e */ /* 0x000fe400000000ff */
[----:B------:R-:W-:Y:S01]  /*a0a0*/  F2FP.F16.F32.PACK_AB R72, R72, R0 ;  /* 0x000000004848723e */ /* 0x000fe200000000ff */
[----:B------:R-:W-:Y:S06]  /*a0b0*/  BRA `(.L_x_1046) ;  /* 0x0000001800347947 */ /* 0x000fec0003800000 */
.L_x_1044:
        /* <DEDUP_REMOVED lines=19> */
[-CC-:B------:R-:W-:Y:S01]  /*a1f0*/  FFMA.FTZ R196, R196, R210.reuse, R209.reuse ;  /* 0x000000d2c4c47223 */ /* 0x180fe200000100d1 */
        /* <DEDUP_REMOVED lines=16> */
[C---:B------:R-:W-:Y:S01]  /*a300*/  LOP3.LUT P5, RZ, R149.reuse, 0xff, RZ, 0xc0, !PT ;  /* 0x000000ff95ff7812 */ /* 0x040fe200078ac0ff */
        /* <DEDUP_REMOVED lines=43> */
.L_x_1047:
[-CC-:B------:R-:W-:Y:S01]  /*a5c0*/  FFMA.FTZ R200, R200, R210.reuse, R209.reuse ;  /* 0x000000d2c8c87223 */ /* 0x180fe200000100d1 */
[-CC-:B------:R-:W-:Y:S01]  /*a5d0*/  FFMA.FTZ R204, R204, R210.reuse, R209.reuse ;  /* 0x000000d2cccc7223 */ /* 0x180fe200000100d1 */
[-CC-:B------:R-:W-:Y:S01]  /*a5e0*/  FFMA.FTZ R86, R86, R210.reuse, R209.reuse ;  /* 0x000000d256567223 */ /* 0x180fe200000100d1 */
[--C-:B0-----:R-:W-:Y:S01]  /*a5f0*/  FFMA.FTZ R68, R202, R210, R209.reuse ;  /* 0x000000d2ca447223 */ /* 0x101fe200000100d1 */
        /* <DEDUP_REMOVED lines=9> */
[----:B------:R-:W-:Y:S01]  /*a690*/  ISETP.GE.U32.AND P3, PT, R148, RZ, PT ;  /* 0x000000ff9400720c */ /* 0x000fe20003f66070 */
[----:B------:R-:W-:Y:S01]  /*a6a0*/  FMUL.FTZ R71, R71, UR6 ;  /* 0x0000000647477c20 */ /* 0x000fe20008410000 */
[----:B------:R-:W-:Y:S01]  /*a6b0*/  LOP3.LUT P4, RZ, R83, 0xff0000, RZ, 0xc0, !PT ;  /* 0x00ff000053ff7812 */ /* 0x000fe2000788c0ff */
[----:B------:R-:W-:Y:S01]  /*a6c0*/  FMUL.FTZ R72, R72, UR6 ;  /* 0x0000000648487c20 */ /* 0x000fe20008410000 */
[----:B------:R-:W-:Y:S01]  /*a6d0*/  LOP3.LUT P6, RZ, R149, 0xff0000, RZ, 0xc0, !PT ;  /* 0x00ff000095ff7812 */ /* 0x000fe200078cc0ff */
        /* <DEDUP_REMOVED lines=57> */
.L_x_1043:
        /* <DEDUP_REMOVED lines=12> */
[--C-:B------:R-:W-:Y:S01]  /*ab30*/  FFMA.FTZ R200, R200, R210, R209.reuse ;  /* 0x000000d2c8c87223 */ /* 0x100fe200000100d1 */
[C---:B------:R-:W-:Y:S01]  /*ab40*/  FFMA.FTZ R66, R156.reuse, R86, R66 ;  /* 0x000000569c427223 */ /* 0x040fe20000010042 */
[----:B------:R-:W-:Y:S01]  /*ab50*/  HADD2.F32 R64, -RZ, R55.H0_H0 ;  /* 0x20000037ff407230 */ /* 0x000fe20000004100 */
[----:B------:R-:W-:Y:S01]  /*ab60*/  LOP3.LUT P5, RZ, R83, 0xff, RZ, 0xc0, !PT ;  /* 0x000000ff53ff7812 */ /* 0x000fe200078ac0ff */
        /* <DEDUP_REMOVED lines=12> */
[----:B------:R-:W-:Y:S01]  /*ac30*/  LOP3.LUT P4, RZ, R83, 0xff0000, RZ, 0xc0, !PT ;  /* 0x00ff000053ff7812 */ /* 0x000fe2000788c0ff */
        /* <DEDUP_REMOVED lines=39> */
.L_x_1049:
        /* <DEDUP_REMOVED lines=23> */
[C---:B------:R-:W-:Y:S01]  /*b020*/  LOP3.LUT P5, RZ, R83.reuse, 0xff, RZ, 0xc0, !PT ;  /* 0x000000ff53ff7812 */ /* 0x040fe200078ac0ff */
        /* <DEDUP_REMOVED lines=38> */
.L_x_1048:
[----:B------:R-:W-:Y:S05]  /*b290*/  @!P2 BRA `(.L_x_1050) ;  /* 0x0000000000e8a947 */ /* 0x000fea0003800000 */
[-CC-:B------:R-:W-:Y:S01]  /*b2a0*/  FFMA.FTZ R200, R200, R210.reuse, R209.reuse ;  /* 0x000000d2c8c87223 */ /* 0x180fe200000100d1 */
[-CC-:B------:R-:W-:Y:S01]  /*b2b0*/  FFMA.FTZ R204, R204, R210.reuse, R209.reuse ;  /* 0x000000d2cccc7223 */ /* 0x180fe200000100d1 */
[-CC-:B------:R-:W-:Y:S01]  /*b2c0*/  FFMA.FTZ R86, R86, R210.reuse, R209.reuse ;  /* 0x000000d256567223 */ /* 0x180fe200000100d1 */
[--C-:B------:R-:W-:Y:S01]  /*b2d0*/  FFMA.FTZ R202, R202, R210, R209.reuse ;  /* 0x000000d2caca7223 */ /* 0x100fe200000100d1 */
        /* <DEDUP_REMOVED lines=11> */
[----:B------:R-:W-:Y:S01]  /*b390*/  LOP3.LUT P4, RZ, R83, 0xff0000, RZ, 0xc0, !PT ;  /* 0x00ff000053ff7812 */ /* 0x000fe2000788c0ff */
[-CC-:B------:R-:W-:Y:S01]  /*b3a0*/  FFMA.FTZ R195, R195, R210.reuse, R209.reuse ;  /* 0x000000d2c3c37223 */ /* 0x180fe200000100d1 */
[----:B------:R-:W-:Y:S01]  /*b3b0*/  ISETP.GE.U32.AND.EX P3, PT, R83, 0x1000000, PT, P3 ;  /* 0x010000005300780c */ /* 0x000fe20003f66130 */
[-CC-:B------:R-:W-:Y:S01]  /*b3c0*/  FFMA.FTZ R196, R196, R210.reuse, R209.reuse ;  /* 0x000000d2c4c47223 */ /* 0x180fe200000100d1 */
[-CC-:B------:R-:W-:Y:S01]  /*b3d0*/  FFMA.FTZ R93, R93, R210.reuse, R209.reuse ;  /* 0x000000d25d5d7223 */ /* 0x180fe200000100d1 */
[----:B------:R-:W-:Y:S01]  /*b3e0*/  FFMA.FTZ R88, R88, R210, R209 ;  /* 0x000000d258587223 */ /* 0x000fe200000100d1 */
        /* <DEDUP_REMOVED lines=20> */
[C---:B------:R-:W-:Y:S01]  /*b530*/  F2FP.F16.F32.PACK_AB R64, R92.reuse, R64 ;  /* 0x000000405c40723e */ /* 0x040fe200000000ff */
        /* <DEDUP_REMOVED lines=16> */
.L_x_1050:
[-CC-:B------:R-:W-:Y:S01]  /*b640*/  FFMA.FTZ R86, R86, R210.reuse, R209.reuse ;  /* 0x000000d256567223 */ /* 0x180fe200000100d1 */
[-CC-:B------:R-:W-:Y:S01]  /*b650*/  FFMA.FTZ R202, R202, R210.reuse, R209.reuse ;  /* 0x000000d2caca7223 */ /* 0x180fe200000100d1 */
[-CC-:B------:R-:W-:Y:S01]  /*b660*/  FFMA.FTZ R200, R200, R210.reuse, R209.reuse ;  /* 0x000000d2c8c87223 */ /* 0x180fe200000100d1 */
[-CC-:B------:R-:W-:Y:S01]  /*b670*/  FFMA.FTZ R204, R204, R210.reuse, R209.reuse ;  /* 0x000000d2cccc7223 */ /* 0x180fe200000100d1 */
        /* <DEDUP_REMOVED lines=49> */
.L_x_1046:
        /* <DEDUP_REMOVED lines=12> */
[-C--:B------:R-:W-:Y:S01]  /*ba50*/  FFMA.FTZ R103, R103, R210.reuse, R209 ;  /* 0x000000d267677223 */ /* 0x080fe200000100d1 */
[--C-:B------:R-:W-:Y:S01]  /*ba60*/  HADD2.F32 R67, -RZ, R59.reuse.H0_H0 ;  /* 0x2000003bff437230 */ /* 0x100fe20000004100 */
[----:B------:R-:W-:Y:S01]  /*ba70*/  ISETP.GE.U32.AND P3, PT, R150, RZ, PT ;  /* 0x000000ff9600720c */ /* 0x000fe20003f66070 */
[----:B------:R-:W-:Y:S02]  /*ba80*/  HADD2.F32 R0, -RZ, R59.H1_H1 ;  /* 0x3000003bff007230 */ /* 0x000fe40000004100 */
[----:B------:R-:W-:Y:S01]  /*ba90*/  FADD.FTZ R106, R206, -R106 ;  /* 0x8000006ace6a7221 */ /* 0x000fe20000010000 */
[----:B------:R-:W-:Y:S01]  /*baa0*/  FADD.FTZ R103, R99, -R103 ;  /* 0x8000006763677221 */ /* 0x000fe20000010000 */
[----:B------:R-:W-:Y:S01]  /*bab0*/  ISETP.GE.U32.AND P4, PT, R80, RZ, PT ;  /* 0x000000ff5000720c */ /* 0x000fe20003f86070 */
[----:B------:R-:W-:Y:S01]  /*bac0*/  FFMA.FTZ R104, R104, R210, R209 ;  /* 0x000000d268687223 */ /* 0x000fe200000100d1 */
[C---:B------:R-:W-:Y:S01]  /*bad0*/  FFMA.FTZ R67, R156.reuse, R106, R67 ;  /* 0x0000006a9c437223 */ /* 0x040fe20000010043 */
[----:B------:R-:W-:Y:S01]  /*bae0*/  FFMA.FTZ R0, R156, R103, R0 ;  /* 0x000000679c007223 */ /* 0x000fe20000010000 */
[----:B------:R-:W-:Y:S01]  /*baf0*/  ISETP.GE.U32.AND.EX P3, PT, R151, 0x1000000, PT, P3 ;  /* 0x010000009700780c */ /* 0x000fe20003f66130 */
[-CC-:B------:R-:W-:Y:S01]  /*bb00*/  FFMA.FTZ R102, R102, R210.reuse, R209.reuse ;  /* 0x000000d266667223 */ /* 0x180fe200000100d1 */
[----:B0-----:R-:W-:Y:S01]  /*bb10*/  FMUL.FTZ R71, R67, UR6 ;  /* 0x0000000643477c20 */ /* 0x001fe20008410000 */
[C---:B------:R-:W-:Y:S01]  /*bb20*/  LOP3.LUT P6, RZ, R81.reuse, 0xff0000, RZ, 0xc0, !PT ;  /* 0x00ff000051ff7812 */ /* 0x040fe200078cc0ff */
[--C-:B------:R-:W-:Y:S01]  /*bb30*/  HADD2.F32 R66, -RZ, R58.reuse.H0_H0 ;  /* 0x2000003aff427230 */ /* 0x100fe20000004100 */
[C---:B------:R-:W-:Y:S01]  /*bb40*/  F2FP.F16.F32.PACK_AB R67, R0.reuse, R67 ;  /* 0x000000430043723e */ /* 0x040fe200000000ff */
[----:B------:R-:W-:Y:S01]  /*bb50*/  FMUL.FTZ R0, R0, UR6 ;  /* 0x0000000600007c20 */ /* 0x000fe20008410000 */
[----:B------:R-:W-:Y:S01]  /*bb60*/  ISETP.GE.U32.AND.EX P4, PT, R81, 0x1000000, PT, P4 ;  /* 0x010000005100780c */ /* 0x000fe20003f86140 */
[----:B------:R-:W-:Y:S01]  /*bb70*/  FADD.FTZ R101, R101, -R104 ;  /* 0x8000006865657221 */ /* 0x000fe20000010000 */
[----:B------:R-:W-:Y:S01]  /*bb80*/  FSEL R75, R71, RZ, P6 ;  /* 0x000000ff474b7208 */ /* 0x000fe20003000000 */
[----:B------:R-:W-:Y:S01]  /*bb90*/  FADD.FTZ R98, R98, -R102 ;  /* 0x8000006662627221 */ /* 0x000fe20000010000 */
[----:B------:R-:W-:Y:S01]  /*bba0*/  FSEL R64, R0, RZ, P3 ;  /* 0x000000ff00407208 */ /* 0x000fe20001800000 */
[----:B------:R-:W-:Y:S01]  /*bbb0*/  FFMA.FTZ R66, R156, R101, R66 ;  /* 0x000000659c427223 */ /* 0x000fe20000010042 */
[----:B------:R-:W-:Y:S01]  /*bbc0*/  FSEL R0, R0, RZ, P4 ;  /* 0x000000ff00007208 */ /* 0x000fe20002000000 */
[--C-:B------:R-:W-:Y:S01]  /*bbd0*/  FFMA.FTZ R100, R100, R210, R209.reuse ;  /* 0x000000d264647223 */ /* 0x100fe200000100d1 */
[----:B------:R-:W-:Y:S01]  /*bbe0*/  LOP3.LUT P5, RZ, R151, 0xff0000, RZ, 0xc0, !PT ;  /* 0x00ff000097ff7812 */ /* 0x000fe200078ac0ff */
[----:B------:R-:W-:Y:S01]  /*bbf0*/  FMUL.FTZ R70, R66, UR6 ;  /* 0x0000000642467c20 */ /* 0x000fe20008410000 */
[----:B------:R-:W-:Y:S01]  /*bc00*/  F2FP.F16.F32.PACK_AB R75, R0, R75 ;  /* 0x0000004b004b723e */ /* 0x000fe200000000ff */
[----:B------:R-:W-:Y:S01]  /*bc10*/  HADD2.F32 R0, -RZ, R58.H1_H1 ;  /* 0x3000003aff007230 */ /* 0x000fe20000004100 */
[----:B------:R-:W-:Y:S01]  /*bc20*/  FSEL R71, R71, RZ, P5 ;  /* 0x000000ff47477208 */ /* 0x000fe20002800000 */
[--C-:B------:R-:W-:Y:S01]  /*bc30*/  HADD2.F32 R65, -RZ, R57.reuse.H0_H0 ;  /* 0x20000039ff417230 */ /* 0x100fe20000004100 */
[----:B------:R-:W-:Y:S01]  /*bc40*/  LOP3.LUT P4, RZ, R81, 0xff, RZ, 0xc0, !PT ;  /* 0x000000ff51ff7812 */ /* 0x000fe2000788c0ff */
[----:B------:R-:W-:Y:S01]  /*bc50*/  FADD.FTZ R97, R97, -R100 ;  /* 0x8000006461617221 */ /* 0x000fe20000010000 */
[----:B------:R-:W-:Y:S01]  /*bc60*/  FFMA.FTZ R98, R156, R98, R0 ;  /* 0x000000629c627223 */ /* 0x000fe20000010000 */
[----:B------:R-:W-:Y:S01]  /*bc70*/  F2FP.F16.F32.PACK_AB R71, R64, R71 ;  /* 0x000000474047723e */ /* 0x000fe200000000ff */
[-C--:B------:R-:W-:Y:S01]  /*bc80*/  FFMA.FTZ R205, R205, R210.reuse, R209 ;  /* 0x000000d2cdcd7223 */ /* 0x080fe200000100d1 */
[----:B------:R-:W-:Y:S01]  /*bc90*/  LOP3.LUT P6, RZ, R81, 0xff00, RZ, 0xc0, !PT ;  /* 0x0000ff0051ff7812 */ /* 0x000fe200078cc0ff */
[----:B------:R-:W-:Y:S01]  /*bca0*/  FMUL.FTZ R64, R98, UR6 ;  /* 0x0000000662407c20 */ /* 0x000fe20008410000 */
[----:B------:R-:W-:Y:S01]  /*bcb0*/  FSEL R0, R70, RZ, P4 ;  /* 0x000000ff46007208 */ /* 0x000fe20002000000 */
[----:B------:R-:W-:Y:S01]  /*bcc0*/  FFMA.FTZ R65, R156, R97, R65 ;  /* 0x000000619c417223 */ /* 0x000fe20000010041 */
[----:B------:R-:W-:Y:S01]  /*bcd0*/  FADD.FTZ R105, R105, -R205 ;  /* 0x800000cd69697221 */ /* 0x000fe20000010000 */
[----:B------:R-:W-:Y:S01]  /*bce0*/  LOP3.LUT P4, RZ, R80, 0xff0000, RZ, 0xc0, !PT ;  /* 0x00ff000050ff7812 */ /* 0x000fe2000788c0ff */
[----:B------:R-:W-:Y:S01]  /*bcf0*/  FFMA.FTZ R87, R87, R210, R209 ;  /* 0x000000d257577223 */ /* 0x000fe200000100d1 */
[----:B------:R-:W-:Y:S01]  /*bd00*/  FSEL R74, R64, RZ, P6 ;  /* 0x000000ff404a7208 */ /* 0x000fe20003000000 */
[----:B------:R-:W-:Y:S01]  /*bd10*/  FMUL.FTZ R69, R65, UR6 ;  /* 0x0000000641457c20 */ /* 0x000fe20008410000 */
[C---:B------:R-:W-:Y:S01]  /*bd20*/  LOP3.LUT P5, RZ, R151.reuse, 0xff, RZ, 0xc0, !PT ;  /* 0x000000ff97ff7812 */ /* 0x040fe200078ac0ff */
[----:B------:R-:W-:Y:S01]  /*bd30*/  FADD.FTZ R94, R94, -R87 ;  /* 0x800000575e5e7221 */ /* 0x000fe20000010000 */
[----:B------:R-:W-:Y:S01]  /*bd40*/  F2FP.F16.F32.PACK_AB R74, R74, R0 ;  /* 0x000000004a4a723e */ /* 0x000fe200000000ff */
[----:B------:R-:W-:Y:S01]  /*bd50*/  HADD2.F32 R0, -RZ, R57.H1_H1 ;  /* 0x30000039ff007230 */ /* 0x000fe20000004100 */
[----:B------:R-:W-:Y:S01]  /*bd60*/  LOP3.LUT P3, RZ, R151, 0xff00, RZ, 0xc0, !PT ;  /* 0x0000ff0097ff7812 */ /* 0x000fe2000786c0ff */
[----:B------:R-:W-:Y:S01]  /*bd70*/  FFMA.FTZ R96, R96, R210, R209 ;  /* 0x000000d260607223 */ /* 0x000fe200000100d1 */
[----:B------:R-:W-:-:S02]  /*bd80*/  FSEL R73, R69, RZ, P4 ;  /* 0x000000ff45497208 */ /* 0x000fc40002000000 */
[----:B------:R-:W-:Y:S01]  /*bd90*/  FFMA.FTZ R105, R156, R105, R0 ;  /* 0x000000699c697223 */ /* 0x000fe20000010000 */
[--C-:B------:R-:W-:Y:S01]  /*bda0*/  HADD2.F32 R0, -RZ, R56.reuse.H0_H0 ;  /* 0x20000038ff007230 */ /* 0x100fe20000004100 */
[----:B------:R-:W-:Y:S01]  /*bdb0*/  LOP3.LUT P4, RZ, R150, 0xff0000, RZ, 0xc0, !PT ;  /* 0x00ff000096ff7812 */ /* 0x000fe2000788c0ff */
[----:B------:R-:W-:Y:S01]  /*bdc0*/  FADD.FTZ R95, R95, -R96 ;  /* 0x800000605f5f7221 */ /* 0x000fe20000010000 */
[----:B------:R-:W-:Y:S02]  /*bdd0*/  FSEL R70, R70, RZ, P5 ;  /* 0x000000ff46467208 */ /* 0x000fe40002800000 */
[----:B------:R-:W-:Y:S01]  /*bde0*/  FSEL R64, R64, RZ, P3 ;  /* 0x000000ff40407208 */ /* 0x000fe20001800000 */
[----:B------:R-:W-:Y:S01]  /*bdf0*/  FFMA.FTZ R94, R156, R94, R0 ;  /* 0x0000005e9c5e7223 */ /* 0x000fe20000010000 */
[----:B------:R-:W-:Y:S01]  /*be00*/  FMUL.FTZ R0, R105, UR6 ;  /* 0x0000000669007c20 */ /* 0x000fe20008410000 */
[----:B------:R-:W-:Y:S02]  /*be10*/  FSEL R69, R69, RZ, P4 ;  /* 0x000000ff45457208 */ /* 0x000fe40002000000 */
[----:B------:R-:W-:Y:S01]  /*be20*/  F2FP.F16.F32.PACK_AB R70, R64, R70 ;  /* 0x000000464046723e */ /* 0x000fe200000000ff */
[----:B------:R-:W-:Y:S01]  /*be30*/  HADD2.F32 R64, -RZ, R56.H1_H1 ;  /* 0x30000038ff407230 */ /* 0x000fe20000004100 */
[----:B------:R-:W-:-:S02]  /*be40*/  LOP3.LUT P4, RZ, R150, 0xff000000, RZ, 0xc0, !PT ;  /* 0xff00000096ff7812 */ /* 0x000fc4000788c0ff */
[----:B------:R-:W-:Y:S02]  /*be50*/  LOP3.LUT P5, RZ, R80, 0xff000000, RZ, 0xc0, !PT ;  /* 0xff00000050ff7812 */ /* 0x000fe400078ac0ff */
[----:B------:R-:W-:Y:S01]  /*be60*/  FSEL R68, R0, RZ, P4 ;  /* 0x000000ff00447208 */ /* 0x000fe20002000000 */
[----:B------:R-:W-:Y:S01]  /*be70*/  FFMA.FTZ R64, R156, R95, R64 ;  /* 0x0000005f9c407223 */ /* 0x000fe20000010040 */
        /* <DEDUP_REMOVED lines=19> */
.L_x_1053:
[-CC-:B------:R-:W-:Y:S01]  /*bfb0*/  FFMA.FTZ R106, R106, R210.reuse, R209.reuse ;  /* 0x000000d26a6a7223 */ /* 0x180fe200000100d1 */
[-CC-:B------:R-:W-:Y:S01]  /*bfc0*/  FFMA.FTZ R103, R103, R210.reuse, R209.reuse ;  /* 0x000000d267677223 */ /* 0x180fe200000100d1 */
[--C-:B0-----:R-:W-:Y:S02]  /*bfd0*/  HADD2.F32 R68, -RZ, R59.reuse.H0_H0 ;  /* 0x2000003bff447230 */ /* 0x101fe40000004100 */
[-C--:B------:R-:W-:Y:S01]  /*bfe0*/  FFMA.FTZ R104, R104, R210.reuse, R209 ;  /* 0x000000d268687223 */ /* 0x080fe200000100d1 */
        /* <DEDUP_REMOVED lines=51> */
[C---:B------:R-:W-:Y:S01]  /*c320*/  FSEL R69, R0.reuse, RZ, P5 ;  /* 0x000000ff00457208 */ /* 0x040fe20002800000 */
        /* <DEDUP_REMOVED lines=18> */
[C---:B------:R-:W-:Y:S02]  /*c450*/  FSEL R77, R0.reuse, RZ, P4 ;  /* 0x000000ff004d7208 */ /* 0x040fe40002000000 */
        /* <DEDUP_REMOVED lines=8> */
.L_x_1052:
        /* <DEDUP_REMOVED lines=11> */
[----:B------:R-:W-:Y:S01]  /*c590*/  LOP3.LUT P6, RZ, R81, 0xff0000, RZ, 0xc0, !PT ;  /* 0x00ff000051ff7812 */ /* 0x000fe200078cc0ff */
[----:B------:R-:W-:Y:S01]  /*c5a0*/  FADD.FTZ R65, R98, -R65 ;  /* 0x8000004162417221 */ /* 0x000fe20000010000 */
[----:B0-----:R-:W-:Y:S01]  /*c5b0*/  FMUL.FTZ R71, R67, UR6 ;  /* 0x0000000643477c20 */ /* 0x001fe20008410000 */
[----:B------:R-:W-:Y:S01]  /*c5c0*/  FMUL.FTZ R0, R103, UR6 ;  /* 0x0000000667007c20 */ /* 0x000fe20008410000 */
[C---:B------:R-:W-:Y:S01]  /*c5d0*/  LOP3.LUT P5, RZ, R151.reuse, 0xff0000, RZ, 0xc0, !PT ;  /* 0x00ff000097ff7812 */ /* 0x040fe200078ac0ff */
[--C-:B------:R-:W-:Y:S01]  /*c5e0*/  FFMA.FTZ R100, R100, R210, R209.reuse ;  /* 0x000000d264647223 */ /* 0x100fe200000100d1 */
[----:B------:R-:W-:Y:S01]  /*c5f0*/  ISETP.GE.U32.AND.EX P3, PT, R151, 0x1000000, PT, P3 ;  /* 0x010000009700780c */ /* 0x000fe20003f66130 */
[----:B------:R-:W-:Y:S01]  /*c600*/  FMUL.FTZ R66, R156, R66 ;  /* 0x000000429c427220 */ /* 0x000fe20000410000 */
[----:B------:R-:W-:Y:S01]  /*c610*/  ISETP.GE.U32.AND P4, PT, R80, RZ, PT ;  /* 0x000000ff5000720c */ /* 0x000fe20003f86070 */
[----:B------:R-:W-:Y:S01]  /*c620*/  FMUL.FTZ R65, R156, R65 ;  /* 0x000000419c417220 */ /* 0x000fe20000410000 */
[----:B------:R-:W-:Y:S01]  /*c630*/  FSEL R75, R71, RZ, P6 ;  /* 0x000000ff474b7208 */ /* 0x000fe20003000000 */
[----:B------:R-:W-:Y:S01]  /*c640*/  FADD.FTZ R97, R97, -R100 ;  /* 0x8000006461617221 */ /* 0x000fe20000010000 */
[----:B------:R-:W-:Y:S01]  /*c650*/  FSEL R71, R71, RZ, P5 ;  /* 0x000000ff47477208 */ /* 0x000fe20002800000 */
[----:B------:R-:W-:Y:S01]  /*c660*/  FMUL.FTZ R70, R66, UR6 ;  /* 0x0000000642467c20 */ /* 0x000fe20008410000 */
[----:B------:R-:W-:Y:S01]  /*c670*/  FSEL R64, R0, RZ, P3 ;  /* 0x000000ff00407208 */ /* 0x000fe20001800000 */
[-CC-:B------:R-:W-:Y:S01]  /*c680*/  FFMA.FTZ R205, R205, R210.reuse, R209.reuse ;  /* 0x000000d2cdcd7223 */ /* 0x180fe200000100d1 */
[----:B------:R-:W-:Y:S01]  /*c690*/  ISETP.GE.U32.AND.EX P4, PT, R81, 0x1000000, PT, P4 ;  /* 0x010000005100780c */ /* 0x000fe20003f86140 */
[----:B------:R-:W-:Y:S01]  /*c6a0*/  FFMA.FTZ R96, R96, R210, R209 ;  /* 0x000000d260607223 */ /* 0x000fe200000100d1 */
[----:B------:R-:W-:Y:S01]  /*c6b0*/  F2FP.F16.F32.PACK_AB R71, R64, R71 ;  /* 0x000000474047723e */ /* 0x000fe200000000ff */
[----:B------:R-:W-:Y:S01]  /*c6c0*/  FMUL.FTZ R64, R65, UR6 ;  /* 0x0000000641407c20 */ /* 0x000fe20008410000 */
[----:B------:R-:W-:Y:S01]  /*c6d0*/  FSEL R0, R0, RZ, P4 ;  /* 0x000000ff00007208 */ /* 0x000fe20002000000 */
[----:B------:R-:W-:Y:S01]  /*c6e0*/  FADD.FTZ R105, R105, -R205 ;  /* 0x800000cd69697221 */ /* 0x000fe20000010000 */
[----:B------:R-:W-:Y:S01]  /*c6f0*/  F2FP.F16.F32.PACK_AB R66, R65, R66 ;  /* 0x000000424142723e */ /* 0x000fe200000000ff */
[C---:B------:R-:W-:Y:S01]  /*c700*/  FMUL.FTZ R65, R156.reuse, R97 ;  /* 0x000000619c417220 */ /* 0x040fe20000410000 */
[C---:B------:R-:W-:Y:S01]  /*c710*/  LOP3.LUT P4, RZ, R81.reuse, 0xff, RZ, 0xc0, !PT ;  /* 0x000000ff51ff7812 */ /* 0x040fe2000788c0ff */
[----:B------:R-:W-:Y:S01]  /*c720*/  FMUL.FTZ R105, R156, R105 ;  /* 0x000000699c697220 */ /* 0x000fe20000410000 */
[----:B------:R-:W-:Y:S01]  /*c730*/  LOP3.LUT P6, RZ, R81, 0xff00, RZ, 0xc0, !PT ;  /* 0x0000ff0051ff7812 */ /* 0x000fe200078cc0ff */
[----:B------:R-:W-:Y:S01]  /*c740*/  FMUL.FTZ R69, R65, UR6 ;  /* 0x0000000641457c20 */ /* 0x000fe20008410000 */
[----:B------:R-:W-:Y:S01]  /*c750*/  FSEL R74, R70, RZ, P4 ;  /* 0x000000ff464a7208 */ /* 0x000fe20002000000 */
[----:B------:R-:W-:Y:S01]  /*c760*/  FFMA.FTZ R87, R87, R210, R209 ;  /* 0x000000d257577223 */ /* 0x000fe200000100d1 */
[----:B------:R-:W-:Y:S01]  /*c770*/  LOP3.LUT P4, RZ, R80, 0xff0000, RZ, 0xc0, !PT ;  /* 0x00ff000050ff7812 */ /* 0x000fe2000788c0ff */
[----:B------:R-:W-:Y:S01]  /*c780*/  FADD.FTZ R95, R95, -R96 ;  /* 0x800000605f5f7221 */ /* 0x000fe20000010000 */
[----:B------:R-:W-:Y:S01]  /*c790*/  F2FP.F16.F32.PACK_AB R75, R0, R75 ;  /* 0x0000004b004b723e */ /* 0x000fe200000000ff */
[----:B------:R-:W-:Y:S01]  /*c7a0*/  FADD.FTZ R94, R94, -R87 ;  /* 0x800000575e5e7221 */ /* 0x000fe20000010000 */
[----:B------:R-:W-:-:S02]  /*c7b0*/  FSEL R0, R64, RZ, P6 ;  /* 0x000000ff40007208 */ /* 0x000fc40003000000 */
[----:B------:R-:W-:Y:S01]  /*c7c0*/  FSEL R73, R69, RZ, P4 ;  /* 0x000000ff45497208 */ /* 0x000fe20002000000 */
[----:B------:R-:W-:Y:S01]  /*c7d0*/  FMUL.FTZ R94, R156, R94 ;  /* 0x0000005e9c5e7220 */ /* 0x000fe20000410000 */
[C---:B------:R-:W-:Y:S02]  /*c7e0*/  LOP3.LUT P5, RZ, R151.reuse, 0xff, RZ, 0xc0, !PT ;  /* 0x000000ff97ff7812 */ /* 0x040fe400078ac0ff */
[----:B------:R-:W-:Y:S02]  /*c7f0*/  LOP3.LUT P3, RZ, R151, 0xff00, RZ, 0xc0, !PT ;  /* 0x0000ff0097ff7812 */ /* 0x000fe4000786c0ff */
[----:B------:R-:W-:Y:S02]  /*c800*/  LOP3.LUT P4, RZ, R150, 0xff0000, RZ, 0xc0, !PT ;  /* 0x00ff000096ff7812 */ /* 0x000fe4000788c0ff */
[----:B------:R-:W-:Y:S01]  /*c810*/  F2FP.F16.F32.PACK_AB R74, R0, R74 ;  /* 0x0000004a004a723e */ /* 0x000fe200000000ff */
[----:B------:R-:W-:Y:S01]  /*c820*/  FMUL.FTZ R0, R105, UR6 ;  /* 0x0000000669007c20 */ /* 0x000fe20008410000 */
[----:B------:R-:W-:-:S02]  /*c830*/  FSEL R70, R70, RZ, P5 ;  /* 0x000000ff46467208 */ /* 0x000fc40002800000 */
[----:B------:R-:W-:Y:S02]  /*c840*/  FSEL R64, R64, RZ, P3 ;  /* 0x000000ff40407208 */ /* 0x000fe40001800000 */
[----:B------:R-:W-:Y:S02]  /*c850*/  FSEL R69, R69, RZ, P4 ;  /* 0x000000ff45457208 */ /* 0x000fe40002000000 */
[----:B------:R-:W-:Y:S02]  /*c860*/  LOP3.LUT P4, RZ, R150, 0xff000000, RZ, 0xc0, !PT ;  /* 0xff00000096ff7812 */ /* 0x000fe4000788c0ff */
[----:B------:R-:W-:Y:S02]  /*c870*/  F2FP.F16.F32.PACK_AB R70, R64, R70 ;  /* 0x000000464046723e */ /* 0x000fe400000000ff */
[----:B------:R-:W-:Y:S02]  /*c880*/  LOP3.LUT P5, RZ, R80, 0xff000000, RZ, 0xc0, !PT ;  /* 0xff00000050ff7812 */ /* 0x000fe400078ac0ff */
[----:B------:R-:W-:-:S02]  /*c890*/  FSEL R64, R0, RZ, P4 ;  /* 0x000000ff00407208 */ /* 0x000fc40002000000 */
[----:B------:R-:W-:Y:S02]  /*c8a0*/  FSEL R0, R0, RZ, P5 ;  /* 0x000000ff00007208 */ /* 0x000fe40002800000 */
[----:B------:R-:W-:Y:S01]  /*c8b0*/  F2FP.F16.F32.PACK_AB R69, R64, R69 ;  /* 0x000000454045723e */ /* 0x000fe200000000ff */
[----:B------:R-:W-:Y:S01]  /*c8c0*/  FMUL.FTZ R64, R156, R95 ;  /* 0x0000005f9c407220 */ /* 0x000fe20000410000 */
[----:B------:R-:W-:Y:S01]  /*c8d0*/  F2FP.F16.F32.PACK_AB R73, R0, R73 ;  /* 0x000000490049723e */ /* 0x000fe200000000ff */
[----:B------:R-:W-:Y:S01]  /*c8e0*/  FMUL.FTZ R0, R94, UR6 ;  /* 0x000000065e007c20 */ /* 0x000fe20008410000 */
[----:B------:R-:W-:Y:S01]  /*c8f0*/  LOP3.LUT P6, RZ, R80, 0xff00, RZ, 0xc0, !PT ;  /* 0x0000ff0050ff7812 */ /* 0x000fe200078cc0ff */
[----:B------:R-:W-:Y:S01]  /*c900*/  FMUL.FTZ R68, R64, UR6 ;  /* 0x0000000640447c20 */ /* 0x000fe20008410000 */
        /* <DEDUP_REMOVED lines=10> */
[----:B------:R-:W-:Y:S02]  /*c9b0*/  F2FP.F16.F32.PACK_AB R68, R68, R77 ;  /* 0x0000004d4444723e */ /* 0x000fe400000000ff */
[----:B------:R-:W-:Y:S01]  /*c9c0*/  F2FP.F16.F32.PACK_AB R72, R72, R0 ;  /* 0x000000004848723e */ /* 0x000fe200000000ff */
[----:B------:R-:W-:Y:S06]  /*c9d0*/  BRA `(.L_x_1054) ;  /* 0x0000001000f47947 */ /* 0x000fec0003800000 */
.L_x_1055:
        /* <DEDUP_REMOVED lines=75> */
.L_x_1051:
        /* <DEDUP_REMOVED lines=68> */
.L_x_1057:
        /* <DEDUP_REMOVED lines=62> */
.L_x_1056:
        /* <DEDUP_REMOVED lines=59> */
.L_x_1058:
        /* <DEDUP_REMOVED lines=53> */
.L_x_1054:
        /* <DEDUP_REMOVED lines=13> */
[--C-:B------:R-:W-:Y:S01]  /*de80*/  HADD2.F32 R0, -RZ, R63.reuse.H1_H1 ;  /* 0x3000003fff007230 */ /* 0x100fe20000004100 */
[----:B------:R-:W-:Y:S01]  /*de90*/  ISETP.GE.U32.AND P1, PT, R78, RZ, PT ;  /* 0x000000ff4e00720c */ /* 0x000fe20003f26070 */
[----:B------:R-:W-:Y:S02]  /*dea0*/  HADD2.F32 R64, -RZ, R63.H0_H0 ;  /* 0x2000003fff407230 */ /* 0x000fe40000004100 */
[----:B0-----:R-:W-:Y:S01]  /*deb0*/  FADD.FTZ R69, R114, -R118 ;  /* 0x8000007672457221 */ /* 0x001fe20000010000 */
[----:B------:R-:W-:Y:S01]  /*dec0*/  FADD.FTZ R67, R119, -R115 ;  /* 0x8000007377437221 */ /* 0x000fe20000010000 */
[----:B------:R-:W-:Y:S01]  /*ded0*/  ISETP.GE.U32.AND P3, PT, R152, RZ, PT ;  /* 0x000000ff9800720c */ /* 0x000fe20003f66070 */
[-CC-:B------:R-:W-:Y:S01]  /*dee0*/  FFMA.FTZ R117, R117, R210.reuse, R209.reuse ;  /* 0x000000d275757223 */ /* 0x180fe200000100d1 */
[C---:B------:R-:W-:Y:S01]  /*def0*/  FFMA.FTZ R69, R156.reuse, R69, R64 ;  /* 0x000000459c457223 */ /* 0x040fe20000010040 */
[----:B------:R-:W-:Y:S01]  /*df00*/  FFMA.FTZ R67, R156, R67, R0 ;  /* 0x000000439c437223 */ /* 0x000fe20000010000 */
[-C--:B------:R-:W-:Y:S01]  /*df10*/  FFMA.FTZ R72, R208, R210.reuse, R209 ;  /* 0x000000d2d0487223 */ /* 0x080fe200000100d1 */
[----:B------:R-:W-:Y:S01]  /*df20*/  LOP3.LUT P5, RZ, R79, 0xff0000, RZ, 0xc0, !PT ;  /* 0x00ff00004fff7812 */ /* 0x000fe200078ac0ff */
[----:B------:R-:W-:Y:S01]  /*df30*/  FMUL.FTZ R71, R69, UR6 ;  /* 0x0000000645477c20 */ /* 0x000fe20008410000 */
[----:B------:R-:W-:Y:S01]  /*df40*/  FMUL.FTZ R68, R67, UR6 ;  /* 0x0000000643447c20 */ /* 0x000fe20008410000 */
[----:B------:R-:W-:Y:S01]  /*df50*/  ISETP.GE.U32.AND.EX P1, PT, R79, 0x1000000, PT, P1 ;  /* 0x010000004f00780c */ /* 0x000fe20003f26110 */
[--C-:B------:R-:W-:Y:S01]  /*df60*/  HADD2.F32 R0, -RZ, R62.reuse.H0_H0 ;  /* 0x2000003eff007230 */ /* 0x100fe20000004100 */
[C---:B------:R-:W-:Y:S01]  /*df70*/  LOP3.LUT P4, RZ, R153.reuse, 0xff0000, RZ, 0xc0, !PT ;  /* 0x00ff000099ff7812 */ /* 0x040fe2000788c0ff */
[----:B------:R-:W-:Y:S01]  /*df80*/  HADD2.F32 R65, -RZ, R62.H1_H1 ;  /* 0x3000003eff417230 */ /* 0x000fe20000004100 */
[----:B------:R-:W-:Y:S01]  /*df90*/  ISETP.GE.U32.AND.EX P3, PT, R153, 0x1000000, PT, P3 ;  /* 0x010000009900780c */ /* 0x000fe20003f66130 */
[----:B------:R-:W-:Y:S01]  /*dfa0*/  FADD.FTZ R66, R161, -R117 ;  /* 0x80000075a1427221 */ /* 0x000fe20000010000 */
[----:B------:R-:W-:Y:S01]  /*dfb0*/  FADD.FTZ R72, R207, -R72 ;  /* 0x80000048cf487221 */ /* 0x000fe20000010000 */
[----:B------:R-:W-:Y:S01]  /*dfc0*/  FSEL R75, R71, RZ, P5 ;  /* 0x000000ff474b7208 */ /* 0x000fe20002800000 */
[----:B------:R-:W-:Y:S01]  /*dfd0*/  FFMA.FTZ R111, R111, R210, R209 ;  /* 0x000000d26f6f7223 */ /* 0x000fe200000100d1 */
[----:B------:R-:W-:Y:S01]  /*dfe0*/  FSEL R64, R68, RZ, P1 ;  /* 0x000000ff44407208 */ /* 0x000fe20000800000 */
[C---:B------:R-:W-:Y:S01]  /*dff0*/  FFMA.FTZ R66, R156.reuse, R66, R0 ;  /* 0x000000429c427223 */ /* 0x040fe20000010000 */
[----:B------:R-:W-:Y:S01]  /*e000*/  FSEL R71, R71, RZ, P4 ;  /* 0x000000ff47477208 */ /* 0x000fe20002000000 */
[----:B------:R-:W-:Y:S01]  /*e010*/  FFMA.FTZ R72, R156, R72, R65 ;  /* 0x000000489c487223 */ /* 0x000fe20000010041 */
[----:B------:R-:W-:Y:S01]  /*e020*/  FSEL R68, R68, RZ, P3 ;  /* 0x000000ff44447208 */ /* 0x000fe20001800000 */
[----:B------:R-:W-:Y:S01]  /*e030*/  FFMA.FTZ R113, R113, R210, R209 ;  /* 0x000000d271717223 */ /* 0x000fe200000100d1 */
[----:B------:R-:W-:Y:S01]  /*e040*/  FMUL.FTZ R70, R66, UR6 ;  /* 0x0000000642467c20 */ /* 0x000fe20008410000 */
[C---:B------:R-:W-:Y:S01]  /*e050*/  LOP3.LUT P6, RZ, R79.reuse, 0xff, RZ, 0xc0, !PT ;  /* 0x000000ff4fff7812 */ /* 0x040fe200078cc0ff */
[--C-:B------:R-:W-:Y:S01]  /*e060*/  HADD2.F32 R65, -RZ, R61.reuse.H0_H0 ;  /* 0x2000003dff417230 */ /* 0x100fe20000004100 */
[----:B------:R-:W-:Y:S01]  /*e070*/  F2FP.F16.F32.PACK_AB R71, R68, R71 ;  /* 0x000000474447723e */ /* 0x000fe200000000ff */
[----:B------:R-:W-:Y:S01]  /*e080*/  FMUL.FTZ R68, R72, UR6 ;  /* 0x0000000648447c20 */ /* 0x000fe20008410000 */
[----:B------:R-:W-:Y:S01]  /*e090*/  LOP3.LUT P4, RZ, R79, 0xff00, RZ, 0xc0, !PT ;  /* 0x0000ff004fff7812 */ /* 0x000fe2000788c0ff */
[----:B------:R-:W-:Y:S01]  /*e0a0*/  FADD.FTZ R112, R112, -R111 ;  /* 0x8000006f70707221 */ /* 0x000fe20000010000 */
[----:B------:R-:W-:-:S02]  /*e0b0*/  HADD2.F32 R73, -RZ, R61.H1_H1 ;  /* 0x3000003dff497230 */ /* 0x000fc40000004100 */
[----:B------:R-:W-:Y:S01]  /*e0c0*/  FADD.FTZ R116, R116, -R113 ;  /* 0x8000007174747221 */ /* 0x000fe20000010000 */
[----:B------:R-:W-:Y:S01]  /*e0d0*/  F2FP.F16.F32.PACK_AB R75, R64, R75 ;  /* 0x0000004b404b723e */ /* 0x000fe200000000ff */
[----:B------:R-:W-:Y:S01]  /*e0e0*/  FFMA.FTZ R109, R109, R210, R209 ;  /* 0x000000d26d6d7223 */ /* 0x000fe200000100d1 */
[----:B------:R-:W-:Y:S01]  /*e0f0*/  FSEL R74, R70, RZ, P6 ;  /* 0x000000ff464a7208 */ /* 0x000fe20003000000 */
[----:B------:R-:W-:Y:S01]  /*e100*/  FFMA.FTZ R65, R156, R112, R65 ;  /* 0x000000709c417223 */ /* 0x000fe20000010041 */
[----:B------:R-:W-:Y:S01]  /*e110*/  FSEL R64, R68, RZ, P4 ;  /* 0x000000ff44407208 */ /* 0x000fe20002000000 */
[----:B------:R-:W-:Y:S01]  /*e120*/  FFMA.FTZ R116, R156, R116, R73 ;  /* 0x000000749c747223 */ /* 0x000fe20000010049 */
[--C-:B------:R-:W-:Y:S02]  /*e130*/  HADD2.F32 R73, -RZ, R60.reuse.H1_H1 ;  /* 0x3000003cff497230 */ /* 0x100fe40000004100 */
[----:B------:R-:W-:Y:S01]  /*e140*/  FADD.FTZ R109, R110, -R109 ;  /* 0x8000006d6e6d7221 */ /* 0x000fe20000010000 */
[----:B------:R-:W-:Y:S01]  /*e150*/  F2FP.F16.F32.PACK_AB R74, R64, R74 ;  /* 0x0000004a404a723e */ /* 0x000fe200000000ff */
[----:B------:R-:W-:Y:S01]  /*e160*/  FMUL.FTZ R64, R65, UR6 ;  /* 0x0000000641407c20 */ /* 0x000fe20008410000 */
[----:B------:R-:W-:Y:S01]  /*e170*/  LOP3.LUT P4, RZ, R153, 0xff00, RZ, 0xc0, !PT ;  /* 0x0000ff0099ff7812 */ /* 0x000fe2000788c0ff */
[----:B------:R-:W-:Y:S01]  /*e180*/  FFMA.FTZ R108, R108, R210, R209 ;  /* 0x000000d26c6c7223 */ /* 0x000fe200000100d1 */
[----:B------:R-:W-:Y:S01]  /*e190*/  LOP3.LUT P1, RZ, R78, 0xff0000, RZ, 0xc0, !PT ;  /* 0x00ff00004eff7812 */ /* 0x000fe2000782c0ff */
[----:B------:R-:W-:Y:S01]  /*e1a0*/  FFMA.FTZ R109, R156, R109, R73 ;  /* 0x0000006d9c6d7223 */ /* 0x000fe20000010049 */
[----:B------:R-:W-:Y:S01]  /*e1b0*/  FSEL R68, R68, RZ, P4 ;  /* 0x000000ff44447208 */ /* 0x000fe20002000000 */
[----:B------:R-:W-:Y:S01]  /*e1c0*/  HADD2.F32 R77, -RZ, R60.H0_H0 ;  /* 0x2000003cff4d7230 */ /* 0x000fe20000004100 */
[C---:B------:R-:W-:Y:S01]  /*e1d0*/  F2FP.F16.F32.PACK_AB R65, R116.reuse, R65 ;  /* 0x000000417441723e */ /* 0x040fe200000000ff */
[----:B------:R-:W-:Y:S01]  /*e1e0*/  FMUL.FTZ R116, R116, UR6 ;  /* 0x0000000674747c20 */ /* 0x000fe20008410000 */
[----:B------:R-:W-:Y:S01]  /*e1f0*/  LOP3.LUT P4, RZ, R152, 0xff0000, RZ, 0xc0, !PT ;  /* 0x00ff000098ff7812 */ /* 0x000fe2000788c0ff */
[----:B------:R-:W-:Y:S01]  /*e200*/  FADD.FTZ R0, R107, -R108 ;  /* 0x8000006c6b007221 */ /* 0x000fe20000010000 */
[----:B------:R-:W-:-:S02]  /*e210*/  FSEL R73, R64, RZ, P1 ;  /* 0x000000ff40497208 */ /* 0x000fc40000800000 */
[----:B------:R-:W-:Y:S01]  /*e220*/  LOP3.LUT P1, RZ, R152, 0xff000000, RZ, 0xc0, !PT ;  /* 0xff00000098ff7812 */ /* 0x000fe2000782c0ff */
[----:B------:R-:W-:Y:S01]  /*e230*/  FFMA.FTZ R0, R156, R0, R77 ;  /* 0x000000009c007223 */ /* 0x000fe2000001004d */
[----:B------:R-:W-:Y:S02]  /*e240*/  LOP3.LUT P5, RZ, R153, 0xff, RZ, 0xc0, !PT ;  /* 0x000000ff99ff7812 */ /* 0x000fe400078ac0ff */
[----:B------:R-:W-:Y:S02]  /*e250*/  F2FP.F16.F32.PACK_AB R67, R67, R69 ;  /* 0x000000454343723e */ /* 0x000fe400000000ff */
[----:B------:R-:W-:Y:S02]  /*e260*/  FSEL R69, R64, RZ, P4 ;  /* 0x000000ff40457208 */ /* 0x000fe40002000000 */
[----:B------:R-:W-:Y:S02]  /*e270*/  FSEL R64, R116, RZ, P1 ;  /* 0x000000ff74407208 */ /* 0x000fe40000800000 */
[----:B------:R-:W-:-:S02]  /*e280*/  FSEL R70, R70, RZ, P5 ;  /* 0x000000ff46467208 */ /* 0x000fc40002800000 */
[----:B------:R-:W-:Y:S02]  /*e290*/  LOP3.LUT P3, RZ, R78, 0xff000000, RZ, 0xc0, !PT ;  /* 0xff0000004eff7812 */ /* 0x000fe4000786c0ff */
[----:B------:R-:W-:Y:S02]  /*e2a0*/  F2FP.F16.F32.PACK_AB R69, R64, R69 ;  /* 0x000000454045723e */ /* 0x000fe400000000ff */
[----:B------:R-:W-:Y:S01]  /*e2b0*/  F2FP.F16.F32.PACK_AB R70, R68, R70 ;  /* 0x000000464446723e */ /* 0x000fe200000000ff */
[C---:B------:R-:W-:Y:S01]  /*e2c0*/  FMUL.FTZ R68, R109.reuse, UR6 ;  /* 0x000000066d447c20 */ /* 0x040fe20008410000 */
[----:B------:R-:W-:Y:S01]  /*e2d0*/  F2FP.F16.F32.PACK_AB R64, R109, R0 ;  /* 0x000000006d40723e */ /* 0x000fe200000000ff */
[----:B------:R-:W-:Y:S01]  /*e2e0*/  FMUL.FTZ R0, R0, UR6 ;  /* 0x0000000600007c20 */ /* 0x000fe20008410000 */
[----:B------:R-:W-:Y:S02]  /*e2f0*/  LOP3.LUT P6, RZ, R78, 0xff00, RZ, 0xc0, !PT ;  /* 0x0000ff004eff7812 */ /* 0x000fe400078cc0ff */
[----:B------:R-:W-:-:S02]  /*e300*/  FSEL R116, R116, RZ, P3 ;  /* 0x000000ff74747208 */ /* 0x000fc40001800000 */
        /* <DEDUP_REMOVED lines=10> */
[----:B------:R-:W-:Y:S01]  /*e3b0*/  F2FP.F16.F32.PACK_AB R72, R72, R0 ;  /* 0x000000004848723e */ /* 0x000fe200000000ff */
[----:B------:R-:W-:Y:S06]  /*e3c0*/  BRA `(.L_x_1062) ;  /* 0x0000001c00807947 */ /* 0x000fec0003800000 */
.L_x_1061:
[-CC-:B------:R-:W-:Y:S01]  /*e3d0*/  FFMA.FTZ R208, R208, R210.reuse, R209.reuse ;  /* 0x000000d2d0d07223 */ /* 0x180fe200000100d1 */
[----:B0-----:R-:W-:Y:S02]  /*e3e0*/  HADD2.F32 R73, -RZ, R62.H1_H1 ;  /* 0x3000003eff497230 */ /* 0x001fe40000004100 */
[-CC-:B------:R-:W-:Y:S01]  /*e3f0*/  FFMA.FTZ R118, R118, R210.reuse, R209.reuse ;  /* 0x000000d276767223 */ /* 0x180fe200000100d1 */
[-CC-:B------:R-:W-:Y:S01]  /*e400*/  FFMA.FTZ R113, R113, R210.reuse, R209.reuse ;  /* 0x000000d271717223 */ /* 0x180fe200000100d1 */
[----:B------:R-:W-:Y:S01]  /*e410*/  FADD.FTZ R69, R207, -R208 ;  /* 0x800000d0cf457221 */ /* 0x000fe20000010000 */
[----:B------:R-:W-:Y:S02]  /*e420*/  HADD2.F32 R71, -RZ, R63.H0_H0 ;  /* 0x2000003fff477230 */ /* 0x000fe40000004100 */
[----:B------:R-:W-:Y:S01]  /*e430*/  FADD.FTZ R118, R114, -R118 ;  /* 0x8000007672767221 */ /* 0x000fe20000010000 */
[----:B------:R-:W-:Y:S01]  /*e440*/  FFMA.FTZ R115, R115, R210, R209 ;  /* 0x000000d273737223 */ /* 0x000fe200000100d1 */
[----:B------:R-:W-:Y:S01]  /*e450*/  FFMA.FTZ R69, R156, R69, R73 ;  /* 0x000000459c457223 */ /* 0x000fe20000010049 */
[----:B------:R-:W-:-:S02]  /*e460*/  HADD2.F32 R73, -RZ, R61.H1_H1 ;  /* 0x3000003dff497230 */ /* 0x000fc40000004100 */
[----:B------:R-:W-:Y:S01]  /*e470*/  FADD.FTZ R113, R116, -R113 ;  /* 0x8000007174717221 */ /* 0x000fe20000010000 */
[----:B------:R-:W-:Y:S01]  /*e480*/  FFMA.FTZ R109, R109, R210, R209 ;  /* 0x000000d26d6d7223 */ /* 0x000fe200000100d1 */
[----:B------:R-:W-:Y:S02]  /*e490*/  HADD2.F32 R0, -RZ, R63.H1_H1 ;  /* 0x3000003fff007230 */ /* 0x000fe40000004100 */
[C---:B------:R-:W-:Y:S01]  /*e4a0*/  FFMA.FTZ R71, R156.reuse, R118, R71 ;  /* 0x000000769c477223 */ /* 0x040fe20000010047 */
[----:B------:R-:W-:Y:S01]  /*e4b0*/  FFMA.FTZ R117, R117, R210, R209 ;  /* 0x000000d275757223 */ /* 0x000fe200000100d1 */
[----:B------:R-:W-:Y:S01]  /*e4c0*/  FADD.FTZ R68, R119, -R115 ;  /* 0x8000007377447221 */ /* 0x000fe20000010000 */
[----:B------:R-:W-:Y:S01]  /*e4d0*/  FFMA.FTZ R113, R156, R113, R73 ;  /* 0x000000719c717223 */ /* 0x000fe20000010049 */
[----:B------:R-:W-:Y:S02]  /*e4e0*/  HADD2.F32 R73, -RZ, R60.H1_H1 ;  /* 0x3000003cff497230 */ /* 0x000fe40000004100 */
[----:B------:R-:W-:Y:S01]  /*e4f0*/  FADD.FTZ R109, R110, -R109 ;  /* 0x8000006d6e6d7221 */ /* 0x000fe20000010000 */
[----:B------:R-:W-:-:S02]  /*e500*/  HADD2.F32 R70, -RZ, R62.H0_H0 ;  /* 0x2000003eff467230 */ /* 0x000fc40000004100 */
[----:B------:R-:W-:Y:S01]  /*e510*/  FMUL.FTZ R71, R71, UR6 ;  /* 0x0000000647477c20 */ /* 0x000fe20008410000 */
[----:B------:R-:W-:Y:S01]  /*e520*/  FADD.FTZ R117, R161, -R117 ;  /* 0x80000075a1757221 */ /* 0x000fe20000010000 */
[----:B------:R-:W-:Y:S01]  /*e530*/  FFMA.FTZ R68, R156, R68, R0 ;  /* 0x000000449c447223 */ /* 0x000fe20000010000 */
[----:B------:R-:W-:Y:S01]  /*e540*/  LOP3.LUT P3, RZ, R79, 0xff0000, RZ, 0xc0, !PT ;  /* 0x00ff00004fff7812 */ /* 0x000fe2000786c0ff */
[-C--:B------:R-:W-:Y:S01]  /*e550*/  FFMA.FTZ R111, R111, R210.reuse, R209 ;  /* 0x000000d26f6f7223 */ /* 0x080fe200000100d1 */
[----:B------:R-:W-:Y:S01]  /*e560*/  ISETP.GE.U32.AND P1, PT, R78, RZ, PT ;  /* 0x000000ff4e00720c */ /* 0x000fe20003f26070 */
[C---:B------:R-:W-:Y:S01]  /*e570*/  FFMA.FTZ R109, R156.reuse, R109, R73 ;  /* 0x0000006d9c6d7223 */ /* 0x040fe20000010049 */
[----:B------:R-:W-:Y:S01]  /*e580*/  FFMA.FTZ R70, R156, R117, R70 ;  /* 0x000000759c467223 */ /* 0x000fe20000010046 */
[----:B------:R-:W-:Y:S01]  /*e590*/  FMUL.FTZ R68, R68, UR6 ;  /* 0x0000000644447c20 */ /* 0x000fe20008410000 */
[----:B------:R-:W-:Y:S01]  /*e5a0*/  FSEL R0, R71, RZ, P3 ;  /* 0x000000ff47007208 */ /* 0x000fe20001800000 */
[----:B------:R-:W-:Y:S01]  /*e5b0*/  FMUL.FTZ R73, R69, UR6 ;  /* 0x0000000645497c20 */ /* 0x000fe20008410000 */
[C---:B------:R-:W-:Y:S01]  /*e5c0*/  ISETP.GE.U32.AND.EX P4, PT, R79.reuse, 0x1000000, PT, P1 ;  /* 0x010000004f00780c */ /* 0x040fe20003f86110 */
[----:B------:R-:W-:Y:S01]  /*e5d0*/  HADD2.F32 R77, -RZ, R61.H0_H0 ;  /* 0x2000003dff4d7230 */ /* 0x000fe20000004100 */
[C---:B------:R-:W-:Y:S01]  /*e5e0*/  LOP3.LUT P3, RZ, R79.reuse, 0xff00, RZ, 0xc0, !PT ;  /* 0x0000ff004fff7812 */ /* 0x040fe2000786c0ff */
[----:B------:R-:W-:Y:S01]  /*e5f0*/  FADD.FTZ R111, R112, -R111 ;  /* 0x8000006f706f7221 */ /* 0x000fe20000010000 */
[----:B------:R-:W-:Y:S01]  /*e600*/  ISETP.GE.U32.AND P1, PT, R152, RZ, PT ;  /* 0x000000ff9800720c */ /* 0x000fe20003f26070 */
[----:B------:R-:W-:Y:S01]  /*e610*/  FMUL.FTZ R70, R70, UR6 ;  /* 0x0000000646467c20 */ /* 0x000fe20008410000 */
[----:B------:R-:W-:Y:S01]  /*e620*/  LOP3.LUT P5, RZ, R79, 0xff, RZ, 0xc0, !PT ;  /* 0x000000ff4fff7812 */ /* 0x000fe200078ac0ff */
[----:B------:R-:W-:Y:S01]  /*e630*/  FFMA.FTZ R111, R156, R111, R77 ;  /* 0x0000006f9c6f7223 */ /* 0x000fe2000001004d */
[----:B------:R-:W-:Y:S01]  /*e640*/  FSEL R75, R68, RZ, P4 ;  /* 0x000000ff444b7208 */ /* 0x000fe20002000000 */
[----:B------:R-:W-:Y:S01]  /*e650*/  FFMA.FTZ R108, R108, R210, R209 ;  /* 0x000000d26c6c7223 */ /* 0x000fe200000100d1 */
[----:B------:R-:W-:Y:S01]  /*e660*/  FSEL R69, R73, RZ, P3 ;  /* 0x000000ff49457208 */ /* 0x000fe20001800000 */
[----:B------:R-:W-:Y:S01]  /*e670*/  FMUL.FTZ R111, R111, UR6 ;  /* 0x000000066f6f7c20 */ /* 0x000fe20008410000 */
[----:B------:R-:W-:Y:S01]  /*e680*/  LOP3.LUT P6, RZ, R153, 0xff0000, RZ, 0xc0, !PT ;  /* 0x00ff000099ff7812 */ /* 0x000fe200078cc0ff */
[----:B------:R-:W-:Y:S01]  /*e690*/  FMUL.FTZ R113, R113, UR6 ;  /* 0x0000000671717c20 */ /* 0x000fe20008410000 */
[C---:B------:R-:W-:Y:S01]  /*e6a0*/  LOP3.LUT P4, RZ, R153.reuse, 0xff, RZ, 0xc0, !PT ;  /* 0x000000ff99ff7812 */ /* 0x040fe2000788c0ff */
[----:B------:R-:W-:Y:S01]  /*e6b0*/  HADD2.F32 R77, -RZ, R60.H0_H0 ;  /* 0x2000003cff4d7230 */ /* 0x000fe20000004100 */
[----:B------:R-:W-:Y:S01]  /*e6c0*/  ISETP.GE.U32.AND.EX P1, PT, R153, 0x1000000, PT, P1 ;  /* 0x010000009900780c */ /* 0x000fe20003f26110 */
[----:B------:R-:W-:Y:S01]  /*e6d0*/  FADD.FTZ R72, R107, -R108 ;  /* 0x8000006c6b487221 */ /* 0x000fe20000010000 */
[----:B------:R-:W-:Y:S01]  /*e6e0*/  LOP3.LUT P3, RZ, R153, 0xff00, RZ, 0xc0, !PT ;  /* 0x0000ff0099ff7812 */ /* 0x000fe2000786c0ff */
[----:B------:R-:W-:Y:S01]  /*e6f0*/  FMUL.FTZ R109, R109, UR6 ;  /* 0x000000066d6d7c20 */ /* 0x000fe20008410000 */
[----:B------:R-:W-:Y:S01]  /*e700*/  FSEL R74, R70, RZ, P5 ;  /* 0x000000ff464a7208 */ /* 0x000fe20002800000 */
[----:B------:R-:W-:Y:S01]  /*e710*/  FFMA.FTZ R72, R156, R72, R77 ;  /* 0x000000489c487223 */ /* 0x000fe2000001004d */
[----:B------:R-:W-:-:S02]  /*e720*/  FSEL R71, R71, RZ, P6 ;  /* 0x000000ff47477208 */ /* 0x000fc40003000000 */
[----:B------:R-:W-:Y:S02]  /*e730*/  FSEL R68, R68, RZ, P1 ;  /* 0x000000ff44447208 */ /* 0x000fe40000800000 */
[----:B------:R-:W-:Y:S02]  /*e740*/  FSEL R70, R70, RZ, P4 ;  /* 0x000000ff46467208 */ /* 0x000fe40002000000 */
[----:B------:R-:W-:Y:S02]  /*e750*/  FSEL R73, R73, RZ, P3 ;  /* 0x000000ff49497208 */ /* 0x000fe40001800000 */
[C---:B------:R-:W-:Y:S02]  /*e760*/  LOP3.LUT P6, RZ, R78.reuse, 0xff0000, RZ, 0xc0, !PT ;  /* 0x00ff00004eff7812 */ /* 0x040fe400078cc0ff */
[----:B------:R-:W-:Y:S02]  /*e770*/  LOP3.LUT P1, RZ, R78, 0xff000000, RZ, 0xc0, !PT ;  /* 0xff0000004eff7812 */ /* 0x000fe4000782c0ff */
[----:B------:R-:W-:-:S02]  /*e780*/  F2FP.F16.F32.PACK_AB R75, R75, R0 ;  /* 0x000000004b4b723e */ /* 0x000fc400000000ff */
[----:B------:R-:W-:Y:S02]  /*e790*/  F2FP.F16.F32.PACK_AB R70, R73, R70 ;  /* 0x000000464946723e */ /* 0x000fe400000000ff */
[----:B------:R-:W-:Y:S02]  /*e7a0*/  FSEL R73, R111, RZ, P6 ;  /* 0x000000ff6f497208 */ /* 0x000fe40003000000 */
[----:B------:R-:W-:Y:S02]  /*e7b0*/  FSEL R0, R113, RZ, P1 ;  /* 0x000000ff71007208 */ /* 0x000fe40000800000 */
[C---:B------:R-:W-:Y:S02]  /*e7c0*/  LOP3.LUT P3, RZ, R152.reuse, 0xff0000, RZ, 0xc0, !PT ;  /* 0x00ff000098ff7812 */ /* 0x040fe4000786c0ff */
[----:B------:R-:W-:Y:S02]  /*e7d0*/  LOP3.LUT P6, RZ, R152, 0xff000000, RZ, 0xc0, !PT ;  /* 0xff00000098ff7812 */ /* 0x000fe400078cc0ff */
[----:B------:R-:W-:Y:S01]  /*e7e0*/  F2FP.F16.F32.PACK_AB R73, R0, R73 ;  /* 0x000000490049723e */ /* 0x000fe200000000ff */
[----:B------:R-:W-:Y:S01]  /*e7f0*/  FMUL.FTZ R0, R72, UR6 ;  /* 0x0000000648007c20 */ /* 0x000fe20008410000 */
[----:B------:R-:W-:-:S02]  /*e800*/  F2FP.F16.F32.PACK_AB R71, R68, R71 ;  /* 0x000000474447723e */ /* 0x000fc400000000ff */
[----:B------:R-:W-:Y:S02]  /*e810*/  F2FP.F16.F32.PACK_AB R74, R69, R74 ;  /* 0x0000004a454a723e */ /* 0x000fe400000000ff */
[----:B------:R-:W-:Y:S02]  /*e820*/  FSEL R69, R111, RZ, P3 ;  /* 0x000000ff6f457208 */ /* 0x000fe40001800000 */
[----:B------:R-:W-:Y:S02]  /*e830*/  FSEL R68, R113, RZ, P6 ;  /* 0x000000ff71447208 */ /* 0x000fe40003000000 */
[----:B------:R-:W-:Y:S02]  /*e840*/  LOP3.LUT P1, RZ, R152, 0xff, RZ, 0xc0, !PT ;  /* 0x000000ff98ff7812 */ /* 0x000fe4000782c0ff */
[C---:B------:R-:W-:Y:S02]  /*e850*/  LOP3.LUT P5, RZ, R78.reuse, 0xff00, RZ, 0xc0, !PT ;  /* 0x0000ff004eff7812 */ /* 0x040fe400078ac0ff */
[----:B------:R-:W-:-:S02]  /*e860*/  LOP3.LUT P4, RZ, R78, 0xff, RZ, 0xc0, !PT ;  /* 0x000000ff4eff7812 */ /* 0x000fc4000788c0ff */
[----:B------:R-:W-:Y:S02]  /*e870*/  LOP3.LUT P3, RZ, R152, 0xff00, RZ, 0xc0, !PT ;  /* 0x0000ff0098ff7812 */ /* 0x000fe4000786c0ff */
[----:B------:R-:W-:Y:S02]  /*e880*/  F2FP.F16.F32.PACK_AB R69, R68, R69 ;  /* 0x000000454445723e */ /* 0x000fe400000000ff */
[C---:B------:R-:W-:Y:S02]  /*e890*/  FSEL R77, R0.reuse, RZ, P1 ;  /* 0x000000ff004d7208 */ /* 0x040fe40000800000 */
[C---:B------:R-:W-:Y:S02]  /*e8a0*/  FSEL R72, R109.reuse, RZ, P5 ;  /* 0x000000ff6d487208 */ /* 0x040fe40002800000 */
[----:B------:R-:W-:Y:S02]  /*e8b0*/  FSEL R68, R109, RZ, P3 ;  /* 0x000000ff6d447208 */ /* 0x000fe40001800000 */
[----:B------:R-:W-:-:S02]  /*e8c0*/  FSEL R0, R0, RZ, P4 ;  /* 0x000000ff00007208 */ /* 0x000fc40002000000 */
[----:B------:R-:W-:Y:S02]  /*e8d0*/  F2FP.F16.F32.PACK_AB R68, R68, R77 ;  /* 0x0000004d4444723e */ /* 0x000fe400000000ff */
[----:B------:R-:W-:Y:S01]  /*e8e0*/  F2FP.F16.F32.PACK_AB R72, R72, R0 ;  /* 0x000000004848723e */ /* 0x000fe200000000ff */
[----:B------:R-:W-:Y:S06]  /*e8f0*/  BRA `(.L_x_1062) ;  /* 0x0000001800347947 */ /* 0x000fec0003800000 */
.L_x_1060:
        /* <DEDUP_REMOVED lines=12> */
[C---:B------:R-:W-:Y:S01]  /*e9c0*/  FMUL.FTZ R66, R156.reuse, R66 ;  /* 0x000000429c427220 */ /* 0x040fe20000410000 */
[----:B0-----:R-:W-:Y:S01]  /*e9d0*/  FMUL.FTZ R71, R67, UR6 ;  /* 0x0000000643477c20 */ /* 0x001fe20008410000 */
[----:B------:R-:W-:Y:S01]  /*e9e0*/  LOP3.LUT P5, RZ, R79, 0xff0000, RZ, 0xc0, !PT ;  /* 0x00ff00004fff7812 */ /* 0x000fe200078ac0ff */
[----:B------:R-:W-:Y:S01]  /*e9f0*/  FMUL.FTZ R64, R65, UR6 ;  /* 0x0000000641407c20 */ /* 0x000fe20008410000 */
[----:B------:R-:W-:Y:S01]  /*ea00*/  LOP3.LUT P4, RZ, R153, 0xff0000, RZ, 0xc0, !PT ;  /* 0x00ff000099ff7812 */ /* 0x000fe2000788c0ff */
[----:B------:R-:W-:Y:S01]  /*ea10*/  FMUL.FTZ R208, R156, R208 ;  /* 0x000000d09cd07220 */ /* 0x000fe20000410000 */
[----:B------:R-:W-:Y:S01]  /*ea20*/  ISETP.GE.U32.AND.EX P1, PT, R79, 0x1000000, PT, P1 ;  /* 0x010000004f00780c */ /* 0x000fe20003f26110 */
[-CC-:B------:R-:W-:Y:S01]  /*ea30*/  FFMA.FTZ R111, R111, R210.reuse, R209.reuse ;  /* 0x000000d26f6f7223 */ /* 0x180fe200000100d1 */
[C---:B------:R-:W-:Y:S01]  /*ea40*/  FSEL R75, R71.reuse, RZ, P5 ;  /* 0x000000ff474b7208 */ /* 0x040fe20002800000 */
[----:B------:R-:W-:Y:S01]  /*ea50*/  FMUL.FTZ R70, R66, UR6 ;  /* 0x0000000642467c20 */ /* 0x000fe20008410000 */
[----:B------:R-:W-:Y:S01]  /*ea60*/  FSEL R71, R71, RZ, P4 ;  /* 0x000000ff47477208 */ /* 0x000fe20002000000 */
[----:B------:R-:W-:Y:S01]  /*ea70*/  FMUL.FTZ R68, R208, UR6 ;  /* 0x00000006d0447c20 */ /* 0x000fe20008410000 */
[----:B------:R-:W-:Y:S01]  /*ea80*/  FSEL R0, R64, RZ, P1 ;  /* 0x000000ff40007208 */ /* 0x000fe20000800000 */
[-C--:B------:R-:W-:Y:S01]  /*ea90*/  FFMA.FTZ R113, R113, R210.reuse, R209 ;  /* 0x000000d271717223 */ /* 0x080fe200000100d1 */
[C---:B------:R-:W-:Y:S01]  /*eaa0*/  LOP3.LUT P6, RZ, R79.reuse, 0xff, RZ, 0xc0, !PT ;  /* 0x000000ff4fff7812 */ /* 0x040fe200078cc0ff */
[----:B------:R-:W-:Y:S01]  /*eab0*/  FADD.FTZ R112, R112, -R111 ;  /* 0x8000006f70707221 */ /* 0x000fe20000010000 */
[----:B------:R-:W-:Y:S01]  /*eac0*/  LOP3.LUT P4, RZ, R79, 0xff00, RZ, 0xc0, !PT ;  /* 0x0000ff004fff7812 */ /* 0x000fe2000788c0ff */
[----:B------:R-:W-:Y:S01]  /*ead0*/  FADD.FTZ R116, R116, -R113 ;  /* 0x8000007174747221 */ /* 0x000fe20000010000 */
[----:B------:R-:W-:Y:S01]  /*eae0*/  F2FP.F16.F32.PACK_AB R75, R0, R75 ;  /* 0x0000004b004b723e */ /* 0x000fe200000000ff */
[--C-:B------:R-:W-:Y:S01]  /*eaf0*/  FFMA.FTZ R109, R109, R210, R209.reuse ;  /* 0x000000d26d6d7223 */ /* 0x100fe200000100d1 */
[----:B------:R-:W-:Y:S01]  /*eb00*/  FSEL R74, R70, RZ, P6 ;  /* 0x000000ff464a7208 */ /* 0x000fe20003000000 */
[C---:B------:R-:W-:Y:S01]  /*eb10*/  FMUL.FTZ R116, R156.reuse, R116 ;  /* 0x000000749c747220 */ /* 0x040fe20000410000 */
[----:B------:R-:W-:Y:S01]  /*eb20*/  F2FP.F16.F32.PACK_AB R67, R65, R67 ;  /* 0x000000434143723e */ /* 0x000fe200000000ff */
[----:B------:R-:W-:Y:S01]  /*eb30*/  FMUL.FTZ R65, R156, R112 ;  /* 0x000000709c417220 */ /* 0x000fe20000410000 */
[----:B------:R-:W-:Y:S01]  /*eb40*/  FSEL R0, R68, RZ, P4 ;  /* 0x000000ff44007208 */ /* 0x000fe20002000000 */
[----:B------:R-:W-:Y:S01]  /*eb50*/  FFMA.FTZ R108, R108, R210, R209 ;  /* 0x000000d26c6c7223 */ /* 0x000fe200000100d1 */
[----:B------:R-:W-:Y:S01]  /*eb60*/  ISETP.GE.U32.AND P3, PT, R152, RZ, PT ;  /* 0x000000ff9800720c */ /* 0x000fe20003f66070 */
[----:B------:R-:W-:Y:S01]  /*eb70*/  FADD.FTZ R110, R110, -R109 ;  /* 0x8000006d6e6e7221 */ /* 0x000fe20000010000 */
[----:B------:R-:W-:Y:S01]  /*eb80*/  F2FP.F16.F32.PACK_AB R74, R0, R74 ;  /* 0x0000004a004a723e */ /* 0x000fe200000000ff */
[----:B------:R-:W-:Y:S01]  /*eb90*/  FMUL.FTZ R0, R65, UR6 ;  /* 0x0000000641007c20 */ /* 0x000fe20008410000 */
[----:B------:R-:W-:Y:S01]  /*eba0*/  LOP3.LUT P4, RZ, R153, 0xff00, RZ, 0xc0, !PT ;  /* 0x0000ff0099ff7812 */ /* 0x000fe2000788c0ff */
[----:B------:R-:W-:Y:S01]  /*ebb0*/  FADD.FTZ R108, R107, -R108 ;  /* 0x8000006c6b6c7221 */ /* 0x000fe20000010000 */
[----:B------:R-:W-:-:S02]  /*ebc0*/  LOP3.LUT P1, RZ, R78, 0xff0000, RZ, 0xc0, !PT ;  /* 0x00ff00004eff7812 */ /* 0x000fc4000782c0ff */
[----:B------:R-:W-:Y:S01]  /*ebd0*/  ISETP.GE.U32.AND.EX P3, PT, R153, 0x1000000, PT, P3 ;  /* 0x010000009900780c */ /* 0x000fe20003f66130 */
[----:B------:R-:W-:Y:S01]  /*ebe0*/  FMUL.FTZ R108, R156, R108 ;  /* 0x0000006c9c6c7220 */ /* 0x000fe20000410000 */
[----:B------:R-:W-:Y:S02]  /*ebf0*/  FSEL R68, R68, RZ, P4 ;  /* 0x000000ff44447208 */ /* 0x000fe40002000000 */
[C---:B------:R-:W-:Y:S01]  /*ec00*/  F2FP.F16.F32.PACK_AB R65, R116.reuse, R65 ;  /* 0x000000417441723e */ /* 0x040fe200000000ff */
[----:B------:R-:W-:Y:S01]  /*ec10*/  FMUL.FTZ R116, R116, UR6 ;  /* 0x0000000674747c20 */ /* 0x000fe20008410000 */
[----:B------:R-:W-:Y:S02]  /*ec20*/  LOP3.LUT P4, RZ, R152, 0xff0000, RZ, 0xc0, !PT ;  /* 0x00ff000098ff7812 */ /* 0x000fe4000788c0ff */
[----:B------:R-:W-:Y:S02]  /*ec30*/  FSEL R73, R0, RZ, P1 ;  /* 0x000000ff00497208 */ /* 0x000fe40000800000 */
[----:B------:R-:W-:-:S02]  /*ec40*/  FSEL R64, R64, RZ, P3 ;  /* 0x000000ff40407208 */ /* 0x000fc40001800000 */
[----:B------:R-:W-:Y:S02]  /*ec50*/  LOP3.LUT P1, RZ, R152, 0xff000000, RZ, 0xc0, !PT ;  /* 0xff00000098ff7812 */ /* 0x000fe4000782c0ff */
[----:B------:R-:W-:Y:S02]  /*ec60*/  FSEL R69, R0, RZ, P4 ;  /* 0x000000ff00457208 */ /* 0x000fe40002000000 */
[----:B------:R-:W-:Y:S01]  /*ec70*/  F2FP.F16.F32.PACK_AB R71, R64, R71 ;  /* 0x000000474047723e */ /* 0x000fe200000000ff */
[----:B------:R-:W-:Y:S01]  /*ec80*/  FMUL.FTZ R64, R156, R110 ;  /* 0x0000006e9c407220 */ /* 0x000fe20000410000 */
[----:B------:R-:W-:Y:S02]  /*ec90*/  FSEL R0, R116, RZ, P1 ;  /* 0x000000ff74007208 */ /* 0x000fe40000800000 */
[----:B------:R-:W-:Y:S02]  /*eca0*/  LOP3.LUT P5, RZ, R153, 0xff, RZ, 0xc0, !PT ;  /* 0x000000ff99ff7812 */ /* 0x000fe400078ac0ff */
[----:B------:R-:W-:-:S02]  /*ecb0*/  LOP3.LUT P3, RZ, R78, 0xff000000, RZ, 0xc0, !PT ;  /* 0xff0000004eff7812 */ /* 0x000fc4000786c0ff */
[----:B------:R-:W-:Y:S01]  /*ecc0*/  F2FP.F16.F32.PACK_AB R69, R0, R69 ;  /* 0x000000450045723e */ /* 0x000fe200000000ff */
[----:B------:R-:W-:Y:S01]  /*ecd0*/  FMUL.FTZ R0, R64, UR6 ;  /* 0x0000000640007c20 */ /* 0x000fe20008410000 */
[----:B------:R-:W-:Y:S02]  /*ece0*/  FSEL R70, R70, RZ, P5 ;  /* 0x000000ff46467208 */ /* 0x000fe40002800000 */
[----:B------:R-:W-:Y:S02]  /*ecf0*/  FSEL R116, R116, RZ, P3 ;  /* 0x000000ff74747208 */ /* 0x000fe40001800000 */
[----:B------:R-:W-:Y:S01]  /*ed00*/  F2FP.F16.F32.PACK_AB R64, R64, R108 ;  /* 0x0000006c4040723e */ /* 0x000fe200000000ff */
[----:B------:R-:W-:Y:S01]  /*ed10*/  FMUL.FTZ R108, R108, UR6 ;  /* 0x000000066c6c7c20 */ /* 0x000fe20008410000 */
[----:B------:R-:W-:Y:S02]  /*ed20*/  LOP3.LUT P6, RZ, R78, 0xff00, RZ, 0xc0, !PT ;  /* 0x0000ff004eff7812 */ /* 0x000fe400078cc0ff */
[----:B------:R-:W-:-:S02]  /*ed30*/  LOP3.LUT P3, RZ, R152, 0xff00, RZ, 0xc0, !PT ;  /* 0x0000ff0098ff7812 */ /* 0x000fc4000786c0ff */
[----:B------:R-:W-:Y:S02]  /*ed40*/  LOP3.LUT P1, RZ, R152, 0xff, RZ, 0xc0, !PT ;  /* 0x000000ff98ff7812 */ /* 0x000fe4000782c0ff */
[----:B------:R-:W-:Y:S02]  /*ed50*/  LOP3.LUT P5, RZ, R78, 0xff, RZ, 0xc0, !PT ;  /* 0x000000ff4eff7812 */ /* 0x000fe400078ac0ff */
[----:B------:R-:W-:Y:S02]  /*ed60*/  F2FP.F16.F32.PACK_AB R70, R68, R70 ;  /* 0x000000464446723e */ /* 0x000fe400000000ff */
[C---:B------:R-:W-:Y:S02]  /*ed70*/  FSEL R72, R0.reuse, RZ, P6 ;  /* 0x000000ff00487208 */ /* 0x040fe40003000000 */
[----:B------:R-:W-:Y:S02]  /*ed80*/  FSEL R68, R0, RZ, P3 ;  /* 0x000000ff00447208 */ /* 0x000fe40001800000 */
[----:B------:R-:W-:-:S02]  /*ed90*/  FSEL R0, R108, RZ, P1 ;  /* 0x000000ff6c007208 */ /* 0x000fc40000800000 */
[----:B------:R-:W-:Y:S02]  /*eda0*/  FSEL R108, R108, RZ, P5 ;  /* 0x000000ff6c6c7208 */ /* 0x000fe40002800000 */
[----:B------:R-:W-:Y:S02]  /*edb0*/  F2FP.F16.F32.PACK_AB R66, R208, R66 ;  /* 0x00000042d042723e */ /* 0x000fe400000000ff */
[----:B------:R-:W-:Y:S02]  /*edc0*/  F2FP.F16.F32.PACK_AB R73, R116, R73 ;  /* 0x000000497449723e */ /* 0x000fe400000000ff */
[----:B------:R-:W-:Y:S02]  /*edd0*/  F2FP.F16.F32.PACK_AB R68, R68, R0 ;  /* 0x000000004444723e */ /* 0x000fe400000000ff */
[----:B------:R-:W-:Y:S01]  /*ede0*/  F2FP.F16.F32.PACK_AB R72, R72, R108 ;  /* 0x0000006c4848723e */ /* 0x000fe200000000ff */
[----:B------:R-:W-:Y:S06]  /*edf0*/  BRA `(.L_x_1062) ;  /* 0x0000001000f47947 */ /* 0x000fec0003800000 */
.L_x_1063:
        /* <DEDUP_REMOVED lines=8> */
[C---:B0-----:R-:W-:Y:S01]  /*ee80*/  FMUL.FTZ R68, R156.reuse, R118 ;  /* 0x000000769c447220 */ /* 0x041fe20000410000 */
[----:B------:R-:W-:Y:S01]  /*ee90*/  FADD.FTZ R117, R161, -R117 ;  /* 0x80000075a1757221 */ /* 0x000fe20000010000 */
[----:B------:R-:W-:Y:S01]  /*eea0*/  FMUL.FTZ R71, R156, R115 ;  /* 0x000000739c477220 */ /* 0x000fe20000410000 */
[----:B------:R-:W-:Y:S01]  /*eeb0*/  LOP3.LUT P3, RZ, R79, 0xff0000, RZ, 0xc0, !PT ;  /* 0x00ff00004fff7812 */ /* 0x000fe2000786c0ff */
[----:B------:R-:W-:Y:S01]  /*eec0*/  FMUL.FTZ R68, R68, UR6 ;  /* 0x0000000644447c20 */ /* 0x000fe20008410000 */
[----:B------:R-:W-:Y:S01]  /*eed0*/  FMUL.FTZ R69, R156, R208 ;  /* 0x000000d09c457220 */ /* 0x000fe20000410000 */
[----:B------:R-:W-:Y:S01]  /*eee0*/  FADD.FTZ R111, R112, -R111 ;  /* 0x8000006f706f7221 */ /* 0x000fe20000010000 */
[----:B------:R-:W-:Y:S01]  /*eef0*/  ISETP.GE.U32.AND P1, PT, R78, RZ, PT ;  /* 0x000000ff4e00720c */ /* 0x000fe20003f26070 */
[-CC-:B------:R-:W-:Y:S01]  /*ef00*/  FFMA.FTZ R113, R113, R210.reuse, R209.reuse ;  /* 0x000000d271717223 */ /* 0x180fe200000100d1 */
[----:B------:R-:W-:Y:S01]  /*ef10*/  FMUL.FTZ R71, R71, UR6 ;  /* 0x0000000647477c20 */ /* 0x000fe20008410000 */
[----:B------:R-:W-:Y:S01]  /*ef20*/  FMUL.FTZ R70, R156, R117 ;  /* 0x000000759c467220 */ /* 0x000fe20000410000 */
[----:B------:R-:W-:Y:S01]  /*ef30*/  FSEL R0, R68, RZ, P3 ;  /* 0x000000ff44007208 */ /* 0x000fe20001800000 */
[----:B------:R-:W-:Y:S01]  /*ef40*/  FMUL.FTZ R69, R69, UR6 ;  /* 0x0000000645457c20 */ /* 0x000fe20008410000 */
[----:B------:R-:W-:Y:S01]  /*ef50*/  LOP3.LUT P6, RZ, R153, 0xff0000, RZ, 0xc0, !PT ;  /* 0x00ff000099ff7812 */ /* 0x000fe200078cc0ff */
[----:B------:R-:W-:Y:S01]  /*ef60*/  FMUL.FTZ R111, R156, R111 ;  /* 0x0000006f9c6f7220 */ /* 0x000fe20000410000 */
[----:B------:R-:W-:Y:S01]  /*ef70*/  ISETP.GE.U32.AND.EX P4, PT, R79, 0x1000000, PT, P1 ;  /* 0x010000004f00780c */ /* 0x000fe20003f86110 */
[-C--:B------:R-:W-:Y:S01]  /*ef80*/  FFMA.FTZ R109, R109, R210.reuse, R209 ;  /* 0x000000d26d6d7223 */ /* 0x080fe200000100d1 */
[C---:B------:R-:W-:Y:S01]  /*ef90*/  LOP3.LUT P3, RZ, R79.reuse, 0xff00, RZ, 0xc0, !PT ;  /* 0x0000ff004fff7812 */ /* 0x040fe2000786c0ff */
[----:B------:R-:W-:Y:S01]  /*efa0*/  FADD.FTZ R113, R116, -R113 ;  /* 0x8000007174717221 */ /* 0x000fe20000010000 */
[----:B------:R-:W-:Y:S01]  /*efb0*/  ISETP.GE.U32.AND P1, PT, R152, RZ, PT ;  /* 0x000000ff9800720c */ /* 0x000fe20003f26070 */
[----:B------:R-:W-:Y:S01]  /*efc0*/  FFMA.FTZ R108, R108, R210, R209 ;  /* 0x000000d26c6c7223 */ /* 0x000fe200000100d1 */
[----:B------:R-:W-:Y:S01]  /*efd0*/  FMUL.FTZ R70, R70, UR6 ;  /* 0x0000000646467c20 */ /* 0x000fe20008410000 */
[----:B------:R-:W-:Y:S01]  /*efe0*/  LOP3.LUT P5, RZ, R79, 0xff, RZ, 0xc0, !PT ;  /* 0x000000ff4fff7812 */ /* 0x000fe200078ac0ff */
[----:B------:R-:W-:Y:S01]  /*eff0*/  FMUL.FTZ R111, R111, UR6 ;  /* 0x000000066f6f7c20 */ /* 0x000fe20008410000 */
[----:B------:R-:W-:Y:S01]  /*f000*/  FSEL R75, R71, RZ, P4 ;  /* 0x000000ff474b7208 */ /* 0x000fe20002000000 */
[----:B------:R-:W-:Y:S01]  /*f010*/  FADD.FTZ R109, R110, -R109 ;  /* 0x8000006d6e6d7221 */ /* 0x000fe20000010000 */
[----:B------:R-:W-:Y:S01]  /*f020*/  FSEL R68, R68, RZ, P6 ;  /* 0x000000ff44447208 */ /* 0x000fe20003000000 */
[C---:B------:R-:W-:Y:S01]  /*f030*/  FMUL.FTZ R113, R156.reuse, R113 ;  /* 0x000000719c717220 */ /* 0x040fe20000410000 */
[----:B------:R-:W-:Y:S01]  /*f040*/  FSEL R72, R69, RZ, P3 ;  /* 0x000000ff45487208 */ /* 0x000fe20001800000 */
[----:B------:R-:W-:Y:S01]  /*f050*/  FADD.FTZ R108, R107, -R108 ;  /* 0x8000006c6b6c7221 */ /* 0x000fe20000010000 */
[C---:B------:R-:W-:Y:S01]  /*f060*/  LOP3.LUT P4, RZ, R153.reuse, 0xff, RZ, 0xc0, !PT ;  /* 0x000000ff99ff7812 */ /* 0x040fe2000788c0ff */
[----:B------:R-:W-:Y:S01]  /*f070*/  FMUL.FTZ R109, R156, R109 ;  /* 0x0000006d9c6d7220 */ /* 0x000fe20000410000 */
[----:B------:R-:W-:Y:S01]  /*f080*/  ISETP.GE.U32.AND.EX P1, PT, R153, 0x1000000, PT, P1 ;  /* 0x010000009900780c */ /* 0x000fe20003f26110 */
[----:B------:R-:W-:Y:S01]  /*f090*/  FMUL.FTZ R113, R113, UR6 ;  /* 0x0000000671717c20 */ /* 0x000fe20008410000 */
[----:B------:R-:W-:Y:S01]  /*f0a0*/  LOP3.LUT P6, RZ, R78, 0xff0000, RZ, 0xc0, !PT ;  /* 0x00ff00004eff7812 */ /* 0x000fe200078cc0ff */
[----:B------:R-:W-:Y:S01]  /*f0b0*/  FMUL.FTZ R156, R156, R108 ;  /* 0x0000006c9c9c7220 */ /* 0x000fe20000410000 */
[----:B------:R-:W-:Y:S01]  /*f0c0*/  LOP3.LUT P3, RZ, R153, 0xff00, RZ, 0xc0, !PT ;  /* 0x0000ff0099ff7812 */ /* 0x000fe2000786c0ff */
[----:B------:R-:W-:Y:S01]  /*f0d0*/  FMUL.FTZ R109, R109, UR6 ;  /* 0x000000066d6d7c20 */ /* 0x000fe20008410000 */
[----:B------:R-:W-:Y:S01]  /*f0e0*/  FSEL R74, R70, RZ, P5 ;  /* 0x000000ff464a7208 */ /* 0x000fe20002800000 */
[----:B------:R-:W-:Y:S01]  /*f0f0*/  FMUL.FTZ R156, R156, UR6 ;  /* 0x000000069c9c7c20 */ /* 0x000fe20008410000 */
[----:B------:R-:W-:-:S02]  /*f100*/  FSEL R71, R71, RZ, P1 ;  /* 0x000000ff47477208 */ /* 0x000fc40000800000 */
[----:B------:R-:W-:Y:S02]  /*f110*/  FSEL R70, R70, RZ, P4 ;  /* 0x000000ff46467208 */ /* 0x000fe40002000000 */
[----:B------:R-:W-:Y:S02]  /*f120*/  FSEL R69, R69, RZ, P3 ;  /* 0x000000ff45457208 */ /* 0x000fe40001800000 */
[----:B------:R-:W-:Y:S02]  /*f130*/  FSEL R73, R111, RZ, P6 ;  /* 0x000000ff6f497208 */ /* 0x000fe40003000000 */
[----:B------:R-:W-:Y:S02]  /*f140*/  LOP3.LUT P1, RZ, R78, 0xff000000, RZ, 0xc0, !PT ;  /* 0xff0000004eff7812 */ /* 0x000fe4000782c0ff */
[C---:B------:R-:W-:Y:S02]  /*f150*/  LOP3.LUT P3, RZ, R152.reuse, 0xff0000, RZ, 0xc0, !PT ;  /* 0x00ff000098ff7812 */ /* 0x040fe4000786c0ff */
[----:B------:R-:W-:-:S02]  /*f160*/  LOP3.LUT P6, RZ, R152, 0xff000000, RZ, 0xc0, !PT ;  /* 0xff00000098ff7812 */ /* 0x000fc400078cc0ff */
[----:B------:R-:W-:Y:S02]  /*f170*/  F2FP.F16.F32.PACK_AB R71, R71, R68 ;  /* 0x000000444747723e */ /* 0x000fe400000000ff */
[----:B------:R-:W-:Y:S02]  /*f180*/  F2FP.F16.F32.PACK_AB R75, R75, R0 ;  /* 0x000000004b4b723e */ /* 0x000fe400000000ff */
[----:B------:R-:W-:Y:S02]  /*f190*/  F2FP.F16.F32.PACK_AB R70, R69, R70 ;  /* 0x000000464546723e */ /* 0x000fe400000000ff */
[----:B------:R-:W-:Y:S02]  /*f1a0*/  FSEL R69, R111, RZ, P3 ;  /* 0x000000ff6f457208 */ /* 0x000fe40001800000 */
[C---:B------:R-:W-:Y:S02]  /*f1b0*/  FSEL R68, R113.reuse, RZ, P6 ;  /* 0x000000ff71447208 */ /* 0x040fe40003000000 */
[----:B------:R-:W-:-:S02]  /*f1c0*/  FSEL R0, R113, RZ, P1 ;  /* 0x000000ff71007208 */ /* 0x000fc40000800000 */
[C---:B------:R-:W-:Y:S02]  /*f1d0*/  LOP3.LUT P5, RZ, R78.reuse, 0xff00, RZ, 0xc0, !PT ;  /* 0x0000ff004eff7812 */ /* 0x040fe400078ac0ff */
[----:B------:R-:W-:Y:S02]  /*f1e0*/  LOP3.LUT P4, RZ, R78, 0xff, RZ, 0xc0, !PT ;  /* 0x000000ff4eff7812 */ /* 0x000fe4000788c0ff */
[C---:B------:R-:W-:Y:S02]  /*f1f0*/  LOP3.LUT P3, RZ, R152.reuse, 0xff00, RZ, 0xc0, !PT ;  /* 0x0000ff0098ff7812 */ /* 0x040fe4000786c0ff */
[----:B------:R-:W-:Y:S02]  /*f200*/  LOP3.LUT P1, RZ, R152, 0xff, RZ, 0xc0, !PT ;  /* 0x000000ff98ff7812 */ /* 0x000fe4000782c0ff */
[----:B------:R-:W-:Y:S02]  /*f210*/  F2FP.F16.F32.PACK_AB R74, R72, R74 ;  /* 0x0000004a484a723e */ /* 0x000fe400000000ff */
[----:B------:R-:W-:-:S02]  /*f220*/  F2FP.F16.F32.PACK_AB R69, R68, R69 ;  /* 0x000000454445723e */ /* 0x000fc400000000ff */
[----:B------:R-:W-:Y:S02]  /*f230*/  F2FP.F16.F32.PACK_AB R73, R0, R73 ;  /* 0x000000490049723e */ /* 0x000fe400000000ff */
[C---:B------:R-:W-:Y:S02]  /*f240*/  FSEL R72, R109.reuse, RZ, P5 ;  /* 0x000000ff6d487208 */ /* 0x040fe40002800000 */
[----:B------:R-:W-:Y:S02]  /*f250*/  FSEL R68, R109, RZ, P3 ;  /* 0x000000ff6d447208 */ /* 0x000fe40001800000 */
[C---:B------:R-:W-:Y:S02]  /*f260*/  FSEL R77, R156.reuse, RZ, P1 ;  /* 0x000000ff9c4d7208 */ /* 0x040fe40000800000 */
[----:B------:R-:W-:Y:S02]  /*f270*/  FSEL R0, R156, RZ, P4 ;  /* 0x000000ff9c007208 */ /* 0x000fe40002000000 */
[----:B------:R-:W-:-:S02]  /*f280*/  F2FP.F16.F32.PACK_AB R68, R68, R77 ;  /* 0x0000004d4444723e */ /* 0x000fc400000000ff */
[----:B------:R-:W-:Y:S01]  /*f290*/  F2FP.F16.F32.PACK_AB R72, R72, R0 ;  /* 0x000000004848723e */ /* 0x000fe200000000ff */
[----:B------:R-:W-:Y:S06]  /*f2a0*/  BRA `(.L_x_1062) ;  /* 0x0000000c00c87947 */ /* 0x000fec0003800000 */
.L_x_1059:
[----:B------:R-:W-:Y:S05]  /*f2b0*/  @!P1 BRA `(.L_x_1064) ;  /* 0x0000000800049947 */ /* 0x000fea0003800000 */
[----:B------:R-:W-:Y:S05]  /*f2c0*/  @!P2 BRA `(.L_x_1065) ;  /* 0x000000040008a947 */ /* 0x000fea0003800000 */
[-CC-:B------:R-:W-:Y:S01]  /*f2d0*/  FFMA.FTZ R117, R117, R210.reuse, R209.reuse ;  /* 0x000000d275757223 */ /* 0x180fe200000100d1 */
[-CC-:B------:R-:W-:Y:S01]  /*f2e0*/  FFMA.FTZ R118, R118, R210.reuse, R209.reuse ;  /* 0x000000d276767223 */ /* 0x180fe200000100d1 */
[-C--:B------:R-:W-:Y:S01]  /*f2f0*/  FFMA.FTZ R115, R115, R210.reuse, R209 ;  /* 0x000000d273737223 */ /* 0x080fe200000100d1 */
[--C-:B------:R-:W-:Y:S02]  /*f300*/  HADD2.F32 R65, -RZ, R63.reuse.H1_H1 ;  /* 0x3000003fff417230 */ /* 0x100fe40000004100 */
[----:B------:R-:W-:Y:S01]  /*f310*/  FADD.FTZ R117, R161, -R117 ;  /* 0x80000075a1757221 */ /* 0x000fe20000010000 */
[----:B------:R-:W-:Y:S02]  /*f320*/  HADD2.F32 R0, -RZ, R63.H0_H0 ;  /* 0x2000003fff007230 */ /* 0x000fe40000004100 */
[----:B------:R-:W-:Y:S01]  /*f330*/  FADD.FTZ R64, R114, -R118 ;  /* 0x8000007672407221 */ /* 0x000fe20000010000 */
[--C-:B------:R-:W-:Y:S02]  /*f340*/  HADD2.F32 R66, -RZ, R62.reuse.H0_H0 ;  /* 0x2000003eff427230 */ /* 0x100fe40000004100 */
[----:B------:R-:W-:Y:S01]  /*f350*/  FADD.FTZ R67, R119, -R115 ;  /* 0x8000007377437221 */ /* 0x000fe20000010000 */
[----:B------:R-:W-:Y:S01]  /*f360*/  FFMA.FTZ R208, R208, R210, R209 ;  /* 0x000000d2d0d07223 */ /* 0x000fe200000100d1 */
[----:B------:R-:W-:Y:S01]  /*f370*/  FFMA.FTZ R64, R156, R64, R0 ;  /* 0x000000409c407223 */ /* 0x000fe20000010000 */
[----:B------:R-:W-:Y:S01]  /*f380*/  ISETP.GE.U32.AND P1, PT, R78, RZ, PT ;  /* 0x000000ff4e00720c */ /* 0x000fe20003f26070 */
[C---:B------:R-:W-:Y:S01]  /*f390*/  FFMA.FTZ R67, R156.reuse, R67, R65 ;  /* 0x000000439c437223 */ /* 0x040fe20000010041 */
[----:B------:R-:W-:Y:S01]  /*f3a0*/  FFMA.FTZ R66, R156, R117, R66 ;  /* 0x000000759c427223 */ /* 0x000fe20000010042 */
[----:B------:R-:W-:Y:S01]  /*f3b0*/  FFMA.FTZ R113, R113, R210, R209 ;  /* 0x000000d271717223 */ /* 0x000fe200000100d1 */
[----:B------:R-:W-:-:S02]  /*f3c0*/  HADD2.F32 R65, -RZ, R62.H1_H1 ;  /* 0x3000003eff417230 */ /* 0x000fc40000004100 */
[----:B0-----:R-:W-:Y:S01]  /*f3d0*/  FADD.FTZ R73, R207, -R208 ;  /* 0x800000d0cf497221 */ /* 0x001fe20000010000 */
[----:B------:R-:W-:Y:S01]  /*f3e0*/  FMUL.FTZ R75, R67, UR6 ;  /* 0x00000006434b7c20 */ /* 0x000fe20008410000 */
[----:B------:R-:W-:Y:S01]  /*f3f0*/  FMUL.FTZ R0, R64, UR6 ;  /* 0x0000000640007c20 */ /* 0x000fe20008410000 */
[----:B------:R-:W-:Y:S01]  /*f400*/  FMUL.FTZ R74, R66, UR6 ;  /* 0x00000006424a7c20 */ /* 0x000fe20008410000 */
[C---:B------:R-:W-:Y:S01]  /*f410*/  LOP3.LUT P3, RZ, R79.reuse, 0xff0000, RZ, 0xc0, !PT ;  /* 0x00ff00004fff7812 */ /* 0x040fe2000786c0ff */
[--C-:B------:R-:W-:Y:S01]  /*f420*/  HADD2.F32 R77, -RZ, R61.reuse.H1_H1 ;  /* 0x3000003dff4d7230 */ /* 0x100fe20000004100 */
[C---:B------:R-:W-:Y:S01]  /*f430*/  ISETP.GE.U32.AND.EX P1, PT, R79.reuse, 0x1000000, PT, P1 ;  /* 0x010000004f00780c */ /* 0x040fe20003f26110 */
[----:B------:R-:W-:Y:S01]  /*f440*/  FADD.FTZ R113, R116, -R113 ;  /* 0x8000007174717221 */ /* 0x000fe20000010000 */
[----:B------:R-:W-:Y:S01]  /*f450*/  LOP3.LUT P5, RZ, R79, 0xff, RZ, 0xc0, !PT ;  /* 0x000000ff4fff7812 */ /* 0x000fe200078ac0ff */
[----:B------:R-:W-:Y:S01]  /*f460*/  FFMA.FTZ R73, R156, R73, R65 ;  /* 0x000000499c497223 */ /* 0x000fe20000010041 */
[-CC-:B------:R-:W-:Y:S01]  /*f470*/  FFMA.FTZ R109, R109, R210.reuse, R209.reuse ;  /* 0x000000d26d6d7223 */ /* 0x180fe200000100d1 */
[-CC-:B------:R-:W-:Y:S01]  /*f480*/  FFMA.FTZ R111, R111, R210.reuse, R209.reuse ;  /* 0x000000d26f6f7223 */ /* 0x180fe200000100d1 */
[----:B------:R-:W-:Y:S01]  /*f490*/  FFMA.FTZ R108, R108, R210, R209 ;  /* 0x000000d26c6c7223 */ /* 0x000fe200000100d1 */
[----:B------:R-:W-:Y:S01]  /*f4a0*/  FSEL R75, R75, RZ, P1 ;  /* 0x000000ff4b4b7208 */ /* 0x000fe20000800000 */
[----:B------:R-:W-:Y:S01]  /*f4b0*/  FFMA.FTZ R113, R156, R113, R77 ;  /* 0x000000719c717223 */ /* 0x000fe2000001004d */
[----:B------:R-:W-:Y:S01]  /*f4c0*/  FSEL R0, R0, RZ, P3 ;  /* 0x000000ff00007208 */ /* 0x000fe20001800000 */
[----:B------:R-:W-:Y:S01]  /*f4d0*/  HADD2.F32 R65, -RZ, R61.H0_H0 ;  /* 0x2000003dff417230 */ /* 0x000fe20000004100 */
[----:B------:R-:W-:Y:S01]  /*f4e0*/  FSEL R74, R74, RZ, P5 ;  /* 0x000000ff4a4a7208 */ /* 0x000fe20002800000 */
[--C-:B------:R-:W-:Y:S01]  /*f4f0*/  HADD2.F32 R77, -RZ, R60.reuse.H1_H1 ;  /* 0x3000003cff4d7230 */ /* 0x100fe20000004100 */
[----:B------:R-:W-:Y:S01]  /*f500*/  LOP3.LUT P6, RZ, R78, 0xff0000, RZ, 0xc0, !PT ;  /* 0x00ff00004eff7812 */ /* 0x000fe200078cc0ff */
[----:B------:R-:W-:Y:S01]  /*f510*/  FADD.FTZ R109, R110, -R109 ;  /* 0x8000006d6e6d7221 */ /* 0x000fe20000010000 */
[----:B------:R-:W-:Y:S01]  /*f520*/  LOP3.LUT P1, RZ, R78, 0xff000000, RZ, 0xc0, !PT ;  /* 0xff0000004eff7812 */ /* 0x000fe2000782c0ff */
[----:B------:R-:W-:Y:S01]  /*f530*/  FADD.FTZ R111, R112, -R111 ;  /* 0x8000006f706f7221 */ /* 0x000fe20000010000 */
[C---:B------:R-:W-:Y:S01]  /*f540*/  LOP3.LUT P3, RZ, R78.reuse, 0xff, RZ, 0xc0, !PT ;  /* 0x000000ff4eff7812 */ /* 0x040fe2000786c0ff */
[----:B------:R-:W-:Y:S01]  /*f550*/  FADD.FTZ R72, R107, -R108 ;  /* 0x8000006c6b487221 */ /* 0x000fe20000010000 */
[----:B------:R-:W-:Y:S01]  /*f560*/  LOP3.LUT P5, RZ, R78, 0xff00, RZ, 0xc0, !PT ;  /* 0x0000ff004eff7812 */ /* 0x000fe200078ac0ff */
[----:B------:R-:W-:Y:S01]  /*f570*/  HADD2.F32 R78, -RZ, R60.H0_H0 ;  /* 0x2000003cff4e7230 */ /* 0x000fe20000004100 */
[----:B------:R-:W-:Y:S01]  /*f580*/  F2FP.F16.F32.PACK_AB R67, R67, R64 ;  /* 0x000000404343723e */ /* 0x000fe200000000ff */
[----:B------:R-:W-:Y:S01]  /*f590*/  FMUL.FTZ R64, R73, UR6 ;  /* 0x0000000649407c20 */ /* 0x000fe20008410000 */
[----:B------:R-:W-:Y:S01]  /*f5a0*/  LOP3.LUT P4, RZ, R79, 0xff00, RZ, 0xc0, !PT ;  /* 0x0000ff004fff7812 */ /* 0x000fe2000788c0ff */
[C---:B------:R-:W-:Y:S01]  /*f5b0*/  FFMA.FTZ R65, R156.reuse, R111, R65 ;  /* 0x0000006f9c417223 */ /* 0x040fe20000010041 */
[C---:B------:R-:W-:Y:S01]  /*f5c0*/  FFMA.FTZ R72, R156.reuse, R72, R78 ;  /* 0x000000489c487223 */ /* 0x040fe2000001004e */
[----:B------:R-:W-:Y:S01]  /*f5d0*/  FFMA.FTZ R109, R156, R109, R77 ;  /* 0x0000006d9c6d7223 */ /* 0x000fe2000001004d */
[----:B------:R-:W-:-:S02]  /*f5e0*/  FSEL R64, R64, RZ, P4 ;  /* 0x000000ff40407208 */ /* 0x000fc40002000000 */
[----:B------:R-:W-:Y:S01]  /*f5f0*/  F2FP.F16.F32.PACK_AB R75, R75, R0 ;  /* 0x000000004b4b723e */ /* 0x000fe200000000ff */
[----:B------:R-:W-:Y:S01]  /*f600*/  FMUL.FTZ R0, R65, UR6 ;  /* 0x0000000641007c20 */ /* 0x000fe20008410000 */
[----:B------:R-:W-:Y:S02]  /*f610*/  F2FP.F16.F32.PACK_AB R74, R64, R74 ;  /* 0x0000004a404a723e */ /* 0x000fe400000000ff */
        /* <DEDUP_REMOVED lines=11> */
[----:B------:R-:W-:Y:S01]  /*f6d0*/  F2FP.F16.F32.PACK_AB R72, R109, R72 ;  /* 0x000000486d48723e */ /* 0x000fe200000000ff */
[----:B------:R-:W-:Y:S06]  /*f6e0*/  BRA `(.L_x_1062) ;  /* 0x0000000800b87947 */ /* 0x000fec0003800000 */
.L_x_1065:
[-CC-:B------:R-:W-:Y:S01]  /*f6f0*/  FFMA.FTZ R208, R208, R210.reuse, R209.reuse ;  /* 0x000000d2d0d07223 */ /* 0x180fe200000100d1 */
[-CC-:B------:R-:W-:Y:S01]  /*f700*/  FFMA.FTZ R115, R115, R210.reuse, R209.reuse ;  /* 0x000000d273737223 */ /* 0x180fe200000100d1 */
[----:B------:R-:W-:Y:S02]  /*f710*/  HADD2.F32 R75, -RZ, R62.H1_H1 ;  /* 0x3000003eff4b7230 */ /* 0x000fe40000004100 */
[-C--:B------:R-:W-:Y:S01]  /*f720*/  FFMA.FTZ R111, R111, R210.reuse, R209 ;  /* 0x000000d26f6f7223 */ /* 0x080fe200000100d1 */
[----:B0-----:R-:W-:Y:S02]  /*f730*/  HADD2.F32 R72, -RZ, R63.H1_H1 ;  /* 0x3000003fff487230 */ /* 0x001fe40000004100 */
[----:B------:R-:W-:Y:S01]  /*f740*/  FADD.FTZ R74, R207, -R208 ;  /* 0x800000d0cf4a7221 */ /* 0x000fe20000010000 */
[----:B------:R-:W-:Y:S01]  /*f750*/  FADD.FTZ R0, R119, -R115 ;  /* 0x8000007377007221 */ /* 0x000fe20000010000 */
        /* <DEDUP_REMOVED lines=9> */
[----:B------:R-:W-:Y:S02]  /*f7f0*/  HADD2.F32 R72, -RZ, R63.H0_H0 ;  /* 0x2000003fff487230 */ /* 0x000fe40000004100 */
[----:B------:R-:W-:Y:S01]  /*f800*/  FADD.FTZ R117, R161, -R117 ;  /* 0x80000075a1757221 */ /* 0x000fe20000010000 */
[----:B------:R-:W-:Y:S02]  /*f810*/  HADD2.F32 R73, -RZ, R62.H0_H0 ;  /* 0x2000003eff497230 */ /* 0x000fe40000004100 */
[----:B------:R-:W-:Y:S01]  /*f820*/  FADD.FTZ R118, R114, -R118 ;  /* 0x8000007672767221 */ /* 0x000fe20000010000 */
[-CC-:B------:R-:W-:Y:S01]  /*f830*/  FFMA.FTZ R109, R109, R210.reuse, R209.reuse ;  /* 0x000000d26d6d7223 */ /* 0x180fe200000100d1 */
[----:B------:R-:W-:Y:S01]  /*f840*/  FFMA.FTZ R108, R108, R210, R209 ;  /* 0x000000d26c6c7223 */ /* 0x000fe200000100d1 */
[C---:B------:R-:W-:Y:S01]  /*f850*/  FFMA.FTZ R111, R156.reuse, R111, R77 ;  /* 0x0000006f9c6f7223 */ /* 0x040fe2000001004d */
[C---:B------:R-:W-:Y:S01]  /*f860*/  FFMA.FTZ R113, R156.reuse, R113, R75 ;  /* 0x000000719c717223 */ /* 0x040fe2000001004b */
[C---:B------:R-:W-:Y:S01]  /*f870*/  FFMA.FTZ R72, R156.reuse, R118, R72 ;  /* 0x000000769c487223 */ /* 0x040fe20000010048 */
[----:B------:R-:W-:Y:S01]  /*f880*/  FFMA.FTZ R73, R156, R117, R73 ;  /* 0x000000759c497223 */ /* 0x000fe20000010049 */
[----:B------:R-:W-:-:S02]  /*f890*/  HADD2.F32 R77, -RZ, R60.H0_H0 ;  /* 0x2000003cff4d7230 */ /* 0x000fc40000004100 */
[----:B------:R-:W-:Y:S01]  /*f8a0*/  FADD.FTZ R109, R110, -R109 ;  /* 0x8000006d6e6d7221 */ /* 0x000fe20000010000 */
[----:B------:R-:W-:Y:S01]  /*f8b0*/  HADD2.F32 R75, -RZ, R60.H1_H1 ;  /* 0x3000003cff4b7230 */ /* 0x000fe20000004100 */
[----:B------:R-:W-:Y:S01]  /*f8c0*/  ISETP.GE.U32.AND P1, PT, R78, RZ, PT ;  /* 0x000000ff4e00720c */ /* 0x000fe20003f26070 */
[----:B------:R-:W-:Y:S01]  /*f8d0*/  FADD.FTZ R108, R107, -R108 ;  /* 0x8000006c6b6c7221 */ /* 0x000fe20000010000 */
[----:B------:R-:W-:Y:S01]  /*f8e0*/  FMUL.FTZ R0, R0, UR6 ;  /* 0x0000000600007c20 */ /* 0x000fe20008410000 */
[----:B------:R-:W-:Y:S01]  /*f8f0*/  FMUL.FTZ R72, R72, UR6 ;  /* 0x0000000648487c20 */ /* 0x000fe20008410000 */
[----:B------:R-:W-:Y:S01]  /*f900*/  FMUL.FTZ R73, R73, UR6 ;  /* 0x0000000649497c20 */ /* 0x000fe20008410000 */
[----:B------:R-:W-:Y:S01]  /*f910*/  FMUL.FTZ R74, R74, UR6 ;  /* 0x000000064a4a7c20 */ /* 0x000fe20008410000 */
[C---:B------:R-:W-:Y:S01]  /*f920*/  LOP3.LUT P5, RZ, R79.reuse, 0xff0000, RZ, 0xc0, !PT ;  /* 0x00ff00004fff7812 */ /* 0x040fe200078ac0ff */
        /* <DEDUP_REMOVED lines=16> */
[----:B------:R-:W-:Y:S02]  /*fa30*/  LOP3.LUT P4, RZ, R78, 0xff00, RZ, 0xc0, !PT ;  /* 0x0000ff004eff7812 */ /* 0x000fe4000788c0ff */
[----:B------:R-:W-:-:S02]  /*fa40*/  F2FP.F16.F32.PACK_AB R75, R0, R72 ;  /* 0x00000048004b723e */ /* 0x000fc400000000ff */
[----:B------:R-:W-:Y:S02]  /*fa50*/  F2FP.F16.F32.PACK_AB R74, R74, R73 ;  /* 0x000000494a4a723e */ /* 0x000fe400000000ff */
[----:B------:R-:W-:Y:S02]  /*fa60*/  FSEL R73, R111, RZ, P6 ;  /* 0x000000ff6f497208 */ /* 0x000fe40003000000 */
[----:B------:R-:W-:Y:S02]  /*fa70*/  FSEL R113, R113, RZ, P1 ;  /* 0x000000ff71717208 */ /* 0x000fe40000800000 */
[----:B------:R-:W-:Y:S02]  /*fa80*/  FSEL R72, R108, RZ, P5 ;  /* 0x000000ff6c487208 */ /* 0x000fe40002800000 */
[----:B------:R-:W-:Y:S02]  /*fa90*/  FSEL R109, R109, RZ, P4 ;  /* 0x000000ff6d6d7208 */ /* 0x000fe40002000000 */
[----:B------:R-:W-:-:S02]  /*faa0*/  F2FP.F16.F32.PACK_AB R73, R113, R73 ;  /* 0x000000497149723e */ /* 0x000fc400000000ff */
[----:B------:R-:W-:Y:S01]  /*fab0*/  F2FP.F16.F32.PACK_AB R72, R109, R72 ;  /* 0x000000486d48723e */ /* 0x000fe200000000ff */
[----:B------:R-:W-:Y:S06]  /*fac0*/  BRA `(.L_x_1062) ;  /* 0x0000000400c07947 */ /* 0x000fec0003800000 */
.L_x_1064:
        /* <DEDUP_REMOVED lines=13> */
[----:B------:R-:W-:Y:S01]  /*fba0*/  FMUL.FTZ R208, R156, R208 ;  /* 0x000000d09cd07220 */ /* 0x000fe20000410000 */
[-CC-:B------:R-:W-:Y:S01]  /*fbb0*/  FFMA.FTZ R109, R109, R210.reuse, R209.reuse ;  /* 0x000000d26d6d7223 */ /* 0x180fe200000100d1 */
[-CC-:B------:R-:W-:Y:S01]  /*fbc0*/  FFMA.FTZ R111, R111, R210.reuse, R209.reuse ;  /* 0x000000d26f6f7223 */ /* 0x180fe200000100d1 */
[-CC-:B------:R-:W-:Y:S01]  /*fbd0*/  FFMA.FTZ R113, R113, R210.reuse, R209.reuse ;  /* 0x000000d271717223 */ /* 0x180fe200000100d1 */
[----:B------:R-:W-:Y:S01]  /*fbe0*/  FFMA.FTZ R108, R108, R210, R209 ;  /* 0x000000d26c6c7223 */ /* 0x000fe200000100d1 */
[C---:B------:R-:W-:Y:S01]  /*fbf0*/  FMUL.FTZ R75, R67.reuse, UR6 ;  /* 0x00000006434b7c20 */ /* 0x040fe20008410000 */
[----:B------:R-:W-:Y:S01]  /*fc00*/  FMUL.FTZ R0, R64, UR6 ;  /* 0x0000000640007c20 */ /* 0x000fe20008410000 */
[----:B------:R-:W-:Y:S01]  /*fc10*/  F2FP.F16.F32.PACK_AB R67, R67, R64 ;  /* 0x000000404343723e */ /* 0x000fe200000000ff */
[----:B------:R-:W-:Y:S01]  /*fc20*/  FMUL.FTZ R74, R66, UR6 ;  /* 0x00000006424a7c20 */ /* 0x000fe20008410000 */
[C---:B------:R-:W-:Y:S01]  /*fc30*/  LOP3.LUT P5, RZ, R79.reuse, 0xff0000, RZ, 0xc0, !PT ;  /* 0x00ff00004fff7812 */ /* 0x040fe200078ac0ff */
[----:B------:R-:W-:Y:S01]  /*fc40*/  FMUL.FTZ R64, R208, UR6 ;  /* 0x00000006d0407c20 */ /* 0x000fe20008410000 */
[C---:B------:R-:W-:Y:S01]  /*fc50*/  ISETP.GE.U32.AND.EX P1, PT, R79.reuse, 0x1000000, PT, P1 ;  /* 0x010000004f00780c */ /* 0x040fe20003f26110 */
[----:B------:R-:W-:Y:S01]  /*fc60*/  FADD.FTZ R109, R110, -R109 ;  /* 0x8000006d6e6d7221 */ /* 0x000fe20000010000 */
[----:B------:R-:W-:Y:S01]  /*fc70*/  FADD.FTZ R111, R112, -R111 ;  /* 0x8000006f706f7221 */ /* 0x000fe20000010000 */
[----:B------:R-:W-:Y:S01]  /*fc80*/  FADD.FTZ R113, R116, -R113 ;  /* 0x8000007174717221 */ /* 0x000fe20000010000 */
[----:B------:R-:W-:Y:S01]  /*fc90*/  LOP3.LUT P4, RZ, R79, 0xff, RZ, 0xc0, !PT ;  /* 0x000000ff4fff7812 */ /* 0x000fe2000788c0ff */
[----:B------:R-:W-:Y:S01]  /*fca0*/  FADD.FTZ R108, R107, -R108 ;  /* 0x8000006c6b6c7221 */ /* 0x000fe20000010000 */
[----:B------:R-:W-:Y:S01]  /*fcb0*/  LOP3.LUT P3, RZ, R79, 0xff00, RZ, 0xc0, !PT ;  /* 0x0000ff004fff7812 */ /* 0x000fe2000786c0ff */
[C---:B------:R-:W-:Y:S01]  /*fcc0*/  FMUL.FTZ R109, R156.reuse, R109 ;  /* 0x0000006d9c6d7220 */ /* 0x040fe20000410000 */
[----:B------:R-:W-:Y:S01]  /*fcd0*/  FSEL R75, R75, RZ, P1 ;  /* 0x000000ff4b4b7208 */ /* 0x000fe20000800000 */
[----:B------:R-:W-:Y:S01]  /*fce0*/  FMUL.FTZ R65, R156, R111 ;  /* 0x0000006f9c417220 */ /* 0x000fe20000410000 */
[----:B------:R-:W-:Y:S01]  /*fcf0*/  FSEL R0, R0, RZ, P5 ;  /* 0x000000ff00007208 */ /* 0x000fe20002800000 */
[----:B------:R-:W-:Y:S01]  /*fd00*/  FMUL.FTZ R113, R156, R113 ;  /* 0x000000719c717220 */ /* 0x000fe20000410000 */
[----:B------:R-:W-:Y:S01]  /*fd10*/  FSEL R74, R74, RZ, P4 ;  /* 0x000000ff4a4a7208 */ /* 0x000fe20002000000 */
[----:B------:R-:W-:Y:S01]  /*fd20*/  FMUL.FTZ R108, R156, R108 ;  /* 0x0000006c9c6c7220 */ /* 0x000fe20000410000 */
[----:B------:R-:W-:-:S02]  /*fd30*/  FSEL R64, R64, RZ, P3 ;  /* 0x000000ff40407208 */ /* 0x000fc40001800000 */
[----:B------:R-:W-:Y:S01]  /*fd40*/  F2FP.F16.F32.PACK_AB R75, R75, R0 ;  /* 0x000000004b4b723e */ /* 0x000fe200000000ff */
[----:B------:R-:W-:Y:S01]  /*fd50*/  FMUL.FTZ R0, R65, UR6 ;  /* 0x0000000641007c20 */ /* 0x000fe20008410000 */
[----:B------:R-:W-:Y:S01]  /*fd60*/  F2FP.F16.F32.PACK_AB R74, R64, R74 ;  /* 0x0000004a404a723e */ /* 0x000fe200000000ff */
[----:B0-----:R-:W-:Y:S01]  /*fd70*/  FMUL.FTZ R72, R108, UR6 ;  /* 0x000000066c487c20 */ /* 0x001fe20008410000 */
[C---:B------:R-:W-:Y:S01]  /*fd80*/  F2FP.F16.F32.PACK_AB R65, R113.reuse, R65 ;  /* 0x000000417141723e */ /* 0x040fe200000000ff */
[----:B------:R-:W-:Y:S01]  /*fd90*/  FMUL.FTZ R113, R113, UR6 ;  /* 0x0000000671717c20 */ /* 0x000fe20008410000 */
[C---:B------:R-:W-:Y:S01]  /*fda0*/  F2FP.F16.F32.PACK_AB R64, R109.reuse, R108 ;  /* 0x0000006c6d40723e */ /* 0x040fe200000000ff */
[----:B------:R-:W-:Y:S01]  /*fdb0*/  FMUL.FTZ R109, R109, UR6 ;  /* 0x000000066d6d7c20 */ /* 0x000fe20008410000 */
[C---:B------:R-:W-:Y:S02]  /*fdc0*/  LOP3.LUT P6, RZ, R78.reuse, 0xff0000, RZ, 0xc0, !PT ;  /* 0x00ff00004eff7812 */ /* 0x040fe400078cc0ff */
[----:B------:R-:W-:-:S02]  /*fdd0*/  LOP3.LUT P1, RZ, R78, 0xff000000, RZ, 0xc0, !PT ;  /* 0xff0000004eff7812 */ /* 0x000fc4000782c0ff */
[C---:B------:R-:W-:Y:S02]  /*fde0*/  LOP3.LUT P5, RZ, R78.reuse, 0xff, RZ, 0xc0, !PT ;  /* 0x000000ff4eff7812 */ /* 0x040fe400078ac0ff */
[----:B------:R-:W-:Y:S02]  /*fdf0*/  LOP3.LUT P4, RZ, R78, 0xff00, RZ, 0xc0, !PT ;  /* 0x0000ff004eff7812 */ /* 0x000fe4000788c0ff */
        /* <DEDUP_REMOVED lines=8> */
.L_x_1066:
        /* <DEDUP_REMOVED lines=52> */
[----:B------:R-:W-:-:S07]  /*101c0*/  F2FP.F16.F32.PACK_AB R72, R109, R72 ;  /* 0x000000486d48723e */ /* 0x000fce00000000ff */
.L_x_1062:
        /* <DEDUP_REMOVED lines=13> */
.L_x_1025:
[----:B------:R0:W5:Y:S01]  /*102a0*/  LDL.LU R76, [R1+0x18] ;  /* 0x00001800014c7983 */ /* 0x0001620000300800 */
[----:B------:R-:W-:Y:S02]  /*102b0*/  MOV R70, R8 ;  /* 0x0000000800467202 */ /* 0x000fe40000000f00 */
[----:B------:R-:W-:Y:S01]  /*102c0*/  MOV R8, R10 ;  /* 0x0000000a00087202 */ /* 0x000fe20000000f00 */
[----:B------:R0:W5:Y:S01]  /*102d0*/  LDL.LU R73, [R1] ;  /* 0x0000000001497983 */ /* 0x0001620000300800 */
        /* <DEDUP_REMOVED lines=149> */
.L_x_1024:
[----:B------:R-:W-:Y:S05]  /*10c30*/  BSYNC B0 ;  /* 0x0000000000007941 */ /* 0x000fea0003800000 */
.L_x_1023:
        /* <DEDUP_REMOVED lines=87> */
[----:B------:R0:W-:Y:S04]  /*111b0*/  STS.128 [R2+0x400], R8 ;  /* 0x0004000802007388 */ /* 0x0001e80000000c00 */
[----:B------:R3:W-:Y:S04]  /*111c0*/  STS.128 [R2+0x410], R12 ;  /* 0x0004100c02007388 */ /* 0x0007e80000000c00 */
[----:B------:R2:W-:Y:S04]  /*111d0*/  STS.128 [R2+0x800], R16 ;  /* 0x0008001002007388 */ /* 0x0005e80000000c00 */
[----:B------:R-:W-:Y:S04]  /*111e0*/  STS.128 [R2+0x810], R20 ;  /* 0x0008101402007388 */ /* 0x000fe80000000c00 */
[----:B------:R-:W-:Y:S01]  /*111f0*/  STS.128 [R2+0xc00], R156 ;  /* 0x000c009c02007388 */ /* 0x000fe20000000c00 */
[----:B0-----:R-:W-:Y:S01]  /*11200*/  FADD.FTZ R8, R32, R101 ;  /* 0x0000006520087221 */ /* 0x001fe20000010000 */
[----:B------:R-:W-:Y:S01]  /*11210*/  FADD.FTZ R9, R33, R100 ;  /* 0x0000006421097221 */ /* 0x000fe20000010000 */
[----:B------:R-:W-:Y:S01]  /*11220*/  FADD.FTZ R10, R34, R103 ;  /* 0x00000067220a7221 */ /* 0x000fe20000010000 */
[----:B------:R-:W-:Y:S01]  /*11230*/  STS.128 [R2+0xc10], R148 ;  /* 0x000c109402007388 */ /* 0x000fe20000000c00 */
[----:B-1----:R-:W-:Y:S01]  /*11240*/  FADD.FTZ R11, R35, R102 ;  /* 0x00000066230b7221 */ /* 0x002fe20000010000 */
[----:B---3--:R-:W-:Y:S01]  /*11250*/  FADD.FTZ R12, R40, R105 ;  /* 0x00000069280c7221 */ /* 0x008fe20000010000 */
[----:B----4-:R-:W-:Y:S01]  /*11260*/  FADD.FTZ R13, R41, R104 ;  /* 0x00000068290d7221 */ /* 0x010fe20000010000 */
[----:B------:R-:W-:Y:S01]  /*11270*/  STS.128 [R2+0x1000], R24 ;  /* 0x0010001802007388 */ /* 0x000fe20000000c00 */
[----:B--2---:R-:W-:Y:S01]  /*11280*/  FADD.FTZ R14, R42, R107 ;  /* 0x0000006b2a0e7221 */ /* 0x004fe20000010000 */
[----:B------:R-:W-:Y:S01]  /*11290*/  FADD.FTZ R15, R43, R106 ;  /* 0x0000006a2b0f7221 */ /* 0x000fe20000010000 */
[----:B------:R-:W-:Y:S01]  /*112a0*/  FADD.FTZ R16, R48, R125 ;  /* 0x0000007d30107221 */ /* 0x000fe20000010000 */
[----:B------:R-:W-:Y:S01]  /*112b0*/  STS.128 [R2+0x1010], R120 ;  /* 0x0010107802007388 */ /* 0x000fe20000000c00 */
[----:B------:R-:W-:Y:S01]  /*112c0*/  FADD.FTZ R17, R49, R124 ;  /* 0x0000007c31117221 */ /* 0x000fe20000010000 */
        /* <DEDUP_REMOVED lines=116> */
[----:B-1----:R-:W-:Y:S01]  /*11a10*/  FADD.FTZ R5, RZ, R5 ;  /* 0x00000005ff057221 */ /* 0x002fe20000010000 */
[----:B--2---:R-:W-:Y:S02]  /*11a20*/  FADD.FTZ R6, RZ, R6 ;  /* 0x00000006ff067221 */ /* 0x004fe40000010000 */
[----:B------:R-:W-:Y:S01]  /*11a30*/  LDS R19, [R3+0x2000] ;  /* 0x0020000003137984 */ /* 0x000fe20000000800 */
[----:B---3--:R-:W-:-:S03]  /*11a40*/  FADD.FTZ R7, RZ, R7 ;  /* 0x00000007ff077221 */ /* 0x008fc60000010000 */
[----:B------:R-:W-:Y:S01]  /*11a50*/  LDS R18, [R3+0x2200] ;  /* 0x0022000003127984 */ /* 0x000fe20000000800 */
[----:B----4-:R-:W-:-:S03]  /*11a60*/  FADD.FTZ R32, RZ, R32 ;  /* 0x00000020ff207221 */ /* 0x010fc60000010000 */
[----:B------:R-:W-:Y:S01]  /*11a70*/  LDS R21, [R3+0x2400] ;  /* 0x0024000003157984 */ /* 0x000fe20000000800 */
[----:B------:R-:W-:-:S03]  /*11a80*/  FADD.FTZ R44, RZ, R44 ;  /* 0x0000002cff2c7221 */ /* 0x000fc60000010000 */
[----:B------:R-:W-:Y:S01]  /*11a90*/  LDS R20, [R3+0x2600] ;  /* 0x0026000003147984 */ /* 0x000fe20000000800 */
[----:B------:R-:W-:-:S03]  /*11aa0*/  FADD.FTZ R45, R4, R45 ;  /* 0x0000002d042d7221 */ /* 0x000fc60000010000 */
[----:B------:R-:W1:Y:S01]  /*11ab0*/  LDS R22, [R3+0x2800] ;  /* 0x0028000003167984 */ /* 0x000e620000000800 */
[----:B------:R-:W-:-:S03]  /*11ac0*/  FADD.FTZ R46, R5, R46 ;  /* 0x0000002e052e7221 */ /* 0x000fc60000010000 */
[----:B------:R-:W2:Y:S01]  /*11ad0*/  LDS R4, [R3+0xc00] ;  /* 0x000c000003047984 */ /* 0x000ea20000000800 */
[----:B------:R-:W-:-:S03]  /*11ae0*/  FADD.FTZ R47, R6, R47 ;  /* 0x0000002f062f7221 */ /* 0x000fc60000010000 */
[----:B------:R-:W3:Y:S01]  /*11af0*/  LDS R5, [R3+0xe00] ;  /* 0x000e000003057984 */ /* 0x000ee20000000800 */
        /* <DEDUP_REMOVED lines=8> */
[----:B------:R-:W0:Y:S04]  /*11b80*/  LDS R49, [R3+0x3000] ;  /* 0x0030000003317984 */ /* 0x000e280000000800 */
[----:B------:R-:W0:Y:S04]  /*11b90*/  LDS R51, [R3+0x3200] ;  /* 0x0032000003337984 */ /* 0x000e280000000800 */
[----:B------:R-:W0:Y:S01]  /*11ba0*/  LDS R57, [R3+0x3400] ;  /* 0x0034000003397984 */ /* 0x000e220000000800 */
[----:B-1----:R-:W-:-:S03]  /*11bb0*/  FADD.FTZ R22, R45, R22 ;  /* 0x000000162d167221 */ /* 0x002fc60000010000 */
[----:B------:R-:W1:Y:S01]  /*11bc0*/  LDS R26, [R3+0x3600] ;  /* 0x00360000031a7984 */ /* 0x000e620000000800 */
[----:B--2---:R-:W-:-:S03]  /*11bd0*/  FADD.FTZ R4, RZ, R4 ;  /* 0x00000004ff047221 */ /* 0x004fc60000010000 */
[----:B------:R-:W2:Y:S01]  /*11be0*/  LDS R59, [R3+0x3800] ;  /* 0x00380000033b7984 */ /* 0x000ea20000000800 */
[----:B------:R-:W-:Y:S01]  /*11bf0*/  FADD.FTZ R4, R4, R19 ;  /* 0x0000001304047221 */ /* 0x000fe20000010000 */
[----:B---3--:R-:W-:Y:S02]  /*11c00*/  FADD.FTZ R5, RZ, R5 ;  /* 0x00000005ff057221 */ /* 0x008fe40000010000 */
[----:B------:R-:W3:Y:S01]  /*11c10*/  LDS R34, [R3+0x3a00] ;  /* 0x003a000003227984 */ /* 0x000ee20000000800 */
[----:B----4-:R-:W-:Y:S01]  /*11c20*/  FADD.FTZ R6, RZ, R6 ;  /* 0x00000006ff067221 */ /* 0x010fe20000010000 */
[----:B------:R-:W-:Y:S02]  /*11c30*/  FADD.FTZ R5, R5, R18 ;  /* 0x0000001205057221 */ /* 0x000fe40000010000 */
[----:B------:R-:W4:Y:S01]  /*11c40*/  LDS R65, [R3+0x3c00] ;  /* 0x003c000003417984 */ /* 0x000f220000000800 */
[----:B------:R-:W-:Y:S01]  /*11c50*/  FADD.FTZ R6, R6, R21 ;  /* 0x0000001506067221 */ /* 0x000fe20000010000 */
[----:B------:R-:W-:-:S02]  /*11c60*/  FADD.FTZ R7, RZ, R7 ;  /* 0x00000007ff077221 */ /* 0x000fc40000010000 */
[----:B------:R-:W4:Y:S01]  /*11c70*/  LDS R40, [R3+0x3e00] ;  /* 0x003e000003287984 */ /* 0x000f220000000800 */
        /* <DEDUP_REMOVED lines=12> */
[----:B------:R-:W-:Y:S01]  /*11d40*/  LDS R48, [R3+0x4a00] ;  /* 0x004a000003307984 */ /* 0x000fe20000000800 */
[----:B-1----:R-:W-:-:S03]  /*11d50*/  FADD.FTZ R5, R5, R26 ;  /* 0x0000001a05057221 */ /* 0x002fc60000010000 */
[----:B------:R-:W1:Y:S01]  /*11d60*/  LDS R83, [R3+0x4c00] ;  /* 0x004c000003537984 */ /* 0x000e620000000800 */
[----:B--2---:R-:W-:-:S03]  /*11d70*/  FADD.FTZ R6, R6, R59 ;  /* 0x0000003b06067221 */ /* 0x004fc60000010000 */
[----:B------:R-:W2:Y:S01]  /*11d80*/  LDS R50, [R3+0x4e00] ;  /* 0x004e000003327984 */ /* 0x000ea20000000800 */
[----:B---3--:R-:W-:Y:S01]  /*11d90*/  FADD.FTZ R7, R7, R34 ;  /* 0x0000002207077221 */ /* 0x008fe20000010000 */
[----:B------:R-:W-:Y:S01]  /*11da0*/  BAR.SYNC.DEFER_BLOCKING 0x0 ;  /* 0x0000000000007b1d */ /* 0x000fe20000010000 */
[----:B----4-:R-:W-:Y:S01]  /*11db0*/  FADD.FTZ R65, R22, R65 ;  /* 0x0000004116417221 */ /* 0x010fe20000010000 */
[----:B------:R-:W-:Y:S01]  /*11dc0*/  FADD.FTZ R41, R41, R40 ;  /* 0x0000002829297221 */ /* 0x000fe20000010000 */
[----:B0-----:R-:W-:Y:S01]  /*11dd0*/  FADD.FTZ R67, R24, R67 ;  /* 0x0000004318437221 */ /* 0x001fe20000010000 */
[----:B------:R-:W-:Y:S01]  /*11de0*/  FADD.FTZ R43, R43, R42 ;  /* 0x0000002a2b2b7221 */ /* 0x000fe20000010000 */
[----:B------:R-:W-:Y:S01]  /*11df0*/  FADD.FTZ R77, R32, R77 ;  /* 0x0000004d204d7221 */ /* 0x000fe20000010000 */
[----:B------:R-:W-:Y:S01]  /*11e00*/  FADD.FTZ R79, R44, R79 ;  /* 0x0000004f2c4f7221 */ /* 0x000fe20000010000 */
[----:B------:R-:W-:Y:S01]  /*11e10*/  STS.128 [R2], R84 ;  /* 0x0000005402007388 */ /* 0x000fe20000000c00 */
[----:B------:R-:W-:-:S03]  /*11e20*/  FADD.FTZ R81, R4, R81 ;  /* 0x0000005104517221 */ /* 0x000fc60000010000 */
[----:B------:R-:W-:Y:S04]  /*11e30*/  STS.128 [R2+0x10], R60 ;  /* 0x0000103c02007388 */ /* 0x000fe80000000c00 */
[----:B------:R-:W-:Y:S01]  /*11e40*/  STS.128 [R2+0x400], R36 ;  /* 0x0004002402007388 */ /* 0x000fe20000000c00 */
[----:B-1----:R-:W-:-:S03]  /*11e50*/  FADD.FTZ R83, R6, R83 ;  /* 0x0000005306537221 */ /* 0x002fc60000010000 */
        /* <DEDUP_REMOVED lines=8> */
[----:B0-----:R-:W0:Y:S01]  /*11ee0*/  LDC R28, c[0x0][0x388] ;  /* 0x0000e200ff1c7b82 */ /* 0x001e220000000800 */
[----:B------:R-:W-:Y:S01]  /*11ef0*/  FADD.FTZ R29, R5, R48 ;  /* 0x00000030051d7221 */ /* 0x000fe20000010000 */
[----:B--2---:R-:W-:Y:S01]  /*11f00*/  FADD.FTZ R31, R7, R50 ;  /* 0x00000032071f7221 */ /* 0x004fe20000010000 */
[----:B------:R-:W1:Y:S04]  /*11f10*/  LDS R58, [R3] ;  /* 0x00000000033a7984 */ /* 0x000e680000000800 */
[----:B------:R-:W2:Y:S04]  /*11f20*/  LDS R19, [R3+0x1400] ;  /* 0x0014000003137984 */ /* 0x000ea80000000800 */
[----:B------:R-:W3:Y:S04]  /*11f30*/  LDS R18, [R3+0x2800] ;  /* 0x0028000003127984 */ /* 0x000ee80000000800 */
[----:B------:R-:W4:Y:S01]  /*11f40*/  LDS R21, [R3+0x3c00] ;  /* 0x003c000003157984 */ /* 0x000f220000000800 */
[----:B0-----:R-:W-:-:S03]  /*11f50*/  IMAD R5, R28, UR4, RZ ;  /* 0x000000041c057c24 */ /* 0x001fc6000f8e02ff */
[----:B------:R-:W0:Y:S02]  /*11f60*/  LDS R36, [R3+0x200] ;  /* 0x0002000003247984 */ /* 0x000e240000000800 */
[----:B------:R-:W-:Y:S02]  /*11f70*/  IADD3 R0, P0, PT, R5, R0, RZ ;  /* 0x0000000005007210 */ /* 0x000fe40007f1e0ff */
[----:B------:R-:W0:Y:S02]  /*11f80*/  LDS R37, [R3+0x1600] ;  /* 0x0016000003257984 */ /* 0x000e240000000800 */
[----:B------:R-:W-:Y:S02]  /*11f90*/  IADD3.X R5, PT, PT, RZ, RZ, RZ, P0, !PT ;  /* 0x000000ffff057210 */ /* 0x000fe400007fe4ff */
[----:B------:R-:W0:Y:S01]  /*11fa0*/  LDS R2, [R3+0x400] ;  /* 0x0004000003027984 */ /* 0x000e220000000800 */
[----:B------:R-:W-:-:S03]  /*11fb0*/  SHF.L.U32 R20, R0, 0x2, RZ ;  /* 0x0000000200147819 */ /* 0x000fc600000006ff */
[----:B------:R-:W0:Y:S01]  /*11fc0*/  LDS R39, [R3+0x1800] ;  /* 0x0018000003277984 */ /* 0x000e220000000800 */
[C---:B------:R-:W-:Y:S02]  /*11fd0*/  IADD3 R4, P0, PT, R20.reuse, UR18, RZ ;  /* 0x0000001214047c10 */ /* 0x040fe4000ff1e0ff */
[----:B------:R-:W-:Y:S01]  /*11fe0*/  IADD3 R6, P1, PT, R20, UR16, RZ ;  /* 0x0000001014067c10 */ /* 0x000fe2000ff3e0ff */
[----:B------:R-:W0:Y:S04]  /*11ff0*/  LDS R47, [R3+0x2c00] ;  /* 0x002c0000032f7984 */ /* 0x000e280000000800 */
[----:B------:R-:W0:Y:S01]  /*12000*/  LDS R53, [R3+0x2a00] ;  /* 0x002a000003357984 */ /* 0x000e220000000800 */
[----:B-1----:R-:W-:-:S03]  /*12010*/  FADD.FTZ R58, RZ, R58 ;  /* 0x0000003aff3a7221 */ /* 0x002fc60000010000 */
[----:B------:R-:W1:Y:S01]  /*12020*/  LDS R55, [R3+0x3e00] ;  /* 0x003e000003377984 */ /* 0x000e620000000800 */
[----:B--2---:R-:W-:-:S03]  /*12030*/  FADD.FTZ R19, R58, R19 ;  /* 0x000000133a137221 */ /* 0x004fc60000010000 */
[----:B------:R-:W2:Y:S01]  /*12040*/  LDS R28, [R3+0x4000] ;  /* 0x00400000031c7984 */ /* 0x000ea20000000800 */
[----:B---3--:R-:W-:-:S03]  /*12050*/  FADD.FTZ R18, R19, R18 ;  /* 0x0000001213127221 */ /* 0x008fc60000010000 */
[----:B------:R-:W-:Y:S01]  /*12060*/  LDS R26, [R3+0x2e00] ;  /* 0x002e0000031a7984 */ /* 0x000fe20000000800 */
[----:B----4-:R-:W-:Y:S01]  /*12070*/  FADD.FTZ R51, R18, R21 ;  /* 0x0000001512337221 */ /* 0x010fe20000010000 */
[----:B------:R-:W-:Y:S02]  /*12080*/  SHF.L.U64.HI R21, R0, 0x2, R5 ;  /* 0x0000000200157819 */ /* 0x000fe40000010205 */
[----:B------:R-:W3:Y:S01]  /*12090*/  LDS R22, [R3+0x800] ;  /* 0x0008000003167984 */ /* 0x000ee20000000800 */
[C---:B------:R-:W-:Y:S01]  /*120a0*/  IADD3 R18, P2, PT, R20.reuse, UR22, RZ ;  /* 0x0000001614127c10 */ /* 0x040fe2000ff5e0ff */
[----:B0-----:R-:W-:Y:S01]  /*120b0*/  FADD.FTZ R36, RZ, R36 ;  /* 0x00000024ff247221 */ /* 0x001fe20000010000 */
[----:B------:R-:W-:Y:S01]  /*120c0*/  IADD3 R20, P3, PT, R20, UR20, RZ ;  /* 0x0000001414147c10 */ /* 0x000fe2000ff7e0ff */
[----:B------:R-:W0:Y:S01]  /*120d0*/  LDS R0, [R3+0x600] ;  /* 0x0006000003007984 */ /* 0x000e220000000800 */
[C---:B------:R-:W-:Y:S01]  /*120e0*/  IADD3.X R5, PT, PT, R21.reuse, UR19, RZ, P0, !PT ;  /* 0x0000001315057c10 */ /* 0x040fe200087fe4ff */
        /* <DEDUP_REMOVED lines=8> */
[----:B------:R-:W4:Y:S02]  /*12170*/  LDS R45, [R3+0x1c00] ;  /* 0x001c0000032d7984 */ /* 0x000f240000000800 */
[----:B------:R-:W-:Y:S02]  /*12180*/  FADD.FTZ R47, R2, R47 ;  /* 0x0000002f022f7221 */ /* 0x000fe40000010000 */
[----:B------:R-:W4:Y:S01]  /*12190*/  LDS R24, [R3+0xa00] ;  /* 0x000a000003187984 */ /* 0x000f220000000800 */
[----:B------:R-:W-:-:S03]  /*121a0*/  FADD.FTZ R36, R36, R53 ;  /* 0x0000003524247221 */ /* 0x000fc60000010000 */
[----:B------:R-:W-:Y:S01]  /*121b0*/  STG.E desc[UR10][R4.64], R69 ;  /* 0x0000004504007986 */ /* 0x000fe2000c10190a */
[----:B-1----:R-:W-:-:S03]  /*121c0*/  FADD.FTZ R55, R36, R55 ;  /* 0x0000003724377221 */ /* 0x002fc60000010000 */
[----:B------:R-:W-:Y:S01]  /*121d0*/  STG.E desc[UR10][R6.64], R8 ;  /* 0x0000000806007986 */ /* 0x000fe2000c10190a */
[----:B--2---:R-:W-:-:S03]  /*121e0*/  FADD.FTZ R57, R47, R28 ;  /* 0x0000001c2f397221 */ /* 0x004fc60000010000 */
[----:B------:R-:W1:Y:S04]  /*121f0*/  LDS R49, [R3+0x3000] ;  /* 0x0030000003317984 */ /* 0x000e680000000800 */
[----:B------:R-:W2:Y:S04]  /*12200*/  LDS R39, [R3+0x1e00] ;  /* 0x001e000003277984 */ /* 0x000ea80000000800 */
[----:B------:R-:W2:Y:S01]  /*12210*/  LDS R2, [R3+0xc00] ;  /* 0x000c000003027984 */ /* 0x000ea20000000800 */
[----:B---3--:R-:W-:-:S03]  /*12220*/  FADD.FTZ R22, RZ, R22 ;  /* 0x00000016ff167221 */ /* 0x008fc60000010000 */
[----:B------:R-:W-:Y:S01]  /*12230*/  STG.E desc[UR10][R18.64], R51 ;  /* 0x0000003312007986 */ /* 0x000fe2000c10190a */
[----:B0-----:R-:W-:-:S03]  /*12240*/  FADD.FTZ R0, RZ, R0 ;  /* 0x00000000ff007221 */ /* 0x001fc60000010000 */
[----:B------:R-:W-:Y:S01]  /*12250*/  STG.E desc[UR10][R20.64], R65 ;  /* 0x0000004114007986 */ /* 0x000fe2000c10190a */
[----:B----4-:R-:W-:-:S03]  /*12260*/  FADD.FTZ R37, R0, R37 ;  /* 0x0000002500257221 */ /* 0x010fc60000010000 */
[----:B------:R-:W-:Y:S01]  /*12270*/  STG.E desc[UR10][R4.64+0x200], R25 ;  /* 0x0002001904007986 */ /* 0x000fe2000c10190a */
[----:B------:R-:W-:-:S03]  /*12280*/  FADD.FTZ R26, R37, R26 ;  /* 0x0000001a251a7221 */ /* 0x000fc60000010000 */
[----:B------:R-:W0:Y:S01]  /*12290*/  LDS R61, [R3+0x4400] ;  /* 0x00440000033d7984 */ /* 0x000e220000000800 */
[----:B------:R-:W-:Y:S01]  /*122a0*/  FADD.FTZ R59, R26, R59 ;  /* 0x0000003b1a3b7221 */ /* 0x000fe20000010000 */
[----:B------:R-:W-:Y:S02]  /*122b0*/  FADD.FTZ R22, R22, R45 ;  /* 0x0000002d16167221 */ /* 0x000fe40000010000 */
[----:B------:R-:W3:Y:S01]  /*122c0*/  LDS R51, [R3+0x3200] ;  /* 0x0032000003337984 */ /* 0x000ee20000000800 */
[----:B------:R-:W-:-:S03]  /*122d0*/  FADD.FTZ R24, RZ, R24 ;  /* 0x00000018ff187221 */ /* 0x000fc60000010000 */
[----:B------:R-:W4:Y:S04]  /*122e0*/  LDS R25, [R3+0x2000] ;  /* 0x0020000003197984 */ /* 0x000f280000000800 */
[----:B------:R-:W4:Y:S04]  /*122f0*/  LDS R8, [R3+0xe00] ;  /* 0x000e000003087984 */ /* 0x000f280000000800 */
[----:B------:R-:W-:Y:S01]  /*12300*/  STG.E desc[UR10][R6.64+0x200], R9 ;  /* 0x0002000906007986 */ /* 0x000fe2000c10190a */
[----:B-1----:R-:W-:-:S03]  /*12310*/  FADD.FTZ R22, R22, R49 ;  /* 0x0000003116167221 */ /* 0x002fc60000010000 */
[----:B------:R-:W1:Y:S01]  /*12320*/  LDS R63, [R3+0x4600] ;  /* 0x00460000033f7984 */ /* 0x000e620000000800 */
[----:B--2---:R-:W-:-:S03]  /*12330*/  FADD.FTZ R24, R24, R39 ;  /* 0x0000002718187221 */ /* 0x004fc60000010000 */
[----:B------:R-:W2:Y:S01]  /*12340*/  LDS R53, [R3+0x3400] ;  /* 0x0034000003357984 */ /* 0x000ea20000000800 */
[----:B------:R-:W-:-:S03]  /*12350*/  FADD.FTZ R2, RZ, R2 ;  /* 0x00000002ff027221 */ /* 0x000fc60000010000 */
[----:B------:R-:W2:Y:S04]  /*12360*/  LDS R47, [R3+0x2200] ;  /* 0x00220000032f7984 */ /* 0x000ea80000000800 */
[----:B------:R-:W2:Y:S04]  /*12370*/  LDS R0, [R3+0x1000] ;  /* 0x0010000003007984 */ /* 0x000ea80000000800 */
[----:B------:R-:W-:Y:S04]  /*12380*/  STG.E desc[UR10][R18.64+0x200], R55 ;  /* 0x0002003712007986 */ /* 0x000fe8000c10190a */
[----:B------:R-:W-:Y:S01]  /*12390*/  STG.E desc[UR10][R20.64+0x200], R41 ;  /* 0x0002002914007986 */ /* 0x000fe2000c10190a */
[----:B0-----:R-:W-:-:S03]  /*123a0*/  FADD.FTZ R61, R22, R61 ;  /* 0x0000003d163d7221 */ /* 0x001fc60000010000 */
[----:B------:R-:W-:Y:S01]  /*123b0*/  STG.E desc[UR10][R4.64+0x400], R27 ;  /* 0x0004001b04007986 */ /* 0x000fe2000c10190a */
[----:B---3--:R-:W-:-:S03]  /*123c0*/  FADD.FTZ R24, R24, R51 ;  /* 0x0000003318187221 */ /* 0x008fc60000010000 */
[----:B------:R-:W0:Y:S01]  /*123d0*/  LDS R55, [R3+0x4800] ;  /* 0x0048000003377984 */ /* 0x000e220000000800 */
[----:B----4-:R-:W-:-:S03]  /*123e0*/  FADD.FTZ R2, R2, R25 ;  /* 0x0000001902027221 */ /* 0x010fc60000010000 */
[----:B------:R-:W3:Y:S01]  /*123f0*/  LDS R41, [R3+0x3600] ;  /* 0x0036000003297984 */ /* 0x000ee20000000800 */
[----:B------:R-:W-:-:S03]  /*12400*/  FADD.FTZ R8, RZ, R8 ;  /* 0x00000008ff087221 */ /* 0x000fc60000010000 */
[----:B------:R-:W4:Y:S04]  /*12410*/  LDS R27, [R3+0x2400] ;  /* 0x00240000031b7984 */ /* 0x000f280000000800 */
[----:B------:R-:W4:Y:S01]  /*12420*/  LDS R9, [R3+0x1200] ;  /* 0x0012000003097984 */ /* 0x000f220000000800 */
[----:B-1----:R-:W-:-:S03]  /*12430*/  FADD.FTZ R63, R24, R63 ;  /* 0x0000003f183f7221 */ /* 0x002fc60000010000 */
[----:B------:R-:W-:Y:S01]  /*12440*/  STG.E desc[UR10][R6.64+0x400], R10 ;  /* 0x0004000a06007986 */ /* 0x000fe2000c10190a */
[----:B--2---:R-:W-:-:S03]  /*12450*/  FADD.FTZ R2, R2, R53 ;  /* 0x0000003502027221 */ /* 0x004fc60000010000 */
[----:B------:R-:W-:Y:S01]  /*12460*/  STG.E desc[UR10][R18.64+0x400], R57 ;  /* 0x0004003912007986 */ /* 0x000fe2000c10190a */
[----:B------:R-:W-:-:S03]  /*12470*/  FADD.FTZ R8, R8, R47 ;  /* 0x0000002f08087221 */ /* 0x000fc60000010000 */
[----:B------:R-:W1:Y:S01]  /*12480*/  LDS R57, [R3+0x4a00] ;  /* 0x004a000003397984 */ /* 0x000e620000000800 */
[----:B------:R-:W-:-:S03]  /*12490*/  FADD.FTZ R0, RZ, R0 ;  /* 0x00000000ff007221 */ /* 0x000fc60000010000 */
[----:B------:R-:W2:Y:S04]  /*124a0*/  LDS R37, [R3+0x3800] ;  /* 0x0038000003257984 */ /* 0x000ea80000000800 */
[----:B------:R-:W2:Y:S04]  /*124b0*/  LDS R10, [R3+0x2600] ;  /* 0x00260000030a7984 */ /* 0x000ea80000000800 */
[----:B------:R-:W2:Y:S04]  /*124c0*/  LDS R45, [R3+0x4c00] ;  /* 0x004c0000032d7984 */ /* 0x000ea80000000800 */
[----:B------:R-:W2:Y:S01]  /*124d0*/  LDS R26, [R3+0x3a00] ;  /* 0x003a0000031a7984 */ /* 0x000ea20000000800 */
[----:B0-----:R-:W-:-:S03]  /*124e0*/  FADD.FTZ R55, R2, R55 ;  /* 0x0000003702377221 */ /* 0x001fc60000010000 */
[----:B------:R-:W0:Y:S01]  /*124f0*/  LDS R28, [R3+0x4e00] ;  /* 0x004e0000031c7984 */ /* 0x000e220000000800 */
        /* <DEDUP_REMOVED lines=39> */
.L_x_1026:
        /* <DEDUP_REMOVED lines=8> */
.L_x_1069:
[----:B------:R-:W-:Y:S05]  /*127f0*/  BSYNC B2 ;  /* 0x0000000000027941 */ /* 0x000fea0003800000 */
.L_x_1068:
        /* <DEDUP_REMOVED lines=8> */
.L_x_1070:
[----:B------:R-:W-:Y:S01]  /*12880*/  MOV R90, R74 ;  /* 0x0000004a005a7202 */ /* 0x000fe20000000f00 */
[----:B------:R-:W-:Y:S02]  /*12890*/  HFMA2 R91, -RZ, RZ, 0, 1.1920928955078125e-07 ;  /* 0x00000002ff5b7431 */ /* 0x000fe400000001ff */
[----:B------:R-:W-:-:S07]  /*128a0*/  FADD.FTZ R75, R75, R240 ;  /* 0x000000f04b4b7221 */ /* 0x000fce0000010000 */
[----:B------:R-:W-:Y:S05]  /*128b0*/  WARPSYNC.COLLECTIVE R210, `(.L_x_1071) ;  /* 0x00000000d2087348 */ /* 0x000fea0003c00000 */
[----:B------:R0:W1:Y:S02]  /*128c0*/  SHFL.BFLY P4, R240, R90, R91, R209 ;  /* 0x0c00005b5af07389 */ /* 0x00006400000800d1 */
[----:B01----:R-:W-:Y:S05]  /*128d0*/  ENDCOLLECTIVE ;  /* 0x000000000000791b */ /* 0x003fea0003800000 */
.L_x_1071:
[----:B------:R-:W-:Y:S01]  /*128e0*/  MOV R90, R75 ;  /* 0x0000004b005a7202 */ /* 0x000fe20000000f00 */
[----:B------:R-:W-:-:S07]  /*128f0*/  FADD.FTZ R74, R74, R240 ;  /* 0x000000f04a4a7221 */ /* 0x000fce0000010000 */
[----:B------:R-:W-:Y:S05]  /*12900*/  WARPSYNC.COLLECTIVE R210, `(.L_x_1072) ;  /* 0x00000000d2087348 */ /* 0x000fea0003c00000 */
[----:B------:R0:W1:Y:S02]  /*12910*/  SHFL.BFLY P4, R240, R90, R91, R209 ;  /* 0x0c00005b5af07389 */ /* 0x00006400000800d1 */
[----:B01----:R-:W-:Y:S05]  /*12920*/  ENDCOLLECTIVE ;  /* 0x000000000000791b */ /* 0x003fea0003800000 */
.L_x_1072:
[----:B------:R-:W-:Y:S01]  /*12930*/  MOV R90, R74 ;  /* 0x0000004a005a7202 */ /* 0x000fe20000000f00 */
[----:B------:R-:W-:Y:S02]  /*12940*/  HFMA2 R91, -RZ, RZ, 0, 2.384185791015625e-07 ;  /* 0x00000004ff5b7431 */ /* 0x000fe400000001ff */
[----:B------:R-:W-:-:S07]  /*12950*/  FADD.FTZ R75, R75, R240 ;  /* 0x000000f04b4b7221 */ /* 0x000fce0000010000 */
[----:B------:R-:W-:Y:S05]  /*12960*/  WARPSYNC.COLLECTIVE R210, `(.L_x_1073) ;  /* 0x00000000d2087348 */ /* 0x000fea0003c00000 */
[----:B------:R0:W1:Y:S02]  /*12970*/  SHFL.BFLY P4, R240, R90, R91, R209 ;  /* 0x0c00005b5af07389 */ /* 0x00006400000800d1 */
[----:B01----:R-:W-:Y:S05]  /*12980*/  ENDCOLLECTIVE ;  /* 0x000000000000791b */ /* 0x003fea0003800000 */
.L_x_1073:
[----:B------:R-:W-:Y:S01]  /*12990*/  MOV R90, R75 ;  /* 0x0000004b005a7202 */ /* 0x000fe20000000f00 */
[----:B------:R-:W-:-:S07]  /*129a0*/  FADD.FTZ R74, R74, R240 ;  /* 0x000000f04a4a7221 */ /* 0x000fce0000010000 */
[----:B------:R-:W-:Y:S05]  /*129b0*/  WARPSYNC.COLLECTIVE R210, `(.L_x_1074) ;  /* 0x00000000d2087348 */ /* 0x000fea0003c00000 */
[----:B------:R0:W1:Y:S02]  /*129c0*/  SHFL.BFLY P4, R240, R90, R91, R209 ;  /* 0x0c00005b5af07389 */ /* 0x00006400000800d1 */
[----:B01----:R-:W-:Y:S05]  /*129d0*/  ENDCOLLECTIVE ;  /* 0x000000000000791b */ /* 0x003fea0003800000 */
.L_x_1074:
[----:B------:R-:W-:Y:S01]  /*129e0*/  MOV R90, R74 ;  /* 0x0000004a005a7202 */ /* 0x000fe20000000f00 */
[----:B------:R-:W-:Y:S02]  /*129f0*/  HFMA2 R91, -RZ, RZ, 0, 4.76837158203125e-07 ;  /* 0x00000008ff5b7431 */ /* 0x000fe400000001ff */
[----:B------:R-:W-:-:S07]  /*12a00*/  FADD.FTZ R75, R75, R240 ;  /* 0x000000f04b4b7221 */ /* 0x000fce0000010000 */
[----:B------:R-:W-:Y:S05]  /*12a10*/  WARPSYNC.COLLECTIVE R210, `(.L_x_1075) ;  /* 0x00000000d2087348 */ /* 0x000fea0003c00000 */
[----:B------:R0:W1:Y:S02]  /*12a20*/  SHFL.BFLY P4, R240, R90, R91, R209 ;  /* 0x0c00005b5af07389 */ /* 0x00006400000800d1 */
[----:B01----:R-:W-:Y:S05]  /*12a30*/  ENDCOLLECTIVE ;  /* 0x000000000000791b */ /* 0x003fea0003800000 */
.L_x_1075:
[----:B------:R-:W-:Y:S01]  /*12a40*/  MOV R90, R75 ;  /* 0x0000004b005a7202 */ /* 0x000fe20000000f00 */
[----:B------:R-:W-:-:S07]  /*12a50*/  FADD.FTZ R74, R74, R240 ;  /* 0x000000f04a4a7221 */ /* 0x000fce0000010000 */
[----:B------:R-:W-:Y:S05]  /*12a60*/  WARPSYNC.COLLECTIVE R210, `(.L_x_1076) ;  /* 0x00000000d2087348 */ /* 0x000fea0003c00000 */
[----:B------:R0:W1:Y:S02]  /*12a70*/  SHFL.BFLY P4, R240, R90, R91, R209 ;  /* 0x0c00005b5af07389 */ /* 0x00006400000800d1 */
[----:B01----:R-:W-:Y:S05]  /*12a80*/  ENDCOLLECTIVE ;  /* 0x000000000000791b */ /* 0x003fea0003800000 */
.L_x_1076:
[----:B------:R-:W-:Y:S01]  /*12a90*/  MOV R90, R74 ;  /* 0x0000004a005a7202 */ /* 0x000fe20000000f00 */
[----:B------:R-:W-:Y:S02]  /*12aa0*/  HFMA2 R91, -RZ, RZ, 0, 9.5367431640625e-07 ;  /* 0x00000010ff5b7431 */ /* 0x000fe400000001ff */
[----:B------:R-:W-:-:S07]  /*12ab0*/  FADD.FTZ R75, R75, R240 ;  /* 0x000000f04b4b7221 */ /* 0x000fce0000010000 */
[----:B------:R-:W-:Y:S05]  /*12ac0*/  WARPSYNC.COLLECTIVE R210, `(.L_x_1077) ;  /* 0x00000000d2087348 */ /* 0x000fea0003c00000 */
[----:B------:R0:W1:Y:S02]  /*12ad0*/  SHFL.BFLY P4, R240, R90, R91, R209 ;  /* 0x0c00005b5af07389 */ /* 0x00006400000800d1 */
[----:B01----:R-:W-:Y:S05]  /*12ae0*/  ENDCOLLECTIVE ;  /* 0x000000000000791b */ /* 0x003fea0003800000 */
.L_x_1077:
[----:B------:R-:W-:Y:S02]  /*12af0*/  MOV R90, R75 ;  /* 0x0000004b005a7202 */ /* 0x000fe40000000f00 */
[----:B------:R-:W-:-:S07]  /*12b00*/  MOV R236, R240 ;  /* 0x000000f000ec7202 */ /* 0x000fce0000000f00 */
[----:B------:R-:W-:Y:S05]  /*12b10*/  WARPSYNC.COLLECTIVE R210, `(.L_x_1078) ;  /* 0x00000000d2087348 */ /* 0x000fea0003c00000 */
[----:B------:R0:W1:Y:S02]  /*12b20*/  SHFL.BFLY P4, R240, R90, R91, R209 ;  /* 0x0c00005b5af07389 */ /* 0x00006400000800d1 */
[----:B01----:R-:W-:Y:S05]  /*12b30*/  ENDCOLLECTIVE ;  /* 0x000000000000791b */ /* 0x003fea0003800000 */
.L_x_1078:
[----:B------:R-:W-:Y:S01]  /*12b40*/  MOV R90, R240 ;  /* 0x000000f0005a7202 */ /* 0x000fe20000000f00 */
[----:B------:R-:W-:Y:S06]  /*12b50*/  BRA `(.L_x_1079) ;  /* 0xffffff2000247947 */ /* 0x000fec000383ffff */
.L_x_1080:
        /* <DEDUP_REMOVED lines=10> */
.L_x_7083:


//--------------------- .text._ZN10layer_norm22ln_bwd_finalize_kernelINS_22Kernel_traits_finalizeILj1280E6__halfS2_S2_S2_fjLb0ELj1024ELj4ENS_18Kernel_traits_baseILj1280ES2_S2_S2_S2_fjLj1024EEEEELb0ELb0EEEvNS_9BwdParamsE --------------------------
	.section	.text._ZN10layer_norm22ln_bwd_finalize_kernelINS_22Kernel_traits_finalizeILj1280E6__halfS2_S2_S2_fjLb0ELj1024ELj4ENS_18Kernel_traits_baseILj1280ES2_S2_S2_S2_fjLj1024EEEEELb0ELb0EEEvNS_9BwdParamsE,"ax",@progbits
	.align	128
        .global         _ZN10layer_norm22ln_bwd_finalize_kernelINS_22Kernel_traits_finalizeILj1280E6__halfS2_S2_S2_fjLb0ELj1024ELj4ENS_18Kernel_traits_baseILj1280ES2_S2_S2_S2_fjLj1024EEEEELb0ELb0EEEvNS_9BwdParamsE
        .type           _ZN10layer_norm22ln_bwd_finalize_kernelINS_22Kernel_traits_finalizeILj1280E6__halfS2_S2_S2_fjLb0ELj1024ELj4ENS_18Kernel_traits_baseILj1280ES2_S2_S2_S2_fjLj1024EEEEELb0ELb0EEEvNS_9BwdParamsE,@function
        .size           _ZN10layer_norm22ln_bwd_finalize_kernelINS_22Kernel_traits_finalizeILj1280E6__halfS2_S2_S2_fjLb0ELj1024ELj4ENS_18Kernel_traits_baseILj1280ES2_S2_S2_S2_fjLj1024EEEEELb0ELb0EEEvNS_9BwdParamsE,(.L_x_7084 - _ZN10layer_norm22ln_bwd_finalize_kernelINS_22Kernel_traits_finalizeILj1280E6__halfS2_S2_S2_fjLb0ELj1024ELj4ENS_18Kernel_traits_baseILj1280ES2_S2_S2_S2_fjLj1024EEEEELb0ELb0EEEvNS_9BwdParamsE)
        .other          _ZN10layer_norm22ln_bwd_finalize_kernelINS_22Kernel_traits_finalizeILj1280E6__halfS2_S2_S2_fjLb0ELj1024ELj4ENS_18Kernel_traits_baseILj1280ES2_S2_S2_S2_fjLj1024EEEEELb0ELb0EEEvNS_9BwdParamsE,@"STO_CUDA_ENTRY STV_DEFAULT"
_ZN10layer_norm22ln_bwd_finalize_kernelINS_22Kernel_traits_finalizeILj1280E6__halfS2_S2_S2_fjLb0ELj1024ELj4ENS_18Kernel_traits_baseILj1280ES2_S2_S2_S2_fjLj1024EEEEELb0ELb0EEEvNS_9BwdParamsE:
.text._ZN10layer_norm22ln_bwd_finalize_kernelINS_22Kernel_traits_finalizeILj1280E6__halfS2_S2_S2_fjLb0ELj1024ELj4ENS_18Kernel_traits_baseILj1280ES2_S2_S2_S2_fjLj1024EEEEELb0ELb0EEEvNS_9BwdParamsE:
        /* <DEDUP_REMOVED lines=82> */
.L_x_1085:
        /* <DEDUP_REMOVED lines=118> */
.L_x_1084:
[----:B------:R-:W-:Y:S05]  /*0c80*/  BSYNC.RECONVERGENT B1 ;  /* 0x0000000000017941 */ /* 0x000fea0003800200 */
.L_x_1083:
        /* <DEDUP_REMOVED lines=75> */
.L_x_1087:
[----:B------:R-:W-:Y:S05]  /*1140*/  BSYNC.RECONVERGENT B1 ;  /* 0x0000000000017941 */ /* 0x000fea0003800200 */
.L_x_1086:
        /* <DEDUP_REMOVED lines=37> */
.L_x_1089:
[----:B------:R-:W-:Y:S05]  /*13a0*/  BSYNC.RECONVERGENT B1 ;  /* 0x0000000000017941 */ /* 0x000fea0003800200 */
.L_x_1088:
[----:B------:R-:W-:Y:S05]  /*13b0*/  @!P1 BRA `(.L_x_1082) ;  /* 0x0000000000409947 */ /* 0x000fea0003800000 */
[----:B------:R-:W0:Y:S01]  /*13c0*/  LDC.64 R10, c[0x0][0x440] ;  /* 0x00011000ff0a7b82 */ /* 0x000e220000000a00 */
[----:B------:R-:W-:Y:S01]  /*13d0*/  IMAD R59, R0, R56, R59 ;  /* 0x00000038003b7224 */ /* 0x000fe200078e023b */
[----:B------:R-:W-:Y:S02]  /*13e0*/  LOP3.LUT R8, R8, 0x1f, RZ, 0xc0, !PT ;  /* 0x0000001f08087812 */ /* 0x000fe400078ec0ff */
[----:B------:R-:W-:Y:S02]  /*13f0*/  IADD3 R9, PT, PT, -R9, RZ, RZ ;  /* 0x000000ff09097210 */ /* 0x000fe40007ffe1ff */
[----:B------:R-:W-:Y:S02]  /*1400*/  IADD3 R59, PT, PT, R8, R59, RZ ;  /* 0x0000003b083b7210 */ /* 0x000fe40007ffe0ff */
[----:B------:R-:W1:Y:S05]  /*1410*/  LDC.64 R12, c[0x0][0x448] ;  /* 0x00011200ff0c7b82 */ /* 0x000e6a0000000a00 */
.L_x_1090:
        /* <DEDUP_REMOVED lines=10> */
.L_x_1082:
[----:B------:R-:W-:Y:S05]  /*14c0*/  BSYNC.RECONVERGENT B0 ;  /* 0x0000000000007941 */ /* 0x000fea0003800200 */
.L_x_1081:
        /* <DEDUP_REMOVED lines=54> */
[----:B-1----:R-:W-:Y:S02]  /*1830*/  F2FP.F16.F32.PACK_AB R7, R7, R6 ;  /* 0x000000060707723e */ /* 0x002fe400000000ff */
[----:B--2---:R-:W-:-:S03]  /*1840*/  F2FP.F16.F32.PACK_AB R9, R9, R8 ;  /* 0x000000080909723e */ /* 0x004fc600000000ff */
[----:B------:R-:W-:Y:S04]  /*1850*/  STG.E desc[UR6][R2.64], R7 ;  /* 0x0000000702007986 */ /* 0x000fe8000c101906 */
[----:B------:R-:W-:Y:S01]  /*1860*/  STG.E desc[UR6][R4.64], R9 ;  /* 0x0000000904007986 */ /* 0x000fe2000c101906 */
[----:B------:R-:W-:Y:S05]  /*1870*/  EXIT ;  /* 0x000000000000794d */ /* 0x000fea0003800000 */
.L_x_1091:
        /* <DEDUP_REMOVED lines=16> */
.L_x_7084:


//--------------------- .text._ZN10layer_norm40ln_parallel_residual_bwd_finalize_kernelINS_22Kernel_traits_finalizeILj1280E6__halfS2_S2_S2_fjLb0ELj1024ELj4ENS_18Kernel_traits_baseILj1280ES2_S2_S2_S2_fjLj1024EEEEELb0EEEvNS_9BwdParamsE --------------------------
	.section	.text._ZN10layer_norm40ln_parallel_residual_bwd_finalize_kernelINS_22Kernel_traits_finalizeILj1280E6__halfS2_S2_S2_fjLb0ELj1024ELj4ENS_18Kernel_traits_baseILj1280ES2_S2_S2_S2_fjLj1024EEEEELb0EEEvNS_9BwdParamsE,"ax",@progbits
	.align	128
        .global         _ZN10layer_norm40ln_parallel_residual_bwd_finalize_kernelINS_22Kernel_traits_finalizeILj1280E6__halfS2_S2_S2_fjLb0ELj1024ELj4ENS_18Kernel_traits_baseILj1280ES2_S2_S2_S2_fjLj1024EEEEELb0EEEvNS_9BwdParamsE
        .type           _ZN10layer_norm40ln_parallel_residual_bwd_finalize_kernelINS_22Kernel_traits_finalizeILj1280E6__halfS2_S2_S2_fjLb0ELj1024ELj4ENS_18Kernel_traits_baseILj1280ES2_S2_S2_S2_fjLj1024EEEEELb0EEEvNS_9BwdParamsE,@function
        .size           _ZN10layer_norm40ln_parallel_residual_bwd_finalize_kernelINS_22Kernel_traits_finalizeILj1280E6__halfS2_S2_S2_fjLb0ELj1024ELj4ENS_18Kernel_traits_baseILj1280ES2_S2_S2_S2_fjLj1024EEEEELb0EEEvNS_9BwdParamsE,(.L_x_7085 - _ZN10layer_norm40ln_parallel_residual_bwd_finalize_kernelINS_22Kernel_traits_finalizeILj1280E6__halfS2_S2_S2_fjLb0ELj1024ELj4ENS_18Kernel_traits_baseILj1280ES2_S2_S2_S2_fjLj1024EEEEELb0EEEvNS_9BwdParamsE)
        .other          _ZN10layer_norm40ln_parallel_residual_bwd_finalize_kernelINS_22Kernel_traits_finalizeILj1280E6__halfS2_S2_S2_fjLb0ELj1024ELj4ENS_18Kernel_traits_baseILj1280ES2_S2_S2_S2_fjLj1024EEEEELb0EEEvNS_9BwdParamsE,@"STO_CUDA_ENTRY STV_DEFAULT"
_ZN10layer_norm40ln_parallel_residual_bwd_finalize_kernelINS_22Kernel_traits_finalizeILj1280E6__halfS2_S2_S2_fjLb0ELj1024ELj4ENS_18Kernel_traits_baseILj1280ES2_S2_S2_S2_fjLj1024EEEEELb0EEEvNS_9BwdParamsE:
.text._ZN10layer_norm40ln_parallel_residual_bwd_finalize_kernelINS_22Kernel_traits_finalizeILj1280E6__halfS2_S2_S2_fjLb0ELj1024ELj4ENS_18Kernel_traits_baseILj1280ES2_S2_S2_S2_fjLj1024EEEEELb0EEEvNS_9BwdParamsE:
        /* <DEDUP_REMOVED lines=60> */
.L_x_1096:
        /* <DEDUP_REMOVED lines=112> */
.L_x_1095:
[----:B------:R-:W-:Y:S05]  /*0ac0*/  BSYNC.RECONVERGENT B1 ;  /* 0x0000000000017941 */ /* 0x000fea0003800200 */
.L_x_1094:
        /* <DEDUP_REMOVED lines=65> */
.L_x_1098:
[----:B------:R-:W-:Y:S05]  /*0ee0*/  BSYNC.RECONVERGENT B1 ;  /* 0x0000000000017941 */ /* 0x000fea0003800200 */
.L_x_1097:
        /* <DEDUP_REMOVED lines=36> */
.L_x_1100:
[----:B------:R-:W-:Y:S05]  /*1130*/  BSYNC.RECONVERGENT B1 ;  /* 0x0000000000017941 */ /* 0x000fea0003800200 */
.L_x_1099:
        /* <DEDUP_REMOVED lines=18> */
.L_x_1093:
[----:B------:R-:W-:Y:S05]  /*1260*/  BSYNC.RECONVERGENT B0 ;  /* 0x0000000000007941 */ /* 0x000fea0003800200 */
.L_x_1092:
        /* <DEDUP_REMOVED lines=84> */
[----:B------:R-:W-:Y:S02]  /*17b0*/  F2FP.F16.F32.PACK_AB R13, R13, R12 ;  /* 0x0000000c0d0d723e */ /* 0x000fe400000000ff */
[----:B--2---:R-:W-:Y:S01]  /*17c0*/  F2FP.F16.F32.PACK_AB R15, R15, R14 ;  /* 0x0000000e0f0f723e */ /* 0x004fe200000000ff */
[----:B0-----:R-:W-:Y:S02]  /*17d0*/  IMAD.WIDE.U32 R2, R8, 0x4, R2 ;  /* 0x0000000408027825 */ /* 0x001fe400078e0002 */
[----:B------:R-:W-:Y:S01]  /*17e0*/  STG.E desc[UR6][R6.64], R13 ;  /* 0x0000000d06007986 */ /* 0x000fe2000c101906 */
[----:B----4-:R-:W-:-:S03]  /*17f0*/  F2FP.F16.F32.PACK_AB R17, R17, R16 ;  /* 0x000000101111723e */ /* 0x010fc600000000ff */
[----:B------:R-:W-:Y:S01]  /*1800*/  STG.E desc[UR6][R10.64], R15 ;  /* 0x0000000f0a007986 */ /* 0x000fe2000c101906 */
[----:B-----5:R-:W-:-:S03]  /*1810*/  F2FP.F16.F32.PACK_AB R19, R19, R18 ;  /* 0x000000121313723e */ /* 0x020fc600000000ff */
[----:B------:R-:W-:Y:S04]  /*1820*/  STG.E desc[UR6][R4.64], R17 ;  /* 0x0000001104007986 */ /* 0x000fe8000c101906 */
[----:B------:R-:W-:Y:S01]  /*1830*/  STG.E desc[UR6][R2.64], R19 ;  /* 0x0000001302007986 */ /* 0x000fe2000c101906 */
[----:B------:R-:W-:Y:S05]  /*1840*/  EXIT ;  /* 0x000000000000794d */ /* 0x000fea0003800000 */
.L_x_1101:
        /* <DEDUP_REMOVED lines=11> */
.L_x_7085:


//--------------------- .text._ZN10layer_norm31ln_parallel_residual_bwd_kernelINS_13Kernel_traitsI6__halfS2_S2_S2_fjLj1280ELj1ELj4ELj1ELj16ENS_18Kernel_traits_baseILj1280ES2_S2_S2_S2_fjLj128EEEEELb1ELb1ELb0EEEvNS_9BwdParamsE --------------------------
	.section	.text._ZN10layer_norm31ln_parallel_residual_bwd_kernelINS_13Kernel_traitsI6__halfS2_S2_S2_fjLj1280ELj1ELj4ELj1ELj16ENS_18Kernel_traits_baseILj1280ES2_S2_S2_S2_fjLj128EEEEELb1ELb1ELb0EEEvNS_9BwdParamsE,"ax",@progbits
	.align	128
        .global         _ZN10layer_norm31ln_parallel_residual_bwd_kernelINS_13Kernel_traitsI6__halfS2_S2_S2_fjLj1280ELj1ELj4ELj1ELj16ENS_18Kernel_traits_baseILj1280ES2_S2_S2_S2_fjLj128EEEEELb1ELb1ELb0EEEvNS_9BwdParamsE
        .type           _ZN10layer_norm31ln_parallel_residual_bwd_kernelINS_13Kernel_traitsI6__halfS2_S2_S2_fjLj1280ELj1ELj4ELj1ELj16ENS_18Kernel_traits_baseILj1280ES2_S2_S2_S2_fjLj128EEEEELb1ELb1ELb0EEEvNS_9BwdParamsE,@function
        .size           _ZN10layer_norm31ln_parallel_residual_bwd_kernelINS_13Kernel_traitsI6__halfS2_S2_S2_fjLj1280ELj1ELj4ELj1ELj16ENS_18Kernel_traits_baseILj1280ES2_S2_S2_S2_fjLj128EEEEELb1ELb1ELb0EEEvNS_9BwdParamsE,(.L_x_7086 - _ZN10layer_norm31ln_parallel_residual_bwd_kernelINS_13Kernel_traitsI6__halfS2_S2_S2_fjLj1280ELj1ELj4ELj1ELj16ENS_18Kernel_traits_baseILj1280ES2_S2_S2_S2_fjLj128EEEEELb1ELb1ELb0EEEvNS_9BwdParamsE)
        .other          _ZN10layer_norm31ln_parallel_residual_bwd_kernelINS_13Kernel_traitsI6__halfS2_S2_S2_fjLj1280ELj1ELj4ELj1ELj16ENS_18Kernel_traits_baseILj1280ES2_S2_S2_S2_fjLj128EEEEELb1ELb1ELb0EEEvNS_9BwdParamsE,@"STO_CUDA_ENTRY STV_DEFAULT"
_ZN10layer_norm31ln_parallel_residual_bwd_kernelINS_13Kernel_traitsI6__halfS2_S2_S2_fjLj1280ELj1ELj4ELj1ELj16ENS_18Kernel_traits_baseILj1280ES2_S2_S2_S2_fjLj128EEEEELb1ELb1ELb0EEEvNS_9BwdParamsE:
.text._ZN10layer_norm31ln_parallel_residual_bwd_kernelINS_13Kernel_traitsI6__halfS2_S2_S2_fjLj1280ELj1ELj4ELj1ELj16ENS_18Kernel_traits_baseILj1280ES2_S2_S2_S2_fjLj128EEEEELb1ELb1ELb0EEEvNS_9BwdParamsE:
        /* <DEDUP_REMOVED lines=17> */
[----:B------:R-:W0:Y:S01]  /*0110*/  LDCU.64 UR10, c[0x0][0x470] ;  /* 0x00008e00ff0a77ac */ /* 0x000e220008000a00 */
        /* <DEDUP_REMOVED lines=18> */
[----:B------:R-:W-:Y:S01]  /*0240*/  @P1 IADD3 R3, PT, PT, R3, 0x20, RZ ;  /* 0x0000002003031810 */ /* 0x000fe20007ffe0ff */
[----:B------:R2:W5:Y:S04]  /*0250*/  @P0 LDG.E.128 R40, desc[UR8][R10.64] ;  /* 0x000000080a280981 */ /* 0x000568000c1e1d00 */
[----:B------:R2:W5:Y:S01]  /*0260*/  @P1 LDG.E.128 R44, desc[UR8][R12.64] ;  /* 0x000000080c2c1981 */ /* 0x000562000c1e1d00 */
[C---:B-1----:R-:W-:Y:S01]  /*0270*/  @P2 IMAD.WIDE.U32 R14, R3.reuse, 0x10, R14 ;  /* 0x00000010030e2825 */ /* 0x042fe200078e000e */
[----:B------:R-:W-:-:S04]  /*0280*/  @P2 IADD3 R3, PT, PT, R3, 0x20, RZ ;  /* 0x0000002003032810 */ /* 0x000fc80007ffe0ff */
[----:B------:R2:W5:Y:S01]  /*0290*/  @P2 LDG.E.128 R48, desc[UR8][R14.64] ;  /* 0x000000080e302981 */ /* 0x000562000c1e1d00 */
[----:B0-----:R-:W-:-:S05]  /*02a0*/  @P4 IMAD.WIDE.U32 R8, R3, 0x10, R16 ;  /* 0x0000001003084825 */ /* 0x001fca00078e0010 */
[----:B------:R2:W5:Y:S01]  /*02b0*/  @P4 LDG.E.128 R52, desc[UR8][R8.64] ;  /* 0x0000000808344981 */ /* 0x000562000c1e1d00 */
[----:B------:R-:W-:Y:S01]  /*02c0*/  SHF.R.U32.HI R5, RZ, 0x5, R18 ;  /* 0x00000005ff057819 */ /* 0x000fe20000011612 */
        /* <DEDUP_REMOVED lines=84> */
[----:B------:R-:W-:Y:S02]  /*0810*/  PLOP3.LUT P4, PT, PT, PT, UP0, 0x80, 0x8 ;  /* 0x000000000008781c */ /* 0x000fe40003f8f008 */
[----:B------:R-:W-:Y:S02]  /*0820*/  CS2R R130, SRZ ;  /* 0x0000000000827805 */ /* 0x000fe4000001ff00 */
[----:B------:R-:W-:Y:S02]  /*0830*/  CS2R R132, SRZ ;  /* 0x0000000000847805 */ /* 0x000fe4000001ff00 */
[----:B------:R-:W-:-:S07]  /*0840*/  CS2R R134, SRZ ;  /* 0x0000000000867805 */ /* 0x000fce000001ff00 */
.L_x_1165:
[----:B------:R-:W0:Y:S02]  /*0850*/  LDC.64 R160, c[0x0][0x3c0] ;  /* 0x0000f000ffa07b82 */ /* 0x000e240000000a00 */
[----:B0-----:R-:W-:-:S06]  /*0860*/  IMAD.WIDE R162, R5, 0x4, R160 ;  /* 0x0000000405a27825 */ /* 0x001fcc00078e02a0 */
[----:B------:R-:W0:Y:S01]  /*0870*/  LDC.64 R160, c[0x0][0x3c8] ;  /* 0x0000f200ffa07b82 */ /* 0x000e220000000a00 */
[----:B------:R-:W2:Y:S01]  /*0880*/  LDG.E R162, desc[UR8][R162.64] ;  /* 0x00000008a2a27981 */ /* 0x000ea2000c1e1900 */
[----:B0-----:R-:W-:-:S05]  /*0890*/  IMAD.WIDE R160, R5, 0x4, R160 ;  /* 0x0000000405a07825 */ /* 0x001fca00078e02a0 */
[----:B-----5:R0:W5:Y:S01]  /*08a0*/  LDG.E R209, desc[UR8][R160.64] ;  /* 0x00000008a0d17981 */ /* 0x020162000c1e1900 */
[----:B------:R-:W-:Y:S01]  /*08b0*/  MOV R0, UR15 ;  /* 0x0000000f00007c02 */ /* 0x000fe20008000f00 */
[----:B------:R-:W-:Y:S01]  /*08c0*/  BSSY.RECONVERGENT B1, `(.L_x_1104) ;  /* 0x0000072000017945 */ /* 0x000fe20003800200 */
[----:B------:R-:W-:Y:S01]  /*08d0*/  HFMA2 R227, -RZ, RZ, 0, 0 ;  /* 0x00000000ffe37431 */ /* 0x000fe200000001ff */
[C---:B------:R-:W-:Y:S02]  /*08e0*/  ISETP.GE.U32.AND P6, PT, R2.reuse, 0x40, PT ;  /* 0x000000400200780c */ /* 0x040fe40003fc6070 */
[----:B------:R-:W-:Y:S01]  /*08f0*/  IMAD R6, R5, R0, RZ ;  /* 0x0000000005067224 */ /* 0x000fe200078e02ff */
[C---:B------:R-:W-:Y:S02]  /*0900*/  ISETP.GE.U32.AND P1, PT, R2.reuse, 0x60, PT ;  /* 0x000000600200780c */ /* 0x040fe40003f26070 */
[----:B------:R-:W-:Y:S02]  /*0910*/  ISETP.GE.U32.AND P2, PT, R2, 0x80, PT ;  /* 0x000000800200780c */ /* 0x000fe40003f46070 */
[----:B------:R-:W-:-:S02]  /*0920*/  SHF.R.S32.HI R165, RZ, 0x1f, R6 ;  /* 0x0000001fffa57819 */ /* 0x000fc40000011406 */
[----:B------:R-:W-:Y:S02]  /*0930*/  ISETP.GE.U32.AND P5, PT, R2, 0xa0, PT ;  /* 0x000000a00200780c */ /* 0x000fe40003fa6070 */
[----:B------:R-:W-:Y:S02]  /*0940*/  LEA.HI R165, R165, R6, RZ, 0x3 ;  /* 0x00000006a5a57211 */ /* 0x000fe400078f18ff */
[----:B------:R-:W-:Y:S02]  /*0950*/  MOV R228, RZ ;  /* 0x000000ff00e47202 */ /* 0x000fe40000000f00 */
[----:B------:R-:W-:-:S04]  /*0960*/  LEA.HI.SX32 R6, R165, R4, 0x1d ;  /* 0x00000004a5067211 */ /* 0x000fc800078feaff */
[----:B------:R-:W-:Y:S02]  /*0970*/  MOV R226, R6 ;  /* 0x0000000600e27202 */ /* 0x000fe40000000f00 */
[----:B--2---:R-:W-:Y:S01]  /*0980*/  FSEL R223, R162, RZ, !P4 ;  /* 0x000000ffa2df7208 */ /* 0x004fe20006000000 */
[----:B0-----:R-:W-:Y:S06]  /*0990*/  @!P3 BRA `(.L_x_1105) ;  /* 0x000000040090b947 */ /* 0x001fec0003800000 */
        /* <DEDUP_REMOVED lines=8> */
[----:B------:R-:W-:Y:S01]  /*0a20*/  ISETP.NE.AND.EX P3, PT, RZ, UR11, PT, P3 ;  /* 0x0000000bff007c0c */ /* 0x000fe2000bf65330 */
[--C-:B------:R-:W-:Y:S01]  /*0a30*/  HADD2.F32 R13, -RZ, R36.reuse.H0_H0 ;  /* 0x20000024ff0d7230 */ /* 0x100fe20000004100 */
[----:B------:R-:W-:Y:S01]  /*0a40*/  ISETP.NE.U32.AND P0, PT, RZ, UR20, PT ;  /* 0x00000014ff007c0c */ /* 0x000fe2000bf05070 */
[----:B------:R-:W-:Y:S02]  /*0a50*/  HADD2.F32 R27, -RZ, R36.H1_H1 ;  /* 0x30000024ff1b7230 */ /* 0x000fe40000004100 */
[----:B--2---:R-:W-:Y:S01]  /*0a60*/  IMAD.WIDE.U32 R206, R6, 0x8, R206 ;  /* 0x0000000806ce7825 */ /* 0x004fe200078e00ce */
[----:B------:R-:W-:-:S04]  /*0a70*/  ISETP.NE.AND.EX P0, PT, RZ, UR21, PT, P0 ;  /* 0x00000015ff007c0c */ /* 0x000fc8000bf05300 */
[----:B------:R-:W5:Y:S03]  /*0a80*/  LDG.E.64 R236, desc[UR8][R206.64] ;  /* 0x00000008ceec7981 */ /* 0x000f66000c1e1b00 */
[----:B------:R-:W0:Y:S01]  /*0a90*/  @P3 LDC.64 R168, c[0x0][0x3b8] ;  /* 0x0000ee00ffa83b82 */ /* 0x000e220000000a00 */
[----:B------:R-:W-:-:S07]  /*0aa0*/  HADD2.F32 R205, -RZ, R39.H0_H0 ;  /* 0x20000027ffcd7230 */ /* 0x000fce0000004100 */
[----:B------:R-:W1:Y:S01]  /*0ab0*/  @P0 LDC.64 R226, c[0x0][0x438] ;  /* 0x00010e00ffe20b82 */ /* 0x000e620000000a00 */
[----:B0-----:R-:W-:-:S05]  /*0ac0*/  @P3 IMAD.WIDE.U32 R168, R6, 0x8, R168 ;  /* 0x0000000806a83825 */ /* 0x001fca00078e00a8 */
[----:B------:R0:W5:Y:S01]  /*0ad0*/  @P3 LDG.E.64 R246, desc[UR8][R168.64] ;  /* 0x00000008a8f63981 */ /* 0x000162000c1e1b00 */
[----:B------:R-:W-:Y:S02]  /*0ae0*/  HADD2.F32 R221, -RZ, R39.H1_H1 ;  /* 0x30000027ffdd7230 */ /* 0x000fe40000004100 */
[----:B-1----:R-:W-:-:S05]  /*0af0*/  @P0 IMAD.WIDE.U32 R226, R6, 0x10, R226 ;  /* 0x0000001006e20825 */ /* 0x002fca00078e00e2 */
[----:B------:R1:W5:Y:S01]  /*0b00*/  @P0 LDG.E.128 R140, desc[UR8][R226.64] ;  /* 0x00000008e28c0981 */ /* 0x000362000c1e1d00 */
[--C-:B0-----:R-:W-:Y:S02]  /*0b10*/  HADD2.F32 R168, -RZ, R37.reuse.H0_H0 ;  /* 0x20000025ffa87230 */ /* 0x101fe40000004100 */
[----:B------:R-:W-:Y:S01]  /*0b20*/  HADD2.F32 R169, -RZ, R37.H1_H1 ;  /* 0x30000025ffa97230 */ /* 0x000fe20000004100 */
[----:B-1----:R-:W-:Y:S01]  /*0b30*/  IADD3 R226, PT, PT, R6, 0x20, RZ ;  /* 0x0000002006e27810 */ /* 0x002fe20007ffe0ff */
[--C-:B---3--:R-:W-:Y:S02]  /*0b40*/  HADD2.F32 R14, -RZ, R160.reuse.H0_H0 ;  /* 0x200000a0ff0e7230 */ /* 0x108fe40000004100 */
[----:B------:R-:W-:-:S03]  /*0b50*/  HADD2.F32 R160, -RZ, R160.H1_H1 ;  /* 0x300000a0ffa07230 */ /* 0x000fc60000004100 */
[----:B------:R-:W-:Y:S01]  /*0b60*/  FADD.FTZ R14, -R223, R14 ;  /* 0x0000000edf0e7221 */ /* 0x000fe20000010100 */
[----:B----4-:R-:W-:-:S03]  /*0b70*/  HADD2.F32 R16, -RZ, R164.H0_H0 ;  /* 0x200000a4ff107230 */ /* 0x010fc60000004100 */
[----:B-----5:R-:W-:Y:S01]  /*0b80*/  FMUL.FTZ R3, R209, R14 ;  /* 0x0000000ed1037220 */ /* 0x020fe20000410000 */
[----:B------:R-:W-:Y:S01]  /*0b90*/  FADD.FTZ R160, -R223, R160 ;  /* 0x000000a0dfa07221 */ /* 0x000fe20000010100 */
[-C--:B------:R-:W-:Y:S01]  /*0ba0*/  FMUL.FTZ R14, R13, R16.reuse ;  /* 0x000000100d0e7220 */ /* 0x080fe20000410000 */
[----:B------:R-:W-:Y:S01]  /*0bb0*/  FADD.FTZ R96, R96, R16 ;  /* 0x0000001060607221 */ /* 0x000fe20000010000 */
[----:B------:R-:W-:Y:S01]  /*0bc0*/  FFMA.FTZ R56, R3, R16, R56 ;  /* 0x0000001003387223 */ /* 0x000fe20000010038 */
[----:B------:R-:W-:Y:S01]  /*0bd0*/  FMUL.FTZ R16, R209, R160 ;  /* 0x000000a0d1107220 */ /* 0x000fe20000410000 */
[----:B------:R-:W-:Y:S02]  /*0be0*/  HADD2.F32 R160, -RZ, R161.H0_H0 ;  /* 0x200000a1ffa07230 */ /* 0x000fe40000004100 */
[----:B------:R-:W-:-:S03]  /*0bf0*/  HADD2.F32 R164, -RZ, R164.H1_H1 ;  /* 0x300000a4ffa47230 */ /* 0x000fc60000004100 */
[----:B------:R-:W-:Y:S02]  /*0c00*/  FADD.FTZ R160, -R223, R160 ;  /* 0x000000a0dfa07221 */ /* 0x000fe40000010100 */
[-C--:B------:R-:W-:Y:S01]  /*0c10*/  FMUL.FTZ R13, R27, R164.reuse ;  /* 0x000000a41b0d7220 */ /* 0x080fe20000410000 */
[----:B------:R-:W-:Y:S01]  /*0c20*/  FADD.FTZ R97, R97, R164 ;  /* 0x000000a461617221 */ /* 0x000fe20000010000 */
[----:B------:R-:W-:Y:S01]  /*0c30*/  FFMA.FTZ R57, R16, R164, R57 ;  /* 0x000000a410397223 */ /* 0x000fe20000010039 */
[----:B------:R-:W-:Y:S02]  /*0c40*/  HADD2.F32 R164, -RZ, R161.H1_H1 ;  /* 0x300000a1ffa47230 */ /* 0x000fe40000004100 */
[----:B------:R-:W-:Y:S01]  /*0c50*/  FMUL.FTZ R27, R209, R160 ;  /* 0x000000a0d11b7220 */ /* 0x000fe20000410000 */
[----:B------:R-:W-:Y:S02]  /*0c60*/  HADD2.F32 R160, -RZ, R163.H0_H0 ;  /* 0x200000a3ffa07230 */ /* 0x000fe40000004100 */
[----:B------:R-:W-:-:S02]  /*0c70*/  HADD2.F32 R206, -RZ, R162.H0_H0 ;  /* 0x200000a2ffce7230 */ /* 0x000fc40000004100 */
[C---:B------:R-:W-:Y:S01]  /*0c80*/  FADD.FTZ R164, -R223.reuse, R164 ;  /* 0x000000a4dfa47221 */ /* 0x040fe20000010100 */
[--C-:B------:R-:W-:Y:S02]  /*0c90*/  HADD2.F32 R161, -RZ, R165.reuse.H0_H0 ;  /* 0x200000a5ffa17230 */ /* 0x100fe40000004100 */
[----:B------:R-:W-:Y:S01]  /*0ca0*/  FADD.FTZ R160, -R223, R160 ;  /* 0x000000a0dfa07221 */ /* 0x000fe20000010100 */
[----:B------:R-:W-:Y:S02]  /*0cb0*/  HADD2.F32 R180, -RZ, R165.H1_H1 ;  /* 0x300000a5ffb47230 */ /* 0x000fe40000004100 */
[----:B------:R-:W-:Y:S01]  /*0cc0*/  FMUL.FTZ R170, R209, R164 ;  /* 0x000000a4d1aa7220 */ /* 0x000fe20000410000 */
[----:B------:R-:W-:Y:S01]  /*0cd0*/  FADD.FTZ R206, -R223, R206 ;  /* 0x000000cedfce7221 */ /* 0x000fe20000010100 */
[----:B------:R-:W-:Y:S01]  /*0ce0*/  FMUL.FTZ R207, R209, R160 ;  /* 0x000000a0d1cf7220 */ /* 0x000fe20000410000 */
[----:B------:R-:W-:Y:S01]  /*0cf0*/  FADD.FTZ R98, R98, R161 ;  /* 0x000000a162627221 */ /* 0x000fe20000010000 */
[-C--:B------:R-:W-:Y:S01]  /*0d00*/  FFMA.FTZ R58, R27, R161.reuse, R58 ;  /* 0x000000a11b3a7223 */ /* 0x080fe2000001003a */
[----:B------:R-:W-:Y:S01]  /*0d10*/  FMUL.FTZ R168, R168, R161 ;  /* 0x000000a1a8a87220 */ /* 0x000fe20000410000 */
[-C--:B------:R-:W-:Y:S01]  /*0d20*/  FMUL.FTZ R169, R169, R180.reuse ;  /* 0x000000b4a9a97220 */ /* 0x080fe20000410000 */
[----:B------:R-:W-:Y:S01]  /*0d30*/  FADD.FTZ R99, R99, R180 ;  /* 0x000000b463637221 */ /* 0x000fe20000010000 */
[----:B------:R-:W-:Y:S01]  /*0d40*/  FFMA.FTZ R59, R170, R180, R59 ;  /* 0x000000b4aa3b7223 */ /* 0x000fe2000001003b */
[----:B------:R-:W-:-:S02]  /*0d50*/  HADD2.F32 R160, -RZ, R167.H0_H0 ;  /* 0x200000a7ffa07230 */ /* 0x000fc40000004100 */
[----:B------:R-:W-:Y:S01]  /*0d60*/  FMUL.FTZ R183, R209, R206 ;  /* 0x000000ced1b77220 */ /* 0x000fe20000410000 */
[----:B------:R-:W-:Y:S02]  /*0d70*/  HADD2.F32 R161, -RZ, R166.H0_H0 ;  /* 0x200000a6ffa17230 */ /* 0x000fe40000004100 */
[----:B------:R-:W-:Y:S02]  /*0d80*/  HADD2.F32 R180, -RZ, R38.H0_H0 ;  /* 0x20000026ffb47230 */ /* 0x000fe40000004100 */
[----:B------:R-:W-:Y:S01]  /*0d90*/  FADD.FTZ R102, R102, R160 ;  /* 0x000000a066667221 */ /* 0x000fe20000010000 */
[----:B------:R-:W-:Y:S02]  /*0da0*/  HADD2.F32 R162, -RZ, R162.H1_H1 ;  /* 0x300000a2ffa27230 */ /* 0x000fe40000004100 */
[-C--:B------:R-:W-:Y:S01]  /*0db0*/  FFMA.FTZ R62, R207, R160.reuse, R62 ;  /* 0x000000a0cf3e7223 */ /* 0x080fe2000001003e */
[----:B------:R-:W-:Y:S01]  /*0dc0*/  FMUL.FTZ R205, R205, R160 ;  /* 0x000000a0cdcd7220 */ /* 0x000fe20000410000 */
[----:B------:R-:W-:Y:S01]  /*0dd0*/  FADD.FTZ R100, R100, R161 ;  /* 0x000000a164647221 */ /* 0x000fe20000010000 */
[-C--:B------:R-:W-:Y:S01]  /*0de0*/  FFMA.FTZ R60, R183, R161.reuse, R60 ;  /* 0x000000a1b73c7223 */ /* 0x080fe2000001003c */
[----:B------:R-:W-:Y:S01]  /*0df0*/  FMUL.FTZ R180, R180, R161 ;  /* 0x000000a1b4b47220 */ /* 0x000fe20000410000 */
[----:B------:R-:W-:Y:S01]  /*0e00*/  FADD.FTZ R160, RZ, R14 ;  /* 0x0000000effa07221 */ /* 0x000fe20000010000 */
[----:B------:R-:W-:Y:S01]  /*0e10*/  FFMA.FTZ R161, R3, R14, RZ ;  /* 0x0000000e03a17223 */ /* 0x000fe200000100ff */
[----:B------:R-:W-:-:S02]  /*0e20*/  FADD.FTZ R162, -R223, R162 ;  /* 0x000000a2dfa27221 */ /* 0x000fc40000010100 */
[----:B------:R-:W-:Y:S01]  /*0e30*/  FADD.FTZ R165, R160, R13 ;  /* 0x0000000da0a57221 */ /* 0x000fe20000010000 */
[----:B------:R-:W-:Y:S01]  /*0e40*/  FFMA.FTZ R160, R16, R13, R161 ;  /* 0x0000000d10a07223 */ /* 0x000fe200000100a1 */
[----:B------:R-:W-:Y:S02]  /*0e50*/  FMUL.FTZ R208, R209, R162 ;  /* 0x000000a2d1d07220 */ /* 0x000fe40000410000 */
[----:B------:R-:W-:Y:S01]  /*0e60*/  FADD.FTZ R162, R165, R168 ;  /* 0x000000a8a5a27221 */ /* 0x000fe20000010000 */
[----:B------:R-:W-:Y:S01]  /*0e70*/  FFMA.FTZ R161, R27, R168, R160 ;  /* 0x000000a81ba17223 */ /* 0x000fe200000100a0 */
[----:B------:R-:W-:Y:S02]  /*0e80*/  HADD2.F32 R166, -RZ, R166.H1_H1 ;  /* 0x300000a6ffa67230 */ /* 0x000fe40000004100 */
[----:B------:R-:W-:Y:S02]  /*0e90*/  HADD2.F32 R206, -RZ, R38.H1_H1 ;  /* 0x30000026ffce7230 */ /* 0x000fe40000004100 */
[----:B------:R-:W-:Y:S01]  /*0ea0*/  FFMA.FTZ R160, R170, R169, R161 ;  /* 0x000000a9aaa07223 */ /* 0x000fe200000100a1 */
[----:B------:R-:W-:-:S02]  /*0eb0*/  HADD2.F32 R164, -RZ, R163.H1_H1 ;  /* 0x300000a3ffa47230 */ /* 0x000fc40000004100 */
[----:B------:R-:W-:Y:S01]  /*0ec0*/  FADD.FTZ R163, R162, R169 ;  /* 0x000000a9a2a37221 */ /* 0x000fe20000010000 */
[----:B------:R-:W-:Y:S01]  /*0ed0*/  FMUL.FTZ R206, R206, R166 ;  /* 0x000000a6cece7220 */ /* 0x000fe20000410000 */
[----:B------:R-:W-:Y:S02]  /*0ee0*/  FFMA.FTZ R161, R183, R180, R160 ;  /* 0x000000b4b7a17223 */ /* 0x000fe400000100a0 */
[----:B------:R-:W-:Y:S01]  /*0ef0*/  FADD.FTZ R163, R163, R180 ;  /* 0x000000b4a3a37221 */ /* 0x000fe20000010000 */
[----:B------:R-:W-:Y:S01]  /*0f00*/  FADD.FTZ R101, R101, R166 ;  /* 0x000000a665657221 */ /* 0x000fe20000010000 */
[C---:B------:R-:W-:Y:S01]  /*0f10*/  FFMA.FTZ R61, R208.reuse, R166, R61 ;  /* 0x000000a6d03d7223 */ /* 0x040fe2000001003d */
[----:B------:R-:W-:Y:S02]  /*0f20*/  HADD2.F32 R166, -RZ, R167.H1_H1 ;  /* 0x300000a7ffa67230 */ /* 0x000fe40000004100 */
[----:B------:R-:W-:Y:S01]  /*0f30*/  FADD.FTZ R164, -R223, R164 ;  /* 0x000000a4dfa47221 */ /* 0x000fe20000010100 */
[----:B------:R-:W-:Y:S01]  /*0f40*/  FADD.FTZ R160, R163, R206 ;  /* 0x000000cea3a07221 */ /* 0x000fe20000010000 */
[----:B------:R-:W-:-:S02]  /*0f50*/  FFMA.FTZ R162, R208, R206, R161 ;  /* 0x000000ced0a27223 */ /* 0x000fc400000100a1 */
[----:B------:R-:W-:Y:S01]  /*0f60*/  FMUL.FTZ R222, R209, R164 ;  /* 0x000000a4d1de7220 */ /* 0x000fe20000410000 */
[-C--:B------:R-:W-:Y:S01]  /*0f70*/  FMUL.FTZ R221, R221, R166.reuse ;  /* 0x000000a6dddd7220 */ /* 0x080fe20000410000 */
[----:B------:R-:W-:Y:S01]  /*0f80*/  FADD.FTZ R160, R160, R205 ;  /* 0x000000cda0a07221 */ /* 0x000fe20000010000 */
[----:B------:R-:W-:Y:S01]  /*0f90*/  FFMA.FTZ R161, R207, R205, R162 ;  /* 0x000000cdcfa17223 */ /* 0x000fe200000100a2 */
[----:B------:R-:W-:Y:S01]  /*0fa0*/  FADD.FTZ R103, R103, R166 ;  /* 0x000000a667677221 */ /* 0x000fe20000010000 */
[----:B------:R-:W-:Y:S01]  /*0fb0*/  FFMA.FTZ R63, R222, R166, R63 ;  /* 0x000000a6de3f7223 */ /* 0x000fe2000001003f */
[----:B------:R-:W-:Y:S01]  /*0fc0*/  FADD.FTZ R227, R160, R221 ;  /* 0x000000dda0e37221 */ /* 0x000fe20000010000 */
[----:B------:R-:W-:-:S07]  /*0fd0*/  FFMA.FTZ R228, R222, R221, R161 ;  /* 0x000000dddee47223 */ /* 0x000fce00000100a1 */
.L_x_1105:
[----:B------:R-:W-:Y:S05]  /*0fe0*/  BSYNC.RECONVERGENT B1 ;  /* 0x0000000000017941 */ /* 0x000fea0003800200 */
.L_x_1104:
        /* <DEDUP_REMOVED lines=12> */
[----:B------:R-:W-:Y:S01]  /*10b0*/  HADD2.F32 R15, -RZ, R40.H0_H0 ;  /* 0x20000028ff0f7230 */ /* 0x000fe20000004100 */
[----:B------:R-:W-:Y:S01]  /*10c0*/  ISETP.NE.AND.EX P3, PT, RZ, UR11, PT, P3 ;  /* 0x0000000bff007c0c */ /* 0x000fe2000bf65330 */
[----:B--2---:R-:W-:-:S10]  /*10d0*/  IMAD.WIDE.U32 R202, R226, 0x8, R202 ;  /* 0x00000008e2ca7825 */ /* 0x004fd400078e00ca */
[----:B------:R-:W0:Y:S08]  /*10e0*/  @P0 LDC.64 R234, c[0x0][0x438] ;  /* 0x00010e00ffea0b82 */ /* 0x000e300000000a00 */
[----:B------:R-:W1:Y:S01]  /*10f0*/  @P3 LDC.64 R172, c[0x0][0x3b8] ;  /* 0x0000ee00ffac3b82 */ /* 0x000e620000000a00 */
[C---:B0-----:R-:W-:Y:S02]  /*1100*/  @P0 IMAD.WIDE.U32 R248, R226.reuse, 0x10, R234 ;  /* 0x00000010e2f80825 */ /* 0x041fe400078e00ea */
[----:B------:R0:W5:Y:S04]  /*1110*/  LDG.E.64 R234, desc[UR8][R202.64] ;  /* 0x00000008caea7981 */ /* 0x000168000c1e1b00 */
[----:B------:R-:W5:Y:S01]  /*1120*/  @P0 LDG.E.128 R32, desc[UR8][R248.64] ;  /* 0x00000008f8200981 */ /* 0x000f62000c1e1d00 */
[----:B-1----:R-:W-:-:S05]  /*1130*/  @P3 IMAD.WIDE.U32 R172, R226, 0x8, R172 ;  /* 0x00000008e2ac3825 */ /* 0x002fca00078e00ac */
[----:B------:R1:W5:Y:S01]  /*1140*/  @P3 LDG.E.64 R244, desc[UR8][R172.64] ;  /* 0x00000008acf43981 */ /* 0x000362000c1e1b00 */
[----:B------:R-:W-:Y:S02]  /*1150*/  HADD2.F32 R201, -RZ, R43.H0_H0 ;  /* 0x2000002bffc97230 */ /* 0x000fe40000004100 */
[----:B------:R-:W-:Y:S02]  /*1160*/  HADD2.F32 R171, -RZ, R41.H1_H1 ;  /* 0x30000029ffab7230 */ /* 0x000fe40000004100 */
[----:B0-----:R-:W-:Y:S02]  /*1170*/  HADD2.F32 R202, -RZ, R42.H1_H1 ;  /* 0x3000002affca7230 */ /* 0x001fe40000004100 */
[----:B------:R-:W-:Y:S01]  /*1180*/  HADD2.F32 R219, -RZ, R43.H1_H1 ;  /* 0x3000002bffdb7230 */ /* 0x000fe20000004100 */
[----:B------:R-:W-:Y:S01]  /*1190*/  IADD3 R226, PT, PT, R226, 0x20, RZ ;  /* 0x00000020e2e27810 */ /* 0x000fe20007ffe0ff */
[--C-:B---3--:R-:W-:Y:S02]  /*11a0*/  HADD2.F32 R8, -RZ, R160.reuse.H0_H0 ;  /* 0x200000a0ff087230 */ /* 0x108fe40000004100 */
[----:B------:R-:W-:-:S03]  /*11b0*/  HADD2.F32 R160, -RZ, R160.H1_H1 ;  /* 0x300000a0ffa07230 */ /* 0x000fc60000004100 */
[----:B------:R-:W-:Y:S01]  /*11c0*/  FADD.FTZ R8, -R223, R8 ;  /* 0x00000008df087221 */ /* 0x000fe20000010100 */
[----:B----4-:R-:W-:-:S03]  /*11d0*/  HADD2.F32 R18, -RZ, R164.H0_H0 ;  /* 0x200000a4ff127230 */ /* 0x010fc60000004100 */
[----:B-----5:R-:W-:Y:S01]  /*11e0*/  FMUL.FTZ R7, R209, R8 ;  /* 0x00000008d1077220 */ /* 0x020fe20000410000 */
[----:B------:R-:W-:Y:S01]  /*11f0*/  FADD.FTZ R160, -R223, R160 ;  /* 0x000000a0dfa07221 */ /* 0x000fe20000010100 */
[--C-:B------:R-:W-:Y:S02]  /*1200*/  HADD2.F32 R24, -RZ, R161.reuse.H0_H0 ;  /* 0x200000a1ff187230 */ /* 0x100fe40000004100 */
[-C--:B------:R-:W-:Y:S01]  /*1210*/  FMUL.FTZ R8, R15, R18.reuse ;  /* 0x000000120f087220 */ /* 0x080fe20000410000 */
[----:B------:R-:W-:Y:S01]  /*1220*/  FADD.FTZ R144, R144, R18 ;  /* 0x0000001290907221 */ /* 0x000fe20000010000 */
[----:B------:R-:W-:Y:S01]  /*1230*/  FFMA.FTZ R104, R7, R18, R104 ;  /* 0x0000001207687223 */ /* 0x000fe20000010068 */
[----:B------:R-:W-:Y:S01]  /*1240*/  FMUL.FTZ R18, R209, R160 ;  /* 0x000000a0d1127220 */ /* 0x000fe20000410000 */
[----:B------:R-:W-:Y:S02]  /*1250*/  HADD2.F32 R160, -RZ, R161.H1_H1 ;  /* 0x300000a1ffa07230 */ /* 0x000fe40000004100 */
[----:B------:R-:W-:Y:S01]  /*1260*/  FADD.FTZ R24, -R223, R24 ;  /* 0x00000018df187221 */ /* 0x000fe20000010100 */
[----:B------:R-:W-:-:S02]  /*1270*/  HADD2.F32 R182, -RZ, R162.H0_H0 ;  /* 0x200000a2ffb67230 */ /* 0x000fc40000004100 */
[----:B------:R-:W-:Y:S01]  /*1280*/  FADD.FTZ R160, -R223, R160 ;  /* 0x000000a0dfa07221 */ /* 0x000fe20000010100 */
[----:B------:R-:W-:Y:S01]  /*1290*/  FMUL.FTZ R21, R209, R24 ;  /* 0x00000018d1157220 */ /* 0x000fe20000410000 */
[----:B------:R-:W-:Y:S02]  /*12a0*/  HADD2.F32 R161, -RZ, R165.H0_H0 ;  /* 0x200000a5ffa17230 */ /* 0x000fe40000004100 */
[----:B------:R-:W-:Y:S01]  /*12b0*/  FADD.FTZ R182, -R223, R182 ;  /* 0x000000b6dfb67221 */ /* 0x000fe20000010100 */
[----:B------:R-:W-:Y:S02]  /*12c0*/  HADD2.F32 R24, -RZ, R41.H0_H0 ;  /* 0x20000029ff187230 */ /* 0x000fe40000004100 */
[----:B-1----:R-:W-:Y:S01]  /*12d0*/  FMUL.FTZ R172, R209, R160 ;  /* 0x000000a0d1ac7220 */ /* 0x002fe20000410000 */
[----:B------:R-:W-:Y:S02]  /*12e0*/  HADD2.F32 R160, -RZ, R163.H0_H0 ;  /* 0x200000a3ffa07230 */ /* 0x000fe40000004100 */
[----:B------:R-:W-:Y:S01]  /*12f0*/  FADD.FTZ R146, R146, R161 ;  /* 0x000000a192927221 */ /* 0x000fe20000010000 */
[----:B------:R-:W-:-:S02]  /*1300*/  HADD2.F32 R162, -RZ, R162.H1_H1 ;  /* 0x300000a2ffa27230 */ /* 0x000fc40000004100 */
[-C--:B------:R-:W-:Y:S01]  /*1310*/  FFMA.FTZ R106, R21, R161.reuse, R106 ;  /* 0x000000a1156a7223 */ /* 0x080fe2000001006a */
[----:B------:R-:W-:Y:S01]  /*1320*/  FMUL.FTZ R24, R24, R161 ;  /* 0x000000a118187220 */ /* 0x000fe20000410000 */
[----:B------:R-:W-:Y:S01]  /*1330*/  FMUL.FTZ R173, R209, R182 ;  /* 0x000000b6d1ad7220 */ /* 0x000fe20000410000 */
[----:B------:R-:W-:Y:S02]  /*1340*/  HADD2.F32 R164, -RZ, R164.H1_H1 ;  /* 0x300000a4ffa47230 */ /* 0x000fe40000004100 */
[----:B------:R-:W-:Y:S01]  /*1350*/  FADD.FTZ R160, -R223, R160 ;  /* 0x000000a0dfa07221 */ /* 0x000fe20000010100 */
[----:B------:R-:W-:Y:S02]  /*1360*/  HADD2.F32 R15, -RZ, R40.H1_H1 ;  /* 0x30000028ff0f7230 */ /* 0x000fe40000004100 */
[----:B------:R-:W-:Y:S02]  /*1370*/  HADD2.F32 R161, -RZ, R166.H0_H0 ;  /* 0x200000a6ffa17230 */ /* 0x000fe40000004100 */
[----:B------:R-:W-:-:S02]  /*1380*/  HADD2.F32 R182, -RZ, R42.H0_H0 ;  /* 0x2000002affb67230 */ /* 0x000fc40000004100 */
[----:B------:R-:W-:Y:S01]  /*1390*/  FADD.FTZ R162, -R223, R162 ;  /* 0x000000a2dfa27221 */ /* 0x000fe20000010100 */
[----:B------:R-:W-:Y:S01]  /*13a0*/  FMUL.FTZ R203, R209, R160 ;  /* 0x000000a0d1cb7220 */ /* 0x000fe20000410000 */
        /* <DEDUP_REMOVED lines=9> */
[----:B------:R-:W-:-:S02]  /*1440*/  HADD2.F32 R164, -RZ, R165.H1_H1 ;  /* 0x300000a5ffa47230 */ /* 0x000fc40000004100 */
[----:B------:R-:W-:Y:S01]  /*1450*/  FADD.FTZ R165, R160, R15 ;  /* 0x0000000fa0a57221 */ /* 0x000fe20000010000 */
[----:B------:R-:W-:Y:S02]  /*1460*/  HADD2.F32 R162, -RZ, R167.H0_H0 ;  /* 0x200000a7ffa27230 */ /* 0x000fe40000004100 */
[----:B------:R-:W-:Y:S01]  /*1470*/  FFMA.FTZ R160, R18, R15, R161 ;  /* 0x0000000f12a07223 */ /* 0x000fe200000100a1 */
[----:B------:R-:W-:Y:S02]  /*1480*/  FMUL.FTZ R171, R171, R164 ;  /* 0x000000a4abab7220 */ /* 0x000fe40000410000 */
[----:B------:R-:W-:Y:S01]  /*1490*/  FADD.FTZ R70, R70, R162 ;  /* 0x000000a246467221 */ /* 0x000fe20000010000 */
[-C--:B------:R-:W-:Y:S01]  /*14a0*/  FFMA.FTZ R110, R203, R162.reuse, R110 ;  /* 0x000000a2cb6e7223 */ /* 0x080fe2000001006e */
[----:B------:R-:W-:Y:S01]  /*14b0*/  FMUL.FTZ R201, R201, R162 ;  /* 0x000000a2c9c97220 */ /* 0x000fe20000410000 */
[----:B------:R-:W-:Y:S01]  /*14c0*/  FADD.FTZ R162, R165, R24 ;  /* 0x00000018a5a27221 */ /* 0x000fe20000010000 */
[----:B------:R-:W-:Y:S01]  /*14d0*/  FFMA.FTZ R161, R21, R24, R160 ;  /* 0x0000001815a17223 */ /* 0x000fe200000100a0 */
[----:B------:R-:W-:Y:S01]  /*14e0*/  FADD.FTZ R147, R147, R164 ;  /* 0x000000a493937221 */ /* 0x000fe20000010000 */
[----:B------:R-:W-:Y:S01]  /*14f0*/  FFMA.FTZ R107, R172, R164, R107 ;  /* 0x000000a4ac6b7223 */ /* 0x000fe2000001006b */
[----:B------:R-:W-:-:S02]  /*1500*/  HADD2.F32 R166, -RZ, R166.H1_H1 ;  /* 0x300000a6ffa67230 */ /* 0x000fc40000004100 */
[----:B------:R-:W-:Y:S01]  /*1510*/  FFMA.FTZ R160, R172, R171, R161 ;  /* 0x000000abaca07223 */ /* 0x000fe200000100a1 */
[----:B------:R-:W-:Y:S02]  /*1520*/  HADD2.F32 R164, -RZ, R163.H1_H1 ;  /* 0x300000a3ffa47230 */ /* 0x000fe40000004100 */
[----:B------:R-:W-:Y:S01]  /*1530*/  FADD.FTZ R163, R162, R171 ;  /* 0x000000aba2a37221 */ /* 0x000fe20000010000 */
[----:B------:R-:W-:Y:S01]  /*1540*/  FMUL.FTZ R202, R202, R166 ;  /* 0x000000a6caca7220 */ /* 0x000fe20000410000 */
[----:B------:R-:W-:Y:S02]  /*1550*/  FFMA.FTZ R161, R173, R182, R160 ;  /* 0x000000b6ada17223 */ /* 0x000fe400000100a0 */
[----:B------:R-:W-:Y:S01]  /*1560*/  FADD.FTZ R163, R163, R182 ;  /* 0x000000b6a3a37221 */ /* 0x000fe20000010000 */
[----:B------:R-:W-:Y:S01]  /*1570*/  FADD.FTZ R69, R69, R166 ;  /* 0x000000a645457221 */ /* 0x000fe20000010000 */
[----:B------:R-:W-:Y:S01]  /*1580*/  FFMA.FTZ R109, R204, R166, R109 ;  /* 0x000000a6cc6d7223 */ /* 0x000fe2000001006d */
[----:B------:R-:W-:-:S02]  /*1590*/  HADD2.F32 R166, -RZ, R167.H1_H1 ;  /* 0x300000a7ffa67230 */ /* 0x000fc40000004100 */
[----:B------:R-:W-:Y:S01]  /*15a0*/  FADD.FTZ R164, -R223, R164 ;  /* 0x000000a4dfa47221 */ /* 0x000fe20000010100 */
[----:B------:R-:W-:Y:S01]  /*15b0*/  FADD.FTZ R160, R163, R202 ;  /* 0x000000caa3a07221 */ /* 0x000fe20000010000 */
[----:B------:R-:W-:Y:S02]  /*15c0*/  FFMA.FTZ R162, R204, R202, R161 ;  /* 0x000000cacca27223 */ /* 0x000fe400000100a1 */
        /* <DEDUP_REMOVED lines=8> */
.L_x_1107:
[----:B------:R-:W-:Y:S05]  /*1650*/  BSYNC.RECONVERGENT B1 ;  /* 0x0000000000017941 */ /* 0x000fea0003800200 */
.L_x_1106:
        /* <DEDUP_REMOVED lines=18> */
[----:B------:R-:W5:Y:S04]  /*1780*/  LDG.E.64 R230, desc[UR8][R198.64] ;  /* 0x00000008c6e67981 */ /* 0x000f68000c1e1b00 */
[----:B------:R-:W5:Y:S01]  /*1790*/  @P0 LDG.E.128 R148, desc[UR8][R248.64] ;  /* 0x00000008f8940981 */ /* 0x000f62000c1e1d00 */
[----:B-1----:R-:W-:-:S05]  /*17a0*/  @P3 IMAD.WIDE.U32 R174, R226, 0x8, R174 ;  /* 0x00000008e2ae3825 */ /* 0x002fca00078e00ae */
[----:B------:R0:W5:Y:S01]  /*17b0*/  @P3 LDG.E.64 R242, desc[UR8][R174.64] ;  /* 0x00000008aef23981 */ /* 0x000162000c1e1b00 */
[----:B------:R-:W-:Y:S02]  /*17c0*/  HADD2.F32 R189, -RZ, R47.H0_H0 ;  /* 0x2000002fffbd7230 */ /* 0x000fe40000004100 */
[----:B0-----:R-:W-:Y:S02]  /*17d0*/  HADD2.F32 R175, -RZ, R45.H1_H1 ;  /* 0x3000002dffaf7230 */ /* 0x001fe40000004100 */
[----:B------:R-:W-:Y:S02]  /*17e0*/  HADD2.F32 R198, -RZ, R46.H1_H1 ;  /* 0x3000002effc67230 */ /* 0x000fe40000004100 */
        /* <DEDUP_REMOVED lines=21> */
[----:B------:R-:W-:Y:S01]  /*1940*/  FMUL.FTZ R174, R209, R160 ;  /* 0x000000a0d1ae7220 */ /* 0x000fe20000410000 */
        /* <DEDUP_REMOVED lines=55> */
.L_x_1109:
[----:B------:R-:W-:Y:S05]  /*1cc0*/  BSYNC.RECONVERGENT B1 ;  /* 0x0000000000017941 */ /* 0x000fea0003800200 */
.L_x_1108:
        /* <DEDUP_REMOVED lines=14> */
[----:B--2---:R-:W-:-:S05]  /*1db0*/  IMAD.WIDE.U32 R166, R226, 0x8, R166 ;  /* 0x00000008e2a67825 */ /* 0x004fca00078e00a6 */
[----:B------:R-:W5:Y:S05]  /*1dc0*/  LDG.E.64 R224, desc[UR8][R166.64] ;  /* 0x00000008a6e07981 */ /* 0x000f6a000c1e1b00 */
[----:B------:R-:W0:Y:S08]  /*1dd0*/  @P3 LDC.64 R164, c[0x0][0x3b8] ;  /* 0x0000ee00ffa43b82 */ /* 0x000e300000000a00 */
[----:B------:R-:W1:Y:S01]  /*1de0*/  @P0 LDC.64 R190, c[0x0][0x438] ;  /* 0x00010e00ffbe0b82 */ /* 0x000e620000000a00 */
[----:B0-----:R-:W-:-:S05]  /*1df0*/  @P3 IMAD.WIDE.U32 R164, R226, 0x8, R164 ;  /* 0x00000008e2a43825 */ /* 0x001fca00078e00a4 */
[----:B------:R-:W5:Y:S01]  /*1e00*/  @P3 LDG.E.64 R240, desc[UR8][R164.64] ;  /* 0x00000008a4f03981 */ /* 0x000f62000c1e1b00 */
[----:B------:R-:W-:Y:S02]  /*1e10*/  HADD2.F32 R192, -RZ, R51.H0_H0 ;  /* 0x20000033ffc07230 */ /* 0x000fe40000004100 */
[----:B-1----:R-:W-:-:S05]  /*1e20*/  @P0 IMAD.WIDE.U32 R190, R226, 0x10, R190 ;  /* 0x00000010e2be0825 */ /* 0x002fca00078e00be */
[----:B------:R0:W5:Y:S02]  /*1e30*/  @P0 LDG.E.128 R152, desc[UR8][R190.64] ;  /* 0x00000008be980981 */ /* 0x000164000c1e1d00 */
[----:B0-----:R-:W-:Y:S01]  /*1e40*/  HADD2.F32 R191, -RZ, R50.H1_H1 ;  /* 0x30000032ffbf7230 */ /* 0x001fe20000004100 */
[----:B------:R-:W-:Y:S01]  /*1e50*/  IADD3 R226, PT, PT, R226, 0x20, RZ ;  /* 0x00000020e2e27810 */ /* 0x000fe20007ffe0ff */
[--C-:B---3--:R-:W-:Y:S02]  /*1e60*/  HADD2.F32 R12, -RZ, R28.reuse.H0_H0 ;  /* 0x2000001cff0c7230 */ /* 0x108fe40000004100 */
[----:B------:R-:W-:-:S03]  /*1e70*/  HADD2.F32 R28, -RZ, R28.H1_H1 ;  /* 0x3000001cff1c7230 */ /* 0x000fc60000004100 */
[----:B------:R-:W-:Y:S01]  /*1e80*/  FADD.FTZ R12, -R223, R12 ;  /* 0x0000000cdf0c7221 */ /* 0x000fe20000010100 */
[----:B----4-:R-:W-:-:S03]  /*1e90*/  HADD2.F32 R22, -RZ, R160.H0_H0 ;  /* 0x200000a0ff167230 */ /* 0x010fc60000004100 */
[----:B-----5:R-:W-:Y:S01]  /*1ea0*/  FMUL.FTZ R11, R209, R12 ;  /* 0x0000000cd10b7220 */ /* 0x020fe20000410000 */
[----:B------:R-:W-:Y:S01]  /*1eb0*/  FADD.FTZ R28, -R223, R28 ;  /* 0x0000001cdf1c7221 */ /* 0x000fe20000010100 */
[----:B------:R-:W-:Y:S02]  /*1ec0*/  HADD2.F32 R164, -RZ, R29.H0_H0 ;  /* 0x2000001dffa47230 */ /* 0x000fe40000004100 */
[-C--:B------:R-:W-:Y:S01]  /*1ed0*/  FMUL.FTZ R12, R19, R22.reuse ;  /* 0x00000016130c7220 */ /* 0x080fe20000410000 */
[----:B------:R-:W-:Y:S01]  /*1ee0*/  FADD.FTZ R120, R120, R22 ;  /* 0x0000001678787221 */ /* 0x000fe20000010000 */
[----:B------:R-:W-:Y:S01]  /*1ef0*/  FFMA.FTZ R80, R11, R22, R80 ;  /* 0x000000160b507223 */ /* 0x000fe20000010050 */
[----:B------:R-:W-:Y:S02]  /*1f00*/  HADD2.F32 R160, -RZ, R160.H1_H1 ;  /* 0x300000a0ffa07230 */ /* 0x000fe40000004100 */
[----:B------:R-:W-:Y:S01]  /*1f10*/  FMUL.FTZ R22, R209, R28 ;  /* 0x0000001cd1167220 */ /* 0x000fe20000410000 */
[----:B------:R-:W-:-:S02]  /*1f20*/  HADD2.F32 R19, -RZ, R48.H1_H1 ;  /* 0x30000030ff137230 */ /* 0x000fc40000004100 */
[----:B------:R-:W-:Y:S01]  /*1f30*/  FADD.FTZ R164, -R223, R164 ;  /* 0x000000a4dfa47221 */ /* 0x000fe20000010100 */
[----:B------:R-:W-:Y:S01]  /*1f40*/  FADD.FTZ R121, R121, R160 ;  /* 0x000000a079797221 */ /* 0x000fe20000010000 */
[-C--:B------:R-:W-:Y:S01]  /*1f50*/  FFMA.FTZ R81, R22, R160.reuse, R81 ;  /* 0x000000a016517223 */ /* 0x080fe20000010051 */
[----:B------:R-:W-:Y:S01]  /*1f60*/  FMUL.FTZ R19, R19, R160 ;  /* 0x000000a013137220 */ /* 0x000fe20000410000 */
[----:B------:R-:W-:Y:S02]  /*1f70*/  HADD2.F32 R160, -RZ, R29.H1_H1 ;  /* 0x3000001dffa07230 */ /* 0x000fe40000004100 */
[----:B------:R-:W-:Y:S01]  /*1f80*/  FMUL.FTZ R25, R209, R164 ;  /* 0x000000a4d1197220 */ /* 0x000fe20000410000 */
[----:B------:R-:W-:Y:S02]  /*1f90*/  HADD2.F32 R29, -RZ, R161.H0_H0 ;  /* 0x200000a1ff1d7230 */ /* 0x000fe40000004100 */
[----:B------:R-:W-:Y:S02]  /*1fa0*/  HADD2.F32 R28, -RZ, R49.H0_H0 ;  /* 0x20000031ff1c7230 */ /* 0x000fe40000004100 */
[----:B------:R-:W-:Y:S01]  /*1fb0*/  FADD.FTZ R160, -R223, R160 ;  /* 0x000000a0dfa07221 */ /* 0x000fe20000010100 */
[----:B------:R-:W-:-:S02]  /*1fc0*/  HADD2.F32 R164, -RZ, R161.H1_H1 ;  /* 0x300000a1ffa47230 */ /* 0x000fc40000004100 */
[----:B------:R-:W-:Y:S01]  /*1fd0*/  FADD.FTZ R122, R122, R29 ;  /* 0x0000001d7a7a7221 */ /* 0x000fe20000010000 */
[-C--:B------:R-:W-:Y:S01]  /*1fe0*/  FFMA.FTZ R82, R25, R29.reuse, R82 ;  /* 0x0000001d19527223 */ /* 0x080fe20000010052 */
[----:B------:R-:W-:Y:S01]  /*1ff0*/  FMUL.FTZ R28, R28, R29 ;  /* 0x0000001d1c1c7220 */ /* 0x000fe20000410000 */
[----:B------:R-:W-:Y:S02]  /*2000*/  HADD2.F32 R29, -RZ, R49.H1_H1 ;  /* 0x30000031ff1d7230 */ /* 0x000fe40000004100 */
[----:B------:R-:W-:Y:S01]  /*2010*/  FMUL.FTZ R176, R209, R160 ;  /* 0x000000a0d1b07220 */ /* 0x000fe20000410000 */
[----:B------:R-:W-:Y:S02]  /*2020*/  HADD2.F32 R161, -RZ, R162.H0_H0 ;  /* 0x200000a2ffa17230 */ /* 0x000fe40000004100 */
[----:B------:R-:W-:Y:S02]  /*2030*/  HADD2.F32 R160, -RZ, R50.H0_H0 ;  /* 0x20000032ffa07230 */ /* 0x000fe40000004100 */
[----:B------:R-:W-:Y:S01]  /*2040*/  FADD.FTZ R123, R123, R164 ;  /* 0x000000a47b7b7221 */ /* 0x000fe20000010000 */
[----:B------:R-:W-:-:S02]  /*2050*/  HADD2.F32 R166, -RZ, R30.H0_H0 ;  /* 0x2000001effa67230 */ /* 0x000fc40000004100 */
[-C--:B------:R-:W-:Y:S01]  /*2060*/  FFMA.FTZ R83, R176, R164.reuse, R83 ;  /* 0x000000a4b0537223 */ /* 0x080fe20000010053 */
[----:B------:R-:W-:Y:S01]  /*2070*/  FMUL.FTZ R29, R29, R164 ;  /* 0x000000a41d1d7220 */ /* 0x000fe20000410000 */
[----:B------:R-:W-:Y:S02]  /*2080*/  HADD2.F32 R164, -RZ, R30.H1_H1 ;  /* 0x3000001effa47230 */ /* 0x000fe40000004100 */
[-C--:B------:R-:W-:Y:S01]  /*2090*/  FMUL.FTZ R30, R160, R161.reuse ;  /* 0x000000a1a01e7220 */ /* 0x080fe20000410000 */
[----:B------:R-:W-:Y:S02]  /*20a0*/  HADD2.F32 R160, -RZ, R31.H0_H0 ;  /* 0x2000001fffa07230 */ /* 0x000fe40000004100 */
[C---:B------:R-:W-:Y:S01]  /*20b0*/  FADD.FTZ R166, -R223.reuse, R166 ;  /* 0x000000a6dfa67221 */ /* 0x040fe20000010100 */
[----:B------:R-:W-:Y:S02]  /*20c0*/  HADD2.F32 R165, -RZ, R163.H0_H0 ;  /* 0x200000a3ffa57230 */ /* 0x000fe40000004100 */
[----:B------:R-:W-:Y:S01]  /*20d0*/  FADD.FTZ R160, -R223, R160 ;  /* 0x000000a0dfa07221 */ /* 0x000fe20000010100 */
[----:B------:R-:W-:Y:S01]  /*20e0*/  FMUL.FTZ R179, R209, R166 ;  /* 0x000000a6d1b37220 */ /* 0x000fe20000410000 */
[----:B------:R-:W-:Y:S01]  /*20f0*/  FADD.FTZ R164, -R223, R164 ;  /* 0x000000a4dfa47221 */ /* 0x000fe20000010100 */
[----:B------:R-:W-:Y:S01]  /*2100*/  FADD.FTZ R124, R124, R161 ;  /* 0x000000a17c7c7221 */ /* 0x000fe20000010000 */
[----:B------:R-:W-:Y:S01]  /*2110*/  FMUL.FTZ R193, R209, R160 ;  /* 0x000000a0d1c17220 */ /* 0x000fe20000410000 */
[----:B------:R-:W-:Y:S01]  /*2120*/  FFMA.FTZ R84, R179, R161, R84 ;  /* 0x000000a1b3547223 */ /* 0x000fe20000010054 */
[----:B------:R-:W-:Y:S01]  /*2130*/  FADD.FTZ R160, R227, R12 ;  /* 0x0000000ce3a07221 */ /* 0x000fe20000010000 */
[----:B------:R-:W-:Y:S01]  /*2140*/  FFMA.FTZ R161, R11, R12, R228 ;  /* 0x0000000c0ba17223 */ /* 0x000fe200000100e4 */
[----:B------:R-:W-:-:S02]  /*2150*/  HADD2.F32 R162, -RZ, R162.H1_H1 ;  /* 0x300000a2ffa27230 */ /* 0x000fc40000004100 */
        /* <DEDUP_REMOVED lines=9> */
[----:B------:R-:W-:Y:S02]  /*21f0*/  HADD2.F32 R164, -RZ, R31.H1_H1 ;  /* 0x3000001fffa47230 */ /* 0x000fe40000004100 */
[----:B------:R-:W-:Y:S01]  /*2200*/  FADD.FTZ R162, R165, R28 ;  /* 0x0000001ca5a27221 */ /* 0x000fe20000010000 */
[----:B------:R-:W-:-:S03]  /*2210*/  FFMA.FTZ R31, R25, R28, R160 ;  /* 0x0000001c191f7223 */ /* 0x000fc600000100a0 */
[----:B------:R-:W-:Y:S01]  /*2220*/  FADD.FTZ R161, R162, R29 ;  /* 0x0000001da2a17221 */ /* 0x000fe20000010000 */
[----:B------:R-:W-:-:S03]  /*2230*/  FFMA.FTZ R160, R176, R29, R31 ;  /* 0x0000001db0a07223 */ /* 0x000fc6000001001f */
[----:B------:R-:W-:Y:S01]  /*2240*/  FADD.FTZ R162, R161, R30 ;  /* 0x0000001ea1a27221 */ /* 0x000fe20000010000 */
[----:B------:R-:W-:Y:S01]  /*2250*/  FFMA.FTZ R31, R179, R30, R160 ;  /* 0x0000001eb31f7223 */ /* 0x000fe200000100a0 */
[----:B------:R-:W-:Y:S02]  /*2260*/  HADD2.F32 R166, -RZ, R163.H1_H1 ;  /* 0x300000a3ffa67230 */ /* 0x000fe40000004100 */
[----:B------:R-:W-:Y:S01]  /*2270*/  FADD.FTZ R164, -R223, R164 ;  /* 0x000000a4dfa47221 */ /* 0x000fe20000010100 */
[----:B------:R-:W-:Y:S02]  /*2280*/  HADD2.F32 R163, -RZ, R51.H1_H1 ;  /* 0x30000033ffa37230 */ /* 0x000fe40000004100 */
[----:B------:R-:W-:Y:S01]  /*2290*/  FADD.FTZ R161, R162, R191 ;  /* 0x000000bfa2a17221 */ /* 0x000fe20000010000 */
[----:B------:R-:W-:Y:S01]  /*22a0*/  FFMA.FTZ R160, R190, R191, R31 ;  /* 0x000000bfbea07223 */ /* 0x000fe2000001001f */
[----:B------:R-:W-:Y:S02]  /*22b0*/  FMUL.FTZ R216, R209, R164 ;  /* 0x000000a4d1d87220 */ /* 0x000fe40000410000 */
[----:B------:R-:W-:Y:S01]  /*22c0*/  FADD.FTZ R162, R161, R192 ;  /* 0x000000c0a1a27221 */ /* 0x000fe20000010000 */
[----:B------:R-:W-:Y:S01]  /*22d0*/  FMUL.FTZ R31, R163, R166 ;  /* 0x000000a6a31f7220 */ /* 0x000fe20000410000 */
[----:B------:R-:W-:Y:S01]  /*22e0*/  FFMA.FTZ R161, R193, R192, R160 ;  /* 0x000000c0c1a17223 */ /* 0x000fe200000100a0 */
[----:B------:R-:W-:Y:S01]  /*22f0*/  FADD.FTZ R127, R127, R166 ;  /* 0x000000a67f7f7221 */ /* 0x000fe20000010000 */
[----:B------:R-:W-:Y:S01]  /*2300*/  FFMA.FTZ R87, R216, R166, R87 ;  /* 0x000000a6d8577223 */ /* 0x000fe20000010057 */
[----:B------:R-:W-:Y:S01]  /*2310*/  FADD.FTZ R227, R162, R31 ;  /* 0x0000001fa2e37221 */ /* 0x000fe20000010000 */
[----:B------:R-:W-:-:S07]  /*2320*/  FFMA.FTZ R228, R216, R31, R161 ;  /* 0x0000001fd8e47223 */ /* 0x000fce00000100a1 */
.L_x_1111:
[----:B------:R-:W-:Y:S05]  /*2330*/  BSYNC.RECONVERGENT B1 ;  /* 0x0000000000017941 */ /* 0x000fea0003800200 */
.L_x_1110:
        /* <DEDUP_REMOVED lines=12> */
[----:B------:R-:W-:Y:S01]  /*2400*/  HADD2.F32 R185, -RZ, R52.H1_H1 ;  /* 0x30000034ffb97230 */ /* 0x000fe20000004100 */
[----:B------:R-:W-:Y:S01]  /*2410*/  ISETP.NE.AND.EX P0, PT, RZ, UR21, PT, P0 ;  /* 0x00000015ff007c0c */ /* 0x000fe2000bf05300 */
[----:B--2---:R-:W-:-:S05]  /*2420*/  IMAD.WIDE.U32 R194, R226, 0x8, R194 ;  /* 0x00000008e2c27825 */ /* 0x004fca00078e00c2 */
[----:B------:R0:W5:Y:S05]  /*2430*/  LDG.E.64 R232, desc[UR8][R194.64] ;  /* 0x00000008c2e87981 */ /* 0x00016a000c1e1b00 */
[----:B------:R-:W1:Y:S08]  /*2440*/  @P3 LDC.64 R186, c[0x0][0x3b8] ;  /* 0x0000ee00ffba3b82 */ /* 0x000e700000000a00 */
[----:B------:R-:W2:Y:S01]  /*2450*/  @P0 LDC.64 R196, c[0x0][0x438] ;  /* 0x00010e00ffc40b82 */ /* 0x000ea20000000a00 */
[----:B-1----:R-:W-:-:S05]  /*2460*/  @P3 IMAD.WIDE.U32 R186, R226, 0x8, R186 ;  /* 0x00000008e2ba3825 */ /* 0x002fca00078e00ba */
[----:B------:R1:W5:Y:S01]  /*2470*/  @P3 LDG.E.64 R238, desc[UR8][R186.64] ;  /* 0x00000008baee3981 */ /* 0x000362000c1e1b00 */
[----:B--2---:R-:W-:-:S05]  /*2480*/  @P0 IMAD.WIDE.U32 R196, R226, 0x10, R196 ;  /* 0x00000010e2c40825 */ /* 0x004fca00078e00c4 */
[----:B------:R2:W5:Y:S01]  /*2490*/  @P0 LDG.E.128 R156, desc[UR8][R196.64] ;  /* 0x00000008c49c0981 */ /* 0x000562000c1e1d00 */
[----:B0-----:R-:W-:Y:S02]  /*24a0*/  HADD2.F32 R195, -RZ, R53.H1_H1 ;  /* 0x30000035ffc37230 */ /* 0x001fe40000004100 */
[--C-:B------:R-:W-:Y:S02]  /*24b0*/  HADD2.F32 R213, -RZ, R55.reuse.H0_H0 ;  /* 0x20000037ffd57230 */ /* 0x100fe40000004100 */
[----:B------:R-:W-:Y:S02]  /*24c0*/  HADD2.F32 R211, -RZ, R55.H1_H1 ;  /* 0x30000037ffd37230 */ /* 0x000fe40000004100 */
[----:B---3--:R-:W-:Y:S02]  /*24d0*/  HADD2.F32 R178, -RZ, R160.H0_H0 ;  /* 0x200000a0ffb27230 */ /* 0x008fe40000004100 */
[----:B------:R-:W-:-:S03]  /*24e0*/  HADD2.F32 R188, -RZ, R161.H0_H0 ;  /* 0x200000a1ffbc7230 */ /* 0x000fc60000004100 */
[C---:B------:R-:W-:Y:S01]  /*24f0*/  FADD.FTZ R178, -R223.reuse, R178 ;  /* 0x000000b2dfb27221 */ /* 0x040fe20000010100 */
[----:B------:R-:W-:Y:S02]  /*2500*/  HADD2.F32 R210, -RZ, R161.H1_H1 ;  /* 0x300000a1ffd27230 */ /* 0x000fe40000004100 */
[----:B------:R-:W-:Y:S01]  /*2510*/  FADD.FTZ R188, -R223, R188 ;  /* 0x000000bcdfbc7221 */ /* 0x000fe20000010100 */
[----:B----4-:R-:W-:Y:S02]  /*2520*/  HADD2.F32 R161, -RZ, R164.H0_H0 ;  /* 0x200000a4ffa17230 */ /* 0x010fe40000004100 */
[----:B-----5:R-:W-:Y:S01]  /*2530*/  FMUL.FTZ R181, R209, R178 ;  /* 0x000000b2d1b57220 */ /* 0x020fe20000410000 */
[----:B------:R-:W-:Y:S02]  /*2540*/  HADD2.F32 R178, -RZ, R52.H0_H0 ;  /* 0x20000034ffb27230 */ /* 0x000fe40000004100 */
[----:B------:R-:W-:Y:S02]  /*2550*/  HADD2.F32 R212, -RZ, R162.H0_H0 ;  /* 0x200000a2ffd47230 */ /* 0x000fe40000004100 */
[----:B------:R-:W-:Y:S01]  /*2560*/  FADD.FTZ R128, R128, R161 ;  /* 0x000000a180807221 */ /* 0x000fe20000010000 */
[----:B------:R-:W-:-:S02]  /*2570*/  HADD2.F32 R160, -RZ, R160.H1_H1 ;  /* 0x300000a0ffa07230 */ /* 0x000fc40000004100 */
[-C--:B------:R-:W-:Y:S01]  /*2580*/  FFMA.FTZ R88, R181, R161.reuse, R88 ;  /* 0x000000a1b5587223 */ /* 0x080fe20000010058 */
[----:B------:R-:W-:Y:S01]  /*2590*/  FMUL.FTZ R178, R178, R161 ;  /* 0x000000a1b2b27220 */ /* 0x000fe20000410000 */
[----:B-1----:R-:W-:Y:S01]  /*25a0*/  FMUL.FTZ R187, R209, R188 ;  /* 0x000000bcd1bb7220 */ /* 0x002fe20000410000 */
[----:B------:R-:W-:Y:S02]  /*25b0*/  HADD2.F32 R161, -RZ, R165.H0_H0 ;  /* 0x200000a5ffa17230 */ /* 0x000fe40000004100 */
[C---:B--2---:R-:W-:Y:S01]  /*25c0*/  FADD.FTZ R196, -R223.reuse, R212 ;  /* 0x000000d4dfc47221 */ /* 0x044fe20000010100 */
[----:B------:R-:W-:Y:S02]  /*25d0*/  HADD2.F32 R188, -RZ, R53.H0_H0 ;  /* 0x20000035ffbc7230 */ /* 0x000fe40000004100 */
[----:B------:R-:W-:Y:S01]  /*25e0*/  FADD.FTZ R186, -R223, R160 ;  /* 0x000000a0dfba7221 */ /* 0x000fe20000010100 */
[----:B------:R-:W-:Y:S02]  /*25f0*/  HADD2.F32 R214, -RZ, R163.H0_H0 ;  /* 0x200000a3ffd67230 */ /* 0x000fe40000004100 */
[----:B------:R-:W-:Y:S01]  /*2600*/  FADD.FTZ R130, R130, R161 ;  /* 0x000000a182827221 */ /* 0x000fe20000010000 */
[-C--:B------:R-:W-:Y:S01]  /*2610*/  FFMA.FTZ R90, R187, R161.reuse, R90 ;  /* 0x000000a1bb5a7223 */ /* 0x080fe2000001005a */
[----:B------:R-:W-:Y:S01]  /*2620*/  FMUL.FTZ R188, R188, R161 ;  /* 0x000000a1bcbc7220 */ /* 0x000fe20000410000 */
[----:B------:R-:W-:Y:S01]  /*2630*/  FMUL.FTZ R197, R209, R196 ;  /* 0x000000c4d1c57220 */ /* 0x000fe20000410000 */
[----:B------:R-:W-:-:S02]  /*2640*/  HADD2.F32 R164, -RZ, R164.H1_H1 ;  /* 0x300000a4ffa47230 */ /* 0x000fc40000004100 */
[----:B------:R-:W-:Y:S01]  /*2650*/  FMUL.FTZ R186, R209, R186 ;  /* 0x000000bad1ba7220 */ /* 0x000fe20000410000 */
[----:B------:R-:W-:Y:S02]  /*2660*/  HADD2.F32 R161, -RZ, R166.H0_H0 ;  /* 0x200000a6ffa17230 */ /* 0x000fe40000004100 */
[----:B------:R-:W-:Y:S02]  /*2670*/  HADD2.F32 R196, -RZ, R54.H0_H0 ;  /* 0x20000036ffc47230 */ /* 0x000fe40000004100 */
[----:B------:R-:W-:Y:S02]  /*2680*/  HADD2.F32 R162, -RZ, R162.H1_H1 ;  /* 0x300000a2ffa27230 */ /* 0x000fe40000004100 */
[----:B------:R-:W-:Y:S01]  /*2690*/  FADD.FTZ R160, -R223, R214 ;  /* 0x000000d6dfa07221 */ /* 0x000fe20000010100 */
[----:B------:R-:W-:Y:S01]  /*26a0*/  FADD.FTZ R129, R129, R164 ;  /* 0x000000a481817221 */ /* 0x000fe20000010000 */
[-C--:B------:R-:W-:Y:S01]  /*26b0*/  FFMA.FTZ R89, R186, R164.reuse, R89 ;  /* 0x000000a4ba597223 */ /* 0x080fe20000010059 */
[----:B------:R-:W-:Y:S01]  /*26c0*/  FMUL.FTZ R185, R185, R164 ;  /* 0x000000a4b9b97220 */ /* 0x000fe20000410000 */
[----:B------:R-:W-:Y:S01]  /*26d0*/  FADD.FTZ R132, R132, R161 ;  /* 0x000000a184847221 */ /* 0x000fe20000010000 */
[-C--:B------:R-:W-:Y:S01]  /*26e0*/  FFMA.FTZ R92, R197, R161.reuse, R92 ;  /* 0x000000a1c55c7223 */ /* 0x080fe2000001005c */
[----:B------:R-:W-:Y:S01]  /*26f0*/  FMUL.FTZ R196, R196, R161 ;  /* 0x000000a1c4c47220 */ /* 0x000fe20000410000 */
[----:B------:R-:W-:Y:S01]  /*2700*/  FADD.FTZ R164, R227, R178 ;  /* 0x000000b2e3a47221 */ /* 0x000fe20000010000 */
[----:B------:R-:W-:Y:S01]  /*2710*/  FFMA.FTZ R161, R181, R178, R228 ;  /* 0x000000b2b5a17223 */ /* 0x000fe200000100e4 */
[----:B------:R-:W-:Y:S01]  /*2720*/  FADD.FTZ R212, -R223, R162 ;  /* 0x000000a2dfd47221 */ /* 0x000fe20000010100 */
[----:B------:R-:W-:-:S02]  /*2730*/  HADD2.F32 R226, -RZ, R163.H1_H1 ;  /* 0x300000a3ffe27230 */ /* 0x000fc40000004100 */
[----:B------:R-:W-:Y:S01]  /*2740*/  FMUL.FTZ R215, R209, R160 ;  /* 0x000000a0d1d77220 */ /* 0x000fe20000410000 */
[----:B------:R-:W-:Y:S02]  /*2750*/  HADD2.F32 R162, -RZ, R165.H1_H1 ;  /* 0x300000a5ffa27230 */ /* 0x000fe40000004100 */
[----:B------:R-:W-:Y:S01]  /*2760*/  FADD.FTZ R194, -R223, R210 ;  /* 0x000000d2dfc27221 */ /* 0x000fe20000010100 */
[----:B------:R-:W-:Y:S01]  /*2770*/  FADD.FTZ R163, R164, R185 ;  /* 0x000000b9a4a37221 */ /* 0x000fe20000010000 */
[----:B------:R-:W-:Y:S02]  /*2780*/  FFMA.FTZ R160, R186, R185, R161 ;  /* 0x000000b9baa07223 */ /* 0x000fe400000100a1 */
[----:B------:R-:W-:Y:S01]  /*2790*/  FMUL.FTZ R194, R209, R194 ;  /* 0x000000c2d1c27220 */ /* 0x000fe20000410000 */
[----:B------:R-:W-:Y:S01]  /*27a0*/  FMUL.FTZ R195, R195, R162 ;  /* 0x000000a2c3c37220 */ /* 0x000fe20000410000 */
[----:B------:R-:W-:Y:S01]  /*27b0*/  FADD.FTZ R164, R163, R188 ;  /* 0x000000bca3a47221 */ /* 0x000fe20000010000 */
[----:B------:R-:W-:Y:S01]  /*27c0*/  FFMA.FTZ R161, R187, R188, R160 ;  /* 0x000000bcbba17223 */ /* 0x000fe200000100a0 */
[----:B------:R-:W-:-:S02]  /*27d0*/  HADD2.F32 R166, -RZ, R166.H1_H1 ;  /* 0x300000a6ffa67230 */ /* 0x000fc40000004100 */
[----:B------:R-:W-:Y:S02]  /*27e0*/  HADD2.F32 R210, -RZ, R54.H1_H1 ;  /* 0x30000036ffd27230 */ /* 0x000fe40000004100 */
[----:B------:R-:W-:Y:S01]  /*27f0*/  FADD.FTZ R163, R164, R195 ;  /* 0x000000c3a4a37221 */ /* 0x000fe20000010000 */
[----:B------:R-:W-:Y:S01]  /*2800*/  FFMA.FTZ R160, R194, R195, R161 ;  /* 0x000000c3c2a07223 */ /* 0x000fe200000100a1 */
[--C-:B------:R-:W-:Y:S02]  /*2810*/  HADD2.F32 R165, -RZ, R167.reuse.H0_H0 ;  /* 0x200000a7ffa57230 */ /* 0x100fe40000004100 */
[----:B------:R-:W-:Y:S01]  /*2820*/  FMUL.FTZ R212, R209, R212 ;  /* 0x000000d4d1d47220 */ /* 0x000fe20000410000 */
[----:B------:R-:W-:Y:S01]  /*2830*/  FMUL.FTZ R210, R210, R166 ;  /* 0x000000a6d2d27220 */ /* 0x000fe20000410000 */
[----:B------:R-:W-:Y:S01]  /*2840*/  FADD.FTZ R163, R163, R196 ;  /* 0x000000c4a3a37221 */ /* 0x000fe20000010000 */
[----:B------:R-:W-:Y:S01]  /*2850*/  FFMA.FTZ R161, R197, R196, R160 ;  /* 0x000000c4c5a17223 */ /* 0x000fe200000100a0 */
[----:B------:R-:W-:Y:S01]  /*2860*/  FADD.FTZ R131, R131, R162 ;  /* 0x000000a283837221 */ /* 0x000fe20000010000 */
[----:B------:R-:W-:Y:S01]  /*2870*/  FFMA.FTZ R91, R194, R162, R91 ;  /* 0x000000a2c25b7223 */ /* 0x000fe2000001005b */
[----:B------:R-:W-:-:S02]  /*2880*/  HADD2.F32 R162, -RZ, R167.H1_H1 ;  /* 0x300000a7ffa27230 */ /* 0x000fc40000004100 */
[----:B------:R-:W-:Y:S01]  /*2890*/  FADD.FTZ R214, -R223, R226 ;  /* 0x000000e2dfd67221 */ /* 0x000fe20000010100 */
        /* <DEDUP_REMOVED lines=15> */
.L_x_1113:
[----:B------:R-:W-:Y:S05]  /*2990*/  BSYNC.RECONVERGENT B1 ;  /* 0x0000000000017941 */ /* 0x000fea0003800200 */
.L_x_1112:
        /* <DEDUP_REMOVED lines=23> */
.L_x_1177:
        /* <DEDUP_REMOVED lines=23> */
[----:B------:R-:W-:-:S03]  /*2c80*/  FADD.FTZ R162, R221, -R162 ;  /* 0x800000a2dda27221 */ /* 0x000fc60000010000 */
[C---:B-----5:R-:W-:Y:S01]  /*2c90*/  FMUL.FTZ R160, R209.reuse, R160 ;  /* 0x000000a0d1a07220 */ /* 0x060fe20000410000 */
[----:B------:R-:W-:-:S03]  /*2ca0*/  FMUL.FTZ R162, R209, R162 ;  /* 0x000000a2d1a27220 */ /* 0x000fc60000410000 */
[----:B------:R-:W-:Y:S01]  /*2cb0*/  FMUL.FTZ R160, R160, UR13 ;  /* 0x0000000da0a07c20 */ /* 0x000fe20008410000 */
[----:B------:R-:W-:-:S04]  /*2cc0*/  FMUL.FTZ R162, R162, UR13 ;  /* 0x0000000da2a27c20 */ /* 0x000fc80008410000 */
[----:B------:R-:W-:Y:S01]  /*2cd0*/  FSEL R163, R160, RZ, P0 ;  /* 0x000000ffa0a37208 */ /* 0x000fe20000000000 */
[----:B------:R-:W-:Y:S01]  /*2ce0*/  FADD.FTZ R160, R180, -R161 ;  /* 0x800000a1b4a07221 */ /* 0x000fe20000010000 */
[----:B------:R-:W-:Y:S01]  /*2cf0*/  ISETP.GE.U32.AND P0, PT, R236, RZ, PT ;  /* 0x000000ffec00720c */ /* 0x000fe20003f06070 */
[----:B------:R-:W-:Y:S02]  /*2d00*/  FFMA.FTZ R161, R208, R164, R165 ;  /* 0x000000a4d0a17223 */ /* 0x000fe400000100a5 */
[----:B------:R-:W-:Y:S01]  /*2d10*/  FMUL.FTZ R160, R209, R160 ;  /* 0x000000a0d1a07220 */ /* 0x000fe20000410000 */
[----:B------:R-:W-:Y:S01]  /*2d20*/  ISETP.GE.U32.AND.EX P0, PT, R237, 0x1000000, PT, P0 ;  /* 0x01000000ed00780c */ /* 0x000fe20003f06100 */
[----:B------:R-:W-:Y:S01]  /*2d30*/  FADD.FTZ R226, R206, -R161 ;  /* 0x800000a1cee27221 */ /* 0x000fe20000010000 */
[----:B------:R-:W-:Y:S01]  /*2d40*/  FFMA.FTZ R161, R27, R164, R165 ;  /* 0x000000a41ba17223 */ /* 0x000fe200000100a5 */
[----:B------:R-:W-:Y:S01]  /*2d50*/  FMUL.FTZ R160, R160, UR13 ;  /* 0x0000000da0a07c20 */ /* 0x000fe20008410000 */
[----:B------:R-:W-:Y:S01]  /*2d60*/  FSEL R162, R162, RZ, P0 ;  /* 0x000000ffa2a27208 */ /* 0x000fe20000000000 */
[----:B0-----:R-:W-:Y:S01]  /*2d70*/  FMUL.FTZ R167, R209, R226 ;  /* 0x000000e2d1a77220 */ /* 0x001fe20000410000 */
[----:B------:R-:W-:Y:S01]  /*2d80*/  LOP3.LUT P0, RZ, R237, 0xff, RZ, 0xc0, !PT ;  /* 0x000000ffedff7812 */ /* 0x000fe2000780c0ff */
[----:B------:R-:W-:Y:S01]  /*2d90*/  FADD.FTZ R166, R168, -R161 ;  /* 0x800000a1a8a67221 */ /* 0x000fe20000010000 */
[----:B------:R-:W-:Y:S01]  /*2da0*/  F2FP.F16.F32.PACK_AB R163, R162, R163 ;  /* 0x000000a3a2a3723e */ /* 0x000fe200000000ff */
[-CC-:B------:R-:W-:Y:S01]  /*2db0*/  FFMA.FTZ R226, R170, R164.reuse, R165.reuse ;  /* 0x000000a4aae27223 */ /* 0x180fe200000100a5 */
[----:B------:R-:W-:Y:S01]  /*2dc0*/  FSEL R162, R160, RZ, P0 ;  /* 0x000000ffa0a27208 */ /* 0x000fe20000000000 */
[--C-:B------:R-:W-:Y:S01]  /*2dd0*/  FFMA.FTZ R160, R16, R164, R165.reuse ;  /* 0x000000a410a07223 */ /* 0x100fe200000100a5 */
[----:B------:R-:W-:Y:S01]  /*2de0*/  FMUL.FTZ R161, R209, R166 ;  /* 0x000000a6d1a17220 */ /* 0x000fe20000410000 */
[----:B------:R-:W-:Y:S01]  /*2df0*/  LOP3.LUT P0, RZ, R237, 0xff00, RZ, 0xc0, !PT ;  /* 0x0000ff00edff7812 */ /* 0x000fe2000780c0ff */
[----:B------:R-:W-:Y:S01]  /*2e00*/  FADD.FTZ R226, R169, -R226 ;  /* 0x800000e2a9e27221 */ /* 0x000fe20000010000 */
[----:B------:R-:W-:Y:S01]  /*2e10*/  FADD.FTZ R166, R13, -R160 ;  /* 0x800000a00da67221 */ /* 0x000fe20000010000 */
[----:B------:R-:W-:Y:S01]  /*2e20*/  FMUL.FTZ R160, R167, UR13 ;  /* 0x0000000da7a07c20 */ /* 0x000fe20008410000 */
[----:B------:R-:W-:Y:S01]  /*2e30*/  FMUL.FTZ R167, R161, UR13 ;  /* 0x0000000da1a77c20 */ /* 0x000fe20008410000 */
[----:B------:R-:W-:Y:S01]  /*2e40*/  FFMA.FTZ R161, R3, R164, R165 ;  /* 0x000000a403a17223 */ /* 0x000fe200000100a5 */
[C---:B------:R-:W-:Y:S01]  /*2e50*/  FMUL.FTZ R226, R209.reuse, R226 ;  /* 0x000000e2d1e27220 */ /* 0x040fe20000410000 */
[C---:B------:R-:W-:Y:S01]  /*2e60*/  FMUL.FTZ R166, R209.reuse, R166 ;  /* 0x000000a6d1a67220 */ /* 0x040fe20000410000 */
[----:B------:R-:W-:Y:S01]  /*2e70*/  FSEL R223, R160, RZ, P0 ;  /* 0x000000ffa0df7208 */ /* 0x000fe20000000000 */
[----:B------:R-:W-:Y:S01]  /*2e80*/  FADD.FTZ R160, R14, -R161 ;  /* 0x800000a10ea07221 */ /* 0x000fe20000010000 */
[----:B------:R-:W-:Y:S01]  /*2e90*/  LOP3.LUT P0, RZ, R236, 0xff0000, RZ, 0xc0, !PT ;  /* 0x00ff0000ecff7812 */ /* 0x000fe2000780c0ff */
[----:B------:R-:W-:Y:S01]  /*2ea0*/  FMUL.FTZ R226, R226, UR13 ;  /* 0x0000000de2e27c20 */ /* 0x000fe20008410000 */
[----:B------:R-:W-:Y:S01]  /*2eb0*/  FMUL.FTZ R166, R166, UR13 ;  /* 0x0000000da6a67c20 */ /* 0x000fe20008410000 */
[----:B------:R-:W-:Y:S01]  /*2ec0*/  FMUL.FTZ R160, R209, R160 ;  /* 0x000000a0d1a07220 */ /* 0x000fe20000410000 */
[----:B------:R-:W-:-:S02]  /*2ed0*/  FSEL R161, R167, RZ, P0 ;  /* 0x000000ffa7a17208 */ /* 0x000fc40000000000 */
[----:B------:R-:W-:Y:S01]  /*2ee0*/  LOP3.LUT P0, RZ, R236, 0xff000000, RZ, 0xc0, !PT ;  /* 0xff000000ecff7812 */ /* 0x000fe2000780c0ff */
[----:B------:R-:W-:Y:S01]  /*2ef0*/  FMUL.FTZ R160, R160, UR13 ;  /* 0x0000000da0a07c20 */ /* 0x000fe20008410000 */
[----:B------:R-:W-:Y:S02]  /*2f00*/  F2FP.F16.F32.PACK_AB R162, R223, R162 ;  /* 0x000000a2dfa2723e */ /* 0x000fe400000000ff */
[----:B------:R-:W-:Y:S02]  /*2f10*/  FSEL R226, R226, RZ, P0 ;  /* 0x000000ffe2e27208 */ /* 0x000fe40000000000 */
[----:B------:R-:W-:Y:S02]  /*2f20*/  LOP3.LUT P0, RZ, R236, 0xff00, RZ, 0xc0, !PT ;  /* 0x0000ff00ecff7812 */ /* 0x000fe4000780c0ff */
[----:B------:R-:W-:Y:S02]  /*2f30*/  F2FP.F16.F32.PACK_AB R161, R226, R161 ;  /* 0x000000a1e2a1723e */ /* 0x000fe400000000ff */
[----:B------:R-:W-:-:S02]  /*2f40*/  FSEL R167, R166, RZ, P0 ;  /* 0x000000ffa6a77208 */ /* 0x000fc40000000000 */
[----:B------:R-:W-:-:S04]  /*2f50*/  LOP3.LUT P0, RZ, R236, 0xff, RZ, 0xc0, !PT ;  /* 0x000000ffecff7812 */ /* 0x000fc8000780c0ff */
[----:B------:R-:W-:-:S04]  /*2f60*/  FSEL R160, R160, RZ, P0 ;  /* 0x000000ffa0a07208 */ /* 0x000fc80000000000 */
[----:B------:R-:W-:Y:S01]  /*2f70*/  F2FP.F16.F32.PACK_AB R160, R167, R160 ;  /* 0x000000a0a7a0723e */ /* 0x000fe200000000ff */
[----:B------:R-:W-:Y:S06]  /*2f80*/  BRA `(.L_x_1120) ;  /* 0x0000002000ac7947 */ /* 0x000fec0003800000 */
.L_x_1119:
        /* <DEDUP_REMOVED lines=9> */
[----:B------:R-:W-:-:S03]  /*3020*/  F2FP.F16.F32.PACK_AB R67, R67, R64 ;  /* 0x000000404343723e */ /* 0x000fc600000000ff */
[----:B------:R-:W-:Y:S02]  /*3030*/  FSEL R65, R65, RZ, P0 ;  /* 0x000000ff41417208 */ /* 0x000fe40000000000 */
[----:B------:R-:W-:-:S04]  /*3040*/  ISETP.GE.U32.AND P0, PT, R236, RZ, PT ;  /* 0x000000ffec00720c */ /* 0x000fc80003f06070 */
[----:B------:R-:W-:-:S04]  /*3050*/  ISETP.GE.U32.AND.EX P0, PT, R237, 0x1000000, PT, P0 ;  /* 0x01000000ed00780c */ /* 0x000fc80003f06100 */
[----:B------:R-:W-:Y:S02]  /*3060*/  FSEL R66, R66, RZ, P0 ;  /* 0x000000ff42427208 */ /* 0x000fe40000000000 */
[----:B------:R-:W-:Y:S02]  /*3070*/  LOP3.LUT P0, RZ, R237, 0xff, RZ, 0xc0, !PT ;  /* 0x000000ffedff7812 */ /* 0x000fe4000780c0ff */
[----:B------:R-:W-:Y:S01]  /*3080*/  F2FP.F16.F32.PACK_AB R163, R66, R65 ;  /* 0x0000004142a3723e */ /* 0x000fe200000000ff */
[----:B------:R-:W-:-:S04]  /*3090*/  FFMA.FTZ R65, R183, R164, R165 ;  /* 0x000000a4b7417223 */ /* 0x000fc800000100a5 */
[----:B------:R-:W-:Y:S01]  /*30a0*/  FADD.FTZ R64, R180, -R65 ;  /* 0x80000041b4407221 */ /* 0x000fe20000010000 */
[----:B------:R-:W-:-:S03]  /*30b0*/  FFMA.FTZ R65, R208, R164, R165 ;  /* 0x000000a4d0417223 */ /* 0x000fc600000100a5 */
[----:B------:R-:W-:Y:S01]  /*30c0*/  FMUL.FTZ R64, R209, R64 ;  /* 0x00000040d1407220 */ /* 0x000fe20000410000 */
[----:B------:R-:W-:Y:S01]  /*30d0*/  FADD.FTZ R66, R206, -R65 ;  /* 0x80000041ce427221 */ /* 0x000fe20000010000 */
[----:B------:R-:W-:Y:S02]  /*30e0*/  FFMA.FTZ R65, R27, R164, R165 ;  /* 0x000000a41b417223 */ /* 0x000fe400000100a5 */
[----:B------:R-:W-:Y:S01]  /*30f0*/  FMUL.FTZ R162, R64, UR13 ;  /* 0x0000000d40a27c20 */ /* 0x000fe20008410000 */
[----:B------:R-:W-:Y:S01]  /*3100*/  FMUL.FTZ R161, R209, R66 ;  /* 0x00000042d1a17220 */ /* 0x000fe20000410000 */
[----:B------:R-:W-:Y:S01]  /*3110*/  FADD.FTZ R160, R168, -R65 ;  /* 0x80000041a8a07221 */ /* 0x000fe20000010000 */
[--C-:B------:R-:W-:Y:S02]  /*3120*/  FFMA.FTZ R65, R3, R164, R165.reuse ;  /* 0x000000a403417223 */ /* 0x100fe400000100a5 */
[----:B------:R-:W-:Y:S02]  /*3130*/  FSEL R162, R162, RZ, P0 ;  /* 0x000000ffa2a27208 */ /* 0x000fe40000000000 */
[C---:B------:R-:W-:Y:S01]  /*3140*/  F2FP.F16.F32.PACK_AB R66, R161.reuse, R64 ;  /* 0x00000040a142723e */ /* 0x040fe200000000ff */
[----:B------:R-:W-:Y:S01]  /*3150*/  FFMA.FTZ R64, R170, R164, R165 ;  /* 0x000000a4aa407223 */ /* 0x000fe200000100a5 */
[----:B------:R-:W-:Y:S01]  /*3160*/  FMUL.FTZ R161, R161, UR13 ;  /* 0x0000000da1a17c20 */ /* 0x000fe20008410000 */
[----:B------:R-:W-:-:S02]  /*3170*/  LOP3.LUT P0, RZ, R237, 0xff00, RZ, 0xc0, !PT ;  /* 0x0000ff00edff7812 */ /* 0x000fc4000780c0ff */
[----:B0-----:R-:W-:Y:S01]  /*3180*/  FADD.FTZ R166, R169, -R64 ;  /* 0x80000040a9a67221 */ /* 0x001fe20000010000 */
[----:B------:R-:W-:Y:S01]  /*3190*/  FADD.FTZ R64, R14, -R65 ;  /* 0x800000410e407221 */ /* 0x000fe20000010000 */
[----:B------:R-:W-:Y:S01]  /*31a0*/  FMUL.FTZ R65, R209, R160 ;  /* 0x000000a0d1417220 */ /* 0x000fe20000410000 */
[----:B------:R-:W-:Y:S01]  /*31b0*/  FSEL R161, R161, RZ, P0 ;  /* 0x000000ffa1a17208 */ /* 0x000fe20000000000 */
[----:B------:R-:W-:Y:S01]  /*31c0*/  FMUL.FTZ R226, R209, R166 ;  /* 0x000000a6d1e27220 */ /* 0x000fe20000410000 */
[----:B------:R-:W-:Y:S01]  /*31d0*/  LOP3.LUT P0, RZ, R236, 0xff0000, RZ, 0xc0, !PT ;  /* 0x00ff0000ecff7812 */ /* 0x000fe2000780c0ff */
[----:B------:R-:W-:Y:S01]  /*31e0*/  FMUL.FTZ R166, R65, UR13 ;  /* 0x0000000d41a67c20 */ /* 0x000fe20008410000 */
[----:B------:R-:W-:Y:S01]  /*31f0*/  FFMA.FTZ R160, R16, R164, R165 ;  /* 0x000000a410a07223 */ /* 0x000fe200000100a5 */
[----:B------:R-:W-:Y:S01]  /*3200*/  FMUL.FTZ R64, R209, R64 ;  /* 0x00000040d1407220 */ /* 0x000fe20000410000 */
[C---:B------:R-:W-:Y:S01]  /*3210*/  F2FP.F16.F32.PACK_AB R65, R226.reuse, R65 ;  /* 0x00000041e241723e */ /* 0x040fe200000000ff */
[----:B------:R-:W-:Y:S01]  /*3220*/  FMUL.FTZ R226, R226, UR13 ;  /* 0x0000000de2e27c20 */ /* 0x000fe20008410000 */
[----:B------:R-:W-:Y:S01]  /*3230*/  FADD.FTZ R160, R13, -R160 ;  /* 0x800000a00da07221 */ /* 0x000fe20000010000 */
[----:B------:R-:W-:-:S02]  /*3240*/  FSEL R166, R166, RZ, P0 ;  /* 0x000000ffa6a67208 */ /* 0x000fc40000000000 */
[----:B------:R-:W-:Y:S01]  /*3250*/  LOP3.LUT P0, RZ, R236, 0xff000000, RZ, 0xc0, !PT ;  /* 0xff000000ecff7812 */ /* 0x000fe2000780c0ff */
[----:B------:R-:W-:Y:S01]  /*3260*/  FMUL.FTZ R167, R209, R160 ;  /* 0x000000a0d1a77220 */ /* 0x000fe20000410000 */
[----:B------:R-:W-:Y:S01]  /*3270*/  FMUL.FTZ R160, R64, UR13 ;  /* 0x0000000d40a07c20 */ /* 0x000fe20008410000 */
[----:B------:R-:W-:Y:S02]  /*3280*/  F2FP.F16.F32.PACK_AB R162, R161, R162 ;  /* 0x000000a2a1a2723e */ /* 0x000fe400000000ff */
[----:B------:R-:W-:Y:S02]  /*3290*/  FSEL R223, R226, RZ, P0 ;  /* 0x000000ffe2df7208 */ /* 0x000fe40000000000 */
[----:B------:R-:W-:Y:S02]  /*32a0*/  LOP3.LUT P0, RZ, R236, 0xff, RZ, 0xc0, !PT ;  /* 0x000000ffecff7812 */ /* 0x000fe4000780c0ff */
[C---:B------:R-:W-:Y:S01]  /*32b0*/  F2FP.F16.F32.PACK_AB R64, R167.reuse, R64 ;  /* 0x00000040a740723e */ /* 0x040fe200000000ff */
[----:B------:R-:W-:Y:S01]  /*32c0*/  FMUL.FTZ R167, R167, UR13 ;  /* 0x0000000da7a77c20 */ /* 0x000fe20008410000 */
[----:B------:R-:W-:-:S02]  /*32d0*/  FSEL R160, R160, RZ, P0 ;  /* 0x000000ffa0a07208 */ /* 0x000fc40000000000 */
[----:B------:R-:W-:Y:S02]  /*32e0*/  LOP3.LUT P0, RZ, R236, 0xff00, RZ, 0xc0, !PT ;  /* 0x0000ff00ecff7812 */ /* 0x000fe4000780c0ff */
[----:B------:R-:W-:Y:S02]  /*32f0*/  F2FP.F16.F32.PACK_AB R161, R223, R166 ;  /* 0x000000a6dfa1723e */ /* 0x000fe400000000ff */
[----:B------:R-:W-:-:S04]  /*3300*/  FSEL R167, R167, RZ, P0 ;  /* 0x000000ffa7a77208 */ /* 0x000fc80000000000 */
[----:B------:R-:W-:Y:S01]  /*3310*/  F2FP.F16.F32.PACK_AB R160, R167, R160 ;  /* 0x000000a0a7a0723e */ /* 0x000fe200000000ff */
[----:B------:R-:W-:Y:S06]  /*3320*/  BRA `(.L_x_1120) ;  /* 0x0000001c00c47947 */ /* 0x000fec0003800000 */
.L_x_1118:
        /* <DEDUP_REMOVED lines=10> */
[--C-:B------:R-:W-:Y:S02]  /*33d0*/  HADD2.F32 R160, -RZ, R143.reuse.H0_H0 ;  /* 0x2000008fffa07230 */ /* 0x100fe40000004100 */
[-C--:B0-----:R-:W-:Y:S01]  /*33e0*/  FFMA.FTZ R167, R27, R164.reuse, R165 ;  /* 0x000000a41ba77223 */ /* 0x081fe200000100a5 */
[----:B------:R-:W-:Y:S01]  /*33f0*/  FADD.FTZ R223, R206, -R223 ;  /* 0x800000dfcedf7221 */ /* 0x000fe20000010000 */
[-CC-:B------:R-:W-:Y:S01]  /*3400*/  FFMA.FTZ R166, R16, R164.reuse, R165.reuse ;  /* 0x000000a410a67223 */ /* 0x180fe200000100a5 */
[----:B------:R-:W-:Y:S01]  /*3410*/  FFMA.FTZ R226, R170, R164, R165 ;  /* 0x000000a4aae27223 */ /* 0x000fe200000100a5 */
[----:B-----5:R-:W-:Y:S01]  /*3420*/  FFMA.FTZ R160, R209, R161, R160 ;  /* 0x000000a1d1a07223 */ /* 0x020fe200000100a0 */
[----:B------:R-:W-:Y:S01]  /*3430*/  FADD.FTZ R161, R221, -R162 ;  /* 0x800000a2dda17221 */ /* 0x000fe20000010000 */
[----:B------:R-:W-:-:S02]  /*3440*/  HADD2.F32 R162, -RZ, R143.H1_H1 ;  /* 0x3000008fffa27230 */ /* 0x000fc40000004100 */
[----:B------:R-:W-:Y:S01]  /*3450*/  FADD.FTZ R167, R168, -R167 ;  /* 0x800000a7a8a77221 */ /* 0x000fe20000010000 */
[----:B------:R-:W-:Y:S01]  /*3460*/  FMUL.FTZ R160, R160, UR13 ;  /* 0x0000000da0a07c20 */ /* 0x000fe20008410000 */
[----:B------:R-:W-:Y:S01]  /*3470*/  FADD.FTZ R227, R169, -R226 ;  /* 0x800000e2a9e37221 */ /* 0x000fe20000010000 */
[----:B------:R-:W-:Y:S02]  /*3480*/  HADD2.F32 R226, -RZ, R141.H1_H1 ;  /* 0x3000008dffe27230 */ /* 0x000fe40000004100 */
[----:B------:R-:W-:Y:S01]  /*3490*/  FFMA.FTZ R162, R209, R161, R162 ;  /* 0x000000a1d1a27223 */ /* 0x000fe200000100a2 */
[----:B------:R-:W-:Y:S01]  /*34a0*/  FFMA.FTZ R161, R183, R164, R165 ;  /* 0x000000a4b7a17223 */ /* 0x000fe200000100a5 */
[----:B------:R-:W-:Y:S02]  /*34b0*/  FSEL R160, R160, RZ, P0 ;  /* 0x000000ffa0a07208 */ /* 0x000fe40000000000 */
[----:B------:R-:W-:Y:S01]  /*34c0*/  ISETP.GE.U32.AND P0, PT, R236, RZ, PT ;  /* 0x000000ffec00720c */ /* 0x000fe20003f06070 */
[----:B------:R-:W-:Y:S01]  /*34d0*/  FMUL.FTZ R162, R162, UR13 ;  /* 0x0000000da2a27c20 */ /* 0x000fe20008410000 */
[----:B------:R-:W-:Y:S01]  /*34e0*/  FADD.FTZ R161, R180, -R161 ;  /* 0x800000a1b4a17221 */ /* 0x000fe20000010000 */
[----:B------:R-:W-:Y:S01]  /*34f0*/  FFMA.FTZ R226, R209, R227, R226 ;  /* 0x000000e3d1e27223 */ /* 0x000fe200000100e2 */
[----:B------:R-:W-:-:S03]  /*3500*/  ISETP.GE.U32.AND.EX P0, PT, R237, 0x1000000, PT, P0 ;  /* 0x01000000ed00780c */ /* 0x000fc60003f06100 */
[----:B------:R-:W-:Y:S01]  /*3510*/  FMUL.FTZ R226, R226, UR13 ;  /* 0x0000000de2e27c20 */ /* 0x000fe20008410000 */
[----:B------:R-:W-:Y:S01]  /*3520*/  FSEL R163, R162, RZ, P0 ;  /* 0x000000ffa2a37208 */ /* 0x000fe20000000000 */
[--C-:B------:R-:W-:Y:S01]  /*3530*/  HADD2.F32 R162, -RZ, R142.reuse.H1_H1 ;  /* 0x3000008effa27230 */ /* 0x100fe20000004100 */
[----:B------:R-:W-:Y:S02]  /*3540*/  LOP3.LUT P0, RZ, R237, 0xff, RZ, 0xc0, !PT ;  /* 0x000000ffedff7812 */ /* 0x000fe4000780c0ff */
[----:B------:R-:W-:Y:S01]  /*3550*/  F2FP.F16.F32.PACK_AB R163, R163, R160 ;  /* 0x000000a0a3a3723e */ /* 0x000fe200000000ff */
[----:B------:R-:W-:Y:S02]  /*3560*/  HADD2.F32 R160, -RZ, R142.H0_H0 ;  /* 0x2000008effa07230 */ /* 0x000fe40000004100 */
[----:B------:R-:W-:Y:S01]  /*3570*/  FFMA.FTZ R162, R209, R223, R162 ;  /* 0x000000dfd1a27223 */ /* 0x000fe200000100a2 */
[----:B------:R-:W-:Y:S01]  /*3580*/  FADD.FTZ R223, R13, -R166 ;  /* 0x800000a60ddf7221 */ /* 0x000fe20000010000 */
[----:B------:R-:W-:-:S02]  /*3590*/  HADD2.F32 R166, -RZ, R140.H1_H1 ;  /* 0x3000008cffa67230 */ /* 0x000fc40000004100 */
[C---:B------:R-:W-:Y:S01]  /*35a0*/  FFMA.FTZ R161, R209.reuse, R161, R160 ;  /* 0x000000a1d1a17223 */ /* 0x040fe200000100a0 */
[----:B------:R-:W-:Y:S02]  /*35b0*/  HADD2.F32 R160, -RZ, R141.H0_H0 ;  /* 0x2000008dffa07230 */ /* 0x000fe40000004100 */
[----:B------:R-:W-:Y:S01]  /*35c0*/  FFMA.FTZ R166, R209, R223, R166 ;  /* 0x000000dfd1a67223 */ /* 0x000fe200000100a6 */
[----:B------:R-:W-:Y:S01]  /*35d0*/  FMUL.FTZ R161, R161, UR13 ;  /* 0x0000000da1a17c20 */ /* 0x000fe20008410000 */
[----:B------:R-:W-:Y:S01]  /*35e0*/  FFMA.FTZ R223, R3, R164, R165 ;  /* 0x000000a403df7223 */ /* 0x000fe200000100a5 */
[----:B------:R-:W-:Y:S01]  /*35f0*/  FFMA.FTZ R160, R209, R167, R160 ;  /* 0x000000a7d1a07223 */ /* 0x000fe200000100a0 */
[----:B------:R-:W-:Y:S01]  /*3600*/  FMUL.FTZ R167, R162, UR13 ;  /* 0x0000000da2a77c20 */ /* 0x000fe20008410000 */
[----:B------:R-:W-:Y:S01]  /*3610*/  FMUL.FTZ R166, R166, UR13 ;  /* 0x0000000da6a67c20 */ /* 0x000fe20008410000 */
[----:B------:R-:W-:Y:S01]  /*3620*/  FSEL R162, R161, RZ, P0 ;  /* 0x000000ffa1a27208 */ /* 0x000fe20000000000 */
[----:B------:R-:W-:Y:S01]  /*3630*/  FADD.FTZ R227, R14, -R223 ;  /* 0x800000df0ee37221 */ /* 0x000fe20000010000 */
[----:B------:R-:W-:-:S04]  /*3640*/  LOP3.LUT P0, RZ, R237, 0xff00, RZ, 0xc0, !PT ;  /* 0x0000ff00edff7812 */ /* 0x000fc8000780c0ff */
[----:B------:R-:W-:Y:S01]  /*3650*/  FSEL R161, R167, RZ, P0 ;  /* 0x000000ffa7a17208 */ /* 0x000fe20000000000 */
[----:B------:R-:W-:Y:S01]  /*3660*/  FMUL.FTZ R167, R160, UR13 ;  /* 0x0000000da0a77c20 */ /* 0x000fe20008410000 */
[C---:B------:R-:W-:Y:S01]  /*3670*/  LOP3.LUT P0, RZ, R236.reuse, 0xff0000, RZ, 0xc0, !PT ;  /* 0x00ff0000ecff7812 */ /* 0x040fe2000780c0ff */
[----:B------:R-:W-:Y:S01]  /*3680*/  HADD2.F32 R160, -RZ, R140.H0_H0 ;  /* 0x2000008cffa07230 */ /* 0x000fe20000004100 */
[----:B------:R-:W-:Y:S02]  /*3690*/  F2FP.F16.F32.PACK_AB R162, R161, R162 ;  /* 0x000000a2a1a2723e */ /* 0x000fe400000000ff */
[----:B------:R-:W-:Y:S02]  /*36a0*/  FSEL R223, R167, RZ, P0 ;  /* 0x000000ffa7df7208 */ /* 0x000fe40000000000 */
[----:B------:R-:W-:Y:S01]  /*36b0*/  LOP3.LUT P0, RZ, R236, 0xff000000, RZ, 0xc0, !PT ;  /* 0xff000000ecff7812 */ /* 0x000fe2000780c0ff */
[----:B------:R-:W-:-:S03]  /*36c0*/  FFMA.FTZ R160, R209, R227, R160 ;  /* 0x000000e3d1a07223 */ /* 0x000fc600000100a0 */
[----:B------:R-:W-:Y:S01]  /*36d0*/  FSEL R226, R226, RZ, P0 ;  /* 0x000000ffe2e27208 */ /* 0x000fe20000000000 */
[----:B------:R-:W-:Y:S01]  /*36e0*/  FMUL.FTZ R160, R160, UR13 ;  /* 0x0000000da0a07c20 */ /* 0x000fe20008410000 */
[----:B------:R-:W-:Y:S02]  /*36f0*/  LOP3.LUT P0, RZ, R236, 0xff00, RZ, 0xc0, !PT ;  /* 0x0000ff00ecff7812 */ /* 0x000fe4000780c0ff */
[----:B------:R-:W-:Y:S02]  /*3700*/  F2FP.F16.F32.PACK_AB R161, R226, R223 ;  /* 0x000000dfe2a1723e */ /* 0x000fe400000000ff */
[----:B------:R-:W-:Y:S02]  /*3710*/  FSEL R167, R166, RZ, P0 ;  /* 0x000000ffa6a77208 */ /* 0x000fe40000000000 */
[----:B------:R-:W-:-:S04]  /*3720*/  LOP3.LUT P0, RZ, R236, 0xff, RZ, 0xc0, !PT ;  /* 0x000000ffecff7812 */ /* 0x000fc8000780c0ff */
[----:B------:R-:W-:-:S04]  /*3730*/  FSEL R160, R160, RZ, P0 ;  /* 0x000000ffa0a07208 */ /* 0x000fc80000000000 */
[----:B------:R-:W-:Y:S01]  /*3740*/  F2FP.F16.F32.PACK_AB R160, R167, R160 ;  /* 0x000000a0a7a0723e */ /* 0x000fe200000000ff */
[----:B------:R-:W-:Y:S06]  /*3750*/  BRA `(.L_x_1120) ;  /* 0x0000001800b87947 */ /* 0x000fec0003800000 */
.L_x_1121:
[-CC-:B------:R-:W-:Y:S01]  /*3760*/  FFMA.FTZ R64, R222, R164.reuse, R165.reuse ;  /* 0x000000a4de407223 */ /* 0x180fe200000100a5 */
[--C-:B------:R-:W-:Y:S01]  /*3770*/  HADD2.F32 R160, -RZ, R143.reuse.H1_H1 ;  /* 0x3000008fffa07230 */ /* 0x100fe20000004100 */
[----:B------:R-:W-:Y:S01]  /*3780*/  ISETP.GE.U32.AND P0, PT, R236, RZ, PT ;  /* 0x000000ffec00720c */ /* 0x000fe20003f06070 */
[-CC-:B------:R-:W-:Y:S01]  /*3790*/  FFMA.FTZ R161, R208, R164.reuse, R165.reuse ;  /* 0x000000a4d0a17223 */ /* 0x180fe200000100a5 */
[----:B------:R-:W-:Y:S01]  /*37a0*/  FADD.FTZ R66, R221, -R64 ;  /* 0x80000040dd427221 */ /* 0x000fe20000010000 */
[----:B------:R-:W-:Y:S01]  /*37b0*/  FFMA.FTZ R64, R207, R164, R165 ;  /* 0x000000a4cf407223 */ /* 0x000fe200000100a5 */
[----:B------:R-:W-:Y:S02]  /*37c0*/  ISETP.GE.U32.AND.EX P0, PT, R237, 0x1000000, PT, P0 ;  /* 0x01000000ed00780c */ /* 0x000fe40003f06100 */
[----:B-----5:R-:W-:Y:S01]  /*37d0*/  FFMA.FTZ R67, R209, R66, R160 ;  /* 0x00000042d1437223 */ /* 0x020fe200000100a0 */
[----:B------:R-:W-:Y:S02]  /*37e0*/  HADD2.F32 R66, -RZ, R143.H0_H0 ;  /* 0x2000008fff427230 */ /* 0x000fe40000004100 */
[----:B------:R-:W-:Y:S01]  /*37f0*/  FADD.FTZ R64, R205, -R64 ;  /* 0x80000040cd407221 */ /* 0x000fe20000010000 */
[----:B------:R-:W-:Y:S01]  /*3800*/  FADD.FTZ R160, R206, -R161 ;  /* 0x800000a1cea07221 */ /* 0x000fe20000010000 */
[----:B------:R-:W-:-:S02]  /*3810*/  FMUL.FTZ R65, R67, UR13 ;  /* 0x0000000d43417c20 */ /* 0x000fc40008410000 */
[----:B------:R-:W-:-:S03]  /*3820*/  FFMA.FTZ R64, R209, R64, R66 ;  /* 0x00000040d1407223 */ /* 0x000fc60000010042 */
[----:B------:R-:W-:Y:S01]  /*3830*/  FSEL R66, R65, RZ, P0 ;  /* 0x000000ff41427208 */ /* 0x000fe20000000000 */
[----:B------:R-:W-:Y:S01]  /*3840*/  FMUL.FTZ R65, R64, UR13 ;  /* 0x0000000d40417c20 */ /* 0x000fe20008410000 */
[----:B------:R-:W-:Y:S02]  /*3850*/  LOP3.LUT P0, RZ, R237, 0xff0000, RZ, 0xc0, !PT ;  /* 0x00ff0000edff7812 */ /* 0x000fe4000780c0ff */
[----:B------:R-:W-:Y:S02]  /*3860*/  F2FP.F16.F32.PACK_AB R67, R67, R64 ;  /* 0x000000404343723e */ /* 0x000fe400000000ff */
[----:B------:R-:W-:Y:S02]  /*3870*/  FSEL R65, R65, RZ, P0 ;  /* 0x000000ff41417208 */ /* 0x000fe40000000000 */
[----:B------:R-:W-:Y:S02]  /*3880*/  LOP3.LUT P0, RZ, R237, 0xff, RZ, 0xc0, !PT ;  /* 0x000000ffedff7812 */ /* 0x000fe4000780c0ff */
[----:B------:R-:W-:Y:S01]  /*3890*/  F2FP.F16.F32.PACK_AB R163, R66, R65 ;  /* 0x0000004142a3723e */ /* 0x000fe200000000ff */
[----:B------:R-:W-:Y:S01]  /*38a0*/  FFMA.FTZ R65, R183, R164, R165 ;  /* 0x000000a4b7417223 */ /* 0x000fe200000100a5 */
[----:B------:R-:W-:-:S03]  /*38b0*/  HADD2.F32 R66, -RZ, R142.H0_H0 ;  /* 0x2000008eff427230 */ /* 0x000fc60000004100 */
[----:B------:R-:W-:Y:S01]  /*38c0*/  FADD.FTZ R64, R180, -R65 ;  /* 0x80000041b4407221 */ /* 0x000fe20000010000 */
[----:B------:R-:W-:-:S03]  /*38d0*/  HADD2.F32 R65, -RZ, R142.H1_H1 ;  /* 0x3000008eff417230 */ /* 0x000fc60000004100 */
[C---:B------:R-:W-:Y:S01]  /*38e0*/  FFMA.FTZ R161, R209.reuse, R64, R66 ;  /* 0x00000040d1a17223 */ /* 0x040fe20000010042 */
[----:B------:R-:W-:Y:S01]  /*38f0*/  FFMA.FTZ R66, R170, R164, R165 ;  /* 0x000000a4aa427223 */ /* 0x000fe200000100a5 */
[----:B------:R-:W-:Y:S01]  /*3900*/  FFMA.FTZ R226, R209, R160, R65 ;  /* 0x000000a0d1e27223 */ /* 0x000fe20000010041 */
[----:B------:R-:W-:Y:S01]  /*3910*/  FFMA.FTZ R65, R27, R164, R165 ;  /* 0x000000a41b417223 */ /* 0x000fe200000100a5 */
[----:B------:R-:W-:Y:S01]  /*3920*/  FMUL.FTZ R162, R161, UR13 ;  /* 0x0000000da1a27c20 */ /* 0x000fe20008410000 */
[----:B------:R-:W-:Y:S01]  /*3930*/  FADD.FTZ R160, R169, -R66 ;  /* 0x80000042a9a07221 */ /* 0x000fe20000010000 */
[--C-:B------:R-:W-:Y:S02]  /*3940*/  HADD2.F32 R66, -RZ, R141.reuse.H0_H0 ;  /* 0x2000008dff427230 */ /* 0x100fe40000004100 */
[----:B------:R-:W-:Y:S01]  /*3950*/  FADD.FTZ R64, R168, -R65 ;  /* 0x80000041a8407221 */ /* 0x000fe20000010000 */
[----:B------:R-:W-:Y:S01]  /*3960*/  HADD2.F32 R65, -RZ, R141.H1_H1 ;  /* 0x3000008dff417230 */ /* 0x000fe20000004100 */
[----:B------:R-:W-:-:S02]  /*3970*/  FSEL R162, R162, RZ, P0 ;  /* 0x000000ffa2a27208 */ /* 0x000fc40000000000 */
[C---:B0-----:R-:W-:Y:S01]  /*3980*/  FFMA.FTZ R166, R209.reuse, R64, R66 ;  /* 0x00000040d1a67223 */ /* 0x041fe20000010042 */
[C---:B------:R-:W-:Y:S01]  /*3990*/  F2FP.F16.F32.PACK_AB R66, R226.reuse, R161 ;  /* 0x000000a1e242723e */ /* 0x040fe200000000ff */
[----:B------:R-:W-:Y:S01]  /*39a0*/  FMUL.FTZ R161, R226, UR13 ;  /* 0x0000000de2a17c20 */ /* 0x000fe20008410000 */
[----:B------:R-:W-:Y:S01]  /*39b0*/  FFMA.FTZ R223, R209, R160, R65 ;  /* 0x000000a0d1df7223 */ /* 0x000fe20000010041 */
[----:B------:R-:W-:Y:S01]  /*39c0*/  LOP3.LUT P0, RZ, R237, 0xff00, RZ, 0xc0, !PT ;  /* 0x0000ff00edff7812 */ /* 0x000fe2000780c0ff */
[-CC-:B------:R-:W-:Y:S01]  /*39d0*/  FFMA.FTZ R65, R3, R164.reuse, R165.reuse ;  /* 0x000000a403417223 */ /* 0x180fe200000100a5 */
[----:B------:R-:W-:Y:S01]  /*39e0*/  FFMA.FTZ R160, R16, R164, R165 ;  /* 0x000000a410a07223 */ /* 0x000fe200000100a5 */
[----:B------:R-:W-:Y:S01]  /*39f0*/  FMUL.FTZ R167, R166, UR13 ;  /* 0x0000000da6a77c20 */ /* 0x000fe20008410000 */
[----:B------:R-:W-:Y:S01]  /*3a00*/  FSEL R161, R161, RZ, P0 ;  /* 0x000000ffa1a17208 */ /* 0x000fe20000000000 */
[----:B------:R-:W-:Y:S01]  /*3a10*/  FADD.FTZ R64, R14, -R65 ;  /* 0x800000410e407221 */ /* 0x000fe20000010000 */
[----:B------:R-:W-:Y:S01]  /*3a20*/  LOP3.LUT P0, RZ, R236, 0xff0000, RZ, 0xc0, !PT ;  /* 0x00ff0000ecff7812 */ /* 0x000fe2000780c0ff */
[----:B------:R-:W-:Y:S01]  /*3a30*/  FADD.FTZ R226, R13, -R160 ;  /* 0x800000a00de27221 */ /* 0x000fe20000010000 */
[----:B------:R-:W-:Y:S01]  /*3a40*/  F2FP.F16.F32.PACK_AB R65, R223, R166 ;  /* 0x000000a6df41723e */ /* 0x000fe200000000ff */
[--C-:B------:R-:W-:Y:S01]  /*3a50*/  HADD2.F32 R166, -RZ, R140.reuse.H0_H0 ;  /* 0x2000008cffa67230 */ /* 0x100fe20000004100 */
[----:B------:R-:W-:Y:S01]  /*3a60*/  FSEL R160, R167, RZ, P0 ;  /* 0x000000ffa7a07208 */ /* 0x000fe20000000000 */
[----:B------:R-:W-:-:S02]  /*3a70*/  HADD2.F32 R167, -RZ, R140.H1_H1 ;  /* 0x3000008cffa77230 */ /* 0x000fc40000004100 */
[----:B------:R-:W-:Y:S01]  /*3a80*/  FMUL.FTZ R223, R223, UR13 ;  /* 0x0000000ddfdf7c20 */ /* 0x000fe20008410000 */
[----:B------:R-:W-:Y:S01]  /*3a90*/  LOP3.LUT P0, RZ, R236, 0xff000000, RZ, 0xc0, !PT ;  /* 0xff000000ecff7812 */ /* 0x000fe2000780c0ff */
[----:B------:R-:W-:Y:S01]  /*3aa0*/  FFMA.FTZ R64, R209, R64, R166 ;  /* 0x00000040d1407223 */ /* 0x000fe200000100a6 */
[----:B------:R-:W-:Y:S01]  /*3ab0*/  F2FP.F16.F32.PACK_AB R162, R161, R162 ;  /* 0x000000a2a1a2723e */ /* 0x000fe200000000ff */
[----:B------:R-:W-:Y:S01]  /*3ac0*/  FFMA.FTZ R167, R209, R226, R167 ;  /* 0x000000e2d1a77223 */ /* 0x000fe200000100a7 */
[----:B------:R-:W-:Y:S01]  /*3ad0*/  FSEL R223, R223, RZ, P0 ;  /* 0x000000ffdfdf7208 */ /* 0x000fe20000000000 */
[----:B------:R-:W-:Y:S01]  /*3ae0*/  FMUL.FTZ R166, R64, UR13 ;  /* 0x0000000d40a67c20 */ /* 0x000fe20008410000 */
        /* <DEDUP_REMOVED lines=9> */
.L_x_1117:
        /* <DEDUP_REMOVED lines=11> */
[-CC-:B------:R-:W-:Y:S01]  /*3c30*/  FFMA.FTZ R137, R183, R164.reuse, R165.reuse ;  /* 0x000000a4b7897223 */ /* 0x180fe200000100a5 */
[----:B------:R-:W-:Y:S01]  /*3c40*/  FADD.FTZ R136, R205, -R136 ;  /* 0x80000088cd887221 */ /* 0x000fe20000010000 */
[-CC-:B------:R-:W-:Y:S01]  /*3c50*/  FFMA.FTZ R160, R170, R164.reuse, R165.reuse ;  /* 0x000000a4aaa07223 */ /* 0x180fe200000100a5 */
[----:B------:R-:W-:Y:S01]  /*3c60*/  FADD.FTZ R138, R221, -R138 ;  /* 0x8000008add8a7221 */ /* 0x000fe20000010000 */
[----:B0-----:R-:W-:Y:S01]  /*3c70*/  FFMA.FTZ R167, R3, R164, R165 ;  /* 0x000000a403a77223 */ /* 0x001fe200000100a5 */
[----:B-----5:R-:W-:Y:S01]  /*3c80*/  FMUL.FTZ R136, R209, R136 ;  /* 0x00000088d1887220 */ /* 0x020fe20000410000 */
[----:B------:R-:W-:Y:S01]  /*3c90*/  FADD.FTZ R166, R169, -R160 ;  /* 0x800000a0a9a67221 */ /* 0x000fe20000010000 */
[----:B------:R-:W-:-:S02]  /*3ca0*/  FMUL.FTZ R138, R209, R138 ;  /* 0x0000008ad18a7220 */ /* 0x000fc40000410000 */
[----:B------:R-:W-:Y:S01]  /*3cb0*/  FMUL.FTZ R136, R136, UR13 ;  /* 0x0000000d88887c20 */ /* 0x000fe20008410000 */
[----:B------:R-:W-:Y:S01]  /*3cc0*/  FMUL.FTZ R166, R209, R166 ;  /* 0x000000a6d1a67220 */ /* 0x000fe20000410000 */
[----:B------:R-:W-:-:S03]  /*3cd0*/  FMUL.FTZ R138, R138, UR13 ;  /* 0x0000000d8a8a7c20 */ /* 0x000fc60008410000 */
[----:B------:R-:W-:Y:S01]  /*3ce0*/  FSEL R163, R136, RZ, P0 ;  /* 0x000000ff88a37208 */ /* 0x000fe20000000000 */
[----:B------:R-:W-:Y:S01]  /*3cf0*/  FMUL.FTZ R226, R166, UR13 ;  /* 0x0000000da6e27c20 */ /* 0x000fe20008410000 */
[----:B------:R-:W-:Y:S01]  /*3d00*/  LOP3.LUT P0, RZ, R247, 0xff0000, RZ, 0xc0, !PT ;  /* 0x00ff0000f7ff7812 */ /* 0x000fe2000780c0ff */
[----:B------:R-:W-:-:S03]  /*3d10*/  FADD.FTZ R166, R14, -R167 ;  /* 0x800000a70ea67221 */ /* 0x000fc60000010000 */
[----:B------:R-:W-:Y:S01]  /*3d20*/  FSEL R139, R136, RZ, P0 ;  /* 0x000000ff888b7208 */ /* 0x000fe20000000000 */
[----:B------:R-:W-:Y:S01]  /*3d30*/  FMUL.FTZ R166, R209, R166 ;  /* 0x000000a6d1a67220 */ /* 0x000fe20000410000 */
[----:B------:R-:W-:-:S03]  /*3d40*/  ISETP.GE.U32.AND P0, PT, R246, RZ, PT ;  /* 0x000000fff600720c */ /* 0x000fc60003f06070 */
[----:B------:R-:W-:Y:S01]  /*3d50*/  FMUL.FTZ R166, R166, UR13 ;  /* 0x0000000da6a67c20 */ /* 0x000fe20008410000 */
[----:B------:R-:W-:-:S04]  /*3d60*/  ISETP.GE.U32.AND.EX P0, PT, R247, 0x1000000, PT, P0 ;  /* 0x01000000f700780c */ /* 0x000fc80003f06100 */
[----:B------:R-:W-:Y:S02]  /*3d70*/  FSEL R136, R138, RZ, P0 ;  /* 0x000000ff8a887208 */ /* 0x000fe40000000000 */
[----:B------:R-:W-:Y:S02]  /*3d80*/  ISETP.GE.U32.AND P0, PT, R236, RZ, PT ;  /* 0x000000ffec00720c */ /* 0x000fe40003f06070 */
[----:B------:R-:W-:Y:S01]  /*3d90*/  F2FP.F16.F32.PACK_AB R139, R136, R139 ;  /* 0x0000008b888b723e */ /* 0x000fe200000000ff */
[----:B------:R-:W-:Y:S01]  /*3da0*/  FADD.FTZ R136, R180, -R137 ;  /* 0x80000089b4887221 */ /* 0x000fe20000010000 */
[----:B------:R-:W-:Y:S01]  /*3db0*/  ISETP.GE.U32.AND.EX P0, PT, R237, 0x1000000, PT, P0 ;  /* 0x01000000ed00780c */ /* 0x000fe20003f06100 */
[----:B------:R-:W-:Y:S02]  /*3dc0*/  FFMA.FTZ R137, R208, R164, R165 ;  /* 0x000000a4d0897223 */ /* 0x000fe400000100a5 */
[----:B------:R-:W-:Y:S01]  /*3dd0*/  FMUL.FTZ R136, R209, R136 ;  /* 0x00000088d1887220 */ /* 0x000fe20000410000 */
[----:B------:R-:W-:-:S02]  /*3de0*/  FSEL R138, R138, RZ, P0 ;  /* 0x000000ff8a8a7208 */ /* 0x000fc40000000000 */
[----:B------:R-:W-:Y:S01]  /*3df0*/  LOP3.LUT P0, RZ, R247, 0xff, RZ, 0xc0, !PT ;  /* 0x000000fff7ff7812 */ /* 0x000fe2000780c0ff */
[----:B------:R-:W-:Y:S01]  /*3e00*/  FMUL.FTZ R162, R136, UR13 ;  /* 0x0000000d88a27c20 */ /* 0x000fe20008410000 */
[----:B------:R-:W-:Y:S01]  /*3e10*/  F2FP.F16.F32.PACK_AB R163, R138, R163 ;  /* 0x000000a38aa3723e */ /* 0x000fe200000000ff */
[----:B------:R-:W-:Y:S01]  /*3e20*/  FADD.FTZ R138, R206, -R137 ;  /* 0x80000089ce8a7221 */ /* 0x000fe20000010000 */
[----:B------:R-:W-:-:S03]  /*3e30*/  FFMA.FTZ R137, R27, R164, R165 ;  /* 0x000000a41b897223 */ /* 0x000fc600000100a5 */
[----:B------:R-:W-:Y:S01]  /*3e40*/  FMUL.FTZ R136, R209, R138 ;  /* 0x0000008ad1887220 */ /* 0x000fe20000410000 */
[----:B------:R-:W-:Y:S02]  /*3e50*/  FSEL R138, R162, RZ, P0 ;  /* 0x000000ffa28a7208 */ /* 0x000fe40000000000 */
[----:B------:R-:W-:Y:S01]  /*3e60*/  LOP3.LUT P0, RZ, R247, 0xff00, RZ, 0xc0, !PT ;  /* 0x0000ff00f7ff7812 */ /* 0x000fe2000780c0ff */
[----:B------:R-:W-:Y:S01]  /*3e70*/  FMUL.FTZ R161, R136, UR13 ;  /* 0x0000000d88a17c20 */ /* 0x000fe20008410000 */
[----:B------:R-:W-:-:S04]  /*3e80*/  FADD.FTZ R136, R168, -R137 ;  /* 0x80000089a8887221 */ /* 0x000fc80000010000 */
[----:B------:R-:W-:Y:S01]  /*3e90*/  FSEL R137, R161, RZ, P0 ;  /* 0x000000ffa1897208 */ /* 0x000fe20000000000 */
        /* <DEDUP_REMOVED lines=11> */
[----:B------:R-:W-:Y:S02]  /*3f50*/  F2FP.F16.F32.PACK_AB R162, R137, R162 ;  /* 0x000000a289a2723e */ /* 0x000fe400000000ff */
[----:B------:R-:W-:Y:S01]  /*3f60*/  FSEL R161, R160, RZ, P0 ;  /* 0x000000ffa0a17208 */ /* 0x000fe20000000000 */
[----:B------:R-:W-:Y:S01]  /*3f70*/  FMUL.FTZ R167, R223, UR13 ;  /* 0x0000000ddfa77c20 */ /* 0x000fe20008410000 */
[----:B------:R-:W-:-:S04]  /*3f80*/  LOP3.LUT P0, RZ, R246, 0xff0000, RZ, 0xc0, !PT ;  /* 0x00ff0000f6ff7812 */ /* 0x000fc8000780c0ff */
[----:B------:R-:W-:Y:S02]  /*3f90*/  FSEL R160, R160, RZ, P0 ;  /* 0x000000ffa0a07208 */ /* 0x000fe40000000000 */
[----:B------:R-:W-:-:S04]  /*3fa0*/  LOP3.LUT P0, RZ, R236, 0xff000000, RZ, 0xc0, !PT ;  /* 0xff000000ecff7812 */ /* 0x000fc8000780c0ff */
[----:B------:R-:W-:Y:S02]  /*3fb0*/  FSEL R136, R226, RZ, P0 ;  /* 0x000000ffe2887208 */ /* 0x000fe40000000000 */
[----:B------:R-:W-:Y:S02]  /*3fc0*/  LOP3.LUT P0, RZ, R246, 0xff000000, RZ, 0xc0, !PT ;  /* 0xff000000f6ff7812 */ /* 0x000fe4000780c0ff */
[----:B------:R-:W-:Y:S02]  /*3fd0*/  F2FP.F16.F32.PACK_AB R161, R136, R161 ;  /* 0x000000a188a1723e */ /* 0x000fe400000000ff */
[----:B------:R-:W-:Y:S02]  /*3fe0*/  FSEL R223, R226, RZ, P0 ;  /* 0x000000ffe2df7208 */ /* 0x000fe40000000000 */
[----:B------:R-:W-:Y:S02]  /*3ff0*/  LOP3.LUT P0, RZ, R236, 0xff00, RZ, 0xc0, !PT ;  /* 0x0000ff00ecff7812 */ /* 0x000fe4000780c0ff */
[----:B------:R-:W-:-:S02]  /*4000*/  F2FP.F16.F32.PACK_AB R137, R223, R160 ;  /* 0x000000a0df89723e */ /* 0x000fc400000000ff */
[----:B------:R-:W-:Y:S02]  /*4010*/  FSEL R227, R167, RZ, P0 ;  /* 0x000000ffa7e37208 */ /* 0x000fe40000000000 */
[----:B------:R-:W-:-:S04]  /*4020*/  LOP3.LUT P0, RZ, R246, 0xff00, RZ, 0xc0, !PT ;  /* 0x0000ff00f6ff7812 */ /* 0x000fc8000780c0ff */
[----:B------:R-:W-:Y:S02]  /*4030*/  FSEL R167, R167, RZ, P0 ;  /* 0x000000ffa7a77208 */ /* 0x000fe40000000000 */
[----:B------:R-:W-:-:S04]  /*4040*/  LOP3.LUT P0, RZ, R236, 0xff, RZ, 0xc0, !PT ;  /* 0x000000ffecff7812 */ /* 0x000fc8000780c0ff */
[----:B------:R-:W-:Y:S02]  /*4050*/  FSEL R226, R166, RZ, P0 ;  /* 0x000000ffa6e27208 */ /* 0x000fe40000000000 */
[----:B------:R-:W-:-:S04]  /*4060*/  LOP3.LUT P0, RZ, R246, 0xff, RZ, 0xc0, !PT ;  /* 0x000000fff6ff7812 */ /* 0x000fc8000780c0ff */
[----:B------:R-:W-:-:S04]  /*4070*/  FSEL R160, R166, RZ, P0 ;  /* 0x000000ffa6a07208 */ /* 0x000fc80000000000 */
[----:B------:R-:W-:Y:S02]  /*4080*/  F2FP.F16.F32.PACK_AB R136, R167, R160 ;  /* 0x000000a0a788723e */ /* 0x000fe400000000ff */
[----:B------:R-:W-:Y:S01]  /*4090*/  F2FP.F16.F32.PACK_AB R160, R227, R226 ;  /* 0x000000e2e3a0723e */ /* 0x000fe200000000ff */
[----:B------:R-:W-:Y:S06]  /*40a0*/  BRA `(.L_x_1120) ;  /* 0x0000001000647947 */ /* 0x000fec0003800000 */
.L_x_1123:
[-CC-:B------:R-:W-:Y:S01]  /*40b0*/  FFMA.FTZ R64, R207, R164.reuse, R165.reuse ;  /* 0x000000a4cf407223 */ /* 0x180fe200000100a5 */
[-CC-:B------:R-:W-:Y:S01]  /*40c0*/  FFMA.FTZ R65, R3, R164.reuse, R165.reuse ;  /* 0x000000a403417223 */ /* 0x180fe200000100a5 */
[----:B------:R-:W-:Y:S01]  /*40d0*/  LOP3.LUT P0, RZ, R237, 0xff0000, RZ, 0xc0, !PT ;  /* 0x00ff0000edff7812 */ /* 0x000fe2000780c0ff */
[-C--:B------:R-:W-:Y:S01]  /*40e0*/  FFMA.FTZ R136, R16, R164.reuse, R165 ;  /* 0x000000a410887223 */ /* 0x080fe200000100a5 */
[----:B------:R-:W-:Y:S01]  /*40f0*/  FADD.FTZ R64, R205, -R64 ;  /* 0x80000040cd407221 */ /* 0x000fe20000010000 */
[----:B------:R-:W-:Y:S01]  /*4100*/  FADD.FTZ R66, R14, -R65 ;  /* 0x800000410e427221 */ /* 0x000fe20000010000 */
[--C-:B------:R-:W-:Y:S01]  /*4110*/  FFMA.FTZ R160, R170, R164, R165.reuse ;  /* 0x000000a4aaa07223 */ /* 0x100fe200000100a5 */
[----:B------:R-:W-:Y:S01]  /*4120*/  FADD.FTZ R136, R13, -R136 ;  /* 0x800000880d887221 */ /* 0x000fe20000010000 */
[C---:B-----5:R-:W-:Y:S01]  /*4130*/  FMUL.FTZ R67, R209.reuse, R64 ;  /* 0x00000040d1437220 */ /* 0x060fe20000410000 */
[C---:B------:R-:W-:Y:S01]  /*4140*/  FMUL.FTZ R64, R209.reuse, R66 ;  /* 0x00000042d1407220 */ /* 0x040fe20000410000 */
[--C-:B------:R-:W-:Y:S01]  /*4150*/  FFMA.FTZ R66, R222, R164, R165.reuse ;  /* 0x000000a4de427223 */ /* 0x100fe200000100a5 */
[----:B------:R-:W-:Y:S01]  /*4160*/  FMUL.FTZ R137, R209, R136 ;  /* 0x00000088d1897220 */ /* 0x000fe20000410000 */
[----:B------:R-:W-:Y:S01]  /*4170*/  FMUL.FTZ R65, R67, UR13 ;  /* 0x0000000d43417c20 */ /* 0x000fe20008410000 */
[----:B------:R-:W-:Y:S01]  /*4180*/  FADD.FTZ R160, R169, -R160 ;  /* 0x800000a0a9a07221 */ /* 0x000fe20000010000 */
[----:B------:R-:W-:Y:S01]  /*4190*/  FADD.FTZ R66, R221, -R66 ;  /* 0x80000042dd427221 */ /* 0x000fe20000010000 */
[--C-:B0-----:R-:W-:Y:S01]  /*41a0*/  FFMA.FTZ R167, R3, R164, R165.reuse ;  /* 0x000000a403a77223 */ /* 0x101fe200000100a5 */
[----:B------:R-:W-:Y:S01]  /*41b0*/  F2FP.F16.F32.PACK_AB R64, R137, R64 ;  /* 0x000000408940723e */ /* 0x000fe200000000ff */
[----:B------:R-:W-:Y:S01]  /*41c0*/  FFMA.FTZ R137, R183, R164, R165 ;  /* 0x000000a4b7897223 */ /* 0x000fe200000100a5 */
[----:B------:R-:W-:Y:S01]  /*41d0*/  FSEL R163, R65, RZ, P0 ;  /* 0x000000ff41a37208 */ /* 0x000fe20000000000 */
[----:B------:R-:W-:Y:S01]  /*41e0*/  FMUL.FTZ R66, R209, R66 ;  /* 0x00000042d1427220 */ /* 0x000fe20000410000 */
[----:B------:R-:W-:Y:S01]  /*41f0*/  LOP3.LUT P0, RZ, R247, 0xff0000, RZ, 0xc0, !PT ;  /* 0x00ff0000f7ff7812 */ /* 0x000fe2000780c0ff */
[----:B------:R-:W-:-:S03]  /*4200*/  FMUL.FTZ R160, R209, R160 ;  /* 0x000000a0d1a07220 */ /* 0x000fc60000410000 */
[----:B------:R-:W-:Y:S01]  /*4210*/  FSEL R139, R65, RZ, P0 ;  /* 0x000000ff418b7208 */ /* 0x000fe20000000000 */
[----:B------:R-:W-:Y:S01]  /*4220*/  FFMA.FTZ R65, R27, R164, R165 ;  /* 0x000000a41b417223 */ /* 0x000fe200000100a5 */
[----:B------:R-:W-:Y:S02]  /*4230*/  ISETP.GE.U32.AND P0, PT, R236, RZ, PT ;  /* 0x000000ffec00720c */ /* 0x000fe40003f06070 */
[C---:B------:R-:W-:Y:S01]  /*4240*/  F2FP.F16.F32.PACK_AB R67, R66.reuse, R67 ;  /* 0x000000434243723e */ /* 0x040fe200000000ff */
[----:B------:R-:W-:Y:S01]  /*4250*/  FMUL.FTZ R66, R66, UR13 ;  /* 0x0000000d42427c20 */ /* 0x000fe20008410000 */
[----:B------:R-:W-:Y:S01]  /*4260*/  ISETP.GE.U32.AND.EX P0, PT, R237, 0x1000000, PT, P0 ;  /* 0x01000000ed00780c */ /* 0x000fe20003f06100 */
[----:B------:R-:W-:-:S03]  /*4270*/  FADD.FTZ R138, R168, -R65 ;  /* 0x80000041a88a7221 */ /* 0x000fc60000010000 */
[----:B------:R-:W-:Y:S01]  /*4280*/  FSEL R136, R66, RZ, P0 ;  /* 0x000000ff42887208 */ /* 0x000fe20000000000 */
[----:B------:R-:W-:Y:S01]  /*4290*/  FMUL.FTZ R65, R209, R138 ;  /* 0x0000008ad1417220 */ /* 0x000fe20000410000 */
[----:B------:R-:W-:Y:S02]  /*42a0*/  ISETP.GE.U32.AND P0, PT, R246, RZ, PT ;  /* 0x000000fff600720c */ /* 0x000fe40003f06070 */
[----:B------:R-:W-:Y:S02]  /*42b0*/  F2FP.F16.F32.PACK_AB R163, R136, R163 ;  /* 0x000000a388a3723e */ /* 0x000fe400000000ff */
[----:B------:R-:W-:Y:S02]  /*42c0*/  ISETP.GE.U32.AND.EX P0, PT, R247, 0x1000000, PT, P0 ;  /* 0x01000000f700780c */ /* 0x000fe40003f06100 */
[----:B------:R-:W-:Y:S01]  /*42d0*/  F2FP.F16.F32.PACK_AB R65, R160, R65 ;  /* 0x00000041a041723e */ /* 0x000fe200000000ff */
[----:B------:R-:W-:Y:S01]  /*42e0*/  FFMA.FTZ R160, R170, R164, R165 ;  /* 0x000000a4aaa07223 */ /* 0x000fe200000100a5 */
[----:B------:R-:W-:-:S02]  /*42f0*/  FSEL R66, R66, RZ, P0 ;  /* 0x000000ff42427208 */ /* 0x000fc40000000000 */
[----:B------:R-:W-:Y:S01]  /*4300*/  LOP3.LUT P0, RZ, R247, 0xff, RZ, 0xc0, !PT ;  /* 0x000000fff7ff7812 */ /* 0x000fe2000780c0ff */
[----:B------:R-:W-:Y:S01]  /*4310*/  FADD.FTZ R166, R169, -R160 ;  /* 0x800000a0a9a67221 */ /* 0x000fe20000010000 */
[----:B------:R-:W-:Y:S01]  /*4320*/  F2FP.F16.F32.PACK_AB R139, R66, R139 ;  /* 0x0000008b428b723e */ /* 0x000fe200000000ff */
[----:B------:R-:W-:Y:S01]  /*4330*/  FADD.FTZ R66, R180, -R137 ;  /* 0x80000089b4427221 */ /* 0x000fe20000010000 */
[----:B------:R-:W-:Y:S01]  /*4340*/  FFMA.FTZ R137, R208, R164, R165 ;  /* 0x000000a4d0897223 */ /* 0x000fe200000100a5 */
[C---:B------:R-:W-:Y:S02]  /*4350*/  FMUL.FTZ R166, R209.reuse, R166 ;  /* 0x000000a6d1a67220 */ /* 0x040fe40000410000 */
[C---:B------:R-:W-:Y:S01]  /*4360*/  FMUL.FTZ R66, R209.reuse, R66 ;  /* 0x00000042d1427220 */ /* 0x040fe20000410000 */
[----:B------:R-:W-:Y:S01]  /*4370*/  FADD.FTZ R136, R206, -R137 ;  /* 0x80000089ce887221 */ /* 0x000fe20000010000 */
[----:B------:R-:W-:Y:S01]  /*4380*/  FMUL.FTZ R226, R166, UR13 ;  /* 0x0000000da6e27c20 */ /* 0x000fe20008410000 */
[----:B------:R-:W-:Y:S01]  /*4390*/  FADD.FTZ R166, R14, -R167 ;  /* 0x800000a70ea67221 */ /* 0x000fe20000010000 */
[----:B------:R-:W-:Y:S01]  /*43a0*/  FMUL.FTZ R162, R66, UR13 ;  /* 0x0000000d42a27c20 */ /* 0x000fe20008410000 */
[----:B------:R-:W-:-:S02]  /*43b0*/  FMUL.FTZ R137, R209, R136 ;  /* 0x00000088d1897220 */ /* 0x000fc40000410000 */
[----:B------:R-:W-:Y:S02]  /*43c0*/  FMUL.FTZ R166, R209, R166 ;  /* 0x000000a6d1a67220 */ /* 0x000fe40000410000 */
[C---:B------:R-:W-:Y:S01]  /*43d0*/  FMUL.FTZ R161, R137.reuse, UR13 ;  /* 0x0000000d89a17c20 */ /* 0x040fe20008410000 */
        /* <DEDUP_REMOVED lines=35> */
[----:B------:R-:W-:Y:S02]  /*4610*/  LOP3.LUT P0, RZ, R246, 0xff, RZ, 0xc0, !PT ;  /* 0x000000fff6ff7812 */ /* 0x000fe4000780c0ff */
[----:B------:R-:W-:Y:S02]  /*4620*/  F2FP.F16.F32.PACK_AB R160, R226, R167 ;  /* 0x000000a7e2a0723e */ /* 0x000fe400000000ff */
[----:B------:R-:W-:-:S04]  /*4630*/  FSEL R166, R166, RZ, P0 ;  /* 0x000000ffa6a67208 */ /* 0x000fc80000000000 */
[----:B------:R-:W-:Y:S01]  /*4640*/  F2FP.F16.F32.PACK_AB R136, R223, R166 ;  /* 0x000000a6df88723e */ /* 0x000fe200000000ff */
[----:B------:R-:W-:Y:S06]  /*4650*/  BRA `(.L_x_1120) ;  /* 0x0000000800f87947 */ /* 0x000fec0003800000 */
.L_x_1122:
[----:B------:R-:W-:Y:S01]  /*4660*/  UMOV UR4, UR6 ;  /* 0x0000000600047c82 */ /* 0x000fe20008000000 */
[----:B------:R-:W-:Y:S01]  /*4670*/  UMOV UR5, UR7 ;  /* 0x0000000700057c82 */ /* 0x000fe20008000000 */
[----:B------:R-:W-:-:S04]  /*4680*/  UISETP.NE.U32.AND UP0, UPT, UR4, URZ, UPT ;  /* 0x000000ff0400728c */ /* 0x000fc8000bf05070 */
[----:B------:R-:W-:-:S09]  /*4690*/  UISETP.NE.AND.EX UP0, UPT, UR5, URZ, UPT, UP0 ;  /* 0x000000ff0500728c */ /* 0x000fd2000bf05300 */
[----:B------:R-:W-:Y:S05]  /*46a0*/  BRA.U UP0, `(.L_x_1124) ;  /* 0x00000005004c7547 */ /* 0x000fea000b800000 */
[-CC-:B------:R-:W-:Y:S01]  /*46b0*/  FFMA.FTZ R136, R207, R164.reuse, R165.reuse ;  /* 0x000000a4cf887223 */ /* 0x180fe200000100a5 */
[--C-:B------:R-:W-:Y:S01]  /*46c0*/  HADD2.F32 R138, -RZ, R143.reuse.H0_H0 ;  /* 0x2000008fff8a7230 */ /* 0x100fe20000004100 */
[----:B------:R-:W-:Y:S01]  /*46d0*/  LOP3.LUT P0, RZ, R237, 0xff0000, RZ, 0xc0, !PT ;  /* 0x00ff0000edff7812 */ /* 0x000fe2000780c0ff */
[----:B------:R-:W-:Y:S02]  /*46e0*/  HADD2.F32 R160, -RZ, R143.H1_H1 ;  /* 0x3000008fffa07230 */ /* 0x000fe40000004100 */
[----:B------:R-:W-:Y:S01]  /*46f0*/  FADD.FTZ R136, R205, -R136 ;  /* 0x80000088cd887221 */ /* 0x000fe20000010000 */
[-CC-:B------:R-:W-:Y:S01]  /*4700*/  FFMA.FTZ R137, R183, R164.reuse, R165.reuse ;  /* 0x000000a4b7897223 */ /* 0x180fe200000100a5 */
[--C-:B------:R-:W-:Y:S02]  /*4710*/  FFMA.FTZ R223, R3, R164, R165.reuse ;  /* 0x000000a403df7223 */ /* 0x100fe400000100a5 */
[----:B-----5:R-:W-:Y:S01]  /*4720*/  FFMA.FTZ R136, R209, R136, R138 ;  /* 0x00000088d1887223 */ /* 0x020fe2000001008a */
[----:B------:R-:W-:-:S03]  /*4730*/  FFMA.FTZ R138, R222, R164, R165 ;  /* 0x000000a4de8a7223 */ /* 0x000fc600000100a5 */
[----:B------:R-:W-:Y:S01]  /*4740*/  FMUL.FTZ R136, R136, UR13 ;  /* 0x0000000d88887c20 */ /* 0x000fe20008410000 */
[----:B------:R-:W-:-:S04]  /*4750*/  FADD.FTZ R138, R221, -R138 ;  /* 0x8000008add8a7221 */ /* 0x000fc80000010000 */
[----:B------:R-:W-:Y:S01]  /*4760*/  FSEL R163, R136, RZ, P0 ;  /* 0x000000ff88a37208 */ /* 0x000fe20000000000 */
[----:B------:R-:W-:Y:S01]  /*4770*/  FFMA.FTZ R138, R209, R138, R160 ;  /* 0x0000008ad18a7223 */ /* 0x000fe200000100a0 */
[----:B------:R-:W-:-:S03]  /*4780*/  LOP3.LUT P0, RZ, R247, 0xff0000, RZ, 0xc0, !PT ;  /* 0x00ff0000f7ff7812 */ /* 0x000fc6000780c0ff */
[----:B------:R-:W-:Y:S01]  /*4790*/  FMUL.FTZ R138, R138, UR13 ;  /* 0x0000000d8a8a7c20 */ /* 0x000fe20008410000 */
[----:B------:R-:W-:Y:S02]  /*47a0*/  FSEL R139, R136, RZ, P0 ;  /* 0x000000ff888b7208 */ /* 0x000fe40000000000 */
[----:B------:R-:W-:-:S04]  /*47b0*/  ISETP.GE.U32.AND P0, PT, R236, RZ, PT ;  /* 0x000000ffec00720c */ /* 0x000fc80003f06070 */
[----:B------:R-:W-:-:S04]  /*47c0*/  ISETP.GE.U32.AND.EX P0, PT, R237, 0x1000000, PT, P0 ;  /* 0x01000000ed00780c */ /* 0x000fc80003f06100 */
[----:B------:R-:W-:Y:S02]  /*47d0*/  FSEL R160, R138, RZ, P0 ;  /* 0x000000ff8aa07208 */ /* 0x000fe40000000000 */
[----:B------:R-:W-:Y:S02]  /*47e0*/  ISETP.GE.U32.AND P0, PT, R246, RZ, PT ;  /* 0x000000fff600720c */ /* 0x000fe40003f06070 */
[----:B------:R-:W-:Y:S01]  /*47f0*/  F2FP.F16.F32.PACK_AB R163, R160, R163 ;  /* 0x000000a3a0a3723e */ /* 0x000fe200000000ff */
[----:B------:R-:W-:Y:S01]  /*4800*/  HADD2.F32 R160, -RZ, R142.H1_H1 ;  /* 0x3000008effa07230 */ /* 0x000fe20000004100 */
[----:B------:R-:W-:-:S04]  /*4810*/  ISETP.GE.U32.AND.EX P0, PT, R247, 0x1000000, PT, P0 ;  /* 0x01000000f700780c */ /* 0x000fc80003f06100 */
[----:B------:R-:W-:Y:S01]  /*4820*/  FSEL R136, R138, RZ, P0 ;  /* 0x000000ff8a887208 */ /* 0x000fe20000000000 */
[----:B------:R-:W-:Y:S01]  /*4830*/  HADD2.F32 R138, -RZ, R142.H0_H0 ;  /* 0x2000008eff8a7230 */ /* 0x000fe20000004100 */
[----:B------:R-:W-:Y:S02]  /*4840*/  LOP3.LUT P0, RZ, R237, 0xff, RZ, 0xc0, !PT ;  /* 0x000000ffedff7812 */ /* 0x000fe4000780c0ff */
[----:B------:R-:W-:Y:S01]  /*4850*/  F2FP.F16.F32.PACK_AB R139, R136, R139 ;  /* 0x0000008b888b723e */ /* 0x000fe200000000ff */
[----:B------:R-:W-:Y:S01]  /*4860*/  FADD.FTZ R136, R180, -R137 ;  /* 0x80000089b4887221 */ /* 0x000fe20000010000 */
[----:B------:R-:W-:-:S03]  /*4870*/  FFMA.FTZ R137, R208, R164, R165 ;  /* 0x000000a4d0897223 */ /* 0x000fc600000100a5 */
[----:B------:R-:W-:Y:S01]  /*4880*/  FFMA.FTZ R136, R209, R136, R138 ;  /* 0x00000088d1887223 */ /* 0x000fe2000001008a */
[----:B------:R-:W-:Y:S01]  /*4890*/  FADD.FTZ R138, R206, -R137 ;  /* 0x80000089ce8a7221 */ /* 0x000fe20000010000 */
[----:B------:R-:W-:-:S03]  /*48a0*/  FFMA.FTZ R137, R27, R164, R165 ;  /* 0x000000a41b897223 */ /* 0x000fc600000100a5 */
[----:B------:R-:W-:Y:S01]  /*48b0*/  FFMA.FTZ R161, R209, R138, R160 ;  /* 0x0000008ad1a17223 */ /* 0x000fe200000100a0 */
[----:B------:R-:W-:Y:S01]  /*48c0*/  FMUL.FTZ R160, R136, UR13 ;  /* 0x0000000d88a07c20 */ /* 0x000fe20008410000 */
[----:B------:R-:W-:Y:S01]  /*48d0*/  FFMA.FTZ R138, R170, R164, R165 ;  /* 0x000000a4aa8a7223 */ /* 0x000fe200000100a5 */
[----:B------:R-:W-:Y:S01]  /*48e0*/  FADD.FTZ R136, R168, -R137 ;  /* 0x80000089a8887221 */ /* 0x000fe20000010000 */
[----:B------:R-:W-:Y:S02]  /*48f0*/  HADD2.F32 R137, -RZ, R141.H1_H1 ;  /* 0x3000008dff897230 */ /* 0x000fe40000004100 */
[----:B------:R-:W-:Y:S01]  /*4900*/  FMUL.FTZ R161, R161, UR13 ;  /* 0x0000000da1a17c20 */ /* 0x000fe20008410000 */
[----:B------:R-:W-:Y:S01]  /*4910*/  FSEL R162, R160, RZ, P0 ;  /* 0x000000ffa0a27208 */ /* 0x000fe20000000000 */
[----:B0-----:R-:W-:Y:S01]  /*4920*/  FADD.FTZ R166, R169, -R138 ;  /* 0x8000008aa9a67221 */ /* 0x001fe20000010000 */
[----:B------:R-:W-:-:S03]  /*4930*/  LOP3.LUT P0, RZ, R247, 0xff, RZ, 0xc0, !PT ;  /* 0x000000fff7ff7812 */ /* 0x000fc6000780c0ff */
[----:B------:R-:W-:Y:S01]  /*4940*/  FFMA.FTZ R166, R209, R166, R137 ;  /* 0x000000a6d1a67223 */ /* 0x000fe20000010089 */
[----:B------:R-:W-:Y:S01]  /*4950*/  FSEL R138, R160, RZ, P0 ;  /* 0x000000ffa08a7208 */ /* 0x000fe20000000000 */
[----:B------:R-:W-:Y:S01]  /*4960*/  HADD2.F32 R160, -RZ, R141.H0_H0 ;  /* 0x2000008dffa07230 */ /* 0x000fe20000004100 */
[----:B------:R-:W-:Y:S01]  /*4970*/  LOP3.LUT P0, RZ, R247, 0xff00, RZ, 0xc0, !PT ;  /* 0x0000ff00f7ff7812 */ /* 0x000fe2000780c0ff */
[----:B------:R-:W-:Y:S01]  /*4980*/  FMUL.FTZ R226, R166, UR13 ;  /* 0x0000000da6e27c20 */ /* 0x000fe20008410000 */
[----:B------:R-:W-:Y:S02]  /*4990*/  FADD.FTZ R166, R14, -R223 ;  /* 0x800000df0ea67221 */ /* 0x000fe40000010000 */
[----:B------:R-:W-:Y:S01]  /*49a0*/  FSEL R137, R161, RZ, P0 ;  /* 0x000000ffa1897208 */ /* 0x000fe20000000000 */
[----:B------:R-:W-:Y:S01]  /*49b0*/  FFMA.FTZ R136, R209, R136, R160 ;  /* 0x00000088d1887223 */ /* 0x000fe200000100a0 */
[----:B------:R-:W-:Y:S01]  /*49c0*/  LOP3.LUT P0, RZ, R237, 0xff00, RZ, 0xc0, !PT ;  /* 0x0000ff00edff7812 */ /* 0x000fe2000780c0ff */
[----:B------:R-:W-:Y:S01]  /*49d0*/  HADD2.F32 R160, -RZ, R140.H1_H1 ;  /* 0x3000008cffa07230 */ /* 0x000fe20000004100 */
[----:B------:R-:W-:Y:S01]  /*49e0*/  F2FP.F16.F32.PACK_AB R138, R137, R138 ;  /* 0x0000008a898a723e */ /* 0x000fe200000000ff */
[----:B------:R-:W-:Y:S01]  /*49f0*/  FMUL.FTZ R137, R136, UR13 ;  /* 0x0000000d88897c20 */ /* 0x000fe20008410000 */
[----:B------:R-:W-:Y:S01]  /*4a00*/  FSEL R167, R161, RZ, P0 ;  /* 0x000000ffa1a77208 */ /* 0x000fe20000000000 */
[----:B------:R-:W-:Y:S01]  /*4a10*/  FFMA.FTZ R136, R16, R164, R165 ;  /* 0x000000a410887223 */ /* 0x000fe200000100a5 */
[----:B------:R-:W-:-:S02]  /*4a20*/  LOP3.LUT P0, RZ, R236, 0xff0000, RZ, 0xc0, !PT ;  /* 0x00ff0000ecff7812 */ /* 0x000fc4000780c0ff */
[----:B------:R-:W-:Y:S01]  /*4a30*/  F2FP.F16.F32.PACK_AB R162, R167, R162 ;  /* 0x000000a2a7a2723e */ /* 0x000fe200000000ff */
[----:B------:R-:W-:Y:S01]  /*4a40*/  FADD.FTZ R136, R13, -R136 ;  /* 0x800000880d887221 */ /* 0x000fe20000010000 */
[----:B------:R-:W-:Y:S02]  /*4a50*/  FSEL R161, R137, RZ, P0 ;  /* 0x000000ff89a17208 */ /* 0x000fe40000000000 */
[----:B------:R-:W-:Y:S01]  /*4a60*/  LOP3.LUT P0, RZ, R246, 0xff0000, RZ, 0xc0, !PT ;  /* 0x00ff0000f6ff7812 */ /* 0x000fe2000780c0ff */
[----:B------:R-:W-:-:S03]  /*4a70*/  FFMA.FTZ R160, R209, R136, R160 ;  /* 0x00000088d1a07223 */ /* 0x000fc600000100a0 */
[----:B------:R-:W-:Y:S01]  /*4a80*/  FSEL R137, R137, RZ, P0 ;  /* 0x000000ff89897208 */ /* 0x000fe20000000000 */
[----:B------:R-:W-:Y:S01]  /*4a90*/  FMUL.FTZ R223, R160, UR13 ;  /* 0x0000000da0df7c20 */ /* 0x000fe20008410000 */
[----:B------:R-:W-:-:S04]  /*4aa0*/  LOP3.LUT P0, RZ, R236, 0xff000000, RZ, 0xc0, !PT ;  /* 0xff000000ecff7812 */ /* 0x000fc8000780c0ff */
[----:B------:R-:W-:Y:S02]  /*4ab0*/  FSEL R136, R226, RZ, P0 ;  /* 0x000000ffe2887208 */ /* 0x000fe40000000000 */
[----:B------:R-:W-:Y:S02]  /*4ac0*/  LOP3.LUT P0, RZ, R246, 0xff000000, RZ, 0xc0, !PT ;  /* 0xff000000f6ff7812 */ /* 0x000fe4000780c0ff */
[----:B------:R-:W-:Y:S02]  /*4ad0*/  F2FP.F16.F32.PACK_AB R161, R136, R161 ;  /* 0x000000a188a1723e */ /* 0x000fe400000000ff */
[----:B------:R-:W-:Y:S01]  /*4ae0*/  FSEL R160, R226, RZ, P0 ;  /* 0x000000ffe2a07208 */ /* 0x000fe20000000000 */
[----:B------:R-:W-:Y:S01]  /*4af0*/  HADD2.F32 R226, -RZ, R140.H0_H0 ;  /* 0x2000008cffe27230 */ /* 0x000fe20000004100 */
[----:B------:R-:W-:Y:S02]  /*4b00*/  LOP3.LUT P0, RZ, R236, 0xff00, RZ, 0xc0, !PT ;  /* 0x0000ff00ecff7812 */ /* 0x000fe4000780c0ff */
[----:B------:R-:W-:-:S02]  /*4b10*/  F2FP.F16.F32.PACK_AB R137, R160, R137 ;  /* 0x00000089a089723e */ /* 0x000fc400000000ff */
[----:B------:R-:W-:Y:S01]  /*4b20*/  FFMA.FTZ R166, R209, R166, R226 ;  /* 0x000000a6d1a67223 */ /* 0x000fe200000100e2 */
[----:B------:R-:W-:Y:S02]  /*4b30*/  FSEL R226, R223, RZ, P0 ;  /* 0x000000ffdfe27208 */ /* 0x000fe40000000000 */
[----:B------:R-:W-:Y:S01]  /*4b40*/  LOP3.LUT P0, RZ, R246, 0xff00, RZ, 0xc0, !PT ;  /* 0x0000ff00f6ff7812 */ /* 0x000fe2000780c0ff */
[----:B------:R-:W-:-:S03]  /*4b50*/  FMUL.FTZ R166, R166, UR13 ;  /* 0x0000000da6a67c20 */ /* 0x000fc60008410000 */
        /* <DEDUP_REMOVED lines=8> */
.L_x_1124:
[-CC-:B------:R-:W-:Y:S01]  /*4be0*/  FFMA.FTZ R64, R207, R164.reuse, R165.reuse ;  /* 0x000000a4cf407223 */ /* 0x180fe200000100a5 */
[--C-:B------:R-:W-:Y:S02]  /*4bf0*/  HADD2.F32 R66, -RZ, R143.reuse.H0_H0 ;  /* 0x2000008fff427230 */ /* 0x100fe40000004100 */
[-CC-:B------:R-:W-:Y:S01]  /*4c00*/  FFMA.FTZ R136, R222, R164.reuse, R165.reuse ;  /* 0x000000a4de887223 */ /* 0x180fe200000100a5 */
[----:B------:R-:W-:Y:S02]  /*4c10*/  HADD2.F32 R65, -RZ, R143.H1_H1 ;  /* 0x3000008fff417230 */ /* 0x000fe40000004100 */
[----:B------:R-:W-:Y:S01]  /*4c20*/  FADD.FTZ R64, R205, -R64 ;  /* 0x80000040cd407221 */ /* 0x000fe20000010000 */
[----:B------:R-:W-:Y:S01]  /*4c30*/  FFMA.FTZ R67, R27, R164, R165 ;  /* 0x000000a41b437223 */ /* 0x000fe200000100a5 */
[----:B------:R-:W-:Y:S01]  /*4c40*/  FADD.FTZ R136, R221, -R136 ;  /* 0x80000088dd887221 */ /* 0x000fe20000010000 */
[--C-:B------:R-:W-:Y:S02]  /*4c50*/  HADD2.F32 R139, -RZ, R141.reuse.H0_H0 ;  /* 0x2000008dff8b7230 */ /* 0x100fe40000004100 */
[C---:B-----5:R-:W-:Y:S01]  /*4c60*/  FFMA.FTZ R64, R209.reuse, R64, R66 ;  /* 0x00000040d1407223 */ /* 0x060fe20000010042 */
[----:B------:R-:W-:Y:S01]  /*4c70*/  FADD.FTZ R138, R168, -R67 ;  /* 0x80000043a88a7221 */ /* 0x000fe20000010000 */
[----:B------:R-:W-:Y:S01]  /*4c80*/  FFMA.FTZ R137, R209, R136, R65 ;  /* 0x00000088d1897223 */ /* 0x000fe20000010041 */
[----:B------:R-:W-:Y:S01]  /*4c90*/  LOP3.LUT P0, RZ, R237, 0xff0000, RZ, 0xc0, !PT ;  /* 0x00ff0000edff7812 */ /* 0x000fe2000780c0ff */
[----:B------:R-:W-:Y:S01]  /*4ca0*/  FMUL.FTZ R65, R64, UR13 ;  /* 0x0000000d40417c20 */ /* 0x000fe20008410000 */
[----:B------:R-:W-:Y:S01]  /*4cb0*/  FFMA.FTZ R136, R209, R138, R139 ;  /* 0x0000008ad1887223 */ /* 0x000fe2000001008b */
[-CC-:B------:R-:W-:Y:S01]  /*4cc0*/  FFMA.FTZ R138, R170, R164.reuse, R165.reuse ;  /* 0x000000a4aa8a7223 */ /* 0x180fe200000100a5 */
[----:B------:R-:W-:Y:S01]  /*4cd0*/  FFMA.FTZ R66, R16, R164, R165 ;  /* 0x000000a410427223 */ /* 0x000fe200000100a5 */
[----:B------:R-:W-:Y:S01]  /*4ce0*/  HADD2.F32 R160, -RZ, R141.H1_H1 ;  /* 0x3000008dffa07230 */ /* 0x000fe20000004100 */
[----:B------:R-:W-:Y:S01]  /*4cf0*/  FSEL R163, R65, RZ, P0 ;  /* 0x000000ff41a37208 */ /* 0x000fe20000000000 */
[----:B------:R-:W-:Y:S01]  /*4d00*/  FADD.FTZ R138, R169, -R138 ;  /* 0x8000008aa98a7221 */ /* 0x000fe20000010000 */
[----:B------:R-:W-:Y:S01]  /*4d10*/  LOP3.LUT P0, RZ, R247, 0xff0000, RZ, 0xc0, !PT ;  /* 0x00ff0000f7ff7812 */ /* 0x000fe2000780c0ff */
[----:B------:R-:W-:-:S02]  /*4d20*/  HADD2.F32 R67, -RZ, R140.H1_H1 ;  /* 0x3000008cff437230 */ /* 0x000fc40000004100 */
[----:B------:R-:W-:Y:S01]  /*4d30*/  FADD.FTZ R66, R13, -R66 ;  /* 0x800000420d427221 */ /* 0x000fe20000010000 */
[----:B------:R-:W-:Y:S01]  /*4d40*/  FFMA.FTZ R161, R209, R138, R160 ;  /* 0x0000008ad1a17223 */ /* 0x000fe200000100a0 */
[----:B------:R-:W-:Y:S01]  /*4d50*/  FSEL R139, R65, RZ, P0 ;  /* 0x000000ff418b7208 */ /* 0x000fe20000000000 */
[----:B------:R-:W-:Y:S01]  /*4d60*/  FFMA.FTZ R65, R3, R164, R165 ;  /* 0x000000a403417223 */ /* 0x000fe200000100a5 */
[----:B------:R-:W-:Y:S01]  /*4d70*/  ISETP.GE.U32.AND P0, PT, R236, RZ, PT ;  /* 0x000000ffec00720c */ /* 0x000fe20003f06070 */
[----:B------:R-:W-:Y:S01]  /*4d80*/  FFMA.FTZ R138, R209, R66, R67 ;  /* 0x00000042d18a7223 */ /* 0x000fe20000010043 */
[C---:B------:R-:W-:Y:S01]  /*4d90*/  F2FP.F16.F32.PACK_AB R67, R137.reuse, R64 ;  /* 0x000000408943723e */ /* 0x040fe200000000ff */
[----:B------:R-:W-:Y:S01]  /*4da0*/  FMUL.FTZ R137, R137, UR13 ;  /* 0x0000000d89897c20 */ /* 0x000fe20008410000 */
[----:B------:R-:W-:Y:S01]  /*4db0*/  ISETP.GE.U32.AND.EX P0, PT, R237, 0x1000000, PT, P0 ;  /* 0x01000000ed00780c */ /* 0x000fe20003f06100 */
[----:B------:R-:W-:Y:S01]  /*4dc0*/  FADD.FTZ R64, R14, -R65 ;  /* 0x800000410e407221 */ /* 0x000fe20000010000 */
[----:B------:R-:W-:Y:S01]  /*4dd0*/  HADD2.F32 R160, -RZ, R140.H0_H0 ;  /* 0x2000008cffa07230 */ /* 0x000fe20000004100 */
[----:B------:R-:W-:Y:S01]  /*4de0*/  F2FP.F16.F32.PACK_AB R65, R161, R136 ;  /* 0x00000088a141723e */ /* 0x000fe200000000ff */
[----:B------:R-:W-:Y:S01]  /*4df0*/  FFMA.FTZ R223, R3, R164, R165 ;  /* 0x000000a403df7223 */ /* 0x000fe200000100a5 */
[----:B------:R-:W-:-:S02]  /*4e00*/  FSEL R66, R137, RZ, P0 ;  /* 0x000000ff89427208 */ /* 0x000fc40000000000 */
[----:B------:R-:W-:Y:S01]  /*4e10*/  ISETP.GE.U32.AND P0, PT, R246, RZ, PT ;  /* 0x000000fff600720c */ /* 0x000fe20003f06070 */
[----:B0-----:R-:W-:Y:S01]  /*4e20*/  FFMA.FTZ R167, R209, R64, R160 ;  /* 0x00000040d1a77223 */ /* 0x001fe200000100a0 */
[----:B------:R-:W-:Y:S02]  /*4e30*/  F2FP.F16.F32.PACK_AB R163, R66, R163 ;  /* 0x000000a342a3723e */ /* 0x000fe400000000ff */
[----:B------:R-:W-:Y:S02]  /*4e40*/  ISETP.GE.U32.AND.EX P0, PT, R247, 0x1000000, PT, P0 ;  /* 0x01000000f700780c */ /* 0x000fe40003f06100 */
[----:B------:R-:W-:Y:S02]  /*4e50*/  F2FP.F16.F32.PACK_AB R64, R138, R167 ;  /* 0x000000a78a40723e */ /* 0x000fe400000000ff */
[----:B------:R-:W-:Y:S01]  /*4e60*/  FSEL R136, R137, RZ, P0 ;  /* 0x000000ff89887208 */ /* 0x000fe20000000000 */
[----:B------:R-:W-:Y:S01]  /*4e70*/  FFMA.FTZ R137, R183, R164, R165 ;  /* 0x000000a4b7897223 */ /* 0x000fe200000100a5 */
[----:B------:R-:W-:-:S02]  /*4e80*/  LOP3.LUT P0, RZ, R237, 0xff, RZ, 0xc0, !PT ;  /* 0x000000ffedff7812 */ /* 0x000fc4000780c0ff */
[----:B------:R-:W-:Y:S01]  /*4e90*/  F2FP.F16.F32.PACK_AB R139, R136, R139 ;  /* 0x0000008b888b723e */ /* 0x000fe200000000ff */
[----:B------:R-:W-:Y:S02]  /*4ea0*/  HADD2.F32 R136, -RZ, R142.H0_H0 ;  /* 0x2000008eff887230 */ /* 0x000fe40000004100 */
[----:B------:R-:W-:Y:S01]  /*4eb0*/  FADD.FTZ R66, R180, -R137 ;  /* 0x80000089b4427221 */ /* 0x000fe20000010000 */
[----:B------:R-:W-:-:S03]  /*4ec0*/  FFMA.FTZ R137, R208, R164, R165 ;  /* 0x000000a4d0897223 */ /* 0x000fc600000100a5 */
[----:B------:R-:W-:Y:S01]  /*4ed0*/  FFMA.FTZ R138, R209, R66, R136 ;  /* 0x00000042d18a7223 */ /* 0x000fe20000010088 */
[----:B------:R-:W-:Y:S02]  /*4ee0*/  HADD2.F32 R136, -RZ, R142.H1_H1 ;  /* 0x3000008eff887230 */ /* 0x000fe40000004100 */
[----:B------:R-:W-:Y:S01]  /*4ef0*/  FADD.FTZ R66, R206, -R137 ;  /* 0x80000089ce427221 */ /* 0x000fe20000010000 */
[--C-:B------:R-:W-:Y:S01]  /*4f00*/  FFMA.FTZ R137, R27, R164, R165.reuse ;  /* 0x000000a41b897223 */ /* 0x100fe200000100a5 */
[----:B------:R-:W-:Y:S02]  /*4f10*/  FMUL.FTZ R161, R138, UR13 ;  /* 0x0000000d8aa17c20 */ /* 0x000fe40008410000 */
[----:B------:R-:W-:Y:S01]  /*4f20*/  FFMA.FTZ R167, R209, R66, R136 ;  /* 0x00000042d1a77223 */ /* 0x000fe20000010088 */
[----:B------:R-:W-:Y:S01]  /*4f30*/  FFMA.FTZ R66, R170, R164, R165 ;  /* 0x000000a4aa427223 */ /* 0x000fe200000100a5 */
[----:B------:R-:W-:Y:S01]  /*4f40*/  FADD.FTZ R136, R168, -R137 ;  /* 0x80000089a8887221 */ /* 0x000fe20000010000 */
[----:B------:R-:W-:Y:S01]  /*4f50*/  FSEL R162, R161, RZ, P0 ;  /* 0x000000ffa1a27208 */ /* 0x000fe20000000000 */
[--C-:B------:R-:W-:Y:S01]  /*4f60*/  HADD2.F32 R137, -RZ, R141.reuse.H1_H1 ;  /* 0x3000008dff897230 */ /* 0x100fe20000004100 */
[----:B------:R-:W-:Y:S01]  /*4f70*/  LOP3.LUT P0, RZ, R247, 0xff, RZ, 0xc0, !PT ;  /* 0x000000fff7ff7812 */ /* 0x000fe2000780c0ff */
[----:B------:R-:W-:Y:S01]  /*4f80*/  FADD.FTZ R160, R169, -R66 ;  /* 0x80000042a9a07221 */ /* 0x000fe20000010000 */
[----:B------:R-:W-:Y:S01]  /*4f90*/  F2FP.F16.F32.PACK_AB R66, R167, R138 ;  /* 0x0000008aa742723e */ /* 0x000fe200000000ff */
[----:B------:R-:W-:-:S02]  /*4fa0*/  HADD2.F32 R138, -RZ, R141.H0_H0 ;  /* 0x2000008dff8a7230 */ /* 0x000fc40000004100 */
[----:B------:R-:W-:Y:S01]  /*4fb0*/  FMUL.FTZ R167, R167, UR13 ;  /* 0x0000000da7a77c20 */ /* 0x000fe20008410000 */
[----:B------:R-:W-:Y:S01]  /*4fc0*/  FSEL R161, R161, RZ, P0 ;  /* 0x000000ffa1a17208 */ /* 0x000fe20000000000 */
[----:B------:R-:W-:Y:S01]  /*4fd0*/  FFMA.FTZ R160, R209, R160, R137 ;  /* 0x000000a0d1a07223 */ /* 0x000fe20000010089 */
[----:B------:R-:W-:Y:S01]  /*4fe0*/  LOP3.LUT P0, RZ, R247, 0xff00, RZ, 0xc0, !PT ;  /* 0x0000ff00f7ff7812 */ /* 0x000fe2000780c0ff */
[----:B------:R-:W-:Y:S02]  /*4ff0*/  FFMA.FTZ R136, R209, R136, R138 ;  /* 0x00000088d1887223 */ /* 0x000fe4000001008a */
[----:B------:R-:W-:Y:S01]  /*5000*/  FMUL.FTZ R226, R160, UR13 ;  /* 0x0000000da0e27c20 */ /* 0x000fe20008410000 */
[----:B------:R-:W-:Y:S01]  /*5010*/  FSEL R138, R167, RZ, P0 ;  /* 0x000000ffa78a7208 */ /* 0x000fe20000000000 */
[----:B------:R-:W-:Y:S01]  /*5020*/  FMUL.FTZ R137, R136, UR13 ;  /* 0x0000000d88897c20 */ /* 0x000fe20008410000 */
[----:B------:R-:W-:Y:S01]  /*5030*/  LOP3.LUT P0, RZ, R237, 0xff00, RZ, 0xc0, !PT ;  /* 0x0000ff00edff7812 */ /* 0x000fe2000780c0ff */
[----:B------:R-:W-:Y:S01]  /*5040*/  FFMA.FTZ R136, R16, R164, R165 ;  /* 0x000000a410887223 */ /* 0x000fe200000100a5 */
[----:B------:R-:W-:Y:S01]  /*5050*/  F2FP.F16.F32.PACK_AB R138, R138, R161 ;  /* 0x000000a18a8a723e */ /* 0x000fe200000000ff */
[----:B------:R-:W-:Y:S01]  /*5060*/  HADD2.F32 R160, -RZ, R140.H1_H1 ;  /* 0x3000008cffa07230 */ /* 0x000fe20000004100 */
[----:B------:R-:W-:Y:S01]  /*5070*/  FSEL R167, R167, RZ, P0 ;  /* 0x000000ffa7a77208 */ /* 0x000fe20000000000 */
[----:B------:R-:W-:Y:S01]  /*5080*/  FADD.FTZ R136, R13, -R136 ;  /* 0x800000880d887221 */ /* 0x000fe20000010000 */
[----:B------:R-:W-:-:S02]  /*5090*/  LOP3.LUT P0, RZ, R236, 0xff0000, RZ, 0xc0, !PT ;  /* 0x00ff0000ecff7812 */ /* 0x000fc4000780c0ff */
[----:B------:R-:W-:Y:S01]  /*50a0*/  F2FP.F16.F32.PACK_AB R162, R167, R162 ;  /* 0x000000a2a7a2723e */ /* 0x000fe200000000ff */
[----:B------:R-:W-:Y:S01]  /*50b0*/  FFMA.FTZ R166, R209, R136, R160 ;  /* 0x00000088d1a67223 */ /* 0x000fe200000100a0 */
[C---:B------:R-:W-:Y:S01]  /*50c0*/  FSEL R161, R137.reuse, RZ, P0 ;  /* 0x000000ff89a17208 */ /* 0x040fe20000000000 */
[----:B------:R-:W-:Y:S01]  /*50d0*/  FADD.FTZ R160, R14, -R223 ;  /* 0x800000df0ea07221 */ /* 0x000fe20000010000 */
[----:B------:R-:W-:Y:S01]  /*50e0*/  LOP3.LUT P0, RZ, R246, 0xff0000, RZ, 0xc0, !PT ;  /* 0x00ff0000f6ff7812 */ /* 0x000fe2000780c0ff */
[----:B------:R-:W-:Y:S01]  /*50f0*/  FMUL.FTZ R223, R166, UR13 ;  /* 0x0000000da6df7c20 */ /* 0x000fe20008410000 */
[----:B------:R-:W-:Y:S02]  /*5100*/  HADD2.F32 R166, -RZ, R140.H0_H0 ;  /* 0x2000008cffa67230 */ /* 0x000fe40000004100 */
        /* <DEDUP_REMOVED lines=18> */
[----:B------:R-:W-:-:S07]  /*5230*/  F2FP.F16.F32.PACK_AB R160, R227, R166 ;  /* 0x000000a6e3a0723e */ /* 0x000fce00000000ff */
.L_x_1120:
        /* <DEDUP_REMOVED lines=14> */
.L_x_1116:
[----:B------:R-:W-:Y:S05]  /*5320*/  BSYNC.RECONVERGENT B1 ;  /* 0x0000000000017941 */ /* 0x000fea0003800200 */
.L_x_1115:
        /* <DEDUP_REMOVED lines=12> */
[--C-:B------:R-:W-:Y:S01]  /*53f0*/  HADD2.F32 R66, -RZ, R35.reuse.H0_H0 ;  /* 0x20000023ff427230 */ /* 0x100fe20000004100 */
[----:B------:R-:W-:Y:S01]  /*5400*/  LOP3.LUT P6, RZ, R235, 0xff0000, RZ, 0xc0, !PT ;  /* 0x00ff0000ebff7812 */ /* 0x000fe200078cc0ff */
[----:B------:R-:W-:Y:S02]  /*5410*/  HADD2.F32 R136, -RZ, R35.H1_H1 ;  /* 0x30000023ff887230 */ /* 0x000fe40000004100 */
[----:B------:R-:W-:Y:S01]  /*5420*/  FADD.FTZ R64, R201, -R64 ;  /* 0x80000040c9407221 */ /* 0x000fe20000010000 */
[-CC-:B------:R-:W-:Y:S01]  /*5430*/  FFMA.FTZ R137, R204, R164.reuse, R165.reuse ;  /* 0x000000a4cc897223 */ /* 0x180fe200000100a5 */
[--C-:B0-----:R-:W-:Y:S02]  /*5440*/  HADD2.F32 R166, -RZ, R32.reuse.H1_H1 ;  /* 0x30000020ffa67230 */ /* 0x101fe40000004100 */
[--C-:B------:R-:W-:Y:S01]  /*5450*/  FFMA.FTZ R167, R7, R164, R165.reuse ;  /* 0x000000a407a77223 */ /* 0x100fe200000100a5 */
[----:B-----5:R-:W-:Y:S01]  /*5460*/  FFMA.FTZ R64, R209, R64, R66 ;  /* 0x00000040d1407223 */ /* 0x020fe20000010042 */
[----:B------:R-:W-:Y:S01]  /*5470*/  FFMA.FTZ R66, R220, R164, R165 ;  /* 0x000000a4dc427223 */ /* 0x000fe200000100a5 */
[----:B------:R-:W-:-:S02]  /*5480*/  HADD2.F32 R226, -RZ, R32.H0_H0 ;  /* 0x20000020ffe27230 */ /* 0x000fc40000004100 */
[----:B------:R-:W-:Y:S01]  /*5490*/  FMUL.FTZ R65, R64, UR13 ;  /* 0x0000000d40417c20 */ /* 0x000fe20008410000 */
[----:B------:R-:W-:-:S04]  /*54a0*/  FADD.FTZ R66, R219, -R66 ;  /* 0x80000042db427221 */ /* 0x000fc80000010000 */
[----:B------:R-:W-:Y:S01]  /*54b0*/  FSEL R163, R65, RZ, P6 ;  /* 0x000000ff41a37208 */ /* 0x000fe20003000000 */
[----:B------:R-:W-:Y:S01]  /*54c0*/  FFMA.FTZ R67, R209, R66, R136 ;  /* 0x00000042d1437223 */ /* 0x000fe20000010088 */
[----:B------:R-:W-:Y:S01]  /*54d0*/  LOP3.LUT P6, RZ, R245, 0xff0000, RZ, 0xc0, !PT ;  /* 0x00ff0000f5ff7812 */ /* 0x000fe200078cc0ff */
[----:B------:R-:W-:Y:S01]  /*54e0*/  FADD.FTZ R136, R202, -R137 ;  /* 0x80000089ca887221 */ /* 0x000fe20000010000 */
[----:B------:R-:W-:Y:S02]  /*54f0*/  HADD2.F32 R137, -RZ, R33.H1_H1 ;  /* 0x30000021ff897230 */ /* 0x000fe40000004100 */
[----:B------:R-:W-:Y:S01]  /*5500*/  FSEL R139, R65, RZ, P6 ;  /* 0x000000ff418b7208 */ /* 0x000fe20003000000 */
[C---:B------:R-:W-:Y:S01]  /*5510*/  FMUL.FTZ R65, R67.reuse, UR13 ;  /* 0x0000000d43417c20 */ /* 0x040fe20008410000 */
[----:B------:R-:W-:Y:S02]  /*5520*/  ISETP.GE.U32.AND P6, PT, R244, RZ, PT ;  /* 0x000000fff400720c */ /* 0x000fe40003fc6070 */
[----:B------:R-:W-:-:S02]  /*5530*/  F2FP.F16.F32.PACK_AB R67, R67, R64 ;  /* 0x000000404343723e */ /* 0x000fc400000000ff */
[----:B------:R-:W-:-:S04]  /*5540*/  ISETP.GE.U32.AND.EX P6, PT, R245, 0x1000000, PT, P6 ;  /* 0x01000000f500780c */ /* 0x000fc80003fc6160 */
[----:B------:R-:W-:Y:S02]  /*5550*/  FSEL R66, R65, RZ, P6 ;  /* 0x000000ff41427208 */ /* 0x000fe40003000000 */
[----:B------:R-:W-:Y:S02]  /*5560*/  ISETP.GE.U32.AND P6, PT, R234, RZ, PT ;  /* 0x000000ffea00720c */ /* 0x000fe40003fc6070 */
[----:B------:R-:W-:Y:S01]  /*5570*/  F2FP.F16.F32.PACK_AB R139, R66, R139 ;  /* 0x0000008b428b723e */ /* 0x000fe200000000ff */
[----:B------:R-:W-:Y:S01]  /*5580*/  HADD2.F32 R66, -RZ, R34.H0_H0 ;  /* 0x20000022ff427230 */ /* 0x000fe20000004100 */
[----:B------:R-:W-:-:S04]  /*5590*/  ISETP.GE.U32.AND.EX P6, PT, R235, 0x1000000, PT, P6 ;  /* 0x01000000eb00780c */ /* 0x000fc80003fc6160 */
[----:B------:R-:W-:Y:S01]  /*55a0*/  FSEL R64, R65, RZ, P6 ;  /* 0x000000ff41407208 */ /* 0x000fe20003000000 */
[----:B------:R-:W-:Y:S01]  /*55b0*/  FFMA.FTZ R65, R173, R164, R165 ;  /* 0x000000a4ad417223 */ /* 0x000fe200000100a5 */
[----:B------:R-:W-:Y:S02]  /*55c0*/  LOP3.LUT P6, RZ, R245, 0xff, RZ, 0xc0, !PT ;  /* 0x000000fff5ff7812 */ /* 0x000fe400078cc0ff */
[----:B------:R-:W-:Y:S01]  /*55d0*/  F2FP.F16.F32.PACK_AB R163, R64, R163 ;  /* 0x000000a340a3723e */ /* 0x000fe200000000ff */
        /* <DEDUP_REMOVED lines=8> */
[----:B------:R-:W-:Y:S02]  /*5660*/  HADD2.F32 R66, -RZ, R33.H0_H0 ;  /* 0x20000021ff427230 */ /* 0x000fe40000004100 */
[----:B------:R-:W-:-:S04]  /*5670*/  FADD.FTZ R64, R24, -R65 ;  /* 0x8000004118407221 */ /* 0x000fc80000010000 */
[C---:B------:R-:W-:Y:S01]  /*5680*/  FFMA.FTZ R65, R209.reuse, R64, R66 ;  /* 0x00000040d1417223 */ /* 0x040fe20000010042 */
[----:B------:R-:W-:Y:S01]  /*5690*/  FFMA.FTZ R64, R209, R136, R137 ;  /* 0x00000088d1407223 */ /* 0x000fe20000010089 */
[C---:B------:R-:W-:Y:S01]  /*56a0*/  F2FP.F16.F32.PACK_AB R66, R161.reuse, R138 ;  /* 0x0000008aa142723e */ /* 0x040fe200000000ff */
[----:B------:R-:W-:Y:S01]  /*56b0*/  FMUL.FTZ R137, R161, UR13 ;  /* 0x0000000da1897c20 */ /* 0x000fe20008410000 */
[----:B------:R-:W-:Y:S01]  /*56c0*/  FSEL R138, R162, RZ, P6 ;  /* 0x000000ffa28a7208 */ /* 0x000fe20003000000 */
[----:B------:R-:W-:Y:S01]  /*56d0*/  FFMA.FTZ R136, R18, R164, R165 ;  /* 0x000000a412887223 */ /* 0x000fe200000100a5 */
[----:B------:R-:W-:Y:S01]  /*56e0*/  LOP3.LUT P6, RZ, R245, 0xff00, RZ, 0xc0, !PT ;  /* 0x0000ff00f5ff7812 */ /* 0x000fe200078cc0ff */
[----:B------:R-:W-:Y:S01]  /*56f0*/  FMUL.FTZ R160, R65, UR13 ;  /* 0x0000000d41a07c20 */ /* 0x000fe20008410000 */
[----:B------:R-:W-:Y:S01]  /*5700*/  FMUL.FTZ R223, R64, UR13 ;  /* 0x0000000d40df7c20 */ /* 0x000fe20008410000 */
[----:B------:R-:W-:Y:S01]  /*5710*/  FADD.FTZ R136, R15, -R136 ;  /* 0x800000880f887221 */ /* 0x000fe20000010000 */
[----:B------:R-:W-:-:S02]  /*5720*/  FSEL R161, R137, RZ, P6 ;  /* 0x000000ff89a17208 */ /* 0x000fc40003000000 */
[----:B------:R-:W-:Y:S01]  /*5730*/  LOP3.LUT P6, RZ, R235, 0xff, RZ, 0xc0, !PT ;  /* 0x000000ffebff7812 */ /* 0x000fe200078cc0ff */
[----:B------:R-:W-:Y:S01]  /*5740*/  FFMA.FTZ R166, R209, R136, R166 ;  /* 0x00000088d1a67223 */ /* 0x000fe200000100a6 */
[----:B------:R-:W-:Y:S01]  /*5750*/  F2FP.F16.F32.PACK_AB R138, R161, R138 ;  /* 0x0000008aa18a723e */ /* 0x000fe200000000ff */
[----:B------:R-:W-:Y:S01]  /*5760*/  FFMA.FTZ R161, R7, R164, R165 ;  /* 0x000000a407a17223 */ /* 0x000fe200000100a5 */
[----:B------:R-:W-:Y:S02]  /*5770*/  FSEL R162, R162, RZ, P6 ;  /* 0x000000ffa2a27208 */ /* 0x000fe40003000000 */
[----:B------:R-:W-:Y:S01]  /*5780*/  LOP3.LUT P6, RZ, R235, 0xff00, RZ, 0xc0, !PT ;  /* 0x0000ff00ebff7812 */ /* 0x000fe200078cc0ff */
[----:B------:R-:W-:Y:S01]  /*5790*/  FADD.FTZ R136, R8, -R161 ;  /* 0x800000a108887221 */ /* 0x000fe20000010000 */
[----:B------:R-:W-:Y:S02]  /*57a0*/  F2FP.F16.F32.PACK_AB R65, R64, R65 ;  /* 0x000000414041723e */ /* 0x000fe400000000ff */
[----:B------:R-:W-:Y:S01]  /*57b0*/  FSEL R137, R137, RZ, P6 ;  /* 0x000000ff89897208 */ /* 0x000fe20003000000 */
[----:B------:R-:W-:Y:S01]  /*57c0*/  FFMA.FTZ R227, R209, R136, R226 ;  /* 0x00000088d1e37223 */ /* 0x000fe200000100e2 */
[----:B------:R-:W-:Y:S01]  /*57d0*/  LOP3.LUT P6, RZ, R234, 0xff0000, RZ, 0xc0, !PT ;  /* 0x00ff0000eaff7812 */ /* 0x000fe200078cc0ff */
[----:B------:R-:W-:Y:S01]  /*57e0*/  FADD.FTZ R226, R8, -R167 ;  /* 0x800000a708e27221 */ /* 0x000fe20000010000 */
[----:B------:R-:W-:Y:S01]  /*57f0*/  FMUL.FTZ R167, R166, UR13 ;  /* 0x0000000da6a77c20 */ /* 0x000fe20008410000 */
[----:B------:R-:W-:-:S02]  /*5800*/  F2FP.F16.F32.PACK_AB R162, R137, R162 ;  /* 0x000000a289a2723e */ /* 0x000fc400000000ff */
[----:B------:R-:W-:Y:S02]  /*5810*/  FSEL R161, R160, RZ, P6 ;  /* 0x000000ffa0a17208 */ /* 0x000fe40003000000 */
[----:B------:R-:W-:Y:S02]  /*5820*/  LOP3.LUT P6, RZ, R244, 0xff0000, RZ, 0xc0, !PT ;  /* 0x00ff0000f4ff7812 */ /* 0x000fe400078cc0ff */
[----:B------:R-:W-:Y:S01]  /*5830*/  F2FP.F16.F32.PACK_AB R64, R166, R227 ;  /* 0x000000e3a640723e */ /* 0x000fe200000000ff */
[----:B------:R-:W-:Y:S01]  /*5840*/  HADD2.F32 R166, -RZ, R32.H0_H0 ;  /* 0x20000020ffa67230 */ /* 0x000fe20000004100 */
[----:B------:R-:W-:Y:S02]  /*5850*/  FSEL R160, R160, RZ, P6 ;  /* 0x000000ffa0a07208 */ /* 0x000fe40003000000 */
[----:B------:R-:W-:Y:S02]  /*5860*/  LOP3.LUT P6, RZ, R234, 0xff000000, RZ, 0xc0, !PT ;  /* 0xff000000eaff7812 */ /* 0x000fe400078cc0ff */
[----:B------:R-:W-:-:S02]  /*5870*/  FFMA.FTZ R166, R209, R226, R166 ;  /* 0x000000e2d1a67223 */ /* 0x000fc400000100a6 */
[C---:B------:R-:W-:Y:S02]  /*5880*/  FSEL R136, R223.reuse, RZ, P6 ;  /* 0x000000ffdf887208 */ /* 0x040fe40003000000 */
[----:B------:R-:W-:Y:S01]  /*5890*/  LOP3.LUT P6, RZ, R244, 0xff000000, RZ, 0xc0, !PT ;  /* 0xff000000f4ff7812 */ /* 0x000fe200078cc0ff */
[----:B------:R-:W-:Y:S01]  /*58a0*/  FMUL.FTZ R166, R166, UR13 ;  /* 0x0000000da6a67c20 */ /* 0x000fe20008410000 */
        /* <DEDUP_REMOVED lines=14> */
.L_x_1129:
[-CC-:B-1----:R-:W-:Y:S01]  /*5990*/  FFMA.FTZ R136, R203, R164.reuse, R165.reuse ;  /* 0x000000a4cb887223 */ /* 0x182fe200000100a5 */
        /* <DEDUP_REMOVED lines=12> */
[----:B------:R-:W-:Y:S01]  /*5a60*/  LOP3.LUT P6, RZ, R245, 0xff0000, RZ, 0xc0, !PT ;  /* 0x00ff0000f5ff7812 */ /* 0x000fe200078cc0ff */
[----:B------:R-:W-:Y:S02]  /*5a70*/  HADD2.F32 R160, -RZ, R34.H1_H1 ;  /* 0x30000022ffa07230 */ /* 0x000fe40000004100 */
[----:B------:R-:W-:Y:S01]  /*5a80*/  FMUL.FTZ R138, R138, UR13 ;  /* 0x0000000d8a8a7c20 */ /* 0x000fe20008410000 */
[----:B------:R-:W-:Y:S02]  /*5a90*/  FSEL R139, R136, RZ, P6 ;  /* 0x000000ff888b7208 */ /* 0x000fe40003000000 */
[----:B------:R-:W-:-:S04]  /*5aa0*/  ISETP.GE.U32.AND P6, PT, R234, RZ, PT ;  /* 0x000000ffea00720c */ /* 0x000fc80003fc6070 */
[----:B------:R-:W-:-:S04]  /*5ab0*/  ISETP.GE.U32.AND.EX P6, PT, R235, 0x1000000, PT, P6 ;  /* 0x01000000eb00780c */ /* 0x000fc80003fc6160 */
[----:B------:R-:W-:Y:S02]  /*5ac0*/  FSEL R136, R138, RZ, P6 ;  /* 0x000000ff8a887208 */ /* 0x000fe40003000000 */
[----:B------:R-:W-:Y:S02]  /*5ad0*/  ISETP.GE.U32.AND P6, PT, R244, RZ, PT ;  /* 0x000000fff400720c */ /* 0x000fe40003fc6070 */
[----:B------:R-:W-:Y:S01]  /*5ae0*/  F2FP.F16.F32.PACK_AB R163, R136, R163 ;  /* 0x000000a388a3723e */ /* 0x000fe200000000ff */
[----:B------:R-:W-:Y:S01]  /*5af0*/  FADD.FTZ R136, R182, -R137 ;  /* 0x80000089b6887221 */ /* 0x000fe20000010000 */
[----:B------:R-:W-:Y:S01]  /*5b00*/  ISETP.GE.U32.AND.EX P6, PT, R245, 0x1000000, PT, P6 ;  /* 0x01000000f500780c */ /* 0x000fe20003fc6160 */
[----:B------:R-:W-:-:S03]  /*5b10*/  FFMA.FTZ R137, R204, R164, R165 ;  /* 0x000000a4cc897223 */ /* 0x000fc600000100a5 */
[----:B------:R-:W-:Y:S02]  /*5b20*/  FSEL R138, R138, RZ, P6 ;  /* 0x000000ff8a8a7208 */ /* 0x000fe40003000000 */
[----:B------:R-:W-:Y:S02]  /*5b30*/  LOP3.LUT P6, RZ, R235, 0xff, RZ, 0xc0, !PT ;  /* 0x000000ffebff7812 */ /* 0x000fe400078cc0ff */
[----:B------:R-:W-:Y:S01]  /*5b40*/  F2FP.F16.F32.PACK_AB R139, R138, R139 ;  /* 0x0000008b8a8b723e */ /* 0x000fe200000000ff */
[----:B------:R-:W-:-:S05]  /*5b50*/  HADD2.F32 R138, -RZ, R34.H0_H0 ;  /* 0x20000022ff8a7230 */ /* 0x000fca0000004100 */
[----:B------:R-:W-:Y:S01]  /*5b60*/  FFMA.FTZ R136, R209, R136, R138 ;  /* 0x00000088d1887223 */ /* 0x000fe2000001008a */
[----:B------:R-:W-:Y:S01]  /*5b70*/  FADD.FTZ R138, R202, -R137 ;  /* 0x80000089ca8a7221 */ /* 0x000fe20000010000 */
[--C-:B------:R-:W-:Y:S02]  /*5b80*/  FFMA.FTZ R137, R21, R164, R165.reuse ;  /* 0x000000a415897223 */ /* 0x100fe400000100a5 */
[----:B------:R-:W-:Y:S01]  /*5b90*/  FMUL.FTZ R161, R136, UR13 ;  /* 0x0000000d88a17c20 */ /* 0x000fe20008410000 */
[----:B0-----:R-:W-:Y:S01]  /*5ba0*/  FFMA.FTZ R166, R209, R138, R160 ;  /* 0x0000008ad1a67223 */ /* 0x001fe200000100a0 */
[----:B------:R-:W-:Y:S01]  /*5bb0*/  FFMA.FTZ R138, R172, R164, R165 ;  /* 0x000000a4ac8a7223 */ /* 0x000fe200000100a5 */
[----:B------:R-:W-:Y:S01]  /*5bc0*/  FADD.FTZ R136, R24, -R137 ;  /* 0x8000008918887221 */ /* 0x000fe20000010000 */
[--C-:B------:R-:W-:Y:S01]  /*5bd0*/  HADD2.F32 R137, -RZ, R33.reuse.H1_H1 ;  /* 0x30000021ff897230 */ /* 0x100fe20000004100 */
[----:B------:R-:W-:Y:S01]  /*5be0*/  FSEL R162, R161, RZ, P6 ;  /* 0x000000ffa1a27208 */ /* 0x000fe20003000000 */
[----:B------:R-:W-:Y:S01]  /*5bf0*/  FADD.FTZ R160, R171, -R138 ;  /* 0x8000008aaba07221 */ /* 0x000fe20000010000 */
[----:B------:R-:W-:Y:S01]  /*5c00*/  LOP3.LUT P6, RZ, R245, 0xff, RZ, 0xc0, !PT ;  /* 0x000000fff5ff7812 */ /* 0x000fe200078cc0ff */
[----:B------:R-:W-:-:S02]  /*5c10*/  HADD2.F32 R138, -RZ, R33.H0_H0 ;  /* 0x20000021ff8a7230 */ /* 0x000fc40000004100 */
[----:B------:R-:W-:Y:S01]  /*5c20*/  FMUL.FTZ R166, R166, UR13 ;  /* 0x0000000da6a67c20 */ /* 0x000fe20008410000 */
[----:B------:R-:W-:Y:S01]  /*5c30*/  FFMA.FTZ R160, R209, R160, R137 ;  /* 0x000000a0d1a07223 */ /* 0x000fe20000010089 */
[----:B------:R-:W-:Y:S02]  /*5c40*/  FSEL R161, R161, RZ, P6 ;  /* 0x000000ffa1a17208 */ /* 0x000fe40003000000 */
[----:B------:R-:W-:Y:S01]  /*5c50*/  LOP3.LUT P6, RZ, R245, 0xff00, RZ, 0xc0, !PT ;  /* 0x0000ff00f5ff7812 */ /* 0x000fe200078cc0ff */
[----:B------:R-:W-:Y:S01]  /*5c60*/  FFMA.FTZ R136, R209, R136, R138 ;  /* 0x00000088d1887223 */ /* 0x000fe2000001008a */
[----:B------:R-:W-:Y:S01]  /*5c70*/  FMUL.FTZ R226, R160, UR13 ;  /* 0x0000000da0e27c20 */ /* 0x000fe20008410000 */
[----:B------:R-:W-:Y:S01]  /*5c80*/  HADD2.F32 R160, -RZ, R32.H1_H1 ;  /* 0x30000020ffa07230 */ /* 0x000fe20000004100 */
[----:B------:R-:W-:Y:S01]  /*5c90*/  FSEL R138, R166, RZ, P6 ;  /* 0x000000ffa68a7208 */ /* 0x000fe20003000000 */
[----:B------:R-:W-:Y:S01]  /*5ca0*/  FMUL.FTZ R137, R136, UR13 ;  /* 0x0000000d88897c20 */ /* 0x000fe20008410000 */
[----:B------:R-:W-:Y:S01]  /*5cb0*/  LOP3.LUT P6, RZ, R235, 0xff00, RZ, 0xc0, !PT ;  /* 0x0000ff00ebff7812 */ /* 0x000fe200078cc0ff */
[----:B------:R-:W-:Y:S01]  /*5cc0*/  FFMA.FTZ R136, R18, R164, R165 ;  /* 0x000000a412887223 */ /* 0x000fe200000100a5 */
[----:B------:R-:W-:-:S02]  /*5cd0*/  F2FP.F16.F32.PACK_AB R138, R138, R161 ;  /* 0x000000a18a8a723e */ /* 0x000fc400000000ff */
[----:B------:R-:W-:Y:S01]  /*5ce0*/  FSEL R167, R166, RZ, P6 ;  /* 0x000000ffa6a77208 */ /* 0x000fe20003000000 */
[----:B------:R-:W-:Y:S01]  /*5cf0*/  FADD.FTZ R136, R15, -R136 ;  /* 0x800000880f887221 */ /* 0x000fe20000010000 */
[----:B------:R-:W-:Y:S02]  /*5d00*/  LOP3.LUT P6, RZ, R234, 0xff0000, RZ, 0xc0, !PT ;  /* 0x00ff0000eaff7812 */ /* 0x000fe400078cc0ff */
[----:B------:R-:W-:Y:S01]  /*5d10*/  F2FP.F16.F32.PACK_AB R162, R167, R162 ;  /* 0x000000a2a7a2723e */ /* 0x000fe200000000ff */
[----:B------:R-:W-:Y:S01]  /*5d20*/  FFMA.FTZ R166, R209, R136, R160 ;  /* 0x00000088d1a67223 */ /* 0x000fe200000100a0 */
[----:B------:R-:W-:Y:S01]  /*5d30*/  FSEL R161, R137, RZ, P6 ;  /* 0x000000ff89a17208 */ /* 0x000fe20003000000 */
[----:B------:R-:W-:Y:S01]  /*5d40*/  FADD.FTZ R160, R8, -R223 ;  /* 0x800000df08a07221 */ /* 0x000fe20000010000 */
[----:B------:R-:W-:Y:S01]  /*5d50*/  LOP3.LUT P6, RZ, R244, 0xff0000, RZ, 0xc0, !PT ;  /* 0x00ff0000f4ff7812 */ /* 0x000fe200078cc0ff */
[----:B------:R-:W-:Y:S01]  /*5d60*/  FMUL.FTZ R223, R166, UR13 ;  /* 0x0000000da6df7c20 */ /* 0x000fe20008410000 */
[----:B------:R-:W-:-:S02]  /*5d70*/  HADD2.F32 R166, -RZ, R32.H0_H0 ;  /* 0x20000020ffa67230 */ /* 0x000fc40000004100 */
        /* <DEDUP_REMOVED lines=20> */
.L_x_1128:
[----:B------:R-:W-:-:S04]  /*5ec0*/  UISETP.NE.U32.AND UP0, UPT, UR6, URZ, UPT ;  /* 0x000000ff0600728c */ /* 0x000fc8000bf05070 */
[----:B------:R-:W-:-:S09]  /*5ed0*/  UISETP.NE.AND.EX UP0, UPT, UR7, URZ, UPT, UP0 ;  /* 0x000000ff0700728c */ /* 0x000fd2000bf05300 */
[----:B------:R-:W-:Y:S05]  /*5ee0*/  BRA.U !UP0, `(.L_x_1131) ;  /* 0x0000000508487547 */ /* 0x000fea000b800000 */
[-CC-:B-1----:R-:W-:Y:S01]  /*5ef0*/  FFMA.FTZ R64, R203, R164.reuse, R165.reuse ;  /* 0x000000a4cb407223 */ /* 0x182fe200000100a5 */
[----:B------:R-:W-:Y:S01]  /*5f00*/  LOP3.LUT P6, RZ, R235, 0xff0000, RZ, 0xc0, !PT ;  /* 0x00ff0000ebff7812 */ /* 0x000fe200078cc0ff */
[-CC-:B------:R-:W-:Y:S01]  /*5f10*/  FFMA.FTZ R66, R220, R164.reuse, R165.reuse ;  /* 0x000000a4dc427223 */ /* 0x180fe200000100a5 */
[-CC-:B------:R-:W-:Y:S01]  /*5f20*/  FFMA.FTZ R65, R173, R164.reuse, R165.reuse ;  /* 0x000000a4ad417223 */ /* 0x180fe200000100a5 */
[----:B------:R-:W-:Y:S01]  /*5f30*/  FADD.FTZ R64, R201, -R64 ;  /* 0x80000040c9407221 */ /* 0x000fe20000010000 */
[----:B------:R-:W-:Y:S01]  /*5f40*/  FFMA.FTZ R223, R7, R164, R165 ;  /* 0x000000a407df7223 */ /* 0x000fe200000100a5 */
[----:B------:R-:W-:Y:S01]  /*5f50*/  FADD.FTZ R66, R219, -R66 ;  /* 0x80000042db427221 */ /* 0x000fe20000010000 */
[----:B------:R-:W-:Y:S01]  /*5f60*/  FADD.FTZ R136, R182, -R65 ;  /* 0x80000041b6887221 */ /* 0x000fe20000010000 */
[C---:B-----5:R-:W-:Y:S01]  /*5f70*/  FMUL.FTZ R67, R209.reuse, R64 ;  /* 0x00000040d1437220 */ /* 0x060fe20000410000 */
[----:B------:R-:W-:Y:S01]  /*5f80*/  FFMA.FTZ R65, R204, R164, R165 ;  /* 0x000000a4cc417223 */ /* 0x000fe200000100a5 */
[----:B------:R-:W-:Y:S01]  /*5f90*/  FMUL.FTZ R66, R209, R66 ;  /* 0x00000042d1427220 */ /* 0x000fe20000410000 */
[----:B0-----:R-:W-:Y:S01]  /*5fa0*/  FADD.FTZ R166, R8, -R223 ;  /* 0x800000df08a67221 */ /* 0x001fe20000010000 */
[----:B------:R-:W-:Y:S01]  /*5fb0*/  FMUL.FTZ R64, R67, UR13 ;  /* 0x0000000d43407c20 */ /* 0x000fe20008410000 */
[----:B------:R-:W-:-:S02]  /*5fc0*/  FFMA.FTZ R227, R7, R164, R165 ;  /* 0x000000a407e37223 */ /* 0x000fc400000100a5 */
[----:B------:R-:W-:Y:S01]  /*5fd0*/  F2FP.F16.F32.PACK_AB R67, R66, R67 ;  /* 0x000000434243723e */ /* 0x000fe200000000ff */
[----:B------:R-:W-:Y:S01]  /*5fe0*/  FMUL.FTZ R229, R209, R166 ;  /* 0x000000a6d1e57220 */ /* 0x000fe20000410000 */
[----:B------:R-:W-:Y:S01]  /*5ff0*/  FSEL R163, R64, RZ, P6 ;  /* 0x000000ff40a37208 */ /* 0x000fe20003000000 */
[----:B------:R-:W-:Y:S01]  /*6000*/  FADD.FTZ R228, R8, -R227 ;  /* 0x800000e308e47221 */ /* 0x000fe20000010000 */
[----:B------:R-:W-:-:S04]  /*6010*/  LOP3.LUT P6, RZ, R245, 0xff0000, RZ, 0xc0, !PT ;  /* 0x00ff0000f5ff7812 */ /* 0x000fc800078cc0ff */
[----:B------:R-:W-:Y:S01]  /*6020*/  FSEL R139, R64, RZ, P6 ;  /* 0x000000ff408b7208 */ /* 0x000fe20003000000 */
[----:B------:R-:W-:Y:S01]  /*6030*/  FMUL.FTZ R64, R66, UR13 ;  /* 0x0000000d42407c20 */ /* 0x000fe20008410000 */
[----:B------:R-:W-:-:S04]  /*6040*/  ISETP.GE.U32.AND P6, PT, R244, RZ, PT ;  /* 0x000000fff400720c */ /* 0x000fc80003fc6070 */
[----:B------:R-:W-:-:S04]  /*6050*/  ISETP.GE.U32.AND.EX P6, PT, R245, 0x1000000, PT, P6 ;  /* 0x01000000f500780c */ /* 0x000fc80003fc6160 */
[----:B------:R-:W-:Y:S02]  /*6060*/  FSEL R66, R64, RZ, P6 ;  /* 0x000000ff40427208 */ /* 0x000fe40003000000 */
[----:B------:R-:W-:Y:S02]  /*6070*/  ISETP.GE.U32.AND P6, PT, R234, RZ, PT ;  /* 0x000000ffea00720c */ /* 0x000fe40003fc6070 */
[----:B------:R-:W-:Y:S01]  /*6080*/  F2FP.F16.F32.PACK_AB R139, R66, R139 ;  /* 0x0000008b428b723e */ /* 0x000fe200000000ff */
[----:B------:R-:W-:Y:S01]  /*6090*/  FMUL.FTZ R66, R209, R136 ;  /* 0x00000088d1427220 */ /* 0x000fe20000410000 */
[----:B------:R-:W-:Y:S01]  /*60a0*/  ISETP.GE.U32.AND.EX P6, PT, R235, 0x1000000, PT, P6 ;  /* 0x01000000eb00780c */ /* 0x000fe20003fc6160 */
[----:B------:R-:W-:-:S03]  /*60b0*/  FADD.FTZ R136, R202, -R65 ;  /* 0x80000041ca887221 */ /* 0x000fc60000010000 */
[----:B------:R-:W-:Y:S01]  /*60c0*/  FSEL R64, R64, RZ, P6 ;  /* 0x000000ff40407208 */ /* 0x000fe20003000000 */
[----:B------:R-:W-:Y:S01]  /*60d0*/  FMUL.FTZ R65, R209, R136 ;  /* 0x00000088d1417220 */ /* 0x000fe20000410000 */
[----:B------:R-:W-:Y:S01]  /*60e0*/  LOP3.LUT P6, RZ, R235, 0xff, RZ, 0xc0, !PT ;  /* 0x000000ffebff7812 */ /* 0x000fe200078cc0ff */
[--C-:B------:R-:W-:Y:S01]  /*60f0*/  FFMA.FTZ R136, R18, R164, R165.reuse ;  /* 0x000000a412887223 */ /* 0x100fe200000100a5 */
[----:B------:R-:W-:Y:S01]  /*6100*/  F2FP.F16.F32.PACK_AB R163, R64, R163 ;  /* 0x000000a340a3723e */ /* 0x000fe200000000ff */
[----:B------:R-:W-:Y:S01]  /*6110*/  FMUL.FTZ R64, R66, UR13 ;  /* 0x0000000d42407c20 */ /* 0x000fe20008410000 */
[C---:B------:R-:W-:Y:S01]  /*6120*/  F2FP.F16.F32.PACK_AB R66, R65.reuse, R66 ;  /* 0x000000424142723e */ /* 0x040fe200000000ff */
[----:B------:R-:W-:Y:S01]  /*6130*/  FMUL.FTZ R167, R65, UR13 ;  /* 0x0000000d41a77c20 */ /* 0x000fe20008410000 */
[----:B------:R-:W-:Y:S01]  /*6140*/  FFMA.FTZ R65, R21, R164, R165 ;  /* 0x000000a415417223 */ /* 0x000fe200000100a5 */
[----:B------:R-:W-:Y:S01]  /*6150*/  FADD.FTZ R136, R15, -R136 ;  /* 0x800000880f887221 */ /* 0x000fe20000010000 */
[----:B------:R-:W-:-:S02]  /*6160*/  FSEL R162, R64, RZ, P6 ;  /* 0x000000ff40a27208 */ /* 0x000fc40003000000 */
[----:B------:R-:W-:Y:S01]  /*6170*/  LOP3.LUT P6, RZ, R245, 0xff, RZ, 0xc0, !PT ;  /* 0x000000fff5ff7812 */ /* 0x000fe200078cc0ff */
[----:B------:R-:W-:-:S03]  /*6180*/  FMUL.FTZ R160, R209, R136 ;  /* 0x00000088d1a07220 */ /* 0x000fc60000410000 */
[----:B------:R-:W-:Y:S01]  /*6190*/  FSEL R138, R64, RZ, P6 ;  /* 0x000000ff408a7208 */ /* 0x000fe20003000000 */
[----:B------:R-:W-:Y:S01]  /*61a0*/  FADD.FTZ R64, R24, -R65 ;  /* 0x8000004118407221 */ /* 0x000fe20000010000 */
[----:B------:R-:W-:Y:S01]  /*61b0*/  LOP3.LUT P6, RZ, R245, 0xff00, RZ, 0xc0, !PT ;  /* 0x0000ff00f5ff7812 */ /* 0x000fe200078cc0ff */
[----:B------:R-:W-:-:S03]  /*61c0*/  FMUL.FTZ R166, R160, UR13 ;  /* 0x0000000da0a67c20 */ /* 0x000fc60008410000 */
[----:B------:R-:W-:Y:S02]  /*61d0*/  FSEL R65, R167, RZ, P6 ;  /* 0x000000ffa7417208 */ /* 0x000fe40003000000 */
[----:B------:R-:W-:Y:S02]  /*61e0*/  LOP3.LUT P6, RZ, R235, 0xff00, RZ, 0xc0, !PT ;  /* 0x0000ff00ebff7812 */ /* 0x000fe400078cc0ff */
[----:B------:R-:W-:Y:S01]  /*61f0*/  F2FP.F16.F32.PACK_AB R138, R65, R138 ;  /* 0x0000008a418a723e */ /* 0x000fe200000000ff */
[----:B------:R-:W-:Y:S01]  /*6200*/  FMUL.FTZ R65, R209, R64 ;  /* 0x00000040d1417220 */ /* 0x000fe20000410000 */
[----:B------:R-:W-:Y:S01]  /*6210*/  FFMA.FTZ R64, R172, R164, R165 ;  /* 0x000000a4ac407223 */ /* 0x000fe200000100a5 */
[----:B------:R-:W-:Y:S02]  /*6220*/  FSEL R167, R167, RZ, P6 ;  /* 0x000000ffa7a77208 */ /* 0x000fe40003000000 */
[----:B------:R-:W-:Y:S01]  /*6230*/  FMUL.FTZ R137, R65, UR13 ;  /* 0x0000000d41897c20 */ /* 0x000fe20008410000 */
[----:B------:R-:W-:Y:S01]  /*6240*/  LOP3.LUT P6, RZ, R234, 0xff0000, RZ, 0xc0, !PT ;  /* 0x00ff0000eaff7812 */ /* 0x000fe200078cc0ff */
[----:B------:R-:W-:Y:S01]  /*6250*/  FADD.FTZ R64, R171, -R64 ;  /* 0x80000040ab407221 */ /* 0x000fe20000010000 */
[----:B------:R-:W-:-:S02]  /*6260*/  F2FP.F16.F32.PACK_AB R162, R167, R162 ;  /* 0x000000a2a7a2723e */ /* 0x000fc400000000ff */
[----:B------:R-:W-:Y:S01]  /*6270*/  FSEL R161, R137, RZ, P6 ;  /* 0x000000ff89a17208 */ /* 0x000fe20003000000 */
[----:B------:R-:W-:Y:S01]  /*6280*/  FMUL.FTZ R64, R209, R64 ;  /* 0x00000040d1407220 */ /* 0x000fe20000410000 */
[----:B------:R-:W-:-:S03]  /*6290*/  LOP3.LUT P6, RZ, R244, 0xff0000, RZ, 0xc0, !PT ;  /* 0x00ff0000f4ff7812 */ /* 0x000fc600078cc0ff */
[----:B------:R-:W-:Y:S01]  /*62a0*/  FMUL.FTZ R223, R64, UR13 ;  /* 0x0000000d40df7c20 */ /* 0x000fe20008410000 */
[----:B------:R-:W-:Y:S02]  /*62b0*/  FSEL R137, R137, RZ, P6 ;  /* 0x000000ff89897208 */ /* 0x000fe40003000000 */
[----:B------:R-:W-:Y:S02]  /*62c0*/  LOP3.LUT P6, RZ, R234, 0xff000000, RZ, 0xc0, !PT ;  /* 0xff000000eaff7812 */ /* 0x000fe400078cc0ff */
[----:B------:R-:W-:Y:S02]  /*62d0*/  F2FP.F16.F32.PACK_AB R65, R64, R65 ;  /* 0x000000414041723e */ /* 0x000fe400000000ff */
[----:B------:R-:W-:Y:S02]  /*62e0*/  FSEL R136, R223, RZ, P6 ;  /* 0x000000ffdf887208 */ /* 0x000fe40003000000 */
[----:B------:R-:W-:Y:S02]  /*62f0*/  LOP3.LUT P6, RZ, R244, 0xff000000, RZ, 0xc0, !PT ;  /* 0xff000000f4ff7812 */ /* 0x000fe400078cc0ff */
[----:B------:R-:W-:Y:S01]  /*6300*/  F2FP.F16.F32.PACK_AB R64, R160, R229 ;  /* 0x000000e5a040723e */ /* 0x000fe200000000ff */
        /* <DEDUP_REMOVED lines=10> */
[----:B------:R-:W-:Y:S02]  /*63b0*/  FSEL R166, R160, RZ, P6 ;  /* 0x000000ffa0a67208 */ /* 0x000fe40003000000 */
[----:B------:R-:W-:-:S04]  /*63c0*/  LOP3.LUT P6, RZ, R244, 0xff, RZ, 0xc0, !PT ;  /* 0x000000fff4ff7812 */ /* 0x000fc800078cc0ff */
[----:B------:R-:W-:-:S04]  /*63d0*/  FSEL R160, R160, RZ, P6 ;  /* 0x000000ffa0a07208 */ /* 0x000fc80003000000 */
[----:B------:R-:W-:Y:S02]  /*63e0*/  F2FP.F16.F32.PACK_AB R136, R227, R160 ;  /* 0x000000a0e388723e */ /* 0x000fe400000000ff */
[----:B------:R-:W-:Y:S01]  /*63f0*/  F2FP.F16.F32.PACK_AB R160, R223, R166 ;  /* 0x000000a6dfa0723e */ /* 0x000fe200000000ff */
[----:B------:R-:W-:Y:S06]  /*6400*/  BRA `(.L_x_1130) ;  /* 0x00000014000c7947 */ /* 0x000fec0003800000 */
.L_x_1131:
[-CC-:B-1----:R-:W-:Y:S01]  /*6410*/  FFMA.FTZ R136, R203, R164.reuse, R165.reuse ;  /* 0x000000a4cb887223 */ /* 0x182fe200000100a5 */
        /* <DEDUP_REMOVED lines=74> */
.L_x_1127:
[----:B------:R-:W-:-:S04]  /*68c0*/  UISETP.NE.U32.AND UP0, UPT, UR20, URZ, UPT ;  /* 0x000000ff1400728c */ /* 0x000fc8000bf05070 */
[----:B------:R-:W-:-:S09]  /*68d0*/  UISETP.NE.AND.EX UP0, UPT, UR21, URZ, UPT, UP0 ;  /* 0x000000ff1500728c */ /* 0x000fd2000bf05300 */
[----:B------:R-:W-:Y:S05]  /*68e0*/  BRA.U !UP0, `(.L_x_1132) ;  /* 0x00000009080c7547 */ /* 0x000fea000b800000 */
[----:B------:R-:W-:-:S04]  /*68f0*/  UISETP.NE.U32.AND UP0, UPT, UR6, URZ, UPT ;  /* 0x000000ff0600728c */ /* 0x000fc8000bf05070 */
[----:B------:R-:W-:-:S09]  /*6900*/  UISETP.NE.AND.EX UP0, UPT, UR7, URZ, UPT, UP0 ;  /* 0x000000ff0700728c */ /* 0x000fd2000bf05300 */
[----:B------:R-:W-:Y:S05]  /*6910*/  BRA.U !UP0, `(.L_x_1133) ;  /* 0x0000000508087547 */ /* 0x000fea000b800000 */
[-CC-:B-1----:R-:W-:Y:S01]  /*6920*/  FFMA.FTZ R64, R220, R164.reuse, R165.reuse ;  /* 0x000000a4dc407223 */ /* 0x182fe200000100a5 */
        /* <DEDUP_REMOVED lines=65> */
.L_x_1133:
[-CC-:B-1----:R-:W-:Y:S01]  /*6d40*/  FFMA.FTZ R160, R203, R164.reuse, R165.reuse ;  /* 0x000000a4cba07223 */ /* 0x182fe200000100a5 */
[--C-:B------:R-:W-:Y:S01]  /*6d50*/  HADD2.F32 R162, -RZ, R35.reuse.H0_H0 ;  /* 0x20000023ffa27230 */ /* 0x100fe20000004100 */
[----:B------:R-:W-:Y:S01]  /*6d60*/  LOP3.LUT P6, RZ, R235, 0xff0000, RZ, 0xc0, !PT ;  /* 0x00ff0000ebff7812 */ /* 0x000fe200078cc0ff */
[----:B0-----:R-:W-:Y:S02]  /*6d70*/  HADD2.F32 R166, -RZ, R35.H1_H1 ;  /* 0x30000023ffa67230 */ /* 0x001fe40000004100 */
[----:B------:R-:W-:Y:S01]  /*6d80*/  FADD.FTZ R160, R201, -R160 ;  /* 0x800000a0c9a07221 */ /* 0x000fe20000010000 */
[-CC-:B------:R-:W-:Y:S01]  /*6d90*/  FFMA.FTZ R161, R173, R164.reuse, R165.reuse ;  /* 0x000000a4ada17223 */ /* 0x180fe200000100a5 */
[--C-:B------:R-:W-:Y:S01]  /*6da0*/  FFMA.FTZ R167, R204, R164, R165.reuse ;  /* 0x000000a4cca77223 */ /* 0x100fe200000100a5 */
[----:B------:R-:W-:Y:S02]  /*6db0*/  HADD2.F32 R226, -RZ, R34.H1_H1 ;  /* 0x30000022ffe27230 */ /* 0x000fe40000004100 */
[----:B-----5:R-:W-:Y:S01]  /*6dc0*/  FFMA.FTZ R160, R209, R160, R162 ;  /* 0x000000a0d1a07223 */ /* 0x020fe200000100a2 */
[----:B------:R-:W-:Y:S01]  /*6dd0*/  FFMA.FTZ R162, R220, R164, R165 ;  /* 0x000000a4dca27223 */ /* 0x000fe200000100a5 */
[----:B------:R-:W-:-:S02]  /*6de0*/  HADD2.F32 R228, -RZ, R33.H1_H1 ;  /* 0x30000021ffe47230 */ /* 0x000fc40000004100 */
[----:B------:R-:W-:Y:S01]  /*6df0*/  FMUL.FTZ R160, R160, UR13 ;  /* 0x0000000da0a07c20 */ /* 0x000fe20008410000 */
[----:B------:R-:W-:-:S04]  /*6e00*/  FADD.FTZ R162, R219, -R162 ;  /* 0x800000a2dba27221 */ /* 0x000fc80000010000 */
[C---:B------:R-:W-:Y:S01]  /*6e10*/  FFMA.FTZ R162, R209.reuse, R162, R166 ;  /* 0x000000a2d1a27223 */ /* 0x040fe200000100a6 */
[----:B------:R-:W-:Y:S01]  /*6e20*/  FSEL R160, R160, RZ, P6 ;  /* 0x000000ffa0a07208 */ /* 0x000fe20003000000 */
[----:B------:R-:W-:Y:S01]  /*6e30*/  FADD.FTZ R166, R202, -R167 ;  /* 0x800000a7caa67221 */ /* 0x000fe20000010000 */
[----:B------:R-:W-:Y:S01]  /*6e40*/  ISETP.GE.U32.AND P6, PT, R234, RZ, PT ;  /* 0x000000ffea00720c */ /* 0x000fe20003fc6070 */
[----:B------:R-:W-:Y:S02]  /*6e50*/  FMUL.FTZ R162, R162, UR13 ;  /* 0x0000000da2a27c20 */ /* 0x000fe40008410000 */
[----:B------:R-:W-:Y:S01]  /*6e60*/  FFMA.FTZ R167, R209, R166, R226 ;  /* 0x000000a6d1a77223 */ /* 0x000fe200000100e2 */
[----:B------:R-:W-:Y:S01]  /*6e70*/  ISETP.GE.U32.AND.EX P6, PT, R235, 0x1000000, PT, P6 ;  /* 0x01000000eb00780c */ /* 0x000fe20003fc6160 */
[----:B------:R-:W-:Y:S02]  /*6e80*/  FFMA.FTZ R166, R172, R164, R165 ;  /* 0x000000a4aca67223 */ /* 0x000fe400000100a5 */
[----:B------:R-:W-:Y:S01]  /*6e90*/  FMUL.FTZ R167, R167, UR13 ;  /* 0x0000000da7a77c20 */ /* 0x000fe20008410000 */
[----:B------:R-:W-:Y:S01]  /*6ea0*/  FSEL R163, R162, RZ, P6 ;  /* 0x000000ffa2a37208 */ /* 0x000fe20003000000 */
[----:B------:R-:W-:Y:S01]  /*6eb0*/  HADD2.F32 R162, -RZ, R34.H0_H0 ;  /* 0x20000022ffa27230 */ /* 0x000fe20000004100 */
[----:B------:R-:W-:Y:S01]  /*6ec0*/  LOP3.LUT P6, RZ, R235, 0xff, RZ, 0xc0, !PT ;  /* 0x000000ffebff7812 */ /* 0x000fe200078cc0ff */
[----:B------:R-:W-:Y:S01]  /*6ed0*/  FADD.FTZ R226, R171, -R166 ;  /* 0x800000a6abe27221 */ /* 0x000fe20000010000 */
[----:B------:R-:W-:Y:S01]  /*6ee0*/  F2FP.F16.F32.PACK_AB R163, R163, R160 ;  /* 0x000000a0a3a3723e */ /* 0x000fe200000000ff */
[----:B------:R-:W-:Y:S01]  /*6ef0*/  FADD.FTZ R160, R182, -R161 ;  /* 0x800000a1b6a07221 */ /* 0x000fe20000010000 */
[----:B------:R-:W-:Y:S01]  /*6f00*/  FFMA.FTZ R161, R21, R164, R165 ;  /* 0x000000a415a17223 */ /* 0x000fe200000100a5 */
[----:B------:R-:W-:-:S02]  /*6f10*/  FFMA.FTZ R228, R209, R226, R228 ;  /* 0x000000e2d1e47223 */ /* 0x000fc400000100e4 */
[----:B------:R-:W-:Y:S01]  /*6f20*/  FFMA.FTZ R162, R209, R160, R162 ;  /* 0x000000a0d1a27223 */ /* 0x000fe200000100a2 */
[----:B------:R-:W-:Y:S01]  /*6f30*/  FADD.FTZ R160, R24, -R161 ;  /* 0x800000a118a07221 */ /* 0x000fe20000010000 */
[----:B------:R-:W-:Y:S02]  /*6f40*/  HADD2.F32 R161, -RZ, R33.H0_H0 ;  /* 0x20000021ffa17230 */ /* 0x000fe40000004100 */
[----:B------:R-:W-:-:S03]  /*6f50*/  FMUL.FTZ R228, R228, UR13 ;  /* 0x0000000de4e47c20 */ /* 0x000fc60008410000 */
[----:B------:R-:W-:Y:S01]  /*6f60*/  FFMA.FTZ R160, R209, R160, R161 ;  /* 0x000000a0d1a07223 */ /* 0x000fe200000100a1 */
[----:B------:R-:W-:Y:S01]  /*6f70*/  FMUL.FTZ R161, R162, UR13 ;  /* 0x0000000da2a17c20 */ /* 0x000fe20008410000 */
[----:B------:R-:W-:Y:S02]  /*6f80*/  FFMA.FTZ R162, R18, R164, R165 ;  /* 0x000000a412a27223 */ /* 0x000fe400000100a5 */
[----:B------:R-:W-:Y:S02]  /*6f90*/  FMUL.FTZ R226, R160, UR13 ;  /* 0x0000000da0e27c20 */ /* 0x000fe40008410000 */
[----:B------:R-:W-:Y:S01]  /*6fa0*/  FADD.FTZ R166, R15, -R162 ;  /* 0x800000a20fa67221 */ /* 0x000fe20000010000 */
[----:B------:R-:W-:Y:S01]  /*6fb0*/  FSEL R162, R161, RZ, P6 ;  /* 0x000000ffa1a27208 */ /* 0x000fe20003000000 */
[----:B------:R-:W-:Y:S01]  /*6fc0*/  HADD2.F32 R161, -RZ, R32.H1_H1 ;  /* 0x30000020ffa17230 */ /* 0x000fe20000004100 */
[----:B------:R-:W-:-:S04]  /*6fd0*/  LOP3.LUT P6, RZ, R235, 0xff00, RZ, 0xc0, !PT ;  /* 0x0000ff00ebff7812 */ /* 0x000fc800078cc0ff */
[----:B------:R-:W-:Y:S01]  /*6fe0*/  FFMA.FTZ R223, R209, R166, R161 ;  /* 0x000000a6d1df7223 */ /* 0x000fe200000100a1 */
[----:B------:R-:W-:Y:S01]  /*6ff0*/  FSEL R161, R167, RZ, P6 ;  /* 0x000000ffa7a17208 */ /* 0x000fe20003000000 */
[----:B------:R-:W-:Y:S01]  /*7000*/  FFMA.FTZ R167, R7, R164, R165 ;  /* 0x000000a407a77223 */ /* 0x000fe200000100a5 */
[----:B------:R-:W-:Y:S01]  /*7010*/  LOP3.LUT P6, RZ, R234, 0xff0000, RZ, 0xc0, !PT ;  /* 0x00ff0000eaff7812 */ /* 0x000fe200078cc0ff */
[----:B------:R-:W-:Y:S02]  /*7020*/  HADD2.F32 R166, -RZ, R32.H0_H0 ;  /* 0x20000020ffa67230 */ /* 0x000fe40000004100 */
[----:B------:R-:W-:Y:S01]  /*7030*/  FMUL.FTZ R223, R223, UR13 ;  /* 0x0000000ddfdf7c20 */ /* 0x000fe20008410000 */
[----:B------:R-:W-:Y:S01]  /*7040*/  FADD.FTZ R160, R8, -R167 ;  /* 0x800000a708a07221 */ /* 0x000fe20000010000 */
[----:B------:R-:W-:Y:S02]  /*7050*/  FSEL R226, R226, RZ, P6 ;  /* 0x000000ffe2e27208 */ /* 0x000fe40003000000 */
[----:B------:R-:W-:Y:S01]  /*7060*/  LOP3.LUT P6, RZ, R234, 0xff000000, RZ, 0xc0, !PT ;  /* 0xff000000eaff7812 */ /* 0x000fe200078cc0ff */
[----:B------:R-:W-:Y:S01]  /*7070*/  FFMA.FTZ R160, R209, R160, R166 ;  /* 0x000000a0d1a07223 */ /* 0x000fe200000100a6 */
[----:B------:R-:W-:-:S02]  /*7080*/  F2FP.F16.F32.PACK_AB R162, R161, R162 ;  /* 0x000000a2a1a2723e */ /* 0x000fc400000000ff */
[----:B------:R-:W-:Y:S01]  /*7090*/  FSEL R167, R228, RZ, P6 ;  /* 0x000000ffe4a77208 */ /* 0x000fe20003000000 */
[----:B------:R-:W-:Y:S01]  /*70a0*/  FMUL.FTZ R160, R160, UR13 ;  /* 0x0000000da0a07c20 */ /* 0x000fe20008410000 */
[C---:B------:R-:W-:Y:S02]  /*70b0*/  LOP3.LUT P6, RZ, R234.reuse, 0xff00, RZ, 0xc0, !PT ;  /* 0x0000ff00eaff7812 */ /* 0x040fe400078cc0ff */
[----:B------:R-:W-:Y:S02]  /*70c0*/  F2FP.F16.F32.PACK_AB R161, R167, R226 ;  /* 0x000000e2a7a1723e */ /* 0x000fe400000000ff */
[----:B------:R-:W-:Y:S02]  /*70d0*/  FSEL R223, R223, RZ, P6 ;  /* 0x000000ffdfdf7208 */ /* 0x000fe40003000000 */
[----:B------:R-:W-:-:S04]  /*70e0*/  LOP3.LUT P6, RZ, R234, 0xff, RZ, 0xc0, !PT ;  /* 0x000000ffeaff7812 */ /* 0x000fc800078cc0ff */
[----:B------:R-:W-:-:S04]  /*70f0*/  FSEL R160, R160, RZ, P6 ;  /* 0x000000ffa0a07208 */ /* 0x000fc80003000000 */
[----:B------:R-:W-:Y:S01]  /*7100*/  F2FP.F16.F32.PACK_AB R160, R223, R160 ;  /* 0x000000a0dfa0723e */ /* 0x000fe200000000ff */
[----:B------:R-:W-:Y:S06]  /*7110*/  BRA `(.L_x_1130) ;  /* 0x0000000400c87947 */ /* 0x000fec0003800000 */
.L_x_1132:
        /* <DEDUP_REMOVED lines=61> */
.L_x_1134:
[-CC-:B-1----:R-:W-:Y:S01]  /*74f0*/  FFMA.FTZ R160, R203, R164.reuse, R165.reuse ;  /* 0x000000a4cba07223 */ /* 0x182fe200000100a5 */
        /* <DEDUP_REMOVED lines=51> */
[----:B------:R-:W-:-:S07]  /*7830*/  F2FP.F16.F32.PACK_AB R160, R167, R160 ;  /* 0x000000a0a7a0723e */ /* 0x000fce00000000ff */
.L_x_1130:
        /* <DEDUP_REMOVED lines=9> */
[C---:B--2---:R-:W-:Y:S01]  /*78d0*/  @P0 IMAD.WIDE.U32 R166, R6.reuse, 0x10, R166 ;  /* 0x0000001006a60825 */ /* 0x044fe200078e00a6 */
[----:B------:R-:W-:Y:S02]  /*78e0*/  IADD3 R6, PT, PT, R6, 0x20, RZ ;  /* 0x0000002006067810 */ /* 0x000fe40007ffe0ff */
[----:B------:R3:W-:Y:S04]  /*78f0*/  STG.E.128 desc[UR8][R226.64], R160 ;  /* 0x000000a0e2007986 */ /* 0x0007e8000c101d08 */
[----:B------:R3:W-:Y:S02]  /*7900*/  @P0 STG.E.128 desc[UR8][R166.64], R136 ;  /* 0x00000088a6000986 */ /* 0x0007e4000c101d08 */
.L_x_1126:
[----:B------:R-:W-:Y:S05]  /*7910*/  BSYNC.RECONVERGENT B1 ;  /* 0x0000000000017941 */ /* 0x000fea0003800200 */
.L_x_1125:
        /* <DEDUP_REMOVED lines=13> */
[--C-:B------:R-:W-:Y:S01]  /*79f0*/  HADD2.F32 R66, -RZ, R151.reuse.H0_H0 ;  /* 0x20000097ff427230 */ /* 0x100fe20000004100 */
[----:B------:R-:W-:Y:S01]  /*7a00*/  LOP3.LUT P6, RZ, R231, 0xff0000, RZ, 0xc0, !PT ;  /* 0x00ff0000e7ff7812 */ /* 0x000fe200078cc0ff */
[----:B------:R-:W-:Y:S02]  /*7a10*/  HADD2.F32 R136, -RZ, R151.H1_H1 ;  /* 0x30000097ff887230 */ /* 0x000fe40000004100 */
[----:B------:R-:W-:Y:S01]  /*7a20*/  FADD.FTZ R64, R189, -R64 ;  /* 0x80000040bd407221 */ /* 0x000fe20000010000 */
[----:B0-----:R-:W-:Y:S02]  /*7a30*/  HADD2.F32 R166, -RZ, R148.H1_H1 ;  /* 0x30000094ffa67230 */ /* 0x001fe40000004100 */
[--C-:B------:R-:W-:Y:S01]  /*7a40*/  FFMA.FTZ R223, R9, R164, R165.reuse ;  /* 0x000000a409df7223 */ /* 0x100fe200000100a5 */
[----:B-----5:R-:W-:Y:S01]  /*7a50*/  FFMA.FTZ R64, R209, R64, R66 ;  /* 0x00000040d1407223 */ /* 0x020fe20000010042 */
[----:B------:R-:W-:-:S03]  /*7a60*/  FFMA.FTZ R66, R218, R164, R165 ;  /* 0x000000a4da427223 */ /* 0x000fc600000100a5 */
[----:B------:R-:W-:Y:S01]  /*7a70*/  FMUL.FTZ R65, R64, UR13 ;  /* 0x0000000d40417c20 */ /* 0x000fe20008410000 */
[----:B------:R-:W-:-:S04]  /*7a80*/  FADD.FTZ R66, R217, -R66 ;  /* 0x80000042d9427221 */ /* 0x000fc80000010000 */
[----:B------:R-:W-:Y:S01]  /*7a90*/  FSEL R163, R65, RZ, P6 ;  /* 0x000000ff41a37208 */ /* 0x000fe20003000000 */
[----:B------:R-:W-:Y:S01]  /*7aa0*/  FFMA.FTZ R137, R209, R66, R136 ;  /* 0x00000042d1897223 */ /* 0x000fe20000010088 */
[----:B------:R-:W-:Y:S01]  /*7ab0*/  LOP3.LUT P6, RZ, R243, 0xff0000, RZ, 0xc0, !PT ;  /* 0x00ff0000f3ff7812 */ /* 0x000fe200078cc0ff */
[----:B------:R-:W-:-:S03]  /*7ac0*/  HADD2.F32 R66, -RZ, R150.H0_H0 ;  /* 0x20000096ff427230 */ /* 0x000fc60000004100 */
[----:B------:R-:W-:Y:S01]  /*7ad0*/  FSEL R139, R65, RZ, P6 ;  /* 0x000000ff418b7208 */ /* 0x000fe20003000000 */
[----:B------:R-:W-:Y:S01]  /*7ae0*/  FFMA.FTZ R65, R177, R164, R165 ;  /* 0x000000a4b1417223 */ /* 0x000fe200000100a5 */
[----:B------:R-:W-:Y:S02]  /*7af0*/  ISETP.GE.U32.AND P6, PT, R242, RZ, PT ;  /* 0x000000fff200720c */ /* 0x000fe40003fc6070 */
[C---:B------:R-:W-:Y:S01]  /*7b00*/  F2FP.F16.F32.PACK_AB R67, R137.reuse, R64 ;  /* 0x000000408943723e */ /* 0x040fe200000000ff */
[----:B------:R-:W-:Y:S01]  /*7b10*/  FMUL.FTZ R137, R137, UR13 ;  /* 0x0000000d89897c20 */ /* 0x000fe20008410000 */
[----:B------:R-:W-:Y:S01]  /*7b20*/  ISETP.GE.U32.AND.EX P6, PT, R243, 0x1000000, PT, P6 ;  /* 0x01000000f300780c */ /* 0x000fe20003fc6160 */
[----:B------:R-:W-:Y:S01]  /*7b30*/  FADD.FTZ R64, R184, -R65 ;  /* 0x80000041b8407221 */ /* 0x000fe20000010000 */
[----:B------:R-:W-:Y:S02]  /*7b40*/  FFMA.FTZ R65, R200, R164, R165 ;  /* 0x000000a4c8417223 */ /* 0x000fe400000100a5 */
[----:B------:R-:W-:Y:S01]  /*7b50*/  FSEL R136, R137, RZ, P6 ;  /* 0x000000ff89887208 */ /* 0x000fe20003000000 */
[----:B------:R-:W-:Y:S01]  /*7b60*/  FFMA.FTZ R66, R209, R64, R66 ;  /* 0x00000040d1427223 */ /* 0x000fe20000010042 */
[----:B------:R-:W-:Y:S01]  /*7b70*/  ISETP.GE.U32.AND P6, PT, R230, RZ, PT ;  /* 0x000000ffe600720c */ /* 0x000fe20003fc6070 */
[----:B------:R-:W-:Y:S01]  /*7b80*/  FADD.FTZ R64, R198, -R65 ;  /* 0x80000041c6407221 */ /* 0x000fe20000010000 */
[----:B------:R-:W-:Y:S01]  /*7b90*/  F2FP.F16.F32.PACK_AB R139, R136, R139 ;  /* 0x0000008b888b723e */ /* 0x000fe200000000ff */
[----:B------:R-:W-:Y:S01]  /*7ba0*/  HADD2.F32 R136, -RZ, R150.H1_H1 ;  /* 0x30000096ff887230 */ /* 0x000fe20000004100 */
[----:B------:R-:W-:Y:S01]  /*7bb0*/  ISETP.GE.U32.AND.EX P6, PT, R231, 0x1000000, PT, P6 ;  /* 0x01000000e700780c */ /* 0x000fe20003fc6160 */
[----:B------:R-:W-:-:S03]  /*7bc0*/  FFMA.FTZ R65, R23, R164, R165 ;  /* 0x000000a417417223 */ /* 0x000fc600000100a5 */
[----:B------:R-:W-:Y:S01]  /*7bd0*/  FSEL R138, R137, RZ, P6 ;  /* 0x000000ff898a7208 */ /* 0x000fe20003000000 */
[----:B------:R-:W-:Y:S01]  /*7be0*/  FFMA.FTZ R137, R209, R64, R136 ;  /* 0x00000040d1897223 */ /* 0x000fe20000010088 */
[----:B------:R-:W-:Y:S01]  /*7bf0*/  FMUL.FTZ R136, R66, UR13 ;  /* 0x0000000d42887c20 */ /* 0x000fe20008410000 */
[----:B------:R-:W-:Y:S01]  /*7c00*/  LOP3.LUT P6, RZ, R231, 0xff, RZ, 0xc0, !PT ;  /* 0x000000ffe7ff7812 */ /* 0x000fe200078cc0ff */
[----:B------:R-:W-:Y:S01]  /*7c10*/  FADD.FTZ R64, R26, -R65 ;  /* 0x800000411a407221 */ /* 0x000fe20000010000 */
[----:B------:R-:W-:Y:S01]  /*7c20*/  F2FP.F16.F32.PACK_AB R163, R138, R163 ;  /* 0x000000a38aa3723e */ /* 0x000fe200000000ff */
[--C-:B------:R-:W-:Y:S01]  /*7c30*/  HADD2.F32 R138, -RZ, R149.reuse.H1_H1 ;  /* 0x30000095ff8a7230 */ /* 0x100fe20000004100 */
[C---:B------:R-:W-:Y:S02]  /*7c40*/  FSEL R162, R136.reuse, RZ, P6 ;  /* 0x000000ff88a27208 */ /* 0x040fe40003000000 */
[----:B------:R-:W-:Y:S02]  /*7c50*/  LOP3.LUT P6, RZ, R243, 0xff, RZ, 0xc0, !PT ;  /* 0x000000fff3ff7812 */ /* 0x000fe400078cc0ff */
[C---:B------:R-:W-:Y:S01]  /*7c60*/  F2FP.F16.F32.PACK_AB R66, R137.reuse, R66 ;  /* 0x000000428942723e */ /* 0x040fe200000000ff */
[----:B------:R-:W-:Y:S01]  /*7c70*/  FMUL.FTZ R137, R137, UR13 ;  /* 0x0000000d89897c20 */ /* 0x000fe20008410000 */
[----:B------:R-:W-:Y:S01]  /*7c80*/  FSEL R65, R136, RZ, P6 ;  /* 0x000000ff88417208 */ /* 0x000fe20003000000 */
[----:B------:R-:W-:Y:S01]  /*7c90*/  HADD2.F32 R136, -RZ, R149.H0_H0 ;  /* 0x20000095ff887230 */ /* 0x000fe20000004100 */
[----:B------:R-:W-:-:S04]  /*7ca0*/  LOP3.LUT P6, RZ, R231, 0xff00, RZ, 0xc0, !PT ;  /* 0x0000ff00e7ff7812 */ /* 0x000fc800078cc0ff */
[----:B------:R-:W-:Y:S01]  /*7cb0*/  FSEL R167, R137, RZ, P6 ;  /* 0x000000ff89a77208 */ /* 0x000fe20003000000 */
[----:B------:R-:W-:Y:S01]  /*7cc0*/  FFMA.FTZ R64, R209, R64, R136 ;  /* 0x00000040d1407223 */ /* 0x000fe20000010088 */
[----:B------:R-:W-:Y:S01]  /*7cd0*/  LOP3.LUT P6, RZ, R243, 0xff00, RZ, 0xc0, !PT ;  /* 0x0000ff00f3ff7812 */ /* 0x000fe200078cc0ff */
[--C-:B------:R-:W-:Y:S01]  /*7ce0*/  FFMA.FTZ R136, R174, R164, R165.reuse ;  /* 0x000000a4ae887223 */ /* 0x100fe200000100a5 */
[----:B------:R-:W-:Y:S02]  /*7cf0*/  F2FP.F16.F32.PACK_AB R162, R167, R162 ;  /* 0x000000a2a7a2723e */ /* 0x000fe400000000ff */
[----:B------:R-:W-:Y:S01]  /*7d00*/  FSEL R160, R137, RZ, P6 ;  /* 0x000000ff89a07208 */ /* 0x000fe20003000000 */
[----:B------:R-:W-:Y:S01]  /*7d10*/  FADD.FTZ R136, R175, -R136 ;  /* 0x80000088af887221 */ /* 0x000fe20000010000 */
[----:B------:R-:W-:Y:S01]  /*7d20*/  FMUL.FTZ R137, R64, UR13 ;  /* 0x0000000d40897c20 */ /* 0x000fe20008410000 */
[----:B------:R-:W-:Y:S02]  /*7d30*/  LOP3.LUT P6, RZ, R230, 0xff0000, RZ, 0xc0, !PT ;  /* 0x00ff0000e6ff7812 */ /* 0x000fe400078cc0ff */
[----:B------:R-:W-:Y:S01]  /*7d40*/  FFMA.FTZ R227, R209, R136, R138 ;  /* 0x00000088d1e37223 */ /* 0x000fe2000001008a */
[----:B------:R-:W-:Y:S01]  /*7d50*/  F2FP.F16.F32.PACK_AB R138, R160, R65 ;  /* 0x00000041a08a723e */ /* 0x000fe200000000ff */
[----:B------:R-:W-:Y:S01]  /*7d60*/  FFMA.FTZ R136, R20, R164, R165 ;  /* 0x000000a414887223 */ /* 0x000fe200000100a5 */
[----:B------:R-:W-:-:S02]  /*7d70*/  FSEL R161, R137, RZ, P6 ;  /* 0x000000ff89a17208 */ /* 0x000fc40003000000 */
[----:B------:R-:W-:Y:S01]  /*7d80*/  LOP3.LUT P6, RZ, R242, 0xff0000, RZ, 0xc0, !PT ;  /* 0x00ff0000f2ff7812 */ /* 0x000fe200078cc0ff */
[----:B------:R-:W-:Y:S01]  /*7d90*/  FADD.FTZ R160, R17, -R136 ;  /* 0x8000008811a07221 */ /* 0x000fe20000010000 */
[C---:B------:R-:W-:Y:S01]  /*7da0*/  F2FP.F16.F32.PACK_AB R65, R227.reuse, R64 ;  /* 0x00000040e341723e */ /* 0x040fe200000000ff */
[----:B------:R-:W-:Y:S01]  /*7db0*/  FMUL.FTZ R227, R227, UR13 ;  /* 0x0000000de3e37c20 */ /* 0x000fe20008410000 */
[----:B------:R-:W-:Y:S01]  /*7dc0*/  FSEL R137, R137, RZ, P6 ;  /* 0x000000ff89897208 */ /* 0x000fe20003000000 */
[----:B------:R-:W-:Y:S01]  /*7dd0*/  FFMA.FTZ R166, R209, R160, R166 ;  /* 0x000000a0d1a67223 */ /* 0x000fe200000100a6 */
[----:B------:R-:W-:Y:S01]  /*7de0*/  LOP3.LUT P6, RZ, R230, 0xff000000, RZ, 0xc0, !PT ;  /* 0xff000000e6ff7812 */ /* 0x000fe200078cc0ff */
[----:B------:R-:W-:Y:S01]  /*7df0*/  FADD.FTZ R64, R10, -R223 ;  /* 0x800000df0a407221 */ /* 0x000fe20000010000 */
[----:B------:R-:W-:Y:S02]  /*7e00*/  HADD2.F32 R223, -RZ, R148.H0_H0 ;  /* 0x20000094ffdf7230 */ /* 0x000fe40000004100 */
[----:B------:R-:W-:Y:S01]  /*7e10*/  FMUL.FTZ R226, R166, UR13 ;  /* 0x0000000da6e27c20 */ /* 0x000fe20008410000 */
[----:B------:R-:W-:-:S02]  /*7e20*/  FSEL R136, R227, RZ, P6 ;  /* 0x000000ffe3887208 */ /* 0x000fc40003000000 */
[----:B------:R-:W-:Y:S01]  /*7e30*/  LOP3.LUT P6, RZ, R242, 0xff000000, RZ, 0xc0, !PT ;  /* 0xff000000f2ff7812 */ /* 0x000fe200078cc0ff */
[----:B------:R-:W-:Y:S01]  /*7e40*/  FFMA.FTZ R223, R209, R64, R223 ;  /* 0x00000040d1df7223 */ /* 0x000fe200000100df */
[----:B------:R-:W-:Y:S02]  /*7e50*/  F2FP.F16.F32.PACK_AB R161, R136, R161 ;  /* 0x000000a188a1723e */ /* 0x000fe400000000ff */
[----:B------:R-:W-:Y:S02]  /*7e60*/  FSEL R228, R227, RZ, P6 ;  /* 0x000000ffe3e47208 */ /* 0x000fe40003000000 */
[----:B------:R-:W-:Y:S02]  /*7e70*/  LOP3.LUT P6, RZ, R230, 0xff00, RZ, 0xc0, !PT ;  /* 0x0000ff00e6ff7812 */ /* 0x000fe400078cc0ff */
[----:B------:R-:W-:Y:S01]  /*7e80*/  F2FP.F16.F32.PACK_AB R64, R166, R223 ;  /* 0x000000dfa640723e */ /* 0x000fe200000000ff */
[----:B------:R-:W-:Y:S01]  /*7e90*/  FMUL.FTZ R223, R223, UR13 ;  /* 0x0000000ddfdf7c20 */ /* 0x000fe20008410000 */
[----:B------:R-:W-:-:S02]  /*7ea0*/  FSEL R160, R226, RZ, P6 ;  /* 0x000000ffe2a07208 */ /* 0x000fc40003000000 */
[----:B------:R-:W-:Y:S02]  /*7eb0*/  LOP3.LUT P6, RZ, R242, 0xff00, RZ, 0xc0, !PT ;  /* 0x0000ff00f2ff7812 */ /* 0x000fe400078cc0ff */
[----:B------:R-:W-:Y:S02]  /*7ec0*/  F2FP.F16.F32.PACK_AB R137, R228, R137 ;  /* 0x00000089e489723e */ /* 0x000fe400000000ff */
        /* <DEDUP_REMOVED lines=8> */
.L_x_1139:
[-CC-:B-1-3--:R-:W-:Y:S01]  /*7f50*/  FFMA.FTZ R136, R199, R164.reuse, R165.reuse ;  /* 0x000000a4c7887223 */ /* 0x18afe200000100a5 */
        /* <DEDUP_REMOVED lines=82> */
.L_x_1138:
[----:B-1-3--:R-:W1:Y:S02]  /*8480*/  LDC.64 R136, c[0x0][0x478] ;  /* 0x00011e00ff887b82 */ /* 0x00ae640000000a00 */
[----:B-1----:R-:W-:-:S04]  /*8490*/  ISETP.NE.U32.AND P1, PT, R136, RZ, PT ;  /* 0x000000ff8800720c */ /* 0x002fc80003f25070 */
[----:B------:R-:W-:-:S13]  /*84a0*/  ISETP.NE.AND.EX P1, PT, R137, RZ, PT, P1 ;  /* 0x000000ff8900720c */ /* 0x000fda0003f25310 */
[----:B------:R-:W-:Y:S05]  /*84b0*/  @!P1 BRA `(.L_x_1141) ;  /* 0x00000004003c9947 */ /* 0x000fea0003800000 */
[-CC-:B------:R-:W-:Y:S01]  /*84c0*/  FFMA.FTZ R64, R199, R164.reuse, R165.reuse ;  /* 0x000000a4c7407223 */ /* 0x180fe200000100a5 */
[-CC-:B------:R-:W-:Y:S01]  /*84d0*/  FFMA.FTZ R66, R218, R164.reuse, R165.reuse ;  /* 0x000000a4da427223 */ /* 0x180fe200000100a5 */
[----:B------:R-:W-:Y:S01]  /*84e0*/  LOP3.LUT P6, RZ, R243, 0xff0000, RZ, 0xc0, !PT ;  /* 0x00ff0000f3ff7812 */ /* 0x000fe200078cc0ff */
[-CC-:B------:R-:W-:Y:S01]  /*84f0*/  FFMA.FTZ R65, R177, R164.reuse, R165.reuse ;  /* 0x000000a4b1417223 */ /* 0x180fe200000100a5 */
[----:B------:R-:W-:Y:S01]  /*8500*/  FADD.FTZ R64, R189, -R64 ;  /* 0x80000040bd407221 */ /* 0x000fe20000010000 */
[----:B------:R-:W-:Y:S01]  /*8510*/  FADD.FTZ R66, R217, -R66 ;  /* 0x80000042d9427221 */ /* 0x000fe20000010000 */
[-CC-:B------:R-:W-:Y:S01]  /*8520*/  FFMA.FTZ R137, R200, R164.reuse, R165.reuse ;  /* 0x000000a4c8897223 */ /* 0x180fe200000100a5 */
[----:B0-----:R-:W-:Y:S01]  /*8530*/  FFMA.FTZ R167, R9, R164, R165 ;  /* 0x000000a409a77223 */ /* 0x001fe200000100a5 */
        /* <DEDUP_REMOVED lines=11> */
[----:B------:R-:W-:Y:S01]  /*85f0*/  FADD.FTZ R66, R184, -R65 ;  /* 0x80000041b8427221 */ /* 0x000fe20000010000 */
[----:B------:R-:W-:Y:S01]  /*8600*/  FSEL R163, R64, RZ, P6 ;  /* 0x000000ff40a37208 */ /* 0x000fe20003000000 */
[----:B------:R-:W-:Y:S01]  /*8610*/  FADD.FTZ R64, R198, -R137 ;  /* 0x80000089c6407221 */ /* 0x000fe20000010000 */
[----:B------:R-:W-:Y:S01]  /*8620*/  ISETP.GE.U32.AND P6, PT, R230, RZ, PT ;  /* 0x000000ffe600720c */ /* 0x000fe20003fc6070 */
[C---:B------:R-:W-:Y:S02]  /*8630*/  FMUL.FTZ R66, R209.reuse, R66 ;  /* 0x00000042d1427220 */ /* 0x040fe40000410000 */
[----:B------:R-:W-:Y:S01]  /*8640*/  FMUL.FTZ R65, R209, R64 ;  /* 0x00000040d1417220 */ /* 0x000fe20000410000 */
[----:B------:R-:W-:Y:S01]  /*8650*/  ISETP.GE.U32.AND.EX P6, PT, R231, 0x1000000, PT, P6 ;  /* 0x01000000e700780c */ /* 0x000fe20003fc6160 */
[----:B------:R-:W-:-:S02]  /*8660*/  FMUL.FTZ R162, R66, UR13 ;  /* 0x0000000d42a27c20 */ /* 0x000fc40008410000 */
[----:B------:R-:W-:Y:S01]  /*8670*/  FMUL.FTZ R137, R65, UR13 ;  /* 0x0000000d41897c20 */ /* 0x000fe20008410000 */
[----:B------:R-:W-:Y:S02]  /*8680*/  FSEL R136, R136, RZ, P6 ;  /* 0x000000ff88887208 */ /* 0x000fe40003000000 */
[----:B------:R-:W-:Y:S02]  /*8690*/  LOP3.LUT P6, RZ, R243, 0xff, RZ, 0xc0, !PT ;  /* 0x000000fff3ff7812 */ /* 0x000fe400078cc0ff */
[----:B------:R-:W-:Y:S02]  /*86a0*/  F2FP.F16.F32.PACK_AB R66, R65, R66 ;  /* 0x000000424142723e */ /* 0x000fe400000000ff */
[----:B------:R-:W-:Y:S02]  /*86b0*/  FSEL R138, R162, RZ, P6 ;  /* 0x000000ffa28a7208 */ /* 0x000fe40003000000 */
[----:B------:R-:W-:Y:S02]  /*86c0*/  LOP3.LUT P6, RZ, R243, 0xff00, RZ, 0xc0, !PT ;  /* 0x0000ff00f3ff7812 */ /* 0x000fe400078cc0ff */
[----:B------:R-:W-:-:S02]  /*86d0*/  F2FP.F16.F32.PACK_AB R163, R136, R163 ;  /* 0x000000a388a3723e */ /* 0x000fc400000000ff */
[----:B------:R-:W-:Y:S02]  /*86e0*/  FSEL R65, R137, RZ, P6 ;  /* 0x000000ff89417208 */ /* 0x000fe40003000000 */
[----:B------:R-:W-:Y:S02]  /*86f0*/  LOP3.LUT P6, RZ, R231, 0xff, RZ, 0xc0, !PT ;  /* 0x000000ffe7ff7812 */ /* 0x000fe400078cc0ff */
[----:B------:R-:W-:Y:S01]  /*8700*/  F2FP.F16.F32.PACK_AB R138, R65, R138 ;  /* 0x0000008a418a723e */ /* 0x000fe200000000ff */
[----:B------:R-:W-:Y:S01]  /*8710*/  FFMA.FTZ R65, R23, R164, R165 ;  /* 0x000000a417417223 */ /* 0x000fe200000100a5 */
[----:B------:R-:W-:Y:S02]  /*8720*/  FSEL R162, R162, RZ, P6 ;  /* 0x000000ffa2a27208 */ /* 0x000fe40003000000 */
[----:B------:R-:W-:Y:S01]  /*8730*/  LOP3.LUT P6, RZ, R231, 0xff00, RZ, 0xc0, !PT ;  /* 0x0000ff00e7ff7812 */ /* 0x000fe200078cc0ff */
[----:B------:R-:W-:-:S03]  /*8740*/  FADD.FTZ R64, R26, -R65 ;  /* 0x800000411a407221 */ /* 0x000fc60000010000 */
[----:B------:R-:W-:Y:S01]  /*8750*/  FSEL R137, R137, RZ, P6 ;  /* 0x000000ff89897208 */ /* 0x000fe20003000000 */
[----:B------:R-:W-:Y:S01]  /*8760*/  FMUL.FTZ R65, R209, R64 ;  /* 0x00000040d1417220 */ /* 0x000fe20000410000 */
[----:B------:R-:W-:Y:S01]  /*8770*/  FFMA.FTZ R64, R174, R164, R165 ;  /* 0x000000a4ae407223 */ /* 0x000fe200000100a5 */
[----:B------:R-:W-:Y:S02]  /*8780*/  LOP3.LUT P6, RZ, R230, 0xff0000, RZ, 0xc0, !PT ;  /* 0x00ff0000e6ff7812 */ /* 0x000fe400078cc0ff */
[----:B------:R-:W-:Y:S01]  /*8790*/  FMUL.FTZ R166, R65, UR13 ;  /* 0x0000000d41a67c20 */ /* 0x000fe20008410000 */
[----:B------:R-:W-:Y:S01]  /*87a0*/  FADD.FTZ R64, R175, -R64 ;  /* 0x80000040af407221 */ /* 0x000fe20000010000 */
[----:B------:R-:W-:-:S03]  /*87b0*/  F2FP.F16.F32.PACK_AB R162, R137, R162 ;  /* 0x000000a289a2723e */ /* 0x000fc600000000ff */
[----:B------:R-:W-:Y:S01]  /*87c0*/  FMUL.FTZ R64, R209, R64 ;  /* 0x00000040d1407220 */ /* 0x000fe20000410000 */
[----:B------:R-:W-:Y:S02]  /*87d0*/  FSEL R161, R166, RZ, P6 ;  /* 0x000000ffa6a17208 */ /* 0x000fe40003000000 */
[----:B------:R-:W-:Y:S01]  /*87e0*/  LOP3.LUT P6, RZ, R242, 0xff0000, RZ, 0xc0, !PT ;  /* 0x00ff0000f2ff7812 */ /* 0x000fe200078cc0ff */
[C---:B------:R-:W-:Y:S01]  /*87f0*/  FMUL.FTZ R160, R64.reuse, UR13 ;  /* 0x0000000d40a07c20 */ /* 0x040fe20008410000 */
[----:B------:R-:W-:Y:S01]  /*8800*/  F2FP.F16.F32.PACK_AB R65, R64, R65 ;  /* 0x000000414041723e */ /* 0x000fe200000000ff */
[----:B------:R-:W-:Y:S01]  /*8810*/  FFMA.FTZ R64, R20, R164, R165 ;  /* 0x000000a414407223 */ /* 0x000fe200000100a5 */
[----:B------:R-:W-:Y:S02]  /*8820*/  FSEL R166, R166, RZ, P6 ;  /* 0x000000ffa6a67208 */ /* 0x000fe40003000000 */
        /* <DEDUP_REMOVED lines=8> */
[----:B------:R-:W-:Y:S01]  /*88b0*/  FADD.FTZ R160, R10, -R167 ;  /* 0x800000a70aa07221 */ /* 0x000fe20000010000 */
[----:B------:R-:W-:Y:S02]  /*88c0*/  LOP3.LUT P6, RZ, R230, 0xff00, RZ, 0xc0, !PT ;  /* 0x0000ff00e6ff7812 */ /* 0x000fe400078cc0ff */
[----:B------:R-:W-:Y:S01]  /*88d0*/  F2FP.F16.F32.PACK_AB R137, R227, R166 ;  /* 0x000000a6e389723e */ /* 0x000fe200000000ff */
[----:B------:R-:W-:Y:S01]  /*88e0*/  FMUL.FTZ R167, R209, R160 ;  /* 0x000000a0d1a77220 */ /* 0x000fe20000410000 */
[----:B------:R-:W-:-:S02]  /*88f0*/  FSEL R160, R223, RZ, P6 ;  /* 0x000000ffdfa07208 */ /* 0x000fc40003000000 */
[----:B------:R-:W-:Y:S02]  /*8900*/  LOP3.LUT P6, RZ, R242, 0xff00, RZ, 0xc0, !PT ;  /* 0x0000ff00f2ff7812 */ /* 0x000fe400078cc0ff */
[----:B------:R-:W-:Y:S01]  /*8910*/  F2FP.F16.F32.PACK_AB R64, R64, R167 ;  /* 0x000000a74040723e */ /* 0x000fe200000000ff */
[----:B------:R-:W-:Y:S01]  /*8920*/  FMUL.FTZ R167, R167, UR13 ;  /* 0x0000000da7a77c20 */ /* 0x000fe20008410000 */
        /* <DEDUP_REMOVED lines=8> */
.L_x_1141:
        /* <DEDUP_REMOVED lines=75> */
.L_x_1137:
        /* <DEDUP_REMOVED lines=73> */
.L_x_1143:
[-CC-:B------:R-:W-:Y:S01]  /*92f0*/  FFMA.FTZ R160, R199, R164.reuse, R165.reuse ;  /* 0x000000a4c7a07223 */ /* 0x180fe200000100a5 */
        /* <DEDUP_REMOVED lines=61> */
.L_x_1142:
        /* <DEDUP_REMOVED lines=62> */
.L_x_1144:
        /* <DEDUP_REMOVED lines=53> */
.L_x_1140:
        /* <DEDUP_REMOVED lines=10> */
.L_x_1136:
[----:B------:R-:W-:Y:S05]  /*9ea0*/  BSYNC.RECONVERGENT B1 ;  /* 0x0000000000017941 */ /* 0x000fea0003800200 */
.L_x_1135:
        /* <DEDUP_REMOVED lines=12> */
[-CC-:B-1-34-:R-:W-:Y:S01]  /*9f70*/  FFMA.FTZ R65, R193, R164.reuse, R165.reuse ;  /* 0x000000a4c1417223 */ /* 0x19afe200000100a5 */
[-C--:B------:R-:W-:Y:S01]  /*9f80*/  FFMA.FTZ R136, R216, R164.reuse, R165 ;  /* 0x000000a4d8887223 */ /* 0x080fe200000100a5 */
[--C-:B------:R-:W-:Y:S01]  /*9f90*/  HADD2.F32 R66, -RZ, R155.reuse.H0_H0 ;  /* 0x2000009bff427230 */ /* 0x100fe20000004100 */
[----:B------:R-:W-:Y:S01]  /*9fa0*/  ISETP.GE.U32.AND P2, PT, R240, RZ, PT ;  /* 0x000000fff000720c */ /* 0x000fe20003f46070 */
[----:B------:R-:W-:Y:S02]  /*9fb0*/  HADD2.F32 R137, -RZ, R155.H1_H1 ;  /* 0x3000009bff897230 */ /* 0x000fe40000004100 */
[----:B------:R-:W-:Y:S01]  /*9fc0*/  FADD.FTZ R64, R192, -R65 ;  /* 0x80000041c0407221 */ /* 0x000fe20000010000 */
[----:B------:R-:W-:Y:S01]  /*9fd0*/  FADD.FTZ R136, R31, -R136 ;  /* 0x800000881f887221 */ /* 0x000fe20000010000 */
[----:B------:R-:W-:Y:S01]  /*9fe0*/  FFMA.FTZ R65, R179, R164, R165 ;  /* 0x000000a4b3417223 */ /* 0x000fe200000100a5 */
[----:B------:R-:W-:Y:S01]  /*9ff0*/  LOP3.LUT P6, RZ, R241, 0xff0000, RZ, 0xc0, !PT ;  /* 0x00ff0000f1ff7812 */ /* 0x000fe200078cc0ff */
[C---:B-----5:R-:W-:Y:S01]  /*a000*/  FFMA.FTZ R67, R209.reuse, R64, R66 ;  /* 0x00000040d1437223 */ /* 0x060fe20000010042 */
[----:B------:R-:W-:Y:S01]  /*a010*/  FFMA.FTZ R136, R209, R136, R137 ;  /* 0x00000088d1887223 */ /* 0x000fe20000010089 */
[----:B------:R-:W-:-:S02]  /*a020*/  HADD2.F32 R66, -RZ, R154.H0_H0 ;  /* 0x2000009aff427230 */ /* 0x000fc40000004100 */
[----:B------:R-:W-:Y:S01]  /*a030*/  FADD.FTZ R64, R30, -R65 ;  /* 0x800000411e407221 */ /* 0x000fe20000010000 */
[----:B------:R-:W-:Y:S01]  /*a040*/  FMUL.FTZ R65, R67, UR13 ;  /* 0x0000000d43417c20 */ /* 0x000fe20008410000 */
[C---:B------:R-:W-:Y:S01]  /*a050*/  FMUL.FTZ R137, R136.reuse, UR13 ;  /* 0x0000000d88897c20 */ /* 0x040fe20008410000 */
[----:B------:R-:W-:Y:S01]  /*a060*/  ISETP.GE.U32.AND.EX P2, PT, R241, 0x1000000, PT, P2 ;  /* 0x01000000f100780c */ /* 0x000fe20003f46120 */
[----:B------:R-:W-:Y:S01]  /*a070*/  FFMA.FTZ R66, R209, R64, R66 ;  /* 0x00000040d1427223 */ /* 0x000fe20000010042 */
[----:B------:R-:W-:Y:S01]  /*a080*/  F2FP.F16.F32.PACK_AB R67, R136, R67 ;  /* 0x000000438843723e */ /* 0x000fe200000000ff */
[----:B------:R-:W-:Y:S01]  /*a090*/  HADD2.F32 R136, -RZ, R154.H1_H1 ;  /* 0x3000009aff887230 */ /* 0x000fe20000004100 */
[----:B------:R-:W-:Y:S01]  /*a0a0*/  FSEL R139, R65, RZ, P6 ;  /* 0x000000ff418b7208 */ /* 0x000fe20003000000 */
[----:B------:R-:W-:Y:S01]  /*a0b0*/  HADD2.F32 R160, -RZ, R153.H1_H1 ;  /* 0x30000099ffa07230 */ /* 0x000fe20000004100 */
[----:B------:R-:W-:Y:S01]  /*a0c0*/  FSEL R64, R137, RZ, P2 ;  /* 0x000000ff89407208 */ /* 0x000fe20001000000 */
[----:B0-----:R-:W-:Y:S01]  /*a0d0*/  FFMA.FTZ R167, R11, R164, R165 ;  /* 0x000000a40ba77223 */ /* 0x001fe200000100a5 */
[----:B------:R-:W-:-:S02]  /*a0e0*/  ISETP.GE.U32.AND P2, PT, R224, RZ, PT ;  /* 0x000000ffe000720c */ /* 0x000fc40003f46070 */
[----:B------:R-:W-:Y:S01]  /*a0f0*/  F2FP.F16.F32.PACK_AB R139, R64, R139 ;  /* 0x0000008b408b723e */ /* 0x000fe200000000ff */
[----:B------:R-:W-:Y:S01]  /*a100*/  FFMA.FTZ R64, R190, R164, R165 ;  /* 0x000000a4be407223 */ /* 0x000fe200000100a5 */
[C---:B------:R-:W-:Y:S02]  /*a110*/  LOP3.LUT P6, RZ, R225.reuse, 0xff0000, RZ, 0xc0, !PT ;  /* 0x00ff0000e1ff7812 */ /* 0x040fe400078cc0ff */
[----:B------:R-:W-:Y:S01]  /*a120*/  ISETP.GE.U32.AND.EX P2, PT, R225, 0x1000000, PT, P2 ;  /* 0x01000000e100780c */ /* 0x000fe20003f46120 */
[----:B------:R-:W-:Y:S01]  /*a130*/  FADD.FTZ R64, R191, -R64 ;  /* 0x80000040bf407221 */ /* 0x000fe20000010000 */
[----:B------:R-:W-:Y:S02]  /*a140*/  FSEL R163, R65, RZ, P6 ;  /* 0x000000ff41a37208 */ /* 0x000fe40003000000 */
[----:B------:R-:W-:Y:S01]  /*a150*/  FSEL R138, R137, RZ, P2 ;  /* 0x000000ff898a7208 */ /* 0x000fe20001000000 */
[----:B------:R-:W-:Y:S01]  /*a160*/  FFMA.FTZ R65, R209, R64, R136 ;  /* 0x00000040d1417223 */ /* 0x000fe20000010088 */
[----:B------:R-:W-:Y:S01]  /*a170*/  FMUL.FTZ R64, R66, UR13 ;  /* 0x0000000d42407c20 */ /* 0x000fe20008410000 */
[----:B------:R-:W-:Y:S01]  /*a180*/  LOP3.LUT P6, RZ, R225, 0xff, RZ, 0xc0, !PT ;  /* 0x000000ffe1ff7812 */ /* 0x000fe200078cc0ff */
[----:B------:R-:W-:Y:S01]  /*a190*/  HADD2.F32 R136, -RZ, R153.H0_H0 ;  /* 0x20000099ff887230 */ /* 0x000fe20000004100 */
[----:B------:R-:W-:-:S02]  /*a1a0*/  LOP3.LUT P2, RZ, R241, 0xff, RZ, 0xc0, !PT ;  /* 0x000000fff1ff7812 */ /* 0x000fc4000784c0ff */
[C---:B------:R-:W-:Y:S01]  /*a1b0*/  F2FP.F16.F32.PACK_AB R66, R65.reuse, R66 ;  /* 0x000000424142723e */ /* 0x040fe200000000ff */
[----:B------:R-:W-:Y:S01]  /*a1c0*/  FMUL.FTZ R65, R65, UR13 ;  /* 0x0000000d41417c20 */ /* 0x000fe20008410000 */
[----:B------:R-:W-:Y:S02]  /*a1d0*/  F2FP.F16.F32.PACK_AB R163, R138, R163 ;  /* 0x000000a38aa3723e */ /* 0x000fe400000000ff */
        /* <DEDUP_REMOVED lines=8> */
[----:B------:R-:W-:Y:S01]  /*a260*/  FFMA.FTZ R65, R25, R164, R165 ;  /* 0x000000a419417223 */ /* 0x000fe200000100a5 */
[----:B------:R-:W-:Y:S02]  /*a270*/  LOP3.LUT P6, RZ, R224, 0xff0000, RZ, 0xc0, !PT ;  /* 0x00ff0000e0ff7812 */ /* 0x000fe400078cc0ff */
[----:B------:R-:W-:Y:S01]  /*a280*/  LOP3.LUT P2, RZ, R240, 0xff0000, RZ, 0xc0, !PT ;  /* 0x00ff0000f0ff7812 */ /* 0x000fe2000784c0ff */
[----:B------:R-:W-:-:S04]  /*a290*/  FADD.FTZ R64, R28, -R65 ;  /* 0x800000411c407221 */ /* 0x000fc80000010000 */
[----:B------:R-:W-:Y:S01]  /*a2a0*/  FFMA.FTZ R64, R209, R64, R136 ;  /* 0x00000040d1407223 */ /* 0x000fe20000010088 */
[----:B------:R-:W-:-:S04]  /*a2b0*/  FFMA.FTZ R136, R176, R164, R165 ;  /* 0x000000a4b0887223 */ /* 0x000fc800000100a5 */
[----:B------:R-:W-:-:S04]  /*a2c0*/  FADD.FTZ R136, R29, -R136 ;  /* 0x800000881d887221 */ /* 0x000fc80000010000 */
[----:B------:R-:W-:Y:S01]  /*a2d0*/  FFMA.FTZ R137, R209, R136, R160 ;  /* 0x00000088d1897223 */ /* 0x000fe200000100a0 */
[----:B------:R-:W-:-:S04]  /*a2e0*/  FMUL.FTZ R136, R64, UR13 ;  /* 0x0000000d40887c20 */ /* 0x000fc80008410000 */
[C---:B------:R-:W-:Y:S01]  /*a2f0*/  F2FP.F16.F32.PACK_AB R65, R137.reuse, R64 ;  /* 0x000000408941723e */ /* 0x040fe200000000ff */
[----:B------:R-:W-:Y:S01]  /*a300*/  FMUL.FTZ R64, R137, UR13 ;  /* 0x0000000d89407c20 */ /* 0x000fe20008410000 */
[----:B------:R-:W-:Y:S02]  /*a310*/  FSEL R161, R136, RZ, P6 ;  /* 0x000000ff88a17208 */ /* 0x000fe40003000000 */
[----:B------:R-:W-:Y:S02]  /*a320*/  LOP3.LUT P6, RZ, R240, 0xff000000, RZ, 0xc0, !PT ;  /* 0xff000000f0ff7812 */ /* 0x000fe400078cc0ff */
[----:B------:R-:W-:Y:S02]  /*a330*/  FSEL R137, R136, RZ, P2 ;  /* 0x000000ff88897208 */ /* 0x000fe40001000000 */
[----:B------:R-:W-:Y:S02]  /*a340*/  LOP3.LUT P2, RZ, R224, 0xff000000, RZ, 0xc0, !PT ;  /* 0xff000000e0ff7812 */ /* 0x000fe4000784c0ff */
[----:B------:R-:W-:-:S02]  /*a350*/  FSEL R136, R64, RZ, P6 ;  /* 0x000000ff40887208 */ /* 0x000fc40003000000 */
[----:B------:R-:W-:Y:S02]  /*a360*/  FSEL R64, R64, RZ, P2 ;  /* 0x000000ff40407208 */ /* 0x000fe40001000000 */
[----:B------:R-:W-:Y:S01]  /*a370*/  F2FP.F16.F32.PACK_AB R137, R136, R137 ;  /* 0x000000898889723e */ /* 0x000fe200000000ff */
[----:B------:R-:W-:Y:S01]  /*a380*/  HADD2.F32 R136, -RZ, R152.H1_H1 ;  /* 0x30000098ff887230 */ /* 0x000fe20000004100 */
[----:B------:R-:W-:Y:S01]  /*a390*/  F2FP.F16.F32.PACK_AB R161, R64, R161 ;  /* 0x000000a140a1723e */ /* 0x000fe200000000ff */
[----:B------:R-:W-:Y:S01]  /*a3a0*/  FFMA.FTZ R64, R22, R164, R165 ;  /* 0x000000a416407223 */ /* 0x000fe200000100a5 */
[----:B------:R-:W-:Y:S02]  /*a3b0*/  LOP3.LUT P2, RZ, R224, 0xff00, RZ, 0xc0, !PT ;  /* 0x0000ff00e0ff7812 */ /* 0x000fe4000784c0ff */
[----:B------:R-:W-:Y:S01]  /*a3c0*/  LOP3.LUT P6, RZ, R240, 0xff00, RZ, 0xc0, !PT ;  /* 0x0000ff00f0ff7812 */ /* 0x000fe200078cc0ff */
[----:B------:R-:W-:-:S04]  /*a3d0*/  FADD.FTZ R64, R19, -R64 ;  /* 0x8000004013407221 */ /* 0x000fc80000010000 */
[----:B------:R-:W-:Y:S01]  /*a3e0*/  FFMA.FTZ R223, R209, R64, R136 ;  /* 0x00000040d1df7223 */ /* 0x000fe20000010088 */
[----:B------:R-:W-:Y:S02]  /*a3f0*/  HADD2.F32 R136, -RZ, R152.H0_H0 ;  /* 0x20000098ff887230 */ /* 0x000fe40000004100 */
[----:B------:R-:W-:Y:S01]  /*a400*/  FADD.FTZ R64, R12, -R167 ;  /* 0x800000a70c407221 */ /* 0x000fe20000010000 */
[----:B------:R-:W-:-:S03]  /*a410*/  FMUL.FTZ R160, R223, UR13 ;  /* 0x0000000ddfa07c20 */ /* 0x000fc60008410000 */
[----:B------:R-:W-:Y:S02]  /*a420*/  FFMA.FTZ R136, R209, R64, R136 ;  /* 0x00000040d1887223 */ /* 0x000fe40000010088 */
[----:B------:R-:W-:-:S03]  /*a430*/  FSEL R167, R160, RZ, P2 ;  /* 0x000000ffa0a77208 */ /* 0x000fc60001000000 */
[----:B------:R-:W-:Y:S01]  /*a440*/  F2FP.F16.F32.PACK_AB R64, R223, R136 ;  /* 0x00000088df40723e */ /* 0x000fe200000000ff */
[----:B------:R-:W-:Y:S01]  /*a450*/  FMUL.FTZ R136, R136, UR13 ;  /* 0x0000000d88887c20 */ /* 0x000fe20008410000 */
[----:B------:R-:W-:Y:S02]  /*a460*/  FSEL R223, R160, RZ, P6 ;  /* 0x000000ffa0df7208 */ /* 0x000fe40003000000 */
[----:B------:R-:W-:Y:S02]  /*a470*/  LOP3.LUT P2, RZ, R240, 0xff, RZ, 0xc0, !PT ;  /* 0x000000fff0ff7812 */ /* 0x000fe4000784c0ff */
[----:B------:R-:W-:Y:S02]  /*a480*/  LOP3.LUT P6, RZ, R224, 0xff, RZ, 0xc0, !PT ;  /* 0x000000ffe0ff7812 */ /* 0x000fe400078cc0ff */
[C---:B------:R-:W-:Y:S02]  /*a490*/  FSEL R166, R136.reuse, RZ, P2 ;  /* 0x000000ff88a67208 */ /* 0x040fe40001000000 */
[----:B------:R-:W-:-:S02]  /*a4a0*/  FSEL R160, R136, RZ, P6 ;  /* 0x000000ff88a07208 */ /* 0x000fc40003000000 */
[----:B------:R-:W-:Y:S02]  /*a4b0*/  F2FP.F16.F32.PACK_AB R136, R223, R166 ;  /* 0x000000a6df88723e */ /* 0x000fe400000000ff */
[----:B------:R-:W-:Y:S01]  /*a4c0*/  F2FP.F16.F32.PACK_AB R160, R167, R160 ;  /* 0x000000a0a7a0723e */ /* 0x000fe200000000ff */
[----:B------:R-:W-:Y:S06]  /*a4d0*/  BRA `(.L_x_1150) ;  /* 0x0000001c00ac7947 */ /* 0x000fec0003800000 */
.L_x_1149:
[-CC-:B-1-34-:R-:W-:Y:S01]  /*a4e0*/  FFMA.FTZ R137, R193, R164.reuse, R165.reuse ;  /* 0x000000a4c1897223 */ /* 0x19afe200000100a5 */
[--C-:B------:R-:W-:Y:S02]  /*a4f0*/  HADD2.F32 R138, -RZ, R155.reuse.H0_H0 ;  /* 0x2000009bff8a7230 */ /* 0x100fe40000004100 */
[----:B------:R-:W-:Y:S01]  /*a500*/  FFMA.FTZ R160, R216, R164, R165 ;  /* 0x000000a4d8a07223 */ /* 0x000fe200000100a5 */
[----:B------:R-:W-:Y:S01]  /*a510*/  LOP3.LUT P6, RZ, R225, 0xff0000, RZ, 0xc0, !PT ;  /* 0x00ff0000e1ff7812 */ /* 0x000fe200078cc0ff */
[----:B------:R-:W-:Y:S01]  /*a520*/  FADD.FTZ R136, R192, -R137 ;  /* 0x80000089c0887221 */ /* 0x000fe20000010000 */
[----:B------:R-:W-:Y:S02]  /*a530*/  HADD2.F32 R137, -RZ, R155.H1_H1 ;  /* 0x3000009bff897230 */ /* 0x000fe40000004100 */
[----:B------:R-:W-:Y:S01]  /*a540*/  FADD.FTZ R160, R31, -R160 ;  /* 0x800000a01fa07221 */ /* 0x000fe20000010000 */
[----:B------:R-:W-:Y:S01]  /*a550*/  LOP3.LUT P2, RZ, R241, 0xff0000, RZ, 0xc0, !PT ;  /* 0x00ff0000f1ff7812 */ /* 0x000fe2000784c0ff */
[----:B-----5:R-:W-:Y:S01]  /*a560*/  FFMA.FTZ R136, R209, R136, R138 ;  /* 0x00000088d1887223 */ /* 0x020fe2000001008a */
[----:B0-----:R-:W-:-:S02]  /*a570*/  HADD2.F32 R166, -RZ, R153.H1_H1 ;  /* 0x30000099ffa67230 */ /* 0x001fc40000004100 */
[----:B------:R-:W-:Y:S01]  /*a580*/  FFMA.FTZ R137, R209, R160, R137 ;  /* 0x000000a0d1897223 */ /* 0x000fe20000010089 */
[----:B------:R-:W-:Y:S02]  /*a590*/  HADD2.F32 R160, -RZ, R154.H1_H1 ;  /* 0x3000009affa07230 */ /* 0x000fe40000004100 */
[----:B------:R-:W-:Y:S01]  /*a5a0*/  FMUL.FTZ R136, R136, UR13 ;  /* 0x0000000d88887c20 */ /* 0x000fe20008410000 */
[----:B------:R-:W-:Y:S01]  /*a5b0*/  FFMA.FTZ R167, R11, R164, R165 ;  /* 0x000000a40ba77223 */ /* 0x000fe200000100a5 */
[----:B------:R-:W-:-:S03]  /*a5c0*/  FMUL.FTZ R137, R137, UR13 ;  /* 0x0000000d89897c20 */ /* 0x000fc60008410000 */
[----:B------:R-:W-:Y:S02]  /*a5d0*/  FSEL R163, R136, RZ, P6 ;  /* 0x000000ff88a37208 */ /* 0x000fe40003000000 */
[----:B------:R-:W-:Y:S02]  /*a5e0*/  ISETP.GE.U32.AND P6, PT, R240, RZ, PT ;  /* 0x000000fff000720c */ /* 0x000fe40003fc6070 */
[----:B------:R-:W-:Y:S02]  /*a5f0*/  FSEL R139, R136, RZ, P2 ;  /* 0x000000ff888b7208 */ /* 0x000fe40001000000 */
[----:B------:R-:W-:Y:S02]  /*a600*/  ISETP.GE.U32.AND P2, PT, R224, RZ, PT ;  /* 0x000000ffe000720c */ /* 0x000fe40003f46070 */
[----:B------:R-:W-:Y:S02]  /*a610*/  ISETP.GE.U32.AND.EX P6, PT, R241, 0x1000000, PT, P6 ;  /* 0x01000000f100780c */ /* 0x000fe40003fc6160 */
[----:B------:R-:W-:-:S02]  /*a620*/  ISETP.GE.U32.AND.EX P2, PT, R225, 0x1000000, PT, P2 ;  /* 0x01000000e100780c */ /* 0x000fc40003f46120 */
[C---:B------:R-:W-:Y:S02]  /*a630*/  FSEL R138, R137.reuse, RZ, P6 ;  /* 0x000000ff898a7208 */ /* 0x040fe40003000000 */
[----:B------:R-:W-:Y:S01]  /*a640*/  FSEL R136, R137, RZ, P2 ;  /* 0x000000ff89887208 */ /* 0x000fe20001000000 */
[----:B------:R-:W-:Y:S01]  /*a650*/  FFMA.FTZ R137, R179, R164, R165 ;  /* 0x000000a4b3897223 */ /* 0x000fe200000100a5 */
[----:B------:R-:W-:Y:S01]  /*a660*/  F2FP.F16.F32.PACK_AB R139, R138, R139 ;  /* 0x0000008b8a8b723e */ /* 0x000fe200000000ff */
[----:B------:R-:W-:Y:S01]  /*a670*/  HADD2.F32 R138, -RZ, R154.H0_H0 ;  /* 0x2000009aff8a7230 */ /* 0x000fe20000004100 */
[----:B------:R-:W-:Y:S01]  /*a680*/  F2FP.F16.F32.PACK_AB R163, R136, R163 ;  /* 0x000000a388a3723e */ /* 0x000fe200000000ff */
[----:B------:R-:W-:Y:S01]  /*a690*/  FADD.FTZ R136, R30, -R137 ;  /* 0x800000891e887221 */ /* 0x000fe20000010000 */
[----:B------:R-:W-:Y:S02]  /*a6a0*/  LOP3.LUT P6, RZ, R225, 0xff, RZ, 0xc0, !PT ;  /* 0x000000ffe1ff7812 */ /* 0x000fe400078cc0ff */
[----:B------:R-:W-:Y:S01]  /*a6b0*/  LOP3.LUT P2, RZ, R241, 0xff, RZ, 0xc0, !PT ;  /* 0x000000fff1ff7812 */ /* 0x000fe2000784c0ff */
        /* <DEDUP_REMOVED lines=8> */
[----:B------:R-:W-:Y:S01]  /*a740*/  FMUL.FTZ R137, R138, UR13 ;  /* 0x0000000d8a897c20 */ /* 0x000fe20008410000 */
[----:B------:R-:W-:Y:S02]  /*a750*/  FSEL R138, R136, RZ, P2 ;  /* 0x000000ff888a7208 */ /* 0x000fe40001000000 */
[----:B------:R-:W-:Y:S02]  /*a760*/  LOP3.LUT P2, RZ, R225, 0xff00, RZ, 0xc0, !PT ;  /* 0x0000ff00e1ff7812 */ /* 0x000fe4000784c0ff */
[C---:B------:R-:W-:Y:S02]  /*a770*/  FSEL R161, R137.reuse, RZ, P6 ;  /* 0x000000ff89a17208 */ /* 0x040fe40003000000 */
[----:B------:R-:W-:-:S02]  /*a780*/  FSEL R137, R137, RZ, P2 ;  /* 0x000000ff89897208 */ /* 0x000fc40001000000 */
[----:B------:R-:W-:Y:S02]  /*a790*/  LOP3.LUT P6, RZ, R224, 0xff0000, RZ, 0xc0, !PT ;  /* 0x00ff0000e0ff7812 */ /* 0x000fe400078cc0ff */
[----:B------:R-:W-:Y:S01]  /*a7a0*/  F2FP.F16.F32.PACK_AB R162, R137, R162 ;  /* 0x000000a289a2723e */ /* 0x000fe200000000ff */
[----:B------:R-:W-:Y:S01]  /*a7b0*/  FFMA.FTZ R137, R25, R164, R165 ;  /* 0x000000a419897223 */ /* 0x000fe200000100a5 */
[----:B------:R-:W-:Y:S02]  /*a7c0*/  F2FP.F16.F32.PACK_AB R138, R161, R138 ;  /* 0x0000008aa18a723e */ /* 0x000fe400000000ff */
[----:B------:R-:W-:Y:S01]  /*a7d0*/  LOP3.LUT P2, RZ, R240, 0xff0000, RZ, 0xc0, !PT ;  /* 0x00ff0000f0ff7812 */ /* 0x000fe2000784c0ff */
        /* <DEDUP_REMOVED lines=11> */
[C---:B------:R-:W-:Y:S02]  /*a890*/  FSEL R136, R160.reuse, RZ, P6 ;  /* 0x000000ffa0887208 */ /* 0x040fe40003000000 */
[----:B------:R-:W-:-:S02]  /*a8a0*/  FSEL R160, R160, RZ, P2 ;  /* 0x000000ffa0a07208 */ /* 0x000fc40001000000 */
[----:B------:R-:W-:Y:S01]  /*a8b0*/  F2FP.F16.F32.PACK_AB R137, R136, R137 ;  /* 0x000000898889723e */ /* 0x000fe200000000ff */
[----:B------:R-:W-:Y:S01]  /*a8c0*/  FFMA.FTZ R136, R22, R164, R165 ;  /* 0x000000a416887223 */ /* 0x000fe200000100a5 */
[----:B------:R-:W-:Y:S01]  /*a8d0*/  F2FP.F16.F32.PACK_AB R161, R160, R161 ;  /* 0x000000a1a0a1723e */ /* 0x000fe200000000ff */
[----:B------:R-:W-:Y:S01]  /*a8e0*/  HADD2.F32 R160, -RZ, R152.H1_H1 ;  /* 0x30000098ffa07230 */ /* 0x000fe20000004100 */
[----:B------:R-:W-:Y:S01]  /*a8f0*/  LOP3.LUT P2, RZ, R224, 0xff00, RZ, 0xc0, !PT ;  /* 0x0000ff00e0ff7812 */ /* 0x000fe2000784c0ff */
[----:B------:R-:W-:Y:S01]  /*a900*/  FADD.FTZ R136, R19, -R136 ;  /* 0x8000008813887221 */ /* 0x000fe20000010000 */
[----:B------:R-:W-:-:S03]  /*a910*/  LOP3.LUT P6, RZ, R240, 0xff00, RZ, 0xc0, !PT ;  /* 0x0000ff00f0ff7812 */ /* 0x000fc600078cc0ff */
[----:B------:R-:W-:Y:S01]  /*a920*/  FFMA.FTZ R166, R209, R136, R160 ;  /* 0x00000088d1a67223 */ /* 0x000fe200000100a0 */
[----:B------:R-:W-:Y:S02]  /*a930*/  HADD2.F32 R160, -RZ, R152.H0_H0 ;  /* 0x20000098ffa07230 */ /* 0x000fe40000004100 */
[----:B------:R-:W-:Y:S01]  /*a940*/  FADD.FTZ R136, R12, -R167 ;  /* 0x800000a70c887221 */ /* 0x000fe20000010000 */
[----:B------:R-:W-:-:S03]  /*a950*/  FMUL.FTZ R166, R166, UR13 ;  /* 0x0000000da6a67c20 */ /* 0x000fc60008410000 */
[----:B------:R-:W-:Y:S02]  /*a960*/  FFMA.FTZ R136, R209, R136, R160 ;  /* 0x00000088d1887223 */ /* 0x000fe400000100a0 */
[----:B------:R-:W-:Y:S02]  /*a970*/  FSEL R167, R166, RZ, P2 ;  /* 0x000000ffa6a77208 */ /* 0x000fe40001000000 */
[----:B------:R-:W-:Y:S01]  /*a980*/  FMUL.FTZ R136, R136, UR13 ;  /* 0x0000000d88887c20 */ /* 0x000fe20008410000 */
[----:B------:R-:W-:Y:S02]  /*a990*/  FSEL R223, R166, RZ, P6 ;  /* 0x000000ffa6df7208 */ /* 0x000fe40003000000 */
[----:B------:R-:W-:Y:S02]  /*a9a0*/  LOP3.LUT P2, RZ, R240, 0xff, RZ, 0xc0, !PT ;  /* 0x000000fff0ff7812 */ /* 0x000fe4000784c0ff */
[----:B------:R-:W-:Y:S02]  /*a9b0*/  LOP3.LUT P6, RZ, R224, 0xff, RZ, 0xc0, !PT ;  /* 0x000000ffe0ff7812 */ /* 0x000fe400078cc0ff */
[----:B------:R-:W-:-:S02]  /*a9c0*/  FSEL R166, R136, RZ, P2 ;  /* 0x000000ff88a67208 */ /* 0x000fc40001000000 */
[----:B------:R-:W-:Y:S02]  /*a9d0*/  FSEL R160, R136, RZ, P6 ;  /* 0x000000ff88a07208 */ /* 0x000fe40003000000 */
[----:B------:R-:W-:Y:S02]  /*a9e0*/  F2FP.F16.F32.PACK_AB R136, R223, R166 ;  /* 0x000000a6df88723e */ /* 0x000fe400000000ff */
[----:B------:R-:W-:Y:S01]  /*a9f0*/  F2FP.F16.F32.PACK_AB R160, R167, R160 ;  /* 0x000000a0a7a0723e */ /* 0x000fe200000000ff */
[----:B------:R-:W-:Y:S06]  /*aa00*/  BRA `(.L_x_1150) ;  /* 0x0000001800607947 */ /* 0x000fec0003800000 */
.L_x_1148:
[----:B-1-34-:R-:W1:Y:S02]  /*aa10*/  LDC.64 R136, c[0x0][0x478] ;  /* 0x00011e00ff887b82 */ /* 0x01ae640000000a00 */
[----:B-1----:R-:W-:-:S04]  /*aa20*/  ISETP.NE.U32.AND P1, PT, R136, RZ, PT ;  /* 0x000000ff8800720c */ /* 0x002fc80003f25070 */
[----:B------:R-:W-:-:S13]  /*aa30*/  ISETP.NE.AND.EX P1, PT, R137, RZ, PT, P1 ;  /* 0x000000ff8900720c */ /* 0x000fda0003f25310 */
[----:B------:R-:W-:Y:S05]  /*aa40*/  @!P1 BRA `(.L_x_1151) ;  /* 0x00000004003c9947 */ /* 0x000fea0003800000 */
[-CC-:B------:R-:W-:Y:S01]  /*aa50*/  FFMA.FTZ R65, R193, R164.reuse, R165.reuse ;  /* 0x000000a4c1417223 */ /* 0x180fe200000100a5 */
[-CC-:B------:R-:W-:Y:S01]  /*aa60*/  FFMA.FTZ R66, R216, R164.reuse, R165.reuse ;  /* 0x000000a4d8427223 */ /* 0x180fe200000100a5 */
[----:B------:R-:W-:Y:S01]  /*aa70*/  LOP3.LUT P6, RZ, R225, 0xff0000, RZ, 0xc0, !PT ;  /* 0x00ff0000e1ff7812 */ /* 0x000fe200078cc0ff */
[-C--:B------:R-:W-:Y:S01]  /*aa80*/  FFMA.FTZ R223, R11, R164.reuse, R165 ;  /* 0x000000a40bdf7223 */ /* 0x080fe200000100a5 */
[----:B------:R-:W-:Y:S01]  /*aa90*/  FADD.FTZ R64, R192, -R65 ;  /* 0x80000041c0407221 */ /* 0x000fe20000010000 */
[----:B------:R-:W-:Y:S01]  /*aaa0*/  FADD.FTZ R66, R31, -R66 ;  /* 0x800000421f427221 */ /* 0x000fe20000010000 */
[----:B------:R-:W-:Y:S01]  /*aab0*/  LOP3.LUT P2, RZ, R241, 0xff0000, RZ, 0xc0, !PT ;  /* 0x00ff0000f1ff7812 */ /* 0x000fe2000784c0ff */
[----:B------:R-:W-:Y:S01]  /*aac0*/  FFMA.FTZ R65, R179, R164, R165 ;  /* 0x000000a4b3417223 */ /* 0x000fe200000100a5 */
[C---:B-----5:R-:W-:Y:S01]  /*aad0*/  FMUL.FTZ R67, R209.reuse, R64 ;  /* 0x00000040d1437220 */ /* 0x060fe20000410000 */
[----:B------:R-:W-:-:S03]  /*aae0*/  FMUL.FTZ R66, R209, R66 ;  /* 0x00000042d1427220 */ /* 0x000fc60000410000 */
[----:B------:R-:W-:Y:S02]  /*aaf0*/  FMUL.FTZ R64, R67, UR13 ;  /* 0x0000000d43407c20 */ /* 0x000fe40008410000 */
[----:B------:R-:W-:-:S03]  /*ab00*/  F2FP.F16.F32.PACK_AB R67, R66, R67 ;  /* 0x000000434243723e */ /* 0x000fc600000000ff */
[----:B------:R-:W-:Y:S02]  /*ab10*/  FSEL R163, R64, RZ, P6 ;  /* 0x000000ff40a37208 */ /* 0x000fe40003000000 */
[----:B------:R-:W-:Y:S02]  /*ab20*/  ISETP.GE.U32.AND P6, PT, R240, RZ, PT ;  /* 0x000000fff000720c */ /* 0x000fe40003fc6070 */
[----:B------:R-:W-:Y:S01]  /*ab30*/  FSEL R139, R64, RZ, P2 ;  /* 0x000000ff408b7208 */ /* 0x000fe20001000000 */
[----:B------:R-:W-:Y:S01]  /*ab40*/  FMUL.FTZ R64, R66, UR13 ;  /* 0x0000000d42407c20 */ /* 0x000fe20008410000 */
[----:B------:R-:W-:Y:S02]  /*ab50*/  ISETP.GE.U32.AND P2, PT, R224, RZ, PT ;  /* 0x000000ffe000720c */ /* 0x000fe40003f46070 */
[----:B------:R-:W-:Y:S02]  /*ab60*/  ISETP.GE.U32.AND.EX P6, PT, R241, 0x1000000, PT, P6 ;  /* 0x01000000f100780c */ /* 0x000fe40003fc6160 */
[----:B------:R-:W-:-:S02]  /*ab70*/  ISETP.GE.U32.AND.EX P2, PT, R225, 0x1000000, PT, P2 ;  /* 0x01000000e100780c */ /* 0x000fc40003f46120 */
[C---:B------:R-:W-:Y:S02]  /*ab80*/  FSEL R66, R64.reuse, RZ, P6 ;  /* 0x000000ff40427208 */ /* 0x040fe40003000000 */
[----:B------:R-:W-:Y:S02]  /*ab90*/  FSEL R64, R64, RZ, P2 ;  /* 0x000000ff40407208 */ /* 0x000fe40001000000 */
[----:B------:R-:W-:Y:S01]  /*aba0*/  F2FP.F16.F32.PACK_AB R139, R66, R139 ;  /* 0x0000008b428b723e */ /* 0x000fe200000000ff */
[----:B------:R-:W-:Y:S01]  /*abb0*/  FADD.FTZ R66, R30, -R65 ;  /* 0x800000411e427221 */ /* 0x000fe20000010000 */
[----:B------:R-:W-:Y:S01]  /*abc0*/  F2FP.F16.F32.PACK_AB R163, R64, R163 ;  /* 0x000000a340a3723e */ /* 0x000fe200000000ff */
[----:B------:R-:W-:Y:S01]  /*abd0*/  FFMA.FTZ R64, R190, R164, R165 ;  /* 0x000000a4be407223 */ /* 0x000fe200000100a5 */
[----:B------:R-:W-:Y:S01]  /*abe0*/  LOP3.LUT P6, RZ, R225, 0xff, RZ, 0xc0, !PT ;  /* 0x000000ffe1ff7812 */ /* 0x000fe200078cc0ff */
[----:B------:R-:W-:Y:S01]  /*abf0*/  FMUL.FTZ R66, R209, R66 ;  /* 0x00000042d1427220 */ /* 0x000fe20000410000 */
[----:B------:R-:W-:Y:S01]  /*ac00*/  LOP3.LUT P2, RZ, R241, 0xff, RZ, 0xc0, !PT ;  /* 0x000000fff1ff7812 */ /* 0x000fe2000784c0ff */
[----:B------:R-:W-:-:S02]  /*ac10*/  FADD.FTZ R136, R191, -R64 ;  /* 0x80000040bf887221 */ /* 0x000fc40000010000 */
[----:B------:R-:W-:Y:S02]  /*ac20*/  FMUL.FTZ R64, R66, UR13 ;  /* 0x0000000d42407c20 */ /* 0x000fe40008410000 */
[----:B------:R-:W-:Y:S01]  /*ac30*/  FMUL.FTZ R65, R209, R136 ;  /* 0x00000088d1417220 */ /* 0x000fe20000410000 */
[----:B------:R-:W-:Y:S02]  /*ac40*/  FFMA.FTZ R136, R176, R164, R165 ;  /* 0x000000a4b0887223 */ /* 0x000fe400000100a5 */
[C---:B------:R-:W-:Y:S02]  /*ac50*/  FSEL R162, R64.reuse, RZ, P6 ;  /* 0x000000ff40a27208 */ /* 0x040fe40003000000 */
[C---:B------:R-:W-:Y:S01]  /*ac60*/  F2FP.F16.F32.PACK_AB R66, R65.reuse, R66 ;  /* 0x000000424142723e */ /* 0x040fe200000000ff */
[----:B------:R-:W-:Y:S01]  /*ac70*/  FMUL.FTZ R65, R65, UR13 ;  /* 0x0000000d41417c20 */ /* 0x000fe20008410000 */
[----:B------:R-:W-:Y:S01]  /*ac80*/  LOP3.LUT P6, RZ, R241, 0xff00, RZ, 0xc0, !PT ;  /* 0x0000ff00f1ff7812 */ /* 0x000fe200078cc0ff */
[----:B------:R-:W-:Y:S01]  /*ac90*/  FADD.FTZ R136, R29, -R136 ;  /* 0x800000881d887221 */ /* 0x000fe20000010000 */
[----:B------:R-:W-:-:S02]  /*aca0*/  FSEL R138, R64, RZ, P2 ;  /* 0x000000ff408a7208 */ /* 0x000fc40001000000 */
[----:B------:R-:W-:Y:S01]  /*acb0*/  LOP3.LUT P2, RZ, R225, 0xff00, RZ, 0xc0, !PT ;  /* 0x0000ff00e1ff7812 */ /* 0x000fe2000784c0ff */
[----:B------:R-:W-:Y:S01]  /*acc0*/  FMUL.FTZ R136, R209, R136 ;  /* 0x00000088d1887220 */ /* 0x000fe20000410000 */
[C---:B------:R-:W-:Y:S02]  /*acd0*/  FSEL R137, R65.reuse, RZ, P6 ;  /* 0x000000ff41897208 */ /* 0x040fe40003000000 */
[----:B------:R-:W-:Y:S02]  /*ace0*/  FSEL R65, R65, RZ, P2 ;  /* 0x000000ff41417208 */ /* 0x000fe40001000000 */
[----:B------:R-:W-:Y:S02]  /*acf0*/  LOP3.LUT P6, RZ, R224, 0xff0000, RZ, 0xc0, !PT ;  /* 0x00ff0000e0ff7812 */ /* 0x000fe400078cc0ff */
[----:B------:R-:W-:Y:S01]  /*ad00*/  F2FP.F16.F32.PACK_AB R162, R65, R162 ;  /* 0x000000a241a2723e */ /* 0x000fe200000000ff */
[----:B------:R-:W-:Y:S01]  /*ad10*/  FFMA.FTZ R65, R25, R164, R165 ;  /* 0x000000a419417223 */ /* 0x000fe200000100a5 */
[----:B------:R-:W-:-:S02]  /*ad20*/  LOP3.LUT P2, RZ, R240, 0xff0000, RZ, 0xc0, !PT ;  /* 0x00ff0000f0ff7812 */ /* 0x000fc4000784c0ff */
[----:B------:R-:W-:Y:S01]  /*ad30*/  F2FP.F16.F32.PACK_AB R138, R137, R138 ;  /* 0x0000008a898a723e */ /* 0x000fe200000000ff */
[----:B------:R-:W-:-:S04]  /*ad40*/  FADD.FTZ R64, R28, -R65 ;  /* 0x800000411c407221 */ /* 0x000fc80000010000 */
[----:B------:R-:W-:-:S04]  /*ad50*/  FMUL.FTZ R65, R209, R64 ;  /* 0x00000040d1417220 */ /* 0x000fc80000410000 */
[----:B------:R-:W-:Y:S01]  /*ad60*/  FMUL.FTZ R64, R65, UR13 ;  /* 0x0000000d41407c20 */ /* 0x000fe20008410000 */
[C---:B------:R-:W-:Y:S01]  /*ad70*/  F2FP.F16.F32.PACK_AB R65, R136.reuse, R65 ;  /* 0x000000418841723e */ /* 0x040fe200000000ff */
[----:B------:R-:W-:-:S03]  /*ad80*/  FMUL.FTZ R136, R136, UR13 ;  /* 0x0000000d88887c20 */ /* 0x000fc60008410000 */
[----:B------:R-:W-:Y:S02]  /*ad90*/  FSEL R161, R64, RZ, P6 ;  /* 0x000000ff40a17208 */ /* 0x000fe40003000000 */
[----:B------:R-:W-:Y:S02]  /*ada0*/  LOP3.LUT P6, RZ, R240, 0xff000000, RZ, 0xc0, !PT ;  /* 0xff000000f0ff7812 */ /* 0x000fe400078cc0ff */
[----:B------:R-:W-:Y:S02]  /*adb0*/  FSEL R137, R64, RZ, P2 ;  /* 0x000000ff40897208 */ /* 0x000fe40001000000 */
        /* <DEDUP_REMOVED lines=8> */
[----:B------:R-:W-:Y:S01]  /*ae40*/  FADD.FTZ R136, R12, -R223 ;  /* 0x800000df0c887221 */ /* 0x000fe20000010000 */
[----:B------:R-:W-:Y:S01]  /*ae50*/  LOP3.LUT P6, RZ, R240, 0xff00, RZ, 0xc0, !PT ;  /* 0x0000ff00f0ff7812 */ /* 0x000fe200078cc0ff */
[C---:B0-----:R-:W-:Y:S02]  /*ae60*/  FMUL.FTZ R167, R209.reuse, R64 ;  /* 0x00000040d1a77220 */ /* 0x041fe40000410000 */
[----:B------:R-:W-:Y:S02]  /*ae70*/  FMUL.FTZ R136, R209, R136 ;  /* 0x00000088d1887220 */ /* 0x000fe40000410000 */
[----:B------:R-:W-:-:S03]  /*ae80*/  FMUL.FTZ R160, R167, UR13 ;  /* 0x0000000da7a07c20 */ /* 0x000fc60008410000 */
[----:B------:R-:W-:Y:S01]  /*ae90*/  F2FP.F16.F32.PACK_AB R64, R167, R136 ;  /* 0x00000088a740723e */ /* 0x000fe200000000ff */
[----:B------:R-:W-:Y:S01]  /*aea0*/  FMUL.FTZ R136, R136, UR13 ;  /* 0x0000000d88887c20 */ /* 0x000fe20008410000 */
[C---:B------:R-:W-:Y:S02]  /*aeb0*/  FSEL R223, R160.reuse, RZ, P2 ;  /* 0x000000ffa0df7208 */ /* 0x040fe40001000000 */
        /* <DEDUP_REMOVED lines=8> */
.L_x_1151:
[-CC-:B------:R-:W-:Y:S01]  /*af40*/  FFMA.FTZ R138, R216, R164.reuse, R165.reuse ;  /* 0x000000a4d88a7223 */ /* 0x180fe200000100a5 */
[-CC-:B------:R-:W-:Y:S01]  /*af50*/  FFMA.FTZ R137, R193, R164.reuse, R165.reuse ;  /* 0x000000a4c1897223 */ /* 0x180fe200000100a5 */
[----:B------:R-:W-:Y:S01]  /*af60*/  ISETP.GE.U32.AND P2, PT, R240, RZ, PT ;  /* 0x000000fff000720c */ /* 0x000fe20003f46070 */
[-C--:B0-----:R-:W-:Y:S01]  /*af70*/  FFMA.FTZ R167, R11, R164.reuse, R165 ;  /* 0x000000a40ba77223 */ /* 0x081fe200000100a5 */
[----:B------:R-:W-:Y:S01]  /*af80*/  FADD.FTZ R138, R31, -R138 ;  /* 0x8000008a1f8a7221 */ /* 0x000fe20000010000 */
[----:B------:R-:W-:Y:S01]  /*af90*/  FADD.FTZ R136, R192, -R137 ;  /* 0x80000089c0887221 */ /* 0x000fe20000010000 */
[----:B------:R-:W-:Y:S01]  /*afa0*/  ISETP.GE.U32.AND.EX P2, PT, R241, 0x1000000, PT, P2 ;  /* 0x01000000f100780c */ /* 0x000fe20003f46120 */
[----:B------:R-:W-:Y:S01]  /*afb0*/  FFMA.FTZ R137, R179, R164, R165 ;  /* 0x000000a4b3897223 */ /* 0x000fe200000100a5 */
[C---:B-----5:R-:W-:Y:S01]  /*afc0*/  FMUL.FTZ R138, R209.reuse, R138 ;  /* 0x0000008ad18a7220 */ /* 0x060fe20000410000 */
[----:B------:R-:W-:Y:S01]  /*afd0*/  FMUL.FTZ R136, R209, R136 ;  /* 0x00000088d1887220 */ /* 0x000fe20000410000 */
[----:B------:R-:W-:-:S02]  /*afe0*/  LOP3.LUT P6, RZ, R241, 0xff0000, RZ, 0xc0, !PT ;  /* 0x00ff0000f1ff7812 */ /* 0x000fc400078cc0ff */
[----:B------:R-:W-:Y:S01]  /*aff0*/  FMUL.FTZ R138, R138, UR13 ;  /* 0x0000000d8a8a7c20 */ /* 0x000fe20008410000 */
[----:B------:R-:W-:-:S04]  /*b000*/  FMUL.FTZ R136, R136, UR13 ;  /* 0x0000000d88887c20 */ /* 0x000fc80008410000 */
[----:B------:R-:W-:Y:S02]  /*b010*/  FSEL R160, R138, RZ, P2 ;  /* 0x000000ff8aa07208 */ /* 0x000fe40001000000 */
[----:B------:R-:W-:Y:S02]  /*b020*/  ISETP.GE.U32.AND P2, PT, R224, RZ, PT ;  /* 0x000000ffe000720c */ /* 0x000fe40003f46070 */
[C---:B------:R-:W-:Y:S02]  /*b030*/  FSEL R139, R136.reuse, RZ, P6 ;  /* 0x000000ff888b7208 */ /* 0x040fe40003000000 */
[C---:B------:R-:W-:Y:S02]  /*b040*/  LOP3.LUT P6, RZ, R225.reuse, 0xff0000, RZ, 0xc0, !PT ;  /* 0x00ff0000e1ff7812 */ /* 0x040fe400078cc0ff */
[----:B------:R-:W-:Y:S02]  /*b050*/  ISETP.GE.U32.AND.EX P2, PT, R225, 0x1000000, PT, P2 ;  /* 0x01000000e100780c */ /* 0x000fe40003f46120 */
[----:B------:R-:W-:Y:S01]  /*b060*/  FSEL R163, R136, RZ, P6 ;  /* 0x000000ff88a37208 */ /* 0x000fe20003000000 */
[----:B------:R-:W-:Y:S01]  /*b070*/  FADD.FTZ R136, R30, -R137 ;  /* 0x800000891e887221 */ /* 0x000fe20000010000 */
[----:B------:R-:W-:-:S02]  /*b080*/  FSEL R138, R138, RZ, P2 ;  /* 0x000000ff8a8a7208 */ /* 0x000fc40001000000 */
[----:B------:R-:W-:Y:S01]  /*b090*/  LOP3.LUT P6, RZ, R225, 0xff, RZ, 0xc0, !PT ;  /* 0x000000ffe1ff7812 */ /* 0x000fe200078cc0ff */
[----:B------:R-:W-:Y:S01]  /*b0a0*/  FMUL.FTZ R136, R209, R136 ;  /* 0x00000088d1887220 */ /* 0x000fe20000410000 */
[----:B------:R-:W-:Y:S01]  /*b0b0*/  F2FP.F16.F32.PACK_AB R163, R138, R163 ;  /* 0x000000a38aa3723e */ /* 0x000fe200000000ff */
[-CC-:B------:R-:W-:Y:S01]  /*b0c0*/  FFMA.FTZ R138, R190, R164.reuse, R165.reuse ;  /* 0x000000a4be8a7223 */ /* 0x180fe200000100a5 */
[----:B------:R-:W-:Y:S01]  /*b0d0*/  LOP3.LUT P2, RZ, R241, 0xff, RZ, 0xc0, !PT ;  /* 0x000000fff1ff7812 */ /* 0x000fe2000784c0ff */
[----:B------:R-:W-:Y:S01]  /*b0e0*/  FMUL.FTZ R136, R136, UR13 ;  /* 0x0000000d88887c20 */ /* 0x000fe20008410000 */
[----:B------:R-:W-:Y:S01]  /*b0f0*/  F2FP.F16.F32.PACK_AB R139, R160, R139 ;  /* 0x0000008ba08b723e */ /* 0x000fe200000000ff */
[----:B------:R-:W-:Y:S01]  /*b100*/  FADD.FTZ R138, R191, -R138 ;  /* 0x8000008abf8a7221 */ /* 0x000fe20000010000 */
[----:B------:R-:W-:Y:S02]  /*b110*/  FFMA.FTZ R160, R176, R164, R165 ;  /* 0x000000a4b0a07223 */ /* 0x000fe400000100a5 */
[----:B------:R-:W-:Y:S01]  /*b120*/  FSEL R162, R136, RZ, P6 ;  /* 0x000000ff88a27208 */ /* 0x000fe20003000000 */
[----:B------:R-:W-:Y:S01]  /*b130*/  FMUL.FTZ R138, R209, R138 ;  /* 0x0000008ad18a7220 */ /* 0x000fe20000410000 */
[----:B------:R-:W-:Y:S01]  /*b140*/  LOP3.LUT P6, RZ, R241, 0xff00, RZ, 0xc0, !PT ;  /* 0x0000ff00f1ff7812 */ /* 0x000fe200078cc0ff */
[----:B------:R-:W-:-:S02]  /*b150*/  FADD.FTZ R160, R29, -R160 ;  /* 0x800000a01da07221 */ /* 0x000fc40000010000 */
[----:B------:R-:W-:Y:S01]  /*b160*/  FMUL.FTZ R137, R138, UR13 ;  /* 0x0000000d8a897c20 */ /* 0x000fe20008410000 */
[----:B------:R-:W-:Y:S02]  /*b170*/  FSEL R138, R136, RZ, P2 ;  /* 0x000000ff888a7208 */ /* 0x000fe40001000000 */
[----:B------:R-:W-:Y:S02]  /*b180*/  LOP3.LUT P2, RZ, R225, 0xff00, RZ, 0xc0, !PT ;  /* 0x0000ff00e1ff7812 */ /* 0x000fe4000784c0ff */
[C---:B------:R-:W-:Y:S02]  /*b190*/  FSEL R161, R137.reuse, RZ, P6 ;  /* 0x000000ff89a17208 */ /* 0x040fe40003000000 */
[----:B------:R-:W-:Y:S02]  /*b1a0*/  FSEL R137, R137, RZ, P2 ;  /* 0x000000ff89897208 */ /* 0x000fe40001000000 */
[C---:B------:R-:W-:Y:S02]  /*b1b0*/  LOP3.LUT P2, RZ, R240.reuse, 0xff0000, RZ, 0xc0, !PT ;  /* 0x00ff0000f0ff7812 */ /* 0x040fe4000784c0ff */
[----:B------:R-:W-:Y:S01]  /*b1c0*/  F2FP.F16.F32.PACK_AB R162, R137, R162 ;  /* 0x000000a289a2723e */ /* 0x000fe200000000ff */
[----:B------:R-:W-:Y:S01]  /*b1d0*/  FFMA.FTZ R137, R25, R164, R165 ;  /* 0x000000a419897223 */ /* 0x000fe200000100a5 */
[----:B------:R-:W-:-:S02]  /*b1e0*/  LOP3.LUT P6, RZ, R240, 0xff000000, RZ, 0xc0, !PT ;  /* 0xff000000f0ff7812 */ /* 0x000fc400078cc0ff */
[----:B------:R-:W-:Y:S01]  /*b1f0*/  F2FP.F16.F32.PACK_AB R138, R161, R138 ;  /* 0x0000008aa18a723e */ /* 0x000fe200000000ff */
[----:B------:R-:W-:Y:S01]  /*b200*/  FADD.FTZ R136, R28, -R137 ;  /* 0x800000891c887221 */ /* 0x000fe20000010000 */
[----:B------:R-:W-:-:S03]  /*b210*/  FMUL.FTZ R137, R209, R160 ;  /* 0x000000a0d1897220 */ /* 0x000fc60000410000 */
[----:B------:R-:W-:Y:S01]  /*b220*/  FMUL.FTZ R136, R209, R136 ;  /* 0x00000088d1887220 */ /* 0x000fe20000410000 */
[----:B------:R-:W-:-:S03]  /*b230*/  FMUL.FTZ R166, R137, UR13 ;  /* 0x0000000d89a67c20 */ /* 0x000fc60008410000 */
[----:B------:R-:W-:Y:S02]  /*b240*/  FMUL.FTZ R160, R136, UR13 ;  /* 0x0000000d88a07c20 */ /* 0x000fe40008410000 */
[----:B------:R-:W-:Y:S02]  /*b250*/  FSEL R136, R166, RZ, P6 ;  /* 0x000000ffa6887208 */ /* 0x000fe40003000000 */
[----:B------:R-:W-:Y:S02]  /*b260*/  LOP3.LUT P6, RZ, R224, 0xff000000, RZ, 0xc0, !PT ;  /* 0xff000000e0ff7812 */ /* 0x000fe400078cc0ff */
[----:B------:R-:W-:Y:S02]  /*b270*/  FSEL R137, R160, RZ, P2 ;  /* 0x000000ffa0897208 */ /* 0x000fe40001000000 */
[----:B------:R-:W-:Y:S02]  /*b280*/  LOP3.LUT P2, RZ, R224, 0xff0000, RZ, 0xc0, !PT ;  /* 0x00ff0000e0ff7812 */ /* 0x000fe4000784c0ff */
[----:B------:R-:W-:Y:S01]  /*b290*/  F2FP.F16.F32.PACK_AB R137, R136, R137 ;  /* 0x000000898889723e */ /* 0x000fe200000000ff */
[----:B------:R-:W-:Y:S01]  /*b2a0*/  FFMA.FTZ R136, R22, R164, R165 ;  /* 0x000000a416887223 */ /* 0x000fe200000100a5 */
[----:B------:R-:W-:-:S02]  /*b2b0*/  FSEL R161, R160, RZ, P2 ;  /* 0x000000ffa0a17208 */ /* 0x000fc40001000000 */
[----:B------:R-:W-:Y:S01]  /*b2c0*/  FSEL R166, R166, RZ, P6 ;  /* 0x000000ffa6a67208 */ /* 0x000fe20003000000 */
[----:B------:R-:W-:Y:S01]  /*b2d0*/  FADD.FTZ R136, R19, -R136 ;  /* 0x8000008813887221 */ /* 0x000fe20000010000 */
[----:B------:R-:W-:Y:S02]  /*b2e0*/  LOP3.LUT P2, RZ, R224, 0xff00, RZ, 0xc0, !PT ;  /* 0x0000ff00e0ff7812 */ /* 0x000fe4000784c0ff */
[----:B------:R-:W-:Y:S01]  /*b2f0*/  LOP3.LUT P6, RZ, R240, 0xff00, RZ, 0xc0, !PT ;  /* 0x0000ff00f0ff7812 */ /* 0x000fe200078cc0ff */
[C---:B------:R-:W-:Y:S01]  /*b300*/  FMUL.FTZ R160, R209.reuse, R136 ;  /* 0x00000088d1a07220 */ /* 0x040fe20000410000 */
[----:B------:R-:W-:Y:S01]  /*b310*/  FADD.FTZ R136, R12, -R167 ;  /* 0x800000a70c887221 */ /* 0x000fe20000010000 */
[----:B------:R-:W-:Y:S02]  /*b320*/  F2FP.F16.F32.PACK_AB R161, R166, R161 ;  /* 0x000000a1a6a1723e */ /* 0x000fe400000000ff */
[----:B------:R-:W-:Y:S01]  /*b330*/  FMUL.FTZ R160, R160, UR13 ;  /* 0x0000000da0a07c20 */ /* 0x000fe20008410000 */
[----:B------:R-:W-:-:S04]  /*b340*/  FMUL.FTZ R136, R209, R136 ;  /* 0x00000088d1887220 */ /* 0x000fc80000410000 */
[----:B------:R-:W-:Y:S01]  /*b350*/  FSEL R167, R160, RZ, P2 ;  /* 0x000000ffa0a77208 */ /* 0x000fe20001000000 */
        /* <DEDUP_REMOVED lines=9> */
.L_x_1147:
[----:B------:R-:W-:-:S04]  /*b3f0*/  UISETP.NE.U32.AND UP0, UPT, UR20, URZ, UPT ;  /* 0x000000ff1400728c */ /* 0x000fc8000bf05070 */
[----:B------:R-:W-:-:S09]  /*b400*/  UISETP.NE.AND.EX UP0, UPT, UR21, URZ, UPT, UP0 ;  /* 0x000000ff1500728c */ /* 0x000fd2000bf05300 */
[----:B------:R-:W-:Y:S05]  /*b410*/  BRA.U !UP0, `(.L_x_1152) ;  /* 0x0000000908107547 */ /* 0x000fea000b800000 */
[----:B-1-34-:R-:W1:Y:S02]  /*b420*/  LDC.64 R160, c[0x0][0x478] ;  /* 0x00011e00ffa07b82 */ /* 0x01ae640000000a00 */
[----:B-1----:R-:W-:-:S04]  /*b430*/  ISETP.NE.U32.AND P1, PT, R160, RZ, PT ;  /* 0x000000ffa000720c */ /* 0x002fc80003f25070 */
[----:B------:R-:W-:-:S13]  /*b440*/  ISETP.NE.AND.EX P1, PT, R161, RZ, PT, P1 ;  /* 0x000000ffa100720c */ /* 0x000fda0003f25310 */
[----:B------:R-:W-:Y:S05]  /*b450*/  @!P1 BRA `(.L_x_1153) ;  /* 0x0000000400089947 */ /* 0x000fea0003800000 */
[-CC-:B------:R-:W-:Y:S01]  /*b460*/  FFMA.FTZ R66, R216, R164.reuse, R165.reuse ;  /* 0x000000a4d8427223 */ /* 0x180fe200000100a5 */
[----:B------:R-:W-:Y:S01]  /*b470*/  FFMA.FTZ R65, R193, R164, R165 ;  /* 0x000000a4c1417223 */ /* 0x000fe200000100a5 */
[----:B------:R-:W-:Y:S02]  /*b480*/  ISETP.GE.U32.AND P2, PT, R224, RZ, PT ;  /* 0x000000ffe000720c */ /* 0x000fe40003f46070 */
[----:B------:R-:W-:Y:S01]  /*b490*/  FADD.FTZ R160, R31, -R66 ;  /* 0x800000421fa07221 */ /* 0x000fe20000010000 */
[--C-:B------:R-:W-:Y:S02]  /*b4a0*/  HADD2.F32 R66, -RZ, R155.reuse.H0_H0 ;  /* 0x2000009bff427230 */ /* 0x100fe40000004100 */
[----:B------:R-:W-:Y:S01]  /*b4b0*/  FADD.FTZ R64, R192, -R65 ;  /* 0x80000041c0407221 */ /* 0x000fe20000010000 */
[----:B------:R-:W-:Y:S01]  /*b4c0*/  HADD2.F32 R65, -RZ, R155.H1_H1 ;  /* 0x3000009bff417230 */ /* 0x000fe20000004100 */
[----:B------:R-:W-:Y:S02]  /*b4d0*/  ISETP.GE.U32.AND.EX P2, PT, R225, 0x1000000, PT, P2 ;  /* 0x01000000e100780c */ /* 0x000fe40003f46120 */
[C---:B-----5:R-:W-:Y:S01]  /*b4e0*/  FFMA.FTZ R161, R209.reuse, R64, R66 ;  /* 0x00000040d1a17223 */ /* 0x060fe20000010042 */
[----:B------:R-:W-:Y:S01]  /*b4f0*/  FFMA.FTZ R66, R190, R164, R165 ;  /* 0x000000a4be427223 */ /* 0x000fe200000100a5 */
[----:B------:R-:W-:Y:S01]  /*b500*/  FFMA.FTZ R162, R209, R160, R65 ;  /* 0x000000a0d1a27223 */ /* 0x000fe20000010041 */
[----:B------:R-:W-:Y:S01]  /*b510*/  FFMA.FTZ R65, R179, R164, R165 ;  /* 0x000000a4b3417223 */ /* 0x000fe200000100a5 */
[----:B------:R-:W-:Y:S01]  /*b520*/  LOP3.LUT P6, RZ, R225, 0xff0000, RZ, 0xc0, !PT ;  /* 0x00ff0000e1ff7812 */ /* 0x000fe200078cc0ff */
[----:B------:R-:W-:Y:S01]  /*b530*/  FADD.FTZ R160, R191, -R66 ;  /* 0x80000042bfa07221 */ /* 0x000fe20000010000 */
[----:B------:R-:W-:-:S02]  /*b540*/  HADD2.F32 R66, -RZ, R154.H0_H0 ;  /* 0x2000009aff427230 */ /* 0x000fc40000004100 */
[----:B------:R-:W-:Y:S01]  /*b550*/  FADD.FTZ R64, R30, -R65 ;  /* 0x800000411e407221 */ /* 0x000fe20000010000 */
[----:B------:R-:W-:Y:S01]  /*b560*/  HADD2.F32 R65, -RZ, R154.H1_H1 ;  /* 0x3000009aff417230 */ /* 0x000fe20000004100 */
[C---:B------:R-:W-:Y:S01]  /*b570*/  F2FP.F16.F32.PACK_AB R67, R162.reuse, R161 ;  /* 0x000000a1a243723e */ /* 0x040fe200000000ff */
[----:B------:R-:W-:Y:S01]  /*b580*/  FMUL.FTZ R161, R161, UR13 ;  /* 0x0000000da1a17c20 */ /* 0x000fe20008410000 */
[C---:B------:R-:W-:Y:S01]  /*b590*/  FFMA.FTZ R66, R209.reuse, R64, R66 ;  /* 0x00000040d1427223 */ /* 0x040fe20000010042 */
[----:B------:R-:W-:Y:S01]  /*b5a0*/  FMUL.FTZ R64, R162, UR13 ;  /* 0x0000000da2407c20 */ /* 0x000fe20008410000 */
[----:B------:R-:W-:Y:S02]  /*b5b0*/  FFMA.FTZ R65, R209, R160, R65 ;  /* 0x000000a0d1417223 */ /* 0x000fe40000010041 */
[----:B------:R-:W-:Y:S02]  /*b5c0*/  FSEL R161, R161, RZ, P6 ;  /* 0x000000ffa1a17208 */ /* 0x000fe40003000000 */
[----:B------:R-:W-:Y:S01]  /*b5d0*/  FSEL R160, R64, RZ, P2 ;  /* 0x000000ff40a07208 */ /* 0x000fe20001000000 */
[----:B------:R-:W-:Y:S01]  /*b5e0*/  FMUL.FTZ R64, R66, UR13 ;  /* 0x0000000d42407c20 */ /* 0x000fe20008410000 */
[C---:B------:R-:W-:Y:S01]  /*b5f0*/  F2FP.F16.F32.PACK_AB R66, R65.reuse, R66 ;  /* 0x000000424142723e */ /* 0x040fe200000000ff */
[----:B------:R-:W-:Y:S01]  /*b600*/  FMUL.FTZ R65, R65, UR13 ;  /* 0x0000000d41417c20 */ /* 0x000fe20008410000 */
[----:B------:R-:W-:-:S02]  /*b610*/  LOP3.LUT P2, RZ, R225, 0xff, RZ, 0xc0, !PT ;  /* 0x000000ffe1ff7812 */ /* 0x000fc4000784c0ff */
[----:B------:R-:W-:Y:S02]  /*b620*/  LOP3.LUT P6, RZ, R225, 0xff00, RZ, 0xc0, !PT ;  /* 0x0000ff00e1ff7812 */ /* 0x000fe400078cc0ff */
[----:B------:R-:W-:Y:S02]  /*b630*/  FSEL R64, R64, RZ, P2 ;  /* 0x000000ff40407208 */ /* 0x000fe40001000000 */
[----:B------:R-:W-:Y:S02]  /*b640*/  FSEL R65, R65, RZ, P6 ;  /* 0x000000ff41417208 */ /* 0x000fe40003000000 */
[----:B------:R-:W-:Y:S01]  /*b650*/  F2FP.F16.F32.PACK_AB R163, R160, R161 ;  /* 0x000000a1a0a3723e */ /* 0x000fe200000000ff */
[--C-:B------:R-:W-:Y:S01]  /*b660*/  FFMA.FTZ R160, R176, R164, R165.reuse ;  /* 0x000000a4b0a07223 */ /* 0x100fe200000100a5 */
[----:B------:R-:W-:Y:S01]  /*b670*/  F2FP.F16.F32.PACK_AB R162, R65, R64 ;  /* 0x0000004041a2723e */ /* 0x000fe200000000ff */
[----:B------:R-:W-:Y:S01]  /*b680*/  FFMA.FTZ R65, R25, R164, R165 ;  /* 0x000000a419417223 */ /* 0x000fe200000100a5 */
[----:B------:R-:W-:Y:S01]  /*b690*/  LOP3.LUT P2, RZ, R224, 0xff0000, RZ, 0xc0, !PT ;  /* 0x00ff0000e0ff7812 */ /* 0x000fe2000784c0ff */
[----:B0-----:R-:W-:Y:S01]  /*b6a0*/  FADD.FTZ R166, R29, -R160 ;  /* 0x800000a01da67221 */ /* 0x001fe20000010000 */
[----:B------:R-:W-:-:S02]  /*b6b0*/  HADD2.F32 R160, -RZ, R153.H0_H0 ;  /* 0x20000099ffa07230 */ /* 0x000fc40000004100 */
[----:B------:R-:W-:Y:S01]  /*b6c0*/  FADD.FTZ R64, R28, -R65 ;  /* 0x800000411c407221 */ /* 0x000fe20000010000 */
[----:B------:R-:W-:Y:S01]  /*b6d0*/  HADD2.F32 R65, -RZ, R153.H1_H1 ;  /* 0x30000099ff417230 */ /* 0x000fe20000004100 */
[----:B------:R-:W-:Y:S02]  /*b6e0*/  LOP3.LUT P6, RZ, R224, 0xff000000, RZ, 0xc0, !PT ;  /* 0xff000000e0ff7812 */ /* 0x000fe400078cc0ff */
[C---:B------:R-:W-:Y:S01]  /*b6f0*/  FFMA.FTZ R167, R209.reuse, R64, R160 ;  /* 0x00000040d1a77223 */ /* 0x040fe200000100a0 */
[----:B------:R-:W-:Y:S01]  /*b700*/  FFMA.FTZ R160, R22, R164, R165 ;  /* 0x000000a416a07223 */ /* 0x000fe200000100a5 */
[----:B------:R-:W-:Y:S01]  /*b710*/  FFMA.FTZ R226, R209, R166, R65 ;  /* 0x000000a6d1e27223 */ /* 0x000fe20000010041 */
[----:B------:R-:W-:Y:S02]  /*b720*/  FFMA.FTZ R65, R11, R164, R165 ;  /* 0x000000a40b417223 */ /* 0x000fe400000100a5 */
[----:B------:R-:W-:Y:S01]  /*b730*/  FADD.FTZ R166, R19, -R160 ;  /* 0x800000a013a67221 */ /* 0x000fe20000010000 */
[----:B------:R-:W-:-:S02]  /*b740*/  HADD2.F32 R160, -RZ, R152.H0_H0 ;  /* 0x20000098ffa07230 */ /* 0x000fc40000004100 */
[----:B------:R-:W-:Y:S01]  /*b750*/  FADD.FTZ R64, R12, -R65 ;  /* 0x800000410c407221 */ /* 0x000fe20000010000 */
[----:B------:R-:W-:-:S03]  /*b760*/  HADD2.F32 R65, -RZ, R152.H1_H1 ;  /* 0x30000098ff417230 */ /* 0x000fc60000004100 */
        /* <DEDUP_REMOVED lines=14> */
[----:B------:R-:W-:Y:S02]  /*b850*/  F2FP.F16.F32.PACK_AB R161, R223, R166 ;  /* 0x000000a6dfa1723e */ /* 0x000fe400000000ff */
[----:B------:R-:W-:Y:S01]  /*b860*/  F2FP.F16.F32.PACK_AB R160, R167, R160 ;  /* 0x000000a0a7a0723e */ /* 0x000fe200000000ff */
[----:B------:R-:W-:Y:S06]  /*b870*/  BRA `(.L_x_1150) ;  /* 0x0000000800c47947 */ /* 0x000fec0003800000 */
.L_x_1153:
[-CC-:B------:R-:W-:Y:S01]  /*b880*/  FFMA.FTZ R161, R193, R164.reuse, R165.reuse ;  /* 0x000000a4c1a17223 */ /* 0x180fe200000100a5 */
[----:B------:R-:W-:Y:S01]  /*b890*/  FFMA.FTZ R162, R216, R164, R165 ;  /* 0x000000a4d8a27223 */ /* 0x000fe200000100a5 */
[----:B------:R-:W-:Y:S02]  /*b8a0*/  ISETP.GE.U32.AND P2, PT, R224, RZ, PT ;  /* 0x000000ffe000720c */ /* 0x000fe40003f46070 */
[----:B------:R-:W-:Y:S01]  /*b8b0*/  FADD.FTZ R160, R192, -R161 ;  /* 0x800000a1c0a07221 */ /* 0x000fe20000010000 */
[----:B0-----:R-:W-:Y:S01]  /*b8c0*/  FADD.FTZ R166, R31, -R162 ;  /* 0x800000a21fa67221 */ /* 0x001fe20000010000 */
[--C-:B------:R-:W-:Y:S01]  /*b8d0*/  HADD2.F32 R162, -RZ, R155.reuse.H0_H0 ;  /* 0x2000009bffa27230 */ /* 0x100fe20000004100 */
[C---:B------:R-:W-:Y:S01]  /*b8e0*/  LOP3.LUT P6, RZ, R225.reuse, 0xff0000, RZ, 0xc0, !PT ;  /* 0x00ff0000e1ff7812 */ /* 0x040fe200078cc0ff */
[----:B------:R-:W-:Y:S01]  /*b8f0*/  HADD2.F32 R161, -RZ, R155.H1_H1 ;  /* 0x3000009bffa17230 */ /* 0x000fe20000004100 */
[----:B------:R-:W-:Y:S02]  /*b900*/  ISETP.GE.U32.AND.EX P2, PT, R225, 0x1000000, PT, P2 ;  /* 0x01000000e100780c */ /* 0x000fe40003f46120 */
[C---:B-----5:R-:W-:Y:S01]  /*b910*/  FFMA.FTZ R163, R209.reuse, R160, R162 ;  /* 0x000000a0d1a37223 */ /* 0x060fe200000100a2 */
[----:B------:R-:W-:Y:S01]  /*b920*/  FFMA.FTZ R162, R190, R164, R165 ;  /* 0x000000a4bea27223 */ /* 0x000fe200000100a5 */
[----:B------:R-:W-:Y:S01]  /*b930*/  FFMA.FTZ R167, R209, R166, R161 ;  /* 0x000000a6d1a77223 */ /* 0x000fe200000100a1 */
[----:B------:R-:W-:Y:S01]  /*b940*/  FFMA.FTZ R161, R179, R164, R165 ;  /* 0x000000a4b3a17223 */ /* 0x000fe200000100a5 */
[----:B------:R-:W-:Y:S01]  /*b950*/  FMUL.FTZ R163, R163, UR13 ;  /* 0x0000000da3a37c20 */ /* 0x000fe20008410000 */
[----:B------:R-:W-:Y:S01]  /*b960*/  FADD.FTZ R166, R191, -R162 ;  /* 0x800000a2bfa67221 */ /* 0x000fe20000010000 */
[----:B------:R-:W-:-:S02]  /*b970*/  HADD2.F32 R162, -RZ, R154.H0_H0 ;  /* 0x2000009affa27230 */ /* 0x000fc40000004100 */
[----:B------:R-:W-:Y:S01]  /*b980*/  FADD.FTZ R160, R30, -R161 ;  /* 0x800000a11ea07221 */ /* 0x000fe20000010000 */
[----:B------:R-:W-:Y:S02]  /*b990*/  HADD2.F32 R161, -RZ, R154.H1_H1 ;  /* 0x3000009affa17230 */ /* 0x000fe40000004100 */
[----:B------:R-:W-:Y:S01]  /*b9a0*/  FMUL.FTZ R167, R167, UR13 ;  /* 0x0000000da7a77c20 */ /* 0x000fe20008410000 */
[----:B------:R-:W-:Y:S01]  /*b9b0*/  FSEL R163, R163, RZ, P6 ;  /* 0x000000ffa3a37208 */ /* 0x000fe20003000000 */
[----:B------:R-:W-:Y:S01]  /*b9c0*/  FFMA.FTZ R160, R209, R160, R162 ;  /* 0x000000a0d1a07223 */ /* 0x000fe200000100a2 */
[----:B------:R-:W-:Y:S01]  /*b9d0*/  LOP3.LUT P6, RZ, R225, 0xff, RZ, 0xc0, !PT ;  /* 0x000000ffe1ff7812 */ /* 0x000fe200078cc0ff */
[----:B------:R-:W-:Y:S01]  /*b9e0*/  FFMA.FTZ R161, R209, R166, R161 ;  /* 0x000000a6d1a17223 */ /* 0x000fe200000100a1 */
[----:B------:R-:W-:Y:S01]  /*b9f0*/  FSEL R162, R167, RZ, P2 ;  /* 0x000000ffa7a27208 */ /* 0x000fe20001000000 */
[----:B------:R-:W-:Y:S01]  /*ba00*/  FMUL.FTZ R160, R160, UR13 ;  /* 0x0000000da0a07c20 */ /* 0x000fe20008410000 */
[----:B------:R-:W-:Y:S01]  /*ba10*/  LOP3.LUT P2, RZ, R225, 0xff00, RZ, 0xc0, !PT ;  /* 0x0000ff00e1ff7812 */ /* 0x000fe2000784c0ff */
[----:B------:R-:W-:Y:S01]  /*ba20*/  FMUL.FTZ R161, R161, UR13 ;  /* 0x0000000da1a17c20 */ /* 0x000fe20008410000 */
[----:B------:R-:W-:Y:S01]  /*ba30*/  F2FP.F16.F32.PACK_AB R163, R162, R163 ;  /* 0x000000a3a2a3723e */ /* 0x000fe200000000ff */
[----:B------:R-:W-:Y:S01]  /*ba40*/  FFMA.FTZ R166, R176, R164, R165 ;  /* 0x000000a4b0a67223 */ /* 0x000fe200000100a5 */
[----:B------:R-:W-:-:S02]  /*ba50*/  FSEL R160, R160, RZ, P6 ;  /* 0x000000ffa0a07208 */ /* 0x000fc40003000000 */
[----:B------:R-:W-:Y:S01]  /*ba60*/  FSEL R161, R161, RZ, P2 ;  /* 0x000000ffa1a17208 */ /* 0x000fe20001000000 */
[----:B------:R-:W-:Y:S01]  /*ba70*/  FADD.FTZ R226, R29, -R166 ;  /* 0x800000a61de27221 */ /* 0x000fe20000010000 */
[----:B------:R-:W-:Y:S01]  /*ba80*/  HADD2.F32 R166, -RZ, R153.H0_H0 ;  /* 0x20000099ffa67230 */ /* 0x000fe20000004100 */
[C---:B------:R-:W-:Y:S02]  /*ba90*/  LOP3.LUT P2, RZ, R224.reuse, 0xff0000, RZ, 0xc0, !PT ;  /* 0x00ff0000e0ff7812 */ /* 0x040fe4000784c0ff */
[----:B------:R-:W-:Y:S01]  /*baa0*/  F2FP.F16.F32.PACK_AB R162, R161, R160 ;  /* 0x000000a0a1a2723e */ /* 0x000fe200000000ff */
[----:B------:R-:W-:Y:S01]  /*bab0*/  FFMA.FTZ R161, R25, R164, R165 ;  /* 0x000000a419a17223 */ /* 0x000fe200000100a5 */
[----:B------:R-:W-:-:S03]  /*bac0*/  LOP3.LUT P6, RZ, R224, 0xff000000, RZ, 0xc0, !PT ;  /* 0xff000000e0ff7812 */ /* 0x000fc600078cc0ff */
        /* <DEDUP_REMOVED lines=10> */
[----:B------:R-:W-:Y:S02]  /*bb70*/  HADD2.F32 R161, -RZ, R152.H1_H1 ;  /* 0x30000098ffa17230 */ /* 0x000fe40000004100 */
[----:B------:R-:W-:Y:S01]  /*bb80*/  FMUL.FTZ R223, R223, UR13 ;  /* 0x0000000ddfdf7c20 */ /* 0x000fe20008410000 */
[----:B------:R-:W-:Y:S01]  /*bb90*/  FFMA.FTZ R160, R209, R160, R166 ;  /* 0x000000a0d1a07223 */ /* 0x000fe200000100a6 */
[----:B------:R-:W-:Y:S01]  /*bba0*/  FSEL R166, R167, RZ, P2 ;  /* 0x000000ffa7a67208 */ /* 0x000fe20001000000 */
[----:B------:R-:W-:-:S02]  /*bbb0*/  FFMA.FTZ R161, R209, R226, R161 ;  /* 0x000000e2d1a17223 */ /* 0x000fc400000100a1 */
[----:B------:R-:W-:Y:S01]  /*bbc0*/  FSEL R223, R223, RZ, P6 ;  /* 0x000000ffdfdf7208 */ /* 0x000fe20003000000 */
[----:B------:R-:W-:Y:S01]  /*bbd0*/  FMUL.FTZ R160, R160, UR13 ;  /* 0x0000000da0a07c20 */ /* 0x000fe20008410000 */
[C---:B------:R-:W-:Y:S01]  /*bbe0*/  LOP3.LUT P2, RZ, R224.reuse, 0xff00, RZ, 0xc0, !PT ;  /* 0x0000ff00e0ff7812 */ /* 0x040fe2000784c0ff */
[----:B------:R-:W-:Y:S01]  /*bbf0*/  FMUL.FTZ R161, R161, UR13 ;  /* 0x0000000da1a17c20 */ /* 0x000fe20008410000 */
[----:B------:R-:W-:-:S04]  /*bc00*/  LOP3.LUT P6, RZ, R224, 0xff, RZ, 0xc0, !PT ;  /* 0x000000ffe0ff7812 */ /* 0x000fc800078cc0ff */
[----:B------:R-:W-:Y:S02]  /*bc10*/  FSEL R167, R161, RZ, P2 ;  /* 0x000000ffa1a77208 */ /* 0x000fe40001000000 */
[----:B------:R-:W-:Y:S02]  /*bc20*/  FSEL R160, R160, RZ, P6 ;  /* 0x000000ffa0a07208 */ /* 0x000fe40003000000 */
[----:B------:R-:W-:Y:S02]  /*bc30*/  F2FP.F16.F32.PACK_AB R161, R223, R166 ;  /* 0x000000a6dfa1723e */ /* 0x000fe400000000ff */
[----:B------:R-:W-:Y:S01]  /*bc40*/  F2FP.F16.F32.PACK_AB R160, R167, R160 ;  /* 0x000000a0a7a0723e */ /* 0x000fe200000000ff */
[----:B------:R-:W-:Y:S06]  /*bc50*/  BRA `(.L_x_1150) ;  /* 0x0000000400cc7947 */ /* 0x000fec0003800000 */
.L_x_1152:
[----:B-1-34-:R-:W1:Y:S02]  /*bc60*/  LDC.64 R160, c[0x0][0x478] ;  /* 0x00011e00ffa07b82 */ /* 0x01ae640000000a00 */
[----:B-1----:R-:W-:-:S04]  /*bc70*/  ISETP.NE.U32.AND P1, PT, R160, RZ, PT ;  /* 0x000000ffa000720c */ /* 0x002fc80003f25070 */
[----:B------:R-:W-:-:S13]  /*bc80*/  ISETP.NE.AND.EX P1, PT, R161, RZ, PT, P1 ;  /* 0x000000ffa100720c */ /* 0x000fda0003f25310 */
[----:B------:R-:W-:Y:S05]  /*bc90*/  @!P1 BRA `(.L_x_1154) ;  /* 0x0000000000e89947 */ /* 0x000fea0003800000 */
[-CC-:B------:R-:W-:Y:S01]  /*bca0*/  FFMA.FTZ R65, R193, R164.reuse, R165.reuse ;  /* 0x000000a4c1417223 */ /* 0x180fe200000100a5 */
[-C--:B------:R-:W-:Y:S01]  /*bcb0*/  FFMA.FTZ R66, R216, R164.reuse, R165 ;  /* 0x000000a4d8427223 */ /* 0x080fe200000100a5 */
[----:B------:R-:W-:Y:S02]  /*bcc0*/  ISETP.GE.U32.AND P2, PT, R224, RZ, PT ;  /* 0x000000ffe000720c */ /* 0x000fe40003f46070 */
        /* <DEDUP_REMOVED lines=8> */
[----:B------:R-:W-:Y:S01]  /*bd50*/  FMUL.FTZ R160, R67, UR13 ;  /* 0x0000000d43a07c20 */ /* 0x000fe20008410000 */
[----:B------:R-:W-:Y:S01]  /*bd60*/  LOP3.LUT P6, RZ, R225, 0xff0000, RZ, 0xc0, !PT ;  /* 0x00ff0000e1ff7812 */ /* 0x000fe200078cc0ff */
[C---:B------:R-:W-:Y:S01]  /*bd70*/  FMUL.FTZ R64, R209.reuse, R64 ;  /* 0x00000040d1407220 */ /* 0x040fe20000410000 */
[----:B------:R-:W-:Y:S01]  /*bd80*/  FMUL.FTZ R161, R209, R66 ;  /* 0x00000042d1a17220 */ /* 0x000fe20000410000 */
[C---:B------:R-:W-:Y:S01]  /*bd90*/  F2FP.F16.F32.PACK_AB R67, R162.reuse, R67 ;  /* 0x00000043a243723e */ /* 0x040fe200000000ff */
[----:B------:R-:W-:Y:S01]  /*bda0*/  FMUL.FTZ R162, R162, UR13 ;  /* 0x0000000da2a27c20 */ /* 0x000fe20008410000 */
[----:B------:R-:W-:Y:S01]  /*bdb0*/  ISETP.GE.U32.AND.EX P2, PT, R225, 0x1000000, PT, P2 ;  /* 0x01000000e100780c */ /* 0x000fe20003f46120 */
[----:B------:R-:W-:Y:S01]  /*bdc0*/  FMUL.FTZ R65, R64, UR13 ;  /* 0x0000000d40417c20 */ /* 0x000fe20008410000 */
[C---:B------:R-:W-:Y:S01]  /*bdd0*/  F2FP.F16.F32.PACK_AB R66, R161.reuse, R64 ;  /* 0x00000040a142723e */ /* 0x040fe200000000ff */
[----:B------:R-:W-:Y:S01]  /*bde0*/  FMUL.FTZ R161, R161, UR13 ;  /* 0x0000000da1a17c20 */ /* 0x000fe20008410000 */
[----:B------:R-:W-:Y:S01]  /*bdf0*/  FSEL R160, R160, RZ, P6 ;  /* 0x000000ffa0a07208 */ /* 0x000fe20003000000 */
[----:B------:R-:W-:Y:S01]  /*be00*/  FFMA.FTZ R64, R176, R164, R165 ;  /* 0x000000a4b0407223 */ /* 0x000fe200000100a5 */
[----:B------:R-:W-:-:S02]  /*be10*/  FSEL R163, R162, RZ, P2 ;  /* 0x000000ffa2a37208 */ /* 0x000fc40001000000 */
[----:B------:R-:W-:Y:S01]  /*be20*/  LOP3.LUT P6, RZ, R225, 0xff, RZ, 0xc0, !PT ;  /* 0x000000ffe1ff7812 */ /* 0x000fe200078cc0ff */
[----:B------:R-:W-:Y:S01]  /*be30*/  FADD.FTZ R226, R29, -R64 ;  /* 0x800000401de27221 */ /* 0x000fe20000010000 */
[----:B------:R-:W-:Y:S02]  /*be40*/  LOP3.LUT P2, RZ, R225, 0xff00, RZ, 0xc0, !PT ;  /* 0x0000ff00e1ff7812 */ /* 0x000fe4000784c0ff */
[----:B------:R-:W-:Y:S01]  /*be50*/  FSEL R65, R65, RZ, P6 ;  /* 0x000000ff41417208 */ /* 0x000fe20003000000 */
[----:B------:R-:W-:Y:S01]  /*be60*/  FMUL.FTZ R226, R209, R226 ;  /* 0x000000e2d1e27220 */ /* 0x000fe20000410000 */
[----:B------:R-:W-:Y:S02]  /*be70*/  FSEL R162, R161, RZ, P2 ;  /* 0x000000ffa1a27208 */ /* 0x000fe40001000000 */
[----:B------:R-:W-:Y:S01]  /*be80*/  F2FP.F16.F32.PACK_AB R163, R163, R160 ;  /* 0x000000a0a3a3723e */ /* 0x000fe200000000ff */
[-CC-:B------:R-:W-:Y:S01]  /*be90*/  FFMA.FTZ R160, R22, R164.reuse, R165.reuse ;  /* 0x000000a416a07223 */ /* 0x180fe200000100a5 */
[----:B------:R-:W-:Y:S01]  /*bea0*/  F2FP.F16.F32.PACK_AB R162, R162, R65 ;  /* 0x00000041a2a2723e */ /* 0x000fe200000000ff */
[-C--:B------:R-:W-:Y:S01]  /*beb0*/  FFMA.FTZ R65, R25, R164.reuse, R165 ;  /* 0x000000a419417223 */ /* 0x080fe200000100a5 */
[C---:B------:R-:W-:Y:S01]  /*bec0*/  LOP3.LUT P2, RZ, R224.reuse, 0xff0000, RZ, 0xc0, !PT ;  /* 0x00ff0000e0ff7812 */ /* 0x040fe2000784c0ff */
[----:B------:R-:W-:Y:S01]  /*bed0*/  FADD.FTZ R160, R19, -R160 ;  /* 0x800000a013a07221 */ /* 0x000fe20000010000 */
[----:B------:R-:W-:Y:S01]  /*bee0*/  LOP3.LUT P6, RZ, R224, 0xff000000, RZ, 0xc0, !PT ;  /* 0xff000000e0ff7812 */ /* 0x000fe200078cc0ff */
[----:B0-----:R-:W-:Y:S01]  /*bef0*/  FADD.FTZ R166, R28, -R65 ;  /* 0x800000411ca67221 */ /* 0x001fe20000010000 */
[----:B------:R-:W-:Y:S01]  /*bf00*/  FFMA.FTZ R65, R11, R164, R165 ;  /* 0x000000a40b417223 */ /* 0x000fe200000100a5 */
[----:B------:R-:W-:-:S03]  /*bf10*/  FMUL.FTZ R161, R209, R160 ;  /* 0x000000a0d1a17220 */ /* 0x000fc60000410000 */
[----:B------:R-:W-:Y:S01]  /*bf20*/  FADD.FTZ R64, R12, -R65 ;  /* 0x800000410c407221 */ /* 0x000fe20000010000 */
[----:B------:R-:W-:-:S03]  /*bf30*/  FMUL.FTZ R65, R209, R166 ;  /* 0x000000a6d1417220 */ /* 0x000fc60000410000 */
[----:B------:R-:W-:Y:S01]  /*bf40*/  FMUL.FTZ R64, R209, R64 ;  /* 0x00000040d1407220 */ /* 0x000fe20000410000 */
        /* <DEDUP_REMOVED lines=8> */
[----:B------:R-:W-:-:S02]  /*bfd0*/  LOP3.LUT P2, RZ, R224, 0xff, RZ, 0xc0, !PT ;  /* 0x000000ffe0ff7812 */ /* 0x000fc4000784c0ff */
[----:B------:R-:W-:Y:S02]  /*bfe0*/  LOP3.LUT P6, RZ, R224, 0xff00, RZ, 0xc0, !PT ;  /* 0x0000ff00e0ff7812 */ /* 0x000fe400078cc0ff */
[----:B------:R-:W-:Y:S02]  /*bff0*/  FSEL R160, R160, RZ, P2 ;  /* 0x000000ffa0a07208 */ /* 0x000fe40001000000 */
[----:B------:R-:W-:Y:S02]  /*c000*/  FSEL R167, R161, RZ, P6 ;  /* 0x000000ffa1a77208 */ /* 0x000fe40003000000 */
[----:B------:R-:W-:Y:S02]  /*c010*/  F2FP.F16.F32.PACK_AB R161, R223, R166 ;  /* 0x000000a6dfa1723e */ /* 0x000fe400000000ff */
[----:B------:R-:W-:Y:S01]  /*c020*/  F2FP.F16.F32.PACK_AB R160, R167, R160 ;  /* 0x000000a0a7a0723e */ /* 0x000fe200000000ff */
[----:B------:R-:W-:Y:S06]  /*c030*/  BRA `(.L_x_1150) ;  /* 0x0000000000d47947 */ /* 0x000fec0003800000 */
.L_x_1154:
        /* <DEDUP_REMOVED lines=13> */
[----:B------:R-:W-:Y:S01]  /*c110*/  LOP3.LUT P6, RZ, R225, 0xff0000, RZ, 0xc0, !PT ;  /* 0x00ff0000e1ff7812 */ /* 0x000fe200078cc0ff */
[----:B------:R-:W-:Y:S01]  /*c120*/  FMUL.FTZ R160, R209, R160 ;  /* 0x000000a0d1a07220 */ /* 0x000fe20000410000 */
        /* <DEDUP_REMOVED lines=17> */
[-CC-:B------:R-:W-:Y:S01]  /*c240*/  FFMA.FTZ R160, R22, R164.reuse, R165.reuse ;  /* 0x000000a416a07223 */ /* 0x180fe200000100a5 */
[----:B------:R-:W-:Y:S01]  /*c250*/  FFMA.FTZ R161, R11, R164, R165 ;  /* 0x000000a40ba17223 */ /* 0x000fe200000100a5 */
[C---:B------:R-:W-:Y:S01]  /*c260*/  FMUL.FTZ R167, R209.reuse, R166 ;  /* 0x000000a6d1a77220 */ /* 0x040fe20000410000 */
[----:B------:R-:W-:Y:S01]  /*c270*/  FMUL.FTZ R226, R209, R226 ;  /* 0x000000e2d1e27220 */ /* 0x000fe20000410000 */
[----:B------:R-:W-:Y:S01]  /*c280*/  FADD.FTZ R166, R19, -R160 ;  /* 0x800000a013a67221 */ /* 0x000fe20000010000 */
[----:B------:R-:W-:Y:S01]  /*c290*/  FADD.FTZ R160, R12, -R161 ;  /* 0x800000a10ca07221 */ /* 0x000fe20000010000 */
[----:B------:R-:W-:Y:S01]  /*c2a0*/  FMUL.FTZ R167, R167, UR13 ;  /* 0x0000000da7a77c20 */ /* 0x000fe20008410000 */
[----:B------:R-:W-:Y:S01]  /*c2b0*/  FMUL.FTZ R226, R226, UR13 ;  /* 0x0000000de2e27c20 */ /* 0x000fe20008410000 */
[----:B------:R-:W-:Y:S01]  /*c2c0*/  LOP3.LUT P6, RZ, R224, 0xff000000, RZ, 0xc0, !PT ;  /* 0xff000000e0ff7812 */ /* 0x000fe200078cc0ff */
[C---:B------:R-:W-:Y:S01]  /*c2d0*/  FMUL.FTZ R166, R209.reuse, R166 ;  /* 0x000000a6d1a67220 */ /* 0x040fe20000410000 */
[----:B------:R-:W-:Y:S01]  /*c2e0*/  FMUL.FTZ R160, R209, R160 ;  /* 0x000000a0d1a07220 */ /* 0x000fe20000410000 */
[----:B------:R-:W-:-:S02]  /*c2f0*/  FSEL R161, R167, RZ, P2 ;  /* 0x000000ffa7a17208 */ /* 0x000fc40001000000 */
[----:B------:R-:W-:Y:S01]  /*c300*/  FMUL.FTZ R166, R166, UR13 ;  /* 0x0000000da6a67c20 */ /* 0x000fe20008410000 */
[----:B------:R-:W-:Y:S01]  /*c310*/  FMUL.FTZ R160, R160, UR13 ;  /* 0x0000000da0a07c20 */ /* 0x000fe20008410000 */
[----:B------:R-:W-:Y:S02]  /*c320*/  FSEL R226, R226, RZ, P6 ;  /* 0x000000ffe2e27208 */ /* 0x000fe40003000000 */
[C---:B------:R-:W-:Y:S02]  /*c330*/  LOP3.LUT P2, RZ, R224.reuse, 0xff00, RZ, 0xc0, !PT ;  /* 0x0000ff00e0ff7812 */ /* 0x040fe4000784c0ff */
[----:B------:R-:W-:Y:S02]  /*c340*/  LOP3.LUT P6, RZ, R224, 0xff, RZ, 0xc0, !PT ;  /* 0x000000ffe0ff7812 */ /* 0x000fe400078cc0ff */
[----:B------:R-:W-:Y:S02]  /*c350*/  FSEL R167, R166, RZ, P2 ;  /* 0x000000ffa6a77208 */ /* 0x000fe40001000000 */
[----:B------:R-:W-:-:S02]  /*c360*/  FSEL R160, R160, RZ, P6 ;  /* 0x000000ffa0a07208 */ /* 0x000fc40003000000 */
[----:B------:R-:W-:Y:S02]  /*c370*/  F2FP.F16.F32.PACK_AB R161, R226, R161 ;  /* 0x000000a1e2a1723e */ /* 0x000fe400000000ff */
[----:B------:R-:W-:-:S07]  /*c380*/  F2FP.F16.F32.PACK_AB R160, R167, R160 ;  /* 0x000000a0a7a0723e */ /* 0x000fce00000000ff */
.L_x_1150:
        /* <DEDUP_REMOVED lines=10> */
.L_x_1146:
[----:B------:R-:W-:Y:S05]  /*c430*/  BSYNC.RECONVERGENT B1 ;  /* 0x0000000000017941 */ /* 0x000fea0003800200 */
.L_x_1145:
        /* <DEDUP_REMOVED lines=12> */
[-CC-:B01-34-:R-:W-:Y:S01]  /*c500*/  FFMA.FTZ R66, R214, R164.reuse, R165.reuse ;  /* 0x000000a4d6427223 */ /* 0x19bfe200000100a5 */
[-CC-:B------:R-:W-:Y:S01]  /*c510*/  FFMA.FTZ R64, R215, R164.reuse, R165.reuse ;  /* 0x000000a4d7407223 */ /* 0x180fe200000100a5 */
[--C-:B------:R-:W-:Y:S02]  /*c520*/  HADD2.F32 R67, -RZ, R159.reuse.H0_H0 ;  /* 0x2000009fff437230 */ /* 0x100fe40000004100 */
[-CC-:B------:R-:W-:Y:S01]  /*c530*/  FFMA.FTZ R137, R197, R164.reuse, R165.reuse ;  /* 0x000000a4c5897223 */ /* 0x180fe200000100a5 */
[----:B------:R-:W-:Y:S01]  /*c540*/  FADD.FTZ R136, R211, -R66 ;  /* 0x80000042d3887221 */ /* 0x000fe20000010000 */
[----:B------:R-:W-:Y:S01]  /*c550*/  FADD.FTZ R66, R213, -R64 ;  /* 0x80000040d5427221 */ /* 0x000fe20000010000 */
[----:B------:R-:W-:Y:S02]  /*c560*/  HADD2.F32 R64, -RZ, R159.H1_H1 ;  /* 0x3000009fff407230 */ /* 0x000fe40000004100 */
[-CC-:B------:R-:W-:Y:S01]  /*c570*/  FFMA.FTZ R161, R212, R164.reuse, R165.reuse ;  /* 0x000000a4d4a17223 */ /* 0x180fe200000100a5 */
[----:B------:R-:W-:Y:S01]  /*c580*/  FFMA.FTZ R138, R194, R164, R165 ;  /* 0x000000a4c28a7223 */ /* 0x000fe200000100a5 */
[----:B-----5:R-:W-:Y:S01]  /*c590*/  FFMA.FTZ R67, R209, R66, R67 ;  /* 0x00000042d1437223 */ /* 0x020fe20000010043 */
[----:B------:R-:W-:Y:S01]  /*c5a0*/  FADD.FTZ R66, R196, -R137 ;  /* 0x80000089c4427221 */ /* 0x000fe20000010000 */
[----:B------:R-:W-:-:S02]  /*c5b0*/  HADD2.F32 R137, -RZ, R158.H1_H1 ;  /* 0x3000009eff897230 */ /* 0x000fc40000004100 */
[----:B------:R-:W-:Y:S01]  /*c5c0*/  FFMA.FTZ R64, R209, R136, R64 ;  /* 0x00000088d1407223 */ /* 0x000fe20000010040 */
[----:B------:R-:W-:Y:S01]  /*c5d0*/  FADD.FTZ R160, R210, -R161 ;  /* 0x800000a1d2a07221 */ /* 0x000fe20000010000 */
[----:B------:R-:W-:Y:S02]  /*c5e0*/  HADD2.F32 R136, -RZ, R158.H0_H0 ;  /* 0x2000009eff887230 */ /* 0x000fe40000004100 */
[-CC-:B------:R-:W-:Y:S01]  /*c5f0*/  FFMA.FTZ R65, R187, R164.reuse, R165.reuse ;  /* 0x000000a4bb417223 */ /* 0x180fe200000100a5 */
[----:B------:R-:W-:Y:S01]  /*c600*/  FFMA.FTZ R139, R181, R164, R165 ;  /* 0x000000a4b58b7223 */ /* 0x000fe200000100a5 */
[----:B------:R-:W-:Y:S01]  /*c610*/  FFMA.FTZ R137, R209, R160, R137 ;  /* 0x000000a0d1897223 */ /* 0x000fe20000010089 */
[----:B------:R-:W-:Y:S01]  /*c620*/  FADD.FTZ R160, R195, -R138 ;  /* 0x8000008ac3a07221 */ /* 0x000fe20000010000 */
[----:B------:R-:W-:Y:S01]  /*c630*/  FFMA.FTZ R66, R209, R66, R136 ;  /* 0x00000042d1427223 */ /* 0x000fe20000010088 */
[--C-:B------:R-:W-:Y:S02]  /*c640*/  HADD2.F32 R138, -RZ, R157.reuse.H0_H0 ;  /* 0x2000009dff8a7230 */ /* 0x100fe40000004100 */
[----:B------:R-:W-:Y:S01]  /*c650*/  FADD.FTZ R136, R188, -R65 ;  /* 0x80000041bc887221 */ /* 0x000fe20000010000 */
[----:B------:R-:W-:Y:S01]  /*c660*/  LOP3.LUT P2, RZ, R233, 0xff0000, RZ, 0xc0, !PT ;  /* 0x00ff0000e9ff7812 */ /* 0x000fe2000784c0ff */
[----:B------:R-:W-:Y:S01]  /*c670*/  FFMA.FTZ R164, R186, R164, R165 ;  /* 0x000000a4baa47223 */ /* 0x000fe200000100a5 */
[----:B------:R-:W-:-:S02]  /*c680*/  HADD2.F32 R161, -RZ, R157.H1_H1 ;  /* 0x3000009dffa17230 */ /* 0x000fc40000004100 */
[----:B------:R-:W-:Y:S01]  /*c690*/  FFMA.FTZ R65, R209, R136, R138 ;  /* 0x00000088d1417223 */ /* 0x000fe2000001008a */
[--C-:B------:R-:W-:Y:S02]  /*c6a0*/  HADD2.F32 R138, -RZ, R156.reuse.H0_H0 ;  /* 0x2000009cff8a7230 */ /* 0x100fe40000004100 */
[----:B------:R-:W-:Y:S01]  /*c6b0*/  FADD.FTZ R136, R178, -R139 ;  /* 0x8000008bb2887221 */ /* 0x000fe20000010000 */
[----:B------:R-:W-:Y:S01]  /*c6c0*/  ISETP.GE.U32.AND P5, PT, R238, RZ, PT ;  /* 0x000000ffee00720c */ /* 0x000fe20003fa6070 */
[----:B------:R-:W-:Y:S02]  /*c6d0*/  HADD2.F32 R139, -RZ, R156.H1_H1 ;  /* 0x3000009cff8b7230 */ /* 0x000fe40000004100 */
[----:B------:R-:W-:Y:S01]  /*c6e0*/  FADD.FTZ R164, R185, -R164 ;  /* 0x800000a4b9a47221 */ /* 0x000fe20000010000 */
[----:B------:R-:W-:Y:S01]  /*c6f0*/  FFMA.FTZ R136, R209, R136, R138 ;  /* 0x00000088d1887223 */ /* 0x000fe2000001008a */
[----:B------:R-:W-:Y:S01]  /*c700*/  FMUL.FTZ R138, R67, UR13 ;  /* 0x0000000d438a7c20 */ /* 0x000fe20008410000 */
[C---:B------:R-:W-:Y:S01]  /*c710*/  F2FP.F16.F32.PACK_AB R67, R64.reuse, R67 ;  /* 0x000000434043723e */ /* 0x040fe200000000ff */
[----:B------:R-:W-:Y:S01]  /*c720*/  FMUL.FTZ R64, R64, UR13 ;  /* 0x0000000d40407c20 */ /* 0x000fe20008410000 */
[----:B------:R-:W-:Y:S01]  /*c730*/  LOP3.LUT P6, RZ, R239, 0xff0000, RZ, 0xc0, !PT ;  /* 0x00ff0000efff7812 */ /* 0x000fe200078cc0ff */
[C---:B------:R-:W-:Y:S01]  /*c740*/  FFMA.FTZ R160, R209.reuse, R160, R161 ;  /* 0x000000a0d1a07223 */ /* 0x040fe200000100a1 */
[----:B------:R-:W-:Y:S01]  /*c750*/  FSEL R163, R138, RZ, P2 ;  /* 0x000000ff8aa37208 */ /* 0x000fe20001000000 */
[----:B------:R-:W-:Y:S01]  /*c760*/  FFMA.FTZ R209, R209, R164, R139 ;  /* 0x000000a4d1d17223 */ /* 0x000fe2000001008b */
[----:B------:R-:W-:-:S02]  /*c770*/  ISETP.GE.U32.AND P2, PT, R232, RZ, PT ;  /* 0x000000ffe800720c */ /* 0x000fc40003f46070 */
[----:B------:R-:W-:Y:S02]  /*c780*/  ISETP.GE.U32.AND.EX P5, PT, R239, 0x1000000, PT, P5 ;  /* 0x01000000ef00780c */ /* 0x000fe40003fa6150 */
[C---:B------:R-:W-:Y:S02]  /*c790*/  ISETP.GE.U32.AND.EX P2, PT, R233.reuse, 0x1000000, PT, P2 ;  /* 0x01000000e900780c */ /* 0x040fe40003f46120 */
[----:B------:R-:W-:Y:S02]  /*c7a0*/  FSEL R139, R138, RZ, P6 ;  /* 0x000000ff8a8b7208 */ /* 0x000fe40003000000 */
[C---:B------:R-:W-:Y:S02]  /*c7b0*/  FSEL R138, R64.reuse, RZ, P5 ;  /* 0x000000ff408a7208 */ /* 0x040fe40002800000 */
[----:B------:R-:W-:Y:S02]  /*c7c0*/  FSEL R64, R64, RZ, P2 ;  /* 0x000000ff40407208 */ /* 0x000fe40001000000 */
[----:B------:R-:W-:-:S02]  /*c7d0*/  LOP3.LUT P6, RZ, R233, 0xff, RZ, 0xc0, !PT ;  /* 0x000000ffe9ff7812 */ /* 0x000fc400078cc0ff */
[----:B------:R-:W-:Y:S01]  /*c7e0*/  F2FP.F16.F32.PACK_AB R163, R64, R163 ;  /* 0x000000a340a3723e */ /* 0x000fe200000000ff */
[----:B------:R-:W-:Y:S01]  /*c7f0*/  FMUL.FTZ R64, R66, UR13 ;  /* 0x0000000d42407c20 */ /* 0x000fe20008410000 */
[C---:B------:R-:W-:Y:S01]  /*c800*/  F2FP.F16.F32.PACK_AB R66, R137.reuse, R66 ;  /* 0x000000428942723e */ /* 0x040fe200000000ff */
[----:B------:R-:W-:Y:S01]  /*c810*/  FMUL.FTZ R137, R137, UR13 ;  /* 0x0000000d89897c20 */ /* 0x000fe20008410000 */
[C---:B------:R-:W-:Y:S02]  /*c820*/  LOP3.LUT P5, RZ, R239.reuse, 0xff, RZ, 0xc0, !PT ;  /* 0x000000ffefff7812 */ /* 0x040fe400078ac0ff */
[----:B------:R-:W-:Y:S02]  /*c830*/  LOP3.LUT P2, RZ, R239, 0xff00, RZ, 0xc0, !PT ;  /* 0x0000ff00efff7812 */ /* 0x000fe4000784c0ff */
[----:B------:R-:W-:Y:S02]  /*c840*/  FSEL R162, R64, RZ, P6 ;  /* 0x000000ff40a27208 */ /* 0x000fe40003000000 */
[----:B------:R-:W-:-:S02]  /*c850*/  LOP3.LUT P6, RZ, R233, 0xff00, RZ, 0xc0, !PT ;  /* 0x0000ff00e9ff7812 */ /* 0x000fc400078cc0ff */
[----:B------:R-:W-:Y:S02]  /*c860*/  F2FP.F16.F32.PACK_AB R139, R138, R139 ;  /* 0x0000008b8a8b723e */ /* 0x000fe400000000ff */
[----:B------:R-:W-:Y:S01]  /*c870*/  FSEL R138, R64, RZ, P5 ;  /* 0x000000ff408a7208 */ /* 0x000fe20002800000 */
[----:B------:R-:W-:Y:S01]  /*c880*/  FMUL.FTZ R64, R65, UR13 ;  /* 0x0000000d41407c20 */ /* 0x000fe20008410000 */
[C---:B------:R-:W-:Y:S02]  /*c890*/  FSEL R161, R137.reuse, RZ, P2 ;  /* 0x000000ff89a17208 */ /* 0x040fe40001000000 */
[----:B------:R-:W-:Y:S02]  /*c8a0*/  FSEL R137, R137, RZ, P6 ;  /* 0x000000ff89897208 */ /* 0x000fe40003000000 */
[----:B------:R-:W-:Y:S02]  /*c8b0*/  LOP3.LUT P6, RZ, R232, 0xff0000, RZ, 0xc0, !PT ;  /* 0x00ff0000e8ff7812 */ /* 0x000fe400078cc0ff */
[C---:B------:R-:W-:Y:S01]  /*c8c0*/  F2FP.F16.F32.PACK_AB R65, R160.reuse, R65 ;  /* 0x00000041a041723e */ /* 0x040fe200000000ff */
[----:B------:R-:W-:Y:S01]  /*c8d0*/  FMUL.FTZ R160, R160, UR13 ;  /* 0x0000000da0a07c20 */ /* 0x000fe20008410000 */
[----:B------:R-:W-:-:S02]  /*c8e0*/  F2FP.F16.F32.PACK_AB R138, R161, R138 ;  /* 0x0000008aa18a723e */ /* 0x000fc400000000ff */
[C---:B------:R-:W-:Y:S02]  /*c8f0*/  LOP3.LUT P5, RZ, R238.reuse, 0xff0000, RZ, 0xc0, !PT ;  /* 0x00ff0000eeff7812 */ /* 0x040fe400078ac0ff */
[----:B------:R-:W-:Y:S02]  /*c900*/  LOP3.LUT P2, RZ, R238, 0xff000000, RZ, 0xc0, !PT ;  /* 0xff000000eeff7812 */ /* 0x000fe4000784c0ff */
[----:B------:R-:W-:Y:S02]  /*c910*/  FSEL R161, R64, RZ, P6 ;  /* 0x000000ff40a17208 */ /* 0x000fe40003000000 */
[----:B------:R-:W-:Y:S02]  /*c920*/  LOP3.LUT P6, RZ, R232, 0xff000000, RZ, 0xc0, !PT ;  /* 0xff000000e8ff7812 */ /* 0x000fe400078cc0ff */
[----:B------:R-:W-:Y:S02]  /*c930*/  F2FP.F16.F32.PACK_AB R162, R137, R162 ;  /* 0x000000a289a2723e */ /* 0x000fe400000000ff */
[----:B------:R-:W-:-:S02]  /*c940*/  FSEL R137, R64, RZ, P5 ;  /* 0x000000ff40897208 */ /* 0x000fc40002800000 */
[C---:B------:R-:W-:Y:S02]  /*c950*/  FSEL R64, R160.reuse, RZ, P2 ;  /* 0x000000ffa0407208 */ /* 0x040fe40001000000 */
[----:B------:R-:W-:Y:S02]  /*c960*/  FSEL R160, R160, RZ, P6 ;  /* 0x000000ffa0a07208 */ /* 0x000fe40003000000 */
[----:B------:R-:W-:Y:S02]  /*c970*/  LOP3.LUT P6, RZ, R232, 0xff00, RZ, 0xc0, !PT ;  /* 0x0000ff00e8ff7812 */ /* 0x000fe400078cc0ff */
[----:B------:R-:W-:Y:S01]  /*c980*/  F2FP.F16.F32.PACK_AB R161, R160, R161 ;  /* 0x000000a1a0a1723e */ /* 0x000fe200000000ff */
[C---:B------:R-:W-:Y:S01]  /*c990*/  FMUL.FTZ R160, R209.reuse, UR13 ;  /* 0x0000000dd1a07c20 */ /* 0x040fe20008410000 */
[----:B------:R-:W-:Y:S02]  /*c9a0*/  F2FP.F16.F32.PACK_AB R137, R64, R137 ;  /* 0x000000894089723e */ /* 0x000fe400000000ff */
[----:B------:R-:W-:Y:S01]  /*c9b0*/  F2FP.F16.F32.PACK_AB R64, R209, R136 ;  /* 0x00000088d140723e */ /* 0x000fe200000000ff */
        /* <DEDUP_REMOVED lines=8> */
[----:B------:R-:W-:Y:S02]  /*ca40*/  F2FP.F16.F32.PACK_AB R136, R167, R164 ;  /* 0x000000a4a788723e */ /* 0x000fe400000000ff */
[----:B------:R-:W-:Y:S01]  /*ca50*/  F2FP.F16.F32.PACK_AB R160, R165, R160 ;  /* 0x000000a0a5a0723e */ /* 0x000fe200000000ff */
[----:B------:R-:W-:Y:S06]  /*ca60*/  BRA `(.L_x_1160) ;  /* 0x0000001c00ac7947 */ /* 0x000fec0003800000 */
.L_x_1159:
[-CC-:B01-34-:R-:W-:Y:S01]  /*ca70*/  FFMA.FTZ R160, R214, R164.reuse, R165.reuse ;  /* 0x000000a4d6a07223 */ /* 0x19bfe200000100a5 */
[----:B------:R-:W-:Y:S02]  /*ca80*/  HADD2.F32 R162, -RZ, R159.H1_H1 ;  /* 0x3000009fffa27230 */ /* 0x000fe40000004100 */
[-CC-:B------:R-:W-:Y:S01]  /*ca90*/  FFMA.FTZ R163, R197, R164.reuse, R165.reuse ;  /* 0x000000a4c5a37223 */ /* 0x180fe200000100a5 */
[-CC-:B------:R-:W-:Y:S01]  /*caa0*/  FFMA.FTZ R167, R212, R164.reuse, R165.reuse ;  /* 0x000000a4d4a77223 */ /* 0x180fe200000100a5 */
[----:B------:R-:W-:Y:S01]  /*cab0*/  FADD.FTZ R160, R211, -R160 ;  /* 0x800000a0d3a07221 */ /* 0x000fe20000010000 */
[-CC-:B------:R-:W-:Y:S01]  /*cac0*/  FFMA.FTZ R138, R215, R164.reuse, R165.reuse ;  /* 0x000000a4d78a7223 */ /* 0x180fe200000100a5 */
[-CC-:B------:R-:W-:Y:S01]  /*cad0*/  FFMA.FTZ R161, R187, R164.reuse, R165.reuse ;  /* 0x000000a4bba17223 */ /* 0x180fe200000100a5 */
[----:B------:R-:W-:Y:S01]  /*cae0*/  FFMA.FTZ R166, R194, R164, R165 ;  /* 0x000000a4c2a67223 */ /* 0x000fe200000100a5 */
[----:B-----5:R-:W-:Y:S01]  /*caf0*/  FFMA.FTZ R137, R209, R160, R162 ;  /* 0x000000a0d1897223 */ /* 0x020fe200000100a2 */
[----:B------:R-:W-:Y:S01]  /*cb00*/  FADD.FTZ R162, R196, -R163 ;  /* 0x800000a3c4a27221 */ /* 0x000fe20000010000 */
[----:B------:R-:W-:-:S02]  /*cb10*/  HADD2.F32 R160, -RZ, R158.H0_H0 ;  /* 0x2000009effa07230 */ /* 0x000fc40000004100 */
[-CC-:B------:R-:W-:Y:S01]  /*cb20*/  FFMA.FTZ R139, R181, R164.reuse, R165.reuse ;  /* 0x000000a4b58b7223 */ /* 0x180fe200000100a5 */
[----:B------:R-:W-:Y:S01]  /*cb30*/  FFMA.FTZ R136, R186, R164, R165 ;  /* 0x000000a4ba887223 */ /* 0x000fe200000100a5 */
[----:B------:R-:W-:Y:S02]  /*cb40*/  HADD2.F32 R163, -RZ, R158.H1_H1 ;  /* 0x3000009effa37230 */ /* 0x000fe40000004100 */
[----:B------:R-:W-:Y:S01]  /*cb50*/  FADD.FTZ R164, R210, -R167 ;  /* 0x800000a7d2a47221 */ /* 0x000fe20000010000 */
[----:B------:R-:W-:Y:S02]  /*cb60*/  HADD2.F32 R165, -RZ, R159.H0_H0 ;  /* 0x2000009fffa57230 */ /* 0x000fe40000004100 */
[----:B------:R-:W-:Y:S01]  /*cb70*/  FADD.FTZ R138, R213, -R138 ;  /* 0x8000008ad58a7221 */ /* 0x000fe20000010000 */
[----:B------:R-:W-:Y:S01]  /*cb80*/  FFMA.FTZ R162, R209, R162, R160 ;  /* 0x000000a2d1a27223 */ /* 0x000fe200000100a0 */
[----:B------:R-:W-:Y:S01]  /*cb90*/  FADD.FTZ R226, R195, -R166 ;  /* 0x800000a6c3e27221 */ /* 0x000fe20000010000 */
[----:B------:R-:W-:Y:S01]  /*cba0*/  FFMA.FTZ R160, R209, R164, R163 ;  /* 0x000000a4d1a07223 */ /* 0x000fe200000100a3 */
[----:B------:R-:W-:-:S02]  /*cbb0*/  HADD2.F32 R166, -RZ, R157.H0_H0 ;  /* 0x2000009dffa67230 */ /* 0x000fc40000004100 */
[----:B------:R-:W-:Y:S01]  /*cbc0*/  FFMA.FTZ R138, R209, R138, R165 ;  /* 0x0000008ad18a7223 */ /* 0x000fe200000100a5 */
[----:B------:R-:W-:Y:S01]  /*cbd0*/  FADD.FTZ R164, R188, -R161 ;  /* 0x800000a1bca47221 */ /* 0x000fe20000010000 */
[----:B------:R-:W-:Y:S01]  /*cbe0*/  HADD2.F32 R163, -RZ, R157.H1_H1 ;  /* 0x3000009dffa37230 */ /* 0x000fe20000004100 */
[----:B------:R-:W-:Y:S01]  /*cbf0*/  LOP3.LUT P6, RZ, R233, 0xff0000, RZ, 0xc0, !PT ;  /* 0x00ff0000e9ff7812 */ /* 0x000fe200078cc0ff */
[----:B------:R-:W-:Y:S01]  /*cc00*/  FMUL.FTZ R138, R138, UR13 ;  /* 0x0000000d8a8a7c20 */ /* 0x000fe20008410000 */
[C---:B------:R-:W-:Y:S01]  /*cc10*/  FFMA.FTZ R161, R209.reuse, R164, R166 ;  /* 0x000000a4d1a17223 */ /* 0x040fe200000100a6 */
[----:B------:R-:W-:Y:S01]  /*cc20*/  FADD.FTZ R166, R178, -R139 ;  /* 0x8000008bb2a67221 */ /* 0x000fe20000010000 */
[----:B------:R-:W-:Y:S01]  /*cc30*/  FFMA.FTZ R164, R209, R226, R163 ;  /* 0x000000e2d1a47223 */ /* 0x000fe200000100a3 */
[----:B------:R-:W-:Y:S01]  /*cc40*/  FADD.FTZ R226, R185, -R136 ;  /* 0x80000088b9e27221 */ /* 0x000fe20000010000 */
[--C-:B------:R-:W-:Y:S01]  /*cc50*/  HADD2.F32 R136, -RZ, R156.reuse.H0_H0 ;  /* 0x2000009cff887230 */ /* 0x100fe20000004100 */
[----:B------:R-:W-:Y:S01]  /*cc60*/  FSEL R163, R138, RZ, P6 ;  /* 0x000000ff8aa37208 */ /* 0x000fe20003000000 */
[----:B------:R-:W-:Y:S01]  /*cc70*/  HADD2.F32 R139, -RZ, R156.H1_H1 ;  /* 0x3000009cff8b7230 */ /* 0x000fe20000004100 */
[----:B------:R-:W-:Y:S01]  /*cc80*/  ISETP.GE.U32.AND P2, PT, R232, RZ, PT ;  /* 0x000000ffe800720c */ /* 0x000fe20003f46070 */
[----:B------:R-:W-:Y:S01]  /*cc90*/  FMUL.FTZ R137, R137, UR13 ;  /* 0x0000000d89897c20 */ /* 0x000fe20008410000 */
[----:B------:R-:W-:Y:S01]  /*cca0*/  ISETP.GE.U32.AND P5, PT, R238, RZ, PT ;  /* 0x000000ffee00720c */ /* 0x000fe20003fa6070 */
[----:B------:R-:W-:Y:S01]  /*ccb0*/  FFMA.FTZ R136, R209, R166, R136 ;  /* 0x000000a6d1887223 */ /* 0x000fe20000010088 */
[----:B------:R-:W-:Y:S01]  /*ccc0*/  LOP3.LUT P6, RZ, R239, 0xff0000, RZ, 0xc0, !PT ;  /* 0x00ff0000efff7812 */ /* 0x000fe200078cc0ff */
[----:B------:R-:W-:Y:S01]  /*ccd0*/  FFMA.FTZ R209, R209, R226, R139 ;  /* 0x000000e2d1d17223 */ /* 0x000fe2000001008b */
[----:B------:R-:W-:Y:S01]  /*cce0*/  ISETP.GE.U32.AND.EX P5, PT, R239, 0x1000000, PT, P5 ;  /* 0x01000000ef00780c */ /* 0x000fe20003fa6150 */
[----:B------:R-:W-:Y:S01]  /*ccf0*/  FMUL.FTZ R162, R162, UR13 ;  /* 0x0000000da2a27c20 */ /* 0x000fe20008410000 */
[----:B------:R-:W-:Y:S01]  /*cd00*/  ISETP.GE.U32.AND.EX P2, PT, R233, 0x1000000, PT, P2 ;  /* 0x01000000e900780c */ /* 0x000fe20003f46120 */
[----:B------:R-:W-:Y:S01]  /*cd10*/  FMUL.FTZ R160, R160, UR13 ;  /* 0x0000000da0a07c20 */ /* 0x000fe20008410000 */
[----:B------:R-:W-:Y:S01]  /*cd20*/  FSEL R139, R138, RZ, P6 ;  /* 0x000000ff8a8b7208 */ /* 0x000fe20003000000 */
[----:B------:R-:W-:Y:S01]  /*cd30*/  FMUL.FTZ R161, R161, UR13 ;  /* 0x0000000da1a17c20 */ /* 0x000fe20008410000 */
[----:B------:R-:W-:Y:S01]  /*cd40*/  LOP3.LUT P6, RZ, R233, 0xff, RZ, 0xc0, !PT ;  /* 0x000000ffe9ff7812 */ /* 0x000fe200078cc0ff */
[----:B------:R-:W-:Y:S01]  /*cd50*/  FMUL.FTZ R164, R164, UR13 ;  /* 0x0000000da4a47c20 */ /* 0x000fe20008410000 */
[----:B------:R-:W-:Y:S01]  /*cd60*/  FSEL R166, R137, RZ, P5 ;  /* 0x000000ff89a67208 */ /* 0x000fe20002800000 */
[----:B------:R-:W-:Y:S01]  /*cd70*/  FMUL.FTZ R209, R209, UR13 ;  /* 0x0000000dd1d17c20 */ /* 0x000fe20008410000 */
[----:B------:R-:W-:Y:S01]  /*cd80*/  FSEL R138, R137, RZ, P2 ;  /* 0x000000ff898a7208 */ /* 0x000fe20001000000 */
[----:B------:R-:W-:Y:S01]  /*cd90*/  FMUL.FTZ R136, R136, UR13 ;  /* 0x0000000d88887c20 */ /* 0x000fe20008410000 */
[----:B------:R-:W-:-:S02]  /*cda0*/  LOP3.LUT P5, RZ, R239, 0xff, RZ, 0xc0, !PT ;  /* 0x000000ffefff7812 */ /* 0x000fc400078ac0ff */
[----:B------:R-:W-:Y:S02]  /*cdb0*/  FSEL R137, R162, RZ, P6 ;  /* 0x000000ffa2897208 */ /* 0x000fe40003000000 */
[----:B------:R-:W-:Y:S02]  /*cdc0*/  LOP3.LUT P6, RZ, R233, 0xff00, RZ, 0xc0, !PT ;  /* 0x0000ff00e9ff7812 */ /* 0x000fe400078cc0ff */
[----:B------:R-:W-:Y:S02]  /*cdd0*/  F2FP.F16.F32.PACK_AB R163, R138, R163 ;  /* 0x000000a38aa3723e */ /* 0x000fe400000000ff */
[----:B------:R-:W-:Y:S02]  /*cde0*/  FSEL R138, R162, RZ, P5 ;  /* 0x000000ffa28a7208 */ /* 0x000fe40002800000 */
[----:B------:R-:W-:Y:S02]  /*cdf0*/  LOP3.LUT P2, RZ, R239, 0xff00, RZ, 0xc0, !PT ;  /* 0x0000ff00efff7812 */ /* 0x000fe4000784c0ff */
[----:B------:R-:W-:-:S02]  /*ce00*/  FSEL R162, R160, RZ, P6 ;  /* 0x000000ffa0a27208 */ /* 0x000fc40003000000 */
[----:B------:R-:W-:Y:S02]  /*ce10*/  LOP3.LUT P6, RZ, R232, 0xff0000, RZ, 0xc0, !PT ;  /* 0x00ff0000e8ff7812 */ /* 0x000fe400078cc0ff */
[----:B------:R-:W-:Y:S02]  /*ce20*/  FSEL R165, R160, RZ, P2 ;  /* 0x000000ffa0a57208 */ /* 0x000fe40001000000 */
[----:B------:R-:W-:Y:S02]  /*ce30*/  LOP3.LUT P5, RZ, R238, 0xff0000, RZ, 0xc0, !PT ;  /* 0x00ff0000eeff7812 */ /* 0x000fe400078ac0ff */
[----:B------:R-:W-:Y:S02]  /*ce40*/  FSEL R160, R161, RZ, P6 ;  /* 0x000000ffa1a07208 */ /* 0x000fe40003000000 */
[----:B------:R-:W-:Y:S02]  /*ce50*/  LOP3.LUT P6, RZ, R232, 0xff000000, RZ, 0xc0, !PT ;  /* 0xff000000e8ff7812 */ /* 0x000fe400078cc0ff */
[----:B------:R-:W-:-:S02]  /*ce60*/  F2FP.F16.F32.PACK_AB R162, R162, R137 ;  /* 0x00000089a2a2723e */ /* 0x000fc400000000ff */
[----:B------:R-:W-:Y:S02]  /*ce70*/  FSEL R137, R161, RZ, P5 ;  /* 0x000000ffa1897208 */ /* 0x000fe40002800000 */
[----:B------:R-:W-:Y:S02]  /*ce80*/  FSEL R161, R164, RZ, P6 ;  /* 0x000000ffa4a17208 */ /* 0x000fe40003000000 */
[----:B------:R-:W-:Y:S02]  /*ce90*/  LOP3.LUT P2, RZ, R238, 0xff000000, RZ, 0xc0, !PT ;  /* 0xff000000eeff7812 */ /* 0x000fe4000784c0ff */
[----:B------:R-:W-:Y:S02]  /*cea0*/  LOP3.LUT P6, RZ, R232, 0xff00, RZ, 0xc0, !PT ;  /* 0x0000ff00e8ff7812 */ /* 0x000fe400078cc0ff */
[----:B------:R-:W-:Y:S02]  /*ceb0*/  F2FP.F16.F32.PACK_AB R139, R166, R139 ;  /* 0x0000008ba68b723e */ /* 0x000fe400000000ff */
[----:B------:R-:W-:-:S02]  /*cec0*/  F2FP.F16.F32.PACK_AB R138, R165, R138 ;  /* 0x0000008aa58a723e */ /* 0x000fc400000000ff */
[----:B------:R-:W-:Y:S02]  /*ced0*/  FSEL R166, R164, RZ, P2 ;  /* 0x000000ffa4a67208 */ /* 0x000fe40001000000 */
[----:B------:R-:W-:Y:S02]  /*cee0*/  FSEL R165, R209, RZ, P6 ;  /* 0x000000ffd1a57208 */ /* 0x000fe40003000000 */
[C---:B------:R-:W-:Y:S02]  /*cef0*/  LOP3.LUT P2, RZ, R238.reuse, 0xff00, RZ, 0xc0, !PT ;  /* 0x0000ff00eeff7812 */ /* 0x040fe4000784c0ff */
[----:B------:R-:W-:Y:S02]  /*cf00*/  LOP3.LUT P5, RZ, R238, 0xff, RZ, 0xc0, !PT ;  /* 0x000000ffeeff7812 */ /* 0x000fe400078ac0ff */
[----:B------:R-:W-:Y:S02]  /*cf10*/  LOP3.LUT P6, RZ, R232, 0xff, RZ, 0xc0, !PT ;  /* 0x000000ffe8ff7812 */ /* 0x000fe400078cc0ff */
[----:B------:R-:W-:-:S02]  /*cf20*/  F2FP.F16.F32.PACK_AB R161, R161, R160 ;  /* 0x000000a0a1a1723e */ /* 0x000fc400000000ff */
[----:B------:R-:W-:Y:S02]  /*cf30*/  FSEL R209, R209, RZ, P2 ;  /* 0x000000ffd1d17208 */ /* 0x000fe40001000000 */
[C---:B------:R-:W-:Y:S02]  /*cf40*/  FSEL R164, R136.reuse, RZ, P5 ;  /* 0x000000ff88a47208 */ /* 0x040fe40002800000 */
[----:B------:R-:W-:Y:S02]  /*cf50*/  FSEL R160, R136, RZ, P6 ;  /* 0x000000ff88a07208 */ /* 0x000fe40003000000 */
[----:B------:R-:W-:Y:S02]  /*cf60*/  F2FP.F16.F32.PACK_AB R137, R166, R137 ;  /* 0x00000089a689723e */ /* 0x000fe400000000ff */
[----:B------:R-:W-:Y:S02]  /*cf70*/  F2FP.F16.F32.PACK_AB R136, R209, R164 ;  /* 0x000000a4d188723e */ /* 0x000fe400000000ff */
[----:B------:R-:W-:Y:S01]  /*cf80*/  F2FP.F16.F32.PACK_AB R160, R165, R160 ;  /* 0x000000a0a5a0723e */ /* 0x000fe200000000ff */
[----:B------:R-:W-:Y:S06]  /*cf90*/  BRA `(.L_x_1160) ;  /* 0x0000001800607947 */ /* 0x000fec0003800000 */
.L_x_1158:
[----:B01-34-:R-:W0:Y:S02]  /*cfa0*/  LDC.64 R136, c[0x0][0x478] ;  /* 0x00011e00ff887b82 */ /* 0x01be240000000a00 */
[----:B0-----:R-:W-:-:S04]  /*cfb0*/  ISETP.NE.U32.AND P1, PT, R136, RZ, PT ;  /* 0x000000ff8800720c */ /* 0x001fc80003f25070 */
[----:B------:R-:W-:-:S13]  /*cfc0*/  ISETP.NE.AND.EX P1, PT, R137, RZ, PT, P1 ;  /* 0x000000ff8900720c */ /* 0x000fda0003f25310 */
[----:B------:R-:W-:Y:S05]  /*cfd0*/  @!P1 BRA `(.L_x_1161) ;  /* 0x00000004003c9947 */ /* 0x000fea0003800000 */
[-CC-:B------:R-:W-:Y:S01]  /*cfe0*/  FFMA.FTZ R138, R214, R164.reuse, R165.reuse ;  /* 0x000000a4d68a7223 */ /* 0x180fe200000100a5 */
[-CC-:B------:R-:W-:Y:S01]  /*cff0*/  FFMA.FTZ R136, R215, R164.reuse, R165.reuse ;  /* 0x000000a4d7887223 */ /* 0x180fe200000100a5 */
[-CC-:B------:R-:W-:Y:S01]  /*d000*/  FFMA.FTZ R137, R212, R164.reuse, R165.reuse ;  /* 0x000000a4d4897223 */ /* 0x180fe200000100a5 */
[----:B------:R-:W-:Y:S01]  /*d010*/  ISETP.GE.U32.AND P2, PT, R232, RZ, PT ;  /* 0x000000ffe800720c */ /* 0x000fe20003f46070 */
[----:B------:R-:W-:Y:S01]  /*d020*/  FADD.FTZ R138, R211, -R138 ;  /* 0x8000008ad38a7221 */ /* 0x000fe20000010000 */
[----:B------:R-:W-:Y:S01]  /*d030*/  FADD.FTZ R226, R213, -R136 ;  /* 0x80000088d5e27221 */ /* 0x000fe20000010000 */
[----:B------:R-:W-:Y:S01]  /*d040*/  FFMA.FTZ R65, R187, R164, R165 ;  /* 0x000000a4bb417223 */ /* 0x000fe200000100a5 */
[----:B------:R-:W-:Y:S01]  /*d050*/  FADD.FTZ R166, R210, -R137 ;  /* 0x80000089d2a67221 */ /* 0x000fe20000010000 */
[----:B-----5:R-:W-:Y:S01]  /*d060*/  FMUL.FTZ R138, R209, R138 ;  /* 0x0000008ad18a7220 */ /* 0x020fe20000410000 */
[-CC-:B------:R-:W-:Y:S01]  /*d070*/  FFMA.FTZ R67, R197, R164.reuse, R165.reuse ;  /* 0x000000a4c5437223 */ /* 0x180fe200000100a5 */
[-CC-:B------:R-:W-:Y:S01]  /*d080*/  FFMA.FTZ R66, R194, R164.reuse, R165.reuse ;  /* 0x000000a4c2427223 */ /* 0x180fe200000100a5 */
[--C-:B------:R-:W-:Y:S01]  /*d090*/  FFMA.FTZ R64, R186, R164, R165.reuse ;  /* 0x000000a4ba407223 */ /* 0x100fe200000100a5 */
[----:B------:R-:W-:Y:S01]  /*d0a0*/  FMUL.FTZ R137, R209, R226 ;  /* 0x000000e2d1897220 */ /* 0x000fe20000410000 */
[----:B------:R-:W-:Y:S01]  /*d0b0*/  FFMA.FTZ R165, R181, R164, R165 ;  /* 0x000000a4b5a57223 */ /* 0x000fe200000100a5 */
[----:B------:R-:W-:Y:S01]  /*d0c0*/  FMUL.FTZ R139, R138, UR13 ;  /* 0x0000000d8a8b7c20 */ /* 0x000fe20008410000 */
[----:B------:R-:W-:Y:S01]  /*d0d0*/  ISETP.GE.U32.AND P5, PT, R238, RZ, PT ;  /* 0x000000ffee00720c */ /* 0x000fe20003fa6070 */
[----:B------:R-:W-:Y:S01]  /*d0e0*/  FADD.FTZ R136, R188, -R65 ;  /* 0x80000041bc887221 */ /* 0x000fe20000010000 */
[----:B------:R-:W-:Y:S01]  /*d0f0*/  ISETP.GE.U32.AND.EX P2, PT, R233, 0x1000000, PT, P2 ;  /* 0x01000000e900780c */ /* 0x000fe20003f46120 */
[----:B------:R-:W-:Y:S01]  /*d100*/  FADD.FTZ R164, R196, -R67 ;  /* 0x80000043c4a47221 */ /* 0x000fe20000010000 */
[----:B------:R-:W-:Y:S01]  /*d110*/  FADD.FTZ R162, R195, -R66 ;  /* 0x80000042c3a27221 */ /* 0x000fe20000010000 */
[----:B------:R-:W-:Y:S01]  /*d120*/  FADD.FTZ R64, R185, -R64 ;  /* 0x80000040b9407221 */ /* 0x000fe20000010000 */
[----:B------:R-:W-:Y:S01]  /*d130*/  FADD.FTZ R160, R178, -R165 ;  /* 0x800000a5b2a07221 */ /* 0x000fe20000010000 */
[----:B------:R-:W-:Y:S01]  /*d140*/  F2FP.F16.F32.PACK_AB R67, R138, R137 ;  /* 0x000000898a43723e */ /* 0x000fe200000000ff */
[----:B------:R-:W-:Y:S01]  /*d150*/  FMUL.FTZ R137, R137, UR13 ;  /* 0x0000000d89897c20 */ /* 0x000fe20008410000 */
[----:B------:R-:W-:Y:S01]  /*d160*/  ISETP.GE.U32.AND.EX P5, PT, R239, 0x1000000, PT, P5 ;  /* 0x01000000ef00780c */ /* 0x000fe20003fa6150 */
[----:B------:R-:W-:Y:S01]  /*d170*/  FMUL.FTZ R65, R209, R136 ;  /* 0x00000088d1417220 */ /* 0x000fe20000410000 */
[----:B------:R-:W-:Y:S01]  /*d180*/  FSEL R138, R139, RZ, P2 ;  /* 0x000000ff8b8a7208 */ /* 0x000fe20001000000 */
[----:B------:R-:W-:Y:S01]  /*d190*/  FMUL.FTZ R66, R209, R164 ;  /* 0x000000a4d1427220 */ /* 0x000fe20000410000 */
[----:B------:R-:W-:Y:S01]  /*d1a0*/  LOP3.LUT P6, RZ, R239, 0xff0000, RZ, 0xc0, !PT ;  /* 0x00ff0000efff7812 */ /* 0x000fe200078cc0ff */
[----:B------:R-:W-:Y:S01]  /*d1b0*/  FMUL.FTZ R161, R209, R166 ;  /* 0x000000a6d1a17220 */ /* 0x000fe20000410000 */
[----:B------:R-:W-:Y:S01]  /*d1c0*/  LOP3.LUT P2, RZ, R233, 0xff0000, RZ, 0xc0, !PT ;  /* 0x00ff0000e9ff7812 */ /* 0x000fe2000784c0ff */
[C---:B------:R-:W-:Y:S01]  /*d1d0*/  FMUL.FTZ R136, R209.reuse, R162 ;  /* 0x000000a2d1887220 */ /* 0x040fe20000410000 */
[C---:B------:R-:W-:Y:S01]  /*d1e0*/  FMUL.FTZ R64, R209.reuse, R64 ;  /* 0x00000040d1407220 */ /* 0x040fe20000410000 */
[----:B------:R-:W-:Y:S01]  /*d1f0*/  FMUL.FTZ R209, R209, R160 ;  /* 0x000000a0d1d17220 */ /* 0x000fe20000410000 */
[----:B------:R-:W-:-:S02]  /*d200*/  FSEL R160, R139, RZ, P5 ;  /* 0x000000ff8ba07208 */ /* 0x000fc40002800000 */
[C---:B------:R-:W-:Y:S02]  /*d210*/  FSEL R139, R137.reuse, RZ, P6 ;  /* 0x000000ff898b7208 */ /* 0x040fe40003000000 */
[----:B------:R-:W-:Y:S01]  /*d220*/  FSEL R163, R137, RZ, P2 ;  /* 0x000000ff89a37208 */ /* 0x000fe20001000000 */
[----:B------:R-:W-:Y:S01]  /*d230*/  FMUL.FTZ R137, R66, UR13 ;  /* 0x0000000d42897c20 */ /* 0x000fe20008410000 */
[C---:B------:R-:W-:Y:S01]  /*d240*/  F2FP.F16.F32.PACK_AB R66, R161.reuse, R66 ;  /* 0x00000042a142723e */ /* 0x040fe200000000ff */
[----:B------:R-:W-:Y:S01]  /*d250*/  FMUL.FTZ R161, R161, UR13 ;  /* 0x0000000da1a17c20 */ /* 0x000fe20008410000 */
[----:B------:R-:W-:Y:S02]  /*d260*/  LOP3.LUT P6, RZ, R233, 0xff, RZ, 0xc0, !PT ;  /* 0x000000ffe9ff7812 */ /* 0x000fe400078cc0ff */
[C---:B------:R-:W-:Y:S02]  /*d270*/  LOP3.LUT P5, RZ, R239.reuse, 0xff, RZ, 0xc0, !PT ;  /* 0x000000ffefff7812 */ /* 0x040fe400078ac0ff */
[----:B------:R-:W-:-:S02]  /*d280*/  LOP3.LUT P2, RZ, R239, 0xff00, RZ, 0xc0, !PT ;  /* 0x0000ff00efff7812 */ /* 0x000fc4000784c0ff */
[----:B------:R-:W-:Y:S02]  /*d290*/  F2FP.F16.F32.PACK_AB R163, R138, R163 ;  /* 0x000000a38aa3723e */ /* 0x000fe400000000ff */
[C---:B------:R-:W-:Y:S02]  /*d2a0*/  FSEL R162, R137.reuse, RZ, P6 ;  /* 0x000000ff89a27208 */ /* 0x040fe40003000000 */
[----:B------:R-:W-:Y:S02]  /*d2b0*/  FSEL R138, R137, RZ, P5 ;  /* 0x000000ff898a7208 */ /* 0x000fe40002800000 */
[----:B------:R-:W-:Y:S02]  /*d2c0*/  FSEL R137, R161, RZ, P2 ;  /* 0x000000ffa1897208 */ /* 0x000fe40001000000 */
[----:B------:R-:W-:Y:S02]  /*d2d0*/  LOP3.LUT P6, RZ, R233, 0xff00, RZ, 0xc0, !PT ;  /* 0x0000ff00e9ff7812 */ /* 0x000fe400078cc0ff */
[----:B------:R-:W-:Y:S01]  /*d2e0*/  F2FP.F16.F32.PACK_AB R138, R137, R138 ;  /* 0x0000008a898a723e */ /* 0x000fe200000000ff */
[----:B------:R-:W-:Y:S01]  /*d2f0*/  FMUL.FTZ R137, R65, UR13 ;  /* 0x0000000d41897c20 */ /* 0x000fe20008410000 */
[----:B------:R-:W-:-:S02]  /*d300*/  FSEL R161, R161, RZ, P6 ;  /* 0x000000ffa1a17208 */ /* 0x000fc40003000000 */
[----:B------:R-:W-:Y:S02]  /*d310*/  LOP3.LUT P6, RZ, R232, 0xff0000, RZ, 0xc0, !PT ;  /* 0x00ff0000e8ff7812 */ /* 0x000fe400078cc0ff */
[C---:B------:R-:W-:Y:S01]  /*d320*/  F2FP.F16.F32.PACK_AB R65, R136.reuse, R65 ;  /* 0x000000418841723e */ /* 0x040fe200000000ff */
[----:B------:R-:W-:Y:S01]  /*d330*/  FMUL.FTZ R136, R136, UR13 ;  /* 0x0000000d88887c20 */ /* 0x000fe20008410000 */
[----:B------:R-:W-:Y:S02]  /*d340*/  F2FP.F16.F32.PACK_AB R162, R161, R162 ;  /* 0x000000a2a1a2723e */ /* 0x000fe400000000ff */
        /* <DEDUP_REMOVED lines=10> */
[----:B------:R-:W-:Y:S01]  /*d3f0*/  F2FP.F16.F32.PACK_AB R64, R64, R209 ;  /* 0x000000d14040723e */ /* 0x000fe200000000ff */
[----:B------:R-:W-:Y:S01]  /*d400*/  FMUL.FTZ R209, R209, UR13 ;  /* 0x0000000dd1d17c20 */ /* 0x000fe20008410000 */
[----:B------:R-:W-:Y:S02]  /*d410*/  FSEL R137, R137, RZ, P5 ;  /* 0x000000ff89897208 */ /* 0x000fe40002800000 */
[----:B------:R-:W-:Y:S02]  /*d420*/  LOP3.LUT P2, RZ, R238, 0xff00, RZ, 0xc0, !PT ;  /* 0x0000ff00eeff7812 */ /* 0x000fe4000784c0ff */
[----:B------:R-:W-:Y:S02]  /*d430*/  FSEL R165, R136, RZ, P6 ;  /* 0x000000ff88a57208 */ /* 0x000fe40003000000 */
[----:B------:R-:W-:Y:S02]  /*d440*/  LOP3.LUT P5, RZ, R238, 0xff, RZ, 0xc0, !PT ;  /* 0x000000ffeeff7812 */ /* 0x000fe400078ac0ff */
[----:B------:R-:W-:-:S02]  /*d450*/  LOP3.LUT P6, RZ, R232, 0xff, RZ, 0xc0, !PT ;  /* 0x000000ffe8ff7812 */ /* 0x000fc400078cc0ff */
[----:B------:R-:W-:Y:S02]  /*d460*/  F2FP.F16.F32.PACK_AB R137, R160, R137 ;  /* 0x00000089a089723e */ /* 0x000fe400000000ff */
[----:B------:R-:W-:Y:S02]  /*d470*/  FSEL R167, R136, RZ, P2 ;  /* 0x000000ff88a77208 */ /* 0x000fe40001000000 */
[C---:B------:R-:W-:Y:S02]  /*d480*/  FSEL R136, R209.reuse, RZ, P5 ;  /* 0x000000ffd1887208 */ /* 0x040fe40002800000 */
[----:B------:R-:W-:Y:S02]  /*d490*/  FSEL R160, R209, RZ, P6 ;  /* 0x000000ffd1a07208 */ /* 0x000fe40003000000 */
[----:B------:R-:W-:Y:S02]  /*d4a0*/  F2FP.F16.F32.PACK_AB R136, R167, R136 ;  /* 0x00000088a788723e */ /* 0x000fe400000000ff */
[----:B------:R-:W-:Y:S01]  /*d4b0*/  F2FP.F16.F32.PACK_AB R160, R165, R160 ;  /* 0x000000a0a5a0723e */ /* 0x000fe200000000ff */
[----:B------:R-:W-:Y:S06]  /*d4c0*/  BRA `(.L_x_1160) ;  /* 0x0000001400147947 */ /* 0x000fec0003800000 */
.L_x_1161:
[-CC-:B------:R-:W-:Y:S01]  /*d4d0*/  FFMA.FTZ R160, R215, R164.reuse, R165.reuse ;  /* 0x000000a4d7a07223 */ /* 0x180fe200000100a5 */
[-CC-:B------:R-:W-:Y:S01]  /*d4e0*/  FFMA.FTZ R139, R197, R164.reuse, R165.reuse ;  /* 0x000000a4c58b7223 */ /* 0x180fe200000100a5 */
[-CC-:B------:R-:W-:Y:S01]  /*d4f0*/  FFMA.FTZ R162, R214, R164.reuse, R165.reuse ;  /* 0x000000a4d6a27223 */ /* 0x180fe200000100a5 */
[-CC-:B------:R-:W-:Y:S01]  /*d500*/  FFMA.FTZ R161, R212, R164.reuse, R165.reuse ;  /* 0x000000a4d4a17223 */ /* 0x180fe200000100a5 */
[----:B------:R-:W-:Y:S01]  /*d510*/  FADD.FTZ R226, R213, -R160 ;  /* 0x800000a0d5e27221 */ /* 0x000fe20000010000 */
[-CC-:B------:R-:W-:Y:S01]  /*d520*/  FFMA.FTZ R137, R187, R164.reuse, R165.reuse ;  /* 0x000000a4bb897223 */ /* 0x180fe200000100a5 */
[-CC-:B------:R-:W-:Y:S01]  /*d530*/  FFMA.FTZ R138, R194, R164.reuse, R165.reuse ;  /* 0x000000a4c28a7223 */ /* 0x180fe200000100a5 */
[--C-:B------:R-:W-:Y:S01]  /*d540*/  FFMA.FTZ R136, R186, R164, R165.reuse ;  /* 0x000000a4ba887223 */ /* 0x100fe200000100a5 */
[----:B-----5:R-:W-:Y:S01]  /*d550*/  FMUL.FTZ R226, R209, R226 ;  /* 0x000000e2d1e27220 */ /* 0x020fe20000410000 */
[----:B------:R-:W-:Y:S01]  /*d560*/  FFMA.FTZ R165, R181, R164, R165 ;  /* 0x000000a4b5a57223 */ /* 0x000fe200000100a5 */
[----:B------:R-:W-:Y:S01]  /*d570*/  LOP3.LUT P6, RZ, R233, 0xff0000, RZ, 0xc0, !PT ;  /* 0x00ff0000e9ff7812 */ /* 0x000fe200078cc0ff */
[----:B------:R-:W-:Y:S01]  /*d580*/  FADD.FTZ R164, R196, -R139 ;  /* 0x8000008bc4a47221 */ /* 0x000fe20000010000 */
[----:B------:R-:W-:Y:S01]  /*d590*/  FMUL.FTZ R226, R226, UR13 ;  /* 0x0000000de2e27c20 */ /* 0x000fe20008410000 */
[----:B------:R-:W-:Y:S01]  /*d5a0*/  FADD.FTZ R228, R211, -R162 ;  /* 0x800000a2d3e47221 */ /* 0x000fe20000010000 */
[----:B------:R-:W-:Y:S01]  /*d5b0*/  FADD.FTZ R166, R210, -R161 ;  /* 0x800000a1d2a67221 */ /* 0x000fe20000010000 */
[----:B------:R-:W-:Y:S01]  /*d5c0*/  FMUL.FTZ R164, R209, R164 ;  /* 0x000000a4d1a47220 */ /* 0x000fe20000410000 */
[----:B------:R-:W-:Y:S01]  /*d5d0*/  FADD.FTZ R162, R195, -R138 ;  /* 0x8000008ac3a27221 */ /* 0x000fe20000010000 */
[----:B------:R-:W-:Y:S01]  /*d5e0*/  FSEL R163, R226, RZ, P6 ;  /* 0x000000ffe2a37208 */ /* 0x000fe20003000000 */
[----:B------:R-:W-:Y:S01]  /*d5f0*/  FMUL.FTZ R228, R209, R228 ;  /* 0x000000e4d1e47220 */ /* 0x000fe20000410000 */
[----:B------:R-:W-:Y:S01]  /*d600*/  LOP3.LUT P6, RZ, R239, 0xff0000, RZ, 0xc0, !PT ;  /* 0x00ff0000efff7812 */ /* 0x000fe200078cc0ff */
[----:B------:R-:W-:Y:S01]  /*d610*/  FMUL.FTZ R164, R164, UR13 ;  /* 0x0000000da4a47c20 */ /* 0x000fe20008410000 */
[----:B------:R-:W-:Y:S01]  /*d620*/  ISETP.GE.U32.AND P5, PT, R238, RZ, PT ;  /* 0x000000ffee00720c */ /* 0x000fe20003fa6070 */
[----:B------:R-:W-:Y:S01]  /*d630*/  FMUL.FTZ R166, R209, R166 ;  /* 0x000000a6d1a67220 */ /* 0x000fe20000410000 */
[----:B------:R-:W-:Y:S01]  /*d640*/  FSEL R139, R226, RZ, P6 ;  /* 0x000000ffe28b7208 */ /* 0x000fe20003000000 */
[----:B------:R-:W-:Y:S01]  /*d650*/  FADD.FTZ R160, R188, -R137 ;  /* 0x80000089bca07221 */ /* 0x000fe20000010000 */
[----:B------:R-:W-:Y:S01]  /*d660*/  ISETP.GE.U32.AND P2, PT, R232, RZ, PT ;  /* 0x000000ffe800720c */ /* 0x000fe20003f46070 */
[----:B------:R-:W-:Y:S01]  /*d670*/  FADD.FTZ R136, R185, -R136 ;  /* 0x80000088b9887221 */ /* 0x000fe20000010000 */
[----:B------:R-:W-:Y:S01]  /*d680*/  LOP3.LUT P6, RZ, R233, 0xff, RZ, 0xc0, !PT ;  /* 0x000000ffe9ff7812 */ /* 0x000fe200078cc0ff */
[----:B------:R-:W-:Y:S01]  /*d690*/  FADD.FTZ R138, R178, -R165 ;  /* 0x800000a5b28a7221 */ /* 0x000fe20000010000 */
[----:B------:R-:W-:Y:S01]  /*d6a0*/  FMUL.FTZ R228, R228, UR13 ;  /* 0x0000000de4e47c20 */ /* 0x000fe20008410000 */
[----:B------:R-:W-:Y:S01]  /*d6b0*/  FMUL.FTZ R137, R209, R162 ;  /* 0x000000a2d1897220 */ /* 0x000fe20000410000 */
[----:B------:R-:W-:Y:S01]  /*d6c0*/  ISETP.GE.U32.AND.EX P5, PT, R239, 0x1000000, PT, P5 ;  /* 0x01000000ef00780c */ /* 0x000fe20003fa6150 */
[----:B------:R-:W-:Y:S01]  /*d6d0*/  FMUL.FTZ R166, R166, UR13 ;  /* 0x0000000da6a67c20 */ /* 0x000fe20008410000 */
[----:B------:R-:W-:Y:S01]  /*d6e0*/  ISETP.GE.U32.AND.EX P2, PT, R233, 0x1000000, PT, P2 ;  /* 0x01000000e900780c */ /* 0x000fe20003f46120 */
[C---:B------:R-:W-:Y:S01]  /*d6f0*/  FMUL.FTZ R160, R209.reuse, R160 ;  /* 0x000000a0d1a07220 */ /* 0x040fe20000410000 */
[----:B------:R-:W-:Y:S01]  /*d700*/  FSEL R162, R164, RZ, P6 ;  /* 0x000000ffa4a27208 */ /* 0x000fe20003000000 */
        /* <DEDUP_REMOVED lines=9> */
[----:B------:R-:W-:-:S02]  /*d7a0*/  LOP3.LUT P2, RZ, R239, 0xff00, RZ, 0xc0, !PT ;  /* 0x0000ff00efff7812 */ /* 0x000fc4000784c0ff */
[----:B------:R-:W-:Y:S02]  /*d7b0*/  FSEL R161, R166, RZ, P6 ;  /* 0x000000ffa6a17208 */ /* 0x000fe40003000000 */
[----:B------:R-:W-:Y:S02]  /*d7c0*/  LOP3.LUT P6, RZ, R232, 0xff0000, RZ, 0xc0, !PT ;  /* 0x00ff0000e8ff7812 */ /* 0x000fe400078cc0ff */
[----:B------:R-:W-:Y:S02]  /*d7d0*/  F2FP.F16.F32.PACK_AB R139, R138, R139 ;  /* 0x0000008b8a8b723e */ /* 0x000fe400000000ff */
[----:B------:R-:W-:Y:S01]  /*d7e0*/  FSEL R138, R164, RZ, P5 ;  /* 0x000000ffa48a7208 */ /* 0x000fe20002800000 */
[----:B------:R-:W-:Y:S01]  /*d7f0*/  FMUL.FTZ R164, R137, UR13 ;  /* 0x0000000d89a47c20 */ /* 0x000fe20008410000 */
[----:B------:R-:W-:Y:S02]  /*d800*/  FSEL R165, R166, RZ, P2 ;  /* 0x000000ffa6a57208 */ /* 0x000fe40001000000 */
[----:B------:R-:W-:-:S02]  /*d810*/  F2FP.F16.F32.PACK_AB R162, R161, R162 ;  /* 0x000000a2a1a2723e */ /* 0x000fc400000000ff */
        /* <DEDUP_REMOVED lines=8> */
[----:B------:R-:W-:Y:S02]  /*d8a0*/  F2FP.F16.F32.PACK_AB R138, R165, R138 ;  /* 0x0000008aa58a723e */ /* 0x000fe400000000ff */
[----:B------:R-:W-:Y:S02]  /*d8b0*/  LOP3.LUT P2, RZ, R238, 0xff00, RZ, 0xc0, !PT ;  /* 0x0000ff00eeff7812 */ /* 0x000fe4000784c0ff */
[----:B------:R-:W-:Y:S02]  /*d8c0*/  FSEL R165, R136, RZ, P6 ;  /* 0x000000ff88a57208 */ /* 0x000fe40003000000 */
[----:B------:R-:W-:-:S02]  /*d8d0*/  LOP3.LUT P5, RZ, R238, 0xff, RZ, 0xc0, !PT ;  /* 0x000000ffeeff7812 */ /* 0x000fc400078ac0ff */
[----:B------:R-:W-:Y:S02]  /*d8e0*/  LOP3.LUT P6, RZ, R232, 0xff, RZ, 0xc0, !PT ;  /* 0x000000ffe8ff7812 */ /* 0x000fe400078cc0ff */
[----:B------:R-:W-:Y:S02]  /*d8f0*/  F2FP.F16.F32.PACK_AB R137, R160, R137 ;  /* 0x00000089a089723e */ /* 0x000fe400000000ff */
[----:B------:R-:W-:Y:S02]  /*d900*/  FSEL R167, R136, RZ, P2 ;  /* 0x000000ff88a77208 */ /* 0x000fe40001000000 */
[C---:B------:R-:W-:Y:S02]  /*d910*/  FSEL R136, R209.reuse, RZ, P5 ;  /* 0x000000ffd1887208 */ /* 0x040fe40002800000 */
[----:B------:R-:W-:Y:S02]  /*d920*/  FSEL R160, R209, RZ, P6 ;  /* 0x000000ffd1a07208 */ /* 0x000fe40003000000 */
[----:B------:R-:W-:-:S02]  /*d930*/  F2FP.F16.F32.PACK_AB R163, R228, R163 ;  /* 0x000000a3e4a3723e */ /* 0x000fc400000000ff */
[----:B------:R-:W-:Y:S02]  /*d940*/  F2FP.F16.F32.PACK_AB R161, R164, R161 ;  /* 0x000000a1a4a1723e */ /* 0x000fe400000000ff */
[----:B------:R-:W-:Y:S02]  /*d950*/  F2FP.F16.F32.PACK_AB R136, R167, R136 ;  /* 0x00000088a788723e */ /* 0x000fe400000000ff */
[----:B------:R-:W-:Y:S01]  /*d960*/  F2FP.F16.F32.PACK_AB R160, R165, R160 ;  /* 0x000000a0a5a0723e */ /* 0x000fe200000000ff */
[----:B------:R-:W-:Y:S06]  /*d970*/  BRA `(.L_x_1160) ;  /* 0x0000000c00e87947 */ /* 0x000fec0003800000 */
.L_x_1157:
[----:B------:R-:W-:-:S04]  /*d980*/  UISETP.NE.U32.AND UP0, UPT, UR20, URZ, UPT ;  /* 0x000000ff1400728c */ /* 0x000fc8000bf05070 */
[----:B------:R-:W-:-:S09]  /*d990*/  UISETP.NE.AND.EX UP0, UPT, UR21, URZ, UPT, UP0 ;  /* 0x000000ff1500728c */ /* 0x000fd2000bf05300 */
[----:B------:R-:W-:Y:S05]  /*d9a0*/  BRA.U !UP0, `(.L_x_1162) ;  /* 0x0000000908107547 */ /* 0x000fea000b800000 */
[----:B01-34-:R-:W0:Y:S02]  /*d9b0*/  LDC.64 R160, c[0x0][0x478] ;  /* 0x00011e00ffa07b82 */ /* 0x01be240000000a00 */
[----:B0-----:R-:W-:-:S04]  /*d9c0*/  ISETP.NE.U32.AND P1, PT, R160, RZ, PT ;  /* 0x000000ffa000720c */ /* 0x001fc80003f25070 */
[----:B------:R-:W-:-:S13]  /*d9d0*/  ISETP.NE.AND.EX P1, PT, R161, RZ, PT, P1 ;  /* 0x000000ffa100720c */ /* 0x000fda0003f25310 */
[----:B------:R-:W-:Y:S05]  /*d9e0*/  @!P1 BRA `(.L_x_1163) ;  /* 0x0000000400089947 */ /* 0x000fea0003800000 */
[-CC-:B------:R-:W-:Y:S01]  /*d9f0*/  FFMA.FTZ R66, R214, R164.reuse, R165.reuse ;  /* 0x000000a4d6427223 */ /* 0x180fe200000100a5 */
[----:B------:R-:W-:Y:S02]  /*da00*/  HADD2.F32 R162, -RZ, R159.H1_H1 ;  /* 0x3000009fffa27230 */ /* 0x000fe40000004100 */
[-CC-:B------:R-:W-:Y:S01]  /*da10*/  FFMA.FTZ R65, R197, R164.reuse, R165.reuse ;  /* 0x000000a4c5417223 */ /* 0x180fe200000100a5 */
[-CC-:B------:R-:W-:Y:S01]  /*da20*/  FFMA.FTZ R167, R212, R164.reuse, R165.reuse ;  /* 0x000000a4d4a77223 */ /* 0x180fe200000100a5 */
[----:B------:R-:W-:Y:S01]  /*da30*/  FADD.FTZ R66, R211, -R66 ;  /* 0x80000042d3427221 */ /* 0x000fe20000010000 */
[-CC-:B------:R-:W-:Y:S01]  /*da40*/  FFMA.FTZ R161, R187, R164.reuse, R165.reuse ;  /* 0x000000a4bba17223 */ /* 0x180fe200000100a5 */
[----:B------:R-:W-:Y:S01]  /*da50*/  FFMA.FTZ R160, R194, R164, R165 ;  /* 0x000000a4c2a07223 */ /* 0x000fe200000100a5 */
[----:B------:R-:W-:Y:S01]  /*da60*/  FADD.FTZ R166, R210, -R167 ;  /* 0x800000a7d2a67221 */ /* 0x000fe20000010000 */
[----:B-----5:R-:W-:Y:S01]  /*da70*/  FFMA.FTZ R67, R209, R66, R162 ;  /* 0x00000042d1437223 */ /* 0x020fe200000100a2 */
[----:B------:R-:W-:Y:S01]  /*da80*/  FADD.FTZ R66, R196, -R65 ;  /* 0x80000041c4427221 */ /* 0x000fe20000010000 */
[----:B------:R-:W-:-:S02]  /*da90*/  HADD2.F32 R162, -RZ, R158.H0_H0 ;  /* 0x2000009effa27230 */ /* 0x000fc40000004100 */
[-CC-:B------:R-:W-:Y:S01]  /*daa0*/  FFMA.FTZ R64, R215, R164.reuse, R165.reuse ;  /* 0x000000a4d7407223 */ /* 0x180fe200000100a5 */
[----:B------:R-:W-:Y:S02]  /*dab0*/  HADD2.F32 R65, -RZ, R158.H1_H1 ;  /* 0x3000009eff417230 */ /* 0x000fe40000004100 */
[-CC-:B------:R-:W-:Y:S01]  /*dac0*/  FFMA.FTZ R163, R181, R164.reuse, R165.reuse ;  /* 0x000000a4b5a37223 */ /* 0x180fe200000100a5 */
[----:B------:R-:W-:Y:S01]  /*dad0*/  FFMA.FTZ R164, R186, R164, R165 ;  /* 0x000000a4baa47223 */ /* 0x000fe200000100a5 */
[C---:B------:R-:W-:Y:S01]  /*dae0*/  FFMA.FTZ R66, R209.reuse, R66, R162 ;  /* 0x00000042d1427223 */ /* 0x040fe200000100a2 */
[----:B------:R-:W-:Y:S01]  /*daf0*/  FADD.FTZ R162, R188, -R161 ;  /* 0x800000a1bca27221 */ /* 0x000fe20000010000 */
[----:B------:R-:W-:Y:S01]  /*db00*/  FFMA.FTZ R65, R209, R166, R65 ;  /* 0x000000a6d1417223 */ /* 0x000fe20000010041 */
[----:B------:R-:W-:Y:S01]  /*db10*/  FADD.FTZ R166, R195, -R160 ;  /* 0x800000a0c3a67221 */ /* 0x000fe20000010000 */
[--C-:B------:R-:W-:Y:S02]  /*db20*/  HADD2.F32 R161, -RZ, R157.reuse.H1_H1 ;  /* 0x3000009dffa17230 */ /* 0x100fe40000004100 */
[----:B------:R-:W-:Y:S01]  /*db30*/  FADD.FTZ R64, R213, -R64 ;  /* 0x80000040d5407221 */ /* 0x000fe20000010000 */
[----:B------:R-:W-:Y:S01]  /*db40*/  HADD2.F32 R160, -RZ, R157.H0_H0 ;  /* 0x2000009dffa07230 */ /* 0x000fe20000004100 */
[----:B------:R-:W-:Y:S01]  /*db50*/  ISETP.GE.U32.AND P2, PT, R232, RZ, PT ;  /* 0x000000ffe800720c */ /* 0x000fe20003f46070 */
[----:B------:R-:W-:-:S02]  /*db60*/  HADD2.F32 R165, -RZ, R159.H0_H0 ;  /* 0x2000009fffa57230 */ /* 0x000fc40000004100 */
[----:B------:R-:W-:Y:S01]  /*db70*/  FFMA.FTZ R161, R209, R166, R161 ;  /* 0x000000a6d1a17223 */ /* 0x000fe200000100a1 */
[----:B------:R-:W-:Y:S01]  /*db80*/  FADD.FTZ R166, R185, -R164 ;  /* 0x800000a4b9a67221 */ /* 0x000fe20000010000 */
[C---:B------:R-:W-:Y:S01]  /*db90*/  FFMA.FTZ R160, R209.reuse, R162, R160 ;  /* 0x000000a2d1a07223 */ /* 0x040fe200000100a0 */
[----:B------:R-:W-:Y:S01]  /*dba0*/  FADD.FTZ R162, R178, -R163 ;  /* 0x800000a3b2a27221 */ /* 0x000fe20000010000 */
[--C-:B------:R-:W-:Y:S02]  /*dbb0*/  HADD2.F32 R164, -RZ, R156.reuse.H0_H0 ;  /* 0x2000009cffa47230 */ /* 0x100fe40000004100 */
[----:B------:R-:W-:Y:S01]  /*dbc0*/  FFMA.FTZ R64, R209, R64, R165 ;  /* 0x00000040d1407223 */ /* 0x000fe200000100a5 */
[----:B------:R-:W-:Y:S01]  /*dbd0*/  HADD2.F32 R163, -RZ, R156.H1_H1 ;  /* 0x3000009cffa37230 */ /* 0x000fe20000004100 */
[----:B------:R-:W-:Y:S01]  /*dbe0*/  ISETP.GE.U32.AND.EX P2, PT, R233, 0x1000000, PT, P2 ;  /* 0x01000000e900780c */ /* 0x000fe20003f46120 */
[----:B------:R-:W-:Y:S01]  /*dbf0*/  FMUL.FTZ R165, R160, UR13 ;  /* 0x0000000da0a57c20 */ /* 0x000fe20008410000 */
[C---:B------:R-:W-:Y:S01]  /*dc00*/  FFMA.FTZ R164, R209.reuse, R162, R164 ;  /* 0x000000a2d1a47223 */ /* 0x040fe200000100a4 */
[----:B------:R-:W-:Y:S01]  /*dc10*/  FMUL.FTZ R162, R64, UR13 ;  /* 0x0000000d40a27c20 */ /* 0x000fe20008410000 */
[----:B------:R-:W-:Y:S01]  /*dc20*/  FFMA.FTZ R209, R209, R166, R163 ;  /* 0x000000a6d1d17223 */ /* 0x000fe200000100a3 */
[C---:B------:R-:W-:Y:S01]  /*dc30*/  FMUL.FTZ R163, R67.reuse, UR13 ;  /* 0x0000000d43a37c20 */ /* 0x040fe20008410000 */
[----:B------:R-:W-:Y:S01]  /*dc40*/  F2FP.F16.F32.PACK_AB R67, R67, R64 ;  /* 0x000000404343723e */ /* 0x000fe200000000ff */
[----:B------:R-:W-:Y:S01]  /*dc50*/  FMUL.FTZ R64, R66, UR13 ;  /* 0x0000000d42407c20 */ /* 0x000fe20008410000 */
[C---:B------:R-:W-:Y:S01]  /*dc60*/  F2FP.F16.F32.PACK_AB R66, R65.reuse, R66 ;  /* 0x000000424142723e */ /* 0x040fe200000000ff */
[----:B------:R-:W-:Y:S01]  /*dc70*/  FMUL.FTZ R65, R65, UR13 ;  /* 0x0000000d41417c20 */ /* 0x000fe20008410000 */
[----:B------:R-:W-:Y:S01]  /*dc80*/  LOP3.LUT P5, RZ, R233, 0xff0000, RZ, 0xc0, !PT ;  /* 0x00ff0000e9ff7812 */ /* 0x000fe200078ac0ff */
[----:B------:R-:W-:Y:S01]  /*dc90*/  FMUL.FTZ R166, R161, UR13 ;  /* 0x0000000da1a67c20 */ /* 0x000fe20008410000 */
[----:B------:R-:W-:-:S02]  /*dca0*/  FSEL R163, R163, RZ, P2 ;  /* 0x000000ffa3a37208 */ /* 0x000fc40001000000 */
[C---:B------:R-:W-:Y:S02]  /*dcb0*/  LOP3.LUT P6, RZ, R233.reuse, 0xff, RZ, 0xc0, !PT ;  /* 0x000000ffe9ff7812 */ /* 0x040fe400078cc0ff */
[----:B------:R-:W-:Y:S02]  /*dcc0*/  LOP3.LUT P2, RZ, R233, 0xff00, RZ, 0xc0, !PT ;  /* 0x0000ff00e9ff7812 */ /* 0x000fe4000784c0ff */
[----:B------:R-:W-:Y:S02]  /*dcd0*/  FSEL R162, R162, RZ, P5 ;  /* 0x000000ffa2a27208 */ /* 0x000fe40002800000 */
[----:B------:R-:W-:Y:S02]  /*dce0*/  FSEL R64, R64, RZ, P6 ;  /* 0x000000ff40407208 */ /* 0x000fe40003000000 */
[----:B------:R-:W-:Y:S02]  /*dcf0*/  FSEL R65, R65, RZ, P2 ;  /* 0x000000ff41417208 */ /* 0x000fe40001000000 */
[----:B------:R-:W-:-:S02]  /*dd00*/  LOP3.LUT P6, RZ, R232, 0xff0000, RZ, 0xc0, !PT ;  /* 0x00ff0000e8ff7812 */ /* 0x000fc400078cc0ff */
[----:B------:R-:W-:Y:S02]  /*dd10*/  F2FP.F16.F32.PACK_AB R163, R163, R162 ;  /* 0x000000a2a3a3723e */ /* 0x000fe400000000ff */
[----:B------:R-:W-:Y:S02]  /*dd20*/  F2FP.F16.F32.PACK_AB R162, R65, R64 ;  /* 0x0000004041a2723e */ /* 0x000fe400000000ff */
[----:B------:R-:W-:Y:S01]  /*dd30*/  F2FP.F16.F32.PACK_AB R65, R161, R160 ;  /* 0x000000a0a141723e */ /* 0x000fe200000000ff */
[----:B------:R-:W-:Y:S01]  /*dd40*/  FMUL.FTZ R160, R164, UR13 ;  /* 0x0000000da4a07c20 */ /* 0x000fe20008410000 */
[C---:B------:R-:W-:Y:S01]  /*dd50*/  F2FP.F16.F32.PACK_AB R64, R209.reuse, R164 ;  /* 0x000000a4d140723e */ /* 0x040fe200000000ff */
[----:B------:R-:W-:Y:S01]  /*dd60*/  FMUL.FTZ R209, R209, UR13 ;  /* 0x0000000dd1d17c20 */ /* 0x000fe20008410000 */
[----:B------:R-:W-:Y:S02]  /*dd70*/  FSEL R161, R165, RZ, P6 ;  /* 0x000000ffa5a17208 */ /* 0x000fe40003000000 */
[----:B------:R-:W-:-:S02]  /*dd80*/  LOP3.LUT P2, RZ, R232, 0xff000000, RZ, 0xc0, !PT ;  /* 0xff000000e8ff7812 */ /* 0x000fc4000784c0ff */
[C---:B------:R-:W-:Y:S02]  /*dd90*/  LOP3.LUT P5, RZ, R232.reuse, 0xff, RZ, 0xc0, !PT ;  /* 0x000000ffe8ff7812 */ /* 0x040fe400078ac0ff */
[----:B------:R-:W-:Y:S02]  /*dda0*/  LOP3.LUT P6, RZ, R232, 0xff00, RZ, 0xc0, !PT ;  /* 0x0000ff00e8ff7812 */ /* 0x000fe400078cc0ff */
[----:B------:R-:W-:Y:S02]  /*ddb0*/  FSEL R166, R166, RZ, P2 ;  /* 0x000000ffa6a67208 */ /* 0x000fe40001000000 */
[----:B------:R-:W-:Y:S02]  /*ddc0*/  FSEL R160, R160, RZ, P5 ;  /* 0x000000ffa0a07208 */ /* 0x000fe40002800000 */
[----:B------:R-:W-:Y:S02]  /*ddd0*/  FSEL R209, R209, RZ, P6 ;  /* 0x000000ffd1d17208 */ /* 0x000fe40003000000 */
[----:B------:R-:W-:-:S02]  /*dde0*/  F2FP.F16.F32.PACK_AB R161, R166, R161 ;  /* 0x000000a1a6a1723e */ /* 0x000fc400000000ff */
[----:B------:R-:W-:Y:S01]  /*ddf0*/  F2FP.F16.F32.PACK_AB R160, R209, R160 ;  /* 0x000000a0d1a0723e */ /* 0x000fe200000000ff */
[----:B------:R-:W-:Y:S06]  /*de00*/  BRA `(.L_x_1160) ;  /* 0x0000000800c47947 */ /* 0x000fec0003800000 */
.L_x_1163:
        /* <DEDUP_REMOVED lines=12> */
[--C-:B------:R-:W-:Y:S02]  /*ded0*/  HADD2.F32 R165, -RZ, R158.reuse.H1_H1 ;  /* 0x3000009effa57230 */ /* 0x100fe40000004100 */
[C---:B-----5:R-:W-:Y:S01]  /*dee0*/  FFMA.FTZ R162, R209.reuse, R162, R164 ;  /* 0x000000a2d1a27223 */ /* 0x060fe200000100a4 */
[----:B------:R-:W-:Y:S02]  /*def0*/  HADD2.F32 R164, -RZ, R158.H0_H0 ;  /* 0x2000009effa47230 */ /* 0x000fe40000004100 */
[----:B------:R-:W-:Y:S01]  /*df00*/  FFMA.FTZ R161, R209, R160, R161 ;  /* 0x000000a0d1a17223 */ /* 0x000fe200000100a1 */
[----:B------:R-:W-:Y:S01]  /*df10*/  FADD.FTZ R160, R196, -R163 ;  /* 0x800000a3c4a07221 */ /* 0x000fe20000010000 */
[----:B------:R-:W-:Y:S01]  /*df20*/  FADD.FTZ R228, R210, -R227 ;  /* 0x800000e3d2e47221 */ /* 0x000fe20000010000 */
[----:B------:R-:W-:Y:S01]  /*df30*/  ISETP.GE.U32.AND P2, PT, R232, RZ, PT ;  /* 0x000000ffe800720c */ /* 0x000fe20003f46070 */
[----:B------:R-:W-:Y:S01]  /*df40*/  FMUL.FTZ R161, R161, UR13 ;  /* 0x0000000da1a17c20 */ /* 0x000fe20008410000 */
[C---:B------:R-:W-:Y:S01]  /*df50*/  FFMA.FTZ R163, R209.reuse, R160, R164 ;  /* 0x000000a0d1a37223 */ /* 0x040fe200000100a4 */
[----:B------:R-:W-:Y:S01]  /*df60*/  FFMA.FTZ R160, R209, R228, R165 ;  /* 0x000000e4d1a07223 */ /* 0x000fe200000100a5 */
[----:B------:R-:W-:Y:S01]  /*df70*/  FADD.FTZ R228, R195, -R226 ;  /* 0x800000e2c3e47221 */ /* 0x000fe20000010000 */
[----:B------:R-:W-:-:S02]  /*df80*/  HADD2.F32 R165, -RZ, R157.H1_H1 ;  /* 0x3000009dffa57230 */ /* 0x000fc40000004100 */
[----:B------:R-:W-:Y:S01]  /*df90*/  FADD.FTZ R164, R188, -R223 ;  /* 0x800000dfbca47221 */ /* 0x000fe20000010000 */
[----:B------:R-:W-:Y:S01]  /*dfa0*/  HADD2.F32 R226, -RZ, R157.H0_H0 ;  /* 0x2000009dffe27230 */ /* 0x000fe20000004100 */
[----:B------:R-:W-:Y:S01]  /*dfb0*/  LOP3.LUT P5, RZ, R233, 0xff0000, RZ, 0xc0, !PT ;  /* 0x00ff0000e9ff7812 */ /* 0x000fe200078ac0ff */
[----:B------:R-:W-:Y:S01]  /*dfc0*/  FMUL.FTZ R162, R162, UR13 ;  /* 0x0000000da2a27c20 */ /* 0x000fe20008410000 */
[----:B------:R-:W-:Y:S01]  /*dfd0*/  FFMA.FTZ R165, R209, R228, R165 ;  /* 0x000000e4d1a57223 */ /* 0x000fe200000100a5 */
[----:B------:R-:W-:Y:S01]  /*dfe0*/  FADD.FTZ R228, R185, -R166 ;  /* 0x800000a6b9e47221 */ /* 0x000fe20000010000 */
[----:B------:R-:W-:Y:S01]  /*dff0*/  FFMA.FTZ R164, R209, R164, R226 ;  /* 0x000000a4d1a47223 */ /* 0x000fe200000100e2 */
[----:B------:R-:W-:Y:S01]  /*e000*/  FADD.FTZ R226, R178, -R167 ;  /* 0x800000a7b2e27221 */ /* 0x000fe20000010000 */
[--C-:B------:R-:W-:Y:S01]  /*e010*/  HADD2.F32 R166, -RZ, R156.reuse.H0_H0 ;  /* 0x2000009cffa67230 */ /* 0x100fe20000004100 */
[----:B------:R-:W-:Y:S01]  /*e020*/  ISETP.GE.U32.AND.EX P2, PT, R233, 0x1000000, PT, P2 ;  /* 0x01000000e900780c */ /* 0x000fe20003f46120 */
[----:B------:R-:W-:-:S02]  /*e030*/  HADD2.F32 R167, -RZ, R156.H1_H1 ;  /* 0x3000009cffa77230 */ /* 0x000fc40000004100 */
[----:B------:R-:W-:Y:S01]  /*e040*/  FMUL.FTZ R163, R163, UR13 ;  /* 0x0000000da3a37c20 */ /* 0x000fe20008410000 */
[----:B------:R-:W-:Y:S01]  /*e050*/  FMUL.FTZ R160, R160, UR13 ;  /* 0x0000000da0a07c20 */ /* 0x000fe20008410000 */
[----:B------:R-:W-:Y:S01]  /*e060*/  FFMA.FTZ R166, R209, R226, R166 ;  /* 0x000000e2d1a67223 */ /* 0x000fe200000100a6 */
[----:B------:R-:W-:Y:S01]  /*e070*/  LOP3.LUT P6, RZ, R233, 0xff, RZ, 0xc0, !PT ;  /* 0x000000ffe9ff7812 */ /* 0x000fe200078cc0ff */
[----:B------:R-:W-:Y:S01]  /*e080*/  FFMA.FTZ R209, R209, R228, R167 ;  /* 0x000000e4d1d17223 */ /* 0x000fe200000100a7 */
        /* <DEDUP_REMOVED lines=8> */
[----:B------:R-:W-:-:S02]  /*e110*/  FSEL R161, R160, RZ, P5 ;  /* 0x000000ffa0a17208 */ /* 0x000fc40002800000 */
[----:B------:R-:W-:Y:S02]  /*e120*/  LOP3.LUT P6, RZ, R232, 0xff0000, RZ, 0xc0, !PT ;  /* 0x00ff0000e8ff7812 */ /* 0x000fe400078cc0ff */
[----:B------:R-:W-:Y:S02]  /*e130*/  F2FP.F16.F32.PACK_AB R162, R161, R162 ;  /* 0x000000a2a1a2723e */ /* 0x000fe400000000ff */
[----:B------:R-:W-:Y:S02]  /*e140*/  FSEL R161, R164, RZ, P6 ;  /* 0x000000ffa4a17208 */ /* 0x000fe40003000000 */
[C---:B------:R-:W-:Y:S02]  /*e150*/  LOP3.LUT P2, RZ, R232.reuse, 0xff000000, RZ, 0xc0, !PT ;  /* 0xff000000e8ff7812 */ /* 0x040fe4000784c0ff */
[C---:B------:R-:W-:Y:S02]  /*e160*/  LOP3.LUT P5, RZ, R232.reuse, 0xff00, RZ, 0xc0, !PT ;  /* 0x0000ff00e8ff7812 */ /* 0x040fe400078ac0ff */
[----:B------:R-:W-:-:S02]  /*e170*/  LOP3.LUT P6, RZ, R232, 0xff, RZ, 0xc0, !PT ;  /* 0x000000ffe8ff7812 */ /* 0x000fc400078cc0ff */
[----:B------:R-:W-:Y:S02]  /*e180*/  FSEL R164, R165, RZ, P2 ;  /* 0x000000ffa5a47208 */ /* 0x000fe40001000000 */
[----:B------:R-:W-:Y:S02]  /*e190*/  FSEL R209, R209, RZ, P5 ;  /* 0x000000ffd1d17208 */ /* 0x000fe40002800000 */
[----:B------:R-:W-:Y:S02]  /*e1a0*/  FSEL R160, R166, RZ, P6 ;  /* 0x000000ffa6a07208 */ /* 0x000fe40003000000 */
[----:B------:R-:W-:Y:S02]  /*e1b0*/  F2FP.F16.F32.PACK_AB R163, R226, R167 ;  /* 0x000000a7e2a3723e */ /* 0x000fe400000000ff */
[----:B------:R-:W-:Y:S02]  /*e1c0*/  F2FP.F16.F32.PACK_AB R161, R164, R161 ;  /* 0x000000a1a4a1723e */ /* 0x000fe400000000ff */
[----:B------:R-:W-:Y:S01]  /*e1d0*/  F2FP.F16.F32.PACK_AB R160, R209, R160 ;  /* 0x000000a0d1a0723e */ /* 0x000fe200000000ff */
[----:B------:R-:W-:Y:S06]  /*e1e0*/  BRA `(.L_x_1160) ;  /* 0x0000000400cc7947 */ /* 0x000fec0003800000 */
.L_x_1162:
        /* <DEDUP_REMOVED lines=32> */
[C---:B------:R-:W-:Y:S01]  /*e3f0*/  F2FP.F16.F32.PACK_AB R66, R163.reuse, R162 ;  /* 0x000000a2a342723e */ /* 0x040fe200000000ff */
[----:B------:R-:W-:Y:S01]  /*e400*/  FMUL.FTZ R163, R163, UR13 ;  /* 0x0000000da3a37c20 */ /* 0x000fe20008410000 */
[----:B------:R-:W-:Y:S01]  /*e410*/  FSEL R165, R164, RZ, P2 ;  /* 0x000000ffa4a57208 */ /* 0x000fe20001000000 */
[----:B------:R-:W-:Y:S01]  /*e420*/  FMUL.FTZ R164, R160, UR13 ;  /* 0x0000000da0a47c20 */ /* 0x000fe20008410000 */
[----:B------:R-:W-:-:S02]  /*e430*/  LOP3.LUT P6, RZ, R233, 0xff, RZ, 0xc0, !PT ;  /* 0x000000ffe9ff7812 */ /* 0x000fc400078cc0ff */
[----:B------:R-:W-:Y:S02]  /*e440*/  LOP3.LUT P2, RZ, R233, 0xff00, RZ, 0xc0, !PT ;  /* 0x0000ff00e9ff7812 */ /* 0x000fe4000784c0ff */
[----:B------:R-:W-:Y:S02]  /*e450*/  FSEL R161, R161, RZ, P6 ;  /* 0x000000ffa1a17208 */ /* 0x000fe40003000000 */
[----:B------:R-:W-:Y:S02]  /*e460*/  FSEL R162, R163, RZ, P2 ;  /* 0x000000ffa3a27208 */ /* 0x000fe40001000000 */
[----:B------:R-:W-:Y:S01]  /*e470*/  F2FP.F16.F32.PACK_AB R67, R67, R226 ;  /* 0x000000e24343723e */ /* 0x000fe200000000ff */
[----:B------:R-:W-:Y:S01]  /*e480*/  FMUL.FTZ R226, R226, UR13 ;  /* 0x0000000de2e27c20 */ /* 0x000fe20008410000 */
[----:B------:R-:W-:Y:S01]  /*e490*/  F2FP.F16.F32.PACK_AB R162, R162, R161 ;  /* 0x000000a1a2a2723e */ /* 0x000fe200000000ff */
[----:B------:R-:W-:Y:S01]  /*e4a0*/  FMUL.FTZ R161, R65, UR13 ;  /* 0x0000000d41a17c20 */ /* 0x000fe20008410000 */
[----:B------:R-:W-:-:S02]  /*e4b0*/  LOP3.LUT P5, RZ, R233, 0xff0000, RZ, 0xc0, !PT ;  /* 0x00ff0000e9ff7812 */ /* 0x000fc400078ac0ff */
[----:B------:R-:W-:Y:S02]  /*e4c0*/  LOP3.LUT P6, RZ, R232, 0xff0000, RZ, 0xc0, !PT ;  /* 0x00ff0000e8ff7812 */ /* 0x000fe400078cc0ff */
[----:B------:R-:W-:Y:S01]  /*e4d0*/  F2FP.F16.F32.PACK_AB R65, R160, R65 ;  /* 0x00000041a041723e */ /* 0x000fe200000000ff */
[----:B------:R-:W-:Y:S01]  /*e4e0*/  FMUL.FTZ R160, R64, UR13 ;  /* 0x0000000d40a07c20 */ /* 0x000fe20008410000 */
[C---:B------:R-:W-:Y:S01]  /*e4f0*/  F2FP.F16.F32.PACK_AB R64, R209.reuse, R64 ;  /* 0x00000040d140723e */ /* 0x040fe200000000ff */
[----:B------:R-:W-:Y:S01]  /*e500*/  FMUL.FTZ R209, R209, UR13 ;  /* 0x0000000dd1d17c20 */ /* 0x000fe20008410000 */
[----:B------:R-:W-:Y:S02]  /*e510*/  FSEL R226, R226, RZ, P5 ;  /* 0x000000ffe2e27208 */ /* 0x000fe40002800000 */
        /* <DEDUP_REMOVED lines=8> */
[----:B------:R-:W-:Y:S02]  /*e5a0*/  F2FP.F16.F32.PACK_AB R161, R164, R161 ;  /* 0x000000a1a4a1723e */ /* 0x000fe400000000ff */
[----:B------:R-:W-:Y:S01]  /*e5b0*/  F2FP.F16.F32.PACK_AB R160, R209, R160 ;  /* 0x000000a0d1a0723e */ /* 0x000fe200000000ff */
[----:B------:R-:W-:Y:S06]  /*e5c0*/  BRA `(.L_x_1160) ;  /* 0x0000000000d47947 */ /* 0x000fec0003800000 */
.L_x_1164:
        /* <DEDUP_REMOVED lines=8> */
[----:B-----5:R-:W-:Y:S01]  /*e650*/  FMUL.FTZ R250, R209, R250 ;  /* 0x000000fad1fa7220 */ /* 0x020fe20000410000 */
[-CC-:B------:R-:W-:Y:S01]  /*e660*/  FFMA.FTZ R162, R194, R164.reuse, R165.reuse ;  /* 0x000000a4c2a27223 */ /* 0x180fe200000100a5 */
[-CC-:B------:R-:W-:Y:S01]  /*e670*/  FFMA.FTZ R160, R186, R164.reuse, R165.reuse ;  /* 0x000000a4baa07223 */ /* 0x180fe200000100a5 */
[----:B------:R-:W-:Y:S01]  /*e680*/  FFMA.FTZ R165, R181, R164, R165 ;  /* 0x000000a4b5a57223 */ /* 0x000fe200000100a5 */
[----:B------:R-:W-:Y:S01]  /*e690*/  FMUL.FTZ R250, R250, UR13 ;  /* 0x0000000dfafa7c20 */ /* 0x000fe20008410000 */
[C---:B------:R-:W-:Y:S01]  /*e6a0*/  FMUL.FTZ R228, R209.reuse, R228 ;  /* 0x000000e4d1e47220 */ /* 0x040fe20000410000 */
[----:B------:R-:W-:Y:S01]  /*e6b0*/  FMUL.FTZ R248, R209, R248 ;  /* 0x000000f8d1f87220 */ /* 0x000fe20000410000 */
[----:B------:R-:W-:Y:S01]  /*e6c0*/  LOP3.LUT P5, RZ, R233, 0xff0000, RZ, 0xc0, !PT ;  /* 0x00ff0000e9ff7812 */ /* 0x000fe200078ac0ff */
[----:B------:R-:W-:Y:S01]  /*e6d0*/  FADD.FTZ R252, R211, -R226 ;  /* 0x800000e2d3fc7221 */ /* 0x000fe20000010000 */
[----:B------:R-:W-:Y:S01]  /*e6e0*/  FADD.FTZ R166, R188, -R161 ;  /* 0x800000a1bca67221 */ /* 0x000fe20000010000 */
[----:B------:R-:W-:Y:S01]  /*e6f0*/  FADD.FTZ R226, R195, -R162 ;  /* 0x800000a2c3e27221 */ /* 0x000fe20000010000 */
[----:B------:R-:W-:Y:S01]  /*e700*/  FADD.FTZ R164, R185, -R160 ;  /* 0x800000a0b9a47221 */ /* 0x000fe20000010000 */
[----:B------:R-:W-:Y:S01]  /*e710*/  FADD.FTZ R162, R178, -R165 ;  /* 0x800000a5b2a27221 */ /* 0x000fe20000010000 */
[----:B------:R-:W-:Y:S01]  /*e720*/  FMUL.FTZ R228, R228, UR13 ;  /* 0x0000000de4e47c20 */ /* 0x000fe20008410000 */
[----:B------:R-:W-:Y:S01]  /*e730*/  FMUL.FTZ R248, R248, UR13 ;  /* 0x0000000df8f87c20 */ /* 0x000fe20008410000 */
[----:B------:R-:W-:Y:S01]  /*e740*/  FSEL R163, R250, RZ, P5 ;  /* 0x000000fffaa37208 */ /* 0x000fe20002800000 */
[----:B------:R-:W-:Y:S01]  /*e750*/  FMUL.FTZ R252, R209, R252 ;  /* 0x000000fcd1fc7220 */ /* 0x000fe20000410000 */
[----:B------:R-:W-:Y:S01]  /*e760*/  LOP3.LUT P6, RZ, R233, 0xff, RZ, 0xc0, !PT ;  /* 0x000000ffe9ff7812 */ /* 0x000fe200078cc0ff */
[----:B------:R-:W-:Y:S01]  /*e770*/  FMUL.FTZ R160, R209, R166 ;  /* 0x000000a6d1a07220 */ /* 0x000fe20000410000 */
[----:B------:R-:W-:Y:S01]  /*e780*/  LOP3.LUT P5, RZ, R233, 0xff00, RZ, 0xc0, !PT ;  /* 0x0000ff00e9ff7812 */ /* 0x000fe200078ac0ff */
[C---:B------:R-:W-:Y:S01]  /*e790*/  FMUL.FTZ R161, R209.reuse, R226 ;  /* 0x000000e2d1a17220 */ /* 0x040fe20000410000 */
[----:B------:R-:W-:Y:S01]  /*e7a0*/  ISETP.GE.U32.AND P2, PT, R232, RZ, PT ;  /* 0x000000ffe800720c */ /* 0x000fe20003f46070 */
[C---:B------:R-:W-:Y:S01]  /*e7b0*/  FMUL.FTZ R164, R209.reuse, R164 ;  /* 0x000000a4d1a47220 */ /* 0x040fe20000410000 */
[----:B------:R-:W-:Y:S01]  /*e7c0*/  FMUL.FTZ R209, R209, R162 ;  /* 0x000000a2d1d17220 */ /* 0x000fe20000410000 */
[----:B------:R-:W-:Y:S01]  /*e7d0*/  FMUL.FTZ R252, R252, UR13 ;  /* 0x0000000dfcfc7c20 */ /* 0x000fe20008410000 */
[----:B------:R-:W-:Y:S01]  /*e7e0*/  FSEL R162, R228, RZ, P6 ;  /* 0x000000ffe4a27208 */ /* 0x000fe20003000000 */
[----:B------:R-:W-:Y:S01]  /*e7f0*/  FMUL.FTZ R160, R160, UR13 ;  /* 0x0000000da0a07c20 */ /* 0x000fe20008410000 */
[----:B------:R-:W-:Y:S01]  /*e800*/  FSEL R165, R248, RZ, P5 ;  /* 0x000000fff8a57208 */ /* 0x000fe20002800000 */
[----:B------:R-:W-:Y:S01]  /*e810*/  FMUL.FTZ R164, R164, UR13 ;  /* 0x0000000da4a47c20 */ /* 0x000fe20008410000 */
[----:B------:R-:W-:Y:S01]  /*e820*/  ISETP.GE.U32.AND.EX P2, PT, R233, 0x1000000, PT, P2 ;  /* 0x01000000e900780c */ /* 0x000fe20003f46120 */
[----:B------:R-:W-:Y:S01]  /*e830*/  FMUL.FTZ R209, R209, UR13 ;  /* 0x0000000dd1d17c20 */ /* 0x000fe20008410000 */
[----:B------:R-:W-:-:S02]  /*e840*/  LOP3.LUT P6, RZ, R232, 0xff0000, RZ, 0xc0, !PT ;  /* 0x00ff0000e8ff7812 */ /* 0x000fc400078cc0ff */
[----:B------:R-:W-:Y:S01]  /*e850*/  F2FP.F16.F32.PACK_AB R162, R165, R162 ;  /* 0x000000a2a5a2723e */ /* 0x000fe200000000ff */
[----:B------:R-:W-:Y:S01]  /*e860*/  FMUL.FTZ R165, R161, UR13 ;  /* 0x0000000da1a57c20 */ /* 0x000fe20008410000 */
[----:B------:R-:W-:Y:S02]  /*e870*/  FSEL R252, R252, RZ, P2 ;  /* 0x000000fffcfc7208 */ /* 0x000fe40001000000 */
[----:B------:R-:W-:Y:S02]  /*e880*/  LOP3.LUT P2, RZ, R232, 0xff000000, RZ, 0xc0, !PT ;  /* 0xff000000e8ff7812 */ /* 0x000fe4000784c0ff */
[----:B------:R-:W-:Y:S02]  /*e890*/  FSEL R161, R160, RZ, P6 ;  /* 0x000000ffa0a17208 */ /* 0x000fe40003000000 */
[C---:B------:R-:W-:Y:S02]  /*e8a0*/  LOP3.LUT P5, RZ, R232.reuse, 0xff00, RZ, 0xc0, !PT ;  /* 0x0000ff00e8ff7812 */ /* 0x040fe400078ac0ff */
[----:B------:R-:W-:-:S02]  /*e8b0*/  LOP3.LUT P6, RZ, R232, 0xff, RZ, 0xc0, !PT ;  /* 0x000000ffe8ff7812 */ /* 0x000fc400078cc0ff */
[----:B------:R-:W-:Y:S02]  /*e8c0*/  FSEL R166, R165, RZ, P2 ;  /* 0x000000ffa5a67208 */ /* 0x000fe40001000000 */
[----:B------:R-:W-:Y:S02]  /*e8d0*/  FSEL R165, R164, RZ, P5 ;  /* 0x000000ffa4a57208 */ /* 0x000fe40002800000 */
[----:B------:R-:W-:Y:S02]  /*e8e0*/  FSEL R160, R209, RZ, P6 ;  /* 0x000000ffd1a07208 */ /* 0x000fe40003000000 */
[----:B------:R-:W-:Y:S02]  /*e8f0*/  F2FP.F16.F32.PACK_AB R163, R252, R163 ;  /* 0x000000a3fca3723e */ /* 0x000fe400000000ff */
[----:B------:R-:W-:Y:S02]  /*e900*/  F2FP.F16.F32.PACK_AB R161, R166, R161 ;  /* 0x000000a1a6a1723e */ /* 0x000fe400000000ff */
[----:B------:R-:W-:-:S07]  /*e910*/  F2FP.F16.F32.PACK_AB R160, R165, R160 ;  /* 0x000000a0a5a0723e */ /* 0x000fce00000000ff */
.L_x_1160:
        /* <DEDUP_REMOVED lines=9> */
.L_x_1156:
[----:B------:R-:W-:Y:S05]  /*e9b0*/  BSYNC.RECONVERGENT B1 ;  /* 0x0000000000017941 */ /* 0x000fea0003800200 */
.L_x_1155:
[----:B01-34-:R-:W0:Y:S02]  /*e9c0*/  LDC.64 R160, c[0x0][0x380] ;  /* 0x0000e000ffa07b82 */ /* 0x01be240000000a00 */
[----:B0-----:R-:W-:-:S04]  /*e9d0*/  LEA R5, R160, R5, 0x2 ;  /* 0x00000005a0057211 */ /* 0x001fc800078e10ff */
[----:B------:R-:W-:-:S13]  /*e9e0*/  ISETP.GE.AND P0, PT, R5, R161, PT ;  /* 0x000000a10500720c */ /* 0x000fda0003f06270 */
[----:B------:R-:W-:Y:S05]  /*e9f0*/  @!P0 BRA `(.L_x_1165) ;  /* 0xffffff1c00948947 */ /* 0x000fea000383ffff */
.L_x_1103:
[----:B------:R-:W-:Y:S05]  /*ea00*/  BSYNC B0 ;  /* 0x0000000000007941 */ /* 0x000fea0003800000 */
.L_x_1102:
        /* <DEDUP_REMOVED lines=13> */
[----:B------:R-:W-:Y:S02]  /*eae0*/  IADD3.X R66, PT, PT, RZ, RZ, RZ, P0, !PT ;  /* 0x000000ffff427210 */ /* 0x000fe400007fe4ff */
[-C--:B------:R-:W-:Y:S02]  /*eaf0*/  LEA R2, R2, R3.reuse, 0x5 ;  /* 0x0000000302027211 */ /* 0x080fe400078e28ff */
[----:B------:R-:W-:-:S02]  /*eb00*/  LEA R6, R64, R3, 0x2 ;  /* 0x0000000340067211 */ /* 0x000fc400078e10ff */
[C---:B------:R-:W-:Y:S01]  /*eb10*/  SHF.L.U64.HI R66, R47.reuse, 0x2, R66 ;  /* 0x000000022f427819 */ /* 0x040fe20000010242 */
[----:B------:R-:W-:Y:S01]  /*eb20*/  STS.128 [R2], R96 ;  /* 0x0000006002007388 */ /* 0x000fe20000000c00 */
[----:B------:R-:W-:Y:S02]  /*eb30*/  SHF.L.U32 R47, R47, 0x2, RZ ;  /* 0x000000022f2f7819 */ /* 0x000fe400000006ff */
[----:B------:R-:W-:Y:S01]  /*eb40*/  IADD3 R45, PT, PT, R45, R0, RZ ;  /* 0x000000002d2d7210 */ /* 0x000fe20007ffe0ff */
[----:B------:R-:W-:Y:S01]  /*eb50*/  STS.128 [R2+0x10], R100 ;  /* 0x0000106402007388 */ /* 0x000fe20000000c00 */
[C---:B---3--:R-:W-:Y:S02]  /*eb60*/  IADD3 R49, P0, PT, R47.reuse, UR18, RZ ;  /* 0x000000122f317c10 */ /* 0x048fe4000ff1e0ff */
[----:B------:R-:W-:Y:S01]  /*eb70*/  IADD3 R47, P1, PT, R47, UR16, RZ ;  /* 0x000000102f2f7c10 */ /* 0x000fe2000ff3e0ff */
[----:B------:R-:W-:Y:S01]  /*eb80*/  STS.128 [R2+0x400], R144 ;  /* 0x0004009002007388 */ /* 0x000fe20000000c00 */
[----:B------:R-:W-:-:S02]  /*eb90*/  ISETP.GE.U32.AND P5, PT, R45, 0x180, PT ;  /* 0x000001802d00780c */ /* 0x000fc40003fa6070 */
[----:B------:R-:W-:Y:S01]  /*eba0*/  ISETP.GE.U32.AND P4, PT, R45, 0x280, PT ;  /* 0x000002802d00780c */ /* 0x000fe20003f86070 */
[----:B------:R0:W-:Y:S04]  /*ebb0*/  STS.128 [R2+0x410], R68 ;  /* 0x0004104402007388 */ /* 0x0001e80000000c00 */
[----:B------:R-:W-:Y:S04]  /*ebc0*/  STS.128 [R2+0x800], R112 ;  /* 0x0008007002007388 */ /* 0x000fe80000000c00 */
[----:B------:R-:W-:Y:S04]  /*ebd0*/  STS.128 [R2+0x810], R116 ;  /* 0x0008107402007388 */ /* 0x000fe80000000c00 */
[----:B------:R-:W-:Y:S04]  /*ebe0*/  STS.128 [R2+0xc00], R120 ;  /* 0x000c007802007388 */ /* 0x000fe80000000c00 */
[----:B------:R-:W-:Y:S01]  /*ebf0*/  STS.128 [R2+0xc10], R124 ;  /* 0x000c107c02007388 */ /* 0x000fe20000000c00 */
[----:B0-----:R-:W-:-:S02]  /*ec00*/  IADD3.X R68, PT, PT, R66, UR19, RZ, P0, !PT ;  /* 0x0000001342447c10 */ /* 0x001fc400087fe4ff */
[C---:B------:R-:W-:Y:S01]  /*ec10*/  ISETP.GE.U32.AND P0, PT, R45.reuse, 0x80, PT ;  /* 0x000000802d00780c */ /* 0x040fe20003f06070 */
[----:B------:R-:W-:Y:S01]  /*ec20*/  STS.128 [R2+0x1000], R128 ;  /* 0x0010008002007388 */ /* 0x000fe20000000c00 */
[----:B------:R-:W-:Y:S02]  /*ec30*/  IADD3.X R66, PT, PT, R66, UR17, RZ, P1, !PT ;  /* 0x0000001142427c10 */ /* 0x000fe40008ffe4ff */
[----:B------:R-:W-:Y:S01]  /*ec40*/  ISETP.GE.U32.AND P1, PT, R45, 0x100, PT ;  /* 0x000001002d00780c */ /* 0x000fe20003f26070 */
        /* <DEDUP_REMOVED lines=74> */
[----:B------:R-:W-:Y:S01]  /*f0f0*/  @P0 MOV R3, R68 ;  /* 0x0000004400030202 */ /* 0x000fe20000000f00 */
        /* <DEDUP_REMOVED lines=13> */
[----:B------:R-:W-:Y:S04]  /*f1d0*/  STS.128 [R2+0x800], R72 ;  /* 0x0008004802007388 */ /* 0x000fe80000000c00 */
[----:B------:R-:W-:Y:S04]  /*f1e0*/  STS.128 [R2+0x810], R76 ;  /* 0x0008104c02007388 */ /* 0x000fe80000000c00 */
[----:B------:R-:W-:Y:S04]  /*f1f0*/  STS.128 [R2+0xc00], R80 ;  /* 0x000c005002007388 */ /* 0x000fe80000000c00 */
[----:B------:R-:W-:Y:S04]  /*f200*/  STS.128 [R2+0xc10], R84 ;  /* 0x000c105402007388 */ /* 0x000fe80000000c00 */
[----:B------:R-:W-:Y:S04]  /*f210*/  STS.128 [R2+0x1000], R88 ;  /* 0x0010005802007388 */ /* 0x000fe80000000c00 */
[----:B------:R0:W-:Y:S01]  /*f220*/  STS.128 [R2+0x1010], R92 ;  /* 0x0010105c02007388 */ /* 0x0001e20000000c00 */
[----:B------:R-:W-:Y:S01]  /*f230*/  BAR.SYNC.DEFER_BLOCKING 0x0 ;  /* 0x0000000000007b1d */ /* 0x000fe20000010000 */
[----:B0-----:R-:W-:-:S02]  /*f240*/  @P0 MOV R2, R49 ;  /* 0x0000003100020202 */ /* 0x001fc40000000f00 */
        /* <DEDUP_REMOVED lines=182> */
.L_x_1114:
        /* <DEDUP_REMOVED lines=8> */
.L_x_1167:
[----:B------:R-:W-:Y:S05]  /*fe30*/  BSYNC B1 ;  /* 0x0000000000017941 */ /* 0x000fea0003800000 */
.L_x_1166:
        /* <DEDUP_REMOVED lines=8> */
.L_x_1168:
[----:B------:R-:W-:-:S05]  /*fec0*/  FADD.FTZ R160, R160, R227 ;  /* 0x000000e3a0a07221 */ /* 0x000fca0000010000 */
[----:B------:R-:W-:Y:S01]  /*fed0*/  MOV R248, R160 ;  /* 0x000000a000f87202 */ /* 0x000fe20000000f00 */
[----:B------:R-:W-:Y:S01]  /*fee0*/  HFMA2 R229, -RZ, RZ, 0, 1.1920928955078125e-07 ;  /* 0x00000002ffe57431 */ /* 0x000fe200000001ff */
[----:B------:R-:W-:-:S07]  /*fef0*/  MOV R161, R226 ;  /* 0x000000e200a17202 */ /* 0x000fce0000000f00 */
[----:B------:R-:W-:Y:S05]  /*ff00*/  WARPSYNC.COLLECTIVE R223, `(.L_x_1169) ;  /* 0x00000000df087348 */ /* 0x000fea0003c00000 */
[----:B------:R0:W1:Y:S02]  /*ff10*/  SHFL.BFLY P0, R226, R248, R229, R250 ;  /* 0x0c0000e5f8e27389 */ /* 0x00006400000000fa */
[----:B01----:R-:W-:Y:S05]  /*ff20*/  ENDCOLLECTIVE ;  /* 0x000000000000791b */ /* 0x003fea0003800000 */
.L_x_1169:
[----:B------:R-:W-:-:S05]  /*ff30*/  FADD.FTZ R161, R161, R228 ;  /* 0x000000e4a1a17221 */ /* 0x000fca0000010000 */
[----:B------:R-:W-:Y:S02]  /*ff40*/  MOV R248, R161 ;  /* 0x000000a100f87202 */ /* 0x000fe40000000f00 */
[----:B------:R-:W-:-:S07]  /*ff50*/  MOV R163, R226 ;  /* 0x000000e200a37202 */ /* 0x000fce0000000f00 */
[----:B------:R-:W-:Y:S05]  /*ff60*/  WARPSYNC.COLLECTIVE R223, `(.L_x_1170) ;  /* 0x00000000df087348 */ /* 0x000fea0003c00000 */
[----:B------:R0:W1:Y:S02]  /*ff70*/  SHFL.BFLY P0, R226, R248, R229, R250 ;  /* 0x0c0000e5f8e27389 */ /* 0x00006400000000fa */
[----:B01----:R-:W-:Y:S05]  /*ff80*/  ENDCOLLECTIVE ;  /* 0x000000000000791b */ /* 0x003fea0003800000 */
.L_x_1170:
[----:B------:R-:W-:-:S05]  /*ff90*/  FADD.FTZ R163, R160, R163 ;  /* 0x000000a3a0a37221 */ /* 0x000fca0000010000 */
[----:B------:R-:W-:Y:S01]  /*ffa0*/  MOV R248, R163 ;  /* 0x000000a300f87202 */ /* 0x000fe20000000f00 */
[----:B------:R-:W-:Y:S01]  /*ffb0*/  HFMA2 R229, -RZ, RZ, 0, 2.384185791015625e-07 ;  /* 0x00000004ffe57431 */ /* 0x000fe200000001ff */
[----:B------:R-:W-:-:S07]  /*ffc0*/  MOV R162, R226 ;  /* 0x000000e200a27202 */ /* 0x000fce0000000f00 */
[----:B------:R-:W-:Y:S05]  /*ffd0*/  WARPSYNC.COLLECTIVE R223, `(.L_x_1171) ;  /* 0x00000000df087348 */ /* 0x000fea0003c00000 */
[----:B------:R0:W1:Y:S02]  /*ffe0*/  SHFL.BFLY P0, R226, R248, R229, R250 ;  /* 0x0c0000e5f8e27389 */ /* 0x00006400000000fa */
[----:B01----:R-:W-:Y:S05]  /*fff0*/  ENDCOLLECTIVE ;  /* 0x000000000000791b */ /* 0x003fea0003800000 */
.L_x_1171:
[----:B------:R-:W-:-:S05]  /*10000*/  FADD.FTZ R162, R161, R162 ;  /* 0x000000a2a1a27221 */ /* 0x000fca0000010000 */
[----:B------:R-:W-:Y:S02]  /*10010*/  MOV R248, R162 ;  /* 0x000000a200f87202 */ /* 0x000fe40000000f00 */
[----:B------:R-:W-:-:S07]  /*10020*/  MOV R164, R226 ;  /* 0x000000e200a47202 */ /* 0x000fce0000000f00 */
[----:B------:R-:W-:Y:S05]  /*10030*/  WARPSYNC.COLLECTIVE R223, `(.L_x_1172) ;  /* 0x00000000df087348 */ /* 0x000fea0003c00000 */
[----:B------:R0:W1:Y:S02]  /*10040*/  SHFL.BFLY P0, R226, R248, R229, R250 ;  /* 0x0c0000e5f8e27389 */ /* 0x00006400000000fa */
[----:B01----:R-:W-:Y:S05]  /*10050*/  ENDCOLLECTIVE ;  /* 0x000000000000791b */ /* 0x003fea0003800000 */
.L_x_1172:
[----:B------:R-:W-:-:S05]  /*10060*/  FADD.FTZ R164, R163, R164 ;  /* 0x000000a4a3a47221 */ /* 0x000fca0000010000 */
[----:B------:R-:W-:Y:S01]  /*10070*/  MOV R248, R164 ;  /* 0x000000a400f87202 */ /* 0x000fe20000000f00 */
[----:B------:R-:W-:Y:S01]  /*10080*/  HFMA2 R229, -RZ, RZ, 0, 4.76837158203125e-07 ;  /* 0x00000008ffe57431 */ /* 0x000fe200000001ff */
[----:B------:R-:W-:-:S07]  /*10090*/  MOV R165, R226 ;  /* 0x000000e200a57202 */ /* 0x000fce0000000f00 */
[----:B------:R-:W-:Y:S05]  /*100a0*/  WARPSYNC.COLLECTIVE R223, `(.L_x_1173) ;  /* 0x00000000df087348 */ /* 0x000fea0003c00000 */
[----:B------:R0:W1:Y:S02]  /*100b0*/  SHFL.BFLY P0, R226, R248, R229, R250 ;  /* 0x0c0000e5f8e27389 */ /* 0x00006400000000fa */
[----:B01----:R-:W-:Y:S05]  /*100c0*/  ENDCOLLECTIVE ;  /* 0x000000000000791b */ /* 0x003fea0003800000 */
.L_x_1173:
[----:B------:R-:W-:-:S05]  /*100d0*/  FADD.FTZ R165, R162, R165 ;  /* 0x000000a5a2a57221 */ /* 0x000fca0000010000 */
[----:B------:R-:W-:Y:S02]  /*100e0*/  MOV R248, R165 ;  /* 0x000000a500f87202 */ /* 0x000fe40000000f00 */
[----:B------:R-:W-:-:S07]  /*100f0*/  MOV R167, R226 ;  /* 0x000000e200a77202 */ /* 0x000fce0000000f00 */
[----:B------:R-:W-:Y:S05]  /*10100*/  WARPSYNC.COLLECTIVE R223, `(.L_x_1174) ;  /* 0x00000000df087348 */ /* 0x000fea0003c00000 */
[----:B------:R0:W1:Y:S02]  /*10110*/  SHFL.BFLY P0, R226, R248, R229, R250 ;  /* 0x0c0000e5f8e27389 */ /* 0x00006400000000fa */
[----:B01----:R-:W-:Y:S05]  /*10120*/  ENDCOLLECTIVE ;  /* 0x000000000000791b */ /* 0x003fea0003800000 */
.L_x_1174:
[----:B------:R-:W-:-:S05]  /*10130*/  FADD.FTZ R167, R164, R167 ;  /* 0x000000a7a4a77221 */ /* 0x000fca0000010000 */
[----:B------:R-:W-:Y:S01]  /*10140*/  MOV R248, R167 ;  /* 0x000000a700f87202 */ /* 0x000fe20000000f00 */
[----:B------:R-:W-:Y:S01]  /*10150*/  HFMA2 R229, -RZ, RZ, 0, 9.5367431640625e-07 ;  /* 0x00000010ffe57431 */ /* 0x000fe200000001ff */
[----:B------:R-:W-:-:S07]  /*10160*/  MOV R166, R226 ;  /* 0x000000e200a67202 */ /* 0x000fce0000000f00 */
[----:B------:R-:W-:Y:S05]  /*10170*/  WARPSYNC.COLLECTIVE R223, `(.L_x_1175) ;  /* 0x00000000df087348 */ /* 0x000fea0003c00000 */
[----:B------:R0:W1:Y:S02]  /*10180*/  SHFL.BFLY P0, R226, R248, R229, R250 ;  /* 0x0c0000e5f8e27389 */ /* 0x00006400000000fa */
[----:B01----:R-:W-:Y:S05]  /*10190*/  ENDCOLLECTIVE ;  /* 0x000000000000791b */ /* 0x003fea0003800000 */
.L_x_1175:
[----:B------:R-:W-:-:S05]  /*101a0*/  FADD.FTZ R166, R165, R166 ;  /* 0x000000a6a5a67221 */ /* 0x000fca0000010000 */
[----:B------:R-:W-:Y:S02]  /*101b0*/  MOV R248, R166 ;  /* 0x000000a600f87202 */ /* 0x000fe40000000f00 */
[----:B------:R-:W-:-:S07]  /*101c0*/  MOV R160, R226 ;  /* 0x000000e200a07202 */ /* 0x000fce0000000f00 */
[----:B------:R-:W-:Y:S05]  /*101d0*/  WARPSYNC.COLLECTIVE R223, `(.L_x_1176) ;  /* 0x00000000df087348 */ /* 0x000fea0003c00000 */
[----:B------:R0:W1:Y:S02]  /*101e0*/  SHFL.BFLY P0, R226, R248, R229, R250 ;  /* 0x0c0000e5f8e27389 */ /* 0x00006400000000fa */
[----:B01----:R-:W-:Y:S05]  /*101f0*/  ENDCOLLECTIVE ;  /* 0x000000000000791b */ /* 0x003fea0003800000 */
.L_x_1176:
[----:B------:R-:W-:Y:S01]  /*10200*/  MOV R161, R226 ;  /* 0x000000e200a17202 */ /* 0x000fe20000000f00 */
[----:B------:R-:W-:Y:S06]  /*10210*/  BRA `(.L_x_1177) ;  /* 0xffffff28003c7947 */ /* 0x000fec000383ffff */
.L_x_1178:
        /* <DEDUP_REMOVED lines=14> */
.L_x_7086:


//--------------------- .text._ZN10layer_norm22ln_bwd_finalize_kernelINS_22Kernel_traits_finalizeILj1280E6__halfS2_S2_S2_fjLb0ELj1024ELj4ENS_18Kernel_traits_baseILj1280ES2_S2_S2_S2_fjLj1024EEEEELb0ELb1EEEvNS_9BwdParamsE --------------------------
	.section	.text._ZN10layer_norm22ln_bwd_finalize_kernelINS_22Kernel_traits_finalizeILj1280E6__halfS2_S2_S2_fjLb0ELj1024ELj4ENS_18Kernel_traits_baseILj1280ES2_S2_S2_S2_fjLj1024EEEEELb0ELb1EEEvNS_9BwdParamsE,"ax",@progbits
	.align	128
        .global         _ZN10layer_norm22ln_bwd_finalize_kernelINS_22Kernel_traits_finalizeILj1280E6__halfS2_S2_S2_fjLb0ELj1024ELj4ENS_18Kernel_traits_baseILj1280ES2_S2_S2_S2_fjLj1024EEEEELb0ELb1EEEvNS_9BwdParamsE
        .type           _ZN10layer_norm22ln_bwd_finalize_kernelINS_22Kernel_traits_finalizeILj1280E6__halfS2_S2_S2_fjLb0ELj1024ELj4ENS_18Kernel_traits_baseILj1280ES2_S2_S2_S2_fjLj1024EEEEELb0ELb1EEEvNS_9BwdParamsE,@function
        .size           _ZN10layer_norm22ln_bwd_finalize_kernelINS_22Kernel_traits_finalizeILj1280E6__halfS2_S2_S2_fjLb0ELj1024ELj4ENS_18Kernel_traits_baseILj1280ES2_S2_S2_S2_fjLj1024EEEEELb0ELb1EEEvNS_9BwdParamsE,(.L_x_7087 - _ZN10layer_norm22ln_bwd_finalize_kernelINS_22Kernel_traits_finalizeILj1280E6__halfS2_S2_S2_fjLb0ELj1024ELj4ENS_18Kernel_traits_baseILj1280ES2_S2_S2_S2_fjLj1024EEEEELb0ELb1EEEvNS_9BwdParamsE)
        .other          _ZN10layer_norm22ln_bwd_finalize_kernelINS_22Kernel_traits_finalizeILj1280E6__halfS2_S2_S2_fjLb0ELj1024ELj4ENS_18Kernel_traits_baseILj1280ES2_S2_S2_S2_fjLj1024EEEEELb0ELb1EEEvNS_9BwdParamsE,@"STO_CUDA_ENTRY STV_DEFAULT"
_ZN10layer_norm22ln_bwd_finalize_kernelINS_22Kernel_traits_finalizeILj1280E6__halfS2_S2_S2_fjLb0ELj1024ELj4ENS_18Kernel_traits_baseILj1280ES2_S2_S2_S2_fjLj1024EEEEELb0ELb1EEEvNS_9BwdParamsE:
.text._ZN10layer_norm22ln_bwd_finalize_kernelINS_22Kernel_traits_finalizeILj1280E6__halfS2_S2_S2_fjLb0ELj1024ELj4ENS_18Kernel_traits_baseILj1280ES2_S2_S2_S2_fjLj1024EEEEELb0ELb1EEEvNS_9BwdParamsE:
        /* <DEDUP_REMOVED lines=81> */
.L_x_1183:
        /* <DEDUP_REMOVED lines=118> */
.L_x_1182:
[----:B------:R-:W-:Y:S05]  /*0c70*/  BSYNC.RECONVERGENT B1 ;  /* 0x0000000000017941 */ /* 0x000fea0003800200 */
.L_x_1181:
        /* <DEDUP_REMOVED lines=77> */
.L_x_1185:
[----:B------:R-:W-:Y:S05]  /*1150*/  BSYNC.RECONVERGENT B1 ;  /* 0x0000000000017941 */ /* 0x000fea0003800200 */
.L_x_1184:
        /* <DEDUP_REMOVED lines=38> */
.L_x_1187:
[----:B------:R-:W-:Y:S05]  /*13c0*/  BSYNC.RECONVERGENT B1 ;  /* 0x0000000000017941 */ /* 0x000fea0003800200 */
.L_x_1186:
        /* <DEDUP_REMOVED lines=8> */
.L_x_1188:
        /* <DEDUP_REMOVED lines=10> */
.L_x_1180:
[----:B------:R-:W-:Y:S05]  /*14f0*/  BSYNC.RECONVERGENT B0 ;  /* 0x0000000000007941 */ /* 0x000fea0003800200 */
.L_x_1179:
        /* <DEDUP_REMOVED lines=57> */
.L_x_1189:
        /* <DEDUP_REMOVED lines=15> */
.L_x_7087:


//--------------------- .text._ZN10layer_norm40ln_parallel_residual_bwd_finalize_kernelINS_22Kernel_traits_finalizeILj1280E6__halfS2_S2_S2_fjLb0ELj1024ELj4ENS_18Kernel_traits_baseILj1280ES2_S2_S2_S2_fjLj1024EEEEELb1EEEvNS_9BwdParamsE --------------------------
	.section	.text._ZN10layer_norm40ln_parallel_residual_bwd_finalize_kernelINS_22Kernel_traits_finalizeILj1280E6__halfS2_S2_S2_fjLb0ELj1024ELj4ENS_18Kernel_traits_baseILj1280ES2_S2_S2_S2_fjLj1024EEEEELb1EEEvNS_9BwdParamsE,"ax",@progbits
	.align	128
        .global         _ZN10layer_norm40ln_parallel_residual_bwd_finalize_kernelINS_22Kernel_traits_finalizeILj1280E6__halfS2_S2_S2_fjLb0ELj1024ELj4ENS_18Kernel_traits_baseILj1280ES2_S2_S2_S2_fjLj1024EEEEELb1EEEvNS_9BwdParamsE
        .type           _ZN10layer_norm40ln_parallel_residual_bwd_finalize_kernelINS_22Kernel_traits_finalizeILj1280E6__halfS2_S2_S2_fjLb0ELj1024ELj4ENS_18Kernel_traits_baseILj1280ES2_S2_S2_S2_fjLj1024EEEEELb1EEEvNS_9BwdParamsE,@function
        .size           _ZN10layer_norm40ln_parallel_residual_bwd_finalize_kernelINS_22Kernel_traits_finalizeILj1280E6__halfS2_S2_S2_fjLb0ELj1024ELj4ENS_18Kernel_traits_baseILj1280ES2_S2_S2_S2_fjLj1024EEEEELb1EEEvNS_9BwdParamsE,(.L_x_7088 - _ZN10layer_norm40ln_parallel_residual_bwd_finalize_kernelINS_22Kernel_traits_finalizeILj1280E6__halfS2_S2_S2_fjLb0ELj1024ELj4ENS_18Kernel_traits_baseILj1280ES2_S2_S2_S2_fjLj1024EEEEELb1EEEvNS_9BwdParamsE)
        .other          _ZN10layer_norm40ln_parallel_residual_bwd_finalize_kernelINS_22Kernel_traits_finalizeILj1280E6__halfS2_S2_S2_fjLb0ELj1024ELj4ENS_18Kernel_traits_baseILj1280ES2_S2_S2_S2_fjLj1024EEEEELb1EEEvNS_9BwdParamsE,@"STO_CUDA_ENTRY STV_DEFAULT"
_ZN10layer_norm40ln_parallel_residual_bwd_finalize_kernelINS_22Kernel_traits_finalizeILj1280E6__halfS2_S2_S2_fjLb0ELj1024ELj4ENS_18Kernel_traits_baseILj1280ES2_S2_S2_S2_fjLj1024EEEEELb1EEEvNS_9BwdParamsE:
.text._ZN10layer_norm40ln_parallel_residual_bwd_finalize_kernelINS_22Kernel_traits_finalizeILj1280E6__halfS2_S2_S2_fjLb0ELj1024ELj4ENS_18Kernel_traits_baseILj1280ES2_S2_S2_S2_fjLj1024EEEEELb1EEEvNS_9BwdParamsE:
        /* <DEDUP_REMOVED lines=60> */
.L_x_1194:
        /* <DEDUP_REMOVED lines=112> */
.L_x_1193:
[----:B------:R-:W-:Y:S05]  /*0ac0*/  BSYNC.RECONVERGENT B1 ;  /* 0x0000000000017941 */ /* 0x000fea0003800200 */
.L_x_1192:
        /* <DEDUP_REMOVED lines=66> */
.L_x_1196:
[----:B------:R-:W-:Y:S05]  /*0ef0*/  BSYNC.RECONVERGENT B1 ;  /* 0x0000000000017941 */ /* 0x000fea0003800200 */
.L_x_1195:
        /* <DEDUP_REMOVED lines=37> */
.L_x_1198:
[----:B------:R-:W-:Y:S05]  /*1150*/  BSYNC.RECONVERGENT B1 ;  /* 0x0000000000017941 */ /* 0x000fea0003800200 */
.L_x_1197:
        /* <DEDUP_REMOVED lines=19> */
.L_x_1191:
[----:B------:R-:W-:Y:S05]  /*1290*/  BSYNC.RECONVERGENT B0 ;  /* 0x0000000000007941 */ /* 0x000fea0003800200 */
.L_x_1190:
        /* <DEDUP_REMOVED lines=92> */
.L_x_1199:
        /* <DEDUP_REMOVED lines=10> */
.L_x_7088:


//--------------------- .text._ZN10layer_norm31ln_parallel_residual_bwd_kernelINS_13Kernel_traitsI6__halfS2_S2_S2_fjLj1280ELj1ELj4ELj1ELj16ENS_18Kernel_traits_baseILj1280ES2_S2_S2_S2_fjLj128EEEEELb1ELb1ELb1EEEvNS_9BwdParamsE --------------------------
	.section	.text._ZN10layer_norm31ln_parallel_residual_bwd_kernelINS_13Kernel_traitsI6__halfS2_S2_S2_fjLj1280ELj1ELj4ELj1ELj16ENS_18Kernel_traits_baseILj1280ES2_S2_S2_S2_fjLj128EEEEELb1ELb1ELb1EEEvNS_9BwdParamsE,"ax",@progbits
	.align	128
        .global         _ZN10layer_norm31ln_parallel_residual_bwd_kernelINS_13Kernel_traitsI6__halfS2_S2_S2_fjLj1280ELj1ELj4ELj1ELj16ENS_18Kernel_traits_baseILj1280ES2_S2_S2_S2_fjLj128EEEEELb1ELb1ELb1EEEvNS_9BwdParamsE
        .type           _ZN10layer_norm31ln_parallel_residual_bwd_kernelINS_13Kernel_traitsI6__halfS2_S2_S2_fjLj1280ELj1ELj4ELj1ELj16ENS_18Kernel_traits_baseILj1280ES2_S2_S2_S2_fjLj128EEEEELb1ELb1ELb1EEEvNS_9BwdParamsE,@function
        .size           _ZN10layer_norm31ln_parallel_residual_bwd_kernelINS_13Kernel_traitsI6__halfS2_S2_S2_fjLj1280ELj1ELj4ELj1ELj16ENS_18Kernel_traits_baseILj1280ES2_S2_S2_S2_fjLj128EEEEELb1ELb1ELb1EEEvNS_9BwdParamsE,(.L_x_7089 - _ZN10layer_norm31ln_parallel_residual_bwd_kernelINS_13Kernel_traitsI6__halfS2_S2_S2_fjLj1280ELj1ELj4ELj1ELj16ENS_18Kernel_traits_baseILj1280ES2_S2_S2_S2_fjLj128EEEEELb1ELb1ELb1EEEvNS_9BwdParamsE)
        .other          _ZN10layer_norm31ln_parallel_residual_bwd_kernelINS_13Kernel_traitsI6__halfS2_S2_S2_fjLj1280ELj1ELj4ELj1ELj16ENS_18Kernel_traits_baseILj1280ES2_S2_S2_S2_fjLj128EEEEELb1ELb1ELb1EEEvNS_9BwdParamsE,@"STO_CUDA_ENTRY STV_DEFAULT"
_ZN10layer_norm31ln_parallel_residual_bwd_kernelINS_13Kernel_traitsI6__halfS2_S2_S2_fjLj1280ELj1ELj4ELj1ELj16ENS_18Kernel_traits_baseILj1280ES2_S2_S2_S2_fjLj128EEEEELb1ELb1ELb1EEEvNS_9BwdParamsE:
.text._ZN10layer_norm31ln_parallel_residual_bwd_kernelINS_13Kernel_traitsI6__halfS2_S2_S2_fjLj1280ELj1ELj4ELj1ELj16ENS_18Kernel_traits_baseILj1280ES2_S2_S2_S2_fjLj128EEEEELb1ELb1ELb1EEEvNS_9BwdParamsE:
        /* <DEDUP_REMOVED lines=65> */
[----:B------:R0:W3:Y:S01]  /*0410*/  LDG.E.128 R4, desc[UR10][R2.64+0x800] ;  /* 0x0008000a02047981 */ /* 0x0000e2000c1e1d00 */
[----:B------:R-:W-:Y:S01]  /*0420*/  HFMA2 R225, -RZ, RZ, 0, 0 ;  /* 0x00000000ffe17431 */ /* 0x000fe200000001ff */
[----:B------:R-:W-:Y:S01]  /*0430*/  BSSY B1, `(.L_x_1202) ;  /* 0x0000db0000017945 */ /* 0x000fe20003800000 */
[----:B------:R-:W-:Y:S01]  /*0440*/  HFMA2 R144, -RZ, RZ, 0, 0 ;  /* 0x00000000ff907431 */ /* 0x000fe200000001ff */
        /* <DEDUP_REMOVED lines=28> */
[----:B------:R-:W-:Y:S01]  /*0610*/  MOV R156, RZ ;  /* 0x000000ff009c7202 */ /* 0x000fe20000000f00 */
[--C-:B--2---:R-:W-:Y:S02]  /*0620*/  HADD2.F32 R0, -RZ, R20.reuse.H0_H0 ;  /* 0x20000014ff007230 */ /* 0x104fe40000004100 */
[----:B0-----:R-:W-:Y:S02]  /*0630*/  HADD2.F32 R3, -RZ, R20.H1_H1 ;  /* 0x30000014ff037230 */ /* 0x001fe40000004100 */
[----:B------:R-:W-:Y:S01]  /*0640*/  HADD2.F32 R2, -RZ, R21.H0_H0 ;  /* 0x20000015ff027230 */ /* 0x000fe20000004100 */
[----:B------:R0:W-:Y:S01]  /*0650*/  STL [R1+0x3c], R0 ;  /* 0x00003c0001007387 */ /* 0x0001e20000100800 */
[----:B----4-:R-:W-:-:S03]  /*0660*/  HADD2.F32 R252, -RZ, R12.H0_H0 ;  /* 0x2000000cfffc7230 */ /* 0x010fc60000004100 */
[----:B------:R1:W-:Y:S01]  /*0670*/  STL [R1+0x38], R3 ;  /* 0x0000380301007387 */ /* 0x0003e20000100800 */
[----:B------:R-:W-:Y:S02]  /*0680*/  HADD2.F32 R251, -RZ, R12.H1_H1 ;  /* 0x3000000cfffb7230 */ /* 0x000fe40000004100 */
[--C-:B------:R-:W-:Y:S01]  /*0690*/  HADD2.F32 R250, -RZ, R13.reuse.H0_H0 ;  /* 0x2000000dfffa7230 */ /* 0x100fe20000004100 */
[----:B------:R2:W-:Y:S01]  /*06a0*/  STL [R1+0x34], R2 ;  /* 0x0000340201007387 */ /* 0x0005e20000100800 */
[----:B------:R-:W-:Y:S01]  /*06b0*/  HADD2.F32 R249, -RZ, R13.H1_H1 ;  /* 0x3000000dfff97230 */ /* 0x000fe20000004100 */
[----:B------:R-:W-:Y:S01]  /*06c0*/  CS2R R12, SRZ ;  /* 0x00000000000c7805 */ /* 0x000fe2000001ff00 */
[----:B0-----:R-:W-:Y:S01]  /*06d0*/  HADD2.F32 R0, -RZ, R21.H1_H1 ;  /* 0x30000015ff007230 */ /* 0x001fe20000004100 */
[----:B------:R-:W-:Y:S01]  /*06e0*/  CS2R R20, SRZ ;  /* 0x0000000000147805 */ /* 0x000fe2000001ff00 */
[----:B------:R-:W-:Y:S02]  /*06f0*/  HADD2.F32 R248, -RZ, R14.H0_H0 ;  /* 0x2000000efff87230 */ /* 0x000fe40000004100 */
[----:B-1----:R-:W-:Y:S01]  /*0700*/  HADD2.F32 R3, -RZ, R22.H0_H0 ;  /* 0x20000016ff037230 */ /* 0x002fe20000004100 */
[----:B------:R0:W-:Y:S01]  /*0710*/  STL [R1+0x30], R0 ;  /* 0x0000300001007387 */ /* 0x0001e20000100800 */
[----:B------:R-:W-:-:S02]  /*0720*/  HADD2.F32 R247, -RZ, R14.H1_H1 ;  /* 0x3000000efff77230 */ /* 0x000fc40000004100 */
[----:B--2---:R-:W-:Y:S01]  /*0730*/  HADD2.F32 R2, -RZ, R22.H1_H1 ;  /* 0x30000016ff027230 */ /* 0x004fe20000004100 */
[----:B------:R1:W-:Y:S01]  /*0740*/  STL [R1+0x2c], R3 ;  /* 0x00002c0301007387 */ /* 0x0003e20000100800 */
[--C-:B------:R-:W-:Y:S02]  /*0750*/  HADD2.F32 R246, -RZ, R15.reuse.H0_H0 ;  /* 0x2000000ffff67230 */ /* 0x100fe40000004100 */
[----:B------:R-:W-:Y:S01]  /*0760*/  HADD2.F32 R245, -RZ, R15.H1_H1 ;  /* 0x3000000ffff57230 */ /* 0x000fe20000004100 */
[----:B------:R3:W-:Y:S01]  /*0770*/  STL [R1+0x28], R2 ;  /* 0x0000280201007387 */ /* 0x0007e20000100800 */
[--C-:B-----5:R-:W-:Y:S01]  /*0780*/  HADD2.F32 R244, -RZ, R8.reuse.H0_H0 ;  /* 0x20000008fff47230 */ /* 0x120fe20000004100 */
[----:B------:R-:W-:Y:S01]  /*0790*/  CS2R R14, SRZ ;  /* 0x00000000000e7805 */ /* 0x000fe2000001ff00 */
[----:B0-----:R-:W-:Y:S02]  /*07a0*/  HADD2.F32 R0, -RZ, R23.H0_H0 ;  /* 0x20000017ff007230 */ /* 0x001fe40000004100 */
[----:B------:R-:W-:-:S02]  /*07b0*/  HADD2.F32 R243, -RZ, R8.H1_H1 ;  /* 0x30000008fff37230 */ /* 0x000fc40000004100 */
[----:B-1----:R-:W-:Y:S01]  /*07c0*/  HADD2.F32 R3, -RZ, R23.H1_H1 ;  /* 0x30000017ff037230 */ /* 0x002fe20000004100 */
[----:B------:R0:W-:Y:S01]  /*07d0*/  STL [R1+0x24], R0 ;  /* 0x0000240001007387 */ /* 0x0001e20000100800 */
[--C-:B------:R-:W-:Y:S01]  /*07e0*/  HADD2.F32 R242, -RZ, R9.reuse.H0_H0 ;  /* 0x20000009fff27230 */ /* 0x100fe20000004100 */
[----:B------:R-:W-:Y:S01]  /*07f0*/  CS2R R22, SRZ ;  /* 0x0000000000167805 */ /* 0x000fe2000001ff00 */
[----:B---3--:R-:W-:Y:S01]  /*0800*/  HADD2.F32 R2, -RZ, R16.H0_H0 ;  /* 0x20000010ff027230 */ /* 0x008fe20000004100 */
[----:B------:R1:W-:Y:S01]  /*0810*/  STL [R1+0x20], R3 ;  /* 0x0000200301007387 */ /* 0x0003e20000100800 */
[----:B------:R-:W-:Y:S01]  /*0820*/  HADD2.F32 R241, -RZ, R9.H1_H1 ;  /* 0x30000009fff17230 */ /* 0x000fe20000004100 */
[----:B------:R-:W-:Y:S01]  /*0830*/  CS2R R8, SRZ ;  /* 0x0000000000087805 */ /* 0x000fe2000001ff00 */
[--C-:B------:R-:W-:Y:S01]  /*0840*/  HADD2.F32 R240, -RZ, R10.reuse.H0_H0 ;  /* 0x2000000afff07230 */ /* 0x100fe20000004100 */
[----:B------:R2:W-:Y:S01]  /*0850*/  STL [R1+0x1c], R2 ;  /* 0x00001c0201007387 */ /* 0x0005e20000100800 */
[----:B------:R-:W-:-:S02]  /*0860*/  HADD2.F32 R239, -RZ, R10.H1_H1 ;  /* 0x3000000affef7230 */ /* 0x000fc40000004100 */
[----:B0-----:R-:W-:Y:S02]  /*0870*/  HADD2.F32 R0, -RZ, R16.H1_H1 ;  /* 0x30000010ff007230 */ /* 0x001fe40000004100 */
[----:B------:R-:W-:Y:S02]  /*0880*/  HADD2.F32 R238, -RZ, R11.H0_H0 ;  /* 0x2000000bffee7230 */ /* 0x000fe40000004100 */
[----:B-1----:R-:W-:Y:S01]  /*0890*/  HADD2.F32 R3, -RZ, R17.H0_H0 ;  /* 0x20000011ff037230 */ /* 0x002fe20000004100 */
[----:B------:R0:W-:Y:S01]  /*08a0*/  STL [R1+0x18], R0 ;  /* 0x0000180001007387 */ /* 0x0001e20000100800 */
[----:B------:R-:W-:Y:S01]  /*08b0*/  HADD2.F32 R237, -RZ, R11.H1_H1 ;  /* 0x3000000bffed7230 */ /* 0x000fe20000004100 */
[----:B------:R-:W-:Y:S01]  /*08c0*/  CS2R R10, SRZ ;  /* 0x00000000000a7805 */ /* 0x000fe2000001ff00 */
[----:B--2---:R-:W-:Y:S01]  /*08d0*/  HADD2.F32 R2, -RZ, R17.H1_H1 ;  /* 0x30000011ff027230 */ /* 0x004fe20000004100 */
[----:B------:R1:W-:Y:S01]  /*08e0*/  STL [R1+0x14], R3 ;  /* 0x0000140301007387 */ /* 0x0003e20000100800 */
[--C-:B------:R-:W-:Y:S01]  /*08f0*/  HADD2.F32 R236, -RZ, R4.reuse.H0_H0 ;  /* 0x20000004ffec7230 */ /* 0x100fe20000004100 */
[----:B------:R-:W-:Y:S01]  /*0900*/  CS2R R16, SRZ ;  /* 0x0000000000107805 */ /* 0x000fe2000001ff00 */
[----:B------:R-:W-:Y:S01]  /*0910*/  HADD2.F32 R235, -RZ, R4.H1_H1 ;  /* 0x30000004ffeb7230 */ /* 0x000fe20000004100 */
[----:B------:R2:W-:Y:S01]  /*0920*/  STL [R1+0x10], R2 ;  /* 0x0000100201007387 */ /* 0x0005e20000100800 */
[----:B------:R-:W-:-:S02]  /*0930*/  HADD2.F32 R234, -RZ, R5.H0_H0 ;  /* 0x20000005ffea7230 */ /* 0x000fc40000004100 */
[--C-:B0-----:R-:W-:Y:S02]  /*0940*/  HADD2.F32 R0, -RZ, R18.reuse.H0_H0 ;  /* 0x20000012ff007230 */ /* 0x101fe40000004100 */
[----:B------:R-:W-:Y:S01]  /*0950*/  HADD2.F32 R233, -RZ, R5.H1_H1 ;  /* 0x30000005ffe97230 */ /* 0x000fe20000004100 */
[----:B------:R-:W-:Y:S01]  /*0960*/  CS2R R4, SRZ ;  /* 0x0000000000047805 */ /* 0x000fe2000001ff00 */
[----:B-1----:R-:W-:Y:S01]  /*0970*/  HADD2.F32 R3, -RZ, R18.H1_H1 ;  /* 0x30000012ff037230 */ /* 0x002fe20000004100 */
[----:B------:R0:W-:Y:S01]  /*0980*/  STL [R1+0xc], R0 ;  /* 0x00000c0001007387 */ /* 0x0001e20000100800 */
[--C-:B------:R-:W-:Y:S02]  /*0990*/  HADD2.F32 R232, -RZ, R6.reuse.H0_H0 ;  /* 0x20000006ffe87230 */ /* 0x100fe40000004100 */
[----:B--2---:R-:W-:Y:S01]  /*09a0*/  HADD2.F32 R2, -RZ, R19.H0_H0 ;  /* 0x20000013ff027230 */ /* 0x004fe20000004100 */
[----:B------:R-:W-:Y:S01]  /*09b0*/  STL [R1+0x8], R3 ;  /* 0x0000080301007387 */ /* 0x000fe20000100800 */
[----:B------:R-:W-:-:S02]  /*09c0*/  HADD2.F32 R231, -RZ, R6.H1_H1 ;  /* 0x30000006ffe77230 */ /* 0x000fc40000004100 */
[--C-:B------:R-:W-:Y:S01]  /*09d0*/  HADD2.F32 R230, -RZ, R7.reuse.H0_H0 ;  /* 0x20000007ffe67230 */ /* 0x100fe20000004100 */
[----:B------:R1:W-:Y:S01]  /*09e0*/  STL [R1+0x4], R2 ;  /* 0x0000040201007387 */ /* 0x0003e20000100800 */
[----:B------:R-:W-:Y:S01]  /*09f0*/  HADD2.F32 R229, -RZ, R7.H1_H1 ;  /* 0x30000007ffe57230 */ /* 0x000fe20000004100 */
[----:B------:R-:W-:Y:S01]  /*0a00*/  CS2R R6, SRZ ;  /* 0x0000000000067805 */ /* 0x000fe2000001ff00 */
[----:B0-----:R-:W-:Y:S01]  /*0a10*/  HADD2.F32 R0, -RZ, R19.H1_H1 ;  /* 0x30000013ff007230 */ /* 0x001fe20000004100 */
[----:B------:R-:W-:-:S04]  /*0a20*/  CS2R R18, SRZ ;  /* 0x0000000000127805 */ /* 0x000fc8000001ff00 */
[----:B------:R0:W-:Y:S01]  /*0a30*/  STL [R1], R0 ;  /* 0x0000000001007387 */ /* 0x0001e20000100800 */
[----:B-1----:R-:W-:-:S07]  /*0a40*/  CS2R R2, SRZ ;  /* 0x0000000000027805 */ /* 0x002fce000001ff00 */
.L_x_1244:
[----:B------:R-:W1:Y:S01]  /*0a50*/  S2R R76, SR_TID.X ;  /* 0x00000000004c7919 */ /* 0x000e620000002100 */
[----:B------:R-:W2:Y:S01]  /*0a60*/  LDC.64 R100, c[0x0][0x3a8] ;  /* 0x0000ea00ff647b82 */ /* 0x000ea20000000a00 */
[----:B0-----:R-:W-:-:S05]  /*0a70*/  IMAD R0, R145, UR12, RZ ;  /* 0x0000000c91007c24 */ /* 0x001fca000f8e02ff */
[----:B------:R-:W-:Y:S02]  /*0a80*/  SHF.R.S32.HI R77, RZ, 0x1f, R0 ;  /* 0x0000001fff4d7819 */ /* 0x000fe40000011400 */
[----:B------:R-:W0:Y:S02]  /*0a90*/  LDC.64 R112, c[0x0][0x428] ;  /* 0x00010a00ff707b82 */ /* 0x000e240000000a00 */
[----:B------:R-:W-:-:S06]  /*0aa0*/  LEA.HI R77, R77, R0, RZ, 0x3 ;  /* 0x000000004d4d7211 */ /* 0x000fcc00078f18ff */
[----:B------:R-:W3:Y:S08]  /*0ab0*/  LDC.64 R104, c[0x0][0x3c0] ;  /* 0x0000f000ff687b82 */ /* 0x000ef00000000a00 */
[----:B------:R-:W4:Y:S01]  /*0ac0*/  LDC.64 R160, c[0x0][0x3c8] ;  /* 0x0000f200ffa07b82 */ /* 0x000f220000000a00 */
[----:B-1----:R-:W-:-:S07]  /*0ad0*/  LOP3.LUT R76, R76, 0x1f, RZ, 0xc0, !PT ;  /* 0x0000001f4c4c7812 */ /* 0x002fce00078ec0ff */
[----:B------:R-:W1:Y:S01]  /*0ae0*/  LDC.64 R218, c[0x0][0x3b0] ;  /* 0x0000ec00ffda7b82 */ /* 0x000e620000000a00 */
[----:B------:R-:W-:-:S04]  /*0af0*/  LEA.HI.SX32 R174, R77, R76, 0x1d ;  /* 0x0000004c4dae7211 */ /* 0x000fc800078feaff */
[C---:B------:R-:W-:Y:S01]  /*0b00*/  IADD3 R173, PT, PT, R174.reuse, 0x20, RZ ;  /* 0x00000020aead7810 */ /* 0x040fe20007ffe0ff */
[----:B--2---:R-:W-:-:S04]  /*0b10*/  IMAD.WIDE.U32 R76, R174, 0x10, R100 ;  /* 0x00000010ae4c7825 */ /* 0x004fc800078e0064 */
[C---:B0-----:R-:W-:Y:S02]  /*0b20*/  IMAD.WIDE.U32 R80, R174.reuse, 0x10, R112 ;  /* 0x00000010ae507825 */ /* 0x041fe400078e0070 */
[----:B------:R-:W2:Y:S02]  /*0b30*/  LDG.E.128 R76, desc[UR10][R76.64] ;  /* 0x0000000a4c4c7981 */ /* 0x000ea4000c1e1d00 */
[C---:B------:R-:W-:Y:S02]  /*0b40*/  IMAD.WIDE.U32 R84, R173.reuse, 0x10, R100 ;  /* 0x00000010ad547825 */ /* 0x040fe400078e0064 */
[----:B------:R-:W2:Y:S04]  /*0b50*/  LDG.E.128 R80, desc[UR10][R80.64] ;  /* 0x0000000a50507981 */ /* 0x000ea8000c1e1d00 */
[----:B------:R-:W2:Y:S01]  /*0b60*/  LDG.E.128 R84, desc[UR10][R84.64] ;  /* 0x0000000a54547981 */ /* 0x000ea2000c1e1d00 */
[C---:B------:R-:W-:Y:S01]  /*0b70*/  IADD3 R172, PT, PT, R174.reuse, 0x40, RZ ;  /* 0x00000040aeac7810 */ /* 0x040fe20007ffe0ff */
[----:B------:R-:W-:Y:S01]  /*0b80*/  IMAD.WIDE.U32 R88, R173, 0x10, R112 ;  /* 0x00000010ad587825 */ /* 0x000fe200078e0070 */
[----:B------:R-:W-:-:S02]  /*0b90*/  IADD3 R159, PT, PT, R174, 0x60, RZ ;  /* 0x00000060ae9f7810 */ /* 0x000fc40007ffe0ff */
[----:B------:R-:W-:Y:S01]  /*0ba0*/  IADD3 R157, PT, PT, R174, 0x80, RZ ;  /* 0x00000080ae9d7810 */ /* 0x000fe20007ffe0ff */
[--C-:B------:R-:W-:Y:S02]  /*0bb0*/  IMAD.WIDE.U32 R92, R172, 0x10, R100.reuse ;  /* 0x00000010ac5c7825 */ /* 0x100fe400078e0064 */
[----:B------:R-:W2:Y:S02]  /*0bc0*/  LDG.E.128 R88, desc[UR10][R88.64] ;  /* 0x0000000a58587981 */ /* 0x000ea4000c1e1d00 */
[--C-:B------:R-:W-:Y:S02]  /*0bd0*/  IMAD.WIDE.U32 R96, R159, 0x10, R100.reuse ;  /* 0x000000109f607825 */ /* 0x100fe400078e0064 */
[----:B------:R-:W2:Y:S02]  /*0be0*/  LDG.E.128 R92, desc[UR10][R92.64] ;  /* 0x0000000a5c5c7981 */ /* 0x000ea4000c1e1d00 */
[----:B------:R-:W-:Y:S02]  /*0bf0*/  IMAD.WIDE.U32 R100, R157, 0x10, R100 ;  /* 0x000000109d647825 */ /* 0x000fe400078e0064 */
[----:B------:R-:W2:Y:S02]  /*0c00*/  LDG.E.128 R96, desc[UR10][R96.64] ;  /* 0x0000000a60607981 */ /* 0x000ea4000c1e1d00 */
[----:B---3--:R-:W-:-:S02]  /*0c10*/  IMAD.WIDE R104, R145, 0x4, R104 ;  /* 0x0000000491687825 */ /* 0x008fc400078e0268 */
[----:B------:R-:W3:Y:S04]  /*0c20*/  LDG.E.128 R100, desc[UR10][R100.64] ;  /* 0x0000000a64647981 */ /* 0x000ee8000c1e1d00 */
[----:B------:R0:W3:Y:S02]  /*0c30*/  LDG.E R175, desc[UR10][R104.64] ;  /* 0x0000000a68af7981 */ /* 0x0000e4000c1e1900 */
[----:B0-----:R-:W-:-:S06]  /*0c40*/  IMAD.WIDE.U32 R104, R172, 0x10, R112 ;  /* 0x00000010ac687825 */ /* 0x001fcc00078e0070 */
[----:B------:R-:W3:Y:S01]  /*0c50*/  LDG.E.128 R104, desc[UR10][R104.64] ;  /* 0x0000000a68687981 */ /* 0x000ee2000c1e1d00 */
[----:B----4-:R-:W-:Y:S01]  /*0c60*/  IMAD.WIDE R160, R145, 0x4, R160 ;  /* 0x0000000491a07825 */ /* 0x010fe200078e02a0 */
[----:B------:R-:W-:-:S03]  /*0c70*/  ISETP.NE.U32.AND P0, PT, RZ, UR14, PT ;  /* 0x0000000eff007c0c */ /* 0x000fc6000bf05070 */
[--C-:B------:R-:W-:Y:S01]  /*0c80*/  IMAD.WIDE.U32 R108, R159, 0x10, R112.reuse ;  /* 0x000000109f6c7825 */ /* 0x100fe200078e0070 */
[----:B------:R0:W4:Y:S01]  /*0c90*/  LDG.E R158, desc[UR10][R160.64] ;  /* 0x0000000aa09e7981 */ /* 0x000122000c1e1900 */
[----:B------:R-:W-:Y:S02]  /*0ca0*/  ISETP.NE.AND.EX P0, PT, RZ, UR15, PT, P0 ;  /* 0x0000000fff007c0c */ /* 0x000fe4000bf05300 */
[----:B------:R-:W-:Y:S02]  /*0cb0*/  ISETP.NE.AND P3, PT, RZ, UR7, PT ;  /* 0x00000007ff007c0c */ /* 0x000fe4000bf65270 */
[----:B------:R-:W4:Y:S01]  /*0cc0*/  LDG.E.128 R108, desc[UR10][R108.64] ;  /* 0x0000000a6c6c7981 */ /* 0x000f22000c1e1d00 */
[----:B------:R-:W-:Y:S01]  /*0cd0*/  IMAD.WIDE.U32 R112, R157, 0x10, R112 ;  /* 0x000000109d707825 */ /* 0x000fe200078e0070 */
[----:B0-----:R-:W0:Y:S05]  /*0ce0*/  LDC.64 R160, c[0x0][0x438] ;  /* 0x00010e00ffa07b82 */ /* 0x001e2a0000000a00 */
[----:B------:R-:W4:Y:S03]  /*0cf0*/  LDG.E.128 R112, desc[UR10][R112.64] ;  /* 0x0000000a70707981 */ /* 0x000f26000c1e1d00 */
[----:B------:R-:W1:Y:S08]  /*0d00*/  @P0 LDC.64 R166, c[0x0][0x3b8] ;  /* 0x0000ee00ffa60b82 */ /* 0x000e700000000a00 */
[----:B------:R-:W1:Y:S01]  /*0d10*/  @P0 LDC.64 R164, c[0x0][0x3b8] ;  /* 0x0000ee00ffa40b82 */ /* 0x000e620000000a00 */
[----:B0-----:R-:W-:-:S07]  /*0d20*/  ISETP.NE.U32.AND P1, PT, R160, RZ, PT ;  /* 0x000000ffa000720c */ /* 0x001fce0003f25070 */
[----:B------:R-:W0:Y:S01]  /*0d30*/  @P0 LDC.64 R162, c[0x0][0x3b8] ;  /* 0x0000ee00ffa20b82 */ /* 0x000e220000000a00 */
[----:B------:R-:W-:-:S07]  /*0d40*/  ISETP.NE.AND.EX P1, PT, R161, RZ, PT, P1 ;  /* 0x000000ffa100720c */ /* 0x000fce0003f25310 */
[----:B------:R-:W0:Y:S08]  /*0d50*/  @P0 LDC.64 R170, c[0x0][0x3b8] ;  /* 0x0000ee00ffaa0b82 */ /* 0x000e300000000a00 */
[----:B------:R-:W0:Y:S01]  /*0d60*/  @P0 LDC.64 R168, c[0x0][0x3b8] ;  /* 0x0000ee00ffa80b82 */ /* 0x000e220000000a00 */
[----:B-1----:R-:W-:-:S04]  /*0d70*/  @P0 IMAD.WIDE.U32 R166, R173, 0x8, R166 ;  /* 0x00000008ada60825 */ /* 0x002fc800078e00a6 */
[----:B------:R-:W-:Y:S01]  /*0d80*/  @P0 IMAD.WIDE.U32 R164, R157, 0x8, R164 ;  /* 0x000000089da40825 */ /* 0x000fe200078e00a4 */
[----:B------:R-:W5:Y:S03]  /*0d90*/  @P0 LDG.E.64 R148, desc[UR10][R166.64] ;  /* 0x0000000aa6940981 */ /* 0x000f66000c1e1b00 */
[----:B0-----:R-:W-:Y:S01]  /*0da0*/  @P0 IMAD.WIDE.U32 R162, R174, 0x8, R162 ;  /* 0x00000008aea20825 */ /* 0x001fe200078e00a2 */
[----:B------:R0:W5:Y:S04]  /*0db0*/  @P0 LDG.E.64 R154, desc[UR10][R164.64] ;  /* 0x0000000aa49a0981 */ /* 0x000168000c1e1b00 */
[----:B------:R1:W5:Y:S01]  /*0dc0*/  @P0 LDG.E.64 R146, desc[UR10][R162.64] ;  /* 0x0000000aa2920981 */ /* 0x000362000c1e1b00 */
[----:B------:R-:W-:-:S05]  /*0dd0*/  @P0 IMAD.WIDE.U32 R170, R172, 0x8, R170 ;  /* 0x00000008acaa0825 */ /* 0x000fca00078e00aa */
[----:B------:R-:W5:Y:S01]  /*0de0*/  @P0 LDG.E.64 R150, desc[UR10][R170.64] ;  /* 0x0000000aaa960981 */ /* 0x000f62000c1e1b00 */
[----:B------:R-:W-:-:S05]  /*0df0*/  @P0 IMAD.WIDE.U32 R168, R159, 0x8, R168 ;  /* 0x000000089fa80825 */ /* 0x000fca00078e00a8 */
[----:B------:R1:W5:Y:S01]  /*0e00*/  @P0 LDG.E.64 R152, desc[UR10][R168.64] ;  /* 0x0000000aa8980981 */ /* 0x000362000c1e1b00 */
[--C-:B--2---:R-:W-:Y:S02]  /*0e10*/  HADD2.F32 R209, -RZ, R78.reuse.H0_H0 ;  /* 0x2000004effd17230 */ /* 0x104fe40000004100 */
        /* <DEDUP_REMOVED lines=8> */
[----:B------:R-:W2:Y:S01]  /*0ea0*/  @P1 LDC.64 R82, c[0x0][0x438] ;  /* 0x00010e00ff521b82 */ /* 0x000ea20000000a00 */
[----:B------:R-:W-:Y:S02]  /*0eb0*/  HADD2.F32 R212, -RZ, R80.H1_H1 ;  /* 0x30000050ffd47230 */ /* 0x000fe40000004100 */
[--C-:B------:R-:W-:Y:S02]  /*0ec0*/  HADD2.F32 R210, -RZ, R81.reuse.H0_H0 ;  /* 0x20000051ffd27230 */ /* 0x100fe40000004100 */
[----:B------:R-:W-:-:S02]  /*0ed0*/  HADD2.F32 R208, -RZ, R81.H1_H1 ;  /* 0x30000051ffd07230 */ /* 0x000fc40000004100 */
[--C-:B------:R-:W-:Y:S01]  /*0ee0*/  HADD2.F32 R204, -RZ, R84.reuse.H0_H0 ;  /* 0x20000054ffcc7230 */ /* 0x100fe20000004100 */
[----:B------:R-:W1:Y:S01]  /*0ef0*/  @P1 LDC.64 R80, c[0x0][0x438] ;  /* 0x00010e00ff501b82 */ /* 0x000e620000000a00 */
[----:B------:R-:W-:Y:S02]  /*0f00*/  HADD2.F32 R203, -RZ, R84.H1_H1 ;  /* 0x30000054ffcb7230 */ /* 0x000fe40000004100 */
[--C-:B------:R-:W-:Y:S02]  /*0f10*/  HADD2.F32 R201, -RZ, R85.reuse.H0_H0 ;  /* 0x20000055ffc97230 */ /* 0x100fe40000004100 */
[----:B------:R-:W-:-:S03]  /*0f20*/  HADD2.F32 R199, -RZ, R85.H1_H1 ;  /* 0x30000055ffc77230 */ /* 0x000fc60000004100 */
[----:B------:R-:W4:Y:S01]  /*0f30*/  @P1 LDC.64 R84, c[0x0][0x438] ;  /* 0x00010e00ff541b82 */ /* 0x000f220000000a00 */
[--C-:B------:R-:W-:Y:S02]  /*0f40*/  HADD2.F32 R198, -RZ, R89.reuse.H0_H0 ;  /* 0x20000059ffc67230 */ /* 0x100fe40000004100 */
[----:B------:R-:W-:Y:S01]  /*0f50*/  HADD2.F32 R196, -RZ, R89.H1_H1 ;  /* 0x30000059ffc47230 */ /* 0x000fe20000004100 */
[----:B---3--:R-:W-:Y:S01]  /*0f60*/  FSEL R175, R175, RZ, !P3 ;  /* 0x000000ffafaf7208 */ /* 0x008fe20005800000 */
[--C-:B------:R-:W-:Y:S02]  /*0f70*/  HADD2.F32 R183, -RZ, R94.reuse.H0_H0 ;  /* 0x2000005effb77230 */ /* 0x100fe40000004100 */
[----:B------:R-:W-:Y:S02]  /*0f80*/  HADD2.F32 R180, -RZ, R94.H1_H1 ;  /* 0x3000005effb47230 */ /* 0x000fe40000004100 */
[--C-:B0-----:R-:W-:Y:S02]  /*0f90*/  HADD2.F32 R164, -RZ, R98.reuse.H0_H0 ;  /* 0x20000062ffa47230 */ /* 0x101fe40000004100 */
[----:B------:R-:W-:-:S02]  /*0fa0*/  HADD2.F32 R166, -RZ, R98.H1_H1 ;  /* 0x30000062ffa67230 */ /* 0x000fc40000004100 */
[----:B------:R-:W-:Y:S02]  /*0fb0*/  HADD2.F32 R89, -RZ, R100.H0_H0 ;  /* 0x20000064ff597230 */ /* 0x000fe40000004100 */
[----:B--2---:R-:W-:-:S04]  /*0fc0*/  @P1 IMAD.WIDE.U32 R82, R172, 0x10, R82 ;  /* 0x00000010ac521825 */ /* 0x004fc800078e0052 */
[--C-:B------:R-:W-:Y:S01]  /*0fd0*/  HADD2.F32 R202, -RZ, R88.reuse.H0_H0 ;  /* 0x20000058ffca7230 */ /* 0x100fe20000004100 */
[----:B------:R0:W5:Y:S01]  /*0fe0*/  @P1 LDG.E.128 R56, desc[UR10][R82.64] ;  /* 0x0000000a52381981 */ /* 0x000162000c1e1d00 */
[----:B------:R-:W-:Y:S02]  /*0ff0*/  HADD2.F32 R200, -RZ, R88.H1_H1 ;  /* 0x30000058ffc87230 */ /* 0x000fe40000004100 */
[--C-:B------:R-:W-:Y:S02]  /*1000*/  HADD2.F32 R178, -RZ, R95.reuse.H0_H0 ;  /* 0x2000005fffb27230 */ /* 0x100fe40000004100 */
[----:B------:R-:W-:Y:S02]  /*1010*/  HADD2.F32 R176, -RZ, R95.H1_H1 ;  /* 0x3000005fffb07230 */ /* 0x000fe40000004100 */
[----:B------:R-:W-:Y:S02]  /*1020*/  HADD2.F32 R100, -RZ, R100.H1_H1 ;  /* 0x30000064ff647230 */ /* 0x000fe40000004100 */
[----:B------:R-:W-:-:S02]  /*1030*/  HADD2.F32 R94, -RZ, R102.H0_H0 ;  /* 0x20000066ff5e7230 */ /* 0x000fc40000004100 */
[----:B------:R-:W-:Y:S02]  /*1040*/  HADD2.F32 R98, -RZ, R102.H1_H1 ;  /* 0x30000066ff627230 */ /* 0x000fe40000004100 */
[----:B-1----:R-:W-:-:S04]  /*1050*/  @P1 IMAD.WIDE.U32 R80, R173, 0x10, R80 ;  /* 0x00000010ad501825 */ /* 0x002fc800078e0050 */
[----:B----4-:R-:W-:Y:S01]  /*1060*/  @P1 IMAD.WIDE.U32 R84, R159, 0x10, R84 ;  /* 0x000000109f541825 */ /* 0x010fe200078e0054 */
[----:B------:R1:W5:Y:S03]  /*1070*/  @P1 LDG.E.128 R60, desc[UR10][R80.64] ;  /* 0x0000000a503c1981 */ /* 0x000366000c1e1d00 */
[--C-:B------:R-:W-:Y:S01]  /*1080*/  HADD2.F32 R192, -RZ, R76.reuse.H0_H0 ;  /* 0x2000004cffc07230 */ /* 0x100fe20000004100 */
[----:B------:R2:W5:Y:S01]  /*1090*/  @P1 LDG.E.128 R52, desc[UR10][R84.64] ;  /* 0x0000000a54341981 */ /* 0x000562000c1e1d00 */
        /* <DEDUP_REMOVED lines=21> */
[C---:B0-----:R-:W-:Y:S01]  /*11f0*/  FADD.FTZ R82, -R175.reuse, R100 ;  /* 0x00000064af527221 */ /* 0x041fe20000010100 */
        /* <DEDUP_REMOVED lines=32> */
[C---:B-1----:R-:W-:Y:S01]  /*1400*/  FADD.FTZ R80, -R175.reuse, R89 ;  /* 0x00000059af507221 */ /* 0x042fe20000010100 */
[C---:B--2---:R-:W-:Y:S01]  /*1410*/  FADD.FTZ R84, -R175.reuse, R0 ;  /* 0x00000000af547221 */ /* 0x044fe20000010100 */
[C---:B------:R-:W-:Y:S01]  /*1420*/  FADD.FTZ R88, -R175.reuse, R88 ;  /* 0x00000058af587221 */ /* 0x040fe20000010100 */
[C---:B------:R-:W-:Y:S01]  /*1430*/  FADD.FTZ R94, -R175.reuse, R94 ;  /* 0x0000005eaf5e7221 */ /* 0x040fe20000010100 */
[C---:B------:R-:W-:Y:S01]  /*1440*/  FADD.FTZ R98, -R175.reuse, R98 ;  /* 0x00000062af627221 */ /* 0x040fe20000010100 */
[C---:B------:R-:W-:Y:S01]  /*1450*/  FADD.FTZ R100, -R175.reuse, R95 ;  /* 0x0000005faf647221 */ /* 0x040fe20000010100 */
[----:B------:R-:W-:Y:S01]  /*1460*/  FADD.FTZ R102, -R175, R102 ;  /* 0x00000066af667221 */ /* 0x000fe20000010100 */
[----:B------:R-:W-:-:S02]  /*1470*/  HADD2.F32 R177, -RZ, R107.H0_H0 ;  /* 0x2000006bffb17230 */ /* 0x000fc40000004100 */
[--C-:B------:R-:W-:Y:S02]  /*1480*/  HADD2.F32 R181, -RZ, R106.reuse.H0_H0 ;  /* 0x2000006affb57230 */ /* 0x100fe40000004100 */
[----:B------:R-:W-:Y:S02]  /*1490*/  HADD2.F32 R179, -RZ, R106.H1_H1 ;  /* 0x3000006affb37230 */ /* 0x000fe40000004100 */
[----:B------:R-:W-:Y:S01]  /*14a0*/  HADD2.F32 R169, -RZ, R111.H0_H0 ;  /* 0x2000006fffa97230 */ /* 0x000fe20000004100 */
[----:B------:R-:W2:Y:S01]  /*14b0*/  LDL R106, [R1+0x30] ;  /* 0x00003000016a7983 */ /* 0x000ea20000100800 */
[----:B------:R-:W-:Y:S02]  /*14c0*/  HADD2.F32 R175, -RZ, R107.H1_H1 ;  /* 0x3000006bffaf7230 */ /* 0x000fe40000004100 */
[----:B------:R-:W-:Y:S01]  /*14d0*/  HADD2.F32 R171, -RZ, R111.H1_H1 ;  /* 0x3000006fffab7230 */ /* 0x000fe20000004100 */
[----:B------:R-:W3:Y:S01]  /*14e0*/  LDL R107, [R1+0x34] ;  /* 0x00003400016b7983 */ /* 0x000ee20000100800 */
[----:B------:R-:W-:Y:S01]  /*14f0*/  FMUL.FTZ R213, R158, R213 ;  /* 0x000000d59ed57220 */ /* 0x000fe20000410000 */
[----:B------:R-:W-:-:S02]  /*1500*/  HADD2.F32 R165, -RZ, R110.H0_H0 ;  /* 0x2000006effa57230 */ /* 0x000fc40000004100 */
[----:B------:R-:W-:Y:S01]  /*1510*/  HADD2.F32 R167, -RZ, R110.H1_H1 ;  /* 0x3000006effa77230 */ /* 0x000fe20000004100 */
[----:B------:R-:W4:Y:S01]  /*1520*/  LDL R111, [R1+0x3c] ;  /* 0x00003c00016f7983 */ /* 0x000f220000100800 */
[----:B------:R-:W-:Y:S01]  /*1530*/  FADD.FTZ R140, R210, R140 ;  /* 0x0000008cd28c7221 */ /* 0x000fe20000010000 */
[----:B------:R-:W-:Y:S01]  /*1540*/  FMUL.FTZ R211, R158, R211 ;  /* 0x000000d39ed37220 */ /* 0x000fe20000410000 */
[--C-:B------:R-:W-:Y:S01]  /*1550*/  HADD2.F32 R184, -RZ, R105.reuse.H0_H0 ;  /* 0x20000069ffb87230 */ /* 0x100fe20000004100 */
[----:B------:R-:W4:Y:S01]  /*1560*/  LDL R110, [R1+0x38] ;  /* 0x00003800016e7983 */ /* 0x000f220000100800 */
[----:B------:R-:W-:Y:S01]  /*1570*/  FFMA.FTZ R141, R213, R210, R141 ;  /* 0x000000d2d58d7223 */ /* 0x000fe2000001008d */
[----:B------:R-:W-:Y:S02]  /*1580*/  HADD2.F32 R182, -RZ, R105.H1_H1 ;  /* 0x30000069ffb67230 */ /* 0x000fe40000004100 */
[----:B------:R-:W-:Y:S01]  /*1590*/  FADD.FTZ R138, R208, R138 ;  /* 0x0000008ad08a7221 */ /* 0x000fe20000010000 */
[--C-:B------:R-:W-:Y:S01]  /*15a0*/  HADD2.F32 R220, -RZ, R104.reuse.H0_H0 ;  /* 0x20000068ffdc7230 */ /* 0x100fe20000004100 */
[----:B------:R-:W4:Y:S01]  /*15b0*/  LDL R105, [R1+0x2c] ;  /* 0x00002c0001697983 */ /* 0x000f220000100800 */
[----:B------:R-:W-:-:S02]  /*15c0*/  HADD2.F32 R186, -RZ, R104.H1_H1 ;  /* 0x30000068ffba7230 */ /* 0x000fc40000004100 */
[----:B------:R-:W-:Y:S01]  /*15d0*/  FFMA.FTZ R139, R211, R208, R139 ;  /* 0x000000d0d38b7223 */ /* 0x000fe2000001008b */
[--C-:B------:R-:W-:Y:S01]  /*15e0*/  HADD2.F32 R85, -RZ, R113.reuse.H0_H0 ;  /* 0x20000071ff557230 */ /* 0x100fe20000004100 */
[----:B------:R-:W4:Y:S01]  /*15f0*/  LDL R104, [R1+0x28] ;  /* 0x0000280001687983 */ /* 0x000f220000100800 */
[----:B------:R-:W-:Y:S02]  /*1600*/  HADD2.F32 R89, -RZ, R113.H1_H1 ;  /* 0x30000071ff597230 */ /* 0x000fe40000004100 */
[----:B------:R-:W-:Y:S01]  /*1610*/  FADD.FTZ R144, R214, R144 ;  /* 0x00000090d6907221 */ /* 0x000fe20000010000 */
[--C-:B------:R-:W-:Y:S01]  /*1620*/  HADD2.F32 R101, -RZ, R115.reuse.H0_H0 ;  /* 0x20000073ff657230 */ /* 0x100fe20000004100 */
[----:B------:R-:W4:Y:S01]  /*1630*/  LDL R113, [R1+0x14] ;  /* 0x0000140001717983 */ /* 0x000f220000100800 */
[----:B------:R-:W-:Y:S02]  /*1640*/  HADD2.F32 R103, -RZ, R115.H1_H1 ;  /* 0x30000073ff677230 */ /* 0x000fe40000004100 */
[----:B------:R-:W-:Y:S01]  /*1650*/  FADD.FTZ R142, R212, R142 ;  /* 0x0000008ed48e7221 */ /* 0x000fe20000010000 */
[--C-:B------:R-:W-:Y:S01]  /*1660*/  HADD2.F32 R81, -RZ, R112.reuse.H0_H0 ;  /* 0x20000070ff517230 */ /* 0x100fe20000004100 */
[----:B------:R-:W4:Y:S01]  /*1670*/  LDL R115, [R1+0x1c] ;  /* 0x00001c0001737983 */ /* 0x000f220000100800 */
[----:B------:R-:W-:-:S02]  /*1680*/  HADD2.F32 R83, -RZ, R112.H1_H1 ;  /* 0x30000070ff537230 */ /* 0x000fc40000004100 */
[----:B------:R-:W-:Y:S01]  /*1690*/  FADD.FTZ R132, R79, R132 ;  /* 0x000000844f847221 */ /* 0x000fe20000010000 */
[----:B------:R-:W-:Y:S01]  /*16a0*/  HADD2.F32 R95, -RZ, R114.H0_H0 ;  /* 0x20000072ff5f7230 */ /* 0x000fe20000004100 */
[----:B------:R-:W4:Y:S01]  /*16b0*/  LDL R112, [R1+0x10] ;  /* 0x0000100001707983 */ /* 0x000f220000100800 */
[----:B------:R-:W-:Y:S01]  /*16c0*/  FADD.FTZ R136, R206, R136 ;  /* 0x00000088ce887221 */ /* 0x000fe20000010000 */
[----:B------:R-:W-:Y:S01]  /*16d0*/  FADD.FTZ R134, R78, R134 ;  /* 0x000000864e867221 */ /* 0x000fe20000010000 */
[----:B------:R-:W0:Y:S08]  /*16e0*/  @P1 LDC.64 R76, c[0x0][0x438] ;  /* 0x00010e00ff4c1b82 */ /* 0x000e300000000a00 */
[----:B------:R-:W1:Y:S01]  /*16f0*/  @P1 LDC.64 R86, c[0x0][0x438] ;  /* 0x00010e00ff561b82 */ /* 0x000e620000000a00 */
[----:B--2---:R-:W-:-:S02]  /*1700*/  FMUL.FTZ R208, R106, R208 ;  /* 0x000000d06ad07220 */ /* 0x004fc40000410000 */
[----:B------:R-:W2:Y:S01]  /*1710*/  LDL R106, [R1+0x20] ;  /* 0x00002000016a7983 */ /* 0x000ea20000100800 */
[----:B---3--:R-:W-:-:S03]  /*1720*/  FMUL.FTZ R210, R107, R210 ;  /* 0x000000d26bd27220 */ /* 0x008fc60000410000 */
[----:B------:R-:W3:Y:S01]  /*1730*/  LDL R107, [R1+0x24] ;  /* 0x00002400016b7983 */ /* 0x000ee20000100800 */
[----:B------:R-:W-:-:S03]  /*1740*/  HADD2.F32 R99, -RZ, R114.H1_H1 ;  /* 0x30000072ff637230 */ /* 0x000fc60000004100 */
[----:B------:R-:W3:Y:S01]  /*1750*/  LDL R114, [R1+0x18] ;  /* 0x0000180001727983 */ /* 0x000ee20000100800 */
[C---:B------:R-:W-:Y:S01]  /*1760*/  FMUL.FTZ R0, R158.reuse, R192 ;  /* 0x000000c09e007220 */ /* 0x040fe20000410000 */
[----:B------:R-:W-:-:S03]  /*1770*/  FMUL.FTZ R215, R158, R215 ;  /* 0x000000d79ed77220 */ /* 0x000fc60000410000 */
[-C--:B------:R-:W-:Y:S01]  /*1780*/  FFMA.FTZ R156, R0, R214.reuse, R156 ;  /* 0x000000d6009c7223 */ /* 0x080fe2000001009c */
[----:B----4-:R-:W-:Y:S02]  /*1790*/  FMUL.FTZ R214, R111, R214 ;  /* 0x000000d66fd67220 */ /* 0x010fe40000410000 */
[----:B------:R-:W4:Y:S01]  /*17a0*/  LDL R111, [R1+0xc] ;  /* 0x00000c00016f7983 */ /* 0x000f220000100800 */
[-C--:B------:R-:W-:Y:S01]  /*17b0*/  FFMA.FTZ R143, R215, R212.reuse, R143 ;  /* 0x000000d4d78f7223 */ /* 0x080fe2000001008f */
[----:B------:R-:W-:Y:S01]  /*17c0*/  FMUL.FTZ R205, R158, R205 ;  /* 0x000000cd9ecd7220 */ /* 0x000fe20000410000 */
[----:B------:R-:W-:Y:S01]  /*17d0*/  FMUL.FTZ R212, R110, R212 ;  /* 0x000000d46ed47220 */ /* 0x000fe20000410000 */
[C---:B------:R-:W-:Y:S01]  /*17e0*/  FMUL.FTZ R209, R158.reuse, R209 ;  /* 0x000000d19ed17220 */ /* 0x040fe20000410000 */
[----:B------:R-:W4:Y:S01]  /*17f0*/  LDL R110, [R1+0x8] ;  /* 0x00000800016e7983 */ /* 0x000f220000100800 */
[----:B------:R-:W-:Y:S01]  /*1800*/  FMUL.FTZ R207, R158, R207 ;  /* 0x000000cf9ecf7220 */ /* 0x000fe20000410000 */
[----:B------:R-:W-:Y:S01]  /*1810*/  FFMA.FTZ R133, R205, R79, R133 ;  /* 0x0000004fcd857223 */ /* 0x000fe20000010085 */
[-C--:B------:R-:W-:Y:S01]  /*1820*/  FFMA.FTZ R137, R209, R206.reuse, R137 ;  /* 0x000000ced1897223 */ /* 0x080fe20000010089 */
[----:B------:R-:W-:Y:S01]  /*1830*/  FMUL.FTZ R206, R105, R206 ;  /* 0x000000ce69ce7220 */ /* 0x000fe20000410000 */
[-C--:B------:R-:W-:Y:S01]  /*1840*/  FFMA.FTZ R135, R207, R78.reuse, R135 ;  /* 0x0000004ecf877223 */ /* 0x080fe20000010087 */
[----:B------:R-:W-:Y:S01]  /*1850*/  FMUL.FTZ R105, R104, R78 ;  /* 0x0000004e68697220 */ /* 0x000fe20000410000 */
[----:B0-----:R-:W-:-:S04]  /*1860*/  @P1 IMAD.WIDE.U32 R76, R174, 0x10, R76 ;  /* 0x00000010ae4c1825 */ /* 0x001fc800078e004c */
[----:B-1----:R-:W-:Y:S01]  /*1870*/  @P1 IMAD.WIDE.U32 R86, R157, 0x10, R86 ;  /* 0x000000109d561825 */ /* 0x002fe200078e0056 */
[----:B------:R0:W5:Y:S03]  /*1880*/  @P1 LDG.E.128 R64, desc[UR10][R76.64] ;  /* 0x0000000a4c401981 */ /* 0x000166000c1e1d00 */
[--C-:B------:R-:W-:Y:S01]  /*1890*/  HADD2.F32 R224, -RZ, R90.reuse.H0_H0 ;  /* 0x2000005affe07230 */ /* 0x100fe20000004100 */
[----:B------:R1:W5:Y:S01]  /*18a0*/  @P1 LDG.E.128 R48, desc[UR10][R86.64] ;  /* 0x0000000a56301981 */ /* 0x000362000c1e1d00 */
[----:B------:R-:W-:Y:S02]  /*18b0*/  HADD2.F32 R226, -RZ, R90.H1_H1 ;  /* 0x3000005affe27230 */ /* 0x000fe40000004100 */
[--C-:B------:R-:W-:Y:S02]  /*18c0*/  HADD2.F32 R227, -RZ, R91.reuse.H0_H0 ;  /* 0x2000005bffe37230 */ /* 0x100fe40000004100 */
[----:B------:R-:W-:-:S02]  /*18d0*/  HADD2.F32 R228, -RZ, R91.H1_H1 ;  /* 0x3000005bffe47230 */ /* 0x000fc40000004100 */
[----:B0-----:R-:W-:-:S04]  /*18e0*/  IMAD.WIDE.U32 R76, R174, 0x8, R218 ;  /* 0x00000008ae4c7825 */ /* 0x001fc800078e00da */
[--C-:B------:R-:W-:Y:S02]  /*18f0*/  IMAD.WIDE.U32 R96, R173, 0x8, R218.reuse ;  /* 0x00000008ad607825 */ /* 0x100fe400078e00da */
[----:B------:R-:W5:Y:S02]  /*1900*/  LDG.E.64 R76, desc[UR10][R76.64] ;  /* 0x0000000a4c4c7981 */ /* 0x000f64000c1e1b00 */
[--C-:B------:R-:W-:Y:S02]  /*1910*/  IMAD.WIDE.U32 R92, R172, 0x8, R218.reuse ;  /* 0x00000008ac5c7825 */ /* 0x100fe400078e00da */
[----:B------:R-:W5:Y:S02]  /*1920*/  LDG.E.64 R96, desc[UR10][R96.64] ;  /* 0x0000000a60607981 */ /* 0x000f64000c1e1b00 */
[--C-:B------:R-:W-:Y:S02]  /*1930*/  IMAD.WIDE.U32 R90, R159, 0x8, R218.reuse ;  /* 0x000000089f5a7825 */ /* 0x100fe400078e00da */
[----:B------:R-:W5:Y:S02]  /*1940*/  LDG.E.64 R92, desc[UR10][R92.64] ;  /* 0x0000000a5c5c7981 */ /* 0x000f64000c1e1b00 */
[----:B-1----:R-:W-:-:S02]  /*1950*/  IMAD.WIDE.U32 R86, R157, 0x8, R218 ;  /* 0x000000089d567825 */ /* 0x002fc400078e00da */
[----:B------:R-:W5:Y:S04]  /*1960*/  LDG.E.64 R90, desc[UR10][R90.64] ;  /* 0x0000000a5a5a7981 */ /* 0x000f68000c1e1b00 */
[----:B------:R-:W5:Y:S01]  /*1970*/  LDG.E.64 R86, desc[UR10][R86.64] ;  /* 0x0000000a56567981 */ /* 0x000f62000c1e1b00 */
[----:B--2---:R-:W-:-:S03]  /*1980*/  FMUL.FTZ R78, R106, R194 ;  /* 0x000000c26a4e7220 */ /* 0x004fc60000410000 */
[----:B------:R-:W2:Y:S01]  /*1990*/  LDL R106, [R1] ;  /* 0x00000000016a7983 */ /* 0x000ea20000100800 */
[----:B---3--:R-:W-:-:S03]  /*19a0*/  FMUL.FTZ R79, R107, R79 ;  /* 0x0000004f6b4f7220 */ /* 0x008fc60000410000 */
[----:B------:R-:W3:Y:S01]  /*19b0*/  LDL R107, [R1+0x4] ;  /* 0x00000400016b7983 */ /* 0x000ee20000100800 */
[C---:B------:R-:W-:Y:S01]  /*19c0*/  FMUL.FTZ R201, R158.reuse, R201 ;  /* 0x000000c99ec97220 */ /* 0x040fe20000410000 */
[----:B------:R-:W-:Y:S01]  /*19d0*/  FMUL.FTZ R204, R158, R204 ;  /* 0x000000cc9ecc7220 */ /* 0x000fe20000410000 */
[----:B------:R-:W-:Y:S01]  /*19e0*/  FADD.FTZ R123, R198, R123 ;  /* 0x0000007bc67b7221 */ /* 0x000fe20000010000 */
[----:B------:R-:W-:Y:S01]  /*19f0*/  FADD.FTZ R128, R202, R128 ;  /* 0x00000080ca807221 */ /* 0x000fe20000010000 */
[----:B------:R-:W-:Y:S01]  /*1a00*/  FFMA.FTZ R125, R201, R198, R125 ;  /* 0x000000c6c97d7223 */ /* 0x000fe2000001007d */
[----:B------:R-:W-:Y:S01]  /*1a10*/  FFMA.FTZ R129, R204, R202, R129 ;  /* 0x000000cacc817223 */ /* 0x000fe20000010081 */
[----:B------:R-:W-:Y:S01]  /*1a20*/  FMUL.FTZ R198, R113, R198 ;  /* 0x000000c671c67220 */ /* 0x000fe20000410000 */
[----:B------:R-:W-:Y:S01]  /*1a30*/  FMUL.FTZ R202, R115, R202 ;  /* 0x000000ca73ca7220 */ /* 0x000fe20000410000 */
[----:B------:R-:W-:Y:S01]  /*1a40*/  FADD.FTZ R113, RZ, R214 ;  /* 0x000000d6ff717221 */ /* 0x000fe20000010000 */
[----:B------:R-:W-:-:S03]  /*1a50*/  FFMA.FTZ R115, R0, R214, RZ ;  /* 0x000000d600737223 */ /* 0x000fc600000100ff */
        /* <DEDUP_REMOVED lines=10> */
[C---:B------:R-:W-:Y:S02]  /*1b00*/  FMUL.FTZ R104, R158.reuse, R188 ;  /* 0x000000bc9e687220 */ /* 0x040fe40000410000 */
[----:B------:R-:W-:Y:S01]  /*1b10*/  FADD.FTZ R113, R79, R113 ;  /* 0x000000714f717221 */ /* 0x000fe20000010000 */
[----:B------:R-:W-:Y:S01]  /*1b20*/  FFMA.FTZ R115, R205, R79, R115 ;  /* 0x0000004fcd737223 */ /* 0x000fe20000010073 */
[C---:B------:R-:W-:Y:S01]  /*1b30*/  FMUL.FTZ R203, R158.reuse, R203 ;  /* 0x000000cb9ecb7220 */ /* 0x040fe20000410000 */
[----:B------:R-:W-:Y:S01]  /*1b40*/  FMUL.FTZ R199, R158, R199 ;  /* 0x000000c79ec77220 */ /* 0x000fe20000410000 */
[----:B------:R-:W-:Y:S01]  /*1b50*/  FADD.FTZ R113, R78, R113 ;  /* 0x000000714e717221 */ /* 0x000fe20000010000 */
[----:B------:R-:W-:Y:S01]  /*1b60*/  FFMA.FTZ R115, R104, R78, R115 ;  /* 0x0000004e68737223 */ /* 0x000fe20000010073 */
[----:B------:R-:W-:Y:S01]  /*1b70*/  FADD.FTZ R126, R200, R126 ;  /* 0x0000007ec87e7221 */ /* 0x000fe20000010000 */
[-C--:B------:R-:W-:Y:S01]  /*1b80*/  FFMA.FTZ R127, R203, R200.reuse, R127 ;  /* 0x000000c8cb7f7223 */ /* 0x080fe2000001007f */
[----:B------:R-:W-:Y:S01]  /*1b90*/  FMUL.FTZ R200, R114, R200 ;  /* 0x000000c872c87220 */ /* 0x000fe20000410000 */
[----:B------:R-:W-:Y:S01]  /*1ba0*/  FADD.FTZ R113, R202, R113 ;  /* 0x00000071ca717221 */ /* 0x000fe20000010000 */
[----:B------:R-:W-:Y:S01]  /*1bb0*/  FADD.FTZ R122, R196, R122 ;  /* 0x0000007ac47a7221 */ /* 0x000fe20000010000 */
[----:B------:R-:W-:Y:S01]  /*1bc0*/  FFMA.FTZ R124, R199, R196, R124 ;  /* 0x000000c4c77c7223 */ /* 0x000fe2000001007c */
[----:B------:R-:W-:Y:S01]  /*1bd0*/  FFMA.FTZ R115, R204, R202, R115 ;  /* 0x000000cacc737223 */ /* 0x000fe20000010073 */
[----:B------:R-:W-:Y:S01]  /*1be0*/  FMUL.FTZ R196, R112, R196 ;  /* 0x000000c470c47220 */ /* 0x000fe20000410000 */
[----:B------:R-:W-:Y:S01]  /*1bf0*/  FMUL.FTZ R112, R158, R216 ;  /* 0x000000d89e707220 */ /* 0x000fe20000410000 */
[----:B------:R-:W-:Y:S01]  /*1c00*/  FADD.FTZ R216, R200, R113 ;  /* 0x00000071c8d87221 */ /* 0x000fe20000010000 */
[----:B------:R-:W-:Y:S01]  /*1c10*/  FFMA.FTZ R115, R203, R200, R115 ;  /* 0x000000c8cb737223 */ /* 0x000fe20000010073 */
[----:B------:R-:W-:-:S02]  /*1c20*/  HADD2.F32 R219, -RZ, R108.H0_H0 ;  /* 0x2000006cffdb7230 */ /* 0x000fc40000004100 */
[----:B------:R-:W-:Y:S01]  /*1c30*/  FADD.FTZ R216, R198, R216 ;  /* 0x000000d8c6d87221 */ /* 0x000fe20000010000 */
[----:B------:R-:W-:Y:S01]  /*1c40*/  FFMA.FTZ R115, R201, R198, R115 ;  /* 0x000000c6c9737223 */ /* 0x000fe20000010073 */
[----:B------:R-:W-:Y:S02]  /*1c50*/  HADD2.F32 R218, -RZ, R108.H1_H1 ;  /* 0x3000006cffda7230 */ /* 0x000fe40000004100 */
[----:B------:R-:W-:Y:S01]  /*1c60*/  FADD.FTZ R130, R194, R130 ;  /* 0x00000082c2827221 */ /* 0x000fe20000010000 */
[--C-:B------:R-:W-:Y:S02]  /*1c70*/  HADD2.F32 R108, -RZ, R109.reuse.H0_H0 ;  /* 0x2000006dff6c7230 */ /* 0x100fe40000004100 */
[----:B------:R-:W-:Y:S01]  /*1c80*/  FFMA.FTZ R131, R104, R194, R131 ;  /* 0x000000c268837223 */ /* 0x000fe20000010083 */
[----:B----4-:R-:W-:Y:S01]  /*1c90*/  FMUL.FTZ R194, R111, R224 ;  /* 0x000000e06fc27220 */ /* 0x010fe20000410000 */
[----:B------:R-:W-:Y:S01]  /*1ca0*/  FMUL.FTZ R114, R158, R163 ;  /* 0x000000a39e727220 */ /* 0x000fe20000410000 */
[----:B------:R-:W-:Y:S01]  /*1cb0*/  FADD.FTZ R216, R196, R216 ;  /* 0x000000d8c4d87221 */ /* 0x000fe20000010000 */
[----:B------:R-:W-:Y:S01]  /*1cc0*/  FMUL.FTZ R197, R158, R197 ;  /* 0x000000c59ec57220 */ /* 0x000fe20000410000 */
[----:B------:R-:W-:Y:S01]  /*1cd0*/  FFMA.FTZ R163, R199, R196, R115 ;  /* 0x000000c4c7a37223 */ /* 0x000fe20000010073 */
[----:B------:R-:W-:Y:S01]  /*1ce0*/  FMUL.FTZ R192, R110, R226 ;  /* 0x000000e26ec07220 */ /* 0x000fe20000410000 */
[----:B------:R-:W-:Y:S01]  /*1cf0*/  FADD.FTZ R44, R108, R44 ;  /* 0x0000002c6c2c7221 */ /* 0x000fe20000010000 */
[-C--:B------:R-:W-:Y:S01]  /*1d00*/  FFMA.FTZ R16, R114, R108.reuse, R16 ;  /* 0x0000006c72107223 */ /* 0x080fe20000010010 */
[----:B------:R-:W-:Y:S01]  /*1d10*/  FMUL.FTZ R115, R242, R108 ;  /* 0x0000006cf2737220 */ /* 0x000fe20000410000 */
[----:B------:R-:W-:Y:S01]  /*1d20*/  FADD.FTZ R216, R194, R216 ;  /* 0x000000d8c2d87221 */ /* 0x000fe20000010000 */
[----:B------:R-:W-:Y:S01]  /*1d30*/  FMUL.FTZ R195, R158, R195 ;  /* 0x000000c39ec37220 */ /* 0x000fe20000410000 */
[----:B------:R-:W-:Y:S01]  /*1d40*/  FFMA.FTZ R108, R197, R194, R163 ;  /* 0x000000c2c56c7223 */ /* 0x000fe200000100a3 */
[----:B------:R-:W-:-:S02]  /*1d50*/  HADD2.F32 R109, -RZ, R109.H1_H1 ;  /* 0x3000006dff6d7230 */ /* 0x000fc40000004100 */
[----:B------:R-:W-:Y:S01]  /*1d60*/  FMUL.FTZ R162, R158, R162 ;  /* 0x000000a29ea27220 */ /* 0x000fe20000410000 */
[----:B------:R-:W-:Y:S01]  /*1d70*/  FADD.FTZ R216, R192, R216 ;  /* 0x000000d8c0d87221 */ /* 0x000fe20000010000 */
[----:B------:R-:W-:Y:S01]  /*1d80*/  FMUL.FTZ R193, R158, R193 ;  /* 0x000000c19ec17220 */ /* 0x000fe20000410000 */
[----:B------:R-:W-:Y:S01]  /*1d90*/  FFMA.FTZ R108, R195, R192, R108 ;  /* 0x000000c0c36c7223 */ /* 0x000fe2000001006c */
[----:B------:R-:W-:Y:S01]  /*1da0*/  FADD.FTZ R45, R109, R45 ;  /* 0x0000002d6d2d7221 */ /* 0x000fe20000010000 */
[-C--:B------:R-:W-:Y:S01]  /*1db0*/  FFMA.FTZ R17, R162, R109.reuse, R17 ;  /* 0x0000006da2117223 */ /* 0x080fe20000010011 */
[----:B------:R-:W-:Y:S01]  /*1dc0*/  FMUL.FTZ R163, R241, R109 ;  /* 0x0000006df1a37220 */ /* 0x000fe20000410000 */
[C---:B------:R-:W-:Y:S01]  /*1dd0*/  FMUL.FTZ R191, R158.reuse, R191 ;  /* 0x000000bf9ebf7220 */ /* 0x040fe20000410000 */
[----:B------:R-:W-:Y:S01]  /*1de0*/  FMUL.FTZ R189, R158, R189 ;  /* 0x000000bd9ebd7220 */ /* 0x000fe20000410000 */
[----:B------:R-:W-:Y:S01]  /*1df0*/  FMUL.FTZ R188, R252, R220 ;  /* 0x000000dcfcbc7220 */ /* 0x000fe20000410000 */
[----:B------:R-:W-:Y:S01]  /*1e00*/  FMUL.FTZ R190, R158, R190 ;  /* 0x000000be9ebe7220 */ /* 0x000fe20000410000 */
[----:B------:R-:W-:Y:S01]  /*1e10*/  FADD.FTZ R35, R186, R35 ;  /* 0x00000023ba237221 */ /* 0x000fe20000010000 */
[----:B------:R-:W-:Y:S01]  /*1e20*/  FMUL.FTZ R187, R158, R187 ;  /* 0x000000bb9ebb7220 */ /* 0x000fe20000410000 */
[-C--:B------:R-:W-:Y:S01]  /*1e30*/  FFMA.FTZ R7, R189, R186.reuse, R7 ;  /* 0x000000babd077223 */ /* 0x080fe20000010007 */
[----:B------:R-:W-:Y:S01]  /*1e40*/  FMUL.FTZ R186, R251, R186 ;  /* 0x000000bafbba7220 */ /* 0x000fe20000410000 */
[----:B------:R-:W-:Y:S01]  /*1e50*/  FADD.FTZ R36, R184, R36 ;  /* 0x00000024b8247221 */ /* 0x000fe20000010000 */
[----:B------:R-:W-:Y:S01]  /*1e60*/  FMUL.FTZ R185, R158, R185 ;  /* 0x000000b99eb97220 */ /* 0x000fe20000410000 */
[-C--:B------:R-:W-:Y:S01]  /*1e70*/  FFMA.FTZ R8, R187, R184.reuse, R8 ;  /* 0x000000b8bb087223 */ /* 0x080fe20000010008 */
[----:B------:R-:W-:Y:S01]  /*1e80*/  FMUL.FTZ R184, R250, R184 ;  /* 0x000000b8fab87220 */ /* 0x000fe20000410000 */
[----:B------:R-:W-:Y:S01]  /*1e90*/  FADD.FTZ R37, R182, R37 ;  /* 0x00000025b6257221 */ /* 0x000fe20000010000 */
[C---:B------:R-:W-:Y:S01]  /*1ea0*/  FMUL.FTZ R183, R158.reuse, R183 ;  /* 0x000000b79eb77220 */ /* 0x040fe20000410000 */
        /* <DEDUP_REMOVED lines=8> */
[-C--:B------:R-:W-:Y:S01]  /*1f30*/  FFMA.FTZ R11, R180, R179.reuse, R11 ;  /* 0x000000b3b40b7223 */ /* 0x080fe2000001000b */
[----:B------:R-:W-:Y:S01]  /*1f40*/  FMUL.FTZ R179, R247, R179 ;  /* 0x000000b3f7b37220 */ /* 0x000fe20000410000 */
[----:B------:R-:W-:Y:S01]  /*1f50*/  FADD.FTZ R40, R177, R40 ;  /* 0x00000028b1287221 */ /* 0x000fe20000010000 */
[-C--:B------:R-:W-:Y:S01]  /*1f60*/  FFMA.FTZ R12, R178, R177.reuse, R12 ;  /* 0x000000b1b20c7223 */ /* 0x080fe2000001000c */
[----:B------:R-:W-:Y:S01]  /*1f70*/  FMUL.FTZ R176, R158, R176 ;  /* 0x000000b09eb07220 */ /* 0x000fe20000410000 */
[----:B------:R-:W-:Y:S01]  /*1f80*/  FMUL.FTZ R177, R246, R177 ;  /* 0x000000b1f6b17220 */ /* 0x000fe20000410000 */
[----:B------:R-:W-:-:S02]  /*1f90*/  FADD.FTZ R41, R175, R41 ;  /* 0x00000029af297221 */ /* 0x000fc40000010000 */
[-C--:B------:R-:W-:Y:S01]  /*1fa0*/  FFMA.FTZ R13, R176, R175.reuse, R13 ;  /* 0x000000afb00d7223 */ /* 0x080fe2000001000d */
[----:B------:R-:W-:Y:S01]  /*1fb0*/  FMUL.FTZ R175, R245, R175 ;  /* 0x000000aff5af7220 */ /* 0x000fe20000410000 */
[----:B------:R-:W-:Y:S01]  /*1fc0*/  FMUL.FTZ R111, R244, R219 ;  /* 0x000000dbf46f7220 */ /* 0x000fe20000410000 */
[C---:B------:R-:W-:Y:S01]  /*1fd0*/  FMUL.FTZ R110, R158.reuse, R217 ;  /* 0x000000d99e6e7220 */ /* 0x040fe20000410000 */
[----:B------:R-:W-:Y:S01]  /*1fe0*/  FMUL.FTZ R113, R243, R218 ;  /* 0x000000daf3717220 */ /* 0x000fe20000410000 */
[C---:B------:R-:W-:Y:S01]  /*1ff0*/  FMUL.FTZ R164, R158.reuse, R164 ;  /* 0x000000a49ea47220 */ /* 0x040fe20000410000 */
[----:B------:R-:W-:Y:S01]  /*2000*/  FADD.FTZ R221, R165, R221 ;  /* 0x000000dda5dd7221 */ /* 0x000fe20000010000 */
[----:B------:R-:W-:Y:S02]  /*2010*/  FMUL.FTZ R166, R158, R166 ;  /* 0x000000a69ea67220 */ /* 0x000fe40000410000 */
[-C--:B------:R-:W-:Y:S01]  /*2020*/  FFMA.FTZ R18, R164, R165.reuse, R18 ;  /* 0x000000a5a4127223 */ /* 0x080fe20000010012 */
[----:B------:R-:W-:Y:S01]  /*2030*/  FMUL.FTZ R165, R240, R165 ;  /* 0x000000a5f0a57220 */ /* 0x000fe20000410000 */
[----:B------:R-:W-:Y:S01]  /*2040*/  FADD.FTZ R222, R167, R222 ;  /* 0x000000dea7de7221 */ /* 0x000fe20000010000 */
[-C--:B------:R-:W-:Y:S01]  /*2050*/  FFMA.FTZ R19, R166, R167.reuse, R19 ;  /* 0x000000a7a6137223 */ /* 0x080fe20000010013 */
[C---:B------:R-:W-:Y:S01]  /*2060*/  FMUL.FTZ R168, R158.reuse, R168 ;  /* 0x000000a89ea87220 */ /* 0x040fe20000410000 */
[----:B------:R-:W-:Y:S01]  /*2070*/  FMUL.FTZ R167, R239, R167 ;  /* 0x000000a7efa77220 */ /* 0x000fe20000410000 */
[----:B------:R-:W-:Y:S01]  /*2080*/  FADD.FTZ R223, R169, R223 ;  /* 0x000000dfa9df7221 */ /* 0x000fe20000010000 */
[----:B------:R-:W-:Y:S01]  /*2090*/  FMUL.FTZ R170, R158, R170 ;  /* 0x000000aa9eaa7220 */ /* 0x000fe20000410000 */
        /* <DEDUP_REMOVED lines=37> */
[----:B------:R-:W-:Y:S01]  /*22f0*/  UMOV UR4, 0xffffffff ;  /* 0xffffffff00047882 */ /* 0x000fe20000000000 */
[----:B------:R-:W-:Y:S01]  /*2300*/  ISETP.NE.U32.AND P2, PT, RZ, UR14, PT ;  /* 0x0000000eff007c0c */ /* 0x000fe2000bf45070 */
[----:B------:R-:W-:Y:S01]  /*2310*/  FADD.FTZ R30, R224, R30 ;  /* 0x0000001ee01e7221 */ /* 0x000fe20000010000 */
        /* <DEDUP_REMOVED lines=14> */
[----:B--2---:R-:W-:Y:S01]  /*2400*/  FMUL.FTZ R106, R106, R228 ;  /* 0x000000e46a6a7220 */ /* 0x004fe20000410000 */
[----:B---3--:R-:W-:-:S04]  /*2410*/  FMUL.FTZ R107, R107, R227 ;  /* 0x000000e36b6b7220 */ /* 0x008fc80000410000 */
        /* <DEDUP_REMOVED lines=71> */
.L_x_1256:
[----:B------:R-:W-:Y:S01]  /*2890*/  FADD.FTZ R216, R108, R216 ;  /* 0x000000d86cd87221 */ /* 0x000fe20000010000 */
[----:B01----:R-:W-:-:S03]  /*28a0*/  FADD.FTZ R109, R109, R217 ;  /* 0x000000d96d6d7221 */ /* 0x003fc60000010000 */
        /* <DEDUP_REMOVED lines=66> */
.L_x_1206:
[-CC-:B------:R-:W-:Y:S01]  /*2cd0*/  FFMA.FTZ R71, R104, R109.reuse, R108.reuse ;  /* 0x0000006d68477223 */ /* 0x180fe2000001006c */
[-CC-:B------:R-:W-:Y:S01]  /*2ce0*/  FFMA.FTZ R69, R209, R109.reuse, R108.reuse ;  /* 0x0000006dd1457223 */ /* 0x180fe2000001006c */
[----:B------:R-:W-:Y:S01]  /*2cf0*/  FFMA.FTZ R68, R205, R109, R108 ;  /* 0x0000006dcd447223 */ /* 0x000fe2000001006c */
[----:B-----5:R-:W-:Y:S01]  /*2d00*/  ISETP.GE.U32.AND P2, PT, R76, RZ, PT ;  /* 0x000000ff4c00720c */ /* 0x020fe20003f46070 */
[----:B------:R-:W-:Y:S01]  /*2d10*/  FADD.FTZ R71, R78, -R71 ;  /* 0x800000474e477221 */ /* 0x000fe20000010000 */
[----:B------:R-:W-:Y:S01]  /*2d20*/  FADD.FTZ R69, R206, -R69 ;  /* 0x80000045ce457221 */ /* 0x000fe20000010000 */
[----:B------:R-:W-:Y:S01]  /*2d30*/  FADD.FTZ R79, R79, -R68 ;  /* 0x800000444f4f7221 */ /* 0x000fe20000010000 */
[C---:B------:R-:W-:Y:S01]  /*2d40*/  ISETP.GE.U32.AND.EX P2, PT, R77.reuse, 0x1000000, PT, P2 ;  /* 0x010000004d00780c */ /* 0x040fe20003f46120 */
[C---:B------:R-:W-:Y:S01]  /*2d50*/  FMUL.FTZ R71, R158.reuse, R71 ;  /* 0x000000479e477220 */ /* 0x040fe20000410000 */
[C---:B------:R-:W-:Y:S01]  /*2d60*/  FMUL.FTZ R70, R158.reuse, R69 ;  /* 0x000000459e467220 */ /* 0x040fe20000410000 */
[----:B------:R-:W-:Y:S01]  /*2d70*/  FMUL.FTZ R104, R158, R79 ;  /* 0x0000004f9e687220 */ /* 0x000fe20000410000 */
[----:B------:R-:W-:Y:S01]  /*2d80*/  LOP3.LUT P5, RZ, R77, 0xff0000, RZ, 0xc0, !PT ;  /* 0x00ff00004dff7812 */ /* 0x000fe200078ac0ff */
[----:B------:R-:W-:Y:S01]  /*2d90*/  FMUL.FTZ R68, R71, UR6 ;  /* 0x0000000647447c20 */ /* 0x000fe20008410000 */
[----:B------:R-:W-:Y:S01]  /*2da0*/  FMUL.FTZ R78, R70, UR6 ;  /* 0x00000006464e7c20 */ /* 0x000fe20008410000 */
[----:B------:R-:W-:Y:S01]  /*2db0*/  LOP3.LUT P4, RZ, R77, 0xff, RZ, 0xc0, !PT ;  /* 0x000000ff4dff7812 */ /* 0x000fe2000788c0ff */
[-CC-:B------:R-:W-:Y:S01]  /*2dc0*/  FFMA.FTZ R69, R0, R109.reuse, R108.reuse ;  /* 0x0000006d00457223 */ /* 0x180fe2000001006c */
[----:B------:R-:W-:Y:S01]  /*2dd0*/  LOP3.LUT P6, RZ, R76, 0xff0000, RZ, 0xc0, !PT ;  /* 0x00ff00004cff7812 */ /* 0x000fe200078cc0ff */
[-CC-:B------:R-:W-:Y:S01]  /*2de0*/  FFMA.FTZ R213, R213, R109.reuse, R108.reuse ;  /* 0x0000006dd5d57223 */ /* 0x180fe2000001006c */
[----:B------:R-:W-:Y:S01]  /*2df0*/  FSEL R79, R68, RZ, P2 ;  /* 0x000000ff444f7208 */ /* 0x000fe20001000000 */
[----:B------:R-:W-:Y:S01]  /*2e00*/  FMUL.FTZ R68, R104, UR6 ;  /* 0x0000000668447c20 */ /* 0x000fe20008410000 */
[----:B------:R-:W-:Y:S01]  /*2e10*/  FSEL R78, R78, RZ, P4 ;  /* 0x000000ff4e4e7208 */ /* 0x000fe20002000000 */
[-CC-:B------:R-:W-:Y:S01]  /*2e20*/  FFMA.FTZ R211, R211, R109.reuse, R108.reuse ;  /* 0x0000006dd3d37223 */ /* 0x180fe2000001006c */
[----:B------:R-:W-:Y:S01]  /*2e30*/  LOP3.LUT P2, RZ, R76, 0xff000000, RZ, 0xc0, !PT ;  /* 0xff0000004cff7812 */ /* 0x000fe2000784c0ff */
[-CC-:B------:R-:W-:Y:S01]  /*2e40*/  FFMA.FTZ R215, R215, R109.reuse, R108.reuse ;  /* 0x0000006dd7d77223 */ /* 0x180fe2000001006c */
[----:B------:R-:W-:Y:S01]  /*2e50*/  FSEL R68, R68, RZ, P5 ;  /* 0x000000ff44447208 */ /* 0x000fe20002800000 */
[----:B------:R-:W-:Y:S01]  /*2e60*/  FADD.FTZ R210, R210, -R213 ;  /* 0x800000d5d2d27221 */ /* 0x000fe20000010000 */
[----:B------:R-:W-:Y:S01]  /*2e70*/  LOP3.LUT P5, RZ, R76, 0xff, RZ, 0xc0, !PT ;  /* 0x000000ff4cff7812 */ /* 0x000fe200078ac0ff */
[----:B------:R-:W-:Y:S01]  /*2e80*/  FADD.FTZ R208, R208, -R211 ;  /* 0x800000d3d0d07221 */ /* 0x000fe20000010000 */
[----:B------:R-:W-:Y:S01]  /*2e90*/  LOP3.LUT P4, RZ, R76, 0xff00, RZ, 0xc0, !PT ;  /* 0x0000ff004cff7812 */ /* 0x000fe2000788c0ff */
[----:B------:R-:W-:Y:S01]  /*2ea0*/  FFMA.FTZ R76, R207, R109, R108 ;  /* 0x0000006dcf4c7223 */ /* 0x000fe2000001006c */
[----:B------:R-:W-:Y:S01]  /*2eb0*/  LOP3.LUT P3, RZ, R77, 0xff00, RZ, 0xc0, !PT ;  /* 0x0000ff004dff7812 */ /* 0x000fe2000786c0ff */
[----:B------:R-:W-:Y:S01]  /*2ec0*/  FADD.FTZ R212, R212, -R215 ;  /* 0x800000d7d4d47221 */ /* 0x000fe20000010000 */
[----:B------:R-:W-:Y:S01]  /*2ed0*/  FADD.FTZ R69, R214, -R69 ;  /* 0x80000045d6457221 */ /* 0x000fe20000010000 */
[----:B------:R-:W-:Y:S01]  /*2ee0*/  FADD.FTZ R105, R105, -R76 ;  /* 0x8000004c69697221 */ /* 0x000fe20000010000 */
[----:B------:R-:W-:Y:S01]  /*2ef0*/  F2FP.F16.F32.PACK_AB R79, R79, R68 ;  /* 0x000000444f4f723e */ /* 0x000fe200000000ff */
[C---:B------:R-:W-:Y:S01]  /*2f00*/  FMUL.FTZ R210, R158.reuse, R210 ;  /* 0x000000d29ed27220 */ /* 0x040fe20000410000 */
[C---:B------:R-:W-:Y:S01]  /*2f10*/  FMUL.FTZ R68, R158.reuse, R69 ;  /* 0x000000459e447220 */ /* 0x040fe20000410000 */
[----:B------:R-:W-:Y:S01]  /*2f20*/  FMUL.FTZ R105, R158, R105 ;  /* 0x000000699e697220 */ /* 0x000fe20000410000 */
[----:B------:R-:W-:Y:S01]  /*2f30*/  F2FP.F16.F32.PACK_AB R71, R71, R104 ;  /* 0x000000684747723e */ /* 0x000fe200000000ff */
[----:B------:R-:W-:-:S02]  /*2f40*/  FMUL.FTZ R76, R210, UR6 ;  /* 0x00000006d24c7c20 */ /* 0x000fc40008410000 */
[C---:B------:R-:W-:Y:S01]  /*2f50*/  FMUL.FTZ R0, R105.reuse, UR6 ;  /* 0x0000000669007c20 */ /* 0x040fe20008410000 */
[----:B------:R-:W-:Y:S01]  /*2f60*/  F2FP.F16.F32.PACK_AB R70, R105, R70 ;  /* 0x000000466946723e */ /* 0x000fe200000000ff */
[----:B------:R-:W-:Y:S01]  /*2f70*/  FMUL.FTZ R105, R158, R208 ;  /* 0x000000d09e697220 */ /* 0x000fe20000410000 */
[----:B------:R-:W-:Y:S02]  /*2f80*/  FSEL R76, R76, RZ, P6 ;  /* 0x000000ff4c4c7208 */ /* 0x000fe40003000000 */
[----:B------:R-:W-:Y:S01]  /*2f90*/  FSEL R77, R0, RZ, P3 ;  /* 0x000000ff004d7208 */ /* 0x000fe20001800000 */
[----:B------:R-:W-:Y:S01]  /*2fa0*/  FMUL.FTZ R0, R68, UR6 ;  /* 0x0000000644007c20 */ /* 0x000fe20008410000 */
[C---:B------:R-:W-:Y:S01]  /*2fb0*/  F2FP.F16.F32.PACK_AB R69, R105.reuse, R210 ;  /* 0x000000d26945723e */ /* 0x040fe200000000ff */
[----:B------:R-:W-:Y:S01]  /*2fc0*/  FMUL.FTZ R105, R105, UR6 ;  /* 0x0000000669697c20 */ /* 0x000fe20008410000 */
[----:B------:R-:W-:Y:S01]  /*2fd0*/  F2FP.F16.F32.PACK_AB R78, R77, R78 ;  /* 0x0000004e4d4e723e */ /* 0x000fe200000000ff */
[----:B------:R-:W-:Y:S01]  /*2fe0*/  FMUL.FTZ R77, R158, R212 ;  /* 0x000000d49e4d7220 */ /* 0x000fe20000410000 */
[----:B------:R-:W-:-:S02]  /*2ff0*/  FSEL R0, R0, RZ, P5 ;  /* 0x000000ff00007208 */ /* 0x000fc40002800000 */
[----:B------:R-:W-:Y:S02]  /*3000*/  FSEL R161, R105, RZ, P2 ;  /* 0x000000ff69a17208 */ /* 0x000fe40001000000 */
[C---:B------:R-:W-:Y:S01]  /*3010*/  F2FP.F16.F32.PACK_AB R68, R77.reuse, R68 ;  /* 0x000000444d44723e */ /* 0x040fe200000000ff */
[----:B------:R-:W-:-:S05]  /*3020*/  FMUL.FTZ R77, R77, UR6 ;  /* 0x000000064d4d7c20 */ /* 0x000fca0008410000 */
[----:B------:R-:W-:Y:S02]  /*3030*/  FSEL R105, R77, RZ, P4 ;  /* 0x000000ff4d697208 */ /* 0x000fe40002000000 */
[----:B------:R-:W-:Y:S02]  /*3040*/  F2FP.F16.F32.PACK_AB R77, R161, R76 ;  /* 0x0000004ca14d723e */ /* 0x000fe400000000ff */
[----:B------:R-:W-:Y:S01]  /*3050*/  F2FP.F16.F32.PACK_AB R76, R105, R0 ;  /* 0x00000000694c723e */ /* 0x000fe200000000ff */
[----:B------:R-:W-:Y:S06]  /*3060*/  BRA `(.L_x_1207) ;  /* 0x0000001c00547947 */ /* 0x000fec0003800000 */
.L_x_1205:
[----:B------:R-:W-:Y:S01]  /*3070*/  UMOV UR4, UR8 ;  /* 0x0000000800047c82 */ /* 0x000fe20008000000 */
[----:B------:R-:W-:Y:S01]  /*3080*/  UMOV UR5, UR9 ;  /* 0x0000000900057c82 */ /* 0x000fe20008000000 */
[----:B------:R-:W-:-:S04]  /*3090*/  UISETP.NE.U32.AND UP0, UPT, UR4, URZ, UPT ;  /* 0x000000ff0400728c */ /* 0x000fc8000bf05070 */
[----:B------:R-:W-:-:S09]  /*30a0*/  UISETP.NE.AND.EX UP0, UPT, UR5, URZ, UPT, UP0 ;  /* 0x000000ff0500728c */ /* 0x000fd2000bf05300 */
[----:B------:R-:W-:Y:S05]  /*30b0*/  BRA.U UP0, `(.L_x_1208) ;  /* 0x0000000100f87547 */ /* 0x000fea000b800000 */
[-CC-:B------:R-:W-:Y:S01]  /*30c0*/  FFMA.FTZ R205, R205, R109.reuse, R108.reuse ;  /* 0x0000006dcdcd7223 */ /* 0x180fe2000001006c */
[-CC-:B------:R-:W-:Y:S01]  /*30d0*/  FFMA.FTZ R104, R104, R109.reuse, R108.reuse ;  /* 0x0000006d68687223 */ /* 0x180fe2000001006c */
[----:B------:R-:W-:Y:S01]  /*30e0*/  FFMA.FTZ R209, R209, R109, R108 ;  /* 0x0000006dd1d17223 */ /* 0x000fe2000001006c */
[----:B-----5:R-:W-:Y:S01]  /*30f0*/  ISETP.GE.U32.AND P2, PT, R76, RZ, PT ;  /* 0x000000ff4c00720c */ /* 0x020fe20003f46070 */
[----:B------:R-:W-:Y:S01]  /*3100*/  FADD.FTZ R205, R79, -R205 ;  /* 0x800000cd4fcd7221 */ /* 0x000fe20000010000 */
[--C-:B------:R-:W-:Y:S02]  /*3110*/  HADD2.F32 R79, -RZ, R67.reuse.H1_H1 ;  /* 0x30000043ff4f7230 */ /* 0x100fe40000004100 */
[----:B------:R-:W-:Y:S01]  /*3120*/  FADD.FTZ R78, R78, -R104 ;  /* 0x800000684e4e7221 */ /* 0x000fe20000010000 */
[----:B------:R-:W-:Y:S02]  /*3130*/  HADD2.F32 R104, -RZ, R66.H0_H0 ;  /* 0x20000042ff687230 */ /* 0x000fe40000004100 */
[----:B------:R-:W-:Y:S01]  /*3140*/  FADD.FTZ R209, R206, -R209 ;  /* 0x800000d1ced17221 */ /* 0x000fe20000010000 */
[----:B------:R-:W-:Y:S01]  /*3150*/  LOP3.LUT P5, RZ, R77, 0xff0000, RZ, 0xc0, !PT ;  /* 0x00ff00004dff7812 */ /* 0x000fe200078ac0ff */
[----:B------:R-:W-:Y:S01]  /*3160*/  FFMA.FTZ R78, R158, R78, R79 ;  /* 0x0000004e9e4e7223 */ /* 0x000fe2000001004f */
[----:B------:R-:W-:-:S02]  /*3170*/  HADD2.F32 R79, -RZ, R67.H0_H0 ;  /* 0x20000043ff4f7230 */ /* 0x000fc40000004100 */
[----:B------:R-:W-:Y:S01]  /*3180*/  FFMA.FTZ R104, R158, R209, R104 ;  /* 0x000000d19e687223 */ /* 0x000fe20000010068 */
[C---:B------:R-:W-:Y:S01]  /*3190*/  LOP3.LUT P4, RZ, R77.reuse, 0xff, RZ, 0xc0, !PT ;  /* 0x000000ff4dff7812 */ /* 0x040fe2000788c0ff */
[----:B------:R-:W-:Y:S01]  /*31a0*/  FMUL.FTZ R78, R78, UR6 ;  /* 0x000000064e4e7c20 */ /* 0x000fe20008410000 */
[----:B------:R-:W-:Y:S01]  /*31b0*/  ISETP.GE.U32.AND.EX P2, PT, R77, 0x1000000, PT, P2 ;  /* 0x010000004d00780c */ /* 0x000fe20003f46120 */
[----:B------:R-:W-:Y:S01]  /*31c0*/  FFMA.FTZ R79, R158, R205, R79 ;  /* 0x000000cd9e4f7223 */ /* 0x000fe2000001004f */
[----:B------:R-:W-:Y:S01]  /*31d0*/  FMUL.FTZ R104, R104, UR6 ;  /* 0x0000000668687c20 */ /* 0x000fe20008410000 */
[----:B------:R-:W-:Y:S01]  /*31e0*/  LOP3.LUT P6, RZ, R76, 0xff0000, RZ, 0xc0, !PT ;  /* 0x00ff00004cff7812 */ /* 0x000fe200078cc0ff */
[-CC-:B------:R-:W-:Y:S01]  /*31f0*/  FFMA.FTZ R213, R213, R109.reuse, R108.reuse ;  /* 0x0000006dd5d57223 */ /* 0x180fe2000001006c */
[----:B------:R-:W-:Y:S01]  /*3200*/  FMUL.FTZ R79, R79, UR6 ;  /* 0x000000064f4f7c20 */ /* 0x000fe20008410000 */
[----:B------:R-:W-:Y:S01]  /*3210*/  FSEL R78, R78, RZ, P2 ;  /* 0x000000ff4e4e7208 */ /* 0x000fe20001000000 */
[-CC-:B------:R-:W-:Y:S01]  /*3220*/  FFMA.FTZ R211, R211, R109.reuse, R108.reuse ;  /* 0x0000006dd3d37223 */ /* 0x180fe2000001006c */
[----:B------:R-:W-:Y:S01]  /*3230*/  FSEL R104, R104, RZ, P4 ;  /* 0x000000ff68687208 */ /* 0x000fe20002000000 */
[----:B------:R-:W-:Y:S01]  /*3240*/  FADD.FTZ R210, R210, -R213 ;  /* 0x800000d5d2d27221 */ /* 0x000fe20000010000 */
[----:B------:R-:W-:Y:S01]  /*3250*/  FSEL R79, R79, RZ, P5 ;  /* 0x000000ff4f4f7208 */ /* 0x000fe20002800000 */
[-CC-:B------:R-:W-:Y:S01]  /*3260*/  FFMA.FTZ R215, R215, R109.reuse, R108.reuse ;  /* 0x0000006dd7d77223 */ /* 0x180fe2000001006c */
[C---:B------:R-:W-:Y:S01]  /*3270*/  LOP3.LUT P2, RZ, R76.reuse, 0xff000000, RZ, 0xc0, !PT ;  /* 0xff0000004cff7812 */ /* 0x040fe2000784c0ff */
[----:B------:R-:W-:Y:S01]  /*3280*/  HADD2.F32 R161, -RZ, R65.H1_H1 ;  /* 0x30000041ffa17230 */ /* 0x000fe20000004100 */
[----:B------:R-:W-:Y:S01]  /*3290*/  LOP3.LUT P5, RZ, R76, 0xff, RZ, 0xc0, !PT ;  /* 0x000000ff4cff7812 */ /* 0x000fe200078ac0ff */
[----:B------:R-:W-:Y:S01]  /*32a0*/  FADD.FTZ R208, R208, -R211 ;  /* 0x800000d3d0d07221 */ /* 0x000fe20000010000 */
[----:B------:R-:W-:Y:S01]  /*32b0*/  LOP3.LUT P4, RZ, R76, 0xff00, RZ, 0xc0, !PT ;  /* 0x0000ff004cff7812 */ /* 0x000fe2000788c0ff */
[----:B------:R-:W-:Y:S01]  /*32c0*/  FFMA.FTZ R76, R207, R109, R108 ;  /* 0x0000006dcf4c7223 */ /* 0x000fe2000001006c */
[----:B------:R-:W-:Y:S01]  /*32d0*/  LOP3.LUT P3, RZ, R77, 0xff00, RZ, 0xc0, !PT ;  /* 0x0000ff004dff7812 */ /* 0x000fe2000786c0ff */
[----:B------:R-:W-:Y:S01]  /*32e0*/  HADD2.F32 R77, -RZ, R66.H1_H1 ;  /* 0x30000042ff4d7230 */ /* 0x000fe20000004100 */
[----:B------:R-:W-:Y:S01]  /*32f0*/  F2FP.F16.F32.PACK_AB R79, R78, R79 ;  /* 0x0000004f4e4f723e */ /* 0x000fe200000000ff */
[----:B------:R-:W-:Y:S01]  /*3300*/  FADD.FTZ R76, R105, -R76 ;  /* 0x8000004c694c7221 */ /* 0x000fe20000010000 */
[----:B------:R-:W-:Y:S01]  /*3310*/  FFMA.FTZ R105, R0, R109, R108 ;  /* 0x0000006d00697223 */ /* 0x000fe2000001006c */
[----:B------:R-:W-:Y:S01]  /*3320*/  FADD.FTZ R212, R212, -R215 ;  /* 0x800000d7d4d47221 */ /* 0x000fe20000010000 */
[C---:B------:R-:W-:Y:S01]  /*3330*/  FFMA.FTZ R161, R158.reuse, R208, R161 ;  /* 0x000000d09ea17223 */ /* 0x040fe200000100a1 */
[----:B------:R-:W-:-:S03]  /*3340*/  FFMA.FTZ R77, R158, R76, R77 ;  /* 0x0000004c9e4d7223 */ /* 0x000fc6000001004d */
[----:B------:R-:W-:Y:S01]  /*3350*/  FMUL.FTZ R161, R161, UR6 ;  /* 0x00000006a1a17c20 */ /* 0x000fe20008410000 */
[----:B------:R-:W-:Y:S01]  /*3360*/  FMUL.FTZ R0, R77, UR6 ;  /* 0x000000064d007c20 */ /* 0x000fe20008410000 */
[----:B------:R-:W-:-:S03]  /*3370*/  FADD.FTZ R77, R214, -R105 ;  /* 0x80000069d64d7221 */ /* 0x000fc60000010000 */
[----:B------:R-:W-:Y:S02]  /*3380*/  FSEL R76, R161, RZ, P2 ;  /* 0x000000ffa14c7208 */ /* 0x000fe40001000000 */
[----:B------:R-:W-:Y:S01]  /*3390*/  FSEL R105, R0, RZ, P3 ;  /* 0x000000ff00697208 */ /* 0x000fe20001800000 */
[----:B------:R-:W-:-:S03]  /*33a0*/  HADD2.F32 R0, -RZ, R64.H0_H0 ;  /* 0x20000040ff007230 */ /* 0x000fc60000004100 */
[----:B------:R-:W-:Y:S01]  /*33b0*/  F2FP.F16.F32.PACK_AB R78, R105, R104 ;  /* 0x00000068694e723e */ /* 0x000fe200000000ff */
[----:B------:R-:W-:Y:S02]  /*33c0*/  HADD2.F32 R105, -RZ, R65.H0_H0 ;  /* 0x20000041ff697230 */ /* 0x000fe40000004100 */
[----:B------:R-:W-:-:S03]  /*33d0*/  FFMA.FTZ R0, R158, R77, R0 ;  /* 0x0000004d9e007223 */ /* 0x000fc60000010000 */
[----:B------:R-:W-:Y:S01]  /*33e0*/  FFMA.FTZ R210, R158, R210, R105 ;  /* 0x000000d29ed27223 */ /* 0x000fe20000010069 */
[----:B------:R-:W-:Y:S02]  /*33f0*/  HADD2.F32 R105, -RZ, R64.H1_H1 ;  /* 0x30000040ff697230 */ /* 0x000fe40000004100 */
[----:B------:R-:W-:Y:S01]  /*3400*/  FMUL.FTZ R0, R0, UR6 ;  /* 0x0000000600007c20 */ /* 0x000fe20008410000 */
[----:B------:R-:W-:Y:S02]  /*3410*/  FMUL.FTZ R210, R210, UR6 ;  /* 0x00000006d2d27c20 */ /* 0x000fe40008410000 */
[----:B------:R-:W-:Y:S02]  /*3420*/  FFMA.FTZ R105, R158, R212, R105 ;  /* 0x000000d49e697223 */ /* 0x000fe40000010069 */
[----:B------:R-:W-:Y:S02]  /*3430*/  FSEL R0, R0, RZ, P5 ;  /* 0x000000ff00007208 */ /* 0x000fe40002800000 */
[----:B------:R-:W-:Y:S01]  /*3440*/  FSEL R77, R210, RZ, P6 ;  /* 0x000000ffd24d7208 */ /* 0x000fe20003000000 */
[----:B------:R-:W-:-:S03]  /*3450*/  FMUL.FTZ R105, R105, UR6 ;  /* 0x0000000669697c20 */ /* 0x000fc60008410000 */
[----:B------:R-:W-:Y:S02]  /*3460*/  F2FP.F16.F32.PACK_AB R77, R76, R77 ;  /* 0x0000004d4c4d723e */ /* 0x000fe400000000ff */
[----:B------:R-:W-:-:S04]  /*3470*/  FSEL R105, R105, RZ, P4 ;  /* 0x000000ff69697208 */ /* 0x000fc80002000000 */
[----:B------:R-:W-:Y:S01]  /*3480*/  F2FP.F16.F32.PACK_AB R76, R105, R0 ;  /* 0x00000000694c723e */ /* 0x000fe200000000ff */
[----:B------:R-:W-:Y:S06]  /*3490*/  BRA `(.L_x_1207) ;  /* 0x0000001800487947 */ /* 0x000fec0003800000 */
.L_x_1208:
[-CC-:B------:R-:W-:Y:S01]  /*34a0*/  FFMA.FTZ R68, R205, R109.reuse, R108.reuse ;  /* 0x0000006dcd447223 */ /* 0x180fe2000001006c */
[-CC-:B------:R-:W-:Y:S01]  /*34b0*/  FFMA.FTZ R69, R209, R109.reuse, R108.reuse ;  /* 0x0000006dd1457223 */ /* 0x180fe2000001006c */
[----:B------:R-:W-:Y:S01]  /*34c0*/  FFMA.FTZ R161, R104, R109, R108 ;  /* 0x0000006d68a17223 */ /* 0x000fe2000001006c */
[--C-:B-----5:R-:W-:Y:S02]  /*34d0*/  HADD2.F32 R104, -RZ, R67.reuse.H1_H1 ;  /* 0x30000043ff687230 */ /* 0x120fe40000004100 */
[----:B------:R-:W-:Y:S01]  /*34e0*/  FADD.FTZ R71, R79, -R68 ;  /* 0x800000444f477221 */ /* 0x000fe20000010000 */
[----:B------:R-:W-:Y:S02]  /*34f0*/  HADD2.F32 R79, -RZ, R67.H0_H0 ;  /* 0x20000043ff4f7230 */ /* 0x000fe40000004100 */
[----:B------:R-:W-:Y:S01]  /*3500*/  FADD.FTZ R69, R206, -R69 ;  /* 0x80000045ce457221 */ /* 0x000fe20000010000 */
[--C-:B------:R-:W-:Y:S02]  /*3510*/  HADD2.F32 R70, -RZ, R66.reuse.H0_H0 ;  /* 0x20000042ff467230 */ /* 0x100fe40000004100 */
[----:B------:R-:W-:Y:S01]  /*3520*/  FADD.FTZ R161, R78, -R161 ;  /* 0x800000a14ea17221 */ /* 0x000fe20000010000 */
[----:B------:R-:W-:Y:S01]  /*3530*/  ISETP.GE.U32.AND P2, PT, R76, RZ, PT ;  /* 0x000000ff4c00720c */ /* 0x000fe20003f46070 */
[C---:B------:R-:W-:Y:S01]  /*3540*/  FFMA.FTZ R71, R158.reuse, R71, R79 ;  /* 0x000000479e477223 */ /* 0x040fe2000001004f */
[----:B------:R-:W-:Y:S01]  /*3550*/  LOP3.LUT P3, RZ, R77, 0xff0000, RZ, 0xc0, !PT ;  /* 0x00ff00004dff7812 */ /* 0x000fe2000786c0ff */
[C---:B------:R-:W-:Y:S01]  /*3560*/  FFMA.FTZ R104, R158.reuse, R161, R104 ;  /* 0x000000a19e687223 */ /* 0x040fe20000010068 */
[----:B------:R-:W-:Y:S01]  /*3570*/  FFMA.FTZ R70, R158, R69, R70 ;  /* 0x000000459e467223 */ /* 0x000fe20000010046 */
[----:B------:R-:W-:Y:S01]  /*3580*/  FMUL.FTZ R68, R71, UR6 ;  /* 0x0000000647447c20 */ /* 0x000fe20008410000 */
[C---:B------:R-:W-:Y:S01]  /*3590*/  ISETP.GE.U32.AND.EX P2, PT, R77.reuse, 0x1000000, PT, P2 ;  /* 0x010000004d00780c */ /* 0x040fe20003f46120 */
[----:B------:R-:W-:Y:S01]  /*35a0*/  FMUL.FTZ R79, R104, UR6 ;  /* 0x00000006684f7c20 */ /* 0x000fe20008410000 */
[----:B------:R-:W-:Y:S01]  /*35b0*/  FMUL.FTZ R78, R70, UR6 ;  /* 0x00000006464e7c20 */ /* 0x000fe20008410000 */
[----:B------:R-:W-:Y:S01]  /*35c0*/  LOP3.LUT P5, RZ, R77, 0xff, RZ, 0xc0, !PT ;  /* 0x000000ff4dff7812 */ /* 0x000fe200078ac0ff */
[-CC-:B------:R-:W-:Y:S01]  /*35d0*/  FFMA.FTZ R69, R0, R109.reuse, R108.reuse ;  /* 0x0000006d00457223 */ /* 0x180fe2000001006c */
        /* <DEDUP_REMOVED lines=8> */
[----:B------:R-:W-:Y:S01]  /*3660*/  LOP3.LUT P2, RZ, R76, 0xff000000, RZ, 0xc0, !PT ;  /* 0xff0000004cff7812 */ /* 0x000fe2000784c0ff */
[----:B------:R-:W-:Y:S01]  /*3670*/  FADD.FTZ R208, R208, -R211 ;  /* 0x800000d3d0d07221 */ /* 0x000fe20000010000 */
[----:B------:R-:W-:Y:S01]  /*3680*/  LOP3.LUT P3, RZ, R76, 0xff, RZ, 0xc0, !PT ;  /* 0x000000ff4cff7812 */ /* 0x000fe2000786c0ff */
[----:B------:R-:W-:Y:S01]  /*3690*/  FADD.FTZ R212, R212, -R215 ;  /* 0x800000d7d4d47221 */ /* 0x000fe20000010000 */
[----:B------:R-:W-:Y:S01]  /*36a0*/  LOP3.LUT P5, RZ, R76, 0xff00, RZ, 0xc0, !PT ;  /* 0x0000ff004cff7812 */ /* 0x000fe200078ac0ff */
[----:B------:R-:W-:Y:S01]  /*36b0*/  FFMA.FTZ R76, R207, R109, R108 ;  /* 0x0000006dcf4c7223 */ /* 0x000fe2000001006c */
[----:B------:R-:W-:Y:S01]  /*36c0*/  LOP3.LUT P4, RZ, R77, 0xff00, RZ, 0xc0, !PT ;  /* 0x0000ff004dff7812 */ /* 0x000fe2000788c0ff */
[----:B------:R-:W-:-:S02]  /*36d0*/  HADD2.F32 R77, -RZ, R66.H1_H1 ;  /* 0x30000042ff4d7230 */ /* 0x000fc40000004100 */
[----:B------:R-:W-:Y:S01]  /*36e0*/  FADD.FTZ R69, R214, -R69 ;  /* 0x80000045d6457221 */ /* 0x000fe20000010000 */
[----:B------:R-:W-:Y:S01]  /*36f0*/  FADD.FTZ R105, R105, -R76 ;  /* 0x8000004c69697221 */ /* 0x000fe20000010000 */
[----:B------:R-:W-:Y:S02]  /*3700*/  F2FP.F16.F32.PACK_AB R79, R79, R68 ;  /* 0x000000444f4f723e */ /* 0x000fe400000000ff */
[----:B------:R-:W-:Y:S01]  /*3710*/  F2FP.F16.F32.PACK_AB R71, R104, R71 ;  /* 0x000000476847723e */ /* 0x000fe200000000ff */
[----:B------:R-:W-:Y:S01]  /*3720*/  FFMA.FTZ R77, R158, R105, R77 ;  /* 0x000000699e4d7223 */ /* 0x000fe2000001004d */
[----:B------:R-:W-:-:S03]  /*3730*/  HADD2.F32 R105, -RZ, R65.H1_H1 ;  /* 0x30000041ff697230 */ /* 0x000fc60000004100 */
[C---:B------:R-:W-:Y:S01]  /*3740*/  FMUL.FTZ R0, R77.reuse, UR6 ;  /* 0x000000064d007c20 */ /* 0x040fe20008410000 */
[----:B------:R-:W-:Y:S01]  /*3750*/  F2FP.F16.F32.PACK_AB R70, R77, R70 ;  /* 0x000000464d46723e */ /* 0x000fe200000000ff */
[----:B------:R-:W-:-:S03]  /*3760*/  FFMA.FTZ R105, R158, R208, R105 ;  /* 0x000000d09e697223 */ /* 0x000fc60000010069 */
        /* <DEDUP_REMOVED lines=8> */
[----:B------:R-:W-:Y:S01]  /*37f0*/  FMUL.FTZ R104, R210, UR6 ;  /* 0x00000006d2687c20 */ /* 0x000fe20008410000 */
[C---:B------:R-:W-:Y:S01]  /*3800*/  F2FP.F16.F32.PACK_AB R69, R105.reuse, R210 ;  /* 0x000000d26945723e */ /* 0x040fe200000000ff */
[----:B------:R-:W-:Y:S01]  /*3810*/  FFMA.FTZ R77, R158, R212, R77 ;  /* 0x000000d49e4d7223 */ /* 0x000fe2000001004d */
[----:B------:R-:W-:Y:S01]  /*3820*/  FMUL.FTZ R105, R105, UR6 ;  /* 0x0000000669697c20 */ /* 0x000fe20008410000 */
[----:B------:R-:W-:Y:S02]  /*3830*/  FSEL R76, R76, RZ, P3 ;  /* 0x000000ff4c4c7208 */ /* 0x000fe40001800000 */
[----:B------:R-:W-:-:S02]  /*3840*/  FSEL R104, R104, RZ, P6 ;  /* 0x000000ff68687208 */ /* 0x000fc40003000000 */
[C---:B------:R-:W-:Y:S01]  /*3850*/  F2FP.F16.F32.PACK_AB R68, R77.reuse, R0 ;  /* 0x000000004d44723e */ /* 0x040fe200000000ff */
[----:B------:R-:W-:Y:S01]  /*3860*/  FMUL.FTZ R77, R77, UR6 ;  /* 0x000000064d4d7c20 */ /* 0x000fe20008410000 */
[----:B------:R-:W-:-:S04]  /*3870*/  FSEL R161, R105, RZ, P2 ;  /* 0x000000ff69a17208 */ /* 0x000fc80001000000 */
[----:B------:R-:W-:Y:S02]  /*3880*/  FSEL R105, R77, RZ, P5 ;  /* 0x000000ff4d697208 */ /* 0x000fe40002800000 */
[----:B------:R-:W-:Y:S02]  /*3890*/  F2FP.F16.F32.PACK_AB R77, R161, R104 ;  /* 0x00000068a14d723e */ /* 0x000fe400000000ff */
[----:B------:R-:W-:Y:S01]  /*38a0*/  F2FP.F16.F32.PACK_AB R76, R105, R76 ;  /* 0x0000004c694c723e */ /* 0x000fe200000000ff */
[----:B------:R-:W-:Y:S06]  /*38b0*/  BRA `(.L_x_1207) ;  /* 0x0000001400407947 */ /* 0x000fec0003800000 */
.L_x_1204:
        /* <DEDUP_REMOVED lines=13> */
[----:B------:R-:W-:Y:S01]  /*3990*/  FFMA.FTZ R72, R205, R109, R108 ;  /* 0x0000006dcd487223 */ /* 0x000fe2000001006c */
[----:B------:R-:W-:Y:S01]  /*39a0*/  FADD.FTZ R75, R78, -R75 ;  /* 0x8000004b4e4b7221 */ /* 0x000fe20000010000 */
[----:B------:R-:W-:Y:S01]  /*39b0*/  FADD.FTZ R73, R206, -R73 ;  /* 0x80000049ce497221 */ /* 0x000fe20000010000 */
[----:B------:R-:W-:Y:S01]  /*39c0*/  ISETP.GE.U32.AND.EX P4, PT, R77, 0x1000000, PT, P2 ;  /* 0x010000004d00780c */ /* 0x000fe20003f86120 */
[----:B------:R-:W-:Y:S01]  /*39d0*/  FADD.FTZ R79, R79, -R72 ;  /* 0x800000484f4f7221 */ /* 0x000fe20000010000 */
[C---:B------:R-:W-:Y:S01]  /*39e0*/  FMUL.FTZ R75, R158.reuse, R75 ;  /* 0x0000004b9e4b7220 */ /* 0x040fe20000410000 */
[C---:B------:R-:W-:Y:S01]  /*39f0*/  FMUL.FTZ R73, R158.reuse, R73 ;  /* 0x000000499e497220 */ /* 0x040fe20000410000 */
[----:B------:R-:W-:Y:S01]  /*3a00*/  LOP3.LUT P5, RZ, R77, 0xff, RZ, 0xc0, !PT ;  /* 0x000000ff4dff7812 */ /* 0x000fe200078ac0ff */
[----:B------:R-:W-:Y:S01]  /*3a10*/  FMUL.FTZ R79, R158, R79 ;  /* 0x0000004f9e4f7220 */ /* 0x000fe20000410000 */
[----:B------:R-:W-:Y:S01]  /*3a20*/  FMUL.FTZ R104, R75, UR6 ;  /* 0x000000064b687c20 */ /* 0x000fe20008410000 */
[----:B------:R-:W-:Y:S01]  /*3a30*/  FMUL.FTZ R73, R73, UR6 ;  /* 0x0000000649497c20 */ /* 0x000fe20008410000 */
[-CC-:B------:R-:W-:Y:S01]  /*3a40*/  FFMA.FTZ R213, R213, R109.reuse, R108.reuse ;  /* 0x0000006dd5d57223 */ /* 0x180fe2000001006c */
[----:B------:R-:W-:Y:S01]  /*3a50*/  FMUL.FTZ R75, R79, UR6 ;  /* 0x000000064f4b7c20 */ /* 0x000fe20008410000 */
[----:B------:R-:W-:Y:S01]  /*3a60*/  LOP3.LUT P3, RZ, R77, 0xff0000, RZ, 0xc0, !PT ;  /* 0x00ff00004dff7812 */ /* 0x000fe2000786c0ff */
[--C-:B------:R-:W-:Y:S01]  /*3a70*/  FFMA.FTZ R211, R211, R109, R108.reuse ;  /* 0x0000006dd3d37223 */ /* 0x100fe2000001006c */
[----:B------:R-:W-:Y:S01]  /*3a80*/  FSEL R79, R104, RZ, P4 ;  /* 0x000000ff684f7208 */ /* 0x000fe20002000000 */
[----:B------:R-:W-:Y:S01]  /*3a90*/  FADD.FTZ R210, R210, -R213 ;  /* 0x800000d5d2d27221 */ /* 0x000fe20000010000 */
[----:B------:R-:W-:Y:S01]  /*3aa0*/  LOP3.LUT P4, RZ, R147, 0xff, RZ, 0xc0, !PT ;  /* 0x000000ff93ff7812 */ /* 0x000fe2000788c0ff */
[----:B------:R-:W-:Y:S01]  /*3ab0*/  FADD.FTZ R208, R208, -R211 ;  /* 0x800000d3d0d07221 */ /* 0x000fe20000010000 */
[C---:B------:R-:W-:Y:S01]  /*3ac0*/  FSEL R78, R73.reuse, RZ, P5 ;  /* 0x000000ff494e7208 */ /* 0x040fe20002800000 */
[C---:B------:R-:W-:Y:S01]  /*3ad0*/  FMUL.FTZ R210, R158.reuse, R210 ;  /* 0x000000d29ed27220 */ /* 0x040fe20000410000 */
[----:B------:R-:W-:Y:S01]  /*3ae0*/  FSEL R74, R73, RZ, P4 ;  /* 0x000000ff494a7208 */ /* 0x000fe20002000000 */
[----:B------:R-:W-:Y:S01]  /*3af0*/  FMUL.FTZ R73, R158, R105 ;  /* 0x000000699e497220 */ /* 0x000fe20000410000 */
[----:B------:R-:W-:Y:S01]  /*3b00*/  FSEL R72, R75, RZ, P3 ;  /* 0x000000ff4b487208 */ /* 0x000fe20001800000 */
[----:B------:R-:W-:Y:S01]  /*3b10*/  FMUL.FTZ R210, R210, UR6 ;  /* 0x00000006d2d27c20 */ /* 0x000fe20008410000 */
[----:B------:R-:W-:Y:S01]  /*3b20*/  LOP3.LUT P6, RZ, R147, 0xff0000, RZ, 0xc0, !PT ;  /* 0x00ff000093ff7812 */ /* 0x000fe200078cc0ff */
[----:B------:R-:W-:Y:S01]  /*3b30*/  FMUL.FTZ R73, R73, UR6 ;  /* 0x0000000649497c20 */ /* 0x000fe20008410000 */
[----:B------:R-:W-:Y:S01]  /*3b40*/  LOP3.LUT P3, RZ, R77, 0xff00, RZ, 0xc0, !PT ;  /* 0x0000ff004dff7812 */ /* 0x000fe2000786c0ff */
[----:B------:R-:W-:Y:S01]  /*3b50*/  FMUL.FTZ R208, R158, R208 ;  /* 0x000000d09ed07220 */ /* 0x000fe20000410000 */
[----:B------:R-:W-:Y:S01]  /*3b60*/  FSEL R75, R75, RZ, P6 ;  /* 0x000000ff4b4b7208 */ /* 0x000fe20003000000 */
[-CC-:B------:R-:W-:Y:S01]  /*3b70*/  FFMA.FTZ R215, R215, R109.reuse, R108.reuse ;  /* 0x0000006dd7d77223 */ /* 0x180fe2000001006c */
[----:B------:R-:W-:Y:S01]  /*3b80*/  FSEL R77, R73, RZ, P3 ;  /* 0x000000ff494d7208 */ /* 0x000fe20001800000 */
[----:B------:R-:W-:Y:S01]  /*3b90*/  FFMA.FTZ R105, R0, R109, R108 ;  /* 0x0000006d00697223 */ /* 0x000fe2000001006c */
[----:B------:R-:W-:Y:S01]  /*3ba0*/  LOP3.LUT P6, RZ, R76, 0xff0000, RZ, 0xc0, !PT ;  /* 0x00ff00004cff7812 */ /* 0x000fe200078cc0ff */
[----:B------:R-:W-:Y:S01]  /*3bb0*/  FMUL.FTZ R208, R208, UR6 ;  /* 0x00000006d0d07c20 */ /* 0x000fe20008410000 */
[----:B------:R-:W-:Y:S01]  /*3bc0*/  LOP3.LUT P3, RZ, R147, 0xff00, RZ, 0xc0, !PT ;  /* 0x0000ff0093ff7812 */ /* 0x000fe2000786c0ff */
[----:B------:R-:W-:Y:S01]  /*3bd0*/  FADD.FTZ R212, R212, -R215 ;  /* 0x800000d7d4d47221 */ /* 0x000fe20000010000 */
[----:B------:R-:W-:Y:S01]  /*3be0*/  ISETP.GE.U32.AND P2, PT, R146, RZ, PT ;  /* 0x000000ff9200720c */ /* 0x000fe20003f46070 */
[----:B------:R-:W-:Y:S01]  /*3bf0*/  FADD.FTZ R105, R214, -R105 ;  /* 0x80000069d6697221 */ /* 0x000fe20000010000 */
[----:B------:R-:W-:Y:S01]  /*3c00*/  F2FP.F16.F32.PACK_AB R78, R77, R78 ;  /* 0x0000004e4d4e723e */ /* 0x000fe200000000ff */
[C---:B------:R-:W-:Y:S01]  /*3c10*/  FMUL.FTZ R212, R158.reuse, R212 ;  /* 0x000000d49ed47220 */ /* 0x040fe20000410000 */
[----:B------:R-:W-:Y:S01]  /*3c20*/  FSEL R73, R73, RZ, P3 ;  /* 0x000000ff49497208 */ /* 0x000fe20001800000 */
[----:B------:R-:W-:Y:S01]  /*3c30*/  FMUL.FTZ R105, R158, R105 ;  /* 0x000000699e697220 */ /* 0x000fe20000410000 */
[----:B------:R-:W-:Y:S01]  /*3c40*/  FSEL R77, R210, RZ, P6 ;  /* 0x000000ffd24d7208 */ /* 0x000fe20003000000 */
[----:B------:R-:W-:Y:S01]  /*3c50*/  FMUL.FTZ R212, R212, UR6 ;  /* 0x00000006d4d47c20 */ /* 0x000fe20008410000 */
[----:B------:R-:W-:-:S02]  /*3c60*/  ISETP.GE.U32.AND.EX P2, PT, R147, 0x1000000, PT, P2 ;  /* 0x010000009300780c */ /* 0x000fc40003f46120 */
[C---:B------:R-:W-:Y:S02]  /*3c70*/  LOP3.LUT P3, RZ, R146.reuse, 0xff0000, RZ, 0xc0, !PT ;  /* 0x00ff000092ff7812 */ /* 0x040fe4000786c0ff */
[----:B------:R-:W-:Y:S02]  /*3c80*/  LOP3.LUT P6, RZ, R146, 0xff000000, RZ, 0xc0, !PT ;  /* 0xff00000092ff7812 */ /* 0x000fe400078cc0ff */
[----:B------:R-:W-:Y:S02]  /*3c90*/  F2FP.F16.F32.PACK_AB R74, R73, R74 ;  /* 0x0000004a494a723e */ /* 0x000fe400000000ff */
[----:B------:R-:W-:Y:S02]  /*3ca0*/  FSEL R104, R104, RZ, P2 ;  /* 0x000000ff68687208 */ /* 0x000fe40001000000 */
[----:B------:R-:W-:Y:S02]  /*3cb0*/  FSEL R73, R210, RZ, P3 ;  /* 0x000000ffd2497208 */ /* 0x000fe40001800000 */
[----:B------:R-:W-:-:S02]  /*3cc0*/  FSEL R0, R208, RZ, P6 ;  /* 0x000000ffd0007208 */ /* 0x000fc40003000000 */
[----:B------:R-:W-:Y:S02]  /*3cd0*/  LOP3.LUT P2, RZ, R76, 0xff000000, RZ, 0xc0, !PT ;  /* 0xff0000004cff7812 */ /* 0x000fe4000784c0ff */
[----:B------:R-:W-:Y:S01]  /*3ce0*/  F2FP.F16.F32.PACK_AB R73, R0, R73 ;  /* 0x000000490049723e */ /* 0x000fe200000000ff */
[----:B------:R-:W-:Y:S01]  /*3cf0*/  FMUL.FTZ R0, R105, UR6 ;  /* 0x0000000669007c20 */ /* 0x000fe20008410000 */
[----:B------:R-:W-:Y:S02]  /*3d00*/  FSEL R208, R208, RZ, P2 ;  /* 0x000000ffd0d07208 */ /* 0x000fe40001000000 */
[C---:B------:R-:W-:Y:S02]  /*3d10*/  LOP3.LUT P5, RZ, R76.reuse, 0xff00, RZ, 0xc0, !PT ;  /* 0x0000ff004cff7812 */ /* 0x040fe400078ac0ff */
[----:B------:R-:W-:Y:S02]  /*3d20*/  LOP3.LUT P4, RZ, R76, 0xff, RZ, 0xc0, !PT ;  /* 0x000000ff4cff7812 */ /* 0x000fe4000788c0ff */
[----:B------:R-:W-:-:S02]  /*3d30*/  LOP3.LUT P3, RZ, R146, 0xff00, RZ, 0xc0, !PT ;  /* 0x0000ff0092ff7812 */ /* 0x000fc4000786c0ff */
[----:B------:R-:W-:Y:S02]  /*3d40*/  LOP3.LUT P2, RZ, R146, 0xff, RZ, 0xc0, !PT ;  /* 0x000000ff92ff7812 */ /* 0x000fe4000784c0ff */
[----:B------:R-:W-:Y:S02]  /*3d50*/  F2FP.F16.F32.PACK_AB R79, R79, R72 ;  /* 0x000000484f4f723e */ /* 0x000fe400000000ff */
[C---:B------:R-:W-:Y:S02]  /*3d60*/  FSEL R161, R212.reuse, RZ, P5 ;  /* 0x000000ffd4a17208 */ /* 0x040fe40002800000 */
[----:B------:R-:W-:Y:S02]  /*3d70*/  FSEL R105, R212, RZ, P3 ;  /* 0x000000ffd4697208 */ /* 0x000fe40001800000 */
[C---:B------:R-:W-:Y:S02]  /*3d80*/  FSEL R72, R0.reuse, RZ, P2 ;  /* 0x000000ff00487208 */ /* 0x040fe40001000000 */
[----:B------:R-:W-:-:S02]  /*3d90*/  FSEL R76, R0, RZ, P4 ;  /* 0x000000ff004c7208 */ /* 0x000fc40002000000 */
[----:B------:R-:W-:Y:S02]  /*3da0*/  F2FP.F16.F32.PACK_AB R75, R104, R75 ;  /* 0x0000004b684b723e */ /* 0x000fe400000000ff */
[----:B------:R-:W-:Y:S02]  /*3db0*/  F2FP.F16.F32.PACK_AB R77, R208, R77 ;  /* 0x0000004dd04d723e */ /* 0x000fe400000000ff */
[----:B------:R-:W-:Y:S02]  /*3dc0*/  F2FP.F16.F32.PACK_AB R72, R105, R72 ;  /* 0x000000486948723e */ /* 0x000fe400000000ff */
[----:B------:R-:W-:Y:S01]  /*3dd0*/  F2FP.F16.F32.PACK_AB R76, R161, R76 ;  /* 0x0000004ca14c723e */ /* 0x000fe200000000ff */
[----:B------:R-:W-:Y:S06]  /*3de0*/  BRA `(.L_x_1207) ;  /* 0x0000000c00f47947 */ /* 0x000fec0003800000 */
.L_x_1210:
[-CC-:B------:R-:W-:Y:S01]  /*3df0*/  FFMA.FTZ R68, R205, R109.reuse, R108.reuse ;  /* 0x0000006dcd447223 */ /* 0x180fe2000001006c */
[-CC-:B------:R-:W-:Y:S01]  /*3e00*/  FFMA.FTZ R209, R209, R109.reuse, R108.reuse ;  /* 0x0000006dd1d17223 */ /* 0x180fe2000001006c */
[----:B------:R-:W-:Y:S01]  /*3e10*/  FFMA.FTZ R69, R104, R109, R108 ;  /* 0x0000006d68457223 */ /* 0x000fe2000001006c */
[----:B-----5:R-:W-:Y:S01]  /*3e20*/  ISETP.GE.U32.AND P2, PT, R76, RZ, PT ;  /* 0x000000ff4c00720c */ /* 0x020fe20003f46070 */
[----:B------:R-:W-:Y:S01]  /*3e30*/  FADD.FTZ R79, R79, -R68 ;  /* 0x800000444f4f7221 */ /* 0x000fe20000010000 */
[----:B------:R-:W-:Y:S01]  /*3e40*/  FADD.FTZ R209, R206, -R209 ;  /* 0x800000d1ced17221 */ /* 0x000fe20000010000 */
[----:B------:R-:W-:Y:S01]  /*3e50*/  FADD.FTZ R69, R78, -R69 ;  /* 0x800000454e457221 */ /* 0x000fe20000010000 */
[----:B------:R-:W-:Y:S01]  /*3e60*/  LOP3.LUT P5, RZ, R77, 0xff0000, RZ, 0xc0, !PT ;  /* 0x00ff00004dff7812 */ /* 0x000fe200078ac0ff */
[C---:B------:R-:W-:Y:S01]  /*3e70*/  FMUL.FTZ R104, R158.reuse, R79 ;  /* 0x0000004f9e687220 */ /* 0x040fe20000410000 */
[C---:B------:R-:W-:Y:S01]  /*3e80*/  FMUL.FTZ R70, R158.reuse, R209 ;  /* 0x000000d19e467220 */ /* 0x040fe20000410000 */
[----:B------:R-:W-:Y:S01]  /*3e90*/  FMUL.FTZ R71, R158, R69 ;  /* 0x000000459e477220 */ /* 0x000fe20000410000 */
[----:B------:R-:W-:Y:S01]  /*3ea0*/  ISETP.GE.U32.AND P3, PT, R146, RZ, PT ;  /* 0x000000ff9200720c */ /* 0x000fe20003f66070 */
[----:B------:R-:W-:Y:S01]  /*3eb0*/  FMUL.FTZ R75, R104, UR6 ;  /* 0x00000006684b7c20 */ /* 0x000fe20008410000 */
[----:B------:R-:W-:Y:S01]  /*3ec0*/  FMUL.FTZ R74, R70, UR6 ;  /* 0x00000006464a7c20 */ /* 0x000fe20008410000 */
[----:B------:R-:W-:Y:S01]  /*3ed0*/  FMUL.FTZ R72, R71, UR6 ;  /* 0x0000000647487c20 */ /* 0x000fe20008410000 */
[----:B------:R-:W-:Y:S01]  /*3ee0*/  LOP3.LUT P6, RZ, R77, 0xff, RZ, 0xc0, !PT ;  /* 0x000000ff4dff7812 */ /* 0x000fe200078cc0ff */
[-CC-:B------:R-:W-:Y:S01]  /*3ef0*/  FFMA.FTZ R213, R213, R109.reuse, R108.reuse ;  /* 0x0000006dd5d57223 */ /* 0x180fe2000001006c */
[----:B------:R-:W-:Y:S01]  /*3f00*/  FSEL R68, R75, RZ, P5 ;  /* 0x000000ff4b447208 */ /* 0x000fe20002800000 */
[-CC-:B------:R-:W-:Y:S01]  /*3f10*/  FFMA.FTZ R69, R211, R109.reuse, R108.reuse ;  /* 0x0000006dd3457223 */ /* 0x180fe2000001006c */
[----:B------:R-:W-:Y:S01]  /*3f20*/  ISETP.GE.U32.AND.EX P2, PT, R77, 0x1000000, PT, P2 ;  /* 0x010000004d00780c */ /* 0x000fe20003f46120 */
[----:B------:R-:W-:Y:S01]  /*3f30*/  FADD.FTZ R210, R210, -R213 ;  /* 0x800000d5d2d27221 */ /* 0x000fe20000010000 */
[C---:B------:R-:W-:Y:S01]  /*3f40*/  LOP3.LUT P5, RZ, R147.reuse, 0xff, RZ, 0xc0, !PT ;  /* 0x000000ff93ff7812 */ /* 0x040fe200078ac0ff */
[----:B------:R-:W-:Y:S01]  /*3f50*/  FADD.FTZ R69, R208, -R69 ;  /* 0x80000045d0457221 */ /* 0x000fe20000010000 */
[----:B------:R-:W-:Y:S01]  /*3f60*/  ISETP.GE.U32.AND.EX P3, PT, R147, 0x1000000, PT, P3 ;  /* 0x010000009300780c */ /* 0x000fe20003f66130 */
[----:B------:R-:W-:Y:S01]  /*3f70*/  FMUL.FTZ R210, R158, R210 ;  /* 0x000000d29ed27220 */ /* 0x000fe20000410000 */
[----:B------:R-:W-:Y:S01]  /*3f80*/  FSEL R79, R72, RZ, P2 ;  /* 0x000000ff484f7208 */ /* 0x000fe20001000000 */
[----:B------:R-:W-:Y:S01]  /*3f90*/  FFMA.FTZ R215, R215, R109, R108 ;  /* 0x0000006dd7d77223 */ /* 0x000fe2000001006c */
[----:B------:R-:W-:-:S02]  /*3fa0*/  FSEL R78, R74, RZ, P6 ;  /* 0x000000ff4a4e7208 */ /* 0x000fc40003000000 */
[----:B------:R-:W-:Y:S01]  /*3fb0*/  FSEL R72, R72, RZ, P3 ;  /* 0x000000ff48487208 */ /* 0x000fe20001800000 */
[----:B------:R-:W-:Y:S01]  /*3fc0*/  FADD.FTZ R212, R212, -R215 ;  /* 0x800000d7d4d47221 */ /* 0x000fe20000010000 */
[----:B------:R-:W-:Y:S02]  /*3fd0*/  FSEL R74, R74, RZ, P5 ;  /* 0x000000ff4a4a7208 */ /* 0x000fe40002800000 */
[C---:B------:R-:W-:Y:S02]  /*3fe0*/  LOP3.LUT P2, RZ, R76.reuse, 0xff0000, RZ, 0xc0, !PT ;  /* 0x00ff00004cff7812 */ /* 0x040fe4000784c0ff */
[C---:B------:R-:W-:Y:S02]  /*3ff0*/  LOP3.LUT P3, RZ, R76.reuse, 0xff000000, RZ, 0xc0, !PT ;  /* 0xff0000004cff7812 */ /* 0x040fe4000786c0ff */
[C---:B------:R-:W-:Y:S02]  /*4000*/  LOP3.LUT P6, RZ, R76.reuse, 0xff00, RZ, 0xc0, !PT ;  /* 0x0000ff004cff7812 */ /* 0x040fe400078cc0ff */
[----:B------:R-:W-:Y:S01]  /*4010*/  LOP3.LUT P5, RZ, R76, 0xff, RZ, 0xc0, !PT ;  /* 0x000000ff4cff7812 */ /* 0x000fe200078ac0ff */
[----:B------:R-:W-:Y:S01]  /*4020*/  FFMA.FTZ R76, R207, R109, R108 ;  /* 0x0000006dcf4c7223 */ /* 0x000fe2000001006c */
[----:B------:R-:W-:-:S02]  /*4030*/  LOP3.LUT P4, RZ, R147, 0xff0000, RZ, 0xc0, !PT ;  /* 0x00ff000093ff7812 */ /* 0x000fc4000788c0ff */
[----:B------:R-:W-:Y:S01]  /*4040*/  F2FP.F16.F32.PACK_AB R79, R79, R68 ;  /* 0x000000444f4f723e */ /* 0x000fe200000000ff */
[----:B------:R-:W-:Y:S01]  /*4050*/  FADD.FTZ R73, R105, -R76 ;  /* 0x8000004c69497221 */ /* 0x000fe20000010000 */
[----:B------:R-:W-:Y:S01]  /*4060*/  FFMA.FTZ R105, R0, R109, R108 ;  /* 0x0000006d00697223 */ /* 0x000fe2000001006c */
[----:B------:R-:W-:Y:S02]  /*4070*/  FSEL R75, R75, RZ, P4 ;  /* 0x000000ff4b4b7208 */ /* 0x000fe40002000000 */
[----:B------:R-:W-:Y:S01]  /*4080*/  FMUL.FTZ R73, R158, R73 ;  /* 0x000000499e497220 */ /* 0x000fe20000410000 */
[----:B------:R-:W-:Y:S01]  /*4090*/  LOP3.LUT P4, RZ, R77, 0xff00, RZ, 0xc0, !PT ;  /* 0x0000ff004dff7812 */ /* 0x000fe2000788c0ff */
[----:B------:R-:W-:Y:S01]  /*40a0*/  FADD.FTZ R105, R214, -R105 ;  /* 0x80000069d6697221 */ /* 0x000fe20000010000 */
[----:B------:R-:W-:Y:S01]  /*40b0*/  F2FP.F16.F32.PACK_AB R75, R72, R75 ;  /* 0x0000004b484b723e */ /* 0x000fe200000000ff */
[C---:B------:R-:W-:Y:S01]  /*40c0*/  FMUL.FTZ R0, R73.reuse, UR6 ;  /* 0x0000000649007c20 */ /* 0x040fe20008410000 */
[----:B------:R-:W-:Y:S01]  /*40d0*/  F2FP.F16.F32.PACK_AB R70, R73, R70 ;  /* 0x000000464946723e */ /* 0x000fe200000000ff */
[----:B------:R-:W-:Y:S01]  /*40e0*/  FMUL.FTZ R105, R158, R105 ;  /* 0x000000699e697220 */ /* 0x000fe20000410000 */
[----:B------:R-:W-:-:S02]  /*40f0*/  F2FP.F16.F32.PACK_AB R71, R71, R104 ;  /* 0x000000684747723e */ /* 0x000fc400000000ff */
[----:B------:R-:W-:Y:S02]  /*4100*/  FSEL R73, R0, RZ, P4 ;  /* 0x000000ff00497208 */ /* 0x000fe40002000000 */
[----:B------:R-:W-:Y:S02]  /*4110*/  LOP3.LUT P4, RZ, R147, 0xff00, RZ, 0xc0, !PT ;  /* 0x0000ff0093ff7812 */ /* 0x000fe4000788c0ff */
[----:B------:R-:W-:Y:S01]  /*4120*/  F2FP.F16.F32.PACK_AB R78, R73, R78 ;  /* 0x0000004e494e723e */ /* 0x000fe200000000ff */
[----:B------:R-:W-:Y:S01]  /*4130*/  FMUL.FTZ R73, R158, R69 ;  /* 0x000000459e497220 */ /* 0x000fe20000410000 */
[----:B------:R-:W-:Y:S01]  /*4140*/  FSEL R77, R0, RZ, P4 ;  /* 0x000000ff004d7208 */ /* 0x000fe20002000000 */
[----:B------:R-:W-:Y:S01]  /*4150*/  FMUL.FTZ R0, R210, UR6 ;  /* 0x00000006d2007c20 */ /* 0x000fe20008410000 */
[----:B------:R-:W-:Y:S01]  /*4160*/  LOP3.LUT P4, RZ, R146, 0xff0000, RZ, 0xc0, !PT ;  /* 0x00ff000092ff7812 */ /* 0x000fe2000788c0ff */
[----:B------:R-:W-:Y:S01]  /*4170*/  FMUL.FTZ R68, R73, UR6 ;  /* 0x0000000649447c20 */ /* 0x000fe20008410000 */
[----:B------:R-:W-:-:S02]  /*4180*/  F2FP.F16.F32.PACK_AB R74, R77, R74 ;  /* 0x0000004a4d4a723e */ /* 0x000fc400000000ff */
[----:B------:R-:W-:Y:S02]  /*4190*/  FSEL R77, R0, RZ, P2 ;  /* 0x000000ff004d7208 */ /* 0x000fe40001000000 */
[----:B------:R-:W-:Y:S02]  /*41a0*/  LOP3.LUT P2, RZ, R146, 0xff000000, RZ, 0xc0, !PT ;  /* 0xff00000092ff7812 */ /* 0x000fe4000784c0ff */
[----:B------:R-:W-:Y:S02]  /*41b0*/  F2FP.F16.F32.PACK_AB R69, R73, R210 ;  /* 0x000000d24945723e */ /* 0x000fe400000000ff */
[----:B------:R-:W-:Y:S02]  /*41c0*/  FSEL R73, R0, RZ, P4 ;  /* 0x000000ff00497208 */ /* 0x000fe40002000000 */
[C---:B------:R-:W-:Y:S02]  /*41d0*/  FSEL R0, R68.reuse, RZ, P2 ;  /* 0x000000ff44007208 */ /* 0x040fe40001000000 */
[----:B------:R-:W-:-:S02]  /*41e0*/  FSEL R68, R68, RZ, P3 ;  /* 0x000000ff44447208 */ /* 0x000fc40001800000 */
[----:B------:R-:W-:Y:S02]  /*41f0*/  F2FP.F16.F32.PACK_AB R73, R0, R73 ;  /* 0x000000490049723e */ /* 0x000fe400000000ff */
[----:B------:R-:W-:Y:S01]  /*4200*/  F2FP.F16.F32.PACK_AB R77, R68, R77 ;  /* 0x0000004d444d723e */ /* 0x000fe200000000ff */
[----:B------:R-:W-:Y:S01]  /*4210*/  FMUL.FTZ R68, R158, R212 ;  /* 0x000000d49e447220 */ /* 0x000fe20000410000 */
[C---:B------:R-:W-:Y:S02]  /*4220*/  LOP3.LUT P3, RZ, R146.reuse, 0xff00, RZ, 0xc0, !PT ;  /* 0x0000ff0092ff7812 */ /* 0x040fe4000786c0ff */
[----:B------:R-:W-:Y:S01]  /*4230*/  LOP3.LUT P2, RZ, R146, 0xff, RZ, 0xc0, !PT ;  /* 0x000000ff92ff7812 */ /* 0x000fe2000784c0ff */
[C---:B------:R-:W-:Y:S01]  /*4240*/  FMUL.FTZ R0, R68.reuse, UR6 ;  /* 0x0000000644007c20 */ /* 0x040fe20008410000 */
[----:B------:R-:W-:Y:S01]  /*4250*/  F2FP.F16.F32.PACK_AB R68, R68, R105 ;  /* 0x000000694444723e */ /* 0x000fe200000000ff */
[----:B------:R-:W-:-:S03]  /*4260*/  FMUL.FTZ R105, R105, UR6 ;  /* 0x0000000669697c20 */ /* 0x000fc60008410000 */
[C---:B------:R-:W-:Y:S02]  /*4270*/  FSEL R161, R0.reuse, RZ, P6 ;  /* 0x000000ff00a17208 */ /* 0x040fe40003000000 */
[----:B------:R-:W-:Y:S02]  /*4280*/  FSEL R205, R0, RZ, P3 ;  /* 0x000000ff00cd7208 */ /* 0x000fe40001800000 */
[C---:B------:R-:W-:Y:S02]  /*4290*/  FSEL R72, R105.reuse, RZ, P2 ;  /* 0x000000ff69487208 */ /* 0x040fe40001000000 */
[----:B------:R-:W-:Y:S02]  /*42a0*/  FSEL R76, R105, RZ, P5 ;  /* 0x000000ff694c7208 */ /* 0x000fe40002800000 */
[----:B------:R-:W-:Y:S02]  /*42b0*/  F2FP.F16.F32.PACK_AB R72, R205, R72 ;  /* 0x00000048cd48723e */ /* 0x000fe400000000ff */
[----:B------:R-:W-:Y:S01]  /*42c0*/  F2FP.F16.F32.PACK_AB R76, R161, R76 ;  /* 0x0000004ca14c723e */ /* 0x000fe200000000ff */
[----:B------:R-:W-:Y:S06]  /*42d0*/  BRA `(.L_x_1207) ;  /* 0x0000000800b87947 */ /* 0x000fec0003800000 */
.L_x_1209:
        /* <DEDUP_REMOVED lines=8> */
[--C-:B-----5:R-:W-:Y:S02]  /*4360*/  HADD2.F32 R74, -RZ, R67.reuse.H1_H1 ;  /* 0x30000043ff4a7230 */ /* 0x120fe40000004100 */
[----:B------:R-:W-:Y:S01]  /*4370*/  FADD.FTZ R161, R78, -R75 ;  /* 0x8000004b4ea17221 */ /* 0x000fe20000010000 */
[----:B------:R-:W-:Y:S02]  /*4380*/  HADD2.F32 R75, -RZ, R67.H0_H0 ;  /* 0x20000043ff4b7230 */ /* 0x000fe40000004100 */
[----:B------:R-:W-:Y:S01]  /*4390*/  FADD.FTZ R79, R79, -R72 ;  /* 0x800000484f4f7221 */ /* 0x000fe20000010000 */
[----:B------:R-:W-:Y:S02]  /*43a0*/  HADD2.F32 R72, -RZ, R66.H0_H0 ;  /* 0x20000042ff487230 */ /* 0x000fe40000004100 */
[----:B------:R-:W-:Y:S01]  /*43b0*/  FADD.FTZ R73, R206, -R73 ;  /* 0x80000049ce497221 */ /* 0x000fe20000010000 */
[C---:B------:R-:W-:Y:S01]  /*43c0*/  FFMA.FTZ R74, R158.reuse, R161, R74 ;  /* 0x000000a19e4a7223 */ /* 0x040fe2000001004a */
[----:B------:R-:W-:Y:S01]  /*43d0*/  FFMA.FTZ R75, R158, R79, R75 ;  /* 0x0000004f9e4b7223 */ /* 0x000fe2000001004b */
[----:B------:R-:W-:Y:S01]  /*43e0*/  ISETP.GE.U32.AND P2, PT, R76, RZ, PT ;  /* 0x000000ff4c00720c */ /* 0x000fe20003f46070 */
[----:B------:R-:W-:Y:S01]  /*43f0*/  FFMA.FTZ R73, R158, R73, R72 ;  /* 0x000000499e497223 */ /* 0x000fe20000010048 */
[----:B------:R-:W-:Y:S01]  /*4400*/  LOP3.LUT P5, RZ, R77, 0xff0000, RZ, 0xc0, !PT ;  /* 0x00ff00004dff7812 */ /* 0x000fe200078ac0ff */
[----:B------:R-:W-:Y:S01]  /*4410*/  FMUL.FTZ R75, R75, UR6 ;  /* 0x000000064b4b7c20 */ /* 0x000fe20008410000 */
[----:B------:R-:W-:Y:S01]  /*4420*/  ISETP.GE.U32.AND P3, PT, R146, RZ, PT ;  /* 0x000000ff9200720c */ /* 0x000fe20003f66070 */
[----:B------:R-:W-:Y:S01]  /*4430*/  FMUL.FTZ R74, R74, UR6 ;  /* 0x000000064a4a7c20 */ /* 0x000fe20008410000 */
[----:B------:R-:W-:Y:S01]  /*4440*/  ISETP.GE.U32.AND.EX P2, PT, R77, 0x1000000, PT, P2 ;  /* 0x010000004d00780c */ /* 0x000fe20003f46120 */
[----:B------:R-:W-:Y:S01]  /*4450*/  FMUL.FTZ R73, R73, UR6 ;  /* 0x0000000649497c20 */ /* 0x000fe20008410000 */
[----:B------:R-:W-:Y:S01]  /*4460*/  FSEL R72, R75, RZ, P5 ;  /* 0x000000ff4b487208 */ /* 0x000fe20002800000 */
[-CC-:B------:R-:W-:Y:S01]  /*4470*/  FFMA.FTZ R211, R211, R109.reuse, R108.reuse ;  /* 0x0000006dd3d37223 */ /* 0x180fe2000001006c */
[----:B------:R-:W-:Y:S01]  /*4480*/  ISETP.GE.U32.AND.EX P3, PT, R147, 0x1000000, PT, P3 ;  /* 0x010000009300780c */ /* 0x000fe20003f66130 */
[-CC-:B------:R-:W-:Y:S01]  /*4490*/  FFMA.FTZ R213, R213, R109.reuse, R108.reuse ;  /* 0x0000006dd5d57223 */ /* 0x180fe2000001006c */
[----:B------:R-:W-:Y:S01]  /*44a0*/  LOP3.LUT P6, RZ, R77, 0xff, RZ, 0xc0, !PT ;  /* 0x000000ff4dff7812 */ /* 0x000fe200078cc0ff */
[----:B------:R-:W-:Y:S01]  /*44b0*/  FADD.FTZ R208, R208, -R211 ;  /* 0x800000d3d0d07221 */ /* 0x000fe20000010000 */
[----:B------:R-:W-:Y:S01]  /*44c0*/  LOP3.LUT P5, RZ, R147, 0xff, RZ, 0xc0, !PT ;  /* 0x000000ff93ff7812 */ /* 0x000fe200078ac0ff */
[----:B------:R-:W-:Y:S01]  /*44d0*/  FADD.FTZ R210, R210, -R213 ;  /* 0x800000d5d2d27221 */ /* 0x000fe20000010000 */
[C---:B------:R-:W-:Y:S01]  /*44e0*/  FSEL R79, R74.reuse, RZ, P2 ;  /* 0x000000ff4a4f7208 */ /* 0x040fe20001000000 */
[----:B------:R-:W-:Y:S01]  /*44f0*/  FFMA.FTZ R215, R215, R109, R108 ;  /* 0x0000006dd7d77223 */ /* 0x000fe2000001006c */
[----:B------:R-:W-:-:S02]  /*4500*/  FSEL R104, R74, RZ, P3 ;  /* 0x000000ff4a687208 */ /* 0x000fc40001800000 */
[C---:B------:R-:W-:Y:S01]  /*4510*/  FSEL R78, R73.reuse, RZ, P6 ;  /* 0x000000ff494e7208 */ /* 0x040fe20003000000 */
[----:B------:R-:W-:Y:S01]  /*4520*/  FADD.FTZ R212, R212, -R215 ;  /* 0x800000d7d4d47221 */ /* 0x000fe20000010000 */
[----:B------:R-:W-:Y:S01]  /*4530*/  FSEL R74, R73, RZ, P5 ;  /* 0x000000ff494a7208 */ /* 0x000fe20002800000 */
[----:B------:R-:W-:Y:S01]  /*4540*/  HADD2.F32 R73, -RZ, R66.H1_H1 ;  /* 0x30000042ff497230 */ /* 0x000fe20000004100 */
        /* <DEDUP_REMOVED lines=8> */
[----:B------:R-:W-:Y:S02]  /*45d0*/  FSEL R75, R75, RZ, P4 ;  /* 0x000000ff4b4b7208 */ /* 0x000fe40002000000 */
[----:B------:R-:W-:Y:S01]  /*45e0*/  LOP3.LUT P4, RZ, R77, 0xff00, RZ, 0xc0, !PT ;  /* 0x0000ff004dff7812 */ /* 0x000fe2000788c0ff */
[----:B------:R-:W-:Y:S01]  /*45f0*/  FFMA.FTZ R73, R158, R105, R73 ;  /* 0x000000699e497223 */ /* 0x000fe20000010049 */
[----:B------:R-:W-:Y:S01]  /*4600*/  FFMA.FTZ R77, R0, R109, R108 ;  /* 0x0000006d004d7223 */ /* 0x000fe2000001006c */
[----:B------:R-:W-:Y:S02]  /*4610*/  F2FP.F16.F32.PACK_AB R75, R104, R75 ;  /* 0x0000004b684b723e */ /* 0x000fe400000000ff */
[----:B------:R-:W-:Y:S01]  /*4620*/  FMUL.FTZ R73, R73, UR6 ;  /* 0x0000000649497c20 */ /* 0x000fe20008410000 */
[----:B------:R-:W-:-:S04]  /*4630*/  FADD.FTZ R77, R214, -R77 ;  /* 0x8000004dd64d7221 */ /* 0x000fc80000010000 */
[----:B------:R-:W-:Y:S02]  /*4640*/  FSEL R105, R73, RZ, P4 ;  /* 0x000000ff49697208 */ /* 0x000fe40002000000 */
[----:B------:R-:W-:Y:S02]  /*4650*/  LOP3.LUT P4, RZ, R147, 0xff00, RZ, 0xc0, !PT ;  /* 0x0000ff0093ff7812 */ /* 0x000fe4000788c0ff */
[----:B------:R-:W-:Y:S01]  /*4660*/  F2FP.F16.F32.PACK_AB R78, R105, R78 ;  /* 0x0000004e694e723e */ /* 0x000fe200000000ff */
[--C-:B------:R-:W-:Y:S01]  /*4670*/  HADD2.F32 R105, -RZ, R65.reuse.H1_H1 ;  /* 0x30000041ff697230 */ /* 0x100fe20000004100 */
[----:B------:R-:W-:Y:S02]  /*4680*/  FSEL R73, R73, RZ, P4 ;  /* 0x000000ff49497208 */ /* 0x000fe40002000000 */
[----:B------:R-:W-:Y:S02]  /*4690*/  LOP3.LUT P4, RZ, R146, 0xff0000, RZ, 0xc0, !PT ;  /* 0x00ff000092ff7812 */ /* 0x000fe4000788c0ff */
[----:B------:R-:W-:Y:S01]  /*46a0*/  F2FP.F16.F32.PACK_AB R74, R73, R74 ;  /* 0x0000004a494a723e */ /* 0x000fe200000000ff */
[----:B------:R-:W-:-:S02]  /*46b0*/  HADD2.F32 R73, -RZ, R65.H0_H0 ;  /* 0x20000041ff497230 */ /* 0x000fc40000004100 */
[----:B------:R-:W-:-:S03]  /*46c0*/  FFMA.FTZ R105, R158, R208, R105 ;  /* 0x000000d09e697223 */ /* 0x000fc60000010069 */
[----:B------:R-:W-:Y:S01]  /*46d0*/  FFMA.FTZ R73, R158, R210, R73 ;  /* 0x000000d29e497223 */ /* 0x000fe20000010049 */
[----:B------:R-:W-:Y:S01]  /*46e0*/  FMUL.FTZ R76, R105, UR6 ;  /* 0x00000006694c7c20 */ /* 0x000fe20008410000 */
[--C-:B------:R-:W-:Y:S02]  /*46f0*/  HADD2.F32 R105, -RZ, R64.reuse.H1_H1 ;  /* 0x30000040ff697230 */ /* 0x100fe40000004100 */
[----:B------:R-:W-:Y:S02]  /*4700*/  FMUL.FTZ R72, R73, UR6 ;  /* 0x0000000649487c20 */ /* 0x000fe40008410000 */
[----:B------:R-:W-:Y:S01]  /*4710*/  FSEL R161, R76, RZ, P3 ;  /* 0x000000ff4ca17208 */ /* 0x000fe20001800000 */
[----:B------:R-:W-:Y:S01]  /*4720*/  FFMA.FTZ R212, R158, R212, R105 ;  /* 0x000000d49ed47223 */ /* 0x000fe20000010069 */
[----:B------:R-:W-:Y:S01]  /*4730*/  HADD2.F32 R105, -RZ, R64.H0_H0 ;  /* 0x20000040ff697230 */ /* 0x000fe20000004100 */
[----:B------:R-:W-:Y:S02]  /*4740*/  FSEL R73, R72, RZ, P4 ;  /* 0x000000ff48497208 */ /* 0x000fe40002000000 */
[----:B------:R-:W-:Y:S01]  /*4750*/  LOP3.LUT P4, RZ, R146, 0xff000000, RZ, 0xc0, !PT ;  /* 0xff00000092ff7812 */ /* 0x000fe2000788c0ff */
[----:B------:R-:W-:Y:S01]  /*4760*/  FMUL.FTZ R212, R212, UR6 ;  /* 0x00000006d4d47c20 */ /* 0x000fe20008410000 */
[----:B------:R-:W-:Y:S01]  /*4770*/  FFMA.FTZ R105, R158, R77, R105 ;  /* 0x0000004d9e697223 */ /* 0x000fe20000010069 */
[----:B------:R-:W-:-:S02]  /*4780*/  FSEL R72, R72, RZ, P2 ;  /* 0x000000ff48487208 */ /* 0x000fc40001000000 */
[----:B------:R-:W-:Y:S02]  /*4790*/  FSEL R0, R76, RZ, P4 ;  /* 0x000000ff4c007208 */ /* 0x000fe40002000000 */
[----:B------:R-:W-:Y:S02]  /*47a0*/  LOP3.LUT P3, RZ, R146, 0xff00, RZ, 0xc0, !PT ;  /* 0x0000ff0092ff7812 */ /* 0x000fe4000786c0ff */
[----:B------:R-:W-:Y:S01]  /*47b0*/  F2FP.F16.F32.PACK_AB R73, R0, R73 ;  /* 0x000000490049723e */ /* 0x000fe200000000ff */
[----:B------:R-:W-:Y:S01]  /*47c0*/  FMUL.FTZ R0, R105, UR6 ;  /* 0x0000000669007c20 */ /* 0x000fe20008410000 */
[----:B------:R-:W-:Y:S02]  /*47d0*/  LOP3.LUT P2, RZ, R146, 0xff, RZ, 0xc0, !PT ;  /* 0x000000ff92ff7812 */ /* 0x000fe4000784c0ff */
[----:B------:R-:W-:Y:S02]  /*47e0*/  F2FP.F16.F32.PACK_AB R77, R161, R72 ;  /* 0x00000048a14d723e */ /* 0x000fe400000000ff */
[----:B------:R-:W-:-:S02]  /*47f0*/  FSEL R161, R212, RZ, P6 ;  /* 0x000000ffd4a17208 */ /* 0x000fc40003000000 */
[----:B------:R-:W-:Y:S02]  /*4800*/  FSEL R105, R212, RZ, P3 ;  /* 0x000000ffd4697208 */ /* 0x000fe40001800000 */
[C---:B------:R-:W-:Y:S02]  /*4810*/  FSEL R72, R0.reuse, RZ, P2 ;  /* 0x000000ff00487208 */ /* 0x040fe40001000000 */
[----:B------:R-:W-:Y:S02]  /*4820*/  FSEL R76, R0, RZ, P5 ;  /* 0x000000ff004c7208 */ /* 0x000fe40002800000 */
[----:B------:R-:W-:Y:S02]  /*4830*/  F2FP.F16.F32.PACK_AB R72, R105, R72 ;  /* 0x000000486948723e */ /* 0x000fe400000000ff */
[----:B------:R-:W-:Y:S01]  /*4840*/  F2FP.F16.F32.PACK_AB R76, R161, R76 ;  /* 0x0000004ca14c723e */ /* 0x000fe200000000ff */
[----:B------:R-:W-:Y:S06]  /*4850*/  BRA `(.L_x_1207) ;  /* 0x0000000400587947 */ /* 0x000fec0003800000 */
.L_x_1211:
        /* <DEDUP_REMOVED lines=17> */
[----:B------:R-:W-:Y:S01]  /*4970*/  FMUL.FTZ R74, R70, UR6 ;  /* 0x00000006464a7c20 */ /* 0x000fe20008410000 */
[----:B------:R-:W-:Y:S01]  /*4980*/  LOP3.LUT P6, RZ, R77, 0xff, RZ, 0xc0, !PT ;  /* 0x000000ff4dff7812 */ /* 0x000fe200078cc0ff */
[-CC-:B------:R-:W-:Y:S01]  /*4990*/  FFMA.FTZ R73, R0, R109.reuse, R108.reuse ;  /* 0x0000006d00497223 */ /* 0x180fe2000001006c */
[----:B------:R-:W-:Y:S01]  /*49a0*/  FSEL R79, R75, RZ, P5 ;  /* 0x000000ff4b4f7208 */ /* 0x000fe20002800000 */
[-CC-:B------:R-:W-:Y:S01]  /*49b0*/  FFMA.FTZ R213, R213, R109.reuse, R108.reuse ;  /* 0x0000006dd5d57223 */ /* 0x180fe2000001006c */
[----:B------:R-:W-:Y:S01]  /*49c0*/  ISETP.GE.U32.AND.EX P2, PT, R77, 0x1000000, PT, P2 ;  /* 0x010000004d00780c */ /* 0x000fe20003f46120 */
[-CC-:B------:R-:W-:Y:S01]  /*49d0*/  FFMA.FTZ R69, R211, R109.reuse, R108.reuse ;  /* 0x0000006dd3457223 */ /* 0x180fe2000001006c */
[C---:B------:R-:W-:Y:S01]  /*49e0*/  LOP3.LUT P5, RZ, R147.reuse, 0xff, RZ, 0xc0, !PT ;  /* 0x000000ff93ff7812 */ /* 0x040fe200078ac0ff */
[----:B------:R-:W-:Y:S01]  /*49f0*/  FADD.FTZ R210, R210, -R213 ;  /* 0x800000d5d2d27221 */ /* 0x000fe20000010000 */
[C---:B------:R-:W-:Y:S01]  /*4a00*/  ISETP.GE.U32.AND.EX P3, PT, R147.reuse, 0x1000000, PT, P3 ;  /* 0x010000009300780c */ /* 0x040fe20003f66130 */
[----:B------:R-:W-:Y:S01]  /*4a10*/  FADD.FTZ R69, R208, -R69 ;  /* 0x80000045d0457221 */ /* 0x000fe20000010000 */
[----:B------:R-:W-:Y:S01]  /*4a20*/  LOP3.LUT P4, RZ, R147, 0xff0000, RZ, 0xc0, !PT ;  /* 0x00ff000093ff7812 */ /* 0x000fe2000788c0ff */
[----:B------:R-:W-:Y:S01]  /*4a30*/  FADD.FTZ R73, R214, -R73 ;  /* 0x80000049d6497221 */ /* 0x000fe20000010000 */
        /* <DEDUP_REMOVED lines=11> */
[----:B------:R-:W-:-:S02]  /*4af0*/  FSEL R75, R75, RZ, P4 ;  /* 0x000000ff4b4b7208 */ /* 0x000fc40002000000 */
[----:B------:R-:W-:Y:S01]  /*4b00*/  LOP3.LUT P4, RZ, R77, 0xff00, RZ, 0xc0, !PT ;  /* 0x0000ff004dff7812 */ /* 0x000fe2000788c0ff */
[----:B------:R-:W-:Y:S02]  /*4b10*/  HADD2.F32 R77, -RZ, R66.H1_H1 ;  /* 0x30000042ff4d7230 */ /* 0x000fe40000004100 */
[----:B------:R-:W-:Y:S01]  /*4b20*/  FADD.FTZ R105, R105, -R76 ;  /* 0x8000004c69697221 */ /* 0x000fe20000010000 */
[----:B------:R-:W-:Y:S01]  /*4b30*/  F2FP.F16.F32.PACK_AB R79, R68, R79 ;  /* 0x0000004f444f723e */ /* 0x000fe200000000ff */
[----:B------:R-:W-:Y:S01]  /*4b40*/  HADD2.F32 R68, -RZ, R65.H1_H1 ;  /* 0x30000041ff447230 */ /* 0x000fe20000004100 */
[----:B------:R-:W-:Y:S01]  /*4b50*/  F2FP.F16.F32.PACK_AB R75, R72, R75 ;  /* 0x0000004b484b723e */ /* 0x000fe200000000ff */
[----:B------:R-:W-:Y:S01]  /*4b60*/  FFMA.FTZ R77, R158, R105, R77 ;  /* 0x000000699e4d7223 */ /* 0x000fe2000001004d */
[----:B------:R-:W-:Y:S02]  /*4b70*/  F2FP.F16.F32.PACK_AB R71, R104, R71 ;  /* 0x000000476847723e */ /* 0x000fe400000000ff */
[----:B------:R-:W-:Y:S01]  /*4b80*/  FFMA.FTZ R72, R158, R69, R68 ;  /* 0x000000459e487223 */ /* 0x000fe20000010044 */
[C---:B------:R-:W-:Y:S01]  /*4b90*/  FMUL.FTZ R0, R77.reuse, UR6 ;  /* 0x000000064d007c20 */ /* 0x040fe20008410000 */
[----:B------:R-:W-:-:S04]  /*4ba0*/  F2FP.F16.F32.PACK_AB R70, R77, R70 ;  /* 0x000000464d46723e */ /* 0x000fc800000000ff */
[C---:B------:R-:W-:Y:S02]  /*4bb0*/  FSEL R77, R0.reuse, RZ, P4 ;  /* 0x000000ff004d7208 */ /* 0x040fe40002000000 */
[----:B------:R-:W-:Y:S02]  /*4bc0*/  LOP3.LUT P4, RZ, R147, 0xff00, RZ, 0xc0, !PT ;  /* 0x0000ff0093ff7812 */ /* 0x000fe4000788c0ff */
[----:B------:R-:W-:Y:S01]  /*4bd0*/  F2FP.F16.F32.PACK_AB R78, R77, R78 ;  /* 0x0000004e4d4e723e */ /* 0x000fe200000000ff */
[----:B------:R-:W-:Y:S01]  /*4be0*/  HADD2.F32 R77, -RZ, R65.H0_H0 ;  /* 0x20000041ff4d7230 */ /* 0x000fe20000004100 */
[----:B------:R-:W-:Y:S01]  /*4bf0*/  FSEL R105, R0, RZ, P4 ;  /* 0x000000ff00697208 */ /* 0x000fe20002000000 */
[--C-:B------:R-:W-:Y:S01]  /*4c00*/  HADD2.F32 R0, -RZ, R64.reuse.H0_H0 ;  /* 0x20000040ff007230 */ /* 0x100fe20000004100 */
[----:B------:R-:W-:Y:S02]  /*4c10*/  LOP3.LUT P4, RZ, R146, 0xff0000, RZ, 0xc0, !PT ;  /* 0x00ff000092ff7812 */ /* 0x000fe4000788c0ff */
[C---:B------:R-:W-:Y:S01]  /*4c20*/  FFMA.FTZ R77, R158.reuse, R210, R77 ;  /* 0x000000d29e4d7223 */ /* 0x040fe2000001004d */
[----:B------:R-:W-:Y:S01]  /*4c30*/  F2FP.F16.F32.PACK_AB R74, R105, R74 ;  /* 0x0000004a694a723e */ /* 0x000fe200000000ff */
[----:B------:R-:W-:Y:S01]  /*4c40*/  FFMA.FTZ R0, R158, R73, R0 ;  /* 0x000000499e007223 */ /* 0x000fe20000010000 */
[----:B------:R-:W-:-:S02]  /*4c50*/  HADD2.F32 R73, -RZ, R64.H1_H1 ;  /* 0x30000040ff497230 */ /* 0x000fc40000004100 */
[----:B------:R-:W-:Y:S01]  /*4c60*/  FMUL.FTZ R68, R77, UR6 ;  /* 0x000000064d447c20 */ /* 0x000fe20008410000 */
[C---:B------:R-:W-:Y:S01]  /*4c70*/  F2FP.F16.F32.PACK_AB R69, R72.reuse, R77 ;  /* 0x0000004d4845723e */ /* 0x040fe200000000ff */
[----:B------:R-:W-:Y:S01]  /*4c80*/  FMUL.FTZ R72, R72, UR6 ;  /* 0x0000000648487c20 */ /* 0x000fe20008410000 */
[----:B------:R-:W-:Y:S02]  /*4c90*/  FFMA.FTZ R105, R158, R212, R73 ;  /* 0x000000d49e697223 */ /* 0x000fe40000010049 */
[----:B------:R-:W-:Y:S02]  /*4ca0*/  FSEL R77, R68, RZ, P2 ;  /* 0x000000ff444d7208 */ /* 0x000fe40001000000 */
[----:B------:R-:W-:Y:S02]  /*4cb0*/  LOP3.LUT P2, RZ, R146, 0xff000000, RZ, 0xc0, !PT ;  /* 0xff00000092ff7812 */ /* 0x000fe4000784c0ff */
[----:B------:R-:W-:Y:S02]  /*4cc0*/  FSEL R68, R68, RZ, P4 ;  /* 0x000000ff44447208 */ /* 0x000fe40002000000 */
[----:B------:R-:W-:-:S02]  /*4cd0*/  FSEL R161, R72, RZ, P2 ;  /* 0x000000ff48a17208 */ /* 0x000fc40001000000 */
[----:B------:R-:W-:Y:S02]  /*4ce0*/  FSEL R72, R72, RZ, P3 ;  /* 0x000000ff48487208 */ /* 0x000fe40001800000 */
[----:B------:R-:W-:Y:S02]  /*4cf0*/  F2FP.F16.F32.PACK_AB R73, R161, R68 ;  /* 0x00000044a149723e */ /* 0x000fe400000000ff */
[----:B------:R-:W-:Y:S01]  /*4d00*/  F2FP.F16.F32.PACK_AB R77, R72, R77 ;  /* 0x0000004d484d723e */ /* 0x000fe200000000ff */
[C---:B------:R-:W-:Y:S01]  /*4d10*/  FMUL.FTZ R72, R105.reuse, UR6 ;  /* 0x0000000669487c20 */ /* 0x040fe20008410000 */
[----:B------:R-:W-:Y:S01]  /*4d20*/  F2FP.F16.F32.PACK_AB R68, R105, R0 ;  /* 0x000000006944723e */ /* 0x000fe200000000ff */
[----:B------:R-:W-:Y:S01]  /*4d30*/  FMUL.FTZ R0, R0, UR6 ;  /* 0x0000000600007c20 */ /* 0x000fe20008410000 */
[C---:B------:R-:W-:Y:S02]  /*4d40*/  LOP3.LUT P3, RZ, R146.reuse, 0xff00, RZ, 0xc0, !PT ;  /* 0x0000ff0092ff7812 */ /* 0x040fe4000786c0ff */
[----:B------:R-:W-:-:S02]  /*4d50*/  LOP3.LUT P2, RZ, R146, 0xff, RZ, 0xc0, !PT ;  /* 0x000000ff92ff7812 */ /* 0x000fc4000784c0ff */
[C---:B------:R-:W-:Y:S02]  /*4d60*/  FSEL R105, R72.reuse, RZ, P6 ;  /* 0x000000ff48697208 */ /* 0x040fe40003000000 */
[----:B------:R-:W-:Y:S02]  /*4d70*/  FSEL R161, R72, RZ, P3 ;  /* 0x000000ff48a17208 */ /* 0x000fe40001800000 */
[C---:B------:R-:W-:Y:S02]  /*4d80*/  FSEL R72, R0.reuse, RZ, P2 ;  /* 0x000000ff00487208 */ /* 0x040fe40001000000 */
[----:B------:R-:W-:Y:S02]  /*4d90*/  FSEL R76, R0, RZ, P5 ;  /* 0x000000ff004c7208 */ /* 0x000fe40002800000 */
[----:B------:R-:W-:Y:S02]  /*4da0*/  F2FP.F16.F32.PACK_AB R72, R161, R72 ;  /* 0x00000048a148723e */ /* 0x000fe400000000ff */
[----:B------:R-:W-:-:S07]  /*4db0*/  F2FP.F16.F32.PACK_AB R76, R105, R76 ;  /* 0x0000004c694c723e */ /* 0x000fce00000000ff */
.L_x_1207:
        /* <DEDUP_REMOVED lines=18> */
[----:B------:R-:W-:Y:S01]  /*4ee0*/  FADD.FTZ R107, R107, -R0 ;  /* 0x800000006b6b7221 */ /* 0x000fe20000010000 */
[----:B------:R-:W-:Y:S02]  /*4ef0*/  HADD2.F32 R68, -RZ, R63.H1_H1 ;  /* 0x3000003fff447230 */ /* 0x000fe40000004100 */
[----:B------:R-:W-:Y:S01]  /*4f00*/  FADD.FTZ R191, R106, -R191 ;  /* 0x800000bf6abf7221 */ /* 0x000fe20000010000 */
[----:B------:R-:W-:Y:S01]  /*4f10*/  FFMA.FTZ R195, R195, R109, R108 ;  /* 0x0000006dc3c37223 */ /* 0x000fe2000001006c */
[----:B0-----:R-:W-:Y:S01]  /*4f20*/  FFMA.FTZ R72, R158, R107, R71 ;  /* 0x0000006b9e487223 */ /* 0x001fe20000010047 */
[----:B------:R-:W-:Y:S01]  /*4f30*/  ISETP.GE.U32.AND P3, PT, R96, RZ, PT ;  /* 0x000000ff6000720c */ /* 0x000fe20003f66070 */
[----:B------:R-:W-:Y:S01]  /*4f40*/  FFMA.FTZ R71, R158, R191, R68 ;  /* 0x000000bf9e477223 */ /* 0x000fe20000010044 */
[----:B------:R-:W-:-:S02]  /*4f50*/  HADD2.F32 R0, -RZ, R62.H0_H0 ;  /* 0x2000003eff007230 */ /* 0x000fc40000004100 */
[----:B------:R-:W-:Y:S01]  /*4f60*/  FADD.FTZ R69, R194, -R197 ;  /* 0x800000c5c2457221 */ /* 0x000fe20000010000 */
[----:B------:R-:W-:Y:S02]  /*4f70*/  HADD2.F32 R70, -RZ, R62.H1_H1 ;  /* 0x3000003eff467230 */ /* 0x000fe40000004100 */
[----:B------:R-:W-:Y:S01]  /*4f80*/  FADD.FTZ R195, R192, -R195 ;  /* 0x800000c3c0c37221 */ /* 0x000fe20000010000 */
[----:B------:R-:W-:Y:S01]  /*4f90*/  FMUL.FTZ R68, R72, UR6 ;  /* 0x0000000648447c20 */ /* 0x000fe20008410000 */
[----:B------:R-:W-:Y:S01]  /*4fa0*/  ISETP.GE.U32.AND P4, PT, R148, RZ, PT ;  /* 0x000000ff9400720c */ /* 0x000fe20003f86070 */
[----:B------:R-:W-:Y:S01]  /*4fb0*/  FMUL.FTZ R75, R71, UR6 ;  /* 0x00000006474b7c20 */ /* 0x000fe20008410000 */
[C---:B------:R-:W-:Y:S01]  /*4fc0*/  LOP3.LUT P6, RZ, R97.reuse, 0xff0000, RZ, 0xc0, !PT ;  /* 0x00ff000061ff7812 */ /* 0x040fe200078cc0ff */
[C---:B------:R-:W-:Y:S01]  /*4fd0*/  FFMA.FTZ R69, R158.reuse, R69, R0 ;  /* 0x000000459e457223 */ /* 0x040fe20000010000 */
[----:B------:R-:W-:Y:S01]  /*4fe0*/  ISETP.GE.U32.AND.EX P3, PT, R97, 0x1000000, PT, P3 ;  /* 0x010000006100780c */ /* 0x000fe20003f66130 */
[----:B------:R-:W-:Y:S01]  /*4ff0*/  FFMA.FTZ R70, R158, R195, R70 ;  /* 0x000000c39e467223 */ /* 0x000fe20000010046 */
[----:B------:R-:W-:Y:S01]  /*5000*/  LOP3.LUT P5, RZ, R149, 0xff0000, RZ, 0xc0, !PT ;  /* 0x00ff000095ff7812 */ /* 0x000fe200078ac0ff */
[-CC-:B------:R-:W-:Y:S01]  /*5010*/  FFMA.FTZ R201, R201, R109.reuse, R108.reuse ;  /* 0x0000006dc9c97223 */ /* 0x180fe2000001006c */
        /* <DEDUP_REMOVED lines=10> */
[----:B------:R-:W-:Y:S01]  /*50c0*/  FSEL R68, R68, RZ, P5 ;  /* 0x000000ff44447208 */ /* 0x000fe20002800000 */
[--C-:B------:R-:W-:Y:S01]  /*50d0*/  HADD2.F32 R76, -RZ, R60.reuse.H0_H0 ;  /* 0x2000003cff4c7230 */ /* 0x100fe20000004100 */
[----:B------:R-:W-:Y:S01]  /*50e0*/  FSEL R75, R75, RZ, P4 ;  /* 0x000000ff4b4b7208 */ /* 0x000fe20002000000 */
[-CC-:B------:R-:W-:Y:S01]  /*50f0*/  FFMA.FTZ R199, R199, R109.reuse, R108.reuse ;  /* 0x0000006dc7c77223 */ /* 0x180fe2000001006c */
[C---:B------:R-:W-:Y:S01]  /*5100*/  LOP3.LUT P5, RZ, R149.reuse, 0xff, RZ, 0xc0, !PT ;  /* 0x000000ff95ff7812 */ /* 0x040fe200078ac0ff */
[----:B------:R-:W-:Y:S01]  /*5110*/  FADD.FTZ R97, R202, -R97 ;  /* 0x80000061ca617221 */ /* 0x000fe20000010000 */
[----:B------:R-:W-:Y:S01]  /*5120*/  LOP3.LUT P4, RZ, R149, 0xff00, RZ, 0xc0, !PT ;  /* 0x0000ff0095ff7812 */ /* 0x000fe2000788c0ff */
[----:B------:R-:W-:Y:S01]  /*5130*/  FFMA.FTZ R203, R203, R109, R108 ;  /* 0x0000006dcbcb7223 */ /* 0x000fe2000001006c */
[C---:B------:R-:W-:Y:S01]  /*5140*/  FSEL R78, R77.reuse, RZ, P6 ;  /* 0x000000ff4d4e7208 */ /* 0x040fe20003000000 */
[----:B------:R-:W-:Y:S01]  /*5150*/  FFMA.FTZ R105, R158, R201, R105 ;  /* 0x000000c99e697223 */ /* 0x000fe20000010069 */
[----:B------:R-:W-:Y:S01]  /*5160*/  FSEL R73, R74, RZ, P3 ;  /* 0x000000ff4a497208 */ /* 0x000fe20001800000 */
[----:B------:R-:W-:Y:S01]  /*5170*/  HADD2.F32 R104, -RZ, R61.H1_H1 ;  /* 0x3000003dff687230 */ /* 0x000fe20000004100 */
[----:B------:R-:W-:Y:S01]  /*5180*/  FSEL R77, R77, RZ, P5 ;  /* 0x000000ff4d4d7208 */ /* 0x000fe20002800000 */
[----:B------:R-:W-:Y:S01]  /*5190*/  FADD.FTZ R199, R196, -R199 ;  /* 0x800000c7c4c77221 */ /* 0x000fe20000010000 */
[----:B------:R-:W-:Y:S01]  /*51a0*/  FSEL R74, R74, RZ, P4 ;  /* 0x000000ff4a4a7208 */ /* 0x000fe20002000000 */
[----:B------:R-:W-:Y:S01]  /*51b0*/  FFMA.FTZ R76, R158, R97, R76 ;  /* 0x000000619e4c7223 */ /* 0x000fe2000001004c */
[----:B------:R-:W-:Y:S01]  /*51c0*/  LOP3.LUT P6, RZ, R96, 0xff0000, RZ, 0xc0, !PT ;  /* 0x00ff000060ff7812 */ /* 0x000fe200078cc0ff */
[----:B------:R-:W-:Y:S01]  /*51d0*/  FADD.FTZ R203, R200, -R203 ;  /* 0x800000cbc8cb7221 */ /* 0x000fe20000010000 */
[C---:B------:R-:W-:Y:S01]  /*51e0*/  LOP3.LUT P5, RZ, R96.reuse, 0xff000000, RZ, 0xc0, !PT ;  /* 0xff00000060ff7812 */ /* 0x040fe200078ac0ff */
[----:B------:R-:W-:Y:S01]  /*51f0*/  FMUL.FTZ R97, R105, UR6 ;  /* 0x0000000669617c20 */ /* 0x000fe20008410000 */
[----:B------:R-:W-:Y:S01]  /*5200*/  LOP3.LUT P3, RZ, R96, 0xff00, RZ, 0xc0, !PT ;  /* 0x0000ff0060ff7812 */ /* 0x000fe2000786c0ff */
[----:B------:R-:W-:Y:S01]  /*5210*/  FFMA.FTZ R104, R158, R199, R104 ;  /* 0x000000c79e687223 */ /* 0x000fe20000010068 */
[----:B------:R-:W-:Y:S01]  /*5220*/  LOP3.LUT P4, RZ, R96, 0xff, RZ, 0xc0, !PT ;  /* 0x000000ff60ff7812 */ /* 0x000fe2000788c0ff */
[----:B------:R-:W-:Y:S01]  /*5230*/  HADD2.F32 R96, -RZ, R60.H1_H1 ;  /* 0x3000003cff607230 */ /* 0x000fe20000004100 */
[----:B------:R-:W-:-:S02]  /*5240*/  F2FP.F16.F32.PACK_AB R70, R70, R69 ;  /* 0x000000454646723e */ /* 0x000fc400000000ff */
[C---:B------:R-:W-:Y:S01]  /*5250*/  F2FP.F16.F32.PACK_AB R69, R104.reuse, R105 ;  /* 0x000000696845723e */ /* 0x040fe200000000ff */
[----:B------:R-:W-:Y:S01]  /*5260*/  FMUL.FTZ R104, R104, UR6 ;  /* 0x0000000668687c20 */ /* 0x000fe20008410000 */
[----:B------:R-:W-:Y:S01]  /*5270*/  FFMA.FTZ R203, R158, R203, R96 ;  /* 0x000000cb9ecb7223 */ /* 0x000fe20000010060 */
[C---:B------:R-:W-:Y:S02]  /*5280*/  FSEL R96, R97.reuse, RZ, P6 ;  /* 0x000000ff61607208 */ /* 0x040fe40003000000 */
[----:B------:R-:W-:Y:S02]  /*5290*/  LOP3.LUT P6, RZ, R148, 0xff0000, RZ, 0xc0, !PT ;  /* 0x00ff000094ff7812 */ /* 0x000fe400078cc0ff */
[----:B------:R-:W-:Y:S02]  /*52a0*/  F2FP.F16.F32.PACK_AB R74, R74, R77 ;  /* 0x0000004d4a4a723e */ /* 0x000fe400000000ff */
[----:B------:R-:W-:Y:S02]  /*52b0*/  FSEL R77, R97, RZ, P6 ;  /* 0x000000ff614d7208 */ /* 0x000fe40003000000 */
[----:B------:R-:W-:-:S02]  /*52c0*/  LOP3.LUT P6, RZ, R148, 0xff000000, RZ, 0xc0, !PT ;  /* 0xff00000094ff7812 */ /* 0x000fc400078cc0ff */
[----:B------:R-:W-:Y:S02]  /*52d0*/  F2FP.F16.F32.PACK_AB R75, R75, R68 ;  /* 0x000000444b4b723e */ /* 0x000fe400000000ff */
[----:B------:R-:W-:Y:S02]  /*52e0*/  FSEL R107, R104, RZ, P5 ;  /* 0x000000ff686b7208 */ /* 0x000fe40002800000 */
[C---:B------:R-:W-:Y:S01]  /*52f0*/  F2FP.F16.F32.PACK_AB R68, R203.reuse, R76 ;  /* 0x0000004ccb44723e */ /* 0x040fe200000000ff */
[----:B------:R-:W-:Y:S01]  /*5300*/  FMUL.FTZ R76, R76, UR6 ;  /* 0x000000064c4c7c20 */ /* 0x000fe20008410000 */
[----:B------:R-:W-:Y:S01]  /*5310*/  F2FP.F16.F32.PACK_AB R79, R0, R79 ;  /* 0x0000004f004f723e */ /* 0x000fe200000000ff */
[----:B------:R-:W-:Y:S01]  /*5320*/  FMUL.FTZ R0, R203, UR6 ;  /* 0x00000006cb007c20 */ /* 0x000fe20008410000 */
[----:B------:R-:W-:Y:S02]  /*5330*/  FSEL R104, R104, RZ, P6 ;  /* 0x000000ff68687208 */ /* 0x000fe40003000000 */
[----:B------:R-:W-:-:S02]  /*5340*/  LOP3.LUT P6, RZ, R148, 0xff, RZ, 0xc0, !PT ;  /* 0x000000ff94ff7812 */ /* 0x000fc400078cc0ff */
[----:B------:R-:W-:Y:S02]  /*5350*/  LOP3.LUT P5, RZ, R148, 0xff00, RZ, 0xc0, !PT ;  /* 0x0000ff0094ff7812 */ /* 0x000fe400078ac0ff */
[----:B------:R-:W-:Y:S02]  /*5360*/  F2FP.F16.F32.PACK_AB R71, R71, R72 ;  /* 0x000000484747723e */ /* 0x000fe400000000ff */
[----:B------:R-:W-:Y:S02]  /*5370*/  FSEL R72, R76, RZ, P6 ;  /* 0x000000ff4c487208 */ /* 0x000fe40003000000 */
[C---:B------:R-:W-:Y:S02]  /*5380*/  FSEL R97, R0.reuse, RZ, P3 ;  /* 0x000000ff00617208 */ /* 0x040fe40001800000 */
[----:B------:R-:W-:Y:S02]  /*5390*/  FSEL R105, R0, RZ, P5 ;  /* 0x000000ff00697208 */ /* 0x000fe40002800000 */
[----:B------:R-:W-:-:S02]  /*53a0*/  FSEL R76, R76, RZ, P4 ;  /* 0x000000ff4c4c7208 */ /* 0x000fc40002000000 */
[----:B------:R-:W-:Y:S02]  /*53b0*/  F2FP.F16.F32.PACK_AB R78, R73, R78 ;  /* 0x0000004e494e723e */ /* 0x000fe400000000ff */
[----:B------:R-:W-:Y:S02]  /*53c0*/  F2FP.F16.F32.PACK_AB R73, R104, R77 ;  /* 0x0000004d6849723e */ /* 0x000fe400000000ff */
[----:B------:R-:W-:Y:S02]  /*53d0*/  F2FP.F16.F32.PACK_AB R77, R107, R96 ;  /* 0x000000606b4d723e */ /* 0x000fe400000000ff */
[----:B------:R-:W-:Y:S02]  /*53e0*/  F2FP.F16.F32.PACK_AB R72, R105, R72 ;  /* 0x000000486948723e */ /* 0x000fe400000000ff */
[----:B------:R-:W-:Y:S01]  /*53f0*/  F2FP.F16.F32.PACK_AB R76, R97, R76 ;  /* 0x0000004c614c723e */ /* 0x000fe200000000ff */
[----:B------:R-:W-:Y:S06]  /*5400*/  BRA `(.L_x_1215) ;  /* 0x0000001c00807947 */ /* 0x000fec0003800000 */
.L_x_1214:
[-CC-:B------:R-:W-:Y:S01]  /*5410*/  FFMA.FTZ R0, R193, R109.reuse, R108.reuse ;  /* 0x0000006dc1007223 */ /* 0x180fe2000001006c */
[-CC-:B------:R-:W-:Y:S01]  /*5420*/  FFMA.FTZ R191, R191, R109.reuse, R108.reuse ;  /* 0x0000006dbfbf7223 */ /* 0x180fe2000001006c */
[--C-:B0-----:R-:W-:Y:S02]  /*5430*/  HADD2.F32 R73, -RZ, R63.reuse.H0_H0 ;  /* 0x2000003fff497230 */ /* 0x101fe40000004100 */
[----:B------:R-:W-:Y:S01]  /*5440*/  FFMA.FTZ R197, R197, R109, R108 ;  /* 0x0000006dc5c57223 */ /* 0x000fe2000001006c */
[----:B------:R-:W-:Y:S01]  /*5450*/  FADD.FTZ R107, R107, -R0 ;  /* 0x800000006b6b7221 */ /* 0x000fe20000010000 */
[----:B------:R-:W-:Y:S02]  /*5460*/  HADD2.F32 R0, -RZ, R63.H1_H1 ;  /* 0x3000003fff007230 */ /* 0x000fe40000004100 */
[----:B------:R-:W-:Y:S01]  /*5470*/  FADD.FTZ R191, R106, -R191 ;  /* 0x800000bf6abf7221 */ /* 0x000fe20000010000 */
[----:B------:R-:W-:Y:S01]  /*5480*/  FADD.FTZ R197, R194, -R197 ;  /* 0x800000c5c2c57221 */ /* 0x000fe20000010000 */
[C---:B------:R-:W-:Y:S01]  /*5490*/  FFMA.FTZ R73, R158.reuse, R107, R73 ;  /* 0x0000006b9e497223 */ /* 0x040fe20000010049 */
[----:B------:R-:W-:Y:S01]  /*54a0*/  FFMA.FTZ R195, R195, R109, R108 ;  /* 0x0000006dc3c37223 */ /* 0x000fe2000001006c */
[----:B------:R-:W-:Y:S01]  /*54b0*/  FFMA.FTZ R191, R158, R191, R0 ;  /* 0x000000bf9ebf7223 */ /* 0x000fe20000010000 */
[----:B------:R-:W-:-:S02]  /*54c0*/  HADD2.F32 R0, -RZ, R62.H0_H0 ;  /* 0x2000003eff007230 */ /* 0x000fc40000004100 */
[----:B------:R-:W-:Y:S01]  /*54d0*/  FFMA.FTZ R201, R201, R109, R108 ;  /* 0x0000006dc9c97223 */ /* 0x000fe2000001006c */
[----:B------:R-:W-:Y:S01]  /*54e0*/  FMUL.FTZ R73, R73, UR6 ;  /* 0x0000000649497c20 */ /* 0x000fe20008410000 */
[----:B------:R-:W-:Y:S01]  /*54f0*/  HADD2.F32 R72, -RZ, R62.H1_H1 ;  /* 0x3000003eff487230 */ /* 0x000fe20000004100 */
[----:B------:R-:W-:Y:S01]  /*5500*/  LOP3.LUT P6, RZ, R97, 0xff0000, RZ, 0xc0, !PT ;  /* 0x00ff000061ff7812 */ /* 0x000fe200078cc0ff */
[----:B------:R-:W-:Y:S01]  /*5510*/  FFMA.FTZ R0, R158, R197, R0 ;  /* 0x000000c59e007223 */ /* 0x000fe20000010000 */
[--C-:B------:R-:W-:Y:S02]  /*5520*/  HADD2.F32 R105, -RZ, R61.reuse.H0_H0 ;  /* 0x2000003dff697230 */ /* 0x100fe40000004100 */
[----:B------:R-:W-:Y:S01]  /*5530*/  FADD.FTZ R195, R192, -R195 ;  /* 0x800000c3c0c37221 */ /* 0x000fe20000010000 */
[----:B------:R-:W-:Y:S01]  /*5540*/  ISETP.GE.U32.AND P3, PT, R96, RZ, PT ;  /* 0x000000ff6000720c */ /* 0x000fe20003f66070 */
[----:B------:R-:W-:Y:S01]  /*5550*/  FADD.FTZ R201, R198, -R201 ;  /* 0x800000c9c6c97221 */ /* 0x000fe20000010000 */
[----:B------:R-:W-:Y:S01]  /*5560*/  ISETP.GE.U32.AND P4, PT, R148, RZ, PT ;  /* 0x000000ff9400720c */ /* 0x000fe20003f86070 */
[----:B------:R-:W-:Y:S01]  /*5570*/  FMUL.FTZ R191, R191, UR6 ;  /* 0x00000006bfbf7c20 */ /* 0x000fe20008410000 */
[----:B------:R-:W-:Y:S01]  /*5580*/  FSEL R79, R73, RZ, P6 ;  /* 0x000000ff494f7208 */ /* 0x000fe20003000000 */
[----:B------:R-:W-:Y:S01]  /*5590*/  FMUL.FTZ R77, R0, UR6 ;  /* 0x00000006004d7c20 */ /* 0x000fe20008410000 */
[C---:B------:R-:W-:Y:S01]  /*55a0*/  FFMA.FTZ R195, R158.reuse, R195, R72 ;  /* 0x000000c39ec37223 */ /* 0x040fe20000010048 */
[----:B------:R-:W-:Y:S01]  /*55b0*/  LOP3.LUT P5, RZ, R149, 0xff0000, RZ, 0xc0, !PT ;  /* 0x00ff000095ff7812 */ /* 0x000fe200078ac0ff */
[----:B------:R-:W-:Y:S01]  /*55c0*/  FFMA.FTZ R105, R158, R201, R105 ;  /* 0x000000c99e697223 */ /* 0x000fe20000010069 */
[----:B------:R-:W-:Y:S01]  /*55d0*/  LOP3.LUT P6, RZ, R97, 0xff, RZ, 0xc0, !PT ;  /* 0x000000ff61ff7812 */ /* 0x000fe200078cc0ff */
[-CC-:B------:R-:W-:Y:S01]  /*55e0*/  FFMA.FTZ R199, R199, R109.reuse, R108.reuse ;  /* 0x0000006dc7c77223 */ /* 0x180fe2000001006c */
[----:B------:R-:W-:Y:S01]  /*55f0*/  ISETP.GE.U32.AND.EX P3, PT, R97, 0x1000000, PT, P3 ;  /* 0x010000006100780c */ /* 0x000fe20003f66130 */
[----:B------:R-:W-:Y:S01]  /*5600*/  FMUL.FTZ R195, R195, UR6 ;  /* 0x00000006c3c37c20 */ /* 0x000fe20008410000 */
[----:B------:R-:W-:Y:S01]  /*5610*/  ISETP.GE.U32.AND.EX P4, PT, R149, 0x1000000, PT, P4 ;  /* 0x010000009500780c */ /* 0x000fe20003f86140 */
[----:B------:R-:W-:Y:S01]  /*5620*/  HADD2.F32 R107, -RZ, R61.H1_H1 ;  /* 0x3000003dff6b7230 */ /* 0x000fe20000004100 */
[----:B------:R-:W-:Y:S01]  /*5630*/  FSEL R72, R73, RZ, P5 ;  /* 0x000000ff49487208 */ /* 0x000fe20002800000 */
[----:B------:R-:W-:Y:S01]  /*5640*/  FMUL.FTZ R105, R105, UR6 ;  /* 0x0000000669697c20 */ /* 0x000fe20008410000 */
[C---:B------:R-:W-:Y:S01]  /*5650*/  FSEL R0, R191.reuse, RZ, P3 ;  /* 0x000000ffbf007208 */ /* 0x040fe20001800000 */
[----:B------:R-:W-:Y:S01]  /*5660*/  FADD.FTZ R199, R196, -R199 ;  /* 0x800000c7c4c77221 */ /* 0x000fe20000010000 */
[----:B------:R-:W-:Y:S01]  /*5670*/  FSEL R75, R191, RZ, P4 ;  /* 0x000000ffbf4b7208 */ /* 0x000fe20002000000 */
[--C-:B------:R-:W-:Y:S01]  /*5680*/  FFMA.FTZ R203, R203, R109, R108.reuse ;  /* 0x0000006dcbcb7223 */ /* 0x100fe2000001006c */
[----:B------:R-:W-:Y:S01]  /*5690*/  FSEL R78, R77, RZ, P6 ;  /* 0x000000ff4d4e7208 */ /* 0x000fe20003000000 */
[----:B------:R-:W-:Y:S01]  /*56a0*/  FFMA.FTZ R107, R158, R199, R107 ;  /* 0x000000c79e6b7223 */ /* 0x000fe2000001006b */
[----:B------:R-:W-:Y:S01]  /*56b0*/  LOP3.LUT P5, RZ, R149, 0xff, RZ, 0xc0, !PT ;  /* 0x000000ff95ff7812 */ /* 0x000fe200078ac0ff */
[----:B------:R-:W-:Y:S01]  /*56c0*/  HADD2.F32 R76, -RZ, R60.H0_H0 ;  /* 0x2000003cff4c7230 */ /* 0x000fe20000004100 */
[----:B------:R-:W-:Y:S01]  /*56d0*/  LOP3.LUT P3, RZ, R97, 0xff00, RZ, 0xc0, !PT ;  /* 0x0000ff0061ff7812 */ /* 0x000fe2000786c0ff */
[----:B------:R-:W-:Y:S01]  /*56e0*/  FFMA.FTZ R97, R204, R109, R108 ;  /* 0x0000006dcc617223 */ /* 0x000fe2000001006c */
[----:B------:R-:W-:Y:S01]  /*56f0*/  LOP3.LUT P4, RZ, R149, 0xff00, RZ, 0xc0, !PT ;  /* 0x0000ff0095ff7812 */ /* 0x000fe2000788c0ff */
[----:B------:R-:W-:Y:S01]  /*5700*/  FADD.FTZ R203, R200, -R203 ;  /* 0x800000cbc8cb7221 */ /* 0x000fe20000010000 */
[----:B------:R-:W-:Y:S01]  /*5710*/  LOP3.LUT P6, RZ, R96, 0xff0000, RZ, 0xc0, !PT ;  /* 0x00ff000060ff7812 */ /* 0x000fe200078cc0ff */
[----:B------:R-:W-:Y:S01]  /*5720*/  FADD.FTZ R97, R202, -R97 ;  /* 0x80000061ca617221 */ /* 0x000fe20000010000 */
[----:B------:R-:W-:Y:S01]  /*5730*/  FSEL R77, R77, RZ, P5 ;  /* 0x000000ff4d4d7208 */ /* 0x000fe20002800000 */
[----:B------:R-:W-:Y:S01]  /*5740*/  FMUL.FTZ R107, R107, UR6 ;  /* 0x000000066b6b7c20 */ /* 0x000fe20008410000 */
[C---:B------:R-:W-:Y:S01]  /*5750*/  FSEL R73, R195.reuse, RZ, P3 ;  /* 0x000000ffc3497208 */ /* 0x040fe20001800000 */
[----:B------:R-:W-:Y:S01]  /*5760*/  FFMA.FTZ R76, R158, R97, R76 ;  /* 0x000000619e4c7223 */ /* 0x000fe2000001004c */
[----:B------:R-:W-:-:S02]  /*5770*/  FSEL R74, R195, RZ, P4 ;  /* 0x000000ffc34a7208 */ /* 0x000fc40002000000 */
[----:B------:R-:W-:Y:S01]  /*5780*/  FSEL R104, R105, RZ, P6 ;  /* 0x000000ff69687208 */ /* 0x000fe20003000000 */
[----:B------:R-:W-:Y:S01]  /*5790*/  FMUL.FTZ R76, R76, UR6 ;  /* 0x000000064c4c7c20 */ /* 0x000fe20008410000 */
[C---:B------:R-:W-:Y:S02]  /*57a0*/  LOP3.LUT P5, RZ, R96.reuse, 0xff000000, RZ, 0xc0, !PT ;  /* 0xff00000060ff7812 */ /* 0x040fe400078ac0ff */
[C---:B------:R-:W-:Y:S02]  /*57b0*/  LOP3.LUT P3, RZ, R96.reuse, 0xff00, RZ, 0xc0, !PT ;  /* 0x0000ff0060ff7812 */ /* 0x040fe4000786c0ff */
[----:B------:R-:W-:Y:S01]  /*57c0*/  LOP3.LUT P4, RZ, R96, 0xff, RZ, 0xc0, !PT ;  /* 0x000000ff60ff7812 */ /* 0x000fe2000788c0ff */
[----:B------:R-:W-:Y:S01]  /*57d0*/  HADD2.F32 R96, -RZ, R60.H1_H1 ;  /* 0x3000003cff607230 */ /* 0x000fe20000004100 */
[----:B------:R-:W-:Y:S02]  /*57e0*/  LOP3.LUT P6, RZ, R148, 0xff0000, RZ, 0xc0, !PT ;  /* 0x00ff000094ff7812 */ /* 0x000fe400078cc0ff */
[----:B------:R-:W-:-:S02]  /*57f0*/  F2FP.F16.F32.PACK_AB R79, R0, R79 ;  /* 0x0000004f004f723e */ /* 0x000fc400000000ff */
[----:B------:R-:W-:Y:S01]  /*5800*/  FSEL R0, R105, RZ, P6 ;  /* 0x000000ff69007208 */ /* 0x000fe20003000000 */
[----:B------:R-:W-:Y:S01]  /*5810*/  FFMA.FTZ R96, R158, R203, R96 ;  /* 0x000000cb9e607223 */ /* 0x000fe20000010060 */
[----:B------:R-:W-:Y:S02]  /*5820*/  LOP3.LUT P6, RZ, R148, 0xff000000, RZ, 0xc0, !PT ;  /* 0xff00000094ff7812 */ /* 0x000fe400078cc0ff */
[----:B------:R-:W-:Y:S01]  /*5830*/  F2FP.F16.F32.PACK_AB R74, R74, R77 ;  /* 0x0000004d4a4a723e */ /* 0x000fe200000000ff */
[----:B------:R-:W-:Y:S01]  /*5840*/  FMUL.FTZ R96, R96, UR6 ;  /* 0x0000000660607c20 */ /* 0x000fe20008410000 */
[C---:B------:R-:W-:Y:S02]  /*5850*/  FSEL R77, R107.reuse, RZ, P5 ;  /* 0x000000ff6b4d7208 */ /* 0x040fe40002800000 */
        /* <DEDUP_REMOVED lines=14> */
.L_x_1213:
        /* <DEDUP_REMOVED lines=8> */
[----:B0-----:R-:W-:Y:S01]  /*59c0*/  FADD.FTZ R77, R192, -R195 ;  /* 0x800000c3c04d7221 */ /* 0x001fe20000010000 */
[----:B------:R-:W-:Y:S01]  /*59d0*/  FMUL.FTZ R72, R158, R191 ;  /* 0x000000bf9e487220 */ /* 0x000fe20000410000 */
[----:B------:R-:W-:Y:S01]  /*59e0*/  ISETP.GE.U32.AND P4, PT, R148, RZ, PT ;  /* 0x000000ff9400720c */ /* 0x000fe20003f86070 */
[----:B------:R-:W-:Y:S01]  /*59f0*/  FMUL.FTZ R71, R158, R71 ;  /* 0x000000479e477220 */ /* 0x000fe20000410000 */
[----:B------:R-:W-:Y:S01]  /*5a00*/  FADD.FTZ R197, R194, -R197 ;  /* 0x800000c5c2c57221 */ /* 0x000fe20000010000 */
[----:B------:R-:W-:Y:S01]  /*5a10*/  FMUL.FTZ R68, R72, UR6 ;  /* 0x0000000648447c20 */ /* 0x000fe20008410000 */
[--C-:B------:R-:W-:Y:S01]  /*5a20*/  FFMA.FTZ R201, R201, R109, R108.reuse ;  /* 0x0000006dc9c97223 */ /* 0x100fe2000001006c */
[----:B------:R-:W-:Y:S01]  /*5a30*/  ISETP.GE.U32.AND.EX P3, PT, R97, 0x1000000, PT, P3 ;  /* 0x010000006100780c */ /* 0x000fe20003f66130 */
[----:B------:R-:W-:Y:S01]  /*5a40*/  FMUL.FTZ R75, R71, UR6 ;  /* 0x00000006474b7c20 */ /* 0x000fe20008410000 */
[----:B------:R-:W-:Y:S01]  /*5a50*/  ISETP.GE.U32.AND.EX P4, PT, R149, 0x1000000, PT, P4 ;  /* 0x010000009500780c */ /* 0x000fe20003f86140 */
[C---:B------:R-:W-:Y:S01]  /*5a60*/  FMUL.FTZ R77, R158.reuse, R77 ;  /* 0x0000004d9e4d7220 */ /* 0x040fe20000410000 */
[----:B------:R-:W-:Y:S01]  /*5a70*/  LOP3.LUT P6, RZ, R97, 0xff0000, RZ, 0xc0, !PT ;  /* 0x00ff000061ff7812 */ /* 0x000fe200078cc0ff */
[----:B------:R-:W-:Y:S01]  /*5a80*/  FMUL.FTZ R70, R158, R197 ;  /* 0x000000c59e467220 */ /* 0x000fe20000410000 */
[----:B------:R-:W-:Y:S01]  /*5a90*/  FADD.FTZ R69, R198, -R201 ;  /* 0x800000c9c6457221 */ /* 0x000fe20000010000 */
[C---:B------:R-:W-:Y:S01]  /*5aa0*/  FSEL R0, R68.reuse, RZ, P3 ;  /* 0x000000ff44007208 */ /* 0x040fe20001800000 */
[--C-:B------:R-:W-:Y:S01]  /*5ab0*/  FFMA.FTZ R199, R199, R109, R108.reuse ;  /* 0x0000006dc7c77223 */ /* 0x100fe2000001006c */
[----:B------:R-:W-:Y:S01]  /*5ac0*/  FSEL R76, R68, RZ, P4 ;  /* 0x000000ff444c7208 */ /* 0x000fe20002000000 */
[----:B------:R-:W-:Y:S01]  /*5ad0*/  FMUL.FTZ R68, R77, UR6 ;  /* 0x000000064d447c20 */ /* 0x000fe20008410000 */
[----:B------:R-:W-:Y:S01]  /*5ae0*/  LOP3.LUT P5, RZ, R149, 0xff0000, RZ, 0xc0, !PT ;  /* 0x00ff000095ff7812 */ /* 0x000fe200078ac0ff */
[----:B------:R-:W-:Y:S01]  /*5af0*/  FMUL.FTZ R74, R70, UR6 ;  /* 0x00000006464a7c20 */ /* 0x000fe20008410000 */
[----:B------:R-:W-:Y:S01]  /*5b00*/  FSEL R79, R75, RZ, P6 ;  /* 0x000000ff4b4f7208 */ /* 0x000fe20003000000 */
[----:B------:R-:W-:Y:S01]  /*5b10*/  FMUL.FTZ R69, R158, R69 ;  /* 0x000000459e457220 */ /* 0x000fe20000410000 */
[----:B------:R-:W-:Y:S01]  /*5b20*/  LOP3.LUT P3, RZ, R97, 0xff00, RZ, 0xc0, !PT ;  /* 0x0000ff0061ff7812 */ /* 0x000fe2000786c0ff */
[-CC-:B------:R-:W-:Y:S01]  /*5b30*/  FFMA.FTZ R203, R203, R109.reuse, R108.reuse ;  /* 0x0000006dcbcb7223 */ /* 0x180fe2000001006c */
[----:B------:R-:W-:Y:S01]  /*5b40*/  LOP3.LUT P4, RZ, R149, 0xff00, RZ, 0xc0, !PT ;  /* 0x0000ff0095ff7812 */ /* 0x000fe2000788c0ff */
[----:B------:R-:W-:Y:S01]  /*5b50*/  FFMA.FTZ R105, R204, R109, R108 ;  /* 0x0000006dcc697223 */ /* 0x000fe2000001006c */
[----:B------:R-:W-:Y:S01]  /*5b60*/  LOP3.LUT P6, RZ, R97, 0xff, RZ, 0xc0, !PT ;  /* 0x000000ff61ff7812 */ /* 0x000fe200078cc0ff */
[----:B------:R-:W-:Y:S01]  /*5b70*/  FADD.FTZ R199, R196, -R199 ;  /* 0x800000c7c4c77221 */ /* 0x000fe20000010000 */
[----:B------:R-:W-:Y:S01]  /*5b80*/  FSEL R75, R75, RZ, P5 ;  /* 0x000000ff4b4b7208 */ /* 0x000fe20002800000 */
[----:B------:R-:W-:Y:S01]  /*5b90*/  FADD.FTZ R203, R200, -R203 ;  /* 0x800000cbc8cb7221 */ /* 0x000fe20000010000 */
[----:B------:R-:W-:Y:S01]  /*5ba0*/  LOP3.LUT P5, RZ, R149, 0xff, RZ, 0xc0, !PT ;  /* 0x000000ff95ff7812 */ /* 0x000fe200078ac0ff */
[----:B------:R-:W-:Y:S01]  /*5bb0*/  FADD.FTZ R105, R202, -R105 ;  /* 0x80000069ca697221 */ /* 0x000fe20000010000 */
[----:B------:R-:W-:-:S02]  /*5bc0*/  FSEL R73, R68, RZ, P3 ;  /* 0x000000ff44497208 */ /* 0x000fc40001800000 */
[----:B------:R-:W-:Y:S01]  /*5bd0*/  FSEL R97, R68, RZ, P4 ;  /* 0x000000ff44617208 */ /* 0x000fe20002000000 */
[----:B------:R-:W-:Y:S01]  /*5be0*/  FMUL.FTZ R68, R69, UR6 ;  /* 0x0000000645447c20 */ /* 0x000fe20008410000 */
[----:B------:R-:W-:Y:S02]  /*5bf0*/  FSEL R78, R74, RZ, P6 ;  /* 0x000000ff4a4e7208 */ /* 0x000fe40003000000 */
[----:B------:R-:W-:Y:S02]  /*5c00*/  LOP3.LUT P6, RZ, R96, 0xff0000, RZ, 0xc0, !PT ;  /* 0x00ff000060ff7812 */ /* 0x000fe400078cc0ff */
[----:B------:R-:W-:Y:S02]  /*5c10*/  FSEL R74, R74, RZ, P5 ;  /* 0x000000ff4a4a7208 */ /* 0x000fe40002800000 */
[C---:B------:R-:W-:Y:S02]  /*5c20*/  LOP3.LUT P5, RZ, R96.reuse, 0xff000000, RZ, 0xc0, !PT ;  /* 0xff00000060ff7812 */ /* 0x040fe400078ac0ff */
[----:B------:R-:W-:-:S02]  /*5c30*/  LOP3.LUT P3, RZ, R96, 0xff00, RZ, 0xc0, !PT ;  /* 0x0000ff0060ff7812 */ /* 0x000fc4000786c0ff */
[----:B------:R-:W-:Y:S02]  /*5c40*/  LOP3.LUT P4, RZ, R96, 0xff, RZ, 0xc0, !PT ;  /* 0x000000ff60ff7812 */ /* 0x000fe4000788c0ff */
[----:B------:R-:W-:Y:S01]  /*5c50*/  F2FP.F16.F32.PACK_AB R71, R72, R71 ;  /* 0x000000474847723e */ /* 0x000fe200000000ff */
[----:B------:R-:W-:Y:S01]  /*5c60*/  FMUL.FTZ R72, R158, R199 ;  /* 0x000000c79e487220 */ /* 0x000fe20000410000 */
[----:B------:R-:W-:Y:S02]  /*5c70*/  FSEL R96, R68, RZ, P6 ;  /* 0x000000ff44607208 */ /* 0x000fe40003000000 */
[----:B------:R-:W-:Y:S02]  /*5c80*/  LOP3.LUT P6, RZ, R148, 0xff0000, RZ, 0xc0, !PT ;  /* 0x00ff000094ff7812 */ /* 0x000fe400078cc0ff */
[----:B------:R-:W-:Y:S01]  /*5c90*/  F2FP.F16.F32.PACK_AB R70, R77, R70 ;  /* 0x000000464d46723e */ /* 0x000fe200000000ff */
[----:B------:R-:W-:Y:S01]  /*5ca0*/  FMUL.FTZ R77, R158, R203 ;  /* 0x000000cb9e4d7220 */ /* 0x000fe20000410000 */
[----:B------:R-:W-:Y:S01]  /*5cb0*/  F2FP.F16.F32.PACK_AB R75, R76, R75 ;  /* 0x0000004b4c4b723e */ /* 0x000fe200000000ff */
[----:B------:R-:W-:Y:S01]  /*5cc0*/  FMUL.FTZ R76, R72, UR6 ;  /* 0x00000006484c7c20 */ /* 0x000fe20008410000 */
[----:B------:R-:W-:Y:S01]  /*5cd0*/  F2FP.F16.F32.PACK_AB R79, R0, R79 ;  /* 0x0000004f004f723e */ /* 0x000fe200000000ff */
[----:B------:R-:W-:Y:S01]  /*5ce0*/  FMUL.FTZ R0, R158, R105 ;  /* 0x000000699e007220 */ /* 0x000fe20000410000 */
[----:B------:R-:W-:-:S02]  /*5cf0*/  FSEL R104, R68, RZ, P6 ;  /* 0x000000ff44687208 */ /* 0x000fc40003000000 */
[----:B------:R-:W-:Y:S02]  /*5d00*/  LOP3.LUT P6, RZ, R148, 0xff000000, RZ, 0xc0, !PT ;  /* 0xff00000094ff7812 */ /* 0x000fe400078cc0ff */
[----:B------:R-:W-:Y:S01]  /*5d10*/  F2FP.F16.F32.PACK_AB R69, R72, R69 ;  /* 0x000000454845723e */ /* 0x000fe200000000ff */
[C---:B------:R-:W-:Y:S01]  /*5d20*/  FMUL.FTZ R72, R77.reuse, UR6 ;  /* 0x000000064d487c20 */ /* 0x040fe20008410000 */
[----:B------:R-:W-:Y:S02]  /*5d30*/  FSEL R107, R76, RZ, P5 ;  /* 0x000000ff4c6b7208 */ /* 0x000fe40002800000 */
[----:B------:R-:W-:Y:S01]  /*5d40*/  F2FP.F16.F32.PACK_AB R68, R77, R0 ;  /* 0x000000004d44723e */ /* 0x000fe200000000ff */
[----:B------:R-:W-:Y:S01]  /*5d50*/  FMUL.FTZ R0, R0, UR6 ;  /* 0x0000000600007c20 */ /* 0x000fe20008410000 */
[----:B------:R-:W-:Y:S02]  /*5d60*/  LOP3.LUT P5, RZ, R148, 0xff00, RZ, 0xc0, !PT ;  /* 0x0000ff0094ff7812 */ /* 0x000fe400078ac0ff */
[----:B------:R-:W-:-:S02]  /*5d70*/  FSEL R77, R76, RZ, P6 ;  /* 0x000000ff4c4d7208 */ /* 0x000fc40003000000 */
        /* <DEDUP_REMOVED lines=9> */
[----:B------:R-:W-:Y:S02]  /*5e10*/  F2FP.F16.F32.PACK_AB R72, R105, R72 ;  /* 0x000000486948723e */ /* 0x000fe400000000ff */
[----:B------:R-:W-:Y:S01]  /*5e20*/  F2FP.F16.F32.PACK_AB R76, R97, R76 ;  /* 0x0000004c614c723e */ /* 0x000fe200000000ff */
[----:B------:R-:W-:Y:S06]  /*5e30*/  BRA `(.L_x_1215) ;  /* 0x0000001000f47947 */ /* 0x000fec0003800000 */
.L_x_1216:
        /* <DEDUP_REMOVED lines=10> */
[--C-:B------:R-:W-:Y:S01]  /*5ee0*/  FFMA.FTZ R201, R201, R109, R108.reuse ;  /* 0x0000006dc9c97223 */ /* 0x100fe2000001006c */
[----:B------:R-:W-:Y:S01]  /*5ef0*/  FADD.FTZ R195, R192, -R195 ;  /* 0x800000c3c0c37221 */ /* 0x000fe20000010000 */
[----:B------:R-:W-:Y:S01]  /*5f00*/  ISETP.GE.U32.AND.EX P5, PT, R97, 0x1000000, PT, P3 ;  /* 0x010000006100780c */ /* 0x000fe20003fa6130 */
[----:B------:R-:W-:Y:S01]  /*5f10*/  FMUL.FTZ R191, R191, UR6 ;  /* 0x00000006bfbf7c20 */ /* 0x000fe20008410000 */
[----:B------:R-:W-:Y:S01]  /*5f20*/  ISETP.GE.U32.AND P3, PT, R148, RZ, PT ;  /* 0x000000ff9400720c */ /* 0x000fe20003f66070 */
[----:B------:R-:W-:Y:S01]  /*5f30*/  FMUL.FTZ R107, R107, UR6 ;  /* 0x000000066b6b7c20 */ /* 0x000fe20008410000 */
[----:B------:R-:W-:Y:S01]  /*5f40*/  FMUL.FTZ R197, R158, R197 ;  /* 0x000000c59ec57220 */ /* 0x000fe20000410000 */
[----:B------:R-:W-:Y:S01]  /*5f50*/  LOP3.LUT P4, RZ, R97, 0xff0000, RZ, 0xc0, !PT ;  /* 0x00ff000061ff7812 */ /* 0x000fe2000788c0ff */
[----:B------:R-:W-:Y:S01]  /*5f60*/  FADD.FTZ R201, R198, -R201 ;  /* 0x800000c9c6c97221 */ /* 0x000fe20000010000 */
[C---:B------:R-:W-:Y:S01]  /*5f70*/  LOP3.LUT P6, RZ, R149.reuse, 0xff0000, RZ, 0xc0, !PT ;  /* 0x00ff000095ff7812 */ /* 0x040fe200078cc0ff */
[C---:B------:R-:W-:Y:S01]  /*5f80*/  FMUL.FTZ R195, R158.reuse, R195 ;  /* 0x000000c39ec37220 */ /* 0x040fe20000410000 */
[----:B------:R-:W-:Y:S01]  /*5f90*/  ISETP.GE.U32.AND.EX P3, PT, R149, 0x1000000, PT, P3 ;  /* 0x010000009500780c */ /* 0x000fe20003f66130 */
[----:B------:R-:W-:Y:S01]  /*5fa0*/  FMUL.FTZ R197, R197, UR6 ;  /* 0x00000006c5c57c20 */ /* 0x000fe20008410000 */
[----:B------:R-:W-:Y:S01]  /*5fb0*/  FSEL R79, R191, RZ, P5 ;  /* 0x000000ffbf4f7208 */ /* 0x000fe20002800000 */
[----:B------:R-:W-:Y:S01]  /*5fc0*/  FMUL.FTZ R201, R158, R201 ;  /* 0x000000c99ec97220 */ /* 0x000fe20000410000 */
[----:B------:R-:W-:Y:S01]  /*5fd0*/  LOP3.LUT P5, RZ, R97, 0xff, RZ, 0xc0, !PT ;  /* 0x000000ff61ff7812 */ /* 0x000fe200078ac0ff */
[----:B------:R-:W-:Y:S01]  /*5fe0*/  FMUL.FTZ R195, R195, UR6 ;  /* 0x00000006c3c37c20 */ /* 0x000fe20008410000 */
[----:B------:R-:W-:Y:S01]  /*5ff0*/  FSEL R0, R107, RZ, P4 ;  /* 0x000000ff6b007208 */ /* 0x000fe20002000000 */
[-CC-:B------:R-:W-:Y:S01]  /*6000*/  FFMA.FTZ R199, R199, R109.reuse, R108.reuse ;  /* 0x0000006dc7c77223 */ /* 0x180fe2000001006c */
[----:B------:R-:W-:Y:S01]  /*6010*/  FSEL R107, R107, RZ, P6 ;  /* 0x000000ff6b6b7208 */ /* 0x000fe20003000000 */
[----:B------:R-:W-:Y:S01]  /*6020*/  FMUL.FTZ R201, R201, UR6 ;  /* 0x00000006c9c97c20 */ /* 0x000fe20008410000 */
[----:B------:R-:W-:Y:S01]  /*6030*/  LOP3.LUT P6, RZ, R97, 0xff00, RZ, 0xc0, !PT ;  /* 0x0000ff0061ff7812 */ /* 0x000fe200078cc0ff */
[----:B------:R-:W-:Y:S01]  /*6040*/  FADD.FTZ R199, R196, -R199 ;  /* 0x800000c7c4c77221 */ /* 0x000fe20000010000 */
[----:B0-----:R-:W-:Y:S01]  /*6050*/  FSEL R72, R191, RZ, P3 ;  /* 0x000000ffbf487208 */ /* 0x001fe20001800000 */
[-CC-:B------:R-:W-:Y:S01]  /*6060*/  FFMA.FTZ R203, R203, R109.reuse, R108.reuse ;  /* 0x0000006dcbcb7223 */ /* 0x180fe2000001006c */
[C---:B------:R-:W-:Y:S01]  /*6070*/  LOP3.LUT P4, RZ, R149.reuse, 0xff, RZ, 0xc0, !PT ;  /* 0x000000ff95ff7812 */ /* 0x040fe2000788c0ff */
[----:B------:R-:W-:Y:S01]  /*6080*/  FFMA.FTZ R75, R204, R109, R108 ;  /* 0x0000006dcc4b7223 */ /* 0x000fe2000001006c */
[----:B------:R-:W-:Y:S01]  /*6090*/  LOP3.LUT P3, RZ, R149, 0xff00, RZ, 0xc0, !PT ;  /* 0x0000ff0095ff7812 */ /* 0x000fe2000786c0ff */
[----:B------:R-:W-:Y:S01]  /*60a0*/  FADD.FTZ R203, R200, -R203 ;  /* 0x800000cbc8cb7221 */ /* 0x000fe20000010000 */
[----:B------:R-:W-:Y:S01]  /*60b0*/  FSEL R78, R197, RZ, P5 ;  /* 0x000000ffc54e7208 */ /* 0x000fe20002800000 */
[----:B------:R-:W-:Y:S01]  /*60c0*/  FMUL.FTZ R199, R158, R199 ;  /* 0x000000c79ec77220 */ /* 0x000fe20000410000 */
[----:B------:R-:W-:Y:S01]  /*60d0*/  LOP3.LUT P5, RZ, R96, 0xff0000, RZ, 0xc0, !PT ;  /* 0x00ff000060ff7812 */ /* 0x000fe200078ac0ff */
[----:B------:R-:W-:Y:S01]  /*60e0*/  FADD.FTZ R77, R202, -R75 ;  /* 0x8000004bca4d7221 */ /* 0x000fe20000010000 */
[----:B------:R-:W-:Y:S01]  /*60f0*/  FSEL R73, R195, RZ, P6 ;  /* 0x000000ffc3497208 */ /* 0x000fe20003000000 */
[----:B------:R-:W-:Y:S01]  /*6100*/  FMUL.FTZ R199, R199, UR6 ;  /* 0x00000006c7c77c20 */ /* 0x000fe20008410000 */
[----:B------:R-:W-:Y:S01]  /*6110*/  FSEL R74, R197, RZ, P4 ;  /* 0x000000ffc54a7208 */ /* 0x000fe20002000000 */
[C---:B------:R-:W-:Y:S01]  /*6120*/  FMUL.FTZ R203, R158.reuse, R203 ;  /* 0x000000cb9ecb7220 */ /* 0x040fe20000410000 */
[----:B------:R-:W-:Y:S01]  /*6130*/  FSEL R195, R195, RZ, P3 ;  /* 0x000000ffc3c37208 */ /* 0x000fe20001800000 */
[----:B------:R-:W-:Y:S01]  /*6140*/  FMUL.FTZ R77, R158, R77 ;  /* 0x0000004d9e4d7220 */ /* 0x000fe20000410000 */
[C---:B------:R-:W-:Y:S01]  /*6150*/  LOP3.LUT P4, RZ, R96.reuse, 0xff000000, RZ, 0xc0, !PT ;  /* 0xff00000060ff7812 */ /* 0x040fe2000788c0ff */
[----:B------:R-:W-:Y:S01]  /*6160*/  FMUL.FTZ R203, R203, UR6 ;  /* 0x00000006cbcb7c20 */ /* 0x000fe20008410000 */
[C---:B------:R-:W-:Y:S01]  /*6170*/  LOP3.LUT P6, RZ, R96.reuse, 0xff00, RZ, 0xc0, !PT ;  /* 0x0000ff0060ff7812 */ /* 0x040fe200078cc0ff */
[----:B------:R-:W-:Y:S01]  /*6180*/  FMUL.FTZ R77, R77, UR6 ;  /* 0x000000064d4d7c20 */ /* 0x000fe20008410000 */
[----:B------:R-:W-:-:S02]  /*6190*/  LOP3.LUT P3, RZ, R96, 0xff, RZ, 0xc0, !PT ;  /* 0x000000ff60ff7812 */ /* 0x000fc4000786c0ff */
[----:B------:R-:W-:Y:S02]  /*61a0*/  FSEL R96, R201, RZ, P5 ;  /* 0x000000ffc9607208 */ /* 0x000fe40002800000 */
[C---:B------:R-:W-:Y:S02]  /*61b0*/  LOP3.LUT P5, RZ, R148.reuse, 0xff0000, RZ, 0xc0, !PT ;  /* 0x00ff000094ff7812 */ /* 0x040fe400078ac0ff */
[----:B------:R-:W-:Y:S02]  /*61c0*/  F2FP.F16.F32.PACK_AB R79, R79, R0 ;  /* 0x000000004f4f723e */ /* 0x000fe400000000ff */
[----:B------:R-:W-:Y:S02]  /*61d0*/  FSEL R201, R201, RZ, P5 ;  /* 0x000000ffc9c97208 */ /* 0x000fe40002800000 */
[----:B------:R-:W-:Y:S02]  /*61e0*/  LOP3.LUT P5, RZ, R148, 0xff000000, RZ, 0xc0, !PT ;  /* 0xff00000094ff7812 */ /* 0x000fe400078ac0ff */
[----:B------:R-:W-:-:S02]  /*61f0*/  FSEL R105, R199, RZ, P4 ;  /* 0x000000ffc7697208 */ /* 0x000fc40002000000 */
[----:B------:R-:W-:Y:S02]  /*6200*/  FSEL R0, R199, RZ, P5 ;  /* 0x000000ffc7007208 */ /* 0x000fe40002800000 */
[C---:B------:R-:W-:Y:S02]  /*6210*/  LOP3.LUT P4, RZ, R148.reuse, 0xff00, RZ, 0xc0, !PT ;  /* 0x0000ff0094ff7812 */ /* 0x040fe4000788c0ff */
[----:B------:R-:W-:Y:S02]  /*6220*/  LOP3.LUT P5, RZ, R148, 0xff, RZ, 0xc0, !PT ;  /* 0x000000ff94ff7812 */ /* 0x000fe400078ac0ff */
[----:B------:R-:W-:Y:S02]  /*6230*/  F2FP.F16.F32.PACK_AB R75, R72, R107 ;  /* 0x0000006b484b723e */ /* 0x000fe400000000ff */
[C---:B------:R-:W-:Y:S02]  /*6240*/  FSEL R97, R203.reuse, RZ, P6 ;  /* 0x000000ffcb617208 */ /* 0x040fe40003000000 */
[----:B------:R-:W-:-:S02]  /*6250*/  FSEL R203, R203, RZ, P4 ;  /* 0x000000ffcbcb7208 */ /* 0x000fc40002000000 */
[C---:B------:R-:W-:Y:S02]  /*6260*/  FSEL R72, R77.reuse, RZ, P5 ;  /* 0x000000ff4d487208 */ /* 0x040fe40002800000 */
[----:B------:R-:W-:Y:S02]  /*6270*/  FSEL R76, R77, RZ, P3 ;  /* 0x000000ff4d4c7208 */ /* 0x000fe40001800000 */
[----:B------:R-:W-:Y:S02]  /*6280*/  F2FP.F16.F32.PACK_AB R78, R73, R78 ;  /* 0x0000004e494e723e */ /* 0x000fe400000000ff */
[----:B------:R-:W-:Y:S02]  /*6290*/  F2FP.F16.F32.PACK_AB R74, R195, R74 ;  /* 0x0000004ac34a723e */ /* 0x000fe400000000ff */
[----:B------:R-:W-:Y:S02]  /*62a0*/  F2FP.F16.F32.PACK_AB R73, R0, R201 ;  /* 0x000000c90049723e */ /* 0x000fe400000000ff */
[----:B------:R-:W-:-:S02]  /*62b0*/  F2FP.F16.F32.PACK_AB R77, R105, R96 ;  /* 0x00000060694d723e */ /* 0x000fc400000000ff */
[----:B------:R-:W-:Y:S02]  /*62c0*/  F2FP.F16.F32.PACK_AB R72, R203, R72 ;  /* 0x00000048cb48723e */ /* 0x000fe400000000ff */
[----:B------:R-:W-:Y:S01]  /*62d0*/  F2FP.F16.F32.PACK_AB R76, R97, R76 ;  /* 0x0000004c614c723e */ /* 0x000fe200000000ff */
[----:B------:R-:W-:Y:S06]  /*62e0*/  BRA `(.L_x_1215) ;  /* 0x0000000c00c87947 */ /* 0x000fec0003800000 */
.L_x_1212:
        /* <DEDUP_REMOVED lines=10> */
[----:B------:R-:W-:Y:S01]  /*6390*/  FFMA.FTZ R68, R158, R107, R71 ;  /* 0x0000006b9e447223 */ /* 0x000fe20000010047 */
[----:B------:R-:W-:-:S02]  /*63a0*/  HADD2.F32 R70, -RZ, R62.H1_H1 ;  /* 0x3000003eff467230 */ /* 0x000fc40000004100 */
[----:B------:R-:W-:Y:S01]  /*63b0*/  FFMA.FTZ R71, R158, R191, R0 ;  /* 0x000000bf9e477223 */ /* 0x000fe20000010000 */
[----:B------:R-:W-:Y:S02]  /*63c0*/  HADD2.F32 R0, -RZ, R62.H0_H0 ;  /* 0x2000003eff007230 */ /* 0x000fe40000004100 */
[----:B------:R-:W-:Y:S01]  /*63d0*/  FADD.FTZ R69, R194, -R197 ;  /* 0x800000c5c2457221 */ /* 0x000fe20000010000 */
[----:B------:R-:W-:Y:S01]  /*63e0*/  FADD.FTZ R195, R192, -R195 ;  /* 0x800000c3c0c37221 */ /* 0x000fe20000010000 */
[----:B------:R-:W-:Y:S01]  /*63f0*/  ISETP.GE.U32.AND P3, PT, R96, RZ, PT ;  /* 0x000000ff6000720c */ /* 0x000fe20003f66070 */
[----:B------:R-:W-:Y:S01]  /*6400*/  FMUL.FTZ R79, R68, UR6 ;  /* 0x00000006444f7c20 */ /* 0x000fe20008410000 */
[C---:B------:R-:W-:Y:S01]  /*6410*/  FFMA.FTZ R69, R158.reuse, R69, R0 ;  /* 0x000000459e457223 */ /* 0x040fe20000010000 */
[----:B------:R-:W-:Y:S01]  /*6420*/  FFMA.FTZ R70, R158, R195, R70 ;  /* 0x000000c39e467223 */ /* 0x000fe20000010046 */
[----:B------:R-:W-:Y:S01]  /*6430*/  FMUL.FTZ R0, R71, UR6 ;  /* 0x0000000647007c20 */ /* 0x000fe20008410000 */
[----:B------:R-:W-:Y:S01]  /*6440*/  LOP3.LUT P4, RZ, R97, 0xff0000, RZ, 0xc0, !PT ;  /* 0x00ff000061ff7812 */ /* 0x000fe2000788c0ff */
[----:B0-----:R-:W-:Y:S01]  /*6450*/  FMUL.FTZ R77, R69, UR6 ;  /* 0x00000006454d7c20 */ /* 0x001fe20008410000 */
[----:B------:R-:W-:Y:S01]  /*6460*/  FMUL.FTZ R78, R70, UR6 ;  /* 0x00000006464e7c20 */ /* 0x000fe20008410000 */
[----:B------:R-:W-:Y:S01]  /*6470*/  LOP3.LUT P5, RZ, R97, 0xff, RZ, 0xc0, !PT ;  /* 0x000000ff61ff7812 */ /* 0x000fe200078ac0ff */
[-CC-:B------:R-:W-:Y:S01]  /*6480*/  FFMA.FTZ R201, R201, R109.reuse, R108.reuse ;  /* 0x0000006dc9c97223 */ /* 0x180fe2000001006c */
[----:B------:R-:W-:Y:S01]  /*6490*/  ISETP.GE.U32.AND.EX P3, PT, R97, 0x1000000, PT, P3 ;  /* 0x010000006100780c */ /* 0x000fe20003f66130 */
[-CC-:B------:R-:W-:Y:S01]  /*64a0*/  FFMA.FTZ R199, R199, R109.reuse, R108.reuse ;  /* 0x0000006dc7c77223 */ /* 0x180fe2000001006c */
[----:B------:R-:W-:Y:S01]  /*64b0*/  LOP3.LUT P6, RZ, R97, 0xff00, RZ, 0xc0, !PT ;  /* 0x0000ff0061ff7812 */ /* 0x000fe200078cc0ff */
[-CC-:B------:R-:W-:Y:S01]  /*64c0*/  FFMA.FTZ R203, R203, R109.reuse, R108.reuse ;  /* 0x0000006dcbcb7223 */ /* 0x180fe2000001006c */
[----:B------:R-:W-:Y:S01]  /*64d0*/  FFMA.FTZ R97, R204, R109, R108 ;  /* 0x0000006dcc617223 */ /* 0x000fe2000001006c */
[----:B------:R-:W-:Y:S01]  /*64e0*/  FSEL R0, R0, RZ, P3 ;  /* 0x000000ff00007208 */ /* 0x000fe20001800000 */
[--C-:B------:R-:W-:Y:S01]  /*64f0*/  HADD2.F32 R105, -RZ, R61.reuse.H0_H0 ;  /* 0x2000003dff697230 */ /* 0x100fe20000004100 */
[----:B------:R-:W-:Y:S01]  /*6500*/  FSEL R79, R79, RZ, P4 ;  /* 0x000000ff4f4f7208 */ /* 0x000fe20002000000 */
[----:B------:R-:W-:Y:S01]  /*6510*/  HADD2.F32 R107, -RZ, R61.H1_H1 ;  /* 0x3000003dff6b7230 */ /* 0x000fe20000004100 */
[----:B------:R-:W-:Y:S01]  /*6520*/  FSEL R77, R77, RZ, P5 ;  /* 0x000000ff4d4d7208 */ /* 0x000fe20002800000 */
[----:B------:R-:W-:Y:S01]  /*6530*/  FADD.FTZ R201, R198, -R201 ;  /* 0x800000c9c6c97221 */ /* 0x000fe20000010000 */
[----:B------:R-:W-:Y:S01]  /*6540*/  FSEL R78, R78, RZ, P6 ;  /* 0x000000ff4e4e7208 */ /* 0x000fe20003000000 */
[----:B------:R-:W-:Y:S01]  /*6550*/  FADD.FTZ R199, R196, -R199 ;  /* 0x800000c7c4c77221 */ /* 0x000fe20000010000 */
[C---:B------:R-:W-:Y:S01]  /*6560*/  LOP3.LUT P3, RZ, R96.reuse, 0xff0000, RZ, 0xc0, !PT ;  /* 0x00ff000060ff7812 */ /* 0x040fe2000786c0ff */
[--C-:B------:R-:W-:Y:S01]  /*6570*/  HADD2.F32 R76, -RZ, R60.reuse.H0_H0 ;  /* 0x2000003cff4c7230 */ /* 0x100fe20000004100 */
[----:B------:R-:W-:Y:S01]  /*6580*/  LOP3.LUT P4, RZ, R96, 0xff000000, RZ, 0xc0, !PT ;  /* 0xff00000060ff7812 */ /* 0x000fe2000788c0ff */
[----:B------:R-:W-:Y:S01]  /*6590*/  FADD.FTZ R203, R200, -R203 ;  /* 0x800000cbc8cb7221 */ /* 0x000fe20000010000 */
[----:B------:R-:W-:Y:S01]  /*65a0*/  LOP3.LUT P5, RZ, R96, 0xff, RZ, 0xc0, !PT ;  /* 0x000000ff60ff7812 */ /* 0x000fe200078ac0ff */
[----:B------:R-:W-:Y:S01]  /*65b0*/  FADD.FTZ R97, R202, -R97 ;  /* 0x80000061ca617221 */ /* 0x000fe20000010000 */
[----:B------:R-:W-:Y:S01]  /*65c0*/  LOP3.LUT P6, RZ, R96, 0xff00, RZ, 0xc0, !PT ;  /* 0x0000ff0060ff7812 */ /* 0x000fe200078cc0ff */
[----:B------:R-:W-:-:S02]  /*65d0*/  HADD2.F32 R96, -RZ, R60.H1_H1 ;  /* 0x3000003cff607230 */ /* 0x000fc40000004100 */
[C---:B------:R-:W-:Y:S01]  /*65e0*/  FFMA.FTZ R105, R158.reuse, R201, R105 ;  /* 0x000000c99e697223 */ /* 0x040fe20000010069 */
[C---:B------:R-:W-:Y:S01]  /*65f0*/  FFMA.FTZ R106, R158.reuse, R199, R107 ;  /* 0x000000c79e6a7223 */ /* 0x040fe2000001006b */
[----:B------:R-:W-:Y:S01]  /*6600*/  FFMA.FTZ R76, R158, R97, R76 ;  /* 0x000000619e4c7223 */ /* 0x000fe2000001004c */
[----:B------:R-:W-:Y:S01]  /*6610*/  F2FP.F16.F32.PACK_AB R70, R70, R69 ;  /* 0x000000454646723e */ /* 0x000fe200000000ff */
[----:B------:R-:W-:Y:S01]  /*6620*/  FFMA.FTZ R203, R158, R203, R96 ;  /* 0x000000cb9ecb7223 */ /* 0x000fe20000010060 */
[----:B------:R-:W-:Y:S01]  /*6630*/  FMUL.FTZ R104, R105, UR6 ;  /* 0x0000000669687c20 */ /* 0x000fe20008410000 */
[C---:B------:R-:W-:Y:S01]  /*6640*/  F2FP.F16.F32.PACK_AB R69, R106.reuse, R105 ;  /* 0x000000696a45723e */ /* 0x040fe200000000ff */
[----:B------:R-:W-:Y:S01]  /*6650*/  FMUL.FTZ R106, R106, UR6 ;  /* 0x000000066a6a7c20 */ /* 0x000fe20008410000 */
[----:B------:R-:W-:Y:S01]  /*6660*/  FMUL.FTZ R96, R76, UR6 ;  /* 0x000000064c607c20 */ /* 0x000fe20008410000 */
[----:B------:R-:W-:Y:S01]  /*6670*/  FMUL.FTZ R97, R203, UR6 ;  /* 0x00000006cb617c20 */ /* 0x000fe20008410000 */
[----:B------:R-:W-:-:S02]  /*6680*/  F2FP.F16.F32.PACK_AB R71, R71, R68 ;  /* 0x000000444747723e */ /* 0x000fc400000000ff */
        /* <DEDUP_REMOVED lines=10> */
.L_x_1218:
[-CC-:B------:R-:W-:Y:S01]  /*6730*/  FFMA.FTZ R0, R193, R109.reuse, R108.reuse ;  /* 0x0000006dc1007223 */ /* 0x180fe2000001006c */
[-CC-:B------:R-:W-:Y:S01]  /*6740*/  FFMA.FTZ R197, R197, R109.reuse, R108.reuse ;  /* 0x0000006dc5c57223 */ /* 0x180fe2000001006c */
[-C--:B------:R-:W-:Y:S01]  /*6750*/  FFMA.FTZ R195, R195, R109.reuse, R108 ;  /* 0x0000006dc3c37223 */ /* 0x080fe2000001006c */
[--C-:B0-----:R-:W-:Y:S02]  /*6760*/  HADD2.F32 R76, -RZ, R62.reuse.H1_H1 ;  /* 0x3000003eff4c7230 */ /* 0x101fe40000004100 */
[----:B------:R-:W-:Y:S01]  /*6770*/  FADD.FTZ R193, R107, -R0 ;  /* 0x800000006bc17221 */ /* 0x000fe20000010000 */
[----:B------:R-:W-:Y:S02]  /*6780*/  HADD2.F32 R0, -RZ, R63.H0_H0 ;  /* 0x2000003fff007230 */ /* 0x000fe40000004100 */
[----:B------:R-:W-:Y:S01]  /*6790*/  FADD.FTZ R197, R194, -R197 ;  /* 0x800000c5c2c57221 */ /* 0x000fe20000010000 */
[----:B------:R-:W-:Y:S01]  /*67a0*/  FADD.FTZ R195, R192, -R195 ;  /* 0x800000c3c0c37221 */ /* 0x000fe20000010000 */
[-CC-:B------:R-:W-:Y:S01]  /*67b0*/  FFMA.FTZ R79, R201, R109.reuse, R108.reuse ;  /* 0x0000006dc94f7223 */ /* 0x180fe2000001006c */
[----:B------:R-:W-:Y:S01]  /*67c0*/  FFMA.FTZ R105, R199, R109, R108 ;  /* 0x0000006dc7697223 */ /* 0x000fe2000001006c */
[----:B------:R-:W-:Y:S01]  /*67d0*/  FFMA.FTZ R193, R158, R193, R0 ;  /* 0x000000c19ec17223 */ /* 0x000fe20000010000 */
[----:B------:R-:W-:-:S02]  /*67e0*/  HADD2.F32 R0, -RZ, R62.H0_H0 ;  /* 0x2000003eff007230 */ /* 0x000fc40000004100 */
[----:B------:R-:W-:Y:S01]  /*67f0*/  FFMA.FTZ R191, R191, R109, R108 ;  /* 0x0000006dbfbf7223 */ /* 0x000fe2000001006c */
[----:B------:R-:W-:Y:S01]  /*6800*/  FFMA.FTZ R195, R158, R195, R76 ;  /* 0x000000c39ec37223 */ /* 0x000fe2000001004c */
[--C-:B------:R-:W-:Y:S02]  /*6810*/  HADD2.F32 R76, -RZ, R61.reuse.H1_H1 ;  /* 0x3000003dff4c7230 */ /* 0x100fe40000004100 */
[----:B------:R-:W-:Y:S01]  /*6820*/  FADD.FTZ R79, R198, -R79 ;  /* 0x8000004fc64f7221 */ /* 0x000fe20000010000 */
[----:B------:R-:W-:Y:S01]  /*6830*/  FFMA.FTZ R197, R158, R197, R0 ;  /* 0x000000c59ec57223 */ /* 0x000fe20000010000 */
[----:B------:R-:W-:Y:S02]  /*6840*/  HADD2.F32 R0, -RZ, R61.H0_H0 ;  /* 0x2000003dff007230 */ /* 0x000fe40000004100 */
[----:B------:R-:W-:Y:S01]  /*6850*/  FADD.FTZ R105, R196, -R105 ;  /* 0x80000069c4697221 */ /* 0x000fe20000010000 */
[----:B------:R-:W-:Y:S02]  /*6860*/  HADD2.F32 R199, -RZ, R63.H1_H1 ;  /* 0x3000003fffc77230 */ /* 0x000fe40000004100 */
[----:B------:R-:W-:Y:S01]  /*6870*/  FADD.FTZ R191, R106, -R191 ;  /* 0x800000bf6abf7221 */ /* 0x000fe20000010000 */
[-CC-:B------:R-:W-:Y:S01]  /*6880*/  FFMA.FTZ R77, R203, R109.reuse, R108.reuse ;  /* 0x0000006dcb4d7223 */ /* 0x180fe2000001006c */
[----:B------:R-:W-:Y:S01]  /*6890*/  FFMA.FTZ R107, R204, R109, R108 ;  /* 0x0000006dcc6b7223 */ /* 0x000fe2000001006c */
[C---:B------:R-:W-:Y:S01]  /*68a0*/  FFMA.FTZ R79, R158.reuse, R79, R0 ;  /* 0x0000004f9e4f7223 */ /* 0x040fe20000010000 */
[C---:B------:R-:W-:Y:S01]  /*68b0*/  FFMA.FTZ R105, R158.reuse, R105, R76 ;  /* 0x000000699e697223 */ /* 0x040fe2000001004c */
[----:B------:R-:W-:Y:S01]  /*68c0*/  FFMA.FTZ R191, R158, R191, R199 ;  /* 0x000000bf9ebf7223 */ /* 0x000fe200000100c7 */
[----:B------:R-:W-:-:S02]  /*68d0*/  HADD2.F32 R0, -RZ, R60.H0_H0 ;  /* 0x2000003cff007230 */ /* 0x000fc40000004100 */
[----:B------:R-:W-:Y:S01]  /*68e0*/  FADD.FTZ R77, R200, -R77 ;  /* 0x8000004dc84d7221 */ /* 0x000fe20000010000 */
[----:B------:R-:W-:Y:S02]  /*68f0*/  HADD2.F32 R76, -RZ, R60.H1_H1 ;  /* 0x3000003cff4c7230 */ /* 0x000fe40000004100 */
[----:B------:R-:W-:Y:S01]  /*6900*/  FADD.FTZ R107, R202, -R107 ;  /* 0x8000006bca6b7221 */ /* 0x000fe20000010000 */
[----:B------:R-:W-:Y:S01]  /*6910*/  ISETP.GE.U32.AND P3, PT, R96, RZ, PT ;  /* 0x000000ff6000720c */ /* 0x000fe20003f66070 */
[----:B------:R-:W-:Y:S01]  /*6920*/  FMUL.FTZ R191, R191, UR6 ;  /* 0x00000006bfbf7c20 */ /* 0x000fe20008410000 */
[----:B------:R-:W-:Y:S01]  /*6930*/  FMUL.FTZ R193, R193, UR6 ;  /* 0x00000006c1c17c20 */ /* 0x000fe20008410000 */
[----:B------:R-:W-:Y:S01]  /*6940*/  FMUL.FTZ R197, R197, UR6 ;  /* 0x00000006c5c57c20 */ /* 0x000fe20008410000 */
[----:B------:R-:W-:Y:S01]  /*6950*/  FMUL.FTZ R195, R195, UR6 ;  /* 0x00000006c3c37c20 */ /* 0x000fe20008410000 */
[C---:B------:R-:W-:Y:S01]  /*6960*/  FFMA.FTZ R0, R158.reuse, R107, R0 ;  /* 0x0000006b9e007223 */ /* 0x040fe20000010000 */
[----:B------:R-:W-:Y:S01]  /*6970*/  FFMA.FTZ R76, R158, R77, R76 ;  /* 0x0000004d9e4c7223 */ /* 0x000fe2000001004c */
[----:B------:R-:W-:Y:S01]  /*6980*/  LOP3.LUT P4, RZ, R97, 0xff0000, RZ, 0xc0, !PT ;  /* 0x00ff000061ff7812 */ /* 0x000fe2000788c0ff */
[----:B------:R-:W-:Y:S01]  /*6990*/  FMUL.FTZ R79, R79, UR6 ;  /* 0x000000064f4f7c20 */ /* 0x000fe20008410000 */
[----:B------:R-:W-:Y:S01]  /*69a0*/  LOP3.LUT P5, RZ, R97, 0xff, RZ, 0xc0, !PT ;  /* 0x000000ff61ff7812 */ /* 0x000fe200078ac0ff */
[----:B------:R-:W-:Y:S01]  /*69b0*/  FMUL.FTZ R105, R105, UR6 ;  /* 0x0000000669697c20 */ /* 0x000fe20008410000 */
[C---:B------:R-:W-:Y:S01]  /*69c0*/  ISETP.GE.U32.AND.EX P3, PT, R97.reuse, 0x1000000, PT, P3 ;  /* 0x010000006100780c */ /* 0x040fe20003f66130 */
        /* <DEDUP_REMOVED lines=20> */
.L_x_1217:
        /* <DEDUP_REMOVED lines=26> */
[C---:B------:R-:W-:Y:S01]  /*6cb0*/  LOP3.LUT P4, RZ, R97.reuse, 0xff0000, RZ, 0xc0, !PT ;  /* 0x00ff000061ff7812 */ /* 0x040fe2000788c0ff */
[C---:B------:R-:W-:Y:S01]  /*6cc0*/  FMUL.FTZ R201, R158.reuse, R201 ;  /* 0x000000c99ec97220 */ /* 0x040fe20000410000 */
[C---:B------:R-:W-:Y:S01]  /*6cd0*/  LOP3.LUT P6, RZ, R97.reuse, 0xff, RZ, 0xc0, !PT ;  /* 0x000000ff61ff7812 */ /* 0x040fe200078cc0ff */
[C---:B------:R-:W-:Y:S01]  /*6ce0*/  FMUL.FTZ R76, R158.reuse, R199 ;  /* 0x000000c79e4c7220 */ /* 0x040fe20000410000 */
[C---:B------:R-:W-:Y:S01]  /*6cf0*/  LOP3.LUT P5, RZ, R97.reuse, 0xff00, RZ, 0xc0, !PT ;  /* 0x0000ff0061ff7812 */ /* 0x040fe200078ac0ff */
[----:B------:R-:W-:Y:S01]  /*6d00*/  FMUL.FTZ R203, R158, R203 ;  /* 0x000000cb9ecb7220 */ /* 0x000fe20000410000 */
[----:B------:R-:W-:Y:S01]  /*6d10*/  ISETP.GE.U32.AND.EX P3, PT, R97, 0x1000000, PT, P3 ;  /* 0x010000006100780c */ /* 0x000fe20003f66130 */
[----:B------:R-:W-:Y:S01]  /*6d20*/  FMUL.FTZ R97, R201, UR6 ;  /* 0x00000006c9617c20 */ /* 0x000fe20008410000 */
[----:B------:R-:W-:Y:S01]  /*6d30*/  F2FP.F16.F32.PACK_AB R71, R68, R71 ;  /* 0x000000474447723e */ /* 0x000fe200000000ff */
[----:B------:R-:W-:Y:S01]  /*6d40*/  FMUL.FTZ R68, R158, R69 ;  /* 0x000000459e447220 */ /* 0x000fe20000410000 */
[----:B------:R-:W-:Y:S01]  /*6d50*/  FSEL R79, R79, RZ, P3 ;  /* 0x000000ff4f4f7208 */ /* 0x000fe20001800000 */
[----:B------:R-:W-:Y:S01]  /*6d60*/  FMUL.FTZ R105, R76, UR6 ;  /* 0x000000064c697c20 */ /* 0x000fe20008410000 */
[----:B------:R-:W-:-:S02]  /*6d70*/  FSEL R0, R0, RZ, P4 ;  /* 0x000000ff00007208 */ /* 0x000fc40002000000 */
[----:B------:R-:W-:Y:S02]  /*6d80*/  FSEL R77, R77, RZ, P6 ;  /* 0x000000ff4d4d7208 */ /* 0x000fe40003000000 */
[----:B------:R-:W-:Y:S02]  /*6d90*/  FSEL R78, R78, RZ, P5 ;  /* 0x000000ff4e4e7208 */ /* 0x000fe40002800000 */
[C---:B------:R-:W-:Y:S02]  /*6da0*/  LOP3.LUT P3, RZ, R96.reuse, 0xff0000, RZ, 0xc0, !PT ;  /* 0x00ff000060ff7812 */ /* 0x040fe4000786c0ff */
[C---:B------:R-:W-:Y:S02]  /*6db0*/  LOP3.LUT P4, RZ, R96.reuse, 0xff000000, RZ, 0xc0, !PT ;  /* 0xff00000060ff7812 */ /* 0x040fe4000788c0ff */
[C---:B------:R-:W-:Y:S02]  /*6dc0*/  LOP3.LUT P6, RZ, R96.reuse, 0xff, RZ, 0xc0, !PT ;  /* 0x000000ff60ff7812 */ /* 0x040fe400078cc0ff */
[----:B------:R-:W-:Y:S01]  /*6dd0*/  LOP3.LUT P5, RZ, R96, 0xff00, RZ, 0xc0, !PT ;  /* 0x0000ff0060ff7812 */ /* 0x000fe200078ac0ff */
[----:B------:R-:W-:Y:S01]  /*6de0*/  FMUL.FTZ R96, R203, UR6 ;  /* 0x00000006cb607c20 */ /* 0x000fe20008410000 */
[----:B------:R-:W-:Y:S01]  /*6df0*/  F2FP.F16.F32.PACK_AB R69, R76, R201 ;  /* 0x000000c94c45723e */ /* 0x000fe200000000ff */
[----:B------:R-:W-:Y:S01]  /*6e00*/  FMUL.FTZ R76, R68, UR6 ;  /* 0x00000006444c7c20 */ /* 0x000fe20008410000 */
[----:B------:R-:W-:-:S02]  /*6e10*/  FSEL R104, R97, RZ, P3 ;  /* 0x000000ff61687208 */ /* 0x000fc40001800000 */
[----:B------:R-:W-:Y:S02]  /*6e20*/  FSEL R105, R105, RZ, P4 ;  /* 0x000000ff69697208 */ /* 0x000fe40002000000 */
[----:B------:R-:W-:Y:S02]  /*6e30*/  FSEL R76, R76, RZ, P6 ;  /* 0x000000ff4c4c7208 */ /* 0x000fe40003000000 */
[----:B------:R-:W-:Y:S02]  /*6e40*/  FSEL R97, R96, RZ, P5 ;  /* 0x000000ff60617208 */ /* 0x000fe40002800000 */
[----:B------:R-:W-:Y:S02]  /*6e50*/  F2FP.F16.F32.PACK_AB R78, R78, R77 ;  /* 0x0000004d4e4e723e */ /* 0x000fe400000000ff */
[----:B------:R-:W-:Y:S02]  /*6e60*/  F2FP.F16.F32.PACK_AB R70, R195, R70 ;  /* 0x00000046c346723e */ /* 0x000fe400000000ff */
[----:B------:R-:W-:-:S02]  /*6e70*/  F2FP.F16.F32.PACK_AB R68, R203, R68 ;  /* 0x00000044cb44723e */ /* 0x000fc400000000ff */
[----:B------:R-:W-:Y:S02]  /*6e80*/  F2FP.F16.F32.PACK_AB R79, R79, R0 ;  /* 0x000000004f4f723e */ /* 0x000fe400000000ff */
[----:B------:R-:W-:Y:S02]  /*6e90*/  F2FP.F16.F32.PACK_AB R77, R105, R104 ;  /* 0x00000068694d723e */ /* 0x000fe400000000ff */
[----:B------:R-:W-:Y:S01]  /*6ea0*/  F2FP.F16.F32.PACK_AB R76, R97, R76 ;  /* 0x0000004c614c723e */ /* 0x000fe200000000ff */
[----:B------:R-:W-:Y:S06]  /*6eb0*/  BRA `(.L_x_1215) ;  /* 0x0000000000d47947 */ /* 0x000fec0003800000 */
.L_x_1219:
        /* <DEDUP_REMOVED lines=9> */
[-CC-:B0-----:R-:W-:Y:S01]  /*6f50*/  FFMA.FTZ R77, R201, R109.reuse, R108.reuse ;  /* 0x0000006dc94d7223 */ /* 0x181fe2000001006c */
        /* <DEDUP_REMOVED lines=19> */
[C---:B------:R-:W-:Y:S01]  /*7090*/  ISETP.GE.U32.AND.EX P3, PT, R97.reuse, 0x1000000, PT, P3 ;  /* 0x010000006100780c */ /* 0x040fe20003f66130 */
[C---:B------:R-:W-:Y:S01]  /*70a0*/  FMUL.FTZ R105, R158.reuse, R105 ;  /* 0x000000699e697220 */ /* 0x040fe20000410000 */
        /* <DEDUP_REMOVED lines=18> */
[----:B------:R-:W-:Y:S02]  /*71d0*/  F2FP.F16.F32.PACK_AB R79, R104, R193 ;  /* 0x000000c1684f723e */ /* 0x000fe400000000ff */
[----:B------:R-:W-:Y:S02]  /*71e0*/  F2FP.F16.F32.PACK_AB R78, R195, R78 ;  /* 0x0000004ec34e723e */ /* 0x000fe400000000ff */
[----:B------:R-:W-:Y:S02]  /*71f0*/  F2FP.F16.F32.PACK_AB R77, R0, R77 ;  /* 0x0000004d004d723e */ /* 0x000fe400000000ff */
[----:B------:R-:W-:-:S07]  /*7200*/  F2FP.F16.F32.PACK_AB R76, R97, R76 ;  /* 0x0000004c614c723e */ /* 0x000fce00000000ff */
.L_x_1215:
        /* <DEDUP_REMOVED lines=11> */
[-CC-:B------:R-:W-:Y:S01]  /*72c0*/  FFMA.FTZ R178, R178, R109.reuse, R108.reuse ;  /* 0x0000006db2b27223 */ /* 0x180fe2000001006c */
[-CC-:B------:R-:W-:Y:S01]  /*72d0*/  FFMA.FTZ R0, R183, R109.reuse, R108.reuse ;  /* 0x0000006db7007223 */ /* 0x180fe2000001006c */
[-C--:B------:R-:W-:Y:S01]  /*72e0*/  FFMA.FTZ R176, R176, R109.reuse, R108 ;  /* 0x0000006db0b07223 */ /* 0x080fe2000001006c */
[--C-:B0-----:R-:W-:Y:S02]  /*72f0*/  HADD2.F32 R69, -RZ, R59.reuse.H0_H0 ;  /* 0x2000003bff457230 */ /* 0x101fe40000004100 */
[----:B------:R-:W-:Y:S01]  /*7300*/  FADD.FTZ R177, R177, -R178 ;  /* 0x800000b2b1b17221 */ /* 0x000fe20000010000 */
[----:B------:R-:W-:Y:S01]  /*7310*/  FADD.FTZ R181, R181, -R0 ;  /* 0x80000000b5b57221 */ /* 0x000fe20000010000 */
[----:B------:R-:W-:Y:S01]  /*7320*/  FFMA.FTZ R180, R180, R109, R108 ;  /* 0x0000006db4b47223 */ /* 0x000fe2000001006c */
[----:B------:R-:W-:Y:S02]  /*7330*/  HADD2.F32 R70, -RZ, R59.H1_H1 ;  /* 0x3000003bff467230 */ /* 0x000fe40000004100 */
[----:B------:R-:W-:Y:S01]  /*7340*/  FADD.FTZ R175, R175, -R176 ;  /* 0x800000b0afaf7221 */ /* 0x000fe20000010000 */
[----:B------:R-:W-:-:S02]  /*7350*/  HADD2.F32 R0, -RZ, R58.H0_H0 ;  /* 0x2000003aff007230 */ /* 0x000fc40000004100 */
[C---:B------:R-:W-:Y:S01]  /*7360*/  FFMA.FTZ R177, R158.reuse, R177, R69 ;  /* 0x000000b19eb17223 */ /* 0x040fe20000010045 */
[----:B------:R-:W-:Y:S02]  /*7370*/  HADD2.F32 R68, -RZ, R58.H1_H1 ;  /* 0x3000003aff447230 */ /* 0x000fe40000004100 */
[----:B------:R-:W-:Y:S01]  /*7380*/  FADD.FTZ R179, R179, -R180 ;  /* 0x800000b4b3b37221 */ /* 0x000fe20000010000 */
[C---:B------:R-:W-:Y:S01]  /*7390*/  FFMA.FTZ R104, R158.reuse, R175, R70 ;  /* 0x000000af9e687223 */ /* 0x040fe20000010046 */
[----:B------:R-:W-:Y:S01]  /*73a0*/  FFMA.FTZ R181, R158, R181, R0 ;  /* 0x000000b59eb57223 */ /* 0x000fe20000010000 */
[----:B------:R-:W-:Y:S01]  /*73b0*/  FFMA.FTZ R187, R187, R109, R108 ;  /* 0x0000006dbbbb7223 */ /* 0x000fe2000001006c */
[----:B------:R-:W-:Y:S01]  /*73c0*/  FMUL.FTZ R0, R177, UR6 ;  /* 0x00000006b1007c20 */ /* 0x000fe20008410000 */
[----:B------:R-:W-:Y:S01]  /*73d0*/  ISETP.GE.U32.AND P3, PT, R92, RZ, PT ;  /* 0x000000ff5c00720c */ /* 0x000fe20003f66070 */
[----:B------:R-:W-:Y:S01]  /*73e0*/  FFMA.FTZ R76, R158, R179, R68 ;  /* 0x000000b39e4c7223 */ /* 0x000fe20000010044 */
[----:B------:R-:W-:Y:S01]  /*73f0*/  ISETP.GE.U32.AND P4, PT, R150, RZ, PT ;  /* 0x000000ff9600720c */ /* 0x000fe20003f86070 */
[--C-:B------:R-:W-:Y:S01]  /*7400*/  HADD2.F32 R71, -RZ, R57.reuse.H0_H0 ;  /* 0x20000039ff477230 */ /* 0x100fe20000004100 */
[----:B------:R-:W-:Y:S01]  /*7410*/  LOP3.LUT P6, RZ, R93, 0xff0000, RZ, 0xc0, !PT ;  /* 0x00ff00005dff7812 */ /* 0x000fe200078cc0ff */
[----:B------:R-:W-:Y:S01]  /*7420*/  FMUL.FTZ R68, R104, UR6 ;  /* 0x0000000668447c20 */ /* 0x000fe20008410000 */
[----:B------:R-:W-:Y:S01]  /*7430*/  LOP3.LUT P5, RZ, R151, 0xff0000, RZ, 0xc0, !PT ;  /* 0x00ff000097ff7812 */ /* 0x000fe200078ac0ff */
[----:B------:R-:W-:Y:S01]  /*7440*/  FADD.FTZ R187, R184, -R187 ;  /* 0x800000bbb8bb7221 */ /* 0x000fe20000010000 */
[----:B------:R-:W-:Y:S01]  /*7450*/  ISETP.GE.U32.AND.EX P3, PT, R93, 0x1000000, PT, P3 ;  /* 0x010000005d00780c */ /* 0x000fe20003f66130 */
[--C-:B------:R-:W-:Y:S01]  /*7460*/  FFMA.FTZ R185, R185, R109, R108.reuse ;  /* 0x0000006db9b97223 */ /* 0x100fe2000001006c */
[----:B------:R-:W-:Y:S01]  /*7470*/  ISETP.GE.U32.AND.EX P4, PT, R151, 0x1000000, PT, P4 ;  /* 0x010000009700780c */ /* 0x000fe20003f86140 */
[----:B------:R-:W-:Y:S01]  /*7480*/  FFMA.FTZ R187, R158, R187, R71 ;  /* 0x000000bb9ebb7223 */ /* 0x000fe20000010047 */
[C---:B------:R-:W-:Y:S01]  /*7490*/  FSEL R79, R0.reuse, RZ, P6 ;  /* 0x000000ff004f7208 */ /* 0x040fe20003000000 */
[----:B------:R-:W-:Y:S01]  /*74a0*/  HADD2.F32 R70, -RZ, R57.H1_H1 ;  /* 0x30000039ff467230 */ /* 0x000fe20000004100 */
[----:B------:R-:W-:Y:S01]  /*74b0*/  FSEL R75, R0, RZ, P5 ;  /* 0x000000ff004b7208 */ /* 0x000fe20002800000 */
[----:B------:R-:W-:Y:S01]  /*74c0*/  FMUL.FTZ R0, R181, UR6 ;  /* 0x00000006b5007c20 */ /* 0x000fe20008410000 */
[----:B------:R-:W-:Y:S01]  /*74d0*/  LOP3.LUT P6, RZ, R93, 0xff, RZ, 0xc0, !PT ;  /* 0x000000ff5dff7812 */ /* 0x000fe200078cc0ff */
[-CC-:B------:R-:W-:Y:S01]  /*74e0*/  FFMA.FTZ R69, R190, R109.reuse, R108.reuse ;  /* 0x0000006dbe457223 */ /* 0x180fe2000001006c */
[----:B------:R-:W-:Y:S01]  /*74f0*/  LOP3.LUT P5, RZ, R151, 0xff, RZ, 0xc0, !PT ;  /* 0x000000ff97ff7812 */ /* 0x000fe200078ac0ff */
[----:B------:R-:W-:Y:S01]  /*7500*/  FADD.FTZ R185, R182, -R185 ;  /* 0x800000b9b6b97221 */ /* 0x000fe20000010000 */
[C---:B------:R-:W-:Y:S01]  /*7510*/  FSEL R106, R68.reuse, RZ, P3 ;  /* 0x000000ff446a7208 */ /* 0x040fe20001800000 */
[----:B------:R-:W-:Y:S01]  /*7520*/  FMUL.FTZ R72, R187, UR6 ;  /* 0x00000006bb487c20 */ /* 0x000fe20008410000 */
[----:B------:R-:W-:Y:S01]  /*7530*/  FSEL R174, R68, RZ, P4 ;  /* 0x000000ff44ae7208 */ /* 0x000fe20002000000 */
[----:B------:R-:W-:Y:S01]  /*7540*/  FMUL.FTZ R68, R76, UR6 ;  /* 0x000000064c447c20 */ /* 0x000fe20008410000 */
[----:B------:R-:W-:Y:S01]  /*7550*/  LOP3.LUT P3, RZ, R93, 0xff00, RZ, 0xc0, !PT ;  /* 0x0000ff005dff7812 */ /* 0x000fe2000786c0ff */
[----:B------:R-:W-:Y:S01]  /*7560*/  FFMA.FTZ R189, R189, R109, R108 ;  /* 0x0000006dbdbd7223 */ /* 0x000fe2000001006c */
[----:B------:R-:W-:Y:S01]  /*7570*/  LOP3.LUT P4, RZ, R151, 0xff00, RZ, 0xc0, !PT ;  /* 0x0000ff0097ff7812 */ /* 0x000fe2000788c0ff */
[----:B------:R-:W-:Y:S01]  /*7580*/  FADD.FTZ R69, R188, -R69 ;  /* 0x80000045bc457221 */ /* 0x000fe20000010000 */
[----:B------:R-:W-:Y:S01]  /*7590*/  FSEL R78, R0, RZ, P6 ;  /* 0x000000ff004e7208 */ /* 0x000fe20003000000 */
[----:B------:R-:W-:Y:S01]  /*75a0*/  FFMA.FTZ R74, R158, R185, R70 ;  /* 0x000000b99e4a7223 */ /* 0x000fe20000010046 */
[----:B------:R-:W-:Y:S01]  /*75b0*/  LOP3.LUT P6, RZ, R92, 0xff0000, RZ, 0xc0, !PT ;  /* 0x00ff00005cff7812 */ /* 0x000fe200078cc0ff */
[----:B------:R-:W-:Y:S01]  /*75c0*/  FADD.FTZ R189, R186, -R189 ;  /* 0x800000bdbabd7221 */ /* 0x000fe20000010000 */
[----:B------:R-:W-:Y:S01]  /*75d0*/  FSEL R73, R0, RZ, P5 ;  /* 0x000000ff00497208 */ /* 0x000fe20002800000 */
[----:B------:R-:W-:Y:S01]  /*75e0*/  HADD2.F32 R0, -RZ, R56.H0_H0 ;  /* 0x20000038ff007230 */ /* 0x000fe20000004100 */
[----:B------:R-:W-:-:S02]  /*75f0*/  FSEL R93, R68, RZ, P3 ;  /* 0x000000ff445d7208 */ /* 0x000fc40001800000 */
[----:B------:R-:W-:Y:S01]  /*7600*/  FSEL R96, R68, RZ, P4 ;  /* 0x000000ff44607208 */ /* 0x000fe20002000000 */
[----:B------:R-:W-:Y:S01]  /*7610*/  HADD2.F32 R68, -RZ, R56.H1_H1 ;  /* 0x30000038ff447230 */ /* 0x000fe20000004100 */
[----:B------:R-:W-:Y:S01]  /*7620*/  FSEL R77, R72, RZ, P6 ;  /* 0x000000ff484d7208 */ /* 0x000fe20003000000 */
[----:B------:R-:W-:Y:S01]  /*7630*/  FFMA.FTZ R0, R158, R69, R0 ;  /* 0x000000459e007223 */ /* 0x000fe20000010000 */
[----:B------:R-:W-:Y:S02]  /*7640*/  LOP3.LUT P6, RZ, R150, 0xff0000, RZ, 0xc0, !PT ;  /* 0x00ff000096ff7812 */ /* 0x000fe400078cc0ff */
[----:B------:R-:W-:Y:S01]  /*7650*/  F2FP.F16.F32.PACK_AB R70, R76, R181 ;  /* 0x000000b54c46723e */ /* 0x000fe200000000ff */
[C---:B------:R-:W-:Y:S01]  /*7660*/  FMUL.FTZ R76, R74.reuse, UR6 ;  /* 0x000000064a4c7c20 */ /* 0x040fe20008410000 */
[----:B------:R-:W-:Y:S01]  /*7670*/  F2FP.F16.F32.PACK_AB R69, R74, R187 ;  /* 0x000000bb4a45723e */ /* 0x000fe200000000ff */
[----:B------:R-:W-:Y:S01]  /*7680*/  FFMA.FTZ R189, R158, R189, R68 ;  /* 0x000000bd9ebd7223 */ /* 0x000fe20000010044 */
[----:B------:R-:W-:-:S02]  /*7690*/  F2FP.F16.F32.PACK_AB R74, R96, R73 ;  /* 0x00000049604a723e */ /* 0x000fc400000000ff */
[----:B------:R-:W-:Y:S02]  /*76a0*/  LOP3.LUT P5, RZ, R92, 0xff000000, RZ, 0xc0, !PT ;  /* 0xff0000005cff7812 */ /* 0x000fe400078ac0ff */
[----:B------:R-:W-:Y:S01]  /*76b0*/  FSEL R73, R72, RZ, P6 ;  /* 0x000000ff48497208 */ /* 0x000fe20003000000 */
[----:B------:R-:W-:Y:S01]  /*76c0*/  FMUL.FTZ R72, R189, UR6 ;  /* 0x00000006bd487c20 */ /* 0x000fe20008410000 */
[----:B------:R-:W-:Y:S02]  /*76d0*/  LOP3.LUT P6, RZ, R150, 0xff000000, RZ, 0xc0, !PT ;  /* 0xff00000096ff7812 */ /* 0x000fe400078cc0ff */
[C---:B------:R-:W-:Y:S02]  /*76e0*/  LOP3.LUT P3, RZ, R92.reuse, 0xff00, RZ, 0xc0, !PT ;  /* 0x0000ff005cff7812 */ /* 0x040fe4000786c0ff */
[----:B------:R-:W-:Y:S02]  /*76f0*/  LOP3.LUT P4, RZ, R92, 0xff, RZ, 0xc0, !PT ;  /* 0x000000ff5cff7812 */ /* 0x000fe4000788c0ff */
[----:B------:R-:W-:-:S02]  /*7700*/  FSEL R92, R76, RZ, P5 ;  /* 0x000000ff4c5c7208 */ /* 0x000fc40002800000 */
[----:B------:R-:W-:Y:S01]  /*7710*/  F2FP.F16.F32.PACK_AB R68, R189, R0 ;  /* 0x00000000bd44723e */ /* 0x000fe200000000ff */
[----:B------:R-:W-:Y:S01]  /*7720*/  FMUL.FTZ R0, R0, UR6 ;  /* 0x0000000600007c20 */ /* 0x000fe20008410000 */
[----:B------:R-:W-:Y:S02]  /*7730*/  LOP3.LUT P5, RZ, R150, 0xff00, RZ, 0xc0, !PT ;  /* 0x0000ff0096ff7812 */ /* 0x000fe400078ac0ff */
[----:B------:R-:W-:Y:S02]  /*7740*/  FSEL R96, R76, RZ, P6 ;  /* 0x000000ff4c607208 */ /* 0x000fe40003000000 */
[----:B------:R-:W-:Y:S02]  /*7750*/  LOP3.LUT P6, RZ, R150, 0xff, RZ, 0xc0, !PT ;  /* 0x000000ff96ff7812 */ /* 0x000fe400078cc0ff */
[----:B------:R-:W-:Y:S02]  /*7760*/  F2FP.F16.F32.PACK_AB R78, R93, R78 ;  /* 0x0000004e5d4e723e */ /* 0x000fe400000000ff */
[----:B------:R-:W-:-:S02]  /*7770*/  FSEL R93, R72, RZ, P3 ;  /* 0x000000ff485d7208 */ /* 0x000fc40001800000 */
[----:B------:R-:W-:Y:S02]  /*7780*/  FSEL R97, R72, RZ, P5 ;  /* 0x000000ff48617208 */ /* 0x000fe40002800000 */
[C---:B------:R-:W-:Y:S02]  /*7790*/  FSEL R72, R0.reuse, RZ, P6 ;  /* 0x000000ff00487208 */ /* 0x040fe40003000000 */
[----:B------:R-:W-:Y:S02]  /*77a0*/  FSEL R76, R0, RZ, P4 ;  /* 0x000000ff004c7208 */ /* 0x000fe40002000000 */
[----:B------:R-:W-:Y:S02]  /*77b0*/  F2FP.F16.F32.PACK_AB R71, R104, R177 ;  /* 0x000000b16847723e */ /* 0x000fe400000000ff */
[----:B------:R-:W-:Y:S02]  /*77c0*/  F2FP.F16.F32.PACK_AB R75, R174, R75 ;  /* 0x0000004bae4b723e */ /* 0x000fe400000000ff */
[----:B------:R-:W-:-:S02]  /*77d0*/  F2FP.F16.F32.PACK_AB R79, R106, R79 ;  /* 0x0000004f6a4f723e */ /* 0x000fc400000000ff */
[----:B------:R-:W-:Y:S02]  /*77e0*/  F2FP.F16.F32.PACK_AB R73, R96, R73 ;  /* 0x000000496049723e */ /* 0x000fe400000000ff */
[----:B------:R-:W-:Y:S02]  /*77f0*/  F2FP.F16.F32.PACK_AB R77, R92, R77 ;  /* 0x0000004d5c4d723e */ /* 0x000fe400000000ff */
[----:B------:R-:W-:Y:S02]  /*7800*/  F2FP.F16.F32.PACK_AB R72, R97, R72 ;  /* 0x000000486148723e */ /* 0x000fe400000000ff */
[----:B------:R-:W-:Y:S01]  /*7810*/  F2FP.F16.F32.PACK_AB R76, R93, R76 ;  /* 0x0000004c5d4c723e */ /* 0x000fe200000000ff */
[----:B------:R-:W-:Y:S06]  /*7820*/  BRA `(.L_x_1223) ;  /* 0x0000001c00807947 */ /* 0x000fec0003800000 */
.L_x_1222:
[-CC-:B------:R-:W-:Y:S01]  /*7830*/  FFMA.FTZ R178, R178, R109.reuse, R108.reuse ;  /* 0x0000006db2b27223 */ /* 0x180fe2000001006c */
[-CC-:B------:R-:W-:Y:S01]  /*7840*/  FFMA.FTZ R0, R183, R109.reuse, R108.reuse ;  /* 0x0000006db7007223 */ /* 0x180fe2000001006c */
[--C-:B0-----:R-:W-:Y:S02]  /*7850*/  HADD2.F32 R73, -RZ, R59.reuse.H0_H0 ;  /* 0x2000003bff497230 */ /* 0x101fe40000004100 */
[----:B------:R-:W-:Y:S01]  /*7860*/  FFMA.FTZ R176, R176, R109, R108 ;  /* 0x0000006db0b07223 */ /* 0x000fe2000001006c */
[----:B------:R-:W-:Y:S01]  /*7870*/  FADD.FTZ R177, R177, -R178 ;  /* 0x800000b2b1b17221 */ /* 0x000fe20000010000 */
[----:B------:R-:W-:Y:S01]  /*7880*/  FADD.FTZ R181, R181, -R0 ;  /* 0x80000000b5b57221 */ /* 0x000fe20000010000 */
[----:B------:R-:W-:Y:S02]  /*7890*/  HADD2.F32 R74, -RZ, R59.H1_H1 ;  /* 0x3000003bff4a7230 */ /* 0x000fe40000004100 */
[----:B------:R-:W-:Y:S01]  /*78a0*/  FADD.FTZ R175, R175, -R176 ;  /* 0x800000b0afaf7221 */ /* 0x000fe20000010000 */
[----:B------:R-:W-:-:S02]  /*78b0*/  HADD2.F32 R0, -RZ, R58.H0_H0 ;  /* 0x2000003aff007230 */ /* 0x000fc40000004100 */
[----:B------:R-:W-:Y:S01]  /*78c0*/  FFMA.FTZ R73, R158, R177, R73 ;  /* 0x000000b19e497223 */ /* 0x000fe20000010049 */
[-CC-:B------:R-:W-:Y:S01]  /*78d0*/  FFMA.FTZ R180, R180, R109.reuse, R108.reuse ;  /* 0x0000006db4b47223 */ /* 0x180fe2000001006c */
[----:B------:R-:W-:Y:S01]  /*78e0*/  FFMA.FTZ R187, R187, R109, R108 ;  /* 0x0000006dbbbb7223 */ /* 0x000fe2000001006c */
[----:B------:R-:W-:Y:S02]  /*78f0*/  HADD2.F32 R72, -RZ, R58.H1_H1 ;  /* 0x3000003aff487230 */ /* 0x000fe40000004100 */
[C---:B------:R-:W-:Y:S01]  /*7900*/  FFMA.FTZ R74, R158.reuse, R175, R74 ;  /* 0x000000af9e4a7223 */ /* 0x040fe2000001004a */
[----:B------:R-:W-:Y:S01]  /*7910*/  FMUL.FTZ R73, R73, UR6 ;  /* 0x0000000649497c20 */ /* 0x000fe20008410000 */
[----:B------:R-:W-:Y:S01]  /*7920*/  FADD.FTZ R179, R179, -R180 ;  /* 0x800000b4b3b37221 */ /* 0x000fe20000010000 */
[----:B------:R-:W-:Y:S01]  /*7930*/  FFMA.FTZ R0, R158, R181, R0 ;  /* 0x000000b59e007223 */ /* 0x000fe20000010000 */
[----:B------:R-:W-:Y:S01]  /*7940*/  LOP3.LUT P6, RZ, R93, 0xff0000, RZ, 0xc0, !PT ;  /* 0x00ff00005dff7812 */ /* 0x000fe200078cc0ff */
[--C-:B------:R-:W-:Y:S01]  /*7950*/  HADD2.F32 R75, -RZ, R57.reuse.H0_H0 ;  /* 0x20000039ff4b7230 */ /* 0x100fe20000004100 */
[----:B------:R-:W-:Y:S01]  /*7960*/  ISETP.GE.U32.AND P3, PT, R92, RZ, PT ;  /* 0x000000ff5c00720c */ /* 0x000fe20003f66070 */
[----:B------:R-:W-:Y:S01]  /*7970*/  FADD.FTZ R187, R184, -R187 ;  /* 0x800000bbb8bb7221 */ /* 0x000fe20000010000 */
[----:B------:R-:W-:Y:S01]  /*7980*/  ISETP.GE.U32.AND P4, PT, R150, RZ, PT ;  /* 0x000000ff9600720c */ /* 0x000fe20003f86070 */
[----:B------:R-:W-:Y:S01]  /*7990*/  FMUL.FTZ R74, R74, UR6 ;  /* 0x000000064a4a7c20 */ /* 0x000fe20008410000 */
[----:B------:R-:W-:Y:S01]  /*79a0*/  LOP3.LUT P5, RZ, R151, 0xff0000, RZ, 0xc0, !PT ;  /* 0x00ff000097ff7812 */ /* 0x000fe200078ac0ff */
[----:B------:R-:W-:Y:S01]  /*79b0*/  FFMA.FTZ R72, R158, R179, R72 ;  /* 0x000000b39e487223 */ /* 0x000fe20000010048 */
[----:B------:R-:W-:Y:S01]  /*79c0*/  FSEL R79, R73, RZ, P6 ;  /* 0x000000ff494f7208 */ /* 0x000fe20003000000 */
[----:B------:R-:W-:Y:S01]  /*79d0*/  FMUL.FTZ R0, R0, UR6 ;  /* 0x0000000600007c20 */ /* 0x000fe20008410000 */
[----:B------:R-:W-:Y:S01]  /*79e0*/  ISETP.GE.U32.AND.EX P3, PT, R93, 0x1000000, PT, P3 ;  /* 0x010000005d00780c */ /* 0x000fe20003f66130 */
[--C-:B------:R-:W-:Y:S01]  /*79f0*/  FFMA.FTZ R185, R185, R109, R108.reuse ;  /* 0x0000006db9b97223 */ /* 0x100fe2000001006c */
[----:B------:R-:W-:Y:S01]  /*7a00*/  ISETP.GE.U32.AND.EX P4, PT, R151, 0x1000000, PT, P4 ;  /* 0x010000009700780c */ /* 0x000fe20003f86140 */
[----:B------:R-:W-:Y:S01]  /*7a10*/  FFMA.FTZ R75, R158, R187, R75 ;  /* 0x000000bb9e4b7223 */ /* 0x000fe2000001004b */
[----:B------:R-:W-:Y:S01]  /*7a20*/  LOP3.LUT P6, RZ, R93, 0xff, RZ, 0xc0, !PT ;  /* 0x000000ff5dff7812 */ /* 0x000fe200078cc0ff */
[----:B------:R-:W-:Y:S01]  /*7a30*/  FMUL.FTZ R72, R72, UR6 ;  /* 0x0000000648487c20 */ /* 0x000fe20008410000 */
[----:B------:R-:W-:Y:S01]  /*7a40*/  FSEL R96, R73, RZ, P5 ;  /* 0x000000ff49607208 */ /* 0x000fe20002800000 */
[----:B------:R-:W-:Y:S01]  /*7a50*/  HADD2.F32 R77, -RZ, R57.H1_H1 ;  /* 0x30000039ff4d7230 */ /* 0x000fe20000004100 */
[----:B------:R-:W-:Y:S01]  /*7a60*/  LOP3.LUT P5, RZ, R151, 0xff, RZ, 0xc0, !PT ;  /* 0x000000ff97ff7812 */ /* 0x000fe200078ac0ff */
[----:B------:R-:W-:Y:S01]  /*7a70*/  FADD.FTZ R185, R182, -R185 ;  /* 0x800000b9b6b97221 */ /* 0x000fe20000010000 */
[C---:B------:R-:W-:Y:S01]  /*7a80*/  FSEL R104, R74.reuse, RZ, P3 ;  /* 0x000000ff4a687208 */ /* 0x040fe20001800000 */
[----:B------:R-:W-:Y:S01]  /*7a90*/  FMUL.FTZ R76, R75, UR6 ;  /* 0x000000064b4c7c20 */ /* 0x000fe20008410000 */
[----:B------:R-:W-:Y:S01]  /*7aa0*/  FSEL R105, R74, RZ, P4 ;  /* 0x000000ff4a697208 */ /* 0x000fe20002000000 */
[-CC-:B------:R-:W-:Y:S01]  /*7ab0*/  FFMA.FTZ R73, R190, R109.reuse, R108.reuse ;  /* 0x0000006dbe497223 */ /* 0x180fe2000001006c */
[----:B------:R-:W-:Y:S01]  /*7ac0*/  LOP3.LUT P3, RZ, R93, 0xff00, RZ, 0xc0, !PT ;  /* 0x0000ff005dff7812 */ /* 0x000fe2000786c0ff */
[----:B------:R-:W-:Y:S01]  /*7ad0*/  FFMA.FTZ R189, R189, R109, R108 ;  /* 0x0000006dbdbd7223 */ /* 0x000fe2000001006c */
[----:B------:R-:W-:Y:S01]  /*7ae0*/  LOP3.LUT P4, RZ, R151, 0xff00, RZ, 0xc0, !PT ;  /* 0x0000ff0097ff7812 */ /* 0x000fe2000788c0ff */
[----:B------:R-:W-:Y:S01]  /*7af0*/  FFMA.FTZ R185, R158, R185, R77 ;  /* 0x000000b99eb97223 */ /* 0x000fe2000001004d */
[----:B------:R-:W-:Y:S01]  /*7b00*/  FSEL R78, R0, RZ, P6 ;  /* 0x000000ff004e7208 */ /* 0x000fe20003000000 */
[----:B------:R-:W-:Y:S01]  /*7b10*/  FADD.FTZ R73, R188, -R73 ;  /* 0x80000049bc497221 */ /* 0x000fe20000010000 */
[----:B------:R-:W-:Y:S01]  /*7b20*/  LOP3.LUT P6, RZ, R92, 0xff0000, RZ, 0xc0, !PT ;  /* 0x00ff00005cff7812 */ /* 0x000fe200078cc0ff */
[----:B------:R-:W-:Y:S01]  /*7b30*/  FADD.FTZ R189, R186, -R189 ;  /* 0x800000bdbabd7221 */ /* 0x000fe20000010000 */
[----:B------:R-:W-:Y:S01]  /*7b40*/  FSEL R74, R0, RZ, P5 ;  /* 0x000000ff004a7208 */ /* 0x000fe20002800000 */
[--C-:B------:R-:W-:Y:S01]  /*7b50*/  HADD2.F32 R0, -RZ, R56.reuse.H0_H0 ;  /* 0x20000038ff007230 */ /* 0x100fe20000004100 */
[C---:B------:R-:W-:Y:S01]  /*7b60*/  FSEL R93, R72.reuse, RZ, P3 ;  /* 0x000000ff485d7208 */ /* 0x040fe20001800000 */
[----:B------:R-:W-:Y:S01]  /*7b70*/  FMUL.FTZ R185, R185, UR6 ;  /* 0x00000006b9b97c20 */ /* 0x000fe20008410000 */
[----:B------:R-:W-:Y:S01]  /*7b80*/  FSEL R97, R72, RZ, P4 ;  /* 0x000000ff48617208 */ /* 0x000fe20002000000 */
[----:B------:R-:W-:Y:S01]  /*7b90*/  HADD2.F32 R72, -RZ, R56.H1_H1 ;  /* 0x30000038ff487230 */ /* 0x000fe20000004100 */
[----:B------:R-:W-:Y:S01]  /*7ba0*/  FSEL R77, R76, RZ, P6 ;  /* 0x000000ff4c4d7208 */ /* 0x000fe20003000000 */
[----:B------:R-:W-:Y:S01]  /*7bb0*/  FFMA.FTZ R0, R158, R73, R0 ;  /* 0x000000499e007223 */ /* 0x000fe20000010000 */
[----:B------:R-:W-:-:S02]  /*7bc0*/  LOP3.LUT P6, RZ, R150, 0xff0000, RZ, 0xc0, !PT ;  /* 0x00ff000096ff7812 */ /* 0x000fc400078cc0ff */
[----:B------:R-:W-:Y:S01]  /*7bd0*/  LOP3.LUT P5, RZ, R92, 0xff000000, RZ, 0xc0, !PT ;  /* 0xff0000005cff7812 */ /* 0x000fe200078ac0ff */
[----:B------:R-:W-:Y:S01]  /*7be0*/  FFMA.FTZ R72, R158, R189, R72 ;  /* 0x000000bd9e487223 */ /* 0x000fe20000010048 */
[----:B------:R-:W-:Y:S01]  /*7bf0*/  FSEL R73, R76, RZ, P6 ;  /* 0x000000ff4c497208 */ /* 0x000fe20003000000 */
[----:B------:R-:W-:Y:S01]  /*7c00*/  FMUL.FTZ R0, R0, UR6 ;  /* 0x0000000600007c20 */ /* 0x000fe20008410000 */
[----:B------:R-:W-:Y:S01]  /*7c10*/  LOP3.LUT P6, RZ, R150, 0xff000000, RZ, 0xc0, !PT ;  /* 0xff00000096ff7812 */ /* 0x000fe200078cc0ff */
[----:B------:R-:W-:Y:S01]  /*7c20*/  FMUL.FTZ R72, R72, UR6 ;  /* 0x0000000648487c20 */ /* 0x000fe20008410000 */
[C---:B------:R-:W-:Y:S02]  /*7c30*/  LOP3.LUT P3, RZ, R92.reuse, 0xff00, RZ, 0xc0, !PT ;  /* 0x0000ff005cff7812 */ /* 0x040fe4000786c0ff */
[----:B------:R-:W-:Y:S02]  /*7c40*/  LOP3.LUT P4, RZ, R92, 0xff, RZ, 0xc0, !PT ;  /* 0x000000ff5cff7812 */ /* 0x000fe4000788c0ff */
[----:B------:R-:W-:-:S02]  /*7c50*/  F2FP.F16.F32.PACK_AB R75, R105, R96 ;  /* 0x00000060694b723e */ /* 0x000fc400000000ff */
[C---:B------:R-:W-:Y:S02]  /*7c60*/  FSEL R92, R185.reuse, RZ, P5 ;  /* 0x000000ffb95c7208 */ /* 0x040fe40002800000 */
[C---:B------:R-:W-:Y:S02]  /*7c70*/  LOP3.LUT P5, RZ, R150.reuse, 0xff00, RZ, 0xc0, !PT ;  /* 0x0000ff0096ff7812 */ /* 0x040fe400078ac0ff */
[----:B------:R-:W-:Y:S02]  /*7c80*/  FSEL R96, R185, RZ, P6 ;  /* 0x000000ffb9607208 */ /* 0x000fe40003000000 */
[----:B------:R-:W-:Y:S02]  /*7c90*/  LOP3.LUT P6, RZ, R150, 0xff, RZ, 0xc0, !PT ;  /* 0x000000ff96ff7812 */ /* 0x000fe400078cc0ff */
[----:B------:R-:W-:Y:S02]  /*7ca0*/  F2FP.F16.F32.PACK_AB R74, R97, R74 ;  /* 0x0000004a614a723e */ /* 0x000fe400000000ff */
[----:B------:R-:W-:-:S02]  /*7cb0*/  F2FP.F16.F32.PACK_AB R78, R93, R78 ;  /* 0x0000004e5d4e723e */ /* 0x000fc400000000ff */
[C---:B------:R-:W-:Y:S02]  /*7cc0*/  FSEL R93, R72.reuse, RZ, P3 ;  /* 0x000000ff485d7208 */ /* 0x040fe40001800000 */
[----:B------:R-:W-:Y:S02]  /*7cd0*/  FSEL R97, R72, RZ, P5 ;  /* 0x000000ff48617208 */ /* 0x000fe40002800000 */
[C---:B------:R-:W-:Y:S02]  /*7ce0*/  FSEL R72, R0.reuse, RZ, P6 ;  /* 0x000000ff00487208 */ /* 0x040fe40003000000 */
[----:B------:R-:W-:Y:S02]  /*7cf0*/  FSEL R76, R0, RZ, P4 ;  /* 0x000000ff004c7208 */ /* 0x000fe40002000000 */
[----:B------:R-:W-:Y:S02]  /*7d00*/  F2FP.F16.F32.PACK_AB R79, R104, R79 ;  /* 0x0000004f684f723e */ /* 0x000fe400000000ff */
[----:B------:R-:W-:-:S02]  /*7d10*/  F2FP.F16.F32.PACK_AB R73, R96, R73 ;  /* 0x000000496049723e */ /* 0x000fc400000000ff */
[----:B------:R-:W-:Y:S02]  /*7d20*/  F2FP.F16.F32.PACK_AB R77, R92, R77 ;  /* 0x0000004d5c4d723e */ /* 0x000fe400000000ff */
[----:B------:R-:W-:Y:S02]  /*7d30*/  F2FP.F16.F32.PACK_AB R72, R97, R72 ;  /* 0x000000486148723e */ /* 0x000fe400000000ff */
[----:B------:R-:W-:Y:S01]  /*7d40*/  F2FP.F16.F32.PACK_AB R76, R93, R76 ;  /* 0x0000004c5d4c723e */ /* 0x000fe200000000ff */
[----:B------:R-:W-:Y:S06]  /*7d50*/  BRA `(.L_x_1223) ;  /* 0x0000001800347947 */ /* 0x000fec0003800000 */
.L_x_1221:
[----:B------:R-:W-:Y:S05]  /*7d60*/  @!P2 BRA `(.L_x_1224) ;  /* 0x00000004003ca947 */ /* 0x000fea0003800000 */
[-CC-:B------:R-:W-:Y:S01]  /*7d70*/  FFMA.FTZ R176, R176, R109.reuse, R108.reuse ;  /* 0x0000006db0b07223 */ /* 0x180fe2000001006c */
[-CC-:B------:R-:W-:Y:S01]  /*7d80*/  FFMA.FTZ R178, R178, R109.reuse, R108.reuse ;  /* 0x0000006db2b27223 */ /* 0x180fe2000001006c */
[-CC-:B------:R-:W-:Y:S01]  /*7d90*/  FFMA.FTZ R180, R180, R109.reuse, R108.reuse ;  /* 0x0000006db4b47223 */ /* 0x180fe2000001006c */
[----:B------:R-:W-:Y:S01]  /*7da0*/  FFMA.FTZ R0, R183, R109, R108 ;  /* 0x0000006db7007223 */ /* 0x000fe2000001006c */
[----:B------:R-:W-:Y:S01]  /*7db0*/  FADD.FTZ R175, R175, -R176 ;  /* 0x800000b0afaf7221 */ /* 0x000fe20000010000 */
[----:B0-----:R-:W-:Y:S01]  /*7dc0*/  FADD.FTZ R71, R177, -R178 ;  /* 0x800000b2b1477221 */ /* 0x001fe20000010000 */
[----:B------:R-:W-:Y:S01]  /*7dd0*/  ISETP.GE.U32.AND P3, PT, R92, RZ, PT ;  /* 0x000000ff5c00720c */ /* 0x000fe20003f66070 */
[----:B------:R-:W-:Y:S01]  /*7de0*/  FADD.FTZ R73, R179, -R180 ;  /* 0x800000b4b3497221 */ /* 0x000fe20000010000 */
[C---:B------:R-:W-:Y:S01]  /*7df0*/  FMUL.FTZ R72, R158.reuse, R175 ;  /* 0x000000af9e487220 */ /* 0x040fe20000410000 */
[----:B------:R-:W-:Y:S01]  /*7e00*/  FMUL.FTZ R71, R158, R71 ;  /* 0x000000479e477220 */ /* 0x000fe20000410000 */
[----:B------:R-:W-:Y:S01]  /*7e10*/  ISETP.GE.U32.AND P4, PT, R150, RZ, PT ;  /* 0x000000ff9600720c */ /* 0x000fe20003f86070 */
[----:B------:R-:W-:Y:S01]  /*7e20*/  FADD.FTZ R181, R181, -R0 ;  /* 0x80000000b5b57221 */ /* 0x000fe20000010000 */
[--C-:B------:R-:W-:Y:S01]  /*7e30*/  FFMA.FTZ R187, R187, R109, R108.reuse ;  /* 0x0000006dbbbb7223 */ /* 0x100fe2000001006c */
[----:B------:R-:W-:Y:S01]  /*7e40*/  FMUL.FTZ R68, R72, UR6 ;  /* 0x0000000648447c20 */ /* 0x000fe20008410000 */
[----:B------:R-:W-:Y:S01]  /*7e50*/  FMUL.FTZ R0, R71, UR6 ;  /* 0x0000000647007c20 */ /* 0x000fe20008410000 */
[----:B------:R-:W-:Y:S01]  /*7e60*/  ISETP.GE.U32.AND.EX P3, PT, R93, 0x1000000, PT, P3 ;  /* 0x010000005d00780c */ /* 0x000fe20003f66130 */
[C---:B------:R-:W-:Y:S01]  /*7e70*/  FMUL.FTZ R73, R158.reuse, R73 ;  /* 0x000000499e497220 */ /* 0x040fe20000410000 */
[----:B------:R-:W-:Y:S01]  /*7e80*/  ISETP.GE.U32.AND.EX P4, PT, R151, 0x1000000, PT, P4 ;  /* 0x010000009700780c */ /* 0x000fe20003f86140 */
[----:B------:R-:W-:Y:S01]  /*7e90*/  FMUL.FTZ R70, R158, R181 ;  /* 0x000000b59e467220 */ /* 0x000fe20000410000 */
[----:B------:R-:W-:Y:S01]  /*7ea0*/  LOP3.LUT P6, RZ, R93, 0xff0000, RZ, 0xc0, !PT ;  /* 0x00ff00005dff7812 */ /* 0x000fe200078cc0ff */
[----:B------:R-:W-:Y:S01]  /*7eb0*/  FADD.FTZ R69, R184, -R187 ;  /* 0x800000bbb8457221 */ /* 0x000fe20000010000 */
[----:B------:R-:W-:Y:S01]  /*7ec0*/  LOP3.LUT P5, RZ, R151, 0xff0000, RZ, 0xc0, !PT ;  /* 0x00ff000097ff7812 */ /* 0x000fe200078ac0ff */
[--C-:B------:R-:W-:Y:S01]  /*7ed0*/  FFMA.FTZ R185, R185, R109, R108.reuse ;  /* 0x0000006db9b97223 */ /* 0x100fe2000001006c */
[----:B------:R-:W-:Y:S01]  /*7ee0*/  FSEL R76, R68, RZ, P3 ;  /* 0x000000ff444c7208 */ /* 0x000fe20001800000 */
[----:B------:R-:W-:Y:S01]  /*7ef0*/  FMUL.FTZ R69, R158, R69 ;  /* 0x000000459e457220 */ /* 0x000fe20000410000 */
[----:B------:R-:W-:Y:S01]  /*7f00*/  FSEL R96, R68, RZ, P4 ;  /* 0x000000ff44607208 */ /* 0x000fe20002000000 */
[----:B------:R-:W-:Y:S01]  /*7f10*/  FMUL.FTZ R68, R73, UR6 ;  /* 0x0000000649447c20 */ /* 0x000fe20008410000 */
[----:B------:R-:W-:Y:S01]  /*7f20*/  FSEL R79, R0, RZ, P6 ;  /* 0x000000ff004f7208 */ /* 0x000fe20003000000 */
[----:B------:R-:W-:Y:S01]  /*7f30*/  FADD.FTZ R185, R182, -R185 ;  /* 0x800000b9b6b97221 */ /* 0x000fe20000010000 */
        /* <DEDUP_REMOVED lines=12> */
[----:B------:R-:W-:Y:S01]  /*8000*/  FMUL.FTZ R68, R69, UR6 ;  /* 0x0000000645447c20 */ /* 0x000fe20008410000 */
[C---:B------:R-:W-:Y:S02]  /*8010*/  FSEL R78, R0.reuse, RZ, P6 ;  /* 0x000000ff004e7208 */ /* 0x040fe40003000000 */
[----:B------:R-:W-:Y:S01]  /*8020*/  FSEL R74, R0, RZ, P5 ;  /* 0x000000ff004a7208 */ /* 0x000fe20002800000 */
[----:B------:R-:W-:Y:S01]  /*8030*/  FMUL.FTZ R0, R158, R185 ;  /* 0x000000b99e007220 */ /* 0x000fe20000410000 */
[----:B------:R-:W-:Y:S02]  /*8040*/  LOP3.LUT P6, RZ, R92, 0xff0000, RZ, 0xc0, !PT ;  /* 0x00ff00005cff7812 */ /* 0x000fe400078cc0ff */
[----:B------:R-:W-:Y:S02]  /*8050*/  F2FP.F16.F32.PACK_AB R74, R77, R74 ;  /* 0x0000004a4d4a723e */ /* 0x000fe400000000ff */
[----:B------:R-:W-:-:S02]  /*8060*/  FSEL R77, R68, RZ, P6 ;  /* 0x000000ff444d7208 */ /* 0x000fc40003000000 */
[----:B------:R-:W-:Y:S02]  /*8070*/  LOP3.LUT P6, RZ, R150, 0xff0000, RZ, 0xc0, !PT ;  /* 0x00ff000096ff7812 */ /* 0x000fe400078cc0ff */
[----:B------:R-:W-:Y:S01]  /*8080*/  F2FP.F16.F32.PACK_AB R79, R76, R79 ;  /* 0x0000004f4c4f723e */ /* 0x000fe200000000ff */
[----:B------:R-:W-:Y:S01]  /*8090*/  FMUL.FTZ R76, R0, UR6 ;  /* 0x00000006004c7c20 */ /* 0x000fe20008410000 */
[----:B------:R-:W-:Y:S01]  /*80a0*/  F2FP.F16.F32.PACK_AB R70, R73, R70 ;  /* 0x000000464946723e */ /* 0x000fe200000000ff */
[----:B------:R-:W-:Y:S01]  /*80b0*/  FMUL.FTZ R73, R158, R189 ;  /* 0x000000bd9e497220 */ /* 0x000fe20000410000 */
[----:B------:R-:W-:Y:S01]  /*80c0*/  F2FP.F16.F32.PACK_AB R69, R0, R69 ;  /* 0x000000450045723e */ /* 0x000fe200000000ff */
[----:B------:R-:W-:Y:S01]  /*80d0*/  FMUL.FTZ R0, R158, R97 ;  /* 0x000000619e007220 */ /* 0x000fe20000410000 */
[C---:B------:R-:W-:Y:S02]  /*80e0*/  LOP3.LUT P5, RZ, R92.reuse, 0xff000000, RZ, 0xc0, !PT ;  /* 0xff0000005cff7812 */ /* 0x040fe400078ac0ff */
[----:B------:R-:W-:-:S02]  /*80f0*/  LOP3.LUT P3, RZ, R92, 0xff00, RZ, 0xc0, !PT ;  /* 0x0000ff005cff7812 */ /* 0x000fc4000786c0ff */
[----:B------:R-:W-:Y:S02]  /*8100*/  LOP3.LUT P4, RZ, R92, 0xff, RZ, 0xc0, !PT ;  /* 0x000000ff5cff7812 */ /* 0x000fe4000788c0ff */
[----:B------:R-:W-:Y:S02]  /*8110*/  FSEL R92, R68, RZ, P6 ;  /* 0x000000ff445c7208 */ /* 0x000fe40003000000 */
[----:B------:R-:W-:Y:S02]  /*8120*/  LOP3.LUT P6, RZ, R150, 0xff000000, RZ, 0xc0, !PT ;  /* 0xff00000096ff7812 */ /* 0x000fe400078cc0ff */
[----:B------:R-:W-:Y:S01]  /*8130*/  F2FP.F16.F32.PACK_AB R71, R72, R71 ;  /* 0x000000474847723e */ /* 0x000fe200000000ff */
[----:B------:R-:W-:Y:S01]  /*8140*/  FMUL.FTZ R72, R73, UR6 ;  /* 0x0000000649487c20 */ /* 0x000fe20008410000 */
[----:B------:R-:W-:Y:S02]  /*8150*/  F2FP.F16.F32.PACK_AB R75, R96, R75 ;  /* 0x0000004b604b723e */ /* 0x000fe400000000ff */
        /* <DEDUP_REMOVED lines=14> */
[----:B------:R-:W-:Y:S01]  /*8240*/  F2FP.F16.F32.PACK_AB R76, R93, R76 ;  /* 0x0000004c5d4c723e */ /* 0x000fe200000000ff */
[----:B------:R-:W-:Y:S06]  /*8250*/  BRA `(.L_x_1223) ;  /* 0x0000001000f47947 */ /* 0x000fec0003800000 */
.L_x_1224:
[-CC-:B------:R-:W-:Y:S01]  /*8260*/  FFMA.FTZ R176, R176, R109.reuse, R108.reuse ;  /* 0x0000006db0b07223 */ /* 0x180fe2000001006c */
[-CC-:B------:R-:W-:Y:S01]  /*8270*/  FFMA.FTZ R0, R183, R109.reuse, R108.reuse ;  /* 0x0000006db7007223 */ /* 0x180fe2000001006c */
[----:B------:R-:W-:Y:S01]  /*8280*/  ISETP.GE.U32.AND P3, PT, R92, RZ, PT ;  /* 0x000000ff5c00720c */ /* 0x000fe20003f66070 */
[-C--:B------:R-:W-:Y:S01]  /*8290*/  FFMA.FTZ R187, R187, R109.reuse, R108 ;  /* 0x0000006dbbbb7223 */ /* 0x080fe2000001006c */
[----:B------:R-:W-:Y:S01]  /*82a0*/  FADD.FTZ R175, R175, -R176 ;  /* 0x800000b0afaf7221 */ /* 0x000fe20000010000 */
[----:B------:R-:W-:Y:S01]  /*82b0*/  FADD.FTZ R181, R181, -R0 ;  /* 0x80000000b5b57221 */ /* 0x000fe20000010000 */
[----:B------:R-:W-:Y:S01]  /*82c0*/  FFMA.FTZ R178, R178, R109, R108 ;  /* 0x0000006db2b27223 */ /* 0x000fe2000001006c */
[----:B------:R-:W-:Y:S01]  /*82d0*/  ISETP.GE.U32.AND.EX P5, PT, R93, 0x1000000, PT, P3 ;  /* 0x010000005d00780c */ /* 0x000fe20003fa6130 */
[C---:B------:R-:W-:Y:S01]  /*82e0*/  FMUL.FTZ R175, R158.reuse, R175 ;  /* 0x000000af9eaf7220 */ /* 0x040fe20000410000 */
[----:B------:R-:W-:Y:S01]  /*82f0*/  FMUL.FTZ R181, R158, R181 ;  /* 0x000000b59eb57220 */ /* 0x000fe20000410000 */
[----:B------:R-:W-:Y:S01]  /*8300*/  FADD.FTZ R187, R184, -R187 ;  /* 0x800000bbb8bb7221 */ /* 0x000fe20000010000 */
[----:B------:R-:W-:Y:S01]  /*8310*/  FADD.FTZ R177, R177, -R178 ;  /* 0x800000b2b1b17221 */ /* 0x000fe20000010000 */
[----:B------:R-:W-:Y:S01]  /*8320*/  FMUL.FTZ R175, R175, UR6 ;  /* 0x00000006afaf7c20 */ /* 0x000fe20008410000 */
[--C-:B------:R-:W-:Y:S01]  /*8330*/  FFMA.FTZ R180, R180, R109, R108.reuse ;  /* 0x0000006db4b47223 */ /* 0x100fe2000001006c */
[----:B------:R-:W-:Y:S01]  /*8340*/  FMUL.FTZ R181, R181, UR6 ;  /* 0x00000006b5b57c20 */ /* 0x000fe20008410000 */
[C---:B------:R-:W-:Y:S01]  /*8350*/  FMUL.FTZ R177, R158.reuse, R177 ;  /* 0x000000b19eb17220 */ /* 0x040fe20000410000 */
[----:B------:R-:W-:Y:S01]  /*8360*/  FMUL.FTZ R187, R158, R187 ;  /* 0x000000bb9ebb7220 */ /* 0x000fe20000410000 */
[----:B------:R-:W-:Y:S01]  /*8370*/  FSEL R0, R175, RZ, P5 ;  /* 0x000000ffaf007208 */ /* 0x000fe20002800000 */
[-C--:B------:R-:W-:Y:S01]  /*8380*/  FFMA.FTZ R185, R185, R109.reuse, R108 ;  /* 0x0000006db9b97223 */ /* 0x080fe2000001006c */
[----:B------:R-:W-:Y:S01]  /*8390*/  LOP3.LUT P5, RZ, R93, 0xff, RZ, 0xc0, !PT ;  /* 0x000000ff5dff7812 */ /* 0x000fe200078ac0ff */
[----:B------:R-:W-:Y:S01]  /*83a0*/  FADD.FTZ R179, R179, -R180 ;  /* 0x800000b4b3b37221 */ /* 0x000fe20000010000 */
[----:B------:R-:W-:Y:S01]  /*83b0*/  FMUL.FTZ R177, R177, UR6 ;  /* 0x00000006b1b17c20 */ /* 0x000fe20008410000 */
[----:B------:R-:W-:Y:S01]  /*83c0*/  ISETP.GE.U32.AND P3, PT, R150, RZ, PT ;  /* 0x000000ff9600720c */ /* 0x000fe20003f66070 */
[----:B------:R-:W-:Y:S01]  /*83d0*/  FMUL.FTZ R187, R187, UR6 ;  /* 0x00000006bbbb7c20 */ /* 0x000fe20008410000 */
[----:B0-----:R-:W-:Y:S01]  /*83e0*/  FSEL R78, R181, RZ, P5 ;  /* 0x000000ffb54e7208 */ /* 0x001fe20002800000 */
[--C-:B------:R-:W-:Y:S01]  /*83f0*/  FFMA.FTZ R189, R189, R109, R108.reuse ;  /* 0x0000006dbdbd7223 */ /* 0x100fe2000001006c */
[----:B------:R-:W-:Y:S01]  /*8400*/  LOP3.LUT P4, RZ, R93, 0xff0000, RZ, 0xc0, !PT ;  /* 0x00ff00005dff7812 */ /* 0x000fe2000788c0ff */
[----:B------:R-:W-:Y:S01]  /*8410*/  FADD.FTZ R185, R182, -R185 ;  /* 0x800000b9b6b97221 */ /* 0x000fe20000010000 */
[----:B------:R-:W-:Y:S01]  /*8420*/  LOP3.LUT P5, RZ, R92, 0xff0000, RZ, 0xc0, !PT ;  /* 0x00ff00005cff7812 */ /* 0x000fe200078ac0ff */
[----:B------:R-:W-:Y:S01]  /*8430*/  FMUL.FTZ R179, R158, R179 ;  /* 0x000000b39eb37220 */ /* 0x000fe20000410000 */
[C---:B------:R-:W-:Y:S01]  /*8440*/  LOP3.LUT P6, RZ, R151.reuse, 0xff0000, RZ, 0xc0, !PT ;  /* 0x00ff000097ff7812 */ /* 0x040fe200078cc0ff */
[----:B------:R-:W-:Y:S01]  /*8450*/  FFMA.FTZ R73, R190, R109, R108 ;  /* 0x0000006dbe497223 */ /* 0x000fe2000001006c */
[----:B------:R-:W-:Y:S01]  /*8460*/  ISETP.GE.U32.AND.EX P3, PT, R151, 0x1000000, PT, P3 ;  /* 0x010000009700780c */ /* 0x000fe20003f66130 */
[----:B------:R-:W-:Y:S01]  /*8470*/  FADD.FTZ R189, R186, -R189 ;  /* 0x800000bdbabd7221 */ /* 0x000fe20000010000 */
[----:B------:R-:W-:Y:S01]  /*8480*/  FSEL R79, R177, RZ, P4 ;  /* 0x000000ffb14f7208 */ /* 0x000fe20002000000 */
[----:B------:R-:W-:Y:S01]  /*8490*/  FMUL.FTZ R185, R158, R185 ;  /* 0x000000b99eb97220 */ /* 0x000fe20000410000 */
[----:B------:R-:W-:Y:S01]  /*84a0*/  FSEL R77, R187, RZ, P5 ;  /* 0x000000ffbb4d7208 */ /* 0x000fe20002800000 */
[----:B------:R-:W-:Y:S01]  /*84b0*/  FMUL.FTZ R179, R179, UR6 ;  /* 0x00000006b3b37c20 */ /* 0x000fe20008410000 */
[----:B------:R-:W-:Y:S01]  /*84c0*/  LOP3.LUT P4, RZ, R151, 0xff, RZ, 0xc0, !PT ;  /* 0x000000ff97ff7812 */ /* 0x000fe2000788c0ff */
[----:B------:R-:W-:Y:S01]  /*84d0*/  FADD.FTZ R73, R188, -R73 ;  /* 0x80000049bc497221 */ /* 0x000fe20000010000 */
[----:B------:R-:W-:Y:S01]  /*84e0*/  LOP3.LUT P5, RZ, R150, 0xff0000, RZ, 0xc0, !PT ;  /* 0x00ff000096ff7812 */ /* 0x000fe200078ac0ff */
[----:B------:R-:W-:Y:S01]  /*84f0*/  FMUL.FTZ R185, R185, UR6 ;  /* 0x00000006b9b97c20 */ /* 0x000fe20008410000 */
[----:B------:R-:W-:Y:S01]  /*8500*/  FSEL R75, R177, RZ, P6 ;  /* 0x000000ffb14b7208 */ /* 0x000fe20003000000 */
[C---:B------:R-:W-:Y:S01]  /*8510*/  FMUL.FTZ R189, R158.reuse, R189 ;  /* 0x000000bd9ebd7220 */ /* 0x040fe20000410000 */
[----:B------:R-:W-:Y:S01]  /*8520*/  LOP3.LUT P6, RZ, R93, 0xff00, RZ, 0xc0, !PT ;  /* 0x0000ff005dff7812 */ /* 0x000fe200078cc0ff */
[----:B------:R-:W-:Y:S01]  /*8530*/  FMUL.FTZ R73, R158, R73 ;  /* 0x000000499e497220 */ /* 0x000fe20000410000 */
[----:B------:R-:W-:Y:S01]  /*8540*/  FSEL R72, R175, RZ, P3 ;  /* 0x000000ffaf487208 */ /* 0x000fe20001800000 */
[----:B------:R-:W-:Y:S01]  /*8550*/  FMUL.FTZ R189, R189, UR6 ;  /* 0x00000006bdbd7c20 */ /* 0x000fe20008410000 */
[----:B------:R-:W-:Y:S01]  /*8560*/  LOP3.LUT P3, RZ, R151, 0xff00, RZ, 0xc0, !PT ;  /* 0x0000ff0097ff7812 */ /* 0x000fe2000786c0ff */
[----:B------:R-:W-:Y:S01]  /*8570*/  FMUL.FTZ R73, R73, UR6 ;  /* 0x0000000649497c20 */ /* 0x000fe20008410000 */
[----:B------:R-:W-:-:S02]  /*8580*/  FSEL R74, R181, RZ, P4 ;  /* 0x000000ffb54a7208 */ /* 0x000fc40002000000 */
[----:B------:R-:W-:Y:S02]  /*8590*/  FSEL R187, R187, RZ, P5 ;  /* 0x000000ffbbbb7208 */ /* 0x000fe40002800000 */
[----:B------:R-:W-:Y:S02]  /*85a0*/  LOP3.LUT P4, RZ, R92, 0xff000000, RZ, 0xc0, !PT ;  /* 0xff0000005cff7812 */ /* 0x000fe4000788c0ff */
[----:B------:R-:W-:Y:S02]  /*85b0*/  LOP3.LUT P5, RZ, R150, 0xff000000, RZ, 0xc0, !PT ;  /* 0xff00000096ff7812 */ /* 0x000fe400078ac0ff */
[C---:B------:R-:W-:Y:S02]  /*85c0*/  FSEL R93, R179.reuse, RZ, P6 ;  /* 0x000000ffb35d7208 */ /* 0x040fe40003000000 */
[----:B------:R-:W-:Y:S02]  /*85d0*/  FSEL R179, R179, RZ, P3 ;  /* 0x000000ffb3b37208 */ /* 0x000fe40001800000 */
[----:B------:R-:W-:-:S02]  /*85e0*/  LOP3.LUT P6, RZ, R92, 0xff00, RZ, 0xc0, !PT ;  /* 0x0000ff005cff7812 */ /* 0x000fc400078cc0ff */
[----:B------:R-:W-:Y:S02]  /*85f0*/  LOP3.LUT P3, RZ, R92, 0xff, RZ, 0xc0, !PT ;  /* 0x000000ff5cff7812 */ /* 0x000fe4000786c0ff */
[----:B------:R-:W-:Y:S02]  /*8600*/  F2FP.F16.F32.PACK_AB R79, R0, R79 ;  /* 0x0000004f004f723e */ /* 0x000fe400000000ff */
[C---:B------:R-:W-:Y:S02]  /*8610*/  FSEL R0, R185.reuse, RZ, P4 ;  /* 0x000000ffb9007208 */ /* 0x040fe40002000000 */
[----:B------:R-:W-:Y:S02]  /*8620*/  FSEL R92, R185, RZ, P5 ;  /* 0x000000ffb95c7208 */ /* 0x000fe40002800000 */
[C---:B------:R-:W-:Y:S02]  /*8630*/  LOP3.LUT P4, RZ, R150.reuse, 0xff00, RZ, 0xc0, !PT ;  /* 0x0000ff0096ff7812 */ /* 0x040fe4000788c0ff */
[----:B------:R-:W-:-:S02]  /*8640*/  LOP3.LUT P5, RZ, R150, 0xff, RZ, 0xc0, !PT ;  /* 0x000000ff96ff7812 */ /* 0x000fc400078ac0ff */
[----:B------:R-:W-:Y:S02]  /*8650*/  F2FP.F16.F32.PACK_AB R78, R93, R78 ;  /* 0x0000004e5d4e723e */ /* 0x000fe400000000ff */
        /* <DEDUP_REMOVED lines=11> */
.L_x_1220:
[----:B------:R-:W-:Y:S05]  /*8710*/  @!P1 BRA `(.L_x_1225) ;  /* 0x0000000800049947 */ /* 0x000fea0003800000 */
[----:B------:R-:W-:Y:S05]  /*8720*/  @!P2 BRA `(.L_x_1226) ;  /* 0x000000040008a947 */ /* 0x000fea0003800000 */
[-CC-:B------:R-:W-:Y:S01]  /*8730*/  FFMA.FTZ R176, R176, R109.reuse, R108.reuse ;  /* 0x0000006db0b07223 */ /* 0x180fe2000001006c */
[-CC-:B------:R-:W-:Y:S01]  /*8740*/  FFMA.FTZ R0, R183, R109.reuse, R108.reuse ;  /* 0x0000006db7007223 */ /* 0x180fe2000001006c */
[-C--:B------:R-:W-:Y:S01]  /*8750*/  FFMA.FTZ R178, R178, R109.reuse, R108 ;  /* 0x0000006db2b27223 */ /* 0x080fe2000001006c */
[--C-:B0-----:R-:W-:Y:S02]  /*8760*/  HADD2.F32 R70, -RZ, R59.reuse.H1_H1 ;  /* 0x3000003bff467230 */ /* 0x101fe40000004100 */
[----:B------:R-:W-:Y:S01]  /*8770*/  FADD.FTZ R175, R175, -R176 ;  /* 0x800000b0afaf7221 */ /* 0x000fe20000010000 */
[----:B------:R-:W-:Y:S01]  /*8780*/  FADD.FTZ R181, R181, -R0 ;  /* 0x80000000b5b57221 */ /* 0x000fe20000010000 */
[----:B------:R-:W-:Y:S01]  /*8790*/  FFMA.FTZ R180, R180, R109, R108 ;  /* 0x0000006db4b47223 */ /* 0x000fe2000001006c */
[----:B------:R-:W-:Y:S02]  /*87a0*/  HADD2.F32 R69, -RZ, R59.H0_H0 ;  /* 0x2000003bff457230 */ /* 0x000fe40000004100 */
[----:B------:R-:W-:Y:S01]  /*87b0*/  FADD.FTZ R177, R177, -R178 ;  /* 0x800000b2b1b17221 */ /* 0x000fe20000010000 */
[----:B------:R-:W-:-:S02]  /*87c0*/  HADD2.F32 R0, -RZ, R58.H0_H0 ;  /* 0x2000003aff007230 */ /* 0x000fc40000004100 */
[----:B------:R-:W-:Y:S01]  /*87d0*/  FFMA.FTZ R106, R158, R175, R70 ;  /* 0x000000af9e6a7223 */ /* 0x000fe20000010046 */
[----:B------:R-:W-:Y:S01]  /*87e0*/  HADD2.F32 R68, -RZ, R58.H1_H1 ;  /* 0x3000003aff447230 */ /* 0x000fe20000004100 */
[----:B------:R-:W-:Y:S01]  /*87f0*/  ISETP.GE.U32.AND P3, PT, R92, RZ, PT ;  /* 0x000000ff5c00720c */ /* 0x000fe20003f66070 */
[----:B------:R-:W-:Y:S01]  /*8800*/  FADD.FTZ R179, R179, -R180 ;  /* 0x800000b4b3b37221 */ /* 0x000fe20000010000 */
[C---:B------:R-:W-:Y:S01]  /*8810*/  FFMA.FTZ R177, R158.reuse, R177, R69 ;  /* 0x000000b19eb17223 */ /* 0x040fe20000010045 */
[----:B------:R-:W-:Y:S01]  /*8820*/  FFMA.FTZ R181, R158, R181, R0 ;  /* 0x000000b59eb57223 */ /* 0x000fe20000010000 */
[----:B------:R-:W-:Y:S01]  /*8830*/  FMUL.FTZ R0, R106, UR6 ;  /* 0x000000066a007c20 */ /* 0x000fe20008410000 */
[----:B------:R-:W-:Y:S01]  /*8840*/  ISETP.GE.U32.AND.EX P3, PT, R93, 0x1000000, PT, P3 ;  /* 0x010000005d00780c */ /* 0x000fe20003f66130 */
[----:B------:R-:W-:Y:S01]  /*8850*/  FFMA.FTZ R78, R158, R179, R68 ;  /* 0x000000b39e4e7223 */ /* 0x000fe20000010044 */
[----:B------:R-:W-:Y:S01]  /*8860*/  FMUL.FTZ R69, R177, UR6 ;  /* 0x00000006b1457c20 */ /* 0x000fe20008410000 */
[----:B------:R-:W-:Y:S01]  /*8870*/  LOP3.LUT P4, RZ, R93, 0xff0000, RZ, 0xc0, !PT ;  /* 0x00ff00005dff7812 */ /* 0x000fe2000788c0ff */
[-CC-:B------:R-:W-:Y:S01]  /*8880*/  FFMA.FTZ R187, R187, R109.reuse, R108.reuse ;  /* 0x0000006dbbbb7223 */ /* 0x180fe2000001006c */
[----:B------:R-:W-:Y:S01]  /*8890*/  FSEL R107, R0, RZ, P3 ;  /* 0x000000ff006b7208 */ /* 0x000fe20001800000 */
[----:B------:R-:W-:Y:S01]  /*88a0*/  FMUL.FTZ R0, R181, UR6 ;  /* 0x00000006b5007c20 */ /* 0x000fe20008410000 */
[----:B------:R-:W-:Y:S01]  /*88b0*/  FMUL.FTZ R68, R78, UR6 ;  /* 0x000000064e447c20 */ /* 0x000fe20008410000 */
[-CC-:B------:R-:W-:Y:S01]  /*88c0*/  FFMA.FTZ R185, R185, R109.reuse, R108.reuse ;  /* 0x0000006db9b97223 */ /* 0x180fe2000001006c */
[----:B------:R-:W-:Y:S01]  /*88d0*/  LOP3.LUT P6, RZ, R93, 0xff, RZ, 0xc0, !PT ;  /* 0x000000ff5dff7812 */ /* 0x000fe200078cc0ff */
[-CC-:B------:R-:W-:Y:S01]  /*88e0*/  FFMA.FTZ R189, R189, R109.reuse, R108.reuse ;  /* 0x0000006dbdbd7223 */ /* 0x180fe2000001006c */
[----:B------:R-:W-:Y:S01]  /*88f0*/  LOP3.LUT P5, RZ, R93, 0xff00, RZ, 0xc0, !PT ;  /* 0x0000ff005dff7812 */ /* 0x000fe200078ac0ff */
[--C-:B------:R-:W-:Y:S01]  /*8900*/  HADD2.F32 R71, -RZ, R57.reuse.H0_H0 ;  /* 0x20000039ff477230 */ /* 0x100fe20000004100 */
[----:B------:R-:W-:Y:S01]  /*8910*/  FSEL R104, R69, RZ, P4 ;  /* 0x000000ff45687208 */ /* 0x000fe20002000000 */
[----:B------:R-:W-:Y:S01]  /*8920*/  FFMA.FTZ R69, R190, R109, R108 ;  /* 0x0000006dbe457223 */ /* 0x000fe2000001006c */
[----:B------:R-:W-:Y:S01]  /*8930*/  HADD2.F32 R70, -RZ, R57.H1_H1 ;  /* 0x30000039ff467230 */ /* 0x000fe20000004100 */
[----:B------:R-:W-:Y:S01]  /*8940*/  FSEL R96, R0, RZ, P6 ;  /* 0x000000ff00607208 */ /* 0x000fe20003000000 */
[----:B------:R-:W-:Y:S01]  /*8950*/  FADD.FTZ R187, R184, -R187 ;  /* 0x800000bbb8bb7221 */ /* 0x000fe20000010000 */
[----:B------:R-:W-:Y:S01]  /*8960*/  FSEL R105, R68, RZ, P5 ;  /* 0x000000ff44697208 */ /* 0x000fe20002800000 */
        /* <DEDUP_REMOVED lines=9> */
[----:B------:R-:W-:Y:S01]  /*8a00*/  F2FP.F16.F32.PACK_AB R70, R78, R181 ;  /* 0x000000b54e46723e */ /* 0x000fe200000000ff */
[C---:B------:R-:W-:Y:S01]  /*8a10*/  FMUL.FTZ R79, R76.reuse, UR6 ;  /* 0x000000064c4f7c20 */ /* 0x040fe20008410000 */
[----:B------:R-:W-:Y:S01]  /*8a20*/  F2FP.F16.F32.PACK_AB R69, R76, R187 ;  /* 0x000000bb4c45723e */ /* 0x000fe200000000ff */
[----:B------:R-:W-:Y:S01]  /*8a30*/  FMUL.FTZ R78, R187, UR6 ;  /* 0x00000006bb4e7c20 */ /* 0x000fe20008410000 */
[----:B------:R-:W-:Y:S01]  /*8a40*/  FMUL.FTZ R76, R0, UR6 ;  /* 0x00000006004c7c20 */ /* 0x000fe20008410000 */
        /* <DEDUP_REMOVED lines=13> */
[----:B------:R-:W-:-:S02]  /*8b20*/  F2FP.F16.F32.PACK_AB R77, R97, R0 ;  /* 0x00000000614d723e */ /* 0x000fc400000000ff */
[----:B------:R-:W-:Y:S01]  /*8b30*/  F2FP.F16.F32.PACK_AB R76, R93, R76 ;  /* 0x0000004c5d4c723e */ /* 0x000fe200000000ff */
[----:B------:R-:W-:Y:S06]  /*8b40*/  BRA `(.L_x_1223) ;  /* 0x0000000800b87947 */ /* 0x000fec0003800000 */
.L_x_1226:
[-CC-:B------:R-:W-:Y:S01]  /*8b50*/  FFMA.FTZ R176, R176, R109.reuse, R108.reuse ;  /* 0x0000006db0b07223 */ /* 0x180fe2000001006c */
[-CC-:B------:R-:W-:Y:S01]  /*8b60*/  FFMA.FTZ R0, R183, R109.reuse, R108.reuse ;  /* 0x0000006db7007223 */ /* 0x180fe2000001006c */
[--C-:B0-----:R-:W-:Y:S02]  /*8b70*/  HADD2.F32 R79, -RZ, R59.reuse.H1_H1 ;  /* 0x3000003bff4f7230 */ /* 0x101fe40000004100 */
[-C--:B------:R-:W-:Y:S01]  /*8b80*/  FFMA.FTZ R178, R178, R109.reuse, R108 ;  /* 0x0000006db2b27223 */ /* 0x080fe2000001006c */
[----:B------:R-:W-:Y:S01]  /*8b90*/  FADD.FTZ R175, R175, -R176 ;  /* 0x800000b0afaf7221 */ /* 0x000fe20000010000 */
[----:B------:R-:W-:Y:S01]  /*8ba0*/  FFMA.FTZ R180, R180, R109, R108 ;  /* 0x0000006db4b47223 */ /* 0x000fe2000001006c */
[----:B------:R-:W-:Y:S01]  /*8bb0*/  FADD.FTZ R181, R181, -R0 ;  /* 0x80000000b5b57221 */ /* 0x000fe20000010000 */
[----:B------:R-:W-:Y:S02]  /*8bc0*/  HADD2.F32 R76, -RZ, R59.H0_H0 ;  /* 0x2000003bff4c7230 */ /* 0x000fe40000004100 */
[----:B------:R-:W-:Y:S01]  /*8bd0*/  FFMA.FTZ R175, R158, R175, R79 ;  /* 0x000000af9eaf7223 */ /* 0x000fe2000001004f */
[----:B------:R-:W-:-:S02]  /*8be0*/  HADD2.F32 R0, -RZ, R58.H0_H0 ;  /* 0x2000003aff007230 */ /* 0x000fc40000004100 */
        /* <DEDUP_REMOVED lines=8> */
[----:B------:R-:W-:Y:S01]  /*8c70*/  FFMA.FTZ R181, R158, R181, R0 ;  /* 0x000000b59eb57223 */ /* 0x000fe20000010000 */
[----:B------:R-:W-:-:S02]  /*8c80*/  HADD2.F32 R78, -RZ, R57.H0_H0 ;  /* 0x20000039ff4e7230 */ /* 0x000fc40000004100 */
[----:B------:R-:W-:Y:S01]  /*8c90*/  FFMA.FTZ R79, R158, R179, R79 ;  /* 0x000000b39e4f7223 */ /* 0x000fe2000001004f */
[----:B------:R-:W-:Y:S02]  /*8ca0*/  HADD2.F32 R96, -RZ, R57.H1_H1 ;  /* 0x30000039ff607230 */ /* 0x000fe40000004100 */
[----:B------:R-:W-:Y:S01]  /*8cb0*/  FADD.FTZ R189, R186, -R189 ;  /* 0x800000bdbabd7221 */ /* 0x000fe20000010000 */
[--C-:B------:R-:W-:Y:S02]  /*8cc0*/  HADD2.F32 R0, -RZ, R56.reuse.H0_H0 ;  /* 0x20000038ff007230 */ /* 0x100fe40000004100 */
[----:B------:R-:W-:Y:S01]  /*8cd0*/  FADD.FTZ R187, R184, -R187 ;  /* 0x800000bbb8bb7221 */ /* 0x000fe20000010000 */
[----:B------:R-:W-:Y:S02]  /*8ce0*/  HADD2.F32 R76, -RZ, R56.H1_H1 ;  /* 0x30000038ff4c7230 */ /* 0x000fe40000004100 */
[----:B------:R-:W-:Y:S01]  /*8cf0*/  FADD.FTZ R185, R182, -R185 ;  /* 0x800000b9b6b97221 */ /* 0x000fe20000010000 */
[----:B------:R-:W-:Y:S01]  /*8d00*/  FADD.FTZ R77, R188, -R77 ;  /* 0x8000004dbc4d7221 */ /* 0x000fe20000010000 */
[----:B------:R-:W-:Y:S01]  /*8d10*/  ISETP.GE.U32.AND P3, PT, R92, RZ, PT ;  /* 0x000000ff5c00720c */ /* 0x000fe20003f66070 */
[----:B------:R-:W-:Y:S01]  /*8d20*/  FMUL.FTZ R175, R175, UR6 ;  /* 0x00000006afaf7c20 */ /* 0x000fe20008410000 */
[----:B------:R-:W-:Y:S01]  /*8d30*/  FMUL.FTZ R177, R177, UR6 ;  /* 0x00000006b1b17c20 */ /* 0x000fe20008410000 */
[----:B------:R-:W-:Y:S01]  /*8d40*/  FMUL.FTZ R181, R181, UR6 ;  /* 0x00000006b5b57c20 */ /* 0x000fe20008410000 */
[----:B------:R-:W-:Y:S01]  /*8d50*/  FMUL.FTZ R79, R79, UR6 ;  /* 0x000000064f4f7c20 */ /* 0x000fe20008410000 */
[C---:B------:R-:W-:Y:S01]  /*8d60*/  FFMA.FTZ R78, R158.reuse, R187, R78 ;  /* 0x000000bb9e4e7223 */ /* 0x040fe2000001004e */
[C---:B------:R-:W-:Y:S01]  /*8d70*/  FFMA.FTZ R96, R158.reuse, R185, R96 ;  /* 0x000000b99e607223 */ /* 0x040fe20000010060 */
[C---:B------:R-:W-:Y:S01]  /*8d80*/  FFMA.FTZ R0, R158.reuse, R77, R0 ;  /* 0x0000004d9e007223 */ /* 0x040fe20000010000 */
[----:B------:R-:W-:Y:S01]  /*8d90*/  FFMA.FTZ R76, R158, R189, R76 ;  /* 0x000000bd9e4c7223 */ /* 0x000fe2000001004c */
[C---:B------:R-:W-:Y:S01]  /*8da0*/  LOP3.LUT P4, RZ, R93.reuse, 0xff0000, RZ, 0xc0, !PT ;  /* 0x00ff00005dff7812 */ /* 0x040fe2000788c0ff */
[----:B------:R-:W-:Y:S01]  /*8db0*/  FMUL.FTZ R78, R78, UR6 ;  /* 0x000000064e4e7c20 */ /* 0x000fe20008410000 */
[C---:B------:R-:W-:Y:S01]  /*8dc0*/  LOP3.LUT P5, RZ, R93.reuse, 0xff, RZ, 0xc0, !PT ;  /* 0x000000ff5dff7812 */ /* 0x040fe200078ac0ff */
        /* <DEDUP_REMOVED lines=22> */
.L_x_1225:
        /* <DEDUP_REMOVED lines=10> */
[C---:B------:R-:W-:Y:S01]  /*8fd0*/  FMUL.FTZ R76, R158.reuse, R175 ;  /* 0x000000af9e4c7220 */ /* 0x040fe20000410000 */
[----:B------:R-:W-:Y:S01]  /*8fe0*/  FADD.FTZ R179, R179, -R180 ;  /* 0x800000b4b3b37221 */ /* 0x000fe20000010000 */
[----:B------:R-:W-:Y:S01]  /*8ff0*/  LOP3.LUT P4, RZ, R93, 0xff0000, RZ, 0xc0, !PT ;  /* 0x00ff00005dff7812 */ /* 0x000fe2000788c0ff */
[----:B------:R-:W-:Y:S01]  /*9000*/  FMUL.FTZ R69, R71, UR6 ;  /* 0x0000000647457c20 */ /* 0x000fe20008410000 */
[----:B------:R-:W-:Y:S01]  /*9010*/  FMUL.FTZ R70, R158, R181 ;  /* 0x000000b59e467220 */ /* 0x000fe20000410000 */
[----:B------:R-:W-:Y:S01]  /*9020*/  FMUL.FTZ R68, R76, UR6 ;  /* 0x000000064c447c20 */ /* 0x000fe20008410000 */
[----:B------:R-:W-:Y:S01]  /*9030*/  ISETP.GE.U32.AND.EX P3, PT, R93, 0x1000000, PT, P3 ;  /* 0x010000005d00780c */ /* 0x000fe20003f66130 */
[----:B------:R-:W-:Y:S01]  /*9040*/  FMUL.FTZ R179, R158, R179 ;  /* 0x000000b39eb37220 */ /* 0x000fe20000410000 */
[-CC-:B------:R-:W-:Y:S01]  /*9050*/  FFMA.FTZ R187, R187, R109.reuse, R108.reuse ;  /* 0x0000006dbbbb7223 */ /* 0x180fe2000001006c */
[-CC-:B------:R-:W-:Y:S01]  /*9060*/  FFMA.FTZ R185, R185, R109.reuse, R108.reuse ;  /* 0x0000006db9b97223 */ /* 0x180fe2000001006c */
[----:B------:R-:W-:Y:S01]  /*9070*/  FSEL R79, R69, RZ, P4 ;  /* 0x000000ff454f7208 */ /* 0x000fe20002000000 */
[----:B------:R-:W-:Y:S01]  /*9080*/  FMUL.FTZ R0, R70, UR6 ;  /* 0x0000000646007c20 */ /* 0x000fe20008410000 */
[-CC-:B------:R-:W-:Y:S01]  /*9090*/  FFMA.FTZ R189, R189, R109.reuse, R108.reuse ;  /* 0x0000006dbdbd7223 */ /* 0x180fe2000001006c */
[----:B------:R-:W-:Y:S01]  /*90a0*/  FFMA.FTZ R69, R190, R109, R108 ;  /* 0x0000006dbe457223 */ /* 0x000fe2000001006c */
[----:B------:R-:W-:Y:S01]  /*90b0*/  LOP3.LUT P6, RZ, R93, 0xff, RZ, 0xc0, !PT ;  /* 0x000000ff5dff7812 */ /* 0x000fe200078cc0ff */
[----:B------:R-:W-:Y:S01]  /*90c0*/  FADD.FTZ R187, R184, -R187 ;  /* 0x800000bbb8bb7221 */ /* 0x000fe20000010000 */
[----:B------:R-:W-:Y:S01]  /*90d0*/  FSEL R104, R68, RZ, P3 ;  /* 0x000000ff44687208 */ /* 0x000fe20001800000 */
[----:B------:R-:W-:Y:S01]  /*90e0*/  FMUL.FTZ R68, R179, UR6 ;  /* 0x00000006b3447c20 */ /* 0x000fe20008410000 */
[----:B------:R-:W-:Y:S01]  /*90f0*/  FADD.FTZ R185, R182, -R185 ;  /* 0x800000b9b6b97221 */ /* 0x000fe20000010000 */
[----:B------:R-:W-:Y:S01]  /*9100*/  LOP3.LUT P5, RZ, R93, 0xff00, RZ, 0xc0, !PT ;  /* 0x0000ff005dff7812 */ /* 0x000fe200078ac0ff */
[----:B------:R-:W-:Y:S01]  /*9110*/  FADD.FTZ R189, R186, -R189 ;  /* 0x800000bdbabd7221 */ /* 0x000fe20000010000 */
[----:B------:R-:W-:Y:S01]  /*9120*/  FADD.FTZ R69, R188, -R69 ;  /* 0x80000045bc457221 */ /* 0x000fe20000010000 */
[----:B------:R-:W-:Y:S01]  /*9130*/  FSEL R96, R0, RZ, P6 ;  /* 0x000000ff00607208 */ /* 0x000fe20003000000 */
[C---:B------:R-:W-:Y:S01]  /*9140*/  FMUL.FTZ R187, R158.reuse, R187 ;  /* 0x000000bb9ebb7220 */ /* 0x040fe20000410000 */
[----:B------:R-:W-:Y:S01]  /*9150*/  FMUL.FTZ R0, R158, R185 ;  /* 0x000000b99e007220 */ /* 0x000fe20000410000 */
[----:B------:R-:W-:Y:S01]  /*9160*/  FSEL R97, R68, RZ, P5 ;  /* 0x000000ff44617208 */ /* 0x000fe20002800000 */
[C---:B------:R-:W-:Y:S01]  /*9170*/  FMUL.FTZ R189, R158.reuse, R189 ;  /* 0x000000bd9ebd7220 */ /* 0x040fe20000410000 */
[----:B------:R-:W-:Y:S01]  /*9180*/  FMUL.FTZ R68, R158, R69 ;  /* 0x000000459e447220 */ /* 0x000fe20000410000 */
        /* <DEDUP_REMOVED lines=18> */
[----:B------:R-:W-:-:S02]  /*92b0*/  F2FP.F16.F32.PACK_AB R77, R92, R77 ;  /* 0x0000004d5c4d723e */ /* 0x000fc400000000ff */
[----:B------:R-:W-:Y:S01]  /*92c0*/  F2FP.F16.F32.PACK_AB R76, R93, R0 ;  /* 0x000000005d4c723e */ /* 0x000fe200000000ff */
[----:B------:R-:W-:Y:S06]  /*92d0*/  BRA `(.L_x_1223) ;  /* 0x0000000000d47947 */ /* 0x000fec0003800000 */
.L_x_1227:
        /* <DEDUP_REMOVED lines=11> */
[----:B0-----:R-:W-:Y:S01]  /*9390*/  FFMA.FTZ R77, R190, R109, R108 ;  /* 0x0000006dbe4d7223 */ /* 0x001fe2000001006c */
        /* <DEDUP_REMOVED lines=41> */
.L_x_1223:
        /* <DEDUP_REMOVED lines=16> */
[----:B------:R-:W-:Y:S01]  /*9730*/  FFMA.FTZ R166, R166, R109, R108 ;  /* 0x0000006da6a67223 */ /* 0x000fe2000001006c */
[----:B------:R-:W-:Y:S02]  /*9740*/  HADD2.F32 R70, -RZ, R55.H1_H1 ;  /* 0x30000037ff467230 */ /* 0x000fe40000004100 */
[----:B------:R-:W-:Y:S01]  /*9750*/  FADD.FTZ R165, R165, -R164 ;  /* 0x800000a4a5a57221 */ /* 0x000fe20000010000 */
[----:B------:R-:W-:-:S02]  /*9760*/  HADD2.F32 R0, -RZ, R54.H0_H0 ;  /* 0x20000036ff007230 */ /* 0x000fc40000004100 */
[----:B------:R-:W-:Y:S01]  /*9770*/  FADD.FTZ R171, R171, -R170 ;  /* 0x800000aaabab7221 */ /* 0x000fe20000010000 */
        /* <DEDUP_REMOVED lines=16> */
[----:B------:R-:W-:Y:S01]  /*9880*/  FFMA.FTZ R162, R162, R109, R108 ;  /* 0x0000006da2a27223 */ /* 0x000fe2000001006c */
[----:B------:R-:W-:Y:S01]  /*9890*/  ISETP.GE.U32.AND.EX P4, PT, R153, 0x1000000, PT, P4 ;  /* 0x010000009900780c */ /* 0x000fe20003f86140 */
[----:B------:R-:W-:Y:S01]  /*98a0*/  FFMA.FTZ R69, R158, R115, R69 ;  /* 0x000000739e457223 */ /* 0x000fe20000010045 */
[C---:B------:R-:W-:Y:S01]  /*98b0*/  FSEL R79, R0.reuse, RZ, P6 ;  /* 0x000000ff004f7208 */ /* 0x040fe20003000000 */
[----:B------:R-:W-:Y:S01]  /*98c0*/  HADD2.F32 R70, -RZ, R53.H1_H1 ;  /* 0x30000035ff467230 */ /* 0x000fe20000004100 */
[----:B------:R-:W-:Y:S01]  /*98d0*/  FSEL R75, R0, RZ, P5 ;  /* 0x000000ff004b7208 */ /* 0x000fe20002800000 */
[----:B------:R-:W-:Y:S01]  /*98e0*/  FMUL.FTZ R0, R165, UR6 ;  /* 0x00000006a5007c20 */ /* 0x000fe20008410000 */
[----:B------:R-:W-:Y:S01]  /*98f0*/  LOP3.LUT P6, RZ, R91, 0xff, RZ, 0xc0, !PT ;  /* 0x000000ff5bff7812 */ /* 0x000fe200078cc0ff */
[----:B------:R-:W-:Y:S01]  /*9900*/  FADD.FTZ R163, R163, -R162 ;  /* 0x800000a2a3a37221 */ /* 0x000fe20000010000 */
[C---:B------:R-:W-:Y:S01]  /*9910*/  FSEL R104, R68.reuse, RZ, P3 ;  /* 0x000000ff44687208 */ /* 0x040fe20001800000 */
[----:B------:R-:W-:Y:S01]  /*9920*/  FMUL.FTZ R72, R69, UR6 ;  /* 0x0000000645487c20 */ /* 0x000fe20008410000 */
[----:B------:R-:W-:Y:S01]  /*9930*/  FSEL R106, R68, RZ, P4 ;  /* 0x000000ff446a7208 */ /* 0x000fe20002000000 */
[----:B------:R-:W-:Y:S01]  /*9940*/  FMUL.FTZ R68, R76, UR6 ;  /* 0x000000064c447c20 */ /* 0x000fe20008410000 */
[----:B------:R-:W-:Y:S01]  /*9950*/  LOP3.LUT P5, RZ, R153, 0xff, RZ, 0xc0, !PT ;  /* 0x000000ff99ff7812 */ /* 0x000fe200078ac0ff */
        /* <DEDUP_REMOVED lines=47> */
.L_x_1230:
[-CC-:B------:R-:W-:Y:S01]  /*9c50*/  FFMA.FTZ R168, R168, R109.reuse, R108.reuse ;  /* 0x0000006da8a87223 */ /* 0x180fe2000001006c */
[--C-:B0-----:R-:W-:Y:S02]  /*9c60*/  HADD2.F32 R73, -RZ, R55.reuse.H0_H0 ;  /* 0x20000037ff497230 */ /* 0x101fe40000004100 */
[-CC-:B------:R-:W-:Y:S01]  /*9c70*/  FFMA.FTZ R170, R170, R109.reuse, R108.reuse ;  /* 0x0000006daaaa7223 */ /* 0x180fe2000001006c */
[----:B------:R-:W-:Y:S01]  /*9c80*/  FFMA.FTZ R164, R164, R109, R108 ;  /* 0x0000006da4a47223 */ /* 0x000fe2000001006c */
[----:B------:R-:W-:Y:S01]  /*9c90*/  FADD.FTZ R169, R169, -R168 ;  /* 0x800000a8a9a97221 */ /* 0x000fe20000010000 */
[----:B------:R-:W-:Y:S02]  /*9ca0*/  HADD2.F32 R74, -RZ, R55.H1_H1 ;  /* 0x30000037ff4a7230 */ /* 0x000fe40000004100 */
[----:B------:R-:W-:Y:S01]  /*9cb0*/  FADD.FTZ R171, R171, -R170 ;  /* 0x800000aaabab7221 */ /* 0x000fe20000010000 */
[--C-:B------:R-:W-:Y:S02]  /*9cc0*/  HADD2.F32 R0, -RZ, R54.reuse.H0_H0 ;  /* 0x20000036ff007230 */ /* 0x100fe40000004100 */
[----:B------:R-:W-:Y:S01]  /*9cd0*/  FFMA.FTZ R73, R158, R169, R73 ;  /* 0x000000a99e497223 */ /* 0x000fe20000010049 */
[----:B------:R-:W-:Y:S01]  /*9ce0*/  LOP3.LUT P6, RZ, R91, 0xff0000, RZ, 0xc0, !PT ;  /* 0x00ff00005bff7812 */ /* 0x000fe200078cc0ff */
[----:B------:R-:W-:Y:S01]  /*9cf0*/  FADD.FTZ R165, R165, -R164 ;  /* 0x800000a4a5a57221 */ /* 0x000fe20000010000 */
[----:B------:R-:W-:Y:S01]  /*9d00*/  LOP3.LUT P5, RZ, R153, 0xff0000, RZ, 0xc0, !PT ;  /* 0x00ff000099ff7812 */ /* 0x000fe200078ac0ff */
[----:B------:R-:W-:Y:S01]  /*9d10*/  FMUL.FTZ R73, R73, UR6 ;  /* 0x0000000649497c20 */ /* 0x000fe20008410000 */
[-CC-:B------:R-:W-:Y:S01]  /*9d20*/  FFMA.FTZ R166, R166, R109.reuse, R108.reuse ;  /* 0x0000006da6a67223 */ /* 0x180fe2000001006c */
[----:B------:R-:W-:Y:S01]  /*9d30*/  FFMA.FTZ R114, R114, R109, R108 ;  /* 0x0000006d72727223 */ /* 0x000fe2000001006c */
[----:B------:R-:W-:-:S02]  /*9d40*/  HADD2.F32 R72, -RZ, R54.H1_H1 ;  /* 0x30000036ff487230 */ /* 0x000fc40000004100 */
[C---:B------:R-:W-:Y:S01]  /*9d50*/  FFMA.FTZ R74, R158.reuse, R171, R74 ;  /* 0x000000ab9e4a7223 */ /* 0x040fe2000001004a */
[----:B------:R-:W-:Y:S01]  /*9d60*/  FSEL R79, R73, RZ, P6 ;  /* 0x000000ff494f7208 */ /* 0x000fe20003000000 */
[----:B------:R-:W-:Y:S01]  /*9d70*/  FADD.FTZ R167, R167, -R166 ;  /* 0x800000a6a7a77221 */ /* 0x000fe20000010000 */
[----:B------:R-:W-:Y:S01]  /*9d80*/  FSEL R76, R73, RZ, P5 ;  /* 0x000000ff494c7208 */ /* 0x000fe20002800000 */
[----:B------:R-:W-:Y:S01]  /*9d90*/  FFMA.FTZ R0, R158, R165, R0 ;  /* 0x000000a59e007223 */ /* 0x000fe20000010000 */
[----:B------:R-:W-:Y:S01]  /*9da0*/  ISETP.GE.U32.AND P3, PT, R90, RZ, PT ;  /* 0x000000ff5a00720c */ /* 0x000fe20003f66070 */
[--C-:B------:R-:W-:Y:S01]  /*9db0*/  HADD2.F32 R73, -RZ, R53.reuse.H0_H0 ;  /* 0x20000035ff497230 */ /* 0x100fe20000004100 */
[----:B------:R-:W-:Y:S01]  /*9dc0*/  ISETP.GE.U32.AND P4, PT, R152, RZ, PT ;  /* 0x000000ff9800720c */ /* 0x000fe20003f86070 */
[----:B------:R-:W-:Y:S01]  /*9dd0*/  FADD.FTZ R115, R115, -R114 ;  /* 0x8000007273737221 */ /* 0x000fe20000010000 */
[----:B------:R-:W-:Y:S01]  /*9de0*/  FMUL.FTZ R74, R74, UR6 ;  /* 0x000000064a4a7c20 */ /* 0x000fe20008410000 */
[----:B------:R-:W-:Y:S01]  /*9df0*/  FFMA.FTZ R72, R158, R167, R72 ;  /* 0x000000a79e487223 */ /* 0x000fe20000010048 */
[----:B------:R-:W-:Y:S01]  /*9e00*/  FFMA.FTZ R162, R162, R109, R108 ;  /* 0x0000006da2a27223 */ /* 0x000fe2000001006c */
[----:B------:R-:W-:Y:S01]  /*9e10*/  ISETP.GE.U32.AND.EX P3, PT, R91, 0x1000000, PT, P3 ;  /* 0x010000005b00780c */ /* 0x000fe20003f66130 */
[----:B------:R-:W-:Y:S01]  /*9e20*/  FMUL.FTZ R0, R0, UR6 ;  /* 0x0000000600007c20 */ /* 0x000fe20008410000 */
[----:B------:R-:W-:Y:S01]  /*9e30*/  ISETP.GE.U32.AND.EX P4, PT, R153, 0x1000000, PT, P4 ;  /* 0x010000009900780c */ /* 0x000fe20003f86140 */
[----:B------:R-:W-:Y:S01]  /*9e40*/  FFMA.FTZ R73, R158, R115, R73 ;  /* 0x000000739e497223 */ /* 0x000fe20000010049 */
[----:B------:R-:W-:Y:S01]  /*9e50*/  LOP3.LUT P6, RZ, R91, 0xff, RZ, 0xc0, !PT ;  /* 0x000000ff5bff7812 */ /* 0x000fe200078cc0ff */
[----:B------:R-:W-:Y:S01]  /*9e60*/  HADD2.F32 R75, -RZ, R53.H1_H1 ;  /* 0x30000035ff4b7230 */ /* 0x000fe20000004100 */
[----:B------:R-:W-:Y:S01]  /*9e70*/  FSEL R92, R74, RZ, P3 ;  /* 0x000000ff4a5c7208 */ /* 0x000fe20001800000 */
[----:B------:R-:W-:Y:S01]  /*9e80*/  FMUL.FTZ R72, R72, UR6 ;  /* 0x0000000648487c20 */ /* 0x000fe20008410000 */
[----:B------:R-:W-:Y:S01]  /*9e90*/  FSEL R77, R74, RZ, P4 ;  /* 0x000000ff4a4d7208 */ /* 0x000fe20002000000 */
[----:B------:R-:W-:Y:S01]  /*9ea0*/  FADD.FTZ R163, R163, -R162 ;  /* 0x800000a2a3a37221 */ /* 0x000fe20000010000 */
[----:B------:R-:W-:Y:S01]  /*9eb0*/  LOP3.LUT P3, RZ, R91, 0xff00, RZ, 0xc0, !PT ;  /* 0x0000ff005bff7812 */ /* 0x000fe2000786c0ff */
[----:B------:R-:W-:Y:S01]  /*9ec0*/  FMUL.FTZ R73, R73, UR6 ;  /* 0x0000000649497c20 */ /* 0x000fe20008410000 */
[C---:B------:R-:W-:Y:S01]  /*9ed0*/  LOP3.LUT P4, RZ, R153.reuse, 0xff00, RZ, 0xc0, !PT ;  /* 0x0000ff0099ff7812 */ /* 0x040fe2000788c0ff */
[-CC-:B------:R-:W-:Y:S01]  /*9ee0*/  FFMA.FTZ R112, R112, R109.reuse, R108.reuse ;  /* 0x0000006d70707223 */ /* 0x180fe2000001006c */
[----:B------:R-:W-:Y:S01]  /*9ef0*/  FSEL R78, R0, RZ, P6 ;  /* 0x000000ff004e7208 */ /* 0x000fe20003000000 */
[----:B------:R-:W-:Y:S01]  /*9f00*/  FFMA.FTZ R110, R110, R109, R108 ;  /* 0x0000006d6e6e7223 */ /* 0x000fe2000001006c */
[----:B------:R-:W-:Y:S01]  /*9f10*/  LOP3.LUT P5, RZ, R153, 0xff, RZ, 0xc0, !PT ;  /* 0x000000ff99ff7812 */ /* 0x000fe200078ac0ff */
[----:B------:R-:W-:Y:S01]  /*9f20*/  FFMA.FTZ R163, R158, R163, R75 ;  /* 0x000000a39ea37223 */ /* 0x000fe2000001004b */
[----:B------:R-:W-:Y:S01]  /*9f30*/  LOP3.LUT P6, RZ, R90, 0xff0000, RZ, 0xc0, !PT ;  /* 0x00ff00005aff7812 */ /* 0x000fe200078cc0ff */
[----:B------:R-:W-:Y:S01]  /*9f40*/  FADD.FTZ R113, R113, -R112 ;  /* 0x8000007071717221 */ /* 0x000fe20000010000 */
[C---:B------:R-:W-:Y:S01]  /*9f50*/  FSEL R91, R72.reuse, RZ, P3 ;  /* 0x000000ff485b7208 */ /* 0x040fe20001800000 */
[----:B------:R-:W-:Y:S01]  /*9f60*/  FADD.FTZ R111, R111, -R110 ;  /* 0x8000006e6f6f7221 */ /* 0x000fe20000010000 */
[----:B------:R-:W-:Y:S01]  /*9f70*/  FSEL R93, R72, RZ, P4 ;  /* 0x000000ff485d7208 */ /* 0x000fe20002000000 */
[--C-:B------:R-:W-:Y:S01]  /*9f80*/  HADD2.F32 R72, -RZ, R52.reuse.H1_H1 ;  /* 0x30000034ff487230 */ /* 0x100fe20000004100 */
[----:B------:R-:W-:Y:S01]  /*9f90*/  F2FP.F16.F32.PACK_AB R75, R77, R76 ;  /* 0x0000004c4d4b723e */ /* 0x000fe200000000ff */
[----:B------:R-:W-:Y:S01]  /*9fa0*/  FMUL.FTZ R163, R163, UR6 ;  /* 0x00000006a3a37c20 */ /* 0x000fe20008410000 */
[----:B------:R-:W-:Y:S01]  /*9fb0*/  FSEL R74, R0, RZ, P5 ;  /* 0x000000ff004a7208 */ /* 0x000fe20002800000 */
[----:B------:R-:W-:Y:S01]  /*9fc0*/  HADD2.F32 R0, -RZ, R52.H0_H0 ;  /* 0x20000034ff007230 */ /* 0x000fe20000004100 */
        /* <DEDUP_REMOVED lines=25> */
[----:B------:R-:W-:Y:S01]  /*a160*/  F2FP.F16.F32.PACK_AB R76, R91, R76 ;  /* 0x0000004c5b4c723e */ /* 0x000fe200000000ff */
[----:B------:R-:W-:Y:S06]  /*a170*/  BRA `(.L_x_1231) ;  /* 0x0000001800347947 */ /* 0x000fec0003800000 */
.L_x_1229:
        /* <DEDUP_REMOVED lines=13> */
[----:B------:R-:W-:Y:S01]  /*a250*/  FFMA.FTZ R114, R114, R109, R108 ;  /* 0x0000006d72727223 */ /* 0x000fe2000001006c */
        /* <DEDUP_REMOVED lines=9> */
[----:B------:R-:W-:Y:S01]  /*a2f0*/  FFMA.FTZ R162, R162, R109, R108 ;  /* 0x0000006da2a27223 */ /* 0x000fe2000001006c */
[----:B------:R-:W-:Y:S01]  /*a300*/  FSEL R76, R68, RZ, P3 ;  /* 0x000000ff444c7208 */ /* 0x000fe20001800000 */
[----:B------:R-:W-:Y:S01]  /*a310*/  FMUL.FTZ R69, R158, R69 ;  /* 0x000000459e457220 */ /* 0x000fe20000410000 */
[----:B------:R-:W-:Y:S01]  /*a320*/  FSEL R92, R68, RZ, P4 ;  /* 0x000000ff445c7208 */ /* 0x000fe20002000000 */
[----:B------:R-:W-:Y:S01]  /*a330*/  FMUL.FTZ R68, R73, UR6 ;  /* 0x0000000649447c20 */ /* 0x000fe20008410000 */
[C---:B------:R-:W-:Y:S01]  /*a340*/  FSEL R79, R0.reuse, RZ, P6 ;  /* 0x000000ff004f7208 */ /* 0x040fe20003000000 */
        /* <DEDUP_REMOVED lines=51> */
.L_x_1232:
        /* <DEDUP_REMOVED lines=25> */
[----:B------:R-:W-:Y:S01]  /*a810*/  FFMA.FTZ R112, R112, R109, R108 ;  /* 0x0000006d70707223 */ /* 0x000fe2000001006c */
        /* <DEDUP_REMOVED lines=49> */
.L_x_1228:
[----:B------:R-:W-:Y:S05]  /*ab30*/  @!P1 BRA `(.L_x_1233) ;  /* 0x0000000800049947 */ /* 0x000fea0003800000 */
[----:B------:R-:W-:Y:S05]  /*ab40*/  @!P2 BRA `(.L_x_1234) ;  /* 0x000000040008a947 */ /* 0x000fea0003800000 */
[-CC-:B------:R-:W-:Y:S01]  /*ab50*/  FFMA.FTZ R170, R170, R109.reuse, R108.reuse ;  /* 0x0000006daaaa7223 */ /* 0x180fe2000001006c */
[-CC-:B------:R-:W-:Y:S01]  /*ab60*/  FFMA.FTZ R164, R164, R109.reuse, R108.reuse ;  /* 0x0000006da4a47223 */ /* 0x180fe2000001006c */
[--C-:B0-----:R-:W-:Y:S02]  /*ab70*/  HADD2.F32 R70, -RZ, R55.reuse.H1_H1 ;  /* 0x30000037ff467230 */ /* 0x101fe40000004100 */
[-C--:B------:R-:W-:Y:S01]  /*ab80*/  FFMA.FTZ R168, R168, R109.reuse, R108 ;  /* 0x0000006da8a87223 */ /* 0x080fe2000001006c */
[----:B------:R-:W-:Y:S01]  /*ab90*/  FADD.FTZ R171, R171, -R170 ;  /* 0x800000aaabab7221 */ /* 0x000fe20000010000 */
[----:B------:R-:W-:Y:S01]  /*aba0*/  FFMA.FTZ R166, R166, R109, R108 ;  /* 0x0000006da6a67223 */ /* 0x000fe2000001006c */
[----:B------:R-:W-:Y:S02]  /*abb0*/  HADD2.F32 R0, -RZ, R54.H0_H0 ;  /* 0x20000036ff007230 */ /* 0x000fe40000004100 */
[----:B------:R-:W-:Y:S01]  /*abc0*/  FADD.FTZ R165, R165, -R164 ;  /* 0x800000a4a5a57221 */ /* 0x000fe20000010000 */
[----:B------:R-:W-:-:S02]  /*abd0*/  HADD2.F32 R69, -RZ, R55.H0_H0 ;  /* 0x20000037ff457230 */ /* 0x000fc40000004100 */
[----:B------:R-:W-:Y:S01]  /*abe0*/  FADD.FTZ R169, R169, -R168 ;  /* 0x800000a8a9a97221 */ /* 0x000fe20000010000 */
        /* <DEDUP_REMOVED lines=16> */
[C---:B------:R-:W-:Y:S01]  /*acf0*/  LOP3.LUT P6, RZ, R91.reuse, 0xff, RZ, 0xc0, !PT ;  /* 0x000000ff5bff7812 */ /* 0x040fe200078cc0ff */
[-CC-:B------:R-:W-:Y:S01]  /*ad00*/  FFMA.FTZ R110, R110, R109.reuse, R108.reuse ;  /* 0x0000006d6e6e7223 */ /* 0x180fe2000001006c */
[----:B------:R-:W-:Y:S01]  /*ad10*/  LOP3.LUT P5, RZ, R91, 0xff00, RZ, 0xc0, !PT ;  /* 0x0000ff005bff7812 */ /* 0x000fe200078ac0ff */
[----:B------:R-:W-:Y:S01]  /*ad20*/  FFMA.FTZ R112, R112, R109, R108 ;  /* 0x0000006d70707223 */ /* 0x000fe2000001006c */
[----:B------:R-:W-:Y:S01]  /*ad30*/  FSEL R96, R69, RZ, P4 ;  /* 0x000000ff45607208 */ /* 0x000fe20002000000 */
[--C-:B------:R-:W-:Y:S01]  /*ad40*/  HADD2.F32 R69, -RZ, R53.reuse.H0_H0 ;  /* 0x20000035ff457230 */ /* 0x100fe20000004100 */
[----:B------:R-:W-:Y:S01]  /*ad50*/  FSEL R92, R0, RZ, P6 ;  /* 0x000000ff005c7208 */ /* 0x000fe20003000000 */
[----:B------:R-:W-:Y:S01]  /*ad60*/  HADD2.F32 R70, -RZ, R53.H1_H1 ;  /* 0x30000035ff467230 */ /* 0x000fe20000004100 */
[----:B------:R-:W-:Y:S01]  /*ad70*/  FSEL R97, R68, RZ, P5 ;  /* 0x000000ff44617208 */ /* 0x000fe20002800000 */
[----:B------:R-:W-:Y:S01]  /*ad80*/  FADD.FTZ R115, R115, -R114 ;  /* 0x8000007273737221 */ /* 0x000fe20000010000 */
        /* <DEDUP_REMOVED lines=10> */
[----:B------:R-:W-:Y:S01]  /*ae30*/  FMUL.FTZ R78, R69, UR6 ;  /* 0x00000006454e7c20 */ /* 0x000fe20008410000 */
[C---:B------:R-:W-:Y:S01]  /*ae40*/  F2FP.F16.F32.PACK_AB R69, R76.reuse, R69 ;  /* 0x000000454c45723e */ /* 0x040fe200000000ff */
        /* <DEDUP_REMOVED lines=18> */
.L_x_1234:
[-CC-:B------:R-:W-:Y:S01]  /*af70*/  FFMA.FTZ R170, R170, R109.reuse, R108.reuse ;  /* 0x0000006daaaa7223 */ /* 0x180fe2000001006c */
[--C-:B0-----:R-:W-:Y:S02]  /*af80*/  HADD2.F32 R77, -RZ, R55.reuse.H1_H1 ;  /* 0x30000037ff4d7230 */ /* 0x101fe40000004100 */
[-CC-:B------:R-:W-:Y:S01]  /*af90*/  FFMA.FTZ R164, R164, R109.reuse, R108.reuse ;  /* 0x0000006da4a47223 */ /* 0x180fe2000001006c */
[-C--:B------:R-:W-:Y:S01]  /*afa0*/  FFMA.FTZ R168, R168, R109.reuse, R108 ;  /* 0x0000006da8a87223 */ /* 0x080fe2000001006c */
[----:B------:R-:W-:Y:S01]  /*afb0*/  FADD.FTZ R171, R171, -R170 ;  /* 0x800000aaabab7221 */ /* 0x000fe20000010000 */
[----:B------:R-:W-:Y:S01]  /*afc0*/  FFMA.FTZ R166, R166, R109, R108 ;  /* 0x0000006da6a67223 */ /* 0x000fe2000001006c */
[----:B------:R-:W-:Y:S02]  /*afd0*/  HADD2.F32 R76, -RZ, R55.H0_H0 ;  /* 0x20000037ff4c7230 */ /* 0x000fe40000004100 */
[----:B------:R-:W-:Y:S01]  /*afe0*/  FADD.FTZ R165, R165, -R164 ;  /* 0x800000a4a5a57221 */ /* 0x000fe20000010000 */
[----:B------:R-:W-:-:S02]  /*aff0*/  HADD2.F32 R0, -RZ, R54.H0_H0 ;  /* 0x20000036ff007230 */ /* 0x000fc40000004100 */
[----:B------:R-:W-:Y:S01]  /*b000*/  FFMA.FTZ R171, R158, R171, R77 ;  /* 0x000000ab9eab7223 */ /* 0x000fe2000001004d */
        /* <DEDUP_REMOVED lines=52> */
.L_x_1233:
        /* <DEDUP_REMOVED lines=10> */
[----:B------:R-:W-:Y:S01]  /*b3f0*/  FADD.FTZ R167, R167, -R166 ;  /* 0x800000a6a7a77221 */ /* 0x000fe20000010000 */
[C---:B------:R-:W-:Y:S01]  /*b400*/  FMUL.FTZ R70, R158.reuse, R165 ;  /* 0x000000a59e467220 */ /* 0x040fe20000410000 */
[----:B------:R-:W-:Y:S01]  /*b410*/  FMUL.FTZ R71, R158, R169 ;  /* 0x000000a99e477220 */ /* 0x000fe20000410000 */
[----:B------:R-:W-:Y:S01]  /*b420*/  FMUL.FTZ R68, R76, UR6 ;  /* 0x000000064c447c20 */ /* 0x000fe20008410000 */
[----:B------:R-:W-:Y:S01]  /*b430*/  ISETP.GE.U32.AND.EX P3, PT, R91, 0x1000000, PT, P3 ;  /* 0x010000005b00780c */ /* 0x000fe20003f66130 */
[----:B------:R-:W-:Y:S01]  /*b440*/  FMUL.FTZ R167, R158, R167 ;  /* 0x000000a79ea77220 */ /* 0x000fe20000410000 */
[-CC-:B------:R-:W-:Y:S01]  /*b450*/  FFMA.FTZ R114, R114, R109.reuse, R108.reuse ;  /* 0x0000006d72727223 */ /* 0x180fe2000001006c */
[-CC-:B------:R-:W-:Y:S01]  /*b460*/  FFMA.FTZ R162, R162, R109.reuse, R108.reuse ;  /* 0x0000006da2a27223 */ /* 0x180fe2000001006c */
[----:B------:R-:W-:Y:S01]  /*b470*/  FMUL.FTZ R69, R71, UR6 ;  /* 0x0000000647457c20 */ /* 0x000fe20008410000 */
[----:B------:R-:W-:Y:S01]  /*b480*/  FMUL.FTZ R0, R70, UR6 ;  /* 0x0000000646007c20 */ /* 0x000fe20008410000 */
[-CC-:B------:R-:W-:Y:S01]  /*b490*/  FFMA.FTZ R112, R112, R109.reuse, R108.reuse ;  /* 0x0000006d70707223 */ /* 0x180fe2000001006c */
[----:B------:R-:W-:Y:S01]  /*b4a0*/  FFMA.FTZ R110, R110, R109, R108 ;  /* 0x0000006d6e6e7223 */ /* 0x000fe2000001006c */
[----:B------:R-:W-:Y:S01]  /*b4b0*/  LOP3.LUT P4, RZ, R91, 0xff0000, RZ, 0xc0, !PT ;  /* 0x00ff00005bff7812 */ /* 0x000fe2000788c0ff */
[----:B------:R-:W-:Y:S01]  /*b4c0*/  FADD.FTZ R115, R115, -R114 ;  /* 0x8000007273737221 */ /* 0x000fe20000010000 */
[----:B------:R-:W-:Y:S01]  /*b4d0*/  LOP3.LUT P6, RZ, R91, 0xff, RZ, 0xc0, !PT ;  /* 0x000000ff5bff7812 */ /* 0x000fe200078cc0ff */
[----:B------:R-:W-:Y:S01]  /*b4e0*/  FADD.FTZ R163, R163, -R162 ;  /* 0x800000a2a3a37221 */ /* 0x000fe20000010000 */
[----:B------:R-:W-:Y:S01]  /*b4f0*/  FSEL R96, R68, RZ, P3 ;  /* 0x000000ff44607208 */ /* 0x000fe20001800000 */
[----:B------:R-:W-:Y:S01]  /*b500*/  FMUL.FTZ R68, R167, UR6 ;  /* 0x00000006a7447c20 */ /* 0x000fe20008410000 */
[----:B------:R-:W-:Y:S01]  /*b510*/  LOP3.LUT P5, RZ, R91, 0xff00, RZ, 0xc0, !PT ;  /* 0x0000ff005bff7812 */ /* 0x000fe200078ac0ff */
[----:B------:R-:W-:Y:S01]  /*b520*/  FADD.FTZ R113, R113, -R112 ;  /* 0x8000007071717221 */ /* 0x000fe20000010000 */
[----:B------:R-:W-:Y:S01]  /*b530*/  FADD.FTZ R111, R111, -R110 ;  /* 0x8000006e6f6f7221 */ /* 0x000fe20000010000 */
[----:B------:R-:W-:Y:S01]  /*b540*/  FSEL R79, R69, RZ, P4 ;  /* 0x000000ff454f7208 */ /* 0x000fe20002000000 */
[----:B------:R-:W-:Y:S01]  /*b550*/  FMUL.FTZ R69, R158, R115 ;  /* 0x000000739e457220 */ /* 0x000fe20000410000 */
[----:B------:R-:W-:Y:S01]  /*b560*/  FSEL R92, R0, RZ, P6 ;  /* 0x000000ff005c7208 */ /* 0x000fe20003000000 */
[----:B------:R-:W-:Y:S01]  /*b570*/  FMUL.FTZ R0, R158, R163 ;  /* 0x000000a39e007220 */ /* 0x000fe20000410000 */
[----:B------:R-:W-:Y:S01]  /*b580*/  FSEL R93, R68, RZ, P5 ;  /* 0x000000ff445d7208 */ /* 0x000fe20002800000 */
[C---:B------:R-:W-:Y:S01]  /*b590*/  FMUL.FTZ R113, R158.reuse, R113 ;  /* 0x000000719e717220 */ /* 0x040fe20000410000 */
[----:B------:R-:W-:Y:S01]  /*b5a0*/  FMUL.FTZ R68, R158, R111 ;  /* 0x0000006f9e447220 */ /* 0x000fe20000410000 */
[----:B------:R-:W-:Y:S01]  /*b5b0*/  FMUL.FTZ R77, R69, UR6 ;  /* 0x00000006454d7c20 */ /* 0x000fe20008410000 */
[----:B------:R-:W-:Y:S01]  /*b5c0*/  F2FP.F16.F32.PACK_AB R71, R76, R71 ;  /* 0x000000474c47723e */ /* 0x000fe200000000ff */
[C---:B------:R-:W-:Y:S01]  /*b5d0*/  FMUL.FTZ R78, R0.reuse, UR6 ;  /* 0x00000006004e7c20 */ /* 0x040fe20008410000 */
[----:B------:R-:W-:Y:S01]  /*b5e0*/  F2FP.F16.F32.PACK_AB R69, R0, R69 ;  /* 0x000000450045723e */ /* 0x000fe200000000ff */
        /* <DEDUP_REMOVED lines=17> */
.L_x_1235:
        /* <DEDUP_REMOVED lines=33> */
[----:B0-----:R-:W-:Y:S01]  /*b910*/  FSEL R92, R171, RZ, P3 ;  /* 0x000000ffab5c7208 */ /* 0x001fe20001800000 */
        /* <DEDUP_REMOVED lines=19> */
.L_x_1231:
        /* <DEDUP_REMOVED lines=13> */
[--C-:B0-----:R-:W-:Y:S02]  /*bb20*/  HADD2.F32 R69, -RZ, R51.reuse.H0_H0 ;  /* 0x20000033ff457230 */ /* 0x101fe40000004100 */
[-C--:B------:R-:W-:Y:S01]  /*bb30*/  FFMA.FTZ R102, R102, R109.reuse, R108 ;  /* 0x0000006d66667223 */ /* 0x080fe2000001006c */
[----:B------:R-:W-:Y:S01]  /*bb40*/  FADD.FTZ R101, R101, -R100 ;  /* 0x8000006465657221 */ /* 0x000fe20000010000 */
[----:B------:R-:W-:Y:S02]  /*bb50*/  HADD2.F32 R0, -RZ, R50.H0_H0 ;  /* 0x20000032ff007230 */ /* 0x000fe40000004100 */
[----:B------:R-:W-:Y:S01]  /*bb60*/  FFMA.FTZ R98, R98, R109, R108 ;  /* 0x0000006d62627223 */ /* 0x000fe2000001006c */
[----:B------:R-:W-:Y:S01]  /*bb70*/  FADD.FTZ R95, R95, -R94 ;  /* 0x8000005e5f5f7221 */ /* 0x000fe20000010000 */
[----:B------:R-:W-:-:S02]  /*bb80*/  HADD2.F32 R68, -RZ, R51.H1_H1 ;  /* 0x30000033ff447230 */ /* 0x000fc40000004100 */
[----:B------:R-:W-:Y:S01]  /*bb90*/  FADD.FTZ R103, R103, -R102 ;  /* 0x8000006667677221 */ /* 0x000fe20000010000 */
[C---:B------:R-:W-:Y:S01]  /*bba0*/  FFMA.FTZ R71, R158.reuse, R101, R69 ;  /* 0x000000659e477223 */ /* 0x040fe20000010045 */
[----:B------:R-:W-:Y:S02]  /*bbb0*/  HADD2.F32 R69, -RZ, R50.H1_H1 ;  /* 0x30000032ff457230 */ /* 0x000fe40000004100 */
[----:B------:R-:W-:Y:S01]  /*bbc0*/  FADD.FTZ R99, R99, -R98 ;  /* 0x8000006263637221 */ /* 0x000fe20000010000 */
[C---:B------:R-:W-:Y:S01]  /*bbd0*/  FFMA.FTZ R95, R158.reuse, R95, R0 ;  /* 0x0000005f9e5f7223 */ /* 0x040fe20000010000 */
[----:B------:R-:W-:Y:S01]  /*bbe0*/  FFMA.FTZ R90, R158, R103, R68 ;  /* 0x000000679e5a7223 */ /* 0x000fe20000010044 */
[----:B------:R-:W-:Y:S01]  /*bbf0*/  FMUL.FTZ R0, R71, UR6 ;  /* 0x0000000647007c20 */ /* 0x000fe20008410000 */
[----:B------:R-:W-:Y:S01]  /*bc00*/  ISETP.GE.U32.AND P1, PT, R86, RZ, PT ;  /* 0x000000ff5600720c */ /* 0x000fe20003f26070 */
[----:B------:R-:W-:Y:S01]  /*bc10*/  FFMA.FTZ R76, R158, R99, R69 ;  /* 0x000000639e4c7223 */ /* 0x000fe20000010045 */
[----:B------:R-:W-:Y:S01]  /*bc20*/  LOP3.LUT P6, RZ, R87, 0xff0000, RZ, 0xc0, !PT ;  /* 0x00ff000057ff7812 */ /* 0x000fe200078cc0ff */
[-CC-:B------:R-:W-:Y:S01]  /*bc30*/  FFMA.FTZ R84, R84, R109.reuse, R108.reuse ;  /* 0x0000006d54547223 */ /* 0x180fe2000001006c */
[----:B------:R-:W-:Y:S01]  /*bc40*/  LOP3.LUT P4, RZ, R155, 0xff0000, RZ, 0xc0, !PT ;  /* 0x00ff00009bff7812 */ /* 0x000fe2000788c0ff */
[----:B------:R-:W-:Y:S01]  /*bc50*/  FMUL.FTZ R68, R90, UR6 ;  /* 0x000000065a447c20 */ /* 0x000fe20008410000 */
[----:B------:R-:W-:Y:S01]  /*bc60*/  ISETP.GE.U32.AND P3, PT, R154, RZ, PT ;  /* 0x000000ff9a00720c */ /* 0x000fe20003f66070 */
[-CC-:B------:R-:W-:Y:S01]  /*bc70*/  FFMA.FTZ R88, R88, R109.reuse, R108.reuse ;  /* 0x0000006d58587223 */ /* 0x180fe2000001006c */
[----:B------:R-:W-:Y:S01]  /*bc80*/  FSEL R79, R0, RZ, P6 ;  /* 0x000000ff004f7208 */ /* 0x000fe20003000000 */
[----:B------:R-:W-:Y:S01]  /*bc90*/  FMUL.FTZ R73, R76, UR6 ;  /* 0x000000064c497c20 */ /* 0x000fe20008410000 */
[----:B------:R-:W-:Y:S01]  /*bca0*/  ISETP.GE.U32.AND.EX P1, PT, R87, 0x1000000, PT, P1 ;  /* 0x010000005700780c */ /* 0x000fe20003f26110 */
[-C--:B------:R-:W-:Y:S01]  /*bcb0*/  FFMA.FTZ R82, R82, R109.reuse, R108 ;  /* 0x0000006d52527223 */ /* 0x080fe2000001006c */
[----:B------:R-:W-:Y:S01]  /*bcc0*/  FSEL R75, R0, RZ, P4 ;  /* 0x000000ff004b7208 */ /* 0x000fe20002000000 */
[----:B------:R-:W-:Y:S01]  /*bcd0*/  FMUL.FTZ R0, R95, UR6 ;  /* 0x000000065f007c20 */ /* 0x000fe20008410000 */
[----:B------:R-:W-:Y:S01]  /*bce0*/  ISETP.GE.U32.AND.EX P3, PT, R155, 0x1000000, PT, P3 ;  /* 0x010000009b00780c */ /* 0x000fe20003f66130 */
[--C-:B------:R-:W-:Y:S01]  /*bcf0*/  HADD2.F32 R69, -RZ, R49.reuse.H0_H0 ;  /* 0x20000031ff457230 */ /* 0x100fe20000004100 */
[----:B------:R-:W-:Y:S01]  /*bd00*/  LOP3.LUT P5, RZ, R87, 0xff, RZ, 0xc0, !PT ;  /* 0x000000ff57ff7812 */ /* 0x000fe200078ac0ff */
[----:B------:R-:W-:Y:S01]  /*bd10*/  FADD.FTZ R85, R85, -R84 ;  /* 0x8000005455557221 */ /* 0x000fe20000010000 */
[----:B------:R-:W-:Y:S01]  /*bd20*/  LOP3.LUT P6, RZ, R155, 0xff, RZ, 0xc0, !PT ;  /* 0x000000ff9bff7812 */ /* 0x000fe200078cc0ff */
[----:B------:R-:W-:Y:S01]  /*bd30*/  FFMA.FTZ R80, R80, R109, R108 ;  /* 0x0000006d50507223 */ /* 0x000fe2000001006c */
[----:B------:R-:W-:Y:S01]  /*bd40*/  LOP3.LUT P4, RZ, R87, 0xff00, RZ, 0xc0, !PT ;  /* 0x0000ff0057ff7812 */ /* 0x000fe2000788c0ff */
[----:B------:R-:W-:Y:S01]  /*bd50*/  HADD2.F32 R70, -RZ, R49.H1_H1 ;  /* 0x30000031ff467230 */ /* 0x000fe20000004100 */
[C---:B------:R-:W-:Y:S01]  /*bd60*/  FSEL R92, R68.reuse, RZ, P1 ;  /* 0x000000ff445c7208 */ /* 0x040fe20000800000 */
[----:B------:R-:W-:Y:S01]  /*bd70*/  FADD.FTZ R89, R89, -R88 ;  /* 0x8000005859597221 */ /* 0x000fe20000010000 */
[----:B------:R-:W-:Y:S01]  /*bd80*/  FSEL R94, R68, RZ, P3 ;  /* 0x000000ff445e7208 */ /* 0x000fe20001800000 */
[--C-:B------:R-:W-:Y:S01]  /*bd90*/  HADD2.F32 R68, -RZ, R48.reuse.H1_H1 ;  /* 0x30000030ff447230 */ /* 0x100fe20000004100 */
[C---:B------:R-:W-:Y:S01]  /*bda0*/  FSEL R78, R0.reuse, RZ, P5 ;  /* 0x000000ff004e7208 */ /* 0x040fe20002800000 */
[----:B------:R-:W-:Y:S01]  /*bdb0*/  FADD.FTZ R83, R83, -R82 ;  /* 0x8000005253537221 */ /* 0x000fe20000010000 */
[----:B------:R-:W-:Y:S01]  /*bdc0*/  FSEL R74, R0, RZ, P6 ;  /* 0x000000ff004a7208 */ /* 0x000fe20003000000 */
[----:B------:R-:W-:Y:S01]  /*bdd0*/  HADD2.F32 R0, -RZ, R48.H0_H0 ;  /* 0x20000030ff007230 */ /* 0x000fe20000004100 */
[----:B------:R-:W-:Y:S01]  /*bde0*/  FSEL R77, R73, RZ, P4 ;  /* 0x000000ff494d7208 */ /* 0x000fe20002000000 */
[C---:B------:R-:W-:Y:S01]  /*bdf0*/  FFMA.FTZ R69, R158.reuse, R85, R69 ;  /* 0x000000559e457223 */ /* 0x040fe20000010045 */
[----:B------:R-:W-:Y:S01]  /*be00*/  LOP3.LUT P4, RZ, R155, 0xff00, RZ, 0xc0, !PT ;  /* 0x0000ff009bff7812 */ /* 0x000fe2000788c0ff */
[----:B------:R-:W-:Y:S01]  /*be10*/  FADD.FTZ R81, R81, -R80 ;  /* 0x8000005051517221 */ /* 0x000fe20000010000 */
[C---:B------:R-:W-:Y:S01]  /*be20*/  FFMA.FTZ R72, R158.reuse, R89, R70 ;  /* 0x000000599e487223 */ /* 0x040fe20000010046 */
[----:B------:R-:W-:Y:S01]  /*be30*/  FFMA.FTZ R83, R158, R83, R68 ;  /* 0x000000539e537223 */ /* 0x000fe20000010044 */
[----:B------:R-:W-:Y:S01]  /*be40*/  FSEL R73, R73, RZ, P4 ;  /* 0x000000ff49497208 */ /* 0x000fe20002000000 */
[----:B------:R-:W-:Y:S01]  /*be50*/  FMUL.FTZ R68, R69, UR6 ;  /* 0x0000000645447c20 */ /* 0x000fe20008410000 */
[----:B------:R-:W-:Y:S01]  /*be60*/  LOP3.LUT P1, RZ, R86, 0xff0000, RZ, 0xc0, !PT ;  /* 0x00ff000056ff7812 */ /* 0x000fe2000782c0ff */
[----:B------:R-:W-:Y:S01]  /*be70*/  FFMA.FTZ R0, R158, R81, R0 ;  /* 0x000000519e007223 */ /* 0x000fe20000010000 */
[----:B------:R-:W-:Y:S01]  /*be80*/  F2FP.F16.F32.PACK_AB R70, R76, R95 ;  /* 0x0000005f4c46723e */ /* 0x000fe200000000ff */
[----:B------:R-:W-:Y:S01]  /*be90*/  FMUL.FTZ R76, R72, UR6 ;  /* 0x00000006484c7c20 */ /* 0x000fe20008410000 */
[----:B------:R-:W-:-:S02]  /*bea0*/  LOP3.LUT P4, RZ, R154, 0xff0000, RZ, 0xc0, !PT ;  /* 0x00ff00009aff7812 */ /* 0x000fc4000788c0ff */
[----:B------:R-:W-:Y:S02]  /*beb0*/  LOP3.LUT P3, RZ, R86, 0xff000000, RZ, 0xc0, !PT ;  /* 0xff00000056ff7812 */ /* 0x000fe4000786c0ff */
[----:B------:R-:W-:Y:S02]  /*bec0*/  F2FP.F16.F32.PACK_AB R74, R73, R74 ;  /* 0x0000004a494a723e */ /* 0x000fe400000000ff */
[----:B------:R-:W-:Y:S02]  /*bed0*/  F2FP.F16.F32.PACK_AB R78, R77, R78 ;  /* 0x0000004e4d4e723e */ /* 0x000fe400000000ff */
[----:B------:R-:W-:Y:S02]  /*bee0*/  FSEL R77, R68, RZ, P1 ;  /* 0x000000ff444d7208 */ /* 0x000fe40000800000 */
[----:B------:R-:W-:Y:S01]  /*bef0*/  F2FP.F16.F32.PACK_AB R69, R72, R69 ;  /* 0x000000454845723e */ /* 0x000fe200000000ff */
[----:B------:R-:W-:Y:S01]  /*bf00*/  FMUL.FTZ R72, R83, UR6 ;  /* 0x0000000653487c20 */ /* 0x000fe20008410000 */
[----:B------:R-:W-:-:S02]  /*bf10*/  FSEL R73, R68, RZ, P4 ;  /* 0x000000ff44497208 */ /* 0x000fc40002000000 */
[----:B------:R-:W-:Y:S01]  /*bf20*/  F2FP.F16.F32.PACK_AB R68, R83, R0 ;  /* 0x000000005344723e */ /* 0x000fe200000000ff */
[----:B------:R-:W-:Y:S01]  /*bf30*/  FMUL.FTZ R0, R0, UR6 ;  /* 0x0000000600007c20 */ /* 0x000fe20008410000 */
[----:B------:R-:W-:Y:S02]  /*bf40*/  LOP3.LUT P5, RZ, R86, 0xff00, RZ, 0xc0, !PT ;  /* 0x0000ff0056ff7812 */ /* 0x000fe400078ac0ff */
[C---:B------:R-:W-:Y:S02]  /*bf50*/  LOP3.LUT P1, RZ, R154.reuse, 0xff000000, RZ, 0xc0, !PT ;  /* 0xff0000009aff7812 */ /* 0x040fe4000782c0ff */
[----:B------:R-:W-:Y:S02]  /*bf60*/  LOP3.LUT P4, RZ, R154, 0xff00, RZ, 0xc0, !PT ;  /* 0x0000ff009aff7812 */ /* 0x000fe4000788c0ff */
[----:B------:R-:W-:Y:S02]  /*bf70*/  FSEL R80, R76, RZ, P3 ;  /* 0x000000ff4c507208 */ /* 0x000fe40001800000 */
[----:B------:R-:W-:-:S02]  /*bf80*/  LOP3.LUT P6, RZ, R86, 0xff, RZ, 0xc0, !PT ;  /* 0x000000ff56ff7812 */ /* 0x000fc400078cc0ff */
[----:B------:R-:W-:Y:S02]  /*bf90*/  LOP3.LUT P3, RZ, R154, 0xff, RZ, 0xc0, !PT ;  /* 0x000000ff9aff7812 */ /* 0x000fe4000786c0ff */
[----:B------:R-:W-:Y:S02]  /*bfa0*/  FSEL R82, R76, RZ, P1 ;  /* 0x000000ff4c527208 */ /* 0x000fe40000800000 */
        /* <DEDUP_REMOVED lines=8> */
[----:B------:R-:W-:Y:S02]  /*c030*/  F2FP.F16.F32.PACK_AB R77, R80, R77 ;  /* 0x0000004d504d723e */ /* 0x000fe400000000ff */
[----:B------:R-:W-:-:S02]  /*c040*/  F2FP.F16.F32.PACK_AB R72, R83, R72 ;  /* 0x000000485348723e */ /* 0x000fc400000000ff */
[----:B------:R-:W-:Y:S01]  /*c050*/  F2FP.F16.F32.PACK_AB R76, R81, R76 ;  /* 0x0000004c514c723e */ /* 0x000fe200000000ff */
[----:B------:R-:W-:Y:S06]  /*c060*/  BRA `(.L_x_1239) ;  /* 0x0000001c00807947 */ /* 0x000fec0003800000 */
.L_x_1238:
[-CC-:B------:R-:W-:Y:S01]  /*c070*/  FFMA.FTZ R100, R100, R109.reuse, R108.reuse ;  /* 0x0000006d64647223 */ /* 0x180fe2000001006c */
[----:B------:R-:W-:Y:S01]  /*c080*/  FFMA.FTZ R102, R102, R109, R108 ;  /* 0x0000006d66667223 */ /* 0x000fe2000001006c */
[--C-:B0-----:R-:W-:Y:S01]  /*c090*/  HADD2.F32 R72, -RZ, R51.reuse.H0_H0 ;  /* 0x20000033ff487230 */ /* 0x101fe20000004100 */
[----:B------:R-:W-:Y:S01]  /*c0a0*/  ISETP.GE.U32.AND P1, PT, R86, RZ, PT ;  /* 0x000000ff5600720c */ /* 0x000fe20003f26070 */
[----:B------:R-:W-:Y:S01]  /*c0b0*/  FADD.FTZ R101, R101, -R100 ;  /* 0x8000006465657221 */ /* 0x000fe20000010000 */
[----:B------:R-:W-:Y:S02]  /*c0c0*/  HADD2.F32 R73, -RZ, R51.H1_H1 ;  /* 0x30000033ff497230 */ /* 0x000fe40000004100 */
[----:B------:R-:W-:Y:S01]  /*c0d0*/  FADD.FTZ R103, R103, -R102 ;  /* 0x8000006667677221 */ /* 0x000fe20000010000 */
[C---:B------:R-:W-:Y:S01]  /*c0e0*/  ISETP.GE.U32.AND.EX P5, PT, R87.reuse, 0x1000000, PT, P1 ;  /* 0x010000005700780c */ /* 0x040fe20003fa6110 */
[----:B------:R-:W-:Y:S01]  /*c0f0*/  FFMA.FTZ R72, R158, R101, R72 ;  /* 0x000000659e487223 */ /* 0x000fe20000010048 */
[----:B------:R-:W-:Y:S01]  /*c100*/  ISETP.GE.U32.AND P1, PT, R154, RZ, PT ;  /* 0x000000ff9a00720c */ /* 0x000fe20003f26070 */
[----:B------:R-:W-:Y:S01]  /*c110*/  FFMA.FTZ R73, R158, R103, R73 ;  /* 0x000000679e497223 */ /* 0x000fe20000010049 */
[----:B------:R-:W-:Y:S01]  /*c120*/  LOP3.LUT P3, RZ, R87, 0xff0000, RZ, 0xc0, !PT ;  /* 0x00ff000057ff7812 */ /* 0x000fe2000786c0ff */
[----:B------:R-:W-:Y:S01]  /*c130*/  FMUL.FTZ R72, R72, UR6 ;  /* 0x0000000648487c20 */ /* 0x000fe20008410000 */
[----:B------:R-:W-:Y:S01]  /*c140*/  ISETP.GE.U32.AND.EX P1, PT, R155, 0x1000000, PT, P1 ;  /* 0x010000009b00780c */ /* 0x000fe20003f26110 */
[----:B------:R-:W-:Y:S01]  /*c150*/  FMUL.FTZ R73, R73, UR6 ;  /* 0x0000000649497c20 */ /* 0x000fe20008410000 */
[-CC-:B------:R-:W-:Y:S01]  /*c160*/  FFMA.FTZ R98, R98, R109.reuse, R108.reuse ;  /* 0x0000006d62627223 */ /* 0x180fe2000001006c */
[-C--:B------:R-:W-:Y:S01]  /*c170*/  FFMA.FTZ R94, R94, R109.reuse, R108 ;  /* 0x0000006d5e5e7223 */ /* 0x080fe2000001006c */
[----:B------:R-:W-:Y:S01]  /*c180*/  FSEL R79, R72, RZ, P3 ;  /* 0x000000ff484f7208 */ /* 0x000fe20001800000 */
[--C-:B------:R-:W-:Y:S01]  /*c190*/  HADD2.F32 R0, -RZ, R50.reuse.H0_H0 ;  /* 0x20000032ff007230 */ /* 0x100fe20000004100 */
[----:B------:R-:W-:Y:S01]  /*c1a0*/  LOP3.LUT P4, RZ, R87, 0xff, RZ, 0xc0, !PT ;  /* 0x000000ff57ff7812 */ /* 0x000fe2000788c0ff */
[----:B------:R-:W-:Y:S01]  /*c1b0*/  FADD.FTZ R99, R99, -R98 ;  /* 0x8000006263637221 */ /* 0x000fe20000010000 */
[----:B------:R-:W-:Y:S01]  /*c1c0*/  LOP3.LUT P3, RZ, R87, 0xff00, RZ, 0xc0, !PT ;  /* 0x0000ff0057ff7812 */ /* 0x000fe2000786c0ff */
[----:B------:R-:W-:Y:S01]  /*c1d0*/  FADD.FTZ R95, R95, -R94 ;  /* 0x8000005e5f5f7221 */ /* 0x000fe20000010000 */
[C---:B------:R-:W-:Y:S01]  /*c1e0*/  FSEL R90, R73.reuse, RZ, P5 ;  /* 0x000000ff495a7208 */ /* 0x040fe20002800000 */
[----:B------:R-:W-:Y:S01]  /*c1f0*/  FFMA.FTZ R84, R84, R109, R108 ;  /* 0x0000006d54547223 */ /* 0x000fe2000001006c */
[----:B------:R-:W-:Y:S01]  /*c200*/  FSEL R87, R73, RZ, P1 ;  /* 0x000000ff49577208 */ /* 0x000fe20000800000 */
[----:B------:R-:W-:-:S02]  /*c210*/  HADD2.F32 R73, -RZ, R50.H1_H1 ;  /* 0x30000032ff497230 */ /* 0x000fc40000004100 */
[----:B------:R-:W-:Y:S01]  /*c220*/  FFMA.FTZ R0, R158, R95, R0 ;  /* 0x0000005f9e007223 */ /* 0x000fe20000010000 */
[----:B------:R-:W-:Y:S01]  /*c230*/  FFMA.FTZ R88, R88, R109, R108 ;  /* 0x0000006d58587223 */ /* 0x000fe2000001006c */
[----:B------:R-:W-:Y:S01]  /*c240*/  LOP3.LUT P6, RZ, R155, 0xff0000, RZ, 0xc0, !PT ;  /* 0x00ff00009bff7812 */ /* 0x000fe200078cc0ff */
[----:B------:R-:W-:Y:S01]  /*c250*/  FADD.FTZ R85, R85, -R84 ;  /* 0x8000005455557221 */ /* 0x000fe20000010000 */
[----:B------:R-:W-:Y:S01]  /*c260*/  FFMA.FTZ R99, R158, R99, R73 ;  /* 0x000000639e637223 */ /* 0x000fe20000010049 */
[--C-:B------:R-:W-:Y:S02]  /*c270*/  HADD2.F32 R73, -RZ, R49.reuse.H0_H0 ;  /* 0x20000031ff497230 */ /* 0x100fe40000004100 */
[----:B------:R-:W-:Y:S01]  /*c280*/  FMUL.FTZ R0, R0, UR6 ;  /* 0x0000000600007c20 */ /* 0x000fe20008410000 */
[----:B------:R-:W-:Y:S01]  /*c290*/  LOP3.LUT P5, RZ, R155, 0xff, RZ, 0xc0, !PT ;  /* 0x000000ff9bff7812 */ /* 0x000fe200078ac0ff */
[----:B------:R-:W-:Y:S01]  /*c2a0*/  FMUL.FTZ R99, R99, UR6 ;  /* 0x0000000663637c20 */ /* 0x000fe20008410000 */
[----:B------:R-:W-:-:S02]  /*c2b0*/  HADD2.F32 R75, -RZ, R49.H1_H1 ;  /* 0x30000031ff4b7230 */ /* 0x000fc40000004100 */
[-C--:B------:R-:W-:Y:S01]  /*c2c0*/  FFMA.FTZ R82, R82, R109.reuse, R108 ;  /* 0x0000006d52527223 */ /* 0x080fe2000001006c */
[----:B------:R-:W-:Y:S01]  /*c2d0*/  FADD.FTZ R89, R89, -R88 ;  /* 0x8000005859597221 */ /* 0x000fe20000010000 */
[----:B------:R-:W-:Y:S01]  /*c2e0*/  FFMA.FTZ R80, R80, R109, R108 ;  /* 0x0000006d50507223 */ /* 0x000fe2000001006c */
[----:B------:R-:W-:Y:S01]  /*c2f0*/  FSEL R76, R72, RZ, P6 ;  /* 0x000000ff484c7208 */ /* 0x000fe20003000000 */
[----:B------:R-:W-:Y:S01]  /*c300*/  FFMA.FTZ R73, R158, R85, R73 ;  /* 0x000000559e497223 */ /* 0x000fe20000010049 */
[----:B------:R-:W-:Y:S01]  /*c310*/  FSEL R77, R99, RZ, P3 ;  /* 0x000000ff634d7208 */ /* 0x000fe20001800000 */
[--C-:B------:R-:W-:Y:S01]  /*c320*/  HADD2.F32 R72, -RZ, R48.reuse.H1_H1 ;  /* 0x30000030ff487230 */ /* 0x100fe20000004100 */
[C---:B------:R-:W-:Y:S01]  /*c330*/  FSEL R78, R0.reuse, RZ, P4 ;  /* 0x000000ff004e7208 */ /* 0x040fe20002000000 */
[----:B------:R-:W-:Y:S01]  /*c340*/  FADD.FTZ R83, R83, -R82 ;  /* 0x8000005253537221 */ /* 0x000fe20000010000 */
[----:B------:R-:W-:Y:S01]  /*c350*/  FSEL R74, R0, RZ, P5 ;  /* 0x000000ff004a7208 */ /* 0x000fe20002800000 */
[----:B------:R-:W-:Y:S01]  /*c360*/  HADD2.F32 R0, -RZ, R48.H0_H0 ;  /* 0x20000030ff007230 */ /* 0x000fe20000004100 */
[----:B------:R-:W-:Y:S01]  /*c370*/  LOP3.LUT P3, RZ, R155, 0xff00, RZ, 0xc0, !PT ;  /* 0x0000ff009bff7812 */ /* 0x000fe2000786c0ff */
[----:B------:R-:W-:Y:S01]  /*c380*/  FFMA.FTZ R89, R158, R89, R75 ;  /* 0x000000599e597223 */ /* 0x000fe2000001004b */
[----:B------:R-:W-:Y:S01]  /*c390*/  FADD.FTZ R81, R81, -R80 ;  /* 0x8000005051517221 */ /* 0x000fe20000010000 */
[----:B------:R-:W-:Y:S01]  /*c3a0*/  FMUL.FTZ R73, R73, UR6 ;  /* 0x0000000649497c20 */ /* 0x000fe20008410000 */
[----:B------:R-:W-:Y:S01]  /*c3b0*/  LOP3.LUT P6, RZ, R86, 0xff0000, RZ, 0xc0, !PT ;  /* 0x00ff000056ff7812 */ /* 0x000fe200078cc0ff */
[----:B------:R-:W-:Y:S01]  /*c3c0*/  FFMA.FTZ R72, R158, R83, R72 ;  /* 0x000000539e487223 */ /* 0x000fe20000010048 */
[----:B------:R-:W-:Y:S01]  /*c3d0*/  FSEL R99, R99, RZ, P3 ;  /* 0x000000ff63637208 */ /* 0x000fe20001800000 */
[----:B------:R-:W-:Y:S01]  /*c3e0*/  FMUL.FTZ R89, R89, UR6 ;  /* 0x0000000659597c20 */ /* 0x000fe20008410000 */
[----:B------:R-:W-:Y:S01]  /*c3f0*/  LOP3.LUT P3, RZ, R154, 0xff0000, RZ, 0xc0, !PT ;  /* 0x00ff00009aff7812 */ /* 0x000fe2000786c0ff */
[----:B------:R-:W-:Y:S01]  /*c400*/  FFMA.FTZ R0, R158, R81, R0 ;  /* 0x000000519e007223 */ /* 0x000fe20000010000 */
[----:B------:R-:W-:Y:S01]  /*c410*/  LOP3.LUT P1, RZ, R86, 0xff000000, RZ, 0xc0, !PT ;  /* 0xff00000056ff7812 */ /* 0x000fe2000782c0ff */
[----:B------:R-:W-:Y:S01]  /*c420*/  FMUL.FTZ R72, R72, UR6 ;  /* 0x0000000648487c20 */ /* 0x000fe20008410000 */
[----:B------:R-:W-:Y:S01]  /*c430*/  F2FP.F16.F32.PACK_AB R78, R77, R78 ;  /* 0x0000004e4d4e723e */ /* 0x000fe200000000ff */
[----:B------:R-:W-:Y:S01]  /*c440*/  FMUL.FTZ R0, R0, UR6 ;  /* 0x0000000600007c20 */ /* 0x000fe20008410000 */
[----:B------:R-:W-:-:S02]  /*c450*/  FSEL R77, R73, RZ, P6 ;  /* 0x000000ff494d7208 */ /* 0x000fc40003000000 */
[----:B------:R-:W-:Y:S02]  /*c460*/  FSEL R73, R73, RZ, P3 ;  /* 0x000000ff49497208 */ /* 0x000fe40001800000 */
[----:B------:R-:W-:Y:S02]  /*c470*/  LOP3.LUT P4, RZ, R86, 0xff00, RZ, 0xc0, !PT ;  /* 0x0000ff0056ff7812 */ /* 0x000fe4000788c0ff */
[----:B------:R-:W-:Y:S02]  /*c480*/  LOP3.LUT P3, RZ, R154, 0xff00, RZ, 0xc0, !PT ;  /* 0x0000ff009aff7812 */ /* 0x000fe4000786c0ff */
[----:B------:R-:W-:Y:S02]  /*c490*/  FSEL R80, R89, RZ, P1 ;  /* 0x000000ff59507208 */ /* 0x000fe40000800000 */
[----:B------:R-:W-:Y:S02]  /*c4a0*/  LOP3.LUT P5, RZ, R86, 0xff, RZ, 0xc0, !PT ;  /* 0x000000ff56ff7812 */ /* 0x000fe400078ac0ff */
[----:B------:R-:W-:-:S02]  /*c4b0*/  LOP3.LUT P6, RZ, R154, 0xff000000, RZ, 0xc0, !PT ;  /* 0xff0000009aff7812 */ /* 0x000fc400078cc0ff */
[----:B------:R-:W-:Y:S02]  /*c4c0*/  LOP3.LUT P1, RZ, R154, 0xff, RZ, 0xc0, !PT ;  /* 0x000000ff9aff7812 */ /* 0x000fe4000782c0ff */
[----:B------:R-:W-:Y:S02]  /*c4d0*/  F2FP.F16.F32.PACK_AB R75, R87, R76 ;  /* 0x0000004c574b723e */ /* 0x000fe400000000ff */
[C---:B------:R-:W-:Y:S02]  /*c4e0*/  FSEL R81, R72.reuse, RZ, P4 ;  /* 0x000000ff48517208 */ /* 0x040fe40002000000 */
        /* <DEDUP_REMOVED lines=11> */
.L_x_1237:
[----:B------:R-:W-:Y:S05]  /*c5a0*/  @!P2 BRA `(.L_x_1240) ;  /* 0x00000004003ca947 */ /* 0x000fea0003800000 */
[-CC-:B------:R-:W-:Y:S01]  /*c5b0*/  FFMA.FTZ R100, R100, R109.reuse, R108.reuse ;  /* 0x0000006d64647223 */ /* 0x180fe2000001006c */
[-CC-:B------:R-:W-:Y:S01]  /*c5c0*/  FFMA.FTZ R94, R94, R109.reuse, R108.reuse ;  /* 0x0000006d5e5e7223 */ /* 0x180fe2000001006c */
[-C--:B------:R-:W-:Y:S01]  /*c5d0*/  FFMA.FTZ R98, R98, R109.reuse, R108 ;  /* 0x0000006d62627223 */ /* 0x080fe2000001006c */
[----:B------:R-:W-:Y:S01]  /*c5e0*/  LOP3.LUT P6, RZ, R87, 0xff0000, RZ, 0xc0, !PT ;  /* 0x00ff000057ff7812 */ /* 0x000fe200078cc0ff */
[----:B0-----:R-:W-:Y:S01]  /*c5f0*/  FADD.FTZ R71, R101, -R100 ;  /* 0x8000006465477221 */ /* 0x001fe20000010000 */
[----:B------:R-:W-:Y:S01]  /*c600*/  FADD.FTZ R95, R95, -R94 ;  /* 0x8000005e5f5f7221 */ /* 0x000fe20000010000 */
[----:B------:R-:W-:Y:S01]  /*c610*/  LOP3.LUT P4, RZ, R155, 0xff0000, RZ, 0xc0, !PT ;  /* 0x00ff00009bff7812 */ /* 0x000fe2000788c0ff */
[----:B------:R-:W-:Y:S01]  /*c620*/  FFMA.FTZ R102, R102, R109, R108 ;  /* 0x0000006d66667223 */ /* 0x000fe2000001006c */
[C---:B------:R-:W-:Y:S01]  /*c630*/  FMUL.FTZ R71, R158.reuse, R71 ;  /* 0x000000479e477220 */ /* 0x040fe20000410000 */
[C---:B------:R-:W-:Y:S01]  /*c640*/  FMUL.FTZ R70, R158.reuse, R95 ;  /* 0x0000005f9e467220 */ /* 0x040fe20000410000 */
[----:B------:R-:W-:Y:S01]  /*c650*/  FADD.FTZ R75, R99, -R98 ;  /* 0x80000062634b7221 */ /* 0x000fe20000010000 */
[----:B------:R-:W-:Y:S01]  /*c660*/  FADD.FTZ R103, R103, -R102 ;  /* 0x8000006667677221 */ /* 0x000fe20000010000 */
[----:B------:R-:W-:Y:S01]  /*c670*/  FMUL.FTZ R0, R71, UR6 ;  /* 0x0000000647007c20 */ /* 0x000fe20008410000 */
[----:B------:R-:W-:Y:S01]  /*c680*/  LOP3.LUT P5, RZ, R87, 0xff, RZ, 0xc0, !PT ;  /* 0x000000ff57ff7812 */ /* 0x000fe200078ac0ff */
[C---:B------:R-:W-:Y:S01]  /*c690*/  FMUL.FTZ R75, R158.reuse, R75 ;  /* 0x0000004b9e4b7220 */ /* 0x040fe20000410000 */
[----:B------:R-:W-:Y:S01]  /*c6a0*/  FMUL.FTZ R76, R158, R103 ;  /* 0x000000679e4c7220 */ /* 0x000fe20000410000 */
[-CC-:B------:R-:W-:Y:S01]  /*c6b0*/  FFMA.FTZ R84, R84, R109.reuse, R108.reuse ;  /* 0x0000006d54547223 */ /* 0x180fe2000001006c */
[----:B------:R-:W-:Y:S01]  /*c6c0*/  FSEL R79, R0, RZ, P6 ;  /* 0x000000ff004f7208 */ /* 0x000fe20003000000 */
[-CC-:B------:R-:W-:Y:S01]  /*c6d0*/  FFMA.FTZ R82, R82, R109.reuse, R108.reuse ;  /* 0x0000006d52527223 */ /* 0x180fe2000001006c */
[----:B------:R-:W-:Y:S01]  /*c6e0*/  FSEL R72, R0, RZ, P4 ;  /* 0x000000ff00487208 */ /* 0x000fe20002000000 */
[----:B------:R-:W-:Y:S01]  /*c6f0*/  FMUL.FTZ R0, R70, UR6 ;  /* 0x0000000646007c20 */ /* 0x000fe20008410000 */
[----:B------:R-:W-:Y:S01]  /*c700*/  LOP3.LUT P6, RZ, R155, 0xff, RZ, 0xc0, !PT ;  /* 0x000000ff9bff7812 */ /* 0x000fe200078cc0ff */
[-CC-:B------:R-:W-:Y:S01]  /*c710*/  FFMA.FTZ R88, R88, R109.reuse, R108.reuse ;  /* 0x0000006d58587223 */ /* 0x180fe2000001006c */
[----:B------:R-:W-:Y:S01]  /*c720*/  ISETP.GE.U32.AND P1, PT, R86, RZ, PT ;  /* 0x000000ff5600720c */ /* 0x000fe20003f26070 */
[----:B------:R-:W-:Y:S01]  /*c730*/  FFMA.FTZ R108, R80, R109, R108 ;  /* 0x0000006d506c7223 */ /* 0x000fe2000001006c */
[----:B------:R-:W-:Y:S01]  /*c740*/  ISETP.GE.U32.AND P3, PT, R154, RZ, PT ;  /* 0x000000ff9a00720c */ /* 0x000fe20003f66070 */
[----:B------:R-:W-:Y:S01]  /*c750*/  FMUL.FTZ R68, R76, UR6 ;  /* 0x000000064c447c20 */ /* 0x000fe20008410000 */
[C---:B------:R-:W-:Y:S01]  /*c760*/  FSEL R78, R0.reuse, RZ, P5 ;  /* 0x000000ff004e7208 */ /* 0x040fe20002800000 */
[----:B------:R-:W-:Y:S01]  /*c770*/  FADD.FTZ R69, R85, -R84 ;  /* 0x8000005455457221 */ /* 0x000fe20000010000 */
[----:B------:R-:W-:Y:S01]  /*c780*/  FSEL R74, R0, RZ, P6 ;  /* 0x000000ff004a7208 */ /* 0x000fe20003000000 */
[----:B------:R-:W-:Y:S01]  /*c790*/  FMUL.FTZ R0, R75, UR6 ;  /* 0x000000064b007c20 */ /* 0x000fe20008410000 */
[----:B------:R-:W-:Y:S01]  /*c7a0*/  LOP3.LUT P4, RZ, R87, 0xff00, RZ, 0xc0, !PT ;  /* 0x0000ff0057ff7812 */ /* 0x000fe2000788c0ff */
[----:B------:R-:W-:Y:S01]  /*c7b0*/  FADD.FTZ R73, R83, -R82 ;  /* 0x8000005253497221 */ /* 0x000fe20000010000 */
[----:B------:R-:W-:Y:S01]  /*c7c0*/  ISETP.GE.U32.AND.EX P1, PT, R87, 0x1000000, PT, P1 ;  /* 0x010000005700780c */ /* 0x000fe20003f26110 */
[----:B------:R-:W-:Y:S01]  /*c7d0*/  FADD.FTZ R89, R89, -R88 ;  /* 0x8000005859597221 */ /* 0x000fe20000010000 */
[----:B------:R-:W-:Y:S01]  /*c7e0*/  ISETP.GE.U32.AND.EX P3, PT, R155, 0x1000000, PT, P3 ;  /* 0x010000009b00780c */ /* 0x000fe20003f66130 */
[----:B------:R-:W-:Y:S01]  /*c7f0*/  FADD.FTZ R81, R81, -R108 ;  /* 0x8000006c51517221 */ /* 0x000fe20000010000 */
[----:B------:R-:W-:Y:S01]  /*c800*/  FSEL R77, R0, RZ, P4 ;  /* 0x000000ff004d7208 */ /* 0x000fe20002000000 */
[C---:B------:R-:W-:Y:S01]  /*c810*/  FMUL.FTZ R69, R158.reuse, R69 ;  /* 0x000000459e457220 */ /* 0x040fe20000410000 */
[----:B------:R-:W-:Y:S01]  /*c820*/  LOP3.LUT P4, RZ, R155, 0xff00, RZ, 0xc0, !PT ;  /* 0x0000ff009bff7812 */ /* 0x000fe2000788c0ff */
[----:B------:R-:W-:Y:S01]  /*c830*/  FMUL.FTZ R73, R158, R73 ;  /* 0x000000499e497220 */ /* 0x000fe20000410000 */
[----:B------:R-:W-:-:S02]  /*c840*/  FSEL R80, R68, RZ, P1 ;  /* 0x000000ff44507208 */ /* 0x000fc40000800000 */
[----:B------:R-:W-:Y:S01]  /*c850*/  FSEL R87, R68, RZ, P3 ;  /* 0x000000ff44577208 */ /* 0x000fe20001800000 */
[C---:B------:R-:W-:Y:S01]  /*c860*/  FMUL.FTZ R68, R158.reuse, R89 ;  /* 0x000000599e447220 */ /* 0x040fe20000410000 */
[----:B------:R-:W-:Y:S01]  /*c870*/  FMUL.FTZ R158, R158, R81 ;  /* 0x000000519e9e7220 */ /* 0x000fe20000410000 */
[----:B------:R-:W-:Y:S02]  /*c880*/  F2FP.F16.F32.PACK_AB R70, R75, R70 ;  /* 0x000000464b46723e */ /* 0x000fe400000000ff */
[----:B------:R-:W-:Y:S01]  /*c890*/  FSEL R81, R0, RZ, P4 ;  /* 0x000000ff00517208 */ /* 0x000fe20002000000 */
[----:B------:R-:W-:Y:S01]  /*c8a0*/  FMUL.FTZ R0, R69, UR6 ;  /* 0x0000000645007c20 */ /* 0x000fe20008410000 */
[----:B------:R-:W-:Y:S01]  /*c8b0*/  F2FP.F16.F32.PACK_AB R75, R87, R72 ;  /* 0x00000048574b723e */ /* 0x000fe200000000ff */
[----:B------:R-:W-:Y:S01]  /*c8c0*/  FMUL.FTZ R72, R68, UR6 ;  /* 0x0000000644487c20 */ /* 0x000fe20008410000 */
[----:B------:R-:W-:Y:S02]  /*c8d0*/  LOP3.LUT P1, RZ, R86, 0xff0000, RZ, 0xc0, !PT ;  /* 0x00ff000056ff7812 */ /* 0x000fe4000782c0ff */
[----:B------:R-:W-:-:S02]  /*c8e0*/  LOP3.LUT P4, RZ, R154, 0xff0000, RZ, 0xc0, !PT ;  /* 0x00ff00009aff7812 */ /* 0x000fc4000788c0ff */
[----:B------:R-:W-:Y:S02]  /*c8f0*/  LOP3.LUT P3, RZ, R86, 0xff000000, RZ, 0xc0, !PT ;  /* 0xff00000056ff7812 */ /* 0x000fe4000786c0ff */
[----:B------:R-:W-:Y:S02]  /*c900*/  F2FP.F16.F32.PACK_AB R79, R80, R79 ;  /* 0x0000004f504f723e */ /* 0x000fe400000000ff */
[----:B------:R-:W-:Y:S02]  /*c910*/  F2FP.F16.F32.PACK_AB R78, R77, R78 ;  /* 0x0000004e4d4e723e */ /* 0x000fe400000000ff */
[----:B------:R-:W-:Y:S02]  /*c920*/  F2FP.F16.F32.PACK_AB R69, R68, R69 ;  /* 0x000000454445723e */ /* 0x000fe400000000ff */
[C---:B------:R-:W-:Y:S02]  /*c930*/  FSEL R77, R0.reuse, RZ, P1 ;  /* 0x000000ff004d7208 */ /* 0x040fe40000800000 */
[----:B------:R-:W-:Y:S01]  /*c940*/  FSEL R80, R0, RZ, P4 ;  /* 0x000000ff00507208 */ /* 0x000fe20002000000 */
[C---:B------:R-:W-:Y:S01]  /*c950*/  FMUL.FTZ R0, R73.reuse, UR6 ;  /* 0x0000000649007c20 */ /* 0x040fe20008410000 */
[----:B------:R-:W-:Y:S01]  /*c960*/  F2FP.F16.F32.PACK_AB R68, R73, R158 ;  /* 0x0000009e4944723e */ /* 0x000fe200000000ff */
[----:B------:R-:W-:Y:S01]  /*c970*/  FMUL.FTZ R158, R158, UR6 ;  /* 0x000000069e9e7c20 */ /* 0x000fe20008410000 */
[----:B------:R-:W-:-:S02]  /*c980*/  LOP3.LUT P1, RZ, R154, 0xff000000, RZ, 0xc0, !PT ;  /* 0xff0000009aff7812 */ /* 0x000fc4000782c0ff */
[----:B------:R-:W-:Y:S02]  /*c990*/  FSEL R82, R72, RZ, P3 ;  /* 0x000000ff48527208 */ /* 0x000fe40001800000 */
[C---:B------:R-:W-:Y:S02]  /*c9a0*/  LOP3.LUT P5, RZ, R86.reuse, 0xff00, RZ, 0xc0, !PT ;  /* 0x0000ff0056ff7812 */ /* 0x040fe400078ac0ff */
[----:B------:R-:W-:Y:S02]  /*c9b0*/  LOP3.LUT P6, RZ, R86, 0xff, RZ, 0xc0, !PT ;  /* 0x000000ff56ff7812 */ /* 0x000fe400078cc0ff */
[C---:B------:R-:W-:Y:S02]  /*c9c0*/  LOP3.LUT P4, RZ, R154.reuse, 0xff00, RZ, 0xc0, !PT ;  /* 0x0000ff009aff7812 */ /* 0x040fe4000788c0ff */
[----:B------:R-:W-:Y:S02]  /*c9d0*/  LOP3.LUT P3, RZ, R154, 0xff, RZ, 0xc0, !PT ;  /* 0x000000ff9aff7812 */ /* 0x000fe4000786c0ff */
[----:B------:R-:W-:-:S02]  /*c9e0*/  F2FP.F16.F32.PACK_AB R71, R76, R71 ;  /* 0x000000474c47723e */ /* 0x000fc400000000ff */
[----:B------:R-:W-:Y:S02]  /*c9f0*/  F2FP.F16.F32.PACK_AB R74, R81, R74 ;  /* 0x0000004a514a723e */ /* 0x000fe400000000ff */
        /* <DEDUP_REMOVED lines=10> */
.L_x_1240:
[-CC-:B------:R-:W-:Y:S01]  /*caa0*/  FFMA.FTZ R100, R100, R109.reuse, R108.reuse ;  /* 0x0000006d64647223 */ /* 0x180fe2000001006c */
[-CC-:B------:R-:W-:Y:S01]  /*cab0*/  FFMA.FTZ R98, R98, R109.reuse, R108.reuse ;  /* 0x0000006d62627223 */ /* 0x180fe2000001006c */
[-CC-:B------:R-:W-:Y:S01]  /*cac0*/  FFMA.FTZ R94, R94, R109.reuse, R108.reuse ;  /* 0x0000006d5e5e7223 */ /* 0x180fe2000001006c */
[----:B------:R-:W-:Y:S01]  /*cad0*/  FFMA.FTZ R102, R102, R109, R108 ;  /* 0x0000006d66667223 */ /* 0x000fe2000001006c */
[----:B------:R-:W-:Y:S01]  /*cae0*/  FADD.FTZ R101, R101, -R100 ;  /* 0x8000006465657221 */ /* 0x000fe20000010000 */
[----:B------:R-:W-:Y:S01]  /*caf0*/  FADD.FTZ R99, R99, -R98 ;  /* 0x8000006263637221 */ /* 0x000fe20000010000 */
[----:B------:R-:W-:Y:S01]  /*cb00*/  LOP3.LUT P3, RZ, R87, 0xff0000, RZ, 0xc0, !PT ;  /* 0x00ff000057ff7812 */ /* 0x000fe2000786c0ff */
[----:B------:R-:W-:Y:S01]  /*cb10*/  FADD.FTZ R95, R95, -R94 ;  /* 0x8000005e5f5f7221 */ /* 0x000fe20000010000 */
[C---:B------:R-:W-:Y:S01]  /*cb20*/  FMUL.FTZ R101, R158.reuse, R101 ;  /* 0x000000659e657220 */ /* 0x040fe20000410000 */
[----:B------:R-:W-:Y:S01]  /*cb30*/  FMUL.FTZ R99, R158, R99 ;  /* 0x000000639e637220 */ /* 0x000fe20000410000 */
[----:B------:R-:W-:Y:S01]  /*cb40*/  FADD.FTZ R103, R103, -R102 ;  /* 0x8000006667677221 */ /* 0x000fe20000010000 */
[----:B------:R-:W-:Y:S01]  /*cb50*/  ISETP.GE.U32.AND P1, PT, R86, RZ, PT ;  /* 0x000000ff5600720c */ /* 0x000fe20003f26070 */
[----:B------:R-:W-:Y:S01]  /*cb60*/  FMUL.FTZ R101, R101, UR6 ;  /* 0x0000000665657c20 */ /* 0x000fe20008410000 */
[-CC-:B------:R-:W-:Y:S01]  /*cb70*/  FFMA.FTZ R84, R84, R109.reuse, R108.reuse ;  /* 0x0000006d54547223 */ /* 0x180fe2000001006c */
[--C-:B------:R-:W-:Y:S01]  /*cb80*/  FFMA.FTZ R88, R88, R109, R108.reuse ;  /* 0x0000006d58587223 */ /* 0x100fe2000001006c */
[----:B------:R-:W-:Y:S01]  /*cb90*/  FMUL.FTZ R99, R99, UR6 ;  /* 0x0000000663637c20 */ /* 0x000fe20008410000 */
[C---:B------:R-:W-:Y:S01]  /*cba0*/  FMUL.FTZ R103, R158.reuse, R103 ;  /* 0x000000679e677220 */ /* 0x040fe20000410000 */
[----:B0-----:R-:W-:Y:S01]  /*cbb0*/  FSEL R79, R101, RZ, P3 ;  /* 0x000000ff654f7208 */ /* 0x001fe20001800000 */
[----:B------:R-:W-:Y:S01]  /*cbc0*/  FMUL.FTZ R95, R158, R95 ;  /* 0x0000005f9e5f7220 */ /* 0x000fe20000410000 */
[C---:B------:R-:W-:Y:S01]  /*cbd0*/  ISETP.GE.U32.AND.EX P5, PT, R87.reuse, 0x1000000, PT, P1 ;  /* 0x010000005700780c */ /* 0x040fe20003fa6110 */
[-C--:B------:R-:W-:Y:S01]  /*cbe0*/  FFMA.FTZ R82, R82, R109.reuse, R108 ;  /* 0x0000006d52527223 */ /* 0x080fe2000001006c */
[----:B------:R-:W-:Y:S01]  /*cbf0*/  LOP3.LUT P3, RZ, R87, 0xff00, RZ, 0xc0, !PT ;  /* 0x0000ff0057ff7812 */ /* 0x000fe2000786c0ff */
[----:B------:R-:W-:Y:S01]  /*cc00*/  FADD.FTZ R85, R85, -R84 ;  /* 0x8000005455557221 */ /* 0x000fe20000010000 */
[----:B------:R-:W-:Y:S01]  /*cc10*/  ISETP.GE.U32.AND P1, PT, R154, RZ, PT ;  /* 0x000000ff9a00720c */ /* 0x000fe20003f26070 */
[----:B------:R-:W-:Y:S01]  /*cc20*/  FADD.FTZ R89, R89, -R88 ;  /* 0x8000005859597221 */ /* 0x000fe20000010000 */
[----:B------:R-:W-:Y:S01]  /*cc30*/  FFMA.FTZ R80, R80, R109, R108 ;  /* 0x0000006d50507223 */ /* 0x000fe2000001006c */
[----:B------:R-:W-:Y:S01]  /*cc40*/  FMUL.FTZ R103, R103, UR6 ;  /* 0x0000000667677c20 */ /* 0x000fe20008410000 */
[----:B------:R-:W-:Y:S01]  /*cc50*/  FMUL.FTZ R95, R95, UR6 ;  /* 0x000000065f5f7c20 */ /* 0x000fe20008410000 */
[----:B------:R-:W-:Y:S01]  /*cc60*/  FSEL R73, R99, RZ, P3 ;  /* 0x000000ff63497208 */ /* 0x000fe20001800000 */
[----:B------:R-:W-:Y:S01]  /*cc70*/  FADD.FTZ R83, R83, -R82 ;  /* 0x8000005253537221 */ /* 0x000fe20000010000 */
[----:B------:R-:W-:Y:S01]  /*cc80*/  LOP3.LUT P6, RZ, R155, 0xff0000, RZ, 0xc0, !PT ;  /* 0x00ff00009bff7812 */ /* 0x000fe200078cc0ff */
[C---:B------:R-:W-:Y:S01]  /*cc90*/  FMUL.FTZ R85, R158.reuse, R85 ;  /* 0x000000559e557220 */ /* 0x040fe20000410000 */
[----:B------:R-:W-:Y:S01]  /*cca0*/  LOP3.LUT P4, RZ, R87, 0xff, RZ, 0xc0, !PT ;  /* 0x000000ff57ff7812 */ /* 0x000fe2000788c0ff */
[C---:B------:R-:W-:Y:S01]  /*ccb0*/  FMUL.FTZ R89, R158.reuse, R89 ;  /* 0x000000599e597220 */ /* 0x040fe20000410000 */
[----:B------:R-:W-:Y:S01]  /*ccc0*/  ISETP.GE.U32.AND.EX P1, PT, R155, 0x1000000, PT, P1 ;  /* 0x010000009b00780c */ /* 0x000fe20003f26110 */
[----:B------:R-:W-:Y:S01]  /*ccd0*/  FADD.FTZ R81, R81, -R80 ;  /* 0x8000005051517221 */ /* 0x000fe20000010000 */
[----:B------:R-:W-:Y:S01]  /*cce0*/  LOP3.LUT P3, RZ, R155, 0xff00, RZ, 0xc0, !PT ;  /* 0x0000ff009bff7812 */ /* 0x000fe2000786c0ff */
[C---:B------:R-:W-:Y:S01]  /*ccf0*/  FMUL.FTZ R83, R158.reuse, R83 ;  /* 0x000000539e537220 */ /* 0x040fe20000410000 */
[----:B------:R-:W-:Y:S01]  /*cd00*/  FSEL R0, R103, RZ, P5 ;  /* 0x000000ff67007208 */ /* 0x000fe20002800000 */
[----:B------:R-:W-:Y:S01]  /*cd10*/  FMUL.FTZ R85, R85, UR6 ;  /* 0x0000000655557c20 */ /* 0x000fe20008410000 */
[----:B------:R-:W-:Y:S01]  /*cd20*/  FSEL R75, R101, RZ, P6 ;  /* 0x000000ff654b7208 */ /* 0x000fe20003000000 */
[----:B------:R-:W-:Y:S01]  /*cd30*/  FMUL.FTZ R89, R89, UR6 ;  /* 0x0000000659597c20 */ /* 0x000fe20008410000 */
[----:B------:R-:W-:Y:S01]  /*cd40*/  FSEL R72, R103, RZ, P1 ;  /* 0x000000ff67487208 */ /* 0x000fe20000800000 */
[----:B------:R-:W-:Y:S01]  /*cd50*/  FMUL.FTZ R81, R158, R81 ;  /* 0x000000519e517220 */ /* 0x000fe20000410000 */
[----:B------:R-:W-:Y:S01]  /*cd60*/  FSEL R78, R95, RZ, P4 ;  /* 0x000000ff5f4e7208 */ /* 0x000fe20002000000 */
[----:B------:R-:W-:Y:S01]  /*cd70*/  FMUL.FTZ R83, R83, UR6 ;  /* 0x0000000653537c20 */ /* 0x000fe20008410000 */
[----:B------:R-:W-:Y:S01]  /*cd80*/  FSEL R99, R99, RZ, P3 ;  /* 0x000000ff63637208 */ /* 0x000fe20001800000 */
[----:B------:R-:W-:Y:S01]  /*cd90*/  FMUL.FTZ R81, R81, UR6 ;  /* 0x0000000651517c20 */ /* 0x000fe20008410000 */
[----:B------:R-:W-:-:S02]  /*cda0*/  LOP3.LUT P5, RZ, R155, 0xff, RZ, 0xc0, !PT ;  /* 0x000000ff9bff7812 */ /* 0x000fc400078ac0ff */
[C---:B------:R-:W-:Y:S02]  /*cdb0*/  LOP3.LUT P6, RZ, R86.reuse, 0xff0000, RZ, 0xc0, !PT ;  /* 0x00ff000056ff7812 */ /* 0x040fe400078cc0ff */
[----:B------:R-:W-:Y:S02]  /*cdc0*/  LOP3.LUT P1, RZ, R86, 0xff000000, RZ, 0xc0, !PT ;  /* 0xff00000056ff7812 */ /* 0x000fe4000782c0ff */
[----:B------:R-:W-:Y:S02]  /*cdd0*/  LOP3.LUT P3, RZ, R154, 0xff0000, RZ, 0xc0, !PT ;  /* 0x00ff00009aff7812 */ /* 0x000fe4000786c0ff */
[----:B------:R-:W-:Y:S02]  /*cde0*/  F2FP.F16.F32.PACK_AB R79, R0, R79 ;  /* 0x0000004f004f723e */ /* 0x000fe400000000ff */
[----:B------:R-:W-:Y:S02]  /*cdf0*/  F2FP.F16.F32.PACK_AB R78, R73, R78 ;  /* 0x0000004e494e723e */ /* 0x000fe400000000ff */
[----:B------:R-:W-:-:S02]  /*ce00*/  LOP3.LUT P4, RZ, R86, 0xff00, RZ, 0xc0, !PT ;  /* 0x0000ff0056ff7812 */ /* 0x000fc4000788c0ff */
[----:B------:R-:W-:Y:S02]  /*ce10*/  FSEL R74, R95, RZ, P5 ;  /* 0x000000ff5f4a7208 */ /* 0x000fe40002800000 */
[C---:B------:R-:W-:Y:S02]  /*ce20*/  FSEL R77, R85.reuse, RZ, P6 ;  /* 0x000000ff554d7208 */ /* 0x040fe40003000000 */
[----:B------:R-:W-:Y:S02]  /*ce30*/  FSEL R73, R85, RZ, P3 ;  /* 0x000000ff55497208 */ /* 0x000fe40001800000 */
[----:B------:R-:W-:Y:S02]  /*ce40*/  FSEL R0, R89, RZ, P1 ;  /* 0x000000ff59007208 */ /* 0x000fe40000800000 */
[----:B------:R-:W-:Y:S02]  /*ce50*/  LOP3.LUT P5, RZ, R86, 0xff, RZ, 0xc0, !PT ;  /* 0x000000ff56ff7812 */ /* 0x000fe400078ac0ff */
[----:B------:R-:W-:-:S02]  /*ce60*/  LOP3.LUT P6, RZ, R154, 0xff000000, RZ, 0xc0, !PT ;  /* 0xff0000009aff7812 */ /* 0x000fc400078cc0ff */
[C---:B------:R-:W-:Y:S02]  /*ce70*/  LOP3.LUT P3, RZ, R154.reuse, 0xff00, RZ, 0xc0, !PT ;  /* 0x0000ff009aff7812 */ /* 0x040fe4000786c0ff */
[----:B------:R-:W-:Y:S02]  /*ce80*/  LOP3.LUT P1, RZ, R154, 0xff, RZ, 0xc0, !PT ;  /* 0x000000ff9aff7812 */ /* 0x000fe4000782c0ff */
[----:B------:R-:W-:Y:S02]  /*ce90*/  F2FP.F16.F32.PACK_AB R75, R72, R75 ;  /* 0x0000004b484b723e */ /* 0x000fe400000000ff */
[----:B------:R-:W-:Y:S02]  /*cea0*/  FSEL R85, R83, RZ, P4 ;  /* 0x000000ff53557208 */ /* 0x000fe40002000000 */
[----:B------:R-:W-:Y:S02]  /*ceb0*/  FSEL R80, R89, RZ, P6 ;  /* 0x000000ff59507208 */ /* 0x000fe40003000000 */
[----:B------:R-:W-:-:S02]  /*cec0*/  FSEL R83, R83, RZ, P3 ;  /* 0x000000ff53537208 */ /* 0x000fc40001800000 */
[C---:B------:R-:W-:Y:S02]  /*ced0*/  FSEL R72, R81.reuse, RZ, P1 ;  /* 0x000000ff51487208 */ /* 0x040fe40000800000 */
[----:B------:R-:W-:Y:S02]  /*cee0*/  FSEL R76, R81, RZ, P5 ;  /* 0x000000ff514c7208 */ /* 0x000fe40002800000 */
[----:B------:R-:W-:Y:S02]  /*cef0*/  F2FP.F16.F32.PACK_AB R74, R99, R74 ;  /* 0x0000004a634a723e */ /* 0x000fe400000000ff */
[----:B------:R-:W-:Y:S02]  /*cf00*/  F2FP.F16.F32.PACK_AB R73, R80, R73 ;  /* 0x000000495049723e */ /* 0x000fe400000000ff */
[----:B------:R-:W-:Y:S02]  /*cf10*/  F2FP.F16.F32.PACK_AB R77, R0, R77 ;  /* 0x0000004d004d723e */ /* 0x000fe400000000ff */
[----:B------:R-:W-:-:S02]  /*cf20*/  F2FP.F16.F32.PACK_AB R72, R83, R72 ;  /* 0x000000485348723e */ /* 0x000fc400000000ff */
[----:B------:R-:W-:Y:S01]  /*cf30*/  F2FP.F16.F32.PACK_AB R76, R85, R76 ;  /* 0x0000004c554c723e */ /* 0x000fe200000000ff */
[----:B------:R-:W-:Y:S06]  /*cf40*/  BRA `(.L_x_1239) ;  /* 0x0000000c00c87947 */ /* 0x000fec0003800000 */
.L_x_1236:
[----:B------:R-:W-:Y:S05]  /*cf50*/  @!P1 BRA `(.L_x_1241) ;  /* 0x0000000800049947 */ /* 0x000fea0003800000 */
[----:B------:R-:W-:Y:S05]  /*cf60*/  @!P2 BRA `(.L_x_1242) ;  /* 0x000000040008a947 */ /* 0x000fea0003800000 */
[-CC-:B------:R-:W-:Y:S01]  /*cf70*/  FFMA.FTZ R102, R102, R109.reuse, R108.reuse ;  /* 0x0000006d66667223 */ /* 0x180fe2000001006c */
[-CC-:B------:R-:W-:Y:S01]  /*cf80*/  FFMA.FTZ R94, R94, R109.reuse, R108.reuse ;  /* 0x0000006d5e5e7223 */ /* 0x180fe2000001006c */
[----:B------:R-:W-:Y:S01]  /*cf90*/  FFMA.FTZ R100, R100, R109, R108 ;  /* 0x0000006d64647223 */ /* 0x000fe2000001006c */
[--C-:B0-----:R-:W-:Y:S02]  /*cfa0*/  HADD2.F32 R69, -RZ, R51.reuse.H1_H1 ;  /* 0x30000033ff457230 */ /* 0x101fe40000004100 */
[----:B------:R-:W-:Y:S01]  /*cfb0*/  FADD.FTZ R103, R103, -R102 ;  /* 0x8000006667677221 */ /* 0x000fe20000010000 */
[----:B------:R-:W-:Y:S02]  /*cfc0*/  HADD2.F32 R68, -RZ, R51.H0_H0 ;  /* 0x20000033ff447230 */ /* 0x000fe40000004100 */
[----:B------:R-:W-:Y:S01]  /*cfd0*/  FADD.FTZ R95, R95, -R94 ;  /* 0x8000005e5f5f7221 */ /* 0x000fe20000010000 */
[--C-:B------:R-:W-:Y:S02]  /*cfe0*/  HADD2.F32 R0, -RZ, R50.reuse.H0_H0 ;  /* 0x20000032ff007230 */ /* 0x100fe40000004100 */
[----:B------:R-:W-:Y:S01]  /*cff0*/  FADD.FTZ R101, R101, -R100 ;  /* 0x8000006465657221 */ /* 0x000fe20000010000 */
[----:B------:R-:W-:Y:S01]  /*d000*/  FFMA.FTZ R92, R158, R103, R69 ;  /* 0x000000679e5c7223 */ /* 0x000fe20000010045 */
[----:B------:R-:W-:Y:S01]  /*d010*/  ISETP.GE.U32.AND P1, PT, R86, RZ, PT ;  /* 0x000000ff5600720c */ /* 0x000fe20003f26070 */
[----:B------:R-:W-:Y:S01]  /*d020*/  FFMA.FTZ R98, R98, R109, R108 ;  /* 0x0000006d62627223 */ /* 0x000fe2000001006c */
[C---:B------:R-:W-:Y:S01]  /*d030*/  FFMA.FTZ R71, R158.reuse, R101, R68 ;  /* 0x000000659e477223 */ /* 0x040fe20000010044 */
[----:B------:R-:W-:Y:S01]  /*d040*/  FFMA.FTZ R95, R158, R95, R0 ;  /* 0x0000005f9e5f7223 */ /* 0x000fe20000010000 */
[----:B------:R-:W-:Y:S01]  /*d050*/  FMUL.FTZ R69, R92, UR6 ;  /* 0x000000065c457c20 */ /* 0x000fe20008410000 */
[----:B------:R-:W-:Y:S01]  /*d060*/  ISETP.GE.U32.AND.EX P1, PT, R87, 0x1000000, PT, P1 ;  /* 0x010000005700780c */ /* 0x000fe20003f26110 */
[----:B------:R-:W-:Y:S01]  /*d070*/  FMUL.FTZ R68, R71, UR6 ;  /* 0x0000000647447c20 */ /* 0x000fe20008410000 */
[----:B------:R-:W-:Y:S01]  /*d080*/  FMUL.FTZ R0, R95, UR6 ;  /* 0x000000065f007c20 */ /* 0x000fe20008410000 */
[C---:B------:R-:W-:Y:S01]  /*d090*/  LOP3.LUT P5, RZ, R87.reuse, 0xff0000, RZ, 0xc0, !PT ;  /* 0x00ff000057ff7812 */ /* 0x040fe200078ac0ff */
[-CC-:B------:R-:W-:Y:S01]  /*d0a0*/  FFMA.FTZ R82, R82, R109.reuse, R108.reuse ;  /* 0x0000006d52527223 */ /* 0x180fe2000001006c */
[C---:B------:R-:W-:Y:S01]  /*d0b0*/  LOP3.LUT P4, RZ, R87.reuse, 0xff, RZ, 0xc0, !PT ;  /* 0x000000ff57ff7812 */ /* 0x040fe2000788c0ff */
[-CC-:B------:R-:W-:Y:S01]  /*d0c0*/  FFMA.FTZ R84, R84, R109.reuse, R108.reuse ;  /* 0x0000006d54547223 */ /* 0x180fe2000001006c */
[-CC-:B------:R-:W-:Y:S01]  /*d0d0*/  FFMA.FTZ R88, R88, R109.reuse, R108.reuse ;  /* 0x0000006d58587223 */ /* 0x180fe2000001006c */
[----:B------:R-:W-:Y:S01]  /*d0e0*/  FFMA.FTZ R80, R80, R109, R108 ;  /* 0x0000006d50507223 */ /* 0x000fe2000001006c */
[----:B------:R-:W-:Y:S01]  /*d0f0*/  LOP3.LUT P3, RZ, R87, 0xff00, RZ, 0xc0, !PT ;  /* 0x0000ff0057ff7812 */ /* 0x000fe2000786c0ff */
[----:B------:R-:W-:Y:S01]  /*d100*/  FADD.FTZ R99, R99, -R98 ;  /* 0x8000006263637221 */ /* 0x000fe20000010000 */
[----:B------:R-:W-:Y:S01]  /*d110*/  FSEL R91, R69, RZ, P1 ;  /* 0x000000ff455b7208 */ /* 0x000fe20000800000 */
[----:B------:R-:W-:Y:S01]  /*d120*/  HADD2.F32 R69, -RZ, R50.H1_H1 ;  /* 0x30000032ff457230 */ /* 0x000fe20000004100 */
[----:B------:R-:W-:Y:S01]  /*d130*/  FSEL R90, R68, RZ, P5 ;  /* 0x000000ff445a7208 */ /* 0x000fe20002800000 */
[--C-:B------:R-:W-:Y:S01]  /*d140*/  HADD2.F32 R70, -RZ, R49.reuse.H0_H0 ;  /* 0x20000031ff467230 */ /* 0x100fe20000004100 */
[----:B------:R-:W-:Y:S01]  /*d150*/  FSEL R87, R0, RZ, P4 ;  /* 0x000000ff00577208 */ /* 0x000fe20002000000 */
[----:B------:R-:W-:-:S02]  /*d160*/  HADD2.F32 R76, -RZ, R49.H1_H1 ;  /* 0x30000031ff4c7230 */ /* 0x000fc40000004100 */
[----:B------:R-:W-:Y:S01]  /*d170*/  FADD.FTZ R83, R83, -R82 ;  /* 0x8000005253537221 */ /* 0x000fe20000010000 */
[--C-:B------:R-:W-:Y:S02]  /*d180*/  HADD2.F32 R0, -RZ, R48.reuse.H0_H0 ;  /* 0x20000030ff007230 */ /* 0x100fe40000004100 */
        /* <DEDUP_REMOVED lines=8> */
[----:B------:R-:W-:Y:S01]  /*d210*/  FFMA.FTZ R83, R158, R83, R68 ;  /* 0x000000539e537223 */ /* 0x000fe20000010044 */
[C---:B------:R-:W-:Y:S01]  /*d220*/  F2FP.F16.F32.PACK_AB R70, R78.reuse, R95 ;  /* 0x0000005f4e46723e */ /* 0x040fe200000000ff */
[----:B------:R-:W-:Y:S01]  /*d230*/  FMUL.FTZ R79, R78, UR6 ;  /* 0x000000064e4f7c20 */ /* 0x000fe20008410000 */
[----:B------:R-:W-:Y:S01]  /*d240*/  FMUL.FTZ R77, R69, UR6 ;  /* 0x00000006454d7c20 */ /* 0x000fe20008410000 */
        /* <DEDUP_REMOVED lines=20> */
.L_x_1242:
        /* <DEDUP_REMOVED lines=15> */
[C---:B------:R-:W-:Y:S01]  /*d480*/  ISETP.GE.U32.AND.EX P1, PT, R87.reuse, 0x1000000, PT, P1 ;  /* 0x010000005700780c */ /* 0x040fe20003f26110 */
        /* <DEDUP_REMOVED lines=13> */
[----:B------:R-:W-:Y:S01]  /*d560*/  FADD.FTZ R99, R99, -R98 ;  /* 0x8000006263637221 */ /* 0x000fe20000010000 */
[----:B------:R-:W-:Y:S01]  /*d570*/  FSEL R87, R0, RZ, P4 ;  /* 0x000000ff00577208 */ /* 0x000fe20002000000 */
[----:B------:R-:W-:-:S02]  /*d580*/  HADD2.F32 R78, -RZ, R49.H0_H0 ;  /* 0x20000031ff4e7230 */ /* 0x000fc40000004100 */
[----:B------:R-:W-:Y:S01]  /*d590*/  FADD.FTZ R83, R83, -R82 ;  /* 0x8000005253537221 */ /* 0x000fe20000010000 */
[----:B------:R-:W-:Y:S02]  /*d5a0*/  HADD2.F32 R80, -RZ, R49.H1_H1 ;  /* 0x30000031ff507230 */ /* 0x000fe40000004100 */
[----:B------:R-:W-:Y:S01]  /*d5b0*/  FADD.FTZ R85, R85, -R84 ;  /* 0x8000005455557221 */ /* 0x000fe20000010000 */
[--C-:B------:R-:W-:Y:S02]  /*d5c0*/  HADD2.F32 R0, -RZ, R48.reuse.H0_H0 ;  /* 0x20000030ff007230 */ /* 0x100fe40000004100 */
[----:B------:R-:W-:Y:S01]  /*d5d0*/  FADD.FTZ R89, R89, -R88 ;  /* 0x8000005859597221 */ /* 0x000fe20000010000 */
[----:B------:R-:W-:Y:S02]  /*d5e0*/  HADD2.F32 R76, -RZ, R48.H1_H1 ;  /* 0x30000030ff4c7230 */ /* 0x000fe40000004100 */
[C---:B------:R-:W-:Y:S01]  /*d5f0*/  FFMA.FTZ R77, R158.reuse, R99, R77 ;  /* 0x000000639e4d7223 */ /* 0x040fe2000001004d */
[C---:B------:R-:W-:Y:S01]  /*d600*/  FFMA.FTZ R78, R158.reuse, R85, R78 ;  /* 0x000000559e4e7223 */ /* 0x040fe2000001004e */
[C---:B------:R-:W-:Y:S01]  /*d610*/  FFMA.FTZ R80, R158.reuse, R89, R80 ;  /* 0x000000599e507223 */ /* 0x040fe20000010050 */
[C---:B------:R-:W-:Y:S01]  /*d620*/  FFMA.FTZ R0, R158.reuse, R81, R0 ;  /* 0x000000519e007223 */ /* 0x040fe20000010000 */
[----:B------:R-:W-:Y:S01]  /*d630*/  FFMA.FTZ R76, R158, R83, R76 ;  /* 0x000000539e4c7223 */ /* 0x000fe2000001004c */
[----:B------:R-:W-:Y:S01]  /*d640*/  FMUL.FTZ R77, R77, UR6 ;  /* 0x000000064d4d7c20 */ /* 0x000fe20008410000 */
[----:B------:R-:W-:Y:S01]  /*d650*/  FMUL.FTZ R78, R78, UR6 ;  /* 0x000000064e4e7c20 */ /* 0x000fe20008410000 */
        /* <DEDUP_REMOVED lines=17> */
.L_x_1241:
[----:B------:R-:W-:Y:S05]  /*d770*/  @!P2 BRA `(.L_x_1243) ;  /* 0x0000000000e8a947 */ /* 0x000fea0003800000 */
[-CC-:B------:R-:W-:Y:S01]  /*d780*/  FFMA.FTZ R94, R94, R109.reuse, R108.reuse ;  /* 0x0000006d5e5e7223 */ /* 0x180fe2000001006c */
[-CC-:B------:R-:W-:Y:S01]  /*d790*/  FFMA.FTZ R102, R102, R109.reuse, R108.reuse ;  /* 0x0000006d66667223 */ /* 0x180fe2000001006c */
[-C--:B------:R-:W-:Y:S01]  /*d7a0*/  FFMA.FTZ R100, R100, R109.reuse, R108 ;  /* 0x0000006d64647223 */ /* 0x080fe2000001006c */
[----:B------:R-:W-:Y:S01]  /*d7b0*/  ISETP.GE.U32.AND P1, PT, R86, RZ, PT ;  /* 0x000000ff5600720c */ /* 0x000fe20003f26070 */
[----:B------:R-:W-:Y:S01]  /*d7c0*/  FADD.FTZ R95, R95, -R94 ;  /* 0x8000005e5f5f7221 */ /* 0x000fe20000010000 */
[----:B------:R-:W-:Y:S01]  /*d7d0*/  FADD.FTZ R103, R103, -R102 ;  /* 0x8000006667677221 */ /* 0x000fe20000010000 */
[----:B------:R-:W-:Y:S01]  /*d7e0*/  FADD.FTZ R101, R101, -R100 ;  /* 0x8000006465657221 */ /* 0x000fe20000010000 */
[--C-:B------:R-:W-:Y:S01]  /*d7f0*/  FFMA.FTZ R84, R84, R109, R108.reuse ;  /* 0x0000006d54547223 */ /* 0x100fe2000001006c */
[C---:B0-----:R-:W-:Y:S01]  /*d800*/  FMUL.FTZ R70, R158.reuse, R95 ;  /* 0x0000005f9e467220 */ /* 0x041fe20000410000 */
[----:B------:R-:W-:Y:S01]  /*d810*/  FMUL.FTZ R76, R158, R103 ;  /* 0x000000679e4c7220 */ /* 0x000fe20000410000 */
[--C-:B------:R-:W-:Y:S01]  /*d820*/  FFMA.FTZ R88, R88, R109, R108.reuse ;  /* 0x0000006d58587223 */ /* 0x100fe2000001006c */
[----:B------:R-:W-:Y:S01]  /*d830*/  FMUL.FTZ R71, R158, R101 ;  /* 0x000000659e477220 */ /* 0x000fe20000410000 */
[-CC-:B------:R-:W-:Y:S01]  /*d840*/  FFMA.FTZ R82, R82, R109.reuse, R108.reuse ;  /* 0x0000006d52527223 */ /* 0x180fe2000001006c */
[-CC-:B------:R-:W-:Y:S01]  /*d850*/  FFMA.FTZ R98, R98, R109.reuse, R108.reuse ;  /* 0x0000006d62627223 */ /* 0x180fe2000001006c */
[----:B------:R-:W-:Y:S01]  /*d860*/  FFMA.FTZ R80, R80, R109, R108 ;  /* 0x0000006d50507223 */ /* 0x000fe2000001006c */
[----:B------:R-:W-:Y:S01]  /*d870*/  FMUL.FTZ R69, R76, UR6 ;  /* 0x000000064c457c20 */ /* 0x000fe20008410000 */
[----:B------:R-:W-:Y:S01]  /*d880*/  FMUL.FTZ R0, R70, UR6 ;  /* 0x0000000646007c20 */ /* 0x000fe20008410000 */
[----:B------:R-:W-:Y:S01]  /*d890*/  LOP3.LUT P4, RZ, R87, 0xff, RZ, 0xc0, !PT ;  /* 0x000000ff57ff7812 */ /* 0x000fe2000788c0ff */
[----:B------:R-:W-:Y:S01]  /*d8a0*/  FMUL.FTZ R68, R71, UR6 ;  /* 0x0000000647447c20 */ /* 0x000fe20008410000 */
[----:B------:R-:W-:Y:S01]  /*d8b0*/  ISETP.GE.U32.AND.EX P1, PT, R87, 0x1000000, PT, P1 ;  /* 0x010000005700780c */ /* 0x000fe20003f26110 */
[----:B------:R-:W-:Y:S01]  /*d8c0*/  FADD.FTZ R85, R85, -R84 ;  /* 0x8000005455557221 */ /* 0x000fe20000010000 */
[----:B------:R-:W-:Y:S01]  /*d8d0*/  FADD.FTZ R89, R89, -R88 ;  /* 0x8000005859597221 */ /* 0x000fe20000010000 */
[----:B------:R-:W-:Y:S01]  /*d8e0*/  LOP3.LUT P5, RZ, R87, 0xff0000, RZ, 0xc0, !PT ;  /* 0x00ff000057ff7812 */ /* 0x000fe200078ac0ff */
[----:B------:R-:W-:Y:S01]  /*d8f0*/  FADD.FTZ R83, R83, -R82 ;  /* 0x8000005253537221 */ /* 0x000fe20000010000 */
        /* <DEDUP_REMOVED lines=8> */
[C---:B------:R-:W-:Y:S01]  /*d980*/  FMUL.FTZ R99, R158.reuse, R99 ;  /* 0x000000639e637220 */ /* 0x040fe20000410000 */
[----:B------:R-:W-:Y:S01]  /*d990*/  FMUL.FTZ R68, R158, R81 ;  /* 0x000000519e447220 */ /* 0x000fe20000410000 */
[----:B------:R-:W-:Y:S01]  /*d9a0*/  F2FP.F16.F32.PACK_AB R71, R76, R71 ;  /* 0x000000474c47723e */ /* 0x000fe200000000ff */
[----:B------:R-:W-:Y:S01]  /*d9b0*/  FMUL.FTZ R76, R69, UR6 ;  /* 0x00000006454c7c20 */ /* 0x000fe20008410000 */
[C---:B------:R-:W-:Y:S01]  /*d9c0*/  F2FP.F16.F32.PACK_AB R69, R0.reuse, R69 ;  /* 0x000000450045723e */ /* 0x040fe200000000ff */
[----:B------:R-:W-:Y:S01]  /*d9d0*/  FMUL.FTZ R77, R0, UR6 ;  /* 0x00000006004d7c20 */ /* 0x000fe20008410000 */
[----:B------:R-:W-:Y:S01]  /*d9e0*/  FMUL.FTZ R0, R68, UR6 ;  /* 0x0000000644007c20 */ /* 0x000fe20008410000 */
[C---:B------:R-:W-:Y:S01]  /*d9f0*/  F2FP.F16.F32.PACK_AB R70, R99.reuse, R70 ;  /* 0x000000466346723e */ /* 0x040fe200000000ff */
[----:B------:R-:W-:Y:S01]  /*da00*/  FMUL.FTZ R99, R99, UR6 ;  /* 0x0000000663637c20 */ /* 0x000fe20008410000 */
[C---:B------:R-:W-:Y:S01]  /*da10*/  F2FP.F16.F32.PACK_AB R68, R83.reuse, R68 ;  /* 0x000000445344723e */ /* 0x040fe200000000ff */
        /* <DEDUP_REMOVED lines=16> */
.L_x_1243:
        /* <DEDUP_REMOVED lines=52> */
[----:B------:R-:W-:-:S07]  /*de60*/  F2FP.F16.F32.PACK_AB R76, R83, R76 ;  /* 0x0000004c534c723e */ /* 0x000fce00000000ff */
.L_x_1239:
        /* <DEDUP_REMOVED lines=13> */
.L_x_1202:
        /* <DEDUP_REMOVED lines=80> */
.L_x_1201:
[----:B------:R-:W-:Y:S05]  /*e440*/  BSYNC B0 ;  /* 0x0000000000007941 */ /* 0x000fea0003800000 */
.L_x_1200:
        /* <DEDUP_REMOVED lines=153> */
[----:B------:R-:W-:Y:S01]  /*ede0*/  IADD3.X R5, PT, PT, RZ, RZ, RZ, P0, !PT ;  /* 0x000000ffff057210 */ /* 0x000fe200007fe4ff */
[----:B--2---:R-:W-:Y:S02]  /*edf0*/  FADD.FTZ R0, RZ, R0 ;  /* 0x00000000ff007221 */ /* 0x004fe40000010000 */
[----:B------:R-:W2:Y:S01]  /*ee00*/  LDS R10, [R28+0xe00] ;  /* 0x000e00001c0a7984 */ /* 0x000ea20000000800 */
[----:B------:R-:W-:Y:S01]  /*ee10*/  SHF.L.U64.HI R5, R2, 0x2, R5 ;  /* 0x0000000202057819 */ /* 0x000fe20000010205 */
[----:B---3--:R-:W-:Y:S02]  /*ee20*/  FADD.FTZ R0, R0, R13 ;  /* 0x0000000d00007221 */ /* 0x008fe40000010000 */
        /* <DEDUP_REMOVED lines=68> */
.L_x_1203:
        /* <DEDUP_REMOVED lines=8> */
.L_x_1246:
[----:B------:R-:W-:Y:S05]  /*f2f0*/  BSYNC B2 ;  /* 0x0000000000027941 */ /* 0x000fea0003800000 */
.L_x_1245:
        /* <DEDUP_REMOVED lines=8> */
.L_x_1247:
[----:B------:R-:W-:Y:S01]  /*f380*/  MOV R220, R108 ;  /* 0x0000006c00dc7202 */ /* 0x000fe20000000f00 */
[----:B------:R-:W-:Y:S02]  /*f390*/  HFMA2 R219, -RZ, RZ, 0, 1.1920928955078125e-07 ;  /* 0x00000002ffdb7431 */ /* 0x000fe400000001ff */
[----:B------:R-:W-:-:S07]  /*f3a0*/  FADD.FTZ R109, R109, R224 ;  /* 0x000000e06d6d7221 */ /* 0x000fce0000010000 */
[----:B------:R-:W-:Y:S05]  /*f3b0*/  WARPSYNC.COLLECTIVE R217, `(.L_x_1248) ;  /* 0x00000000d9087348 */ /* 0x000fea0003c00000 */
[----:B------:R0:W1:Y:S02]  /*f3c0*/  SHFL.BFLY P4, R224, R220, R219, R218 ;  /* 0x0c0000dbdce07389 */ /* 0x00006400000800da */
[----:B01----:R-:W-:Y:S05]  /*f3d0*/  ENDCOLLECTIVE ;  /* 0x000000000000791b */ /* 0x003fea0003800000 */
.L_x_1248:
[----:B------:R-:W-:Y:S01]  /*f3e0*/  MOV R220, R109 ;  /* 0x0000006d00dc7202 */ /* 0x000fe20000000f00 */
[----:B------:R-:W-:-:S07]  /*f3f0*/  FADD.FTZ R108, R108, R224 ;  /* 0x000000e06c6c7221 */ /* 0x000fce0000010000 */
[----:B------:R-:W-:Y:S05]  /*f400*/  WARPSYNC.COLLECTIVE R217, `(.L_x_1249) ;  /* 0x00000000d9087348 */ /* 0x000fea0003c00000 */
[----:B------:R0:W1:Y:S02]  /*f410*/  SHFL.BFLY P4, R224, R220, R219, R218 ;  /* 0x0c0000dbdce07389 */ /* 0x00006400000800da */
[----:B01----:R-:W-:Y:S05]  /*f420*/  ENDCOLLECTIVE ;  /* 0x000000000000791b */ /* 0x003fea0003800000 */
.L_x_1249:
[----:B------:R-:W-:Y:S01]  /*f430*/  MOV R220, R108 ;  /* 0x0000006c00dc7202 */ /* 0x000fe20000000f00 */
[----:B------:R-:W-:Y:S02]  /*f440*/  HFMA2 R219, -RZ, RZ, 0, 2.384185791015625e-07 ;  /* 0x00000004ffdb7431 */ /* 0x000fe400000001ff */
[----:B------:R-:W-:-:S07]  /*f450*/  FADD.FTZ R109, R109, R224 ;  /* 0x000000e06d6d7221 */ /* 0x000fce0000010000 */
[----:B------:R-:W-:Y:S05]  /*f460*/  WARPSYNC.COLLECTIVE R217, `(.L_x_1250) ;  /* 0x00000000d9087348 */ /* 0x000fea0003c00000 */
[----:B------:R0:W1:Y:S02]  /*f470*/  SHFL.BFLY P4, R224, R220, R219, R218 ;  /* 0x0c0000dbdce07389 */ /* 0x00006400000800da */
[----:B01----:R-:W-:Y:S05]  /*f480*/  ENDCOLLECTIVE ;  /* 0x000000000000791b */ /* 0x003fea0003800000 */
.L_x_1250:
[----:B------:R-:W-:Y:S01]  /*f490*/  MOV R220, R109 ;  /* 0x0000006d00dc7202 */ /* 0x000fe20000000f00 */
[----:B------:R-:W-:-:S07]  /*f4a0*/  FADD.FTZ R108, R108, R224 ;  /* 0x000000e06c6c7221 */ /* 0x000fce0000010000 */
[----:B------:R-:W-:Y:S05]  /*f4b0*/  WARPSYNC.COLLECTIVE R217, `(.L_x_1251) ;  /* 0x00000000d9087348 */ /* 0x000fea0003c00000 */
[----:B------:R0:W1:Y:S02]  /*f4c0*/  SHFL.BFLY P4, R224, R220, R219, R218 ;  /* 0x0c0000dbdce07389 */ /* 0x00006400000800da */
[----:B01----:R-:W-:Y:S05]  /*f4d0*/  ENDCOLLECTIVE ;  /* 0x000000000000791b */ /* 0x003fea0003800000 */
.L_x_1251:
[----:B------:R-:W-:Y:S01]  /*f4e0*/  MOV R220, R108 ;  /* 0x0000006c00dc7202 */ /* 0x000fe20000000f00 */
[----:B------:R-:W-:Y:S02]  /*f4f0*/  HFMA2 R219, -RZ, RZ, 0, 4.76837158203125e-07 ;  /* 0x00000008ffdb7431 */ /* 0x000fe400000001ff */
[----:B------:R-:W-:-:S07]  /*f500*/  FADD.FTZ R109, R109, R224 ;  /* 0x000000e06d6d7221 */ /* 0x000fce0000010000 */
[----:B------:R-:W-:Y:S05]  /*f510*/  WARPSYNC.COLLECTIVE R217, `(.L_x_1252) ;  /* 0x00000000d9087348 */ /* 0x000fea0003c00000 */
[----:B------:R0:W1:Y:S02]  /*f520*/  SHFL.BFLY P4, R224, R220, R219, R218 ;  /* 0x0c0000dbdce07389 */ /* 0x00006400000800da */
[----:B01----:R-:W-:Y:S05]  /*f530*/  ENDCOLLECTIVE ;  /* 0x000000000000791b */ /* 0x003fea0003800000 */
.L_x_1252:
[----:B------:R-:W-:Y:S01]  /*f540*/  MOV R220, R109 ;  /* 0x0000006d00dc7202 */ /* 0x000fe20000000f00 */
[----:B------:R-:W-:-:S07]  /*f550*/  FADD.FTZ R108, R108, R224 ;  /* 0x000000e06c6c7221 */ /* 0x000fce0000010000 */
[----:B------:R-:W-:Y:S05]  /*f560*/  WARPSYNC.COLLECTIVE R217, `(.L_x_1253) ;  /* 0x00000000d9087348 */ /* 0x000fea0003c00000 */
[----:B------:R0:W1:Y:S02]  /*f570*/  SHFL.BFLY P4, R224, R220, R219, R218 ;  /* 0x0c0000dbdce07389 */ /* 0x00006400000800da */
[----:B01----:R-:W-:Y:S05]  /*f580*/  ENDCOLLECTIVE ;  /* 0x000000000000791b */ /* 0x003fea0003800000 */
.L_x_1253:
[----:B------:R-:W-:Y:S01]  /*f590*/  MOV R220, R108 ;  /* 0x0000006c00dc7202 */ /* 0x000fe20000000f00 */
[----:B------:R-:W-:Y:S02]  /*f5a0*/  HFMA2 R219, -RZ, RZ, 0, 9.5367431640625e-07 ;  /* 0x00000010ffdb7431 */ /* 0x000fe400000001ff */
[----:B------:R-:W-:-:S07]  /*f5b0*/  FADD.FTZ R109, R109, R224 ;  /* 0x000000e06d6d7221 */ /* 0x000fce0000010000 */
[----:B------:R-:W-:Y:S05]  /*f5c0*/  WARPSYNC.COLLECTIVE R217, `(.L_x_1254) ;  /* 0x00000000d9087348 */ /* 0x000fea0003c00000 */
[----:B------:R0:W1:Y:S02]  /*f5d0*/  SHFL.BFLY P4, R224, R220, R219, R218 ;  /* 0x0c0000dbdce07389 */ /* 0x00006400000800da */
[----:B01----:R-:W-:Y:S05]  /*f5e0*/  ENDCOLLECTIVE ;  /* 0x000000000000791b */ /* 0x003fea0003800000 */
.L_x_1254:
[----:B------:R-:W-:Y:S02]  /*f5f0*/  MOV R220, R109 ;  /* 0x0000006d00dc7202 */ /* 0x000fe40000000f00 */
[----:B------:R-:W-:-:S07]  /*f600*/  MOV R216, R224 ;  /* 0x000000e000d87202 */ /* 0x000fce0000000f00 */
[----:B------:R-:W-:Y:S05]  /*f610*/  WARPSYNC.COLLECTIVE R217, `(.L_x_1255) ;  /* 0x00000000d9087348 */ /* 0x000fea0003c00000 */
[----:B------:R0:W1:Y:S02]  /*f620*/  SHFL.BFLY P4, R224, R220, R219, R218 ;  /* 0x0c0000dbdce07389 */ /* 0x00006400000800da */
[----:B01----:R-:W-:Y:S05]  /*f630*/  ENDCOLLECTIVE ;  /* 0x000000000000791b */ /* 0x003fea0003800000 */
.L_x_1255:
[----:B------:R-:W-:Y:S01]  /*f640*/  MOV R217, R224 ;  /* 0x000000e000d97202 */ /* 0x000fe20000000f00 */
[----:B------:R-:W-:Y:S06]  /*f650*/  BRA `(.L_x_1256) ;  /* 0xffffff30008c7947 */ /* 0x000fec000383ffff */
.L_x_1257:
        /* <DEDUP_REMOVED lines=10> */
.L_x_7089:


//--------------------- .text._ZN10layer_norm31ln_parallel_residual_bwd_kernelINS_13Kernel_traitsIf13__nv_bfloat16S2_S2_fjLj1280ELj1ELj4ELj1ELj16ENS_18Kernel_traits_baseILj1280EfS2_S2_S2_fjLj128EEEEELb0ELb0ELb0EEEvNS_9BwdParamsE --------------------------
	.section	.text._ZN10layer_norm31ln_parallel_residual_bwd_kernelINS_13Kernel_traitsIf13__nv_bfloat16S2_S2_fjLj1280ELj1ELj4ELj1ELj16ENS_18Kernel_traits_baseILj1280EfS2_S2_S2_fjLj128EEEEELb0ELb0ELb0EEEvNS_9BwdParamsE,"ax",@progbits
	.align	128
        .global         _ZN10layer_norm31ln_parallel_residual_bwd_kernelINS_13Kernel_traitsIf13__nv_bfloat16S2_S2_fjLj1280ELj1ELj4ELj1ELj16ENS_18Kernel_traits_baseILj1280EfS2_S2_S2_fjLj128EEEEELb0ELb0ELb0EEEvNS_9BwdParamsE
        .type           _ZN10layer_norm31ln_parallel_residual_bwd_kernelINS_13Kernel_traitsIf13__nv_bfloat16S2_S2_fjLj1280ELj1ELj4ELj1ELj16ENS_18Kernel_traits_baseILj1280EfS2_S2_S2_fjLj128EEEEELb0ELb0ELb0EEEvNS_9BwdParamsE,@function
        .size           _ZN10layer_norm31ln_parallel_residual_bwd_kernelINS_13Kernel_traitsIf13__nv_bfloat16S2_S2_fjLj1280ELj1ELj4ELj1ELj16ENS_18Kernel_traits_baseILj1280EfS2_S2_S2_fjLj128EEEEELb0ELb0ELb0EEEvNS_9BwdParamsE,(.L_x_7090 - _ZN10layer_norm31ln_parallel_residual_bwd_kernelINS_13Kernel_traitsIf13__nv_bfloat16S2_S2_fjLj1280ELj1ELj4ELj1ELj16ENS_18Kernel_traits_baseILj1280EfS2_S2_S2_fjLj128EEEEELb0ELb0ELb0EEEvNS_9BwdParamsE)
        .other          _ZN10layer_norm31ln_parallel_residual_bwd_kernelINS_13Kernel_traitsIf13__nv_bfloat16S2_S2_fjLj1280ELj1ELj4ELj1ELj16ENS_18Kernel_traits_baseILj1280EfS2_S2_S2_fjLj128EEEEELb0ELb0ELb0EEEvNS_9BwdParamsE,@"STO_CUDA_ENTRY STV_DEFAULT"
_ZN10layer_norm31ln_parallel_residual_bwd_kernelINS_13Kernel_traitsIf13__nv_bfloat16S2_S2_fjLj1280ELj1ELj4ELj1ELj16ENS_18Kernel_traits_baseILj1280EfS2_S2_S2_fjLj128EEEEELb0ELb0ELb0EEEvNS_9BwdParamsE:
.text._ZN10layer_norm31ln_parallel_residual_bwd_kernelINS_13Kernel_traitsIf13__nv_bfloat16S2_S2_fjLj1280ELj1ELj4ELj1ELj16ENS_18Kernel_traits_baseILj1280EfS2_S2_S2_fjLj128EEEEELb0ELb0ELb0EEEvNS_9BwdParamsE:
[----:B------:R-:W0:Y:S01]  /*0000*/  LDC R1, c[0x0][0x37c] ;  /* 0x0000df00ff017b82 */ /* 0x000e220000000800 */
[----:B------:R-:W1:Y:S01]  /*0010*/  LDCU UR4, c[0x0][0x388] ;  /* 0x00007100ff0477ac */ /* 0x000e620008000800 */
[----:B0-----:R-:W-:Y:S01]  /*0020*/  IADD3 R1, PT, PT, R1, -0x1d8, RZ ;  /* 0xfffffe2801017810 */ /* 0x001fe20007ffe0ff */
[----:B------:R-:W0:Y:S05]  /*0030*/  S2R R0, SR_TID.X ;  /* 0x0000000000007919 */ /* 0x000e2a0000002100 */
[----:B------:R-:W2:Y:S01]  /*0040*/  LDC.64 R2, c[0x0][0x3d0] ;  /* 0x0000f400ff027b82 */ /* 0x000ea20000000a00 */
[----:B------:R-:W3:Y:S01]  /*0050*/  LDCU.64 UR10, c[0x0][0x358] ;  /* 0x00006b00ff0a77ac */ /* 0x000ee20008000a00 */
[----:B------:R-:W4:Y:S06]  /*0060*/  LDCU UR5, c[0x0][0x384] ;  /* 0x00007080ff0577ac */ /* 0x000f2c0008000800 */
[----:B------:R-:W5:Y:S01]  /*0070*/  LDC.64 R4, c[0x0][0x3d8] ;  /* 0x0000f600ff047b82 */ /* 0x000f620000000a00 */
[----:B------:R-:W0:Y:S01]  /*0080*/  LDCU UR24, c[0x0][0x388] ;  /* 0x00007100ff1877ac */ /* 0x000e220008000800 */
[----:B------:R-:W0:Y:S01]  /*0090*/  LDCU.U8 UR15, c[0x0][0x410] ;  /* 0x00008200ff0f77ac */ /* 0x000e220008000000 */
[----:B-1----:R-:W-:-:S05]  /*00a0*/  MOV R8, UR4 ;  /* 0x0000000400087c02 */ /* 0x002fca0008000f00 */
[----:B------:R-:W1:Y:S01]  /*00b0*/  LDC.64 R14, c[0x0][0x3d0] ;  /* 0x0000f400ff0e7b82 */ /* 0x000e620000000a00 */
[----:B------:R-:W1:Y:S01]  /*00c0*/  LDCU UR14, c[0x0][0x400] ;  /* 0x00008000ff0e77ac */ /* 0x000e620008000800 */
[----:B------:R-:W-:Y:S01]  /*00d0*/  SHF.R.S32.HI R6, RZ, 0x1f, R8 ;  /* 0x0000001fff067819 */ /* 0x000fe20000011408 */
[----:B------:R3:W-:Y:S01]  /*00e0*/  STL [R1+0x1d0], R8 ;  /* 0x0001d00801007387 */ /* 0x0007e20000100800 */
[----:B------:R-:W1:Y:S02]  /*00f0*/  LDCU.64 UR6, c[0x0][0x470] ;  /* 0x00008e00ff0677ac */ /* 0x000e640008000a00 */
[----:B------:R-:W-:Y:S01]  /*0100*/  LEA.HI R6, R6, R8, RZ, 0x3 ;  /* 0x0000000806067211 */ /* 0x000fe200078f18ff */
[----:B------:R1:W4:Y:S01]  /*0110*/  LDL.64 R104, [R1+0x1c0] ;  /* 0x0001c00001687983 */ /* 0x0003220000100a00 */
[----:B------:R-:W1:Y:S01]  /*0120*/  LDC.64 R16, c[0x0][0x3d8] ;  /* 0x0000f600ff107b82 */ /* 0x000e620000000a00 */
[----:B------:R-:W1:Y:S02]  /*0130*/  LDCU.64 UR12, c[0x0][0x438] ;  /* 0x00008700ff0c77ac */ /* 0x000e640008000a00 */
[----:B------:R1:W4:Y:S01]  /*0140*/  LDL.64 R106, [R1+0x1c8] ;  /* 0x0001c800016a7983 */ /* 0x0003220000100a00 */
[----:B------:R-:W1:Y:S01]  /*0150*/  LDCU.64 UR8, c[0x0][0x478] ;  /* 0x00008f00ff0877ac */ /* 0x000e620008000a00 */
[----:B0-----:R-:W-:-:S02]  /*0160*/  LOP3.LUT R7, R0, 0x1f, RZ, 0xc, !PT ;  /* 0x0000001f00077812 */ /* 0x001fc400078e0cff */
[----:B------:R0:W4:Y:S01]  /*0170*/  LDL.64 R100, [R1+0x1b0] ;  /* 0x0001b00001647983 */ /* 0x0001220000100a00 */
[----:B---3--:R-:W3:Y:S01]  /*0180*/  LDC.64 R8, c[0x0][0x3d8] ;  /* 0x0000f600ff087b82 */ /* 0x008ee20000000a00 */
[----:B------:R-:W-:Y:S02]  /*0190*/  LOP3.LUT R10, R0, 0x1f, RZ, 0xc0, !PT ;  /* 0x0000001f000a7812 */ /* 0x000fe400078ec0ff */
[----:B------:R0:W4:Y:S01]  /*01a0*/  LDL.64 R102, [R1+0x1b8] ;  /* 0x0001b80001667983 */ /* 0x0001220000100a00 */
[----:B------:R-:W-:Y:S02]  /*01b0*/  LEA.HI.SX32 R252, R6, R7, 0x1d ;  /* 0x0000000706fc7211 */ /* 0x000fe400078feaff */
[----:B------:R-:W-:Y:S01]  /*01c0*/  MOV R27, R10 ;  /* 0x0000000a001b7202 */ /* 0x000fe20000000f00 */
[----:B------:R0:W4:Y:S01]  /*01d0*/  LDL.64 R96, [R1+0x1a0] ;  /* 0x0001a00001607983 */ /* 0x0001220000100a00 */
[----:B------:R-:W0:Y:S01]  /*01e0*/  LDC.64 R6, c[0x0][0x3d0] ;  /* 0x0000f400ff067b82 */ /* 0x000e220000000a00 */
[----:B------:R-:W-:-:S02]  /*01f0*/  ISETP.GE.U32.AND P3, PT, R252, 0x20, PT ;  /* 0x00000020fc00780c */ /* 0x000fc40003f66070 */
[----:B------:R0:W4:Y:S01]  /*0200*/  LDL.64 R98, [R1+0x1a8] ;  /* 0x0001a80001627983 */ /* 0x0001220000100a00 */
[----:B------:R-:W-:-:S03]  /*0210*/  ISETP.GE.U32.AND P0, PT, R252, 0x40, PT ;  /* 0x00000040fc00780c */ /* 0x000fc60003f06070 */
[----:B------:R0:W4:Y:S01]  /*0220*/  LDL.64 R92, [R1+0x190] ;  /* 0x00019000015c7983 */ /* 0x0001220000100a00 */
[----:B------:R-:W1:Y:S03]  /*0230*/  LDC.64 R18, c[0x0][0x3d0] ;  /* 0x0000f400ff127b82 */ /* 0x000e660000000a00 */
[----:B------:R0:W4:Y:S04]  /*0240*/  LDL.64 R94, [R1+0x198] ;  /* 0x00019800015e7983 */ /* 0x0001280000100a00 */
        /* <DEDUP_REMOVED lines=34> */
[----:B------:R0:W4:Y:S01]  /*0470*/  LDL.64 R30, [R1+0x98] ;  /* 0x00009800011e7983 */ /* 0x0001220000100a00 */
[----:B--2---:R-:W-:Y:S01]  /*0480*/  @P3 IMAD.WIDE.U32 R2, R27, 0x20, R2 ;  /* 0x000000201b023825 */ /* 0x004fe200078e0002 */
[----:B------:R-:W-:-:S03]  /*0490*/  ISETP.GE.U32.AND P1, PT, R252, 0x60, PT ;  /* 0x00000060fc00780c */ /* 0x000fc60003f26070 */
[C---:B-----5:R-:W-:Y:S01]  /*04a0*/  @P3 IMAD.WIDE.U32 R4, R27.reuse, 0x20, R4 ;  /* 0x000000201b043825 */ /* 0x060fe200078e0004 */
[----:B------:R-:W-:-:S05]  /*04b0*/  @P3 LOP3.LUT R27, R27, 0x20, RZ, 0xfc, !PT ;  /* 0x000000201b1b3812 */ /* 0x000fca00078efcff */
[----:B0-----:R-:W-:Y:S01]  /*04c0*/  @P0 IMAD.WIDE.U32 R10, R27, 0x20, R6 ;  /* 0x000000201b0a0825 */ /* 0x001fe200078e0006 */
[----:B------:R-:W-:-:S03]  /*04d0*/  ISETP.GE.U32.AND P2, PT, R252, 0x80, PT ;  /* 0x00000080fc00780c */ /* 0x000fc60003f46070 */
[C---:B---3--:R-:W-:Y:S01]  /*04e0*/  @P0 IMAD.WIDE.U32 R12, R27.reuse, 0x20, R8 ;  /* 0x000000201b0c0825 */ /* 0x048fe200078e0008 */
[----:B------:R-:W-:-:S05]  /*04f0*/  @P0 IADD3 R27, PT, PT, R27, 0x20, RZ ;  /* 0x000000201b1b0810 */ /* 0x000fca0007ffe0ff */
[----:B-1----:R-:W-:Y:S01]  /*0500*/  @P1 IMAD.WIDE.U32 R14, R27, 0x20, R14 ;  /* 0x000000201b0e1825 */ /* 0x002fe200078e000e */
[----:B------:R-:W-:-:S03]  /*0510*/  ISETP.GE.U32.AND P4, PT, R252, 0xa0, PT ;  /* 0x000000a0fc00780c */ /* 0x000fc60003f86070 */
[C---:B------:R-:W-:Y:S01]  /*0520*/  @P1 IMAD.WIDE.U32 R16, R27.reuse, 0x20, R16 ;  /* 0x000000201b101825 */ /* 0x040fe200078e0010 */
[----:B------:R-:W-:-:S05]  /*0530*/  @P1 IADD3 R27, PT, PT, R27, 0x20, RZ ;  /* 0x000000201b1b1810 */ /* 0x000fca0007ffe0ff */
[----:B------:R-:W-:-:S04]  /*0540*/  @P2 IMAD.WIDE.U32 R18, R27, 0x20, R18 ;  /* 0x000000201b122825 */ /* 0x000fc800078e0012 */
[C---:B------:R-:W-:Y:S01]  /*0550*/  @P2 IMAD.WIDE.U32 R20, R27.reuse, 0x20, R20 ;  /* 0x000000201b142825 */ /* 0x040fe200078e0014 */
[----:B------:R-:W-:-:S05]  /*0560*/  @P2 IADD3 R27, PT, PT, R27, 0x20, RZ ;  /* 0x000000201b1b2810 */ /* 0x000fca0007ffe0ff */
[----:B------:R-:W-:-:S04]  /*0570*/  @P4 IMAD.WIDE.U32 R6, R27, 0x20, R22 ;  /* 0x000000201b064825 */ /* 0x000fc800078e0016 */
[----:B------:R-:W-:Y:S01]  /*0580*/  @P4 IMAD.WIDE.U32 R8, R27, 0x20, R24 ;  /* 0x000000201b084825 */ /* 0x000fe200078e0018 */
[----:B----4-:R-:W2:Y:S04]  /*0590*/  @P3 LDG.E.128 R104, desc[UR10][R2.64] ;  /* 0x0000000a02683981 */ /* 0x010ea8000c1e1d00 */
[----:B------:R-:W3:Y:S04]  /*05a0*/  @P3 LDG.E.128 R100, desc[UR10][R2.64+0x10] ;  /* 0x0000100a02643981 */ /* 0x000ee8000c1e1d00 */
[----:B------:R-:W4:Y:S04]  /*05b0*/  @P3 LDG.E.128 R96, desc[UR10][R4.64] ;  /* 0x0000000a04603981 */ /* 0x000f28000c1e1d00 */
[----:B------:R-:W5:Y:S04]  /*05c0*/  @P3 LDG.E.128 R92, desc[UR10][R4.64+0x10] ;  /* 0x0000100a045c3981 */ /* 0x000f68000c1e1d00 */
        /* <DEDUP_REMOVED lines=16> */
[----:B------:R-:W-:Y:S01]  /*06d0*/  STL [R1+0x80], RZ ;  /* 0x000080ff01007387 */ /* 0x000fe20000100800 */
[----:B------:R-:W0:Y:S01]  /*06e0*/  S2UR UR4, SR_CTAID.X ;  /* 0x00000000000479c3 */ /* 0x000e220000002500 */
[----:B------:R-:W-:Y:S01]  /*06f0*/  SHF.R.U32.HI R0, RZ, 0x5, R0 ;  /* 0x00000005ff007819 */ /* 0x000fe20000011600 */
[----:B------:R-:W-:Y:S01]  /*0700*/  BSSY B0, `(.L_x_1258) ;  /* 0x0000b39000007945 */ /* 0x000fe20003800000 */
[----:B0-----:R-:W-:-:S06]  /*0710*/  USHF.L.U32 UR4, UR4, 0x2, URZ ;  /* 0x0000000204047899 */ /* 0x001fcc00080006ff */
[----:B------:R-:W-:Y:S02]  /*0720*/  LOP3.LUT R215, R0, UR4, RZ, 0xfc, !PT ;  /* 0x0000000400d77c12 */ /* 0x000fe4000f8efcff */
        /* <DEDUP_REMOVED lines=19> */
[----:B--2---:R-:W-:Y:S04]  /*0860*/  @P3 STL.64 [R1+0x1c0], R104 ;  /* 0x0001c06801003387 */ /* 0x004fe80000100a00 */
[----:B------:R-:W-:Y:S04]  /*0870*/  @P3 STL.64 [R1+0x1c8], R106 ;  /* 0x0001c86a01003387 */ /* 0x000fe80000100a00 */
[----:B------:R-:W-:Y:S04]  /*0880*/  STL [R1+0x84], RZ ;  /* 0x000084ff01007387 */ /* 0x000fe80000100800 */
[----:B---3--:R-:W-:Y:S04]  /*0890*/  @P3 STL.64 [R1+0x1b0], R100 ;  /* 0x0001b06401003387 */ /* 0x008fe80000100a00 */
[----:B------:R-:W-:Y:S04]  /*08a0*/  @P3 STL.64 [R1+0x1b8], R102 ;  /* 0x0001b86601003387 */ /* 0x000fe80000100a00 */
[----:B------:R-:W-:Y:S04]  /*08b0*/  STL [R1+0x88], RZ ;  /* 0x000088ff01007387 */ /* 0x000fe80000100800 */
[----:B----4-:R-:W-:Y:S04]  /*08c0*/  @P3 STL.64 [R1+0x1a0], R96 ;  /* 0x0001a06001003387 */ /* 0x010fe80000100a00 */
[----:B------:R-:W-:Y:S04]  /*08d0*/  @P3 STL.64 [R1+0x1a8], R98 ;  /* 0x0001a86201003387 */ /* 0x000fe80000100a00 */
[----:B-----5:R-:W-:Y:S04]  /*08e0*/  @P3 STL.64 [R1+0x190], R92 ;  /* 0x0001905c01003387 */ /* 0x020fe80000100a00 */
[----:B------:R-:W-:Y:S04]  /*08f0*/  @P3 STL.64 [R1+0x198], R94 ;  /* 0x0001985e01003387 */ /* 0x000fe80000100a00 */
[----:B------:R-:W-:Y:S04]  /*0900*/  STL [R1+0x8c], RZ ;  /* 0x00008cff01007387 */ /* 0x000fe80000100800 */
[----:B------:R-:W-:Y:S04]  /*0910*/  @P0 STL.64 [R1+0x180], R88 ;  /* 0x0001805801000387 */ /* 0x000fe80000100a00 */
[----:B------:R-:W-:Y:S04]  /*0920*/  @P0 STL.64 [R1+0x188], R90 ;  /* 0x0001885a01000387 */ /* 0x000fe80000100a00 */
[----:B------:R-:W-:Y:S04]  /*0930*/  @P0 STL.64 [R1+0x170], R84 ;  /* 0x0001705401000387 */ /* 0x000fe80000100a00 */
        /* <DEDUP_REMOVED lines=29> */
[----:B------:R0:W-:Y:S04]  /*0b10*/  @P4 STL.64 [R1+0xb0], R36 ;  /* 0x0000b02401004387 */ /* 0x0001e80000100a00 */
[----:B------:R1:W-:Y:S04]  /*0b20*/  @P4 STL.64 [R1+0xb8], R38 ;  /* 0x0000b82601004387 */ /* 0x0003e80000100a00 */
[----:B------:R2:W-:Y:S04]  /*0b30*/  STL [R1+0x68], RZ ;  /* 0x000068ff01007387 */ /* 0x0005e80000100800 */
[----:B------:R2:W-:Y:S04]  /*0b40*/  @P4 STL.64 [R1+0xa0], R32 ;  /* 0x0000a02001004387 */ /* 0x0005e80000100a00 */
        /* <DEDUP_REMOVED lines=28> */
[----:B------:R-:W-:-:S02]  /*0d10*/  ISETP.GE.AND P0, PT, R215, UR5, PT ;  /* 0x00000005d7007c0c */ /* 0x000fc4000bf06270 */
        /* <DEDUP_REMOVED lines=43> */
[----:B--2---:R-:W-:Y:S06]  /*0fd0*/  @P0 BRA `(.L_x_1259) ;  /* 0x000000a800ac0947 */ /* 0x004fec0003800000 */
        /* <DEDUP_REMOVED lines=101> */
.L_x_1321:
        /* <DEDUP_REMOVED lines=24> */
[----:B------:R-:W2:Y:S04]  /*17b0*/  LDL R4, [R1+0x1a0] ;  /* 0x0001a00001047983 */ /* 0x000ea80000100800 */
[----:B------:R-:W3:Y:S03]  /*17c0*/  LDL.LU R213, [R1+0x80] ;  /* 0x0000800001d57983 */ /* 0x000ee60000300800 */
[----:B------:R-:W4:Y:S01]  /*17d0*/  LDC.64 R28, c[0x0][0x430] ;  /* 0x00010c00ff1c7b82 */ /* 0x000f220000000a00 */
[----:B------:R-:W3:Y:S04]  /*17e0*/  LDL R27, [R1+0x1c0] ;  /* 0x0001c000011b7983 */ /* 0x000ee80000100800 */
[----:B------:R-:W3:Y:S03]  /*17f0*/  LDL R214, [R1+0x1a8] ;  /* 0x0001a80001d67983 */ /* 0x000ee60000100800 */
[----:B------:R-:W0:Y:S01]  /*1800*/  LDC.64 R144, c[0x0][0x428] ;  /* 0x00010a00ff907b82 */ /* 0x000e220000000a00 */
[----:B------:R-:W3:Y:S04]  /*1810*/  LDL.LU R30, [R1+0x88] ;  /* 0x00008800011e7983 */ /* 0x000ee80000300800 */
[----:B------:R-:W3:Y:S01]  /*1820*/  LDL R160, [R1+0x1c8] ;  /* 0x0001c80001a07983 */ /* 0x000ee20000100800 */
[----:B-1----:R-:W-:-:S03]  /*1830*/  IMAD.WIDE.U32 R2, R5, 0x10, R2 ;  /* 0x0000001005027825 */ /* 0x002fc600078e0002 */
[----:B------:R-:W3:Y:S04]  /*1840*/  LDL R159, [R1+0x1a4] ;  /* 0x0001a400019f7983 */ /* 0x000ee80000100800 */
[----:B------:R-:W2:Y:S01]  /*1850*/  LDG.E.128 R136, desc[UR10][R2.64] ;  /* 0x0000000a02887981 */ /* 0x000ea2000c1e1d00 */
[----:B----4-:R-:W-:-:S03]  /*1860*/  IMAD.WIDE.U32 R28, R5, 0x10, R28 ;  /* 0x00000010051c7825 */ /* 0x010fc600078e001c */
[----:B------:R-:W4:Y:S04]  /*1870*/  LDL.LU R180, [R1+0x84] ;  /* 0x0000840001b47983 */ /* 0x000f280000300800 */
[----:B------:R-:W3:Y:S01]  /*1880*/  LDG.E.128 R140, desc[UR10][R28.64] ;  /* 0x0000000a1c8c7981 */ /* 0x000ee2000c1e1d00 */
[----:B0-----:R-:W-:-:S03]  /*1890*/  IMAD.WIDE.U32 R144, R5, 0x10, R144 ;  /* 0x0000001005907825 */ /* 0x001fc600078e0090 */
[----:B------:R-:W4:Y:S04]  /*18a0*/  LDL R179, [R1+0x1c4] ;  /* 0x0001c40001b37983 */ /* 0x000f280000100800 */
[----:B------:R-:W4:Y:S04]  /*18b0*/  LDL R178, [R1+0x190] ;  /* 0x0001900001b27983 */ /* 0x000f280000100800 */
[----:B------:R-:W4:Y:S04]  /*18c0*/  LDG.E.128 R144, desc[UR10][R144.64] ;  /* 0x0000000a90907981 */ /* 0x000f28000c1e1d00 */
[----:B------:R-:W4:Y:S04]  /*18d0*/  LDL.LU R177, [R1+0x70] ;  /* 0x0000700001b17983 */ /* 0x000f280000300800 */
[----:B------:R-:W4:Y:S04]  /*18e0*/  LDL R185, [R1+0x1b0] ;  /* 0x0001b00001b97983 */ /* 0x000f280000100800 */
[----:B------:R-:W4:Y:S01]  /*18f0*/  LDL R186, [R1+0x1ac] ;  /* 0x0001ac0001ba7983 */ /* 0x000f220000100800 */
[----:B--2---:R-:W-:-:S05]  /*1900*/  SHF.L.U32 R0, R136, 0x10, RZ ;  /* 0x0000001088007819 */ /* 0x004fca00000006ff */
[----:B------:R-:W-:Y:S01]  /*1910*/  FADD.FTZ R0, -R195, R0 ;  /* 0x00000000c3007221 */ /* 0x000fe20000010100 */
[----:B---3--:R-:W-:-:S03]  /*1920*/  SHF.L.U32 R2, R140, 0x10, RZ ;  /* 0x000000108c027819 */ /* 0x008fc600000006ff */
[----:B-----5:R-:W-:Y:S02]  /*1930*/  FMUL.FTZ R0, R6, R0 ;  /* 0x0000000006007220 */ /* 0x020fe40000410000 */
[----:B------:R-:W-:Y:S01]  /*1940*/  FMUL.FTZ R4, R4, R2 ;  /* 0x0000000204047220 */ /* 0x000fe20000410000 */
[----:B----4-:R-:W-:-:S05]  /*1950*/  SHF.L.U32 R3, R144, 0x10, RZ ;  /* 0x0000001090037819 */ /* 0x010fca00000006ff */
[----:B------:R-:W-:Y:S01]  /*1960*/  FADD.FTZ R244, R244, R3 ;  /* 0x00000003f4f47221 */ /* 0x000fe20000010000 */
[-C--:B------:R-:W-:Y:S01]  /*1970*/  FFMA.FTZ R213, R0, R3.reuse, R213 ;  /* 0x0000000300d57223 */ /* 0x080fe200000100d5 */
[----:B------:R-:W-:Y:S01]  /*1980*/  FFMA.FTZ R4, R27, R3, R4 ;  /* 0x000000031b047223 */ /* 0x000fe20000010004 */
[----:B------:R-:W-:Y:S02]  /*1990*/  SHF.L.U32 R3, R137, 0x10, RZ ;  /* 0x0000001089037819 */ /* 0x000fe400000006ff */
[----:B------:R-:W-:Y:S01]  /*19a0*/  SHF.L.U32 R27, R141, 0x10, RZ ;  /* 0x000000108d1b7819 */ /* 0x000fe200000006ff */
[----:B------:R-:W-:Y:S02]  /*19b0*/  FADD.FTZ R68, R68, R2 ;  /* 0x0000000244447221 */ /* 0x000fe40000010000 */
[----:B------:R-:W-:Y:S01]  /*19c0*/  FADD.FTZ R3, -R195, R3 ;  /* 0x00000003c3037221 */ /* 0x000fe20000010100 */
[----:B------:R-:W-:Y:S01]  /*19d0*/  FFMA.FTZ R200, R0, R2, R200 ;  /* 0x0000000200c87223 */ /* 0x000fe200000100c8 */
[----:B------:R-:W-:Y:S01]  /*19e0*/  SHF.L.U32 R2, R145, 0x10, RZ ;  /* 0x0000001091027819 */ /* 0x000fe200000006ff */
[----:B------:R-:W-:Y:S01]  /*19f0*/  FMUL.FTZ R28, R214, R27 ;  /* 0x0000001bd61c7220 */ /* 0x000fe20000410000 */
[----:B------:R-:W-:-:S03]  /*1a00*/  FMUL.FTZ R3, R6, R3 ;  /* 0x0000000306037220 */ /* 0x000fc60000410000 */
[----:B------:R-:W-:Y:S01]  /*1a10*/  FADD.FTZ R246, R246, R2 ;  /* 0x00000002f6f67221 */ /* 0x000fe20000010000 */
[CC--:B------:R-:W-:Y:S01]  /*1a20*/  FFMA.FTZ R30, R3.reuse, R2.reuse, R30 ;  /* 0x00000002031e7223 */ /* 0x0c0fe2000001001e */
[--C-:B------:R-:W-:Y:S01]  /*1a30*/  FFMA.FTZ R2, R160, R2, R28.reuse ;  /* 0x00000002a0027223 */ /* 0x100fe2000001001c */
[----:B------:R-:W-:Y:S01]  /*1a40*/  PRMT R28, R136, 0x7632, R28 ;  /* 0x00007632881c7816 */ /* 0x000fe2000000001c */
[----:B------:R-:W-:Y:S01]  /*1a50*/  FADD.FTZ R70, R70, R27 ;  /* 0x0000001b46467221 */ /* 0x000fe20000010000 */
[----:B------:R-:W-:Y:S02]  /*1a60*/  FFMA.FTZ R202, R3, R27, R202 ;  /* 0x0000001b03ca7223 */ /* 0x000fe400000100ca */
[----:B------:R-:W-:Y:S02]  /*1a70*/  SHF.L.U32 R27, R28, 0x10, RZ ;  /* 0x000000101c1b7819 */ /* 0x000fe400000006ff */
[----:B------:R-:W-:Y:S01]  /*1a80*/  PRMT R29, R144, 0x7632, R29 ;  /* 0x00007632901d7816 */ /* 0x000fe2000000001d */
[----:B------:R-:W-:Y:S02]  /*1a90*/  STL [R1+0x80], R213 ;  /* 0x000080d501007387 */ /* 0x000fe40000100800 */
[----:B------:R-:W-:Y:S01]  /*1aa0*/  FADD.FTZ R27, -R195, R27 ;  /* 0x0000001bc31b7221 */ /* 0x000fe20000010100 */
[----:B------:R-:W-:Y:S01]  /*1ab0*/  SHF.L.U32 R29, R29, 0x10, RZ ;  /* 0x000000101d1d7819 */ /* 0x000fe200000006ff */
[----:B------:R0:W-:Y:S02]  /*1ac0*/  STL [R1+0x88], R30 ;  /* 0x0000881e01007387 */ /* 0x0001e40000100800 */
[----:B0-----:R-:W-:-:S04]  /*1ad0*/  FMUL.FTZ R30, R6, R27 ;  /* 0x0000001b061e7220 */ /* 0x001fc80000410000 */
[----:B------:R-:W-:-:S05]  /*1ae0*/  FFMA.FTZ R180, R30, R29, R180 ;  /* 0x0000001d1eb47223 */ /* 0x000fca00000100b4 */
[----:B------:R0:W-:Y:S04]  /*1af0*/  STL [R1+0x84], R180 ;  /* 0x000084b401007387 */ /* 0x0001e80000100800 */
[----:B0-----:R-:W2:Y:S01]  /*1b00*/  LDL.LU R180, [R1+0x8c] ;  /* 0x00008c0001b47983 */ /* 0x001ea20000300800 */
[----:B------:R-:W-:-:S04]  /*1b10*/  PRMT R28, R140, 0x7632, R28 ;  /* 0x000076328c1c7816 */ /* 0x000fc8000000001c */
[----:B------:R-:W-:Y:S02]  /*1b20*/  SHF.L.U32 R136, R28, 0x10, RZ ;  /* 0x000000101c887819 */ /* 0x000fe400000006ff */
[----:B------:R-:W-:-:S03]  /*1b30*/  SHF.L.U32 R27, R138, 0x10, RZ ;  /* 0x000000108a1b7819 */ /* 0x000fc600000006ff */
[----:B------:R-:W-:Y:S01]  /*1b40*/  FMUL.FTZ R28, R159, R136 ;  /* 0x000000889f1c7220 */ /* 0x000fe20000410000 */
[----:B------:R-:W-:Y:S01]  /*1b50*/  FADD.FTZ R245, R245, R29 ;  /* 0x0000001df5f57221 */ /* 0x000fe20000010000 */
[----:B------:R-:W3:Y:S02]  /*1b60*/  LDL R159, [R1+0x1cc] ;  /* 0x0001cc00019f7983 */ /* 0x000ee40000100800 */
[----:B------:R-:W-:Y:S01]  /*1b70*/  FFMA.FTZ R29, R179, R29, R28 ;  /* 0x0000001db31d7223 */ /* 0x000fe2000001001c */
[----:B------:R-:W-:Y:S01]  /*1b80*/  FADD.FTZ R28, -R195, R27 ;  /* 0x0000001bc31c7221 */ /* 0x000fe20000010100 */
[----:B------:R-:W-:-:S03]  /*1b90*/  SHF.L.U32 R27, R146, 0x10, RZ ;  /* 0x00000010921b7819 */ /* 0x000fc600000006ff */
[----:B------:R-:W-:-:S04]  /*1ba0*/  FMUL.FTZ R28, R6, R28 ;  /* 0x0000001c061c7220 */ /* 0x000fc80000410000 */
[----:B------:R-:W-:Y:S01]  /*1bb0*/  FFMA.FTZ R177, R28, R27, R177 ;  /* 0x0000001b1cb17223 */ /* 0x000fe200000100b1 */
[----:B------:R-:W-:-:S04]  /*1bc0*/  SHF.L.U32 R144, R142, 0x10, RZ ;  /* 0x000000108e907819 */ /* 0x000fc800000006ff */
[----:B------:R0:W-:Y:S01]  /*1bd0*/  STL [R1+0x70], R177 ;  /* 0x000070b101007387 */ /* 0x0001e20000100800 */
[----:B------:R-:W-:-:S03]  /*1be0*/  PRMT R137, R137, 0x7632, R137 ;  /* 0x0000763289897816 */ /* 0x000fc60000000089 */
[----:B------:R-:W4:Y:S04]  /*1bf0*/  LDL R212, [R1+0x194] ;  /* 0x0001940001d47983 */ /* 0x000f280000100800 */
[----:B------:R-:W4:Y:S01]  /*1c00*/  LDL.LU R179, [R1+0x74] ;  /* 0x0000740001b37983 */ /* 0x000f220000300800 */
[----:B------:R-:W-:Y:S01]  /*1c10*/  FMUL.FTZ R140, R178, R144 ;  /* 0x00000090b28c7220 */ /* 0x000fe20000410000 */
[--C-:B------:R-:W-:Y:S01]  /*1c20*/  FADD.FTZ R69, R69, R136.reuse ;  /* 0x0000008845457221 */ /* 0x100fe20000010000 */
[----:B------:R-:W-:Y:S01]  /*1c30*/  FFMA.FTZ R201, R30, R136, R201 ;  /* 0x000000881ec97223 */ /* 0x000fe200000100c9 */
[----:B------:R-:W-:Y:S01]  /*1c40*/  SHF.L.U32 R137, R137, 0x10, RZ ;  /* 0x0000001089897819 */ /* 0x000fe200000006ff */
[----:B------:R-:W4:Y:S01]  /*1c50*/  LDL R178, [R1+0x1b4] ;  /* 0x0001b40001b27983 */ /* 0x000f220000100800 */
[----:B------:R-:W-:Y:S01]  /*1c60*/  PRMT R136, R141, 0x7632, R136 ;  /* 0x000076328d887816 */ /* 0x000fe20000000088 */
[----:B------:R-:W-:Y:S01]  /*1c70*/  FADD.FTZ R240, R240, R27 ;  /* 0x0000001bf0f07221 */ /* 0x000fe20000010000 */
[----:B------:R-:W-:Y:S01]  /*1c80*/  FFMA.FTZ R27, R185, R27, R140 ;  /* 0x0000001bb91b7223 */ /* 0x000fe2000001008c */
[----:B------:R-:W-:Y:S01]  /*1c90*/  FADD.FTZ R140, -R195, R137 ;  /* 0x00000089c38c7221 */ /* 0x000fe20000010100 */
[----:B------:R-:W-:Y:S01]  /*1ca0*/  SHF.L.U32 R136, R136, 0x10, RZ ;  /* 0x0000001088887819 */ /* 0x000fe200000006ff */
[----:B0-----:R-:W4:Y:S02]  /*1cb0*/  LDL R177, [R1+0x1b8] ;  /* 0x0001b80001b17983 */ /* 0x001f240000100800 */
[----:B------:R-:W-:-:S02]  /*1cc0*/  FMUL.FTZ R160, R6, R140 ;  /* 0x0000008c06a07220 */ /* 0x000fc40000410000 */
[----:B------:R-:W-:Y:S01]  /*1cd0*/  FMUL.FTZ R140, R186, R136 ;  /* 0x00000088ba8c7220 */ /* 0x000fe20000410000 */
[----:B------:R-:W4:Y:S04]  /*1ce0*/  LDL.LU R185, [R1+0x78] ;  /* 0x0000780001b97983 */ /* 0x000f280000300800 */
[----:B------:R-:W4:Y:S01]  /*1cf0*/  LDL R186, [R1+0x198] ;  /* 0x0001980001ba7983 */ /* 0x000f220000100800 */
[----:B------:R-:W-:-:S04]  /*1d00*/  PRMT R138, R145, 0x7632, R138 ;  /* 0x00007632918a7816 */ /* 0x000fc8000000008a */
[----:B------:R-:W-:Y:S01]  /*1d10*/  SHF.L.U32 R137, R138, 0x10, RZ ;  /* 0x000000108a897819 */ /* 0x000fe200000006ff */
[----:B------:R-:W-:Y:S01]  /*1d20*/  FADD.FTZ R72, R72, R144 ;  /* 0x0000009048487221 */ /* 0x000fe20000010000 */
[----:B------:R-:W-:Y:S01]  /*1d30*/  FFMA.FTZ R196, R28, R144, R196 ;  /* 0x000000901cc47223 */ /* 0x000fe200000100c4 */
[--C-:B------:R-:W-:Y:S01]  /*1d40*/  FADD.FTZ R71, R71, R136.reuse ;  /* 0x0000008847477221 */ /* 0x100fe20000010000 */
[----:B------:R-:W-:Y:S01]  /*1d50*/  FFMA.FTZ R203, R160, R136, R203 ;  /* 0x00000088a0cb7223 */ /* 0x000fe200000100cb */
[----:B------:R-:W-:Y:S01]  /*1d60*/  PRMT R136, R138, 0x7632, R136 ;  /* 0x000076328a887816 */ /* 0x000fe20000000088 */
[----:B------:R-:W-:-:S03]  /*1d70*/  FADD.FTZ R247, R247, R137 ;  /* 0x00000089f7f77221 */ /* 0x000fc60000010000 */
[----:B------:R-:W-:Y:S01]  /*1d80*/  SHF.L.U32 R136, R136, 0x10, RZ ;  /* 0x0000001088887819 */ /* 0x000fe200000006ff */
[----:B--2---:R-:W-:-:S05]  /*1d90*/  FFMA.FTZ R180, R160, R137, R180 ;  /* 0x00000089a0b47223 */ /* 0x004fca00000100b4 */
[----:B------:R0:W-:Y:S04]  /*1da0*/  STL [R1+0x8c], R180 ;  /* 0x00008cb401007387 */ /* 0x0001e80000100800 */
[----:B------:R-:W2:Y:S04]  /*1db0*/  LDL R145, [R1+0x19c] ;  /* 0x00019c0001917983 */ /* 0x000ea80000100800 */
[----:B------:R-:W2:Y:S04]  /*1dc0*/  LDL.LU R144, [R1+0x7c] ;  /* 0x00007c0001907983 */ /* 0x000ea80000300800 */
[----:B------:R-:W2:Y:S01]  /*1dd0*/  LDL R141, [R1+0x1bc] ;  /* 0x0001bc00018d7983 */ /* 0x000ea20000100800 */
[----:B---3--:R-:W-:Y:S01]  /*1de0*/  FFMA.FTZ R159, R159, R137, R140 ;  /* 0x000000899f9f7223 */ /* 0x008fe2000001008c */
[----:B------:R-:W-:Y:S01]  /*1df0*/  PRMT R137, R146, 0x7632, R137 ;  /* 0x0000763292897816 */ /* 0x000fe20000000089 */
[----:B------:R-:W-:Y:S01]  /*1e00*/  FADD.FTZ R136, -R195, R136 ;  /* 0x00000088c3887221 */ /* 0x000fe20000010100 */
[----:B------:R-:W-:-:S02]  /*1e10*/  PRMT R138, R142, 0x7632, R138 ;  /* 0x000076328e8a7816 */ /* 0x000fc4000000008a */
[----:B------:R-:W-:Y:S01]  /*1e20*/  SHF.L.U32 R137, R137, 0x10, RZ ;  /* 0x0000001089897819 */ /* 0x000fe200000006ff */
[----:B0-----:R-:W-:Y:S01]  /*1e30*/  FMUL.FTZ R180, R6, R136 ;  /* 0x0000008806b47220 */ /* 0x001fe20000410000 */
[----:B------:R-:W-:Y:S02]  /*1e40*/  SHF.L.U32 R138, R138, 0x10, RZ ;  /* 0x000000108a8a7819 */ /* 0x000fe400000006ff */
[----:B------:R-:W-:Y:S01]  /*1e50*/  ISETP.NE.U32.AND P0, PT, RZ, UR12, PT ;  /* 0x0000000cff007c0c */ /* 0x000fe2000bf05070 */
[----:B------:R-:W-:Y:S02]  /*1e60*/  FADD.FTZ R241, R241, R137 ;  /* 0x00000089f1f17221 */ /* 0x000fe40000010000 */
[----:B----4-:R-:W-:Y:S01]  /*1e70*/  FMUL.FTZ R136, R212, R138 ;  /* 0x0000008ad4887220 */ /* 0x010fe20000410000 */
[----:B------:R-:W-:-:S05]  /*1e80*/  FFMA.FTZ R179, R180, R137, R179 ;  /* 0x00000089b4b37223 */ /* 0x000fca00000100b3 */
[----:B------:R0:W-:Y:S01]  /*1e90*/  STL [R1+0x74], R179 ;  /* 0x000074b301007387 */ /* 0x0001e20000100800 */
[----:B------:R-:W-:Y:S02]  /*1ea0*/  ISETP.NE.AND.EX P0, PT, RZ, UR13, PT, P0 ;  /* 0x0000000dff007c0c */ /* 0x000fe4000bf05300 */
[----:B------:R-:W-:Y:S01]  /*1eb0*/  SHF.L.U32 R140, R143, 0x10, RZ ;  /* 0x000000108f8c7819 */ /* 0x000fe200000006ff */
[----:B0-----:R-:W-:Y:S01]  /*1ec0*/  FFMA.FTZ R179, R178, R137, R136 ;  /* 0x00000089b2b37223 */ /* 0x001fe20000010088 */
[----:B------:R-:W-:-:S05]  /*1ed0*/  SHF.L.U32 R137, R139, 0x10, RZ ;  /* 0x000000108b897819 */ /* 0x000fca00000006ff */
[----:B------:R-:W-:Y:S01]  /*1ee0*/  FADD.FTZ R137, -R195, R137 ;  /* 0x00000089c3897221 */ /* 0x000fe20000010100 */
[----:B------:R-:W-:-:S03]  /*1ef0*/  SHF.L.U32 R136, R147, 0x10, RZ ;  /* 0x0000001093887819 */ /* 0x000fc600000006ff */
[----:B------:R-:W-:Y:S01]  /*1f00*/  FMUL.FTZ R178, R6, R137 ;  /* 0x0000008906b27220 */ /* 0x000fe20000410000 */
[----:B------:R-:W-:Y:S01]  /*1f10*/  FMUL.FTZ R137, R186, R140 ;  /* 0x0000008cba897220 */ /* 0x000fe20000410000 */
[----:B------:R-:W-:Y:S02]  /*1f20*/  FADD.FTZ R242, R242, R136 ;  /* 0x00000088f2f27221 */ /* 0x000fe40000010000 */
[-C--:B------:R-:W-:Y:S01]  /*1f30*/  FFMA.FTZ R185, R178, R136.reuse, R185 ;  /* 0x00000088b2b97223 */ /* 0x080fe200000100b9 */
[----:B------:R-:W-:Y:S02]  /*1f40*/  FFMA.FTZ R177, R177, R136, R137 ;  /* 0x00000088b1b17223 */ /* 0x000fe40000010089 */
[----:B------:R-:W0:Y:S01]  /*1f50*/  @P0 LDC.64 R136, c[0x0][0x438] ;  /* 0x00010e00ff880b82 */ /* 0x000e220000000a00 */
[--C-:B------:R-:W-:Y:S01]  /*1f60*/  FADD.FTZ R73, R73, R138.reuse ;  /* 0x0000008a49497221 */ /* 0x100fe20000010000 */
[----:B------:R-:W-:Y:S01]  /*1f70*/  FFMA.FTZ R197, R180, R138, R197 ;  /* 0x0000008ab4c57223 */ /* 0x000fe200000100c5 */
[----:B------:R-:W-:Y:S01]  /*1f80*/  PRMT R138, R147, 0x7632, R138 ;  /* 0x00007632938a7816 */ /* 0x000fe2000000008a */
[----:B------:R1:W-:Y:S01]  /*1f90*/  STL [R1+0x78], R185 ;  /* 0x000078b901007387 */ /* 0x0003e20000100800 */
[----:B0-----:R-:W-:-:S05]  /*1fa0*/  @P0 IMAD.WIDE.U32 R136, R5, 0x10, R136 ;  /* 0x0000001005880825 */ /* 0x001fca00078e0088 */
[----:B------:R0:W5:Y:S02]  /*1fb0*/  @P0 LDG.E.128 R108, desc[UR10][R136.64] ;  /* 0x0000000a886c0981 */ /* 0x000164000c1e1d00 */
[----:B0-----:R-:W-:Y:S02]  /*1fc0*/  PRMT R137, R139, 0x7632, R137 ;  /* 0x000076328b897816 */ /* 0x001fe40000000089 */
[----:B------:R-:W-:Y:S02]  /*1fd0*/  PRMT R136, R143, 0x7632, R136 ;  /* 0x000076328f887816 */ /* 0x000fe40000000088 */
[----:B------:R-:W-:Y:S02]  /*1fe0*/  SHF.L.U32 R137, R137, 0x10, RZ ;  /* 0x0000001089897819 */ /* 0x000fe400000006ff */
[----:B------:R-:W-:-:S03]  /*1ff0*/  SHF.L.U32 R136, R136, 0x10, RZ ;  /* 0x0000001088887819 */ /* 0x000fc600000006ff */
[----:B------:R-:W-:Y:S01]  /*2000*/  FADD.FTZ R137, -R195, R137 ;  /* 0x00000089c3897221 */ /* 0x000fe20000010100 */
[----:B------:R-:W-:-:S03]  /*2010*/  SHF.L.U32 R138, R138, 0x10, RZ ;  /* 0x000000108a8a7819 */ /* 0x000fc600000006ff */
[----:B-1----:R-:W-:Y:S01]  /*2020*/  FMUL.FTZ R185, R6, R137 ;  /* 0x0000008906b97220 */ /* 0x002fe20000410000 */
[----:B------:R-:W-:-:S03]  /*2030*/  FADD.FTZ R75, R75, R136 ;  /* 0x000000884b4b7221 */ /* 0x000fc60000010000 */
[----:B------:R-:W-:Y:S01]  /*2040*/  FFMA.FTZ R199, R185, R136, R199 ;  /* 0x00000088b9c77223 */ /* 0x000fe200000100c7 */
[----:B------:R-:W-:Y:S01]  /*2050*/  FADD.FTZ R74, R74, R140 ;  /* 0x0000008c4a4a7221 */ /* 0x000fe20000010000 */
[----:B------:R-:W-:Y:S01]  /*2060*/  FFMA.FTZ R198, R178, R140, R198 ;  /* 0x0000008cb2c67223 */ /* 0x000fe200000100c6 */
[----:B------:R-:W-:Y:S01]  /*2070*/  FADD.FTZ R243, R243, R138 ;  /* 0x0000008af3f37221 */ /* 0x000fe20000010000 */
[----:B------:R-:W-:Y:S01]  /*2080*/  IADD3 R214, PT, PT, R5, 0x20, RZ ;  /* 0x0000002005d67810 */ /* 0x000fe20007ffe0ff */
[----:B--2---:R-:W-:Y:S01]  /*2090*/  FMUL.FTZ R137, R145, R136 ;  /* 0x0000008891897220 */ /* 0x004fe20000410000 */
[----:B------:R-:W-:Y:S01]  /*20a0*/  FFMA.FTZ R136, R0, R4, RZ ;  /* 0x0000000400887223 */ /* 0x000fe200000100ff */
[-C--:B------:R-:W-:Y:S02]  /*20b0*/  FFMA.FTZ R144, R185, R138.reuse, R144 ;  /* 0x0000008ab9907223 */ /* 0x080fe40000010090 */
[----:B------:R-:W-:Y:S01]  /*20c0*/  FFMA.FTZ R186, R141, R138, R137 ;  /* 0x0000008a8dba7223 */ /* 0x000fe20000010089 */
[----:B------:R-:W-:Y:S01]  /*20d0*/  FADD.FTZ R137, RZ, R4 ;  /* 0x00000004ff897221 */ /* 0x000fe20000010000 */
[----:B------:R-:W-:-:S03]  /*20e0*/  FFMA.FTZ R136, R30, R29, R136 ;  /* 0x0000001d1e887223 */ /* 0x000fc60000010088 */
[----:B------:R-:W-:Y:S01]  /*20f0*/  FADD.FTZ R137, R137, R29 ;  /* 0x0000001d89897221 */ /* 0x000fe20000010000 */
[----:B------:R1:W-:Y:S01]  /*2100*/  STL [R1+0x7c], R144 ;  /* 0x00007c9001007387 */ /* 0x0003e20000100800 */
[----:B------:R-:W-:Y:S02]  /*2110*/  FFMA.FTZ R136, R3, R2, R136 ;  /* 0x0000000203887223 */ /* 0x000fe40000010088 */
[----:B------:R-:W-:Y:S02]  /*2120*/  FADD.FTZ R137, R137, R2 ;  /* 0x0000000289897221 */ /* 0x000fe40000010000 */
[----:B------:R-:W-:Y:S02]  /*2130*/  FFMA.FTZ R136, R160, R159, R136 ;  /* 0x0000009fa0887223 */ /* 0x000fe40000010088 */
[----:B------:R-:W-:Y:S02]  /*2140*/  FADD.FTZ R137, R137, R159 ;  /* 0x0000009f89897221 */ /* 0x000fe40000010000 */
[----:B------:R-:W-:-:S02]  /*2150*/  FFMA.FTZ R136, R28, R27, R136 ;  /* 0x0000001b1c887223 */ /* 0x000fc40000010088 */
[----:B------:R-:W-:Y:S02]  /*2160*/  FADD.FTZ R137, R137, R27 ;  /* 0x0000001b89897221 */ /* 0x000fe40000010000 */
[----:B------:R-:W-:Y:S02]  /*2170*/  FFMA.FTZ R136, R180, R179, R136 ;  /* 0x000000b3b4887223 */ /* 0x000fe40000010088 */
[----:B------:R-:W-:Y:S02]  /*2180*/  FADD.FTZ R137, R137, R179 ;  /* 0x000000b389897221 */ /* 0x000fe40000010000 */
[----:B------:R-:W-:Y:S02]  /*2190*/  FFMA.FTZ R136, R178, R177, R136 ;  /* 0x000000b1b2887223 */ /* 0x000fe40000010088 */
[----:B------:R-:W-:Y:S02]  /*21a0*/  FADD.FTZ R137, R137, R177 ;  /* 0x000000b189897221 */ /* 0x000fe40000010000 */
[----:B------:R-:W-:-:S02]  /*21b0*/  FFMA.FTZ R213, R185, R186, R136 ;  /* 0x000000bab9d57223 */ /* 0x000fc40000010088 */
[----:B-1----:R-:W-:-:S07]  /*21c0*/  FADD.FTZ R212, R137, R186 ;  /* 0x000000ba89d47221 */ /* 0x002fce0000010000 */
.L_x_1261:
[----:B------:R-:W-:Y:S05]  /*21d0*/  BSYNC.RECONVERGENT B1 ;  /* 0x0000000000017941 */ /* 0x000fea0003800200 */
.L_x_1260:
[----:B------:R-:W-:Y:S04]  /*21e0*/  BSSY.RECONVERGENT B1, `(.L_x_1262) ;  /* 0x00000a5000017945 */ /* 0x000fe80003800200 */
[----:B------:R-:W-:Y:S05]  /*21f0*/  @!P6 BRA `(.L_x_1263) ;  /* 0x00000008008ce947 */ /* 0x000fea0003800000 */
[----:B------:R-:W1:Y:S01]  /*2200*/  LDC.64 R8, c[0x0][0x3a8] ;  /* 0x0000ea00ff087b82 */ /* 0x000e620000000a00 */
[----:B------:R-:W2:Y:S04]  /*2210*/  LDL R10, [R1+0x160] ;  /* 0x00016000010a7983 */ /* 0x000ea80000100800 */
[----:B------:R-:W3:Y:S03]  /*2220*/  LDL R23, [R1+0x180] ;  /* 0x0001800001177983 */ /* 0x000ee60000100800 */
[----:B------:R-:W4:Y:S01]  /*2230*/  LDC.64 R144, c[0x0][0x428] ;  /* 0x00010a00ff907b82 */ /* 0x000f220000000a00 */
[----:B------:R-:W3:Y:S04]  /*2240*/  LDL R26, [R1+0x168] ;  /* 0x00016800011a7983 */ /* 0x000ee80000100800 */
[----:B------:R-:W3:Y:S03]  /*2250*/  LDL.LU R158, [R1+0x68] ;  /* 0x00006800019e7983 */ /* 0x000ee60000300800 */
[----:B------:R-:W0:Y:S01]  /*2260*/  LDC.64 R24, c[0x0][0x430] ;  /* 0x00010c00ff187b82 */ /* 0x000e220000000a00 */
[----:B------:R-:W3:Y:S04]  /*2270*/  LDL R157, [R1+0x188] ;  /* 0x00018800019d7983 */ /* 0x000ee80000100800 */
[----:B------:R-:W3:Y:S01]  /*2280*/  LDL R176, [R1+0x164] ;  /* 0x0001640001b07983 */ /* 0x000ee20000100800 */
[----:B-1----:R-:W-:-:S03]  /*2290*/  IMAD.WIDE.U32 R8, R214, 0x10, R8 ;  /* 0x00000010d6087825 */ /* 0x002fc600078e0008 */
[----:B------:R-:W3:Y:S04]  /*22a0*/  LDL.LU R173, [R1+0x64] ;  /* 0x0000640001ad7983 */ /* 0x000ee80000300800 */
[----:B------:R-:W2:Y:S01]  /*22b0*/  LDG.E.128 R136, desc[UR10][R8.64] ;  /* 0x0000000a08887981 */ /* 0x000ea2000c1e1d00 */
[----:B----4-:R-:W-:-:S03]  /*22c0*/  IMAD.WIDE.U32 R144, R214, 0x10, R144 ;  /* 0x00000010d6907825 */ /* 0x010fc600078e0090 */
[----:B------:R-:W4:Y:S04]  /*22d0*/  LDL R175, [R1+0x150] ;  /* 0x0001500001af7983 */ /* 0x000f280000100800 */
[----:B------:R-:W4:Y:S01]  /*22e0*/  LDL.LU R174, [R1+0x50] ;  /* 0x0000500001ae7983 */ /* 0x000f220000300800 */
[----:B0-----:R-:W-:-:S03]  /*22f0*/  IMAD.WIDE.U32 R24, R214, 0x10, R24 ;  /* 0x00000010d6187825 */ /* 0x001fc600078e0018 */
[----:B------:R-:W3:Y:S04]  /*2300*/  LDG.E.128 R144, desc[UR10][R144.64] ;  /* 0x0000000a90907981 */ /* 0x000ee8000c1e1d00 */
[----:B------:R-:W4:Y:S04]  /*2310*/  LDG.E.128 R140, desc[UR10][R24.64] ;  /* 0x0000000a188c7981 */ /* 0x000f28000c1e1d00 */
[----:B------:R-:W4:Y:S04]  /*2320*/  LDL R187, [R1+0x170] ;  /* 0x0001700001bb7983 */ /* 0x000f280000100800 */
[----:B------:R-:W4:Y:S04]  /*2330*/  LDL R188, [R1+0x18c] ;  /* 0x00018c0001bc7983 */ /* 0x000f280000100800 */
[----:B------:R-:W4:Y:S01]  /*2340*/  LDL.LU R24, [R1+0x60] ;  /* 0x0000600001187983 */ /* 0x000f220000300800 */
[----:B--2---:R-:W-:-:S05]  /*2350*/  SHF.L.U32 R7, R136, 0x10, RZ ;  /* 0x0000001088077819 */ /* 0x004fca00000006ff */
[----:B------:R-:W-:-:S04]  /*2360*/  FADD.FTZ R7, -R195, R7 ;  /* 0x00000007c3077221 */ /* 0x000fc80000010100 */
[----:B-----5:R-:W-:Y:S01]  /*2370*/  FMUL.FTZ R7, R6, R7 ;  /* 0x0000000706077220 */ /* 0x020fe20000410000 */
[----:B---3--:R-:W-:Y:S02]  /*2380*/  SHF.L.U32 R8, R144, 0x10, RZ ;  /* 0x0000001090087819 */ /* 0x008fe400000006ff */
[----:B----4-:R-:W-:-:S05]  /*2390*/  SHF.L.U32 R9, R140, 0x10, RZ ;  /* 0x000000108c097819 */ /* 0x010fca00000006ff */
[-C--:B------:R-:W-:Y:S01]  /*23a0*/  FMUL.FTZ R10, R10, R9.reuse ;  /* 0x000000090a0a7220 */ /* 0x080fe20000410000 */
[----:B------:R-:W-:Y:S01]  /*23b0*/  FADD.FTZ R40, R40, R9 ;  /* 0x0000000928287221 */ /* 0x000fe20000010000 */
[----:B------:R-:W-:Y:S01]  /*23c0*/  FFMA.FTZ R36, R7, R9, R36 ;  /* 0x0000000907247223 */ /* 0x000fe20000010024 */
[----:B------:R-:W-:Y:S01]  /*23d0*/  SHF.L.U32 R9, R137, 0x10, RZ ;  /* 0x0000001089097819 */ /* 0x000fe200000006ff */
[----:B------:R-:W-:-:S04]  /*23e0*/  FFMA.FTZ R24, R7, R8, R24 ;  /* 0x0000000807187223 */ /* 0x000fc80000010018 */
[----:B------:R-:W-:Y:S01]  /*23f0*/  FADD.FTZ R9, -R195, R9 ;  /* 0x00000009c3097221 */ /* 0x000fe20000010100 */
[----:B------:R-:W-:Y:S01]  /*2400*/  FADD.FTZ R236, R236, R8 ;  /* 0x00000008ecec7221 */ /* 0x000fe20000010000 */
[----:B------:R0:W-:Y:S01]  /*2410*/  STL [R1+0x60], R24 ;  /* 0x0000601801007387 */ /* 0x0001e20000100800 */
[----:B------:R-:W-:Y:S01]  /*2420*/  FFMA.FTZ R8, R23, R8, R10 ;  /* 0x0000000817087223 */ /* 0x000fe2000001000a */
[----:B------:R-:W-:Y:S01]  /*2430*/  SHF.L.U32 R23, R145, 0x10, RZ ;  /* 0x0000001091177819 */ /* 0x000fe200000006ff */
[----:B------:R-:W-:Y:S01]  /*2440*/  FMUL.FTZ R9, R6, R9 ;  /* 0x0000000906097220 */ /* 0x000fe20000410000 */
[----:B0-----:R-:W-:-:S03]  /*2450*/  SHF.L.U32 R24, R141, 0x10, RZ ;  /* 0x000000108d187819 */ /* 0x001fc600000006ff */
[----:B------:R-:W-:Y:S02]  /*2460*/  FADD.FTZ R238, R238, R23 ;  /* 0x00000017eeee7221 */ /* 0x000fe40000010000 */
[----:B------:R-:W-:Y:S01]  /*2470*/  FMUL.FTZ R10, R26, R24 ;  /* 0x000000181a0a7220 */ /* 0x000fe20000410000 */
[----:B------:R-:W-:-:S03]  /*2480*/  FFMA.FTZ R158, R9, R23, R158 ;  /* 0x00000017099e7223 */ /* 0x000fc6000001009e */
[----:B------:R-:W-:Y:S01]  /*2490*/  FFMA.FTZ R10, R157, R23, R10 ;  /* 0x000000179d0a7223 */ /* 0x000fe2000001000a */
[----:B------:R-:W-:Y:S01]  /*24a0*/  PRMT R23, R136, 0x7632, R23 ;  /* 0x0000763288177816 */ /* 0x000fe20000000017 */
[----:B------:R-:W-:-:S03]  /*24b0*/  FADD.FTZ R42, R42, R24 ;  /* 0x000000182a2a7221 */ /* 0x000fc60000010000 */
[----:B------:R-:W-:Y:S01]  /*24c0*/  SHF.L.U32 R23, R23, 0x10, RZ ;  /* 0x0000001017177819 */ /* 0x000fe200000006ff */
[----:B------:R-:W-:Y:S01]  /*24d0*/  FFMA.FTZ R38, R9, R24, R38 ;  /* 0x0000001809267223 */ /* 0x000fe20000010026 */
[----:B------:R-:W-:Y:S01]  /*24e0*/  PRMT R24, R144, 0x7632, R24 ;  /* 0x0000763290187816 */ /* 0x000fe20000000018 */
[----:B------:R0:W-:Y:S02]  /*24f0*/  STL [R1+0x68], R158 ;  /* 0x0000689e01007387 */ /* 0x0001e40000100800 */
[----:B------:R-:W-:Y:S01]  /*2500*/  FADD.FTZ R26, -R195, R23 ;  /* 0x00000017c31a7221 */ /* 0x000fe20000010100 */
[----:B------:R-:W-:-:S03]  /*2510*/  SHF.L.U32 R23, R24, 0x10, RZ ;  /* 0x0000001018177819 */ /* 0x000fc600000006ff */
[----:B------:R-:W-:Y:S01]  /*2520*/  FMUL.FTZ R26, R6, R26 ;  /* 0x0000001a061a7220 */ /* 0x000fe20000410000 */
[----:B0-----:R-:W2:Y:S03]  /*2530*/  LDL R158, [R1+0x184] ;  /* 0x00018400019e7983 */ /* 0x001ea60000100800 */
[----:B------:R-:W-:-:S05]  /*2540*/  FFMA.FTZ R173, R26, R23, R173 ;  /* 0x000000171aad7223 */ /* 0x000fca00000100ad */
[----:B------:R0:W-:Y:S04]  /*2550*/  STL [R1+0x64], R173 ;  /* 0x000064ad01007387 */ /* 0x0001e80000100800 */
[----:B0-----:R-:W3:Y:S04]  /*2560*/  LDL R173, [R1+0x16c] ;  /* 0x00016c0001ad7983 */ /* 0x001ee80000100800 */
[----:B------:R-:W4:Y:S01]  /*2570*/  LDL.LU R157, [R1+0x6c] ;  /* 0x00006c00019d7983 */ /* 0x000f220000300800 */
[----:B------:R-:W-:-:S04]  /*2580*/  PRMT R25, R140, 0x7632, R25 ;  /* 0x000076328c197816 */ /* 0x000fc80000000019 */
[----:B------:R-:W-:Y:S02]  /*2590*/  SHF.L.U32 R136, R25, 0x10, RZ ;  /* 0x0000001019887819 */ /* 0x000fe400000006ff */
[----:B------:R-:W-:Y:S02]  /*25a0*/  SHF.L.U32 R24, R138, 0x10, RZ ;  /* 0x000000108a187819 */ /* 0x000fe400000006ff */
[----:B------:R-:W-:Y:S01]  /*25b0*/  PRMT R137, R137, 0x7632, R137 ;  /* 0x0000763289897816 */ /* 0x000fe20000000089 */
[-C--:B------:R-:W-:Y:S01]  /*25c0*/  FMUL.FTZ R25, R176, R136.reuse ;  /* 0x00000088b0197220 */ /* 0x080fe20000410000 */
[----:B------:R-:W-:Y:S01]  /*25d0*/  FADD.FTZ R237, R237, R23 ;  /* 0x00000017eded7221 */ /* 0x000fe20000010000 */
[----:B------:R-:W-:Y:S02]  /*25e0*/  SHF.L.U32 R144, R142, 0x10, RZ ;  /* 0x000000108e907819 */ /* 0x000fe400000006ff */
[----:B------:R-:W-:Y:S01]  /*25f0*/  SHF.L.U32 R137, R137, 0x10, RZ ;  /* 0x0000001089897819 */ /* 0x000fe200000006ff */
[----:B------:R-:W-:Y:S01]  /*2600*/  FADD.FTZ R41, R41, R136 ;  /* 0x0000008829297221 */ /* 0x000fe20000010000 */
[----:B------:R-:W-:Y:S01]  /*2610*/  FFMA.FTZ R37, R26, R136, R37 ;  /* 0x000000881a257223 */ /* 0x000fe20000010025 */
[----:B------:R-:W-:-:S02]  /*2620*/  SHF.L.U32 R140, R146, 0x10, RZ ;  /* 0x00000010928c7819 */ /* 0x000fc400000006ff */
[----:B------:R-:W-:Y:S01]  /*2630*/  PRMT R136, R145, 0x7632, R136 ;  /* 0x0000763291887816 */ /* 0x000fe20000000088 */
[----:B------:R-:W-:Y:S01]  /*2640*/  FADD.FTZ R137, -R195, R137 ;  /* 0x00000089c3897221 */ /* 0x000fe20000010100 */
[----:B------:R-:W-:Y:S01]  /*2650*/  PRMT R138, R141, 0x7632, R138 ;  /* 0x000076328d8a7816 */ /* 0x000fe2000000008a */
[----:B------:R-:W-:Y:S01]  /*2660*/  FADD.FTZ R232, R232, R140 ;  /* 0x0000008ce8e87221 */ /* 0x000fe20000010000 */
[----:B------:R-:W-:Y:S01]  /*2670*/  SHF.L.U32 R136, R136, 0x10, RZ ;  /* 0x0000001088887819 */ /* 0x000fe200000006ff */
[----:B------:R-:W-:-:S04]  /*2680*/  FADD.FTZ R116, R116, R144 ;  /* 0x0000009074747221 */ /* 0x000fc80000010000 */
[----:B------:R-:W-:Y:S01]  /*2690*/  FADD.FTZ R239, R239, R136 ;  /* 0x00000088efef7221 */ /* 0x000fe20000010000 */
[----:B--2---:R-:W-:Y:S01]  /*26a0*/  FFMA.FTZ R25, R158, R23, R25 ;  /* 0x000000179e197223 */ /* 0x004fe20000010019 */
[----:B------:R-:W-:-:S04]  /*26b0*/  FADD.FTZ R23, -R195, R24 ;  /* 0x00000018c3177221 */ /* 0x000fc80000010100 */
[C---:B------:R-:W-:Y:S01]  /*26c0*/  FMUL.FTZ R24, R6.reuse, R23 ;  /* 0x0000001706187220 */ /* 0x040fe20000410000 */
[----:B------:R-:W-:Y:S01]  /*26d0*/  FMUL.FTZ R23, R175, R144 ;  /* 0x00000090af177220 */ /* 0x000fe20000410000 */
[----:B------:R-:W-:Y:S02]  /*26e0*/  FMUL.FTZ R158, R6, R137 ;  /* 0x00000089069e7220 */ /* 0x000fe40000410000 */
[-C--:B------:R-:W-:Y:S01]  /*26f0*/  FFMA.FTZ R174, R24, R140.reuse, R174 ;  /* 0x0000008c18ae7223 */ /* 0x080fe200000100ae */
[----:B------:R-:W-:Y:S01]  /*2700*/  FFMA.FTZ R23, R187, R140, R23 ;  /* 0x0000008cbb177223 */ /* 0x000fe20000010017 */
[----:B------:R-:W-:-:S03]  /*2710*/  SHF.L.U32 R140, R138, 0x10, RZ ;  /* 0x000000108a8c7819 */ /* 0x000fc600000006ff */
[----:B------:R0:W-:Y:S02]  /*2720*/  STL [R1+0x50], R174 ;  /* 0x000050ae01007387 */ /* 0x0001e40000100800 */
[----:B---3--:R-:W-:Y:S01]  /*2730*/  FMUL.FTZ R137, R173, R140 ;  /* 0x0000008cad897220 */ /* 0x008fe20000410000 */
[----:B----4-:R-:W-:Y:S01]  /*2740*/  FFMA.FTZ R157, R158, R136, R157 ;  /* 0x000000889e9d7223 */ /* 0x010fe2000001009d */
[----:B------:R-:W-:-:S04]  /*2750*/  FFMA.FTZ R76, R24, R144, R76 ;  /* 0x00000090184c7223 */ /* 0x000fc8000001004c */
[----:B------:R1:W-:Y:S04]  /*2760*/  STL [R1+0x6c], R157 ;  /* 0x00006c9d01007387 */ /* 0x0003e80000100800 */
[----:B------:R-:W2:Y:S04]  /*2770*/  LDL.LU R175, [R1+0x54] ;  /* 0x0000540001af7983 */ /* 0x000ea80000300800 */
[----:B0-----:R-:W3:Y:S01]  /*2780*/  LDL R174, [R1+0x174] ;  /* 0x0001740001ae7983 */ /* 0x001ee20000100800 */
[----:B-1----:R-:W-:-:S03]  /*2790*/  FFMA.FTZ R157, R188, R136, R137 ;  /* 0x00000088bc9d7223 */ /* 0x002fc60000010089 */
[----:B------:R-:W4:Y:S01]  /*27a0*/  LDL R188, [R1+0x158] ;  /* 0x0001580001bc7983 */ /* 0x000f220000100800 */
[----:B------:R-:W-:-:S03]  /*27b0*/  PRMT R136, R138, 0x7632, R136 ;  /* 0x000076328a887816 */ /* 0x000fc60000000088 */
[----:B------:R-:W4:Y:S01]  /*27c0*/  LDL.LU R187, [R1+0x58] ;  /* 0x0000580001bb7983 */ /* 0x000f220000300800 */
[----:B------:R-:W-:-:S03]  /*27d0*/  PRMT R138, R142, 0x7632, R138 ;  /* 0x000076328e8a7816 */ /* 0x000fc6000000008a */
[----:B------:R-:W4:Y:S04]  /*27e0*/  LDL R173, [R1+0x178] ;  /* 0x0001780001ad7983 */ /* 0x000f280000100800 */
[----:B------:R-:W4:Y:S04]  /*27f0*/  LDL R145, [R1+0x15c] ;  /* 0x00015c0001917983 */ /* 0x000f280000100800 */
[----:B------:R-:W4:Y:S04]  /*2800*/  LDL.LU R144, [R1+0x5c] ;  /* 0x00005c0001907983 */ /* 0x000f280000300800 */
[----:B------:R-:W3:Y:S04]  /*2810*/  LDL R142, [R1+0x154] ;  /* 0x00015400018e7983 */ /* 0x000ee80000100800 */
[----:B------:R-:W4:Y:S01]  /*2820*/  LDL R141, [R1+0x17c] ;  /* 0x00017c00018d7983 */ /* 0x000f220000100800 */
[----:B------:R-:W-:Y:S01]  /*2830*/  SHF.L.U32 R136, R136, 0x10, RZ ;  /* 0x0000001088887819 */ /* 0x000fe200000006ff */
[--C-:B------:R-:W-:Y:S01]  /*2840*/  FADD.FTZ R43, R43, R140.reuse ;  /* 0x0000008c2b2b7221 */ /* 0x100fe20000010000 */
[----:B------:R-:W-:Y:S01]  /*2850*/  FFMA.FTZ R39, R158, R140, R39 ;  /* 0x0000008c9e277223 */ /* 0x000fe20000010027 */
[----:B------:R-:W-:-:S02]  /*2860*/  PRMT R140, R146, 0x7632, R140 ;  /* 0x00007632928c7816 */ /* 0x000fc4000000008c */
[----:B------:R-:W-:Y:S02]  /*2870*/  FADD.FTZ R137, -R195, R136 ;  /* 0x00000088c3897221 */ /* 0x000fe40000010100 */
[----:B------:R-:W-:Y:S02]  /*2880*/  SHF.L.U32 R136, R140, 0x10, RZ ;  /* 0x000000108c887819 */ /* 0x000fe400000006ff */
[----:B------:R-:W-:Y:S01]  /*2890*/  FMUL.FTZ R176, R6, R137 ;  /* 0x0000008906b07220 */ /* 0x000fe20000410000 */
[----:B------:R-:W-:Y:S02]  /*28a0*/  SHF.L.U32 R138, R138, 0x10, RZ ;  /* 0x000000108a8a7819 */ /* 0x000fe400000006ff */
[----:B------:R-:W-:Y:S01]  /*28b0*/  FADD.FTZ R233, R233, R136 ;  /* 0x00000088e9e97221 */ /* 0x000fe20000010000 */
[----:B------:R-:W-:Y:S02]  /*28c0*/  ISETP.NE.U32.AND P0, PT, RZ, UR12, PT ;  /* 0x0000000cff007c0c */ /* 0x000fe4000bf05070 */
[----:B------:R-:W-:-:S02]  /*28d0*/  SHF.L.U32 R140, R143, 0x10, RZ ;  /* 0x000000108f8c7819 */ /* 0x000fc400000006ff */
[----:B------:R-:W-:Y:S01]  /*28e0*/  ISETP.NE.AND.EX P0, PT, RZ, UR13, PT, P0 ;  /* 0x0000000dff007c0c */ /* 0x000fe2000bf05300 */
[----:B------:R-:W-:Y:S01]  /*28f0*/  FADD.FTZ R117, R117, R138 ;  /* 0x0000008a75757221 */ /* 0x000fe20000010000 */
[----:B------:R-:W-:Y:S01]  /*2900*/  FFMA.FTZ R77, R176, R138, R77 ;  /* 0x0000008ab04d7223 */ /* 0x000fe2000001004d */
[----:B------:R-:W-:Y:S01]  /*2910*/  FADD.FTZ R118, R118, R140 ;  /* 0x0000008c76767221 */ /* 0x000fe20000010000 */
[----:B--2---:R-:W-:-:S05]  /*2920*/  FFMA.FTZ R175, R176, R136, R175 ;  /* 0x00000088b0af7223 */ /* 0x004fca00000100af */
[----:B------:R0:W-:Y:S01]  /*2930*/  STL [R1+0x54], R175 ;  /* 0x000054af01007387 */ /* 0x0001e20000100800 */
[----:B---3--:R-:W-:-:S04]  /*2940*/  FMUL.FTZ R137, R142, R138 ;  /* 0x0000008a8e897220 */ /* 0x008fc80000410000 */
[----:B0-----:R-:W-:Y:S01]  /*2950*/  FFMA.FTZ R175, R174, R136, R137 ;  /* 0x00000088aeaf7223 */ /* 0x001fe20000010089 */
[----:B------:R-:W-:-:S05]  /*2960*/  SHF.L.U32 R136, R139, 0x10, RZ ;  /* 0x000000108b887819 */ /* 0x000fca00000006ff */
[----:B------:R-:W-:Y:S01]  /*2970*/  FADD.FTZ R136, -R195, R136 ;  /* 0x00000088c3887221 */ /* 0x000fe20000010100 */
[----:B------:R-:W-:-:S03]  /*2980*/  SHF.L.U32 R137, R147, 0x10, RZ ;  /* 0x0000001093897819 */ /* 0x000fc600000006ff */
[----:B------:R-:W-:Y:S01]  /*2990*/  FMUL.FTZ R174, R6, R136 ;  /* 0x0000008806ae7220 */ /* 0x000fe20000410000 */
[----:B----4-:R-:W-:Y:S01]  /*29a0*/  FMUL.FTZ R136, R188, R140 ;  /* 0x0000008cbc887220 */ /* 0x010fe20000410000 */
[----:B------:R-:W-:Y:S02]  /*29b0*/  FADD.FTZ R234, R234, R137 ;  /* 0x00000089eaea7221 */ /* 0x000fe40000010000 */
[-C--:B------:R-:W-:Y:S01]  /*29c0*/  FFMA.FTZ R187, R174, R137.reuse, R187 ;  /* 0x00000089aebb7223 */ /* 0x080fe200000100bb */
[----:B------:R-:W-:Y:S02]  /*29d0*/  FFMA.FTZ R173, R173, R137, R136 ;  /* 0x00000089adad7223 */ /* 0x000fe40000010088 */
[----:B------:R-:W0:Y:S01]  /*29e0*/  @P0 LDC.64 R136, c[0x0][0x438] ;  /* 0x00010e00ff880b82 */ /* 0x000e220000000a00 */
[----:B------:R-:W-:Y:S01]  /*29f0*/  PRMT R138, R143, 0x7632, R138 ;  /* 0x000076328f8a7816 */ /* 0x000fe2000000008a */
[----:B------:R1:W-:Y:S03]  /*2a00*/  STL [R1+0x58], R187 ;  /* 0x000058bb01007387 */ /* 0x0003e60000100800 */
[----:B------:R-:W-:Y:S01]  /*2a10*/  SHF.L.U32 R138, R138, 0x10, RZ ;  /* 0x000000108a8a7819 */ /* 0x000fe200000006ff */
[----:B0-----:R-:W-:-:S05]  /*2a20*/  @P0 IMAD.WIDE.U32 R136, R214, 0x10, R136 ;  /* 0x00000010d6880825 */ /* 0x001fca00078e0088 */
[----:B------:R0:W5:Y:S02]  /*2a30*/  @P0 LDG.E.128 R120, desc[UR10][R136.64] ;  /* 0x0000000a88780981 */ /* 0x000164000c1e1d00 */
[----:B0-----:R-:W-:-:S04]  /*2a40*/  PRMT R137, R139, 0x7632, R137 ;  /* 0x000076328b897816 */ /* 0x001fc80000000089 */
[----:B------:R-:W-:Y:S02]  /*2a50*/  SHF.L.U32 R137, R137, 0x10, RZ ;  /* 0x0000001089897819 */ /* 0x000fe400000006ff */
[----:B------:R-:W-:-:S03]  /*2a60*/  PRMT R136, R147, 0x7632, R136 ;  /* 0x0000763293887816 */ /* 0x000fc60000000088 */
[----:B------:R-:W-:Y:S01]  /*2a70*/  FADD.FTZ R137, -R195, R137 ;  /* 0x00000089c3897221 */ /* 0x000fe20000010100 */
[----:B------:R-:W-:-:S03]  /*2a80*/  SHF.L.U32 R136, R136, 0x10, RZ ;  /* 0x0000001088887819 */ /* 0x000fc600000006ff */
[----:B-1----:R-:W-:Y:S01]  /*2a90*/  FMUL.FTZ R187, R6, R137 ;  /* 0x0000008906bb7220 */ /* 0x002fe20000410000 */
[----:B------:R-:W-:Y:S01]  /*2aa0*/  FMUL.FTZ R137, R145, R138 ;  /* 0x0000008a91897220 */ /* 0x000fe20000410000 */
[----:B------:R-:W-:Y:S02]  /*2ab0*/  FADD.FTZ R235, R235, R136 ;  /* 0x00000088ebeb7221 */ /* 0x000fe40000010000 */
[-C--:B------:R-:W-:Y:S01]  /*2ac0*/  FFMA.FTZ R144, R187, R136.reuse, R144 ;  /* 0x00000088bb907223 */ /* 0x080fe20000010090 */
[----:B------:R-:W-:Y:S01]  /*2ad0*/  FFMA.FTZ R188, R141, R136, R137 ;  /* 0x000000888dbc7223 */ /* 0x000fe20000010089 */
        /* <DEDUP_REMOVED lines=14> */
[C---:B------:R-:W-:Y:S01]  /*2bc0*/  FFMA.FTZ R137, R174.reuse, R173, R137 ;  /* 0x000000adae897223 */ /* 0x040fe20000010089 */
[----:B------:R-:W-:Y:S01]  /*2bd0*/  FFMA.FTZ R78, R174, R140, R78 ;  /* 0x0000008cae4e7223 */ /* 0x000fe2000001004e */
[----:B------:R-:W-:Y:S01]  /*2be0*/  FADD.FTZ R119, R119, R138 ;  /* 0x0000008a77777221 */ /* 0x000fe20000010000 */
[C---:B------:R-:W-:Y:S01]  /*2bf0*/  FFMA.FTZ R79, R187.reuse, R138, R79 ;  /* 0x0000008abb4f7223 */ /* 0x040fe2000001004f */
[----:B------:R-:W-:Y:S01]  /*2c00*/  IADD3 R214, PT, PT, R214, 0x20, RZ ;  /* 0x00000020d6d67810 */ /* 0x000fe20007ffe0ff */
[----:B------:R-:W-:Y:S01]  /*2c10*/  FADD.FTZ R212, R136, R188 ;  /* 0x000000bc88d47221 */ /* 0x000fe20000010000 */
[----:B-1----:R-:W-:-:S07]  /*2c20*/  FFMA.FTZ R213, R187, R188, R137 ;  /* 0x000000bcbbd57223 */ /* 0x002fce0000010089 */
.L_x_1263:
[----:B------:R-:W-:Y:S05]  /*2c30*/  BSYNC.RECONVERGENT B1 ;  /* 0x0000000000017941 */ /* 0x000fea0003800200 */
.L_x_1262:
        /* <DEDUP_REMOVED lines=77> */
[----:B------:R-:W-:Y:S01]  /*3110*/  FADD.FTZ R33, -R195, R34 ;  /* 0x00000022c3217221 */ /* 0x000fe20000010100 */
[----:B------:R-:W-:-:S03]  /*3120*/  FMUL.FTZ R34, R171, R144 ;  /* 0x00000090ab227220 */ /* 0x000fc60000410000 */
[C---:B------:R-:W-:Y:S01]  /*3130*/  FMUL.FTZ R33, R6.reuse, R33 ;  /* 0x0000002106217220 */ /* 0x040fe20000410000 */
[-C--:B------:R-:W-:Y:S01]  /*3140*/  FFMA.FTZ R34, R189, R140.reuse, R34 ;  /* 0x0000008cbd227223 */ /* 0x080fe20000010022 */
[----:B------:R-:W-:Y:S02]  /*3150*/  FMUL.FTZ R156, R6, R137 ;  /* 0x00000089069c7220 */ /* 0x000fe40000410000 */
[----:B------:R-:W-:Y:S01]  /*3160*/  FFMA.FTZ R170, R33, R140, R170 ;  /* 0x0000008c21aa7223 */ /* 0x000fe200000100aa */
[----:B------:R-:W-:-:S04]  /*3170*/  SHF.L.U32 R140, R138, 0x10, RZ ;  /* 0x000000108a8c7819 */ /* 0x000fc800000006ff */
[----:B------:R0:W-:Y:S01]  /*3180*/  STL [R1+0x30], R170 ;  /* 0x000030aa01007387 */ /* 0x0001e20000100800 */
        /* <DEDUP_REMOVED lines=80> */
.L_x_1265:
[----:B------:R-:W-:Y:S05]  /*3690*/  BSYNC.RECONVERGENT B1 ;  /* 0x0000000000017941 */ /* 0x000fea0003800200 */
.L_x_1264:
[----:B------:R-:W-:Y:S04]  /*36a0*/  BSSY.RECONVERGENT B1, `(.L_x_1266) ;  /* 0x00000a5000017945 */ /* 0x000fe80003800200 */
[----:B------:R-:W-:Y:S05]  /*36b0*/  @!P4 BRA `(.L_x_1267) ;  /* 0x00000008008cc947 */ /* 0x000fea0003800000 */
[----:B------:R-:W1:Y:S01]  /*36c0*/  LDC.64 R16, c[0x0][0x3a8] ;  /* 0x0000ea00ff107b82 */ /* 0x000e620000000a00 */
[----:B------:R-:W2:Y:S04]  /*36d0*/  LDL R35, [R1+0xe0] ;  /* 0x0000e00001237983 */ /* 0x000ea80000100800 */
[----:B------:R-:W3:Y:S03]  /*36e0*/  LDL.LU R148, [R1+0x20] ;  /* 0x0000200001947983 */ /* 0x000ee60000300800 */
[----:B------:R-:W4:Y:S01]  /*36f0*/  LDC.64 R144, c[0x0][0x428] ;  /* 0x00010a00ff907b82 */ /* 0x000f220000000a00 */
[----:B------:R-:W2:Y:S04]  /*3700*/  LDL R149, [R1+0x100] ;  /* 0x0001000001957983 */ /* 0x000ea80000100800 */
[----:B------:R-:W2:Y:S03]  /*3710*/  LDL R150, [R1+0xe8] ;  /* 0x0000e80001967983 */ /* 0x000ea60000100800 */
[----:B------:R-:W0:Y:S01]  /*3720*/  LDC.64 R140, c[0x0][0x430] ;  /* 0x00010c00ff8c7b82 */ /* 0x000e220000000a00 */
[----:B------:R-:W2:Y:S04]  /*3730*/  LDL.LU R154, [R1+0x28] ;  /* 0x00002800019a7983 */ /* 0x000ea80000300800 */
[----:B------:R-:W2:Y:S01]  /*3740*/  LDL R153, [R1+0x108] ;  /* 0x0001080001997983 */ /* 0x000ea20000100800 */
[----:B-1----:R-:W-:-:S03]  /*3750*/  IMAD.WIDE.U32 R16, R214, 0x10, R16 ;  /* 0x00000010d6107825 */ /* 0x002fc600078e0010 */
[----:B------:R-:W2:Y:S04]  /*3760*/  LDL R167, [R1+0xe4] ;  /* 0x0000e40001a77983 */ /* 0x000ea80000100800 */
[----:B------:R-:W3:Y:S01]  /*3770*/  LDG.E.128 R136, desc[UR10][R16.64] ;  /* 0x0000000a10887981 */ /* 0x000ee2000c1e1d00 */
[----:B----4-:R-:W-:-:S03]  /*3780*/  IMAD.WIDE.U32 R144, R214, 0x10, R144 ;  /* 0x00000010d6907825 */ /* 0x010fc600078e0090 */
[----:B------:R-:W4:Y:S04]  /*3790*/  LDL.LU R166, [R1+0x24] ;  /* 0x0000240001a67983 */ /* 0x000f280000300800 */
[----:B------:R-:W4:Y:S01]  /*37a0*/  LDL R165, [R1+0x104] ;  /* 0x0001040001a57983 */ /* 0x000f220000100800 */
[----:B0-----:R-:W-:-:S03]  /*37b0*/  IMAD.WIDE.U32 R140, R214, 0x10, R140 ;  /* 0x00000010d68c7825 */ /* 0x001fc600078e008c */
[----:B------:R-:W2:Y:S04]  /*37c0*/  LDG.E.128 R144, desc[UR10][R144.64] ;  /* 0x0000000a90907981 */ /* 0x000ea8000c1e1d00 */
[----:B------:R-:W4:Y:S04]  /*37d0*/  LDL R168, [R1+0xd0] ;  /* 0x0000d00001a87983 */ /* 0x000f280000100800 */
[----:B------:R-:W4:Y:S04]  /*37e0*/  LDG.E.128 R140, desc[UR10][R140.64] ;  /* 0x0000000a8c8c7981 */ /* 0x000f28000c1e1d00 */
[----:B------:R-:W4:Y:S04]  /*37f0*/  LDL.LU R191, [R1+0x10] ;  /* 0x0000100001bf7983 */ /* 0x000f280000300800 */
[----:B------:R-:W4:Y:S01]  /*3800*/  LDL R192, [R1+0xf0] ;  /* 0x0000f00001c07983 */ /* 0x000f220000100800 */
[----:B---3--:R-:W-:-:S05]  /*3810*/  SHF.L.U32 R15, R136, 0x10, RZ ;  /* 0x00000010880f7819 */ /* 0x008fca00000006ff */
[----:B------:R-:W-:-:S04]  /*3820*/  FADD.FTZ R15, -R195, R15 ;  /* 0x0000000fc30f7221 */ /* 0x000fc80000010100 */
[----:B-----5:R-:W-:Y:S01]  /*3830*/  FMUL.FTZ R15, R6, R15 ;  /* 0x0000000f060f7220 */ /* 0x020fe20000410000 */
[----:B--2---:R-:W-:Y:S02]  /*3840*/  SHF.L.U32 R16, R144, 0x10, RZ ;  /* 0x0000001090107819 */ /* 0x004fe400000006ff */
[----:B----4-:R-:W-:-:S03]  /*3850*/  SHF.L.U32 R17, R140, 0x10, RZ ;  /* 0x000000108c117819 */ /* 0x010fc600000006ff */
[----:B------:R-:W-:Y:S02]  /*3860*/  FFMA.FTZ R148, R15, R16, R148 ;  /* 0x000000100f947223 */ /* 0x000fe40000010094 */
[-C--:B------:R-:W-:Y:S01]  /*3870*/  FMUL.FTZ R18, R35, R17.reuse ;  /* 0x0000001123127220 */ /* 0x080fe20000410000 */
[----:B------:R-:W-:Y:S01]  /*3880*/  FADD.FTZ R88, R88, R17 ;  /* 0x0000001158587221 */ /* 0x000fe20000010000 */
[----:B------:R-:W-:Y:S01]  /*3890*/  FFMA.FTZ R52, R15, R17, R52 ;  /* 0x000000110f347223 */ /* 0x000fe20000010034 */
[----:B------:R-:W-:Y:S01]  /*38a0*/  SHF.L.U32 R17, R137, 0x10, RZ ;  /* 0x0000001089117819 */ /* 0x000fe200000006ff */
[----:B------:R0:W-:Y:S01]  /*38b0*/  STL [R1+0x20], R148 ;  /* 0x0000209401007387 */ /* 0x0001e20000100800 */
[----:B------:R-:W-:-:S03]  /*38c0*/  FADD.FTZ R220, R220, R16 ;  /* 0x00000010dcdc7221 */ /* 0x000fc60000010000 */
[----:B------:R-:W-:Y:S01]  /*38d0*/  FADD.FTZ R17, -R195, R17 ;  /* 0x00000011c3117221 */ /* 0x000fe20000010100 */
[----:B------:R-:W-:Y:S01]  /*38e0*/  FFMA.FTZ R16, R149, R16, R18 ;  /* 0x0000001095107223 */ /* 0x000fe20000010012 */
[----:B------:R-:W-:Y:S02]  /*38f0*/  SHF.L.U32 R35, R145, 0x10, RZ ;  /* 0x0000001091237819 */ /* 0x000fe400000006ff */
[----:B0-----:R-:W-:Y:S01]  /*3900*/  SHF.L.U32 R148, R141, 0x10, RZ ;  /* 0x000000108d947819 */ /* 0x001fe200000006ff */
[----:B------:R-:W-:-:S04]  /*3910*/  FMUL.FTZ R17, R6, R17 ;  /* 0x0000001106117220 */ /* 0x000fc80000410000 */
[----:B------:R-:W-:Y:S01]  /*3920*/  FMUL.FTZ R18, R150, R148 ;  /* 0x0000009496127220 */ /* 0x000fe20000410000 */
[--C-:B------:R-:W-:Y:S01]  /*3930*/  FADD.FTZ R222, R222, R35.reuse ;  /* 0x00000023dede7221 */ /* 0x100fe20000010000 */
[-C--:B------:R-:W-:Y:S02]  /*3940*/  FFMA.FTZ R154, R17, R35.reuse, R154 ;  /* 0x00000023119a7223 */ /* 0x080fe4000001009a */
[----:B------:R-:W-:Y:S01]  /*3950*/  FFMA.FTZ R18, R153, R35, R18 ;  /* 0x0000002399127223 */ /* 0x000fe20000010012 */
[----:B------:R-:W-:-:S04]  /*3960*/  PRMT R35, R136, 0x7632, R35 ;  /* 0x0000763288237816 */ /* 0x000fc80000000023 */
[----:B------:R-:W-:Y:S02]  /*3970*/  SHF.L.U32 R35, R35, 0x10, RZ ;  /* 0x0000001023237819 */ /* 0x000fe400000006ff */
[----:B------:R-:W-:-:S03]  /*3980*/  PRMT R136, R144, 0x7632, R136 ;  /* 0x0000763290887816 */ /* 0x000fc60000000088 */
[----:B------:R-:W-:Y:S01]  /*3990*/  FADD.FTZ R35, -R195, R35 ;  /* 0x00000023c3237221 */ /* 0x000fe20000010100 */
[----:B------:R-:W-:Y:S02]  /*39a0*/  PRMT R137, R140, 0x7632, R137 ;  /* 0x000076328c897816 */ /* 0x000fe40000000089 */
[----:B------:R-:W-:Y:S01]  /*39b0*/  SHF.L.U32 R136, R136, 0x10, RZ ;  /* 0x0000001088887819 */ /* 0x000fe200000006ff */
[----:B------:R-:W-:Y:S01]  /*39c0*/  FMUL.FTZ R35, R6, R35 ;  /* 0x0000002306237220 */ /* 0x000fe20000410000 */
[----:B------:R-:W-:-:S03]  /*39d0*/  SHF.L.U32 R140, R137, 0x10, RZ ;  /* 0x00000010898c7819 */ /* 0x000fc600000006ff */
[----:B------:R-:W-:Y:S01]  /*39e0*/  FFMA.FTZ R166, R35, R136, R166 ;  /* 0x0000008823a67223 */ /* 0x000fe200000100a6 */
[----:B------:R-:W-:Y:S01]  /*39f0*/  STL [R1+0x28], R154 ;  /* 0x0000289a01007387 */ /* 0x000fe20000100800 */
[----:B------:R-:W-:-:S03]  /*3a00*/  FMUL.FTZ R144, R167, R140 ;  /* 0x0000008ca7907220 */ /* 0x000fc60000410000 */
[----:B------:R-:W2:Y:S04]  /*3a10*/  LDL R167, [R1+0xec] ;  /* 0x0000ec0001a77983 */ /* 0x000ea80000100800 */
[----:B------:R0:W-:Y:S01]  /*3a20*/  STL [R1+0x24], R166 ;  /* 0x000024a601007387 */ /* 0x0001e20000100800 */
[----:B------:R-:W-:Y:S01]  /*3a30*/  FADD.FTZ R90, R90, R148 ;  /* 0x000000945a5a7221 */ /* 0x000fe20000010000 */
[----:B------:R-:W-:Y:S01]  /*3a40*/  FFMA.FTZ R54, R17, R148, R54 ;  /* 0x0000009411367223 */ /* 0x000fe20000010036 */
[----:B------:R-:W-:Y:S01]  /*3a50*/  FFMA.FTZ R148, R165, R136, R144 ;  /* 0x00000088a5947223 */ /* 0x000fe20000010090 */
[----:B0-----:R-:W3:Y:S04]  /*3a60*/  LDL.LU R166, [R1+0x2c] ;  /* 0x00002c0001a67983 */ /* 0x001ee80000300800 */
[----:B------:R-:W4:Y:S01]  /*3a70*/  LDL R165, [R1+0x10c] ;  /* 0x00010c0001a57983 */ /* 0x000f220000100800 */
[----:B------:R-:W-:Y:S01]  /*3a80*/  SHF.L.U32 R149, R138, 0x10, RZ ;  /* 0x000000108a957819 */ /* 0x000fe200000006ff */
[----:B------:R-:W-:Y:S01]  /*3a90*/  FADD.FTZ R221, R221, R136 ;  /* 0x00000088dddd7221 */ /* 0x000fe20000010000 */
[----:B------:R-:W-:-:S03]  /*3aa0*/  SHF.L.U32 R153, R142, 0x10, RZ ;  /* 0x000000108e997819 */ /* 0x000fc600000006ff */
[----:B------:R-:W-:Y:S01]  /*3ab0*/  FADD.FTZ R136, -R195, R149 ;  /* 0x00000095c3887221 */ /* 0x000fe20000010100 */
[----:B------:R-:W-:Y:S02]  /*3ac0*/  PRMT R137, R137, 0x7632, R137 ;  /* 0x0000763289897816 */ /* 0x000fe40000000089 */
[----:B------:R-:W-:Y:S01]  /*3ad0*/  SHF.L.U32 R144, R146, 0x10, RZ ;  /* 0x0000001092907819 */ /* 0x000fe200000006ff */
[----:B------:R-:W-:Y:S01]  /*3ae0*/  FMUL.FTZ R149, R6, R136 ;  /* 0x0000008806957220 */ /* 0x000fe20000410000 */
[----:B------:R-:W-:Y:S01]  /*3af0*/  FMUL.FTZ R136, R168, R153 ;  /* 0x00000099a8887220 */ /* 0x000fe20000410000 */
[----:B------:R-:W-:-:S03]  /*3b00*/  SHF.L.U32 R137, R137, 0x10, RZ ;  /* 0x0000001089897819 */ /* 0x000fc600000006ff */
[--C-:B------:R-:W-:Y:S01]  /*3b10*/  FFMA.FTZ R150, R192, R144, R136.reuse ;  /* 0x00000090c0967223 */ /* 0x100fe20000010088 */
[----:B------:R-:W-:Y:S01]  /*3b20*/  PRMT R136, R145, 0x7632, R136 ;  /* 0x0000763291887816 */ /* 0x000fe20000000088 */
[----:B------:R-:W-:Y:S01]  /*3b30*/  FADD.FTZ R137, -R195, R137 ;  /* 0x00000089c3897221 */ /* 0x000fe20000010100 */
[----:B------:R-:W-:Y:S02]  /*3b40*/  PRMT R138, R141, 0x7632, R138 ;  /* 0x000076328d8a7816 */ /* 0x000fe4000000008a */
[----:B------:R-:W-:Y:S01]  /*3b50*/  SHF.L.U32 R136, R136, 0x10, RZ ;  /* 0x0000001088887819 */ /* 0x000fe200000006ff */
[----:B------:R-:W-:Y:S01]  /*3b60*/  FMUL.FTZ R154, R6, R137 ;  /* 0x00000089069a7220 */ /* 0x000fe20000410000 */
[----:B------:R-:W-:Y:S01]  /*3b70*/  FADD.FTZ R89, R89, R140 ;  /* 0x0000008c59597221 */ /* 0x000fe20000010000 */
[----:B------:R-:W-:Y:S01]  /*3b80*/  FFMA.FTZ R53, R35, R140, R53 ;  /* 0x0000008c23357223 */ /* 0x000fe20000010035 */
[----:B------:R-:W-:Y:S01]  /*3b90*/  FFMA.FTZ R191, R149, R144, R191 ;  /* 0x0000009095bf7223 */ /* 0x000fe200000100bf */
[----:B------:R-:W-:Y:S01]  /*3ba0*/  SHF.L.U32 R140, R138, 0x10, RZ ;  /* 0x000000108a8c7819 */ /* 0x000fe200000006ff */
[----:B------:R-:W-:-:S03]  /*3bb0*/  FADD.FTZ R92, R92, R153 ;  /* 0x000000995c5c7221 */ /* 0x000fc60000010000 */
[----:B------:R-:W-:Y:S01]  /*3bc0*/  STL [R1+0x10], R191 ;  /* 0x000010bf01007387 */ /* 0x000fe20000100800 */
[----:B------:R-:W-:Y:S01]  /*3bd0*/  FFMA.FTZ R56, R149, R153, R56 ;  /* 0x0000009995387223 */ /* 0x000fe20000010038 */
[----:B------:R-:W-:Y:S01]  /*3be0*/  FADD.FTZ R223, R223, R136 ;  /* 0x00000088dfdf7221 */ /* 0x000fe20000010000 */
[----:B------:R-:W-:Y:S01]  /*3bf0*/  FADD.FTZ R216, R216, R144 ;  /* 0x00000090d8d87221 */ /* 0x000fe20000010000 */
[----:B--2---:R-:W-:Y:S02]  /*3c00*/  FMUL.FTZ R137, R167, R140 ;  /* 0x0000008ca7897220 */ /* 0x004fe40000410000 */
[----:B------:R-:W2:Y:S01]  /*3c10*/  LDL.LU R167, [R1+0x14] ;  /* 0x0000140001a77983 */ /* 0x000ea20000300800 */
[----:B---3--:R-:W-:-:S05]  /*3c20*/  FFMA.FTZ R166, R154, R136, R166 ;  /* 0x000000889aa67223 */ /* 0x008fca00000100a6 */
[----:B------:R0:W-:Y:S01]  /*3c30*/  STL [R1+0x2c], R166 ;  /* 0x00002ca601007387 */ /* 0x0001e20000100800 */
[----:B----4-:R-:W-:Y:S01]  /*3c40*/  FFMA.FTZ R153, R165, R136, R137 ;  /* 0x00000088a5997223 */ /* 0x010fe20000010089 */
[----:B------:R-:W-:Y:S02]  /*3c50*/  PRMT R136, R138, 0x7632, R136 ;  /* 0x000076328a887816 */ /* 0x000fe40000000088 */
[----:B------:R-:W3:Y:S01]  /*3c60*/  LDL R192, [R1+0xd8] ;  /* 0x0000d80001c07983 */ /* 0x000ee20000100800 */
[----:B------:R-:W-:-:S03]  /*3c70*/  PRMT R138, R142, 0x7632, R138 ;  /* 0x000076328e8a7816 */ /* 0x000fc6000000008a */
[----:B0-----:R-:W4:Y:S04]  /*3c80*/  LDL R166, [R1+0xf4] ;  /* 0x0000f40001a67983 */ /* 0x001f280000100800 */
[----:B------:R-:W3:Y:S04]  /*3c90*/  LDL.LU R191, [R1+0x18] ;  /* 0x0000180001bf7983 */ /* 0x000ee80000300800 */
[----:B------:R-:W3:Y:S04]  /*3ca0*/  LDL R165, [R1+0xf8] ;  /* 0x0000f80001a57983 */ /* 0x000ee80000100800 */
[----:B------:R-:W3:Y:S04]  /*3cb0*/  LDL R145, [R1+0xdc] ;  /* 0x0000dc0001917983 */ /* 0x000ee80000100800 */
[----:B------:R-:W3:Y:S04]  /*3cc0*/  LDL.LU R144, [R1+0x1c] ;  /* 0x00001c0001907983 */ /* 0x000ee80000300800 */
[----:B------:R-:W4:Y:S04]  /*3cd0*/  LDL R142, [R1+0xd4] ;  /* 0x0000d400018e7983 */ /* 0x000f280000100800 */
[----:B------:R-:W3:Y:S01]  /*3ce0*/  LDL R141, [R1+0xfc] ;  /* 0x0000fc00018d7983 */ /* 0x000ee20000100800 */
        /* <DEDUP_REMOVED lines=17> */
[----:B----4-:R-:W-:-:S04]  /*3e00*/  FMUL.FTZ R137, R142, R138 ;  /* 0x0000008a8e897220 */ /* 0x010fc80000410000 */
[----:B0-----:R-:W-:Y:S01]  /*3e10*/  FFMA.FTZ R167, R166, R136, R137 ;  /* 0x00000088a6a77223 */ /* 0x001fe20000010089 */
[----:B------:R-:W-:-:S05]  /*3e20*/  SHF.L.U32 R136, R139, 0x10, RZ ;  /* 0x000000108b887819 */ /* 0x000fca00000006ff */
[----:B------:R-:W-:Y:S01]  /*3e30*/  FADD.FTZ R136, -R195, R136 ;  /* 0x00000088c3887221 */ /* 0x000fe20000010100 */
[----:B------:R-:W-:-:S03]  /*3e40*/  SHF.L.U32 R137, R147, 0x10, RZ ;  /* 0x0000001093897819 */ /* 0x000fc600000006ff */
[----:B------:R-:W-:Y:S01]  /*3e50*/  FMUL.FTZ R166, R6, R136 ;  /* 0x0000008806a67220 */ /* 0x000fe20000410000 */
[----:B---3--:R-:W-:Y:S01]  /*3e60*/  FMUL.FTZ R136, R192, R140 ;  /* 0x0000008cc0887220 */ /* 0x008fe20000410000 */
        /* <DEDUP_REMOVED lines=40> */
.L_x_1267:
[----:B------:R-:W-:Y:S05]  /*40f0*/  BSYNC.RECONVERGENT B1 ;  /* 0x0000000000017941 */ /* 0x000fea0003800200 */
.L_x_1266:
[----:B------:R-:W-:Y:S04]  /*4100*/  BSSY.RECONVERGENT B1, `(.L_x_1268) ;  /* 0x000009c000017945 */ /* 0x000fe80003800200 */
[----:B------:R-:W-:Y:S05]  /*4110*/  @!P1 BRA `(.L_x_1269) ;  /* 0x0000000800689947 */ /* 0x000fea0003800000 */
[----:B------:R-:W1:Y:S01]  /*4120*/  LDC.64 R20, c[0x0][0x3a8] ;  /* 0x0000ea00ff147b82 */ /* 0x000e620000000a00 */
[----:B------:R-:W2:Y:S04]  /*4130*/  LDL R22, [R1+0xa0] ;  /* 0x0000a00001167983 */ /* 0x000ea80000100800 */
[----:B------:R-:W3:Y:S03]  /*4140*/  LDL.LU R151, [R1] ;  /* 0x0000000001977983 */ /* 0x000ee60000300800 */
        /* <DEDUP_REMOVED lines=8> */
[----:B------:R1:W2:Y:S01]  /*41d0*/  LDG.E.128 R136, desc[UR10][R20.64] ;  /* 0x0000000a14887981 */ /* 0x0002a2000c1e1d00 */
[----:B----4-:R-:W-:-:S03]  /*41e0*/  IMAD.WIDE.U32 R140, R214, 0x10, R140 ;  /* 0x00000010d68c7825 */ /* 0x010fc600078e008c */
[----:B------:R-:W4:Y:S04]  /*41f0*/  LDL.LU R181, [R1+0x4] ;  /* 0x0000040001b57983 */ /* 0x000f280000300800 */
[----:B------:R-:W4:Y:S01]  /*4200*/  LDL R182, [R1+0xc4] ;  /* 0x0000c40001b67983 */ /* 0x000f220000100800 */
[----:B0-----:R-:W-:-:S03]  /*4210*/  IMAD.WIDE.U32 R144, R214, 0x10, R144 ;  /* 0x00000010d6907825 */ /* 0x001fc600078e0090 */
[----:B------:R-:W3:Y:S04]  /*4220*/  LDG.E.128 R140, desc[UR10][R140.64] ;  /* 0x0000000a8c8c7981 */ /* 0x000ee8000c1e1d00 */
[----:B------:R-:W4:Y:S04]  /*4230*/  LDL R183, [R1+0xac] ;  /* 0x0000ac0001b77983 */ /* 0x000f280000100800 */
[----:B------:R-:W4:Y:S04]  /*4240*/  LDG.E.128 R144, desc[UR10][R144.64] ;  /* 0x0000000a90907981 */ /* 0x000f28000c1e1d00 */
[----:B------:R-:W4:Y:S04]  /*4250*/  LDL.LU R184, [R1+0xc] ;  /* 0x00000c0001b87983 */ /* 0x000f280000300800 */
[----:B------:R-:W4:Y:S01]  /*4260*/  LDL R193, [R1+0xcc] ;  /* 0x0000cc0001c17983 */ /* 0x000f220000100800 */
[----:B------:R-:W-:-:S03]  /*4270*/  ISETP.NE.U32.AND P0, PT, RZ, UR12, PT ;  /* 0x0000000cff007c0c */ /* 0x000fc6000bf05070 */
[----:B------:R-:W4:Y:S01]  /*4280*/  LDL R194, [R1+0x90] ;  /* 0x0000900001c27983 */ /* 0x000f220000100800 */
[----:B------:R-:W-:-:S13]  /*4290*/  ISETP.NE.AND.EX P0, PT, RZ, UR13, PT, P0 ;  /* 0x0000000dff007c0c */ /* 0x000fda000bf05300 */
[----:B-1----:R-:W0:Y:S02]  /*42a0*/  @P0 LDC.64 R20, c[0x0][0x438] ;  /* 0x00010e00ff140b82 */ /* 0x002e240000000a00 */
[----:B0-----:R-:W-:-:S05]  /*42b0*/  @P0 IMAD.WIDE.U32 R20, R214, 0x10, R20 ;  /* 0x00000010d6140825 */ /* 0x001fca00078e0014 */
[----:B------:R3:W5:Y:S01]  /*42c0*/  @P0 LDG.E.128 R132, desc[UR10][R20.64] ;  /* 0x0000000a14840981 */ /* 0x000762000c1e1d00 */
[----:B--2---:R-:W-:-:S05]  /*42d0*/  SHF.L.U32 R19, R136, 0x10, RZ ;  /* 0x0000001088137819 */ /* 0x004fca00000006ff */
[----:B------:R-:W-:-:S04]  /*42e0*/  FADD.FTZ R19, -R195, R19 ;  /* 0x00000013c3137221 */ /* 0x000fc80000010100 */
[----:B-----5:R-:W-:Y:S01]  /*42f0*/  FMUL.FTZ R19, R6, R19 ;  /* 0x0000001306137220 */ /* 0x020fe20000410000 */
[----:B---3--:R-:W-:-:S05]  /*4300*/  SHF.L.U32 R21, R140, 0x10, RZ ;  /* 0x000000108c157819 */ /* 0x008fca00000006ff */
[-C--:B------:R-:W-:Y:S01]  /*4310*/  FMUL.FTZ R22, R22, R21.reuse ;  /* 0x0000001516167220 */ /* 0x080fe20000410000 */
[----:B------:R-:W-:Y:S01]  /*4320*/  FADD.FTZ R96, R96, R21 ;  /* 0x0000001560607221 */ /* 0x000fe20000010000 */
[----:B------:R-:W-:Y:S01]  /*4330*/  FFMA.FTZ R60, R19, R21, R60 ;  /* 0x00000015133c7223 */ /* 0x000fe2000001003c */
[----:B----4-:R-:W-:Y:S02]  /*4340*/  SHF.L.U32 R20, R144, 0x10, RZ ;  /* 0x0000001090147819 */ /* 0x010fe400000006ff */
[----:B------:R-:W-:Y:S02]  /*4350*/  SHF.L.U32 R21, R137, 0x10, RZ ;  /* 0x0000001089157819 */ /* 0x000fe400000006ff */
[----:B------:R-:W-:Y:S01]  /*4360*/  PRMT R137, R136, 0x7632, R137 ;  /* 0x0000763288897816 */ /* 0x000fe20000000089 */
[----:B------:R-:W-:Y:S01]  /*4370*/  FADD.FTZ R208, R208, R20 ;  /* 0x00000014d0d07221 */ /* 0x000fe20000010000 */
[-C--:B------:R-:W-:Y:S01]  /*4380*/  FFMA.FTZ R151, R19, R20.reuse, R151 ;  /* 0x0000001413977223 */ /* 0x080fe20000010097 */
[----:B------:R-:W-:Y:S01]  /*4390*/  FFMA.FTZ R20, R152, R20, R22 ;  /* 0x0000001498147223 */ /* 0x000fe20000010016 */
[----:B------:R-:W-:Y:S01]  /*43a0*/  FADD.FTZ R21, -R195, R21 ;  /* 0x00000015c3157221 */ /* 0x000fe20000010100 */
[----:B------:R-:W-:-:S02]  /*43b0*/  SHF.L.U32 R152, R141, 0x10, RZ ;  /* 0x000000108d987819 */ /* 0x000fc400000006ff */
[----:B------:R-:W-:Y:S02]  /*43c0*/  PRMT R136, R140, 0x7632, R136 ;  /* 0x000076328c887816 */ /* 0x000fe40000000088 */
[----:B------:R-:W-:Y:S01]  /*43d0*/  SHF.L.U32 R140, R137, 0x10, RZ ;  /* 0x00000010898c7819 */ /* 0x000fe200000006ff */
[----:B------:R0:W-:Y:S01]  /*43e0*/  STL [R1], R151 ;  /* 0x0000009701007387 */ /* 0x0001e20000100800 */
[----:B------:R-:W-:Y:S01]  /*43f0*/  SHF.L.U32 R22, R145, 0x10, RZ ;  /* 0x0000001091167819 */ /* 0x000fe200000006ff */
[----:B------:R-:W-:Y:S01]  /*4400*/  FMUL.FTZ R21, R6, R21 ;  /* 0x0000001506157220 */ /* 0x000fe20000410000 */
[----:B------:R-:W-:Y:S01]  /*4410*/  PRMT R137, R144, 0x7632, R137 ;  /* 0x0000763290897816 */ /* 0x000fe20000000089 */
[----:B------:R-:W-:Y:S02]  /*4420*/  FADD.FTZ R144, -R195, R140 ;  /* 0x0000008cc3907221 */ /* 0x000fe40000010100 */
[----:B------:R-:W-:Y:S01]  /*4430*/  FADD.FTZ R210, R210, R22 ;  /* 0x00000016d2d27221 */ /* 0x000fe20000010000 */
[----:B------:R-:W-:Y:S01]  /*4440*/  FFMA.FTZ R162, R21, R22, R162 ;  /* 0x0000001615a27223 */ /* 0x000fe200000100a2 */
[----:B0-----:R-:W-:Y:S01]  /*4450*/  FMUL.FTZ R151, R161, R152 ;  /* 0x00000098a1977220 */ /* 0x001fe20000410000 */
[----:B------:R-:W-:-:S03]  /*4460*/  SHF.L.U32 R140, R137, 0x10, RZ ;  /* 0x00000010898c7819 */ /* 0x000fc600000006ff */
[----:B------:R-:W-:Y:S01]  /*4470*/  FFMA.FTZ R22, R163, R22, R151 ;  /* 0x00000016a3167223 */ /* 0x000fe20000010097 */
[----:B------:R-:W-:Y:S01]  /*4480*/  FMUL.FTZ R151, R6, R144 ;  /* 0x0000009006977220 */ /* 0x000fe20000410000 */
[----:B------:R-:W-:-:S03]  /*4490*/  SHF.L.U32 R136, R136, 0x10, RZ ;  /* 0x0000001088887819 */ /* 0x000fc600000006ff */
[----:B------:R-:W-:Y:S01]  /*44a0*/  FFMA.FTZ R181, R151, R140, R181 ;  /* 0x0000008c97b57223 */ /* 0x000fe200000100b5 */
[----:B------:R0:W-:Y:S01]  /*44b0*/  STL [R1+0x8], R162 ;  /* 0x000008a201007387 */ /* 0x0001e20000100800 */
[----:B------:R-:W-:Y:S01]  /*44c0*/  FMUL.FTZ R144, R164, R136 ;  /* 0x00000088a4907220 */ /* 0x000fe20000410000 */
[----:B------:R-:W-:Y:S01]  /*44d0*/  PRMT R137, R137, 0x7632, R137 ;  /* 0x0000763289897816 */ /* 0x000fe20000000089 */
[----:B------:R-:W-:Y:S01]  /*44e0*/  FADD.FTZ R98, R98, R152 ;  /* 0x0000009862627221 */ /* 0x000fe20000010000 */
[----:B------:R-:W-:Y:S01]  /*44f0*/  STL [R1+0x4], R181 ;  /* 0x000004b501007387 */ /* 0x000fe20000100800 */
[----:B------:R-:W-:Y:S01]  /*4500*/  FFMA.FTZ R62, R21, R152, R62 ;  /* 0x00000098153e7223 */ /* 0x000fe2000001003e */
[----:B------:R-:W-:Y:S01]  /*4510*/  FADD.FTZ R209, R209, R140 ;  /* 0x0000008cd1d17221 */ /* 0x000fe20000010000 */
[----:B------:R-:W-:Y:S01]  /*4520*/  FFMA.FTZ R152, R182, R140, R144 ;  /* 0x0000008cb6987223 */ /* 0x000fe20000010090 */
[----:B------:R-:W2:Y:S01]  /*4530*/  LDL R164, [R1+0xb0] ;  /* 0x0000b00001a47983 */ /* 0x000ea20000100800 */
[----:B------:R-:W-:Y:S01]  /*4540*/  FADD.FTZ R97, R97, R136 ;  /* 0x0000008861617221 */ /* 0x000fe20000010000 */
[----:B------:R-:W-:Y:S01]  /*4550*/  FFMA.FTZ R61, R151, R136, R61 ;  /* 0x00000088973d7223 */ /* 0x000fe2000001003d */
[----:B------:R-:W-:Y:S01]  /*4560*/  PRMT R140, R141, 0x7632, R140 ;  /* 0x000076328d8c7816 */ /* 0x000fe2000000008c */
[----:B------:R-:W3:Y:S01]  /*4570*/  LDL R182, [R1+0xb4] ;  /* 0x0000b40001b67983 */ /* 0x000ee20000100800 */
[----:B------:R-:W-:-:S02]  /*4580*/  SHF.L.U32 R136, R137, 0x10, RZ ;  /* 0x0000001089887819 */ /* 0x000fc400000006ff */
[----:B------:R-:W-:Y:S02]  /*4590*/  SHF.L.U32 R140, R140, 0x10, RZ ;  /* 0x000000108c8c7819 */ /* 0x000fe400000006ff */
[----:B------:R-:W-:Y:S01]  /*45a0*/  PRMT R137, R145, 0x7632, R137 ;  /* 0x0000763291897816 */ /* 0x000fe20000000089 */
[----:B------:R-:W-:Y:S02]  /*45b0*/  FADD.FTZ R136, -R195, R136 ;  /* 0x00000088c3887221 */ /* 0x000fe40000010100 */
[----:B------:R-:W-:Y:S01]  /*45c0*/  FMUL.FTZ R141, R183, R140 ;  /* 0x0000008cb78d7220 */ /* 0x000fe20000410000 */
[----:B------:R-:W-:Y:S01]  /*45d0*/  SHF.L.U32 R137, R137, 0x10, RZ ;  /* 0x0000001089897819 */ /* 0x000fe200000006ff */
[----:B------:R-:W-:Y:S01]  /*45e0*/  FMUL.FTZ R161, R6, R136 ;  /* 0x0000008806a17220 */ /* 0x000fe20000410000 */
[----:B------:R-:W4:Y:S03]  /*45f0*/  LDL R183, [R1+0x94] ;  /* 0x0000940001b77983 */ /* 0x000f260000100800 */
[-C--:B------:R-:W-:Y:S01]  /*4600*/  FFMA.FTZ R184, R161, R137.reuse, R184 ;  /* 0x00000089a1b87223 */ /* 0x080fe200000100b8 */
[----:B0-----:R-:W-:-:S04]  /*4610*/  FFMA.FTZ R162, R193, R137, R141 ;  /* 0x00000089c1a27223 */ /* 0x001fc8000001008d */
[----:B------:R0:W-:Y:S04]  /*4620*/  STL [R1+0xc], R184 ;  /* 0x00000cb801007387 */ /* 0x0001e80000100800 */
[----:B------:R-:W3:Y:S04]  /*4630*/  LDL R193, [R1+0x98] ;  /* 0x0000980001c17983 */ /* 0x000ee80000100800 */
[----:B------:R-:W3:Y:S04]  /*4640*/  LDL R145, [R1+0x9c] ;  /* 0x00009c0001917983 */ /* 0x000ee80000100800 */
[----:B0-----:R-:W3:Y:S04]  /*4650*/  LDL R184, [R1+0xb8] ;  /* 0x0000b80001b87983 */ /* 0x001ee80000100800 */
[----:B------:R-:W3:Y:S01]  /*4660*/  LDL R144, [R1+0xbc] ;  /* 0x0000bc0001907983 */ /* 0x000ee20000100800 */
[----:B------:R-:W-:-:S02]  /*4670*/  SHF.L.U32 R136, R138, 0x10, RZ ;  /* 0x000000108a887819 */ /* 0x000fc400000006ff */
[----:B------:R-:W-:-:S03]  /*4680*/  SHF.L.U32 R141, R142, 0x10, RZ ;  /* 0x000000108e8d7819 */ /* 0x000fc600000006ff */
[----:B------:R-:W-:Y:S01]  /*4690*/  FADD.FTZ R136, -R195, R136 ;  /* 0x00000088c3887221 */ /* 0x000fe20000010100 */
[----:B------:R-:W-:Y:S01]  /*46a0*/  FADD.FTZ R211, R211, R137 ;  /* 0x00000089d3d37221 */ /* 0x000fe20000010000 */
[----:B------:R-:W-:Y:S02]  /*46b0*/  SHF.L.U32 R137, R146, 0x10, RZ ;  /* 0x0000001092897819 */ /* 0x000fe400000006ff */
[----:B------:R-:W-:Y:S01]  /*46c0*/  FMUL.FTZ R163, R6, R136 ;  /* 0x0000008806a37220 */ /* 0x000fe20000410000 */
[----:B------:R-:W-:Y:S01]  /*46d0*/  FMUL.FTZ R136, R194, R141 ;  /* 0x0000008dc2887220 */ /* 0x000fe20000410000 */
[----:B------:R-:W-:Y:S01]  /*46e0*/  PRMT R138, R138, 0x7632, R138 ;  /* 0x000076328a8a7816 */ /* 0x000fe2000000008a */
[----:B------:R-:W-:Y:S01]  /*46f0*/  FADD.FTZ R204, R204, R137 ;  /* 0x00000089cccc7221 */ /* 0x000fe20000010000 */
[----:B------:R-:W-:Y:S01]  /*4700*/  FFMA.FTZ R248, R163, R137, R248 ;  /* 0x00000089a3f87223 */ /* 0x000fe200000100f8 */
[--C-:B------:R-:W-:Y:S01]  /*4710*/  FADD.FTZ R99, R99, R140.reuse ;  /* 0x0000008c63637221 */ /* 0x100fe20000010000 */
[----:B------:R-:W-:Y:S01]  /*4720*/  FFMA.FTZ R63, R161, R140, R63 ;  /* 0x0000008ca13f7223 */ /* 0x000fe2000001003f */
[----:B------:R-:W-:-:S04]  /*4730*/  PRMT R140, R146, 0x7632, R140 ;  /* 0x00007632928c7816 */ /* 0x000fc8000000008c */
[----:B------:R-:W-:-:S05]  /*4740*/  SHF.L.U32 R140, R140, 0x10, RZ ;  /* 0x000000108c8c7819 */ /* 0x000fca00000006ff */
[----:B------:R-:W-:Y:S01]  /*4750*/  FADD.FTZ R205, R205, R140 ;  /* 0x0000008ccdcd7221 */ /* 0x000fe20000010000 */
[----:B------:R-:W-:Y:S01]  /*4760*/  FADD.FTZ R100, R100, R141 ;  /* 0x0000008d64647221 */ /* 0x000fe20000010000 */
[----:B------:R-:W-:Y:S01]  /*4770*/  FFMA.FTZ R64, R163, R141, R64 ;  /* 0x0000008da3407223 */ /* 0x000fe20000010040 */
[--C-:B--2---:R-:W-:Y:S01]  /*4780*/  FFMA.FTZ R164, R164, R137, R136.reuse ;  /* 0x00000089a4a47223 */ /* 0x104fe20000010088 */
[C---:B------:R-:W-:Y:S02]  /*4790*/  PRMT R136, R139.reuse, 0x7632, R136 ;  /* 0x000076328b887816 */ /* 0x040fe40000000088 */
[----:B------:R-:W-:Y:S02]  /*47a0*/  SHF.L.U32 R137, R139, 0x10, RZ ;  /* 0x000000108b897819 */ /* 0x000fe400000006ff */
[----:B------:R-:W-:Y:S02]  /*47b0*/  SHF.L.U32 R139, R138, 0x10, RZ ;  /* 0x000000108a8b7819 */ /* 0x000fe400000006ff */
[----:B------:R-:W-:-:S03]  /*47c0*/  PRMT R138, R142, 0x7632, R138 ;  /* 0x000076328e8a7816 */ /* 0x000fc6000000008a */
[----:B------:R-:W-:Y:S01]  /*47d0*/  FADD.FTZ R139, -R195, R139 ;  /* 0x0000008bc38b7221 */ /* 0x000fe20000010100 */
[----:B------:R-:W-:-:S03]  /*47e0*/  SHF.L.U32 R138, R138, 0x10, RZ ;  /* 0x000000108a8a7819 */ /* 0x000fc600000006ff */
[----:B------:R-:W-:Y:S02]  /*47f0*/  FMUL.FTZ R181, R6, R139 ;  /* 0x0000008b06b57220 */ /* 0x000fe40000410000 */
[----:B----4-:R-:W-:Y:S01]  /*4800*/  FMUL.FTZ R139, R183, R138 ;  /* 0x0000008ab78b7220 */ /* 0x010fe20000410000 */
[----:B------:R-:W-:Y:S01]  /*4810*/  FADD.FTZ R137, -R195, R137 ;  /* 0x00000089c3897221 */ /* 0x000fe20000010100 */
[-C--:B------:R-:W-:Y:S02]  /*4820*/  FFMA.FTZ R249, R181, R140.reuse, R249 ;  /* 0x0000008cb5f97223 */ /* 0x080fe400000100f9 */
[----:B---3--:R-:W-:Y:S01]  /*4830*/  FFMA.FTZ R182, R182, R140, R139 ;  /* 0x0000008cb6b67223 */ /* 0x008fe2000001008b */
[----:B------:R-:W-:Y:S01]  /*4840*/  SHF.L.U32 R140, R143, 0x10, RZ ;  /* 0x000000108f8c7819 */ /* 0x000fe200000006ff */
[----:B------:R-:W-:Y:S01]  /*4850*/  FMUL.FTZ R183, R6, R137 ;  /* 0x0000008906b77220 */ /* 0x000fe20000410000 */
[----:B------:R-:W-:-:S03]  /*4860*/  SHF.L.U32 R139, R147, 0x10, RZ ;  /* 0x00000010938b7819 */ /* 0x000fc600000006ff */
[----:B------:R-:W-:Y:S01]  /*4870*/  FMUL.FTZ R137, R193, R140 ;  /* 0x0000008cc1897220 */ /* 0x000fe20000410000 */
[----:B------:R-:W-:Y:S01]  /*4880*/  SHF.L.U32 R136, R136, 0x10, RZ ;  /* 0x0000001088887819 */ /* 0x000fe200000006ff */
[----:B------:R-:W-:Y:S01]  /*4890*/  FADD.FTZ R101, R101, R138 ;  /* 0x0000008a65657221 */ /* 0x000fe20000010000 */
[----:B------:R-:W-:Y:S01]  /*48a0*/  FFMA.FTZ R65, R181, R138, R65 ;  /* 0x0000008ab5417223 */ /* 0x000fe20000010041 */
[--C-:B------:R-:W-:Y:S01]  /*48b0*/  FFMA.FTZ R184, R184, R139, R137.reuse ;  /* 0x0000008bb8b87223 */ /* 0x100fe20000010089 */
[----:B------:R-:W-:Y:S01]  /*48c0*/  PRMT R137, R143, 0x7632, R137 ;  /* 0x000076328f897816 */ /* 0x000fe20000000089 */
[----:B------:R-:W-:Y:S01]  /*48d0*/  FADD.FTZ R136, -R195, R136 ;  /* 0x00000088c3887221 */ /* 0x000fe20000010100 */
[----:B------:R-:W-:Y:S02]  /*48e0*/  PRMT R138, R147, 0x7632, R138 ;  /* 0x00007632938a7816 */ /* 0x000fe4000000008a */
[----:B------:R-:W-:Y:S01]  /*48f0*/  SHF.L.U32 R137, R137, 0x10, RZ ;  /* 0x0000001089897819 */ /* 0x000fe200000006ff */
[----:B------:R-:W-:Y:S01]  /*4900*/  FMUL.FTZ R193, R6, R136 ;  /* 0x0000008806c17220 */ /* 0x000fe20000410000 */
[----:B------:R-:W-:-:S03]  /*4910*/  SHF.L.U32 R138, R138, 0x10, RZ ;  /* 0x000000108a8a7819 */ /* 0x000fc600000006ff */
[-C--:B------:R-:W-:Y:S01]  /*4920*/  FMUL.FTZ R136, R145, R137.reuse ;  /* 0x0000008991887220 */ /* 0x080fe20000410000 */
[----:B------:R-:W-:Y:S01]  /*4930*/  FADD.FTZ R103, R103, R137 ;  /* 0x0000008967677221 */ /* 0x000fe20000010000 */
[----:B------:R-:W-:Y:S01]  /*4940*/  FFMA.FTZ R67, R193, R137, R67 ;  /* 0x00000089c1437223 */ /* 0x000fe20000010043 */
[----:B------:R-:W-:Y:S01]  /*4950*/  FFMA.FTZ R137, R19, R20, R213 ;  /* 0x0000001413897223 */ /* 0x000fe200000100d5 */
[----:B------:R-:W-:Y:S01]  /*4960*/  FFMA.FTZ R194, R144, R138, R136 ;  /* 0x0000008a90c27223 */ /* 0x000fe20000010088 */
        /* <DEDUP_REMOVED lines=10> */
[----:B------:R-:W-:Y:S02]  /*4a10*/  FADD.FTZ R136, R136, R182 ;  /* 0x000000b688887221 */ /* 0x000fe40000010000 */
[C---:B------:R-:W-:Y:S02]  /*4a20*/  FFMA.FTZ R137, R183.reuse, R184, R137 ;  /* 0x000000b8b7897223 */ /* 0x040fe40000010089 */
[----:B------:R-:W-:Y:S01]  /*4a30*/  FADD.FTZ R136, R136, R184 ;  /* 0x000000b888887221 */ /* 0x000fe20000010000 */
[----:B------:R-:W-:Y:S01]  /*4a40*/  FADD.FTZ R206, R206, R139 ;  /* 0x0000008bcece7221 */ /* 0x000fe20000010000 */
[C---:B------:R-:W-:Y:S01]  /*4a50*/  FFMA.FTZ R250, R183.reuse, R139, R250 ;  /* 0x0000008bb7fa7223 */ /* 0x040fe200000100fa */
[----:B------:R-:W-:Y:S01]  /*4a60*/  FADD.FTZ R102, R102, R140 ;  /* 0x0000008c66667221 */ /* 0x000fe20000010000 */
[----:B------:R-:W-:Y:S01]  /*4a70*/  FFMA.FTZ R66, R183, R140, R66 ;  /* 0x0000008cb7427223 */ /* 0x000fe20000010042 */
[----:B------:R-:W-:Y:S01]  /*4a80*/  FADD.FTZ R207, R207, R138 ;  /* 0x0000008acfcf7221 */ /* 0x000fe20000010000 */
[C---:B------:R-:W-:Y:S01]  /*4a90*/  FFMA.FTZ R251, R193.reuse, R138, R251 ;  /* 0x0000008ac1fb7223 */ /* 0x040fe200000100fb */
[----:B------:R-:W-:Y:S01]  /*4aa0*/  FADD.FTZ R212, R136, R194 ;  /* 0x000000c288d47221 */ /* 0x000fe20000010000 */
[----:B------:R-:W-:-:S07]  /*4ab0*/  FFMA.FTZ R213, R193, R194, R137 ;  /* 0x000000c2c1d57223 */ /* 0x000fce0000010089 */
.L_x_1269:
[----:B------:R-:W-:Y:S05]  /*4ac0*/  BSYNC.RECONVERGENT B1 ;  /* 0x0000000000017941 */ /* 0x000fea0003800200 */
.L_x_1268:
        /* <DEDUP_REMOVED lines=23> */
.L_x_1351:
        /* <DEDUP_REMOVED lines=47> */
.L_x_1275:
        /* <DEDUP_REMOVED lines=33> */
.L_x_1274:
        /* <DEDUP_REMOVED lines=36> */
.L_x_1277:
        /* <DEDUP_REMOVED lines=37> */
.L_x_1273:
        /* <DEDUP_REMOVED lines=49> */
.L_x_1279:
[----:B-----5:R-:W-:Y:S01]  /*58e0*/  PRMT R114, R110, 0x7632, R114 ;  /* 0x000076326e727816 */ /* 0x020fe20000000072 */
[-CC-:B------:R-:W-:Y:S01]  /*58f0*/  FFMA.FTZ R112, R180, R140.reuse, R141.reuse ;  /* 0x0000008cb4707223 */ /* 0x180fe2000001008d */
[-C--:B------:R-:W-:Y:S01]  /*5900*/  FFMA.FTZ R115, R28, R140.reuse, R141 ;  /* 0x0000008c1c737223 */ /* 0x080fe2000001008d */
        /* <DEDUP_REMOVED lines=42> */
.L_x_1278:
[----:B------:R-:W-:-:S04]  /*5bb0*/  UISETP.NE.U32.AND UP0, UPT, UR6, URZ, UPT ;  /* 0x000000ff0600728c */ /* 0x000fc8000bf05070 */
[----:B------:R-:W-:-:S09]  /*5bc0*/  UISETP.NE.AND.EX UP0, UPT, UR7, URZ, UPT, UP0 ;  /* 0x000000ff0700728c */ /* 0x000fd2000bf05300 */
[----:B------:R-:W-:Y:S05]  /*5bd0*/  BRA.U UP0, `(.L_x_1280) ;  /* 0x0000000100b47547 */ /* 0x000fea000b800000 */
        /* <DEDUP_REMOVED lines=45> */
.L_x_1280:
[----:B-----5:R-:W-:Y:S01]  /*5eb0*/  PRMT R106, R109, 0x7632, R106 ;  /* 0x000076326d6a7816 */ /* 0x020fe2000000006a */
[-C--:B------:R-:W-:Y:S01]  /*5ec0*/  FFMA.FTZ R105, R160, R140.reuse, R141 ;  /* 0x0000008ca0697223 */ /* 0x080fe2000001008d */
        /* <DEDUP_REMOVED lines=8> */
[----:B------:R-:W-:Y:S01]  /*5f50*/  FFMA.FTZ R105, R180, R140, R141 ;  /* 0x0000008cb4697223 */ /* 0x000fe2000001008d */
        /* <DEDUP_REMOVED lines=37> */
.L_x_1276:
        /* <DEDUP_REMOVED lines=14> */
.L_x_1272:
[----:B------:R-:W-:Y:S05]  /*6290*/  BSYNC.RECONVERGENT B1 ;  /* 0x0000000000017941 */ /* 0x000fea0003800200 */
.L_x_1271:
        /* <DEDUP_REMOVED lines=21> */
[----:B-1----:R-:W-:Y:S01]  /*63f0*/  PRMT R113, R122, 0x7632, R113 ;  /* 0x000076327a717816 */ /* 0x002fe20000000071 */
        /* <DEDUP_REMOVED lines=40> */
.L_x_1285:
[----:B-----5:R-:W-:Y:S01]  /*6680*/  PRMT R106, R122, 0x7632, R106 ;  /* 0x000076327a6a7816 */ /* 0x020fe2000000006a */
[-CC-:B------:R-:W-:Y:S01]  /*6690*/  FFMA.FTZ R104, R176, R140.reuse, R141.reuse ;  /* 0x0000008cb0687223 */ /* 0x180fe2000001008d */
[-C--:B------:R-:W-:Y:S01]  /*66a0*/  FFMA.FTZ R107, R24, R140.reuse, R141 ;  /* 0x0000008c186b7223 */ /* 0x080fe2000001008d */
[----:B------:R-:W-:Y:S01]  /*66b0*/  PRMT R105, R121, 0x7632, R105 ;  /* 0x0000763279697816 */ /* 0x000fe20000000069 */
[----:B-1----:R-:W-:Y:S01]  /*66c0*/  FFMA.FTZ R136, R158, R140, R141 ;  /* 0x0000008c9e887223 */ /* 0x002fe2000001008d */
        /* <DEDUP_REMOVED lines=40> */
.L_x_1284:
[----:B-1----:R-:W1:Y:S02]  /*6950*/  LDC.64 R136, c[0x0][0x470] ;  /* 0x00011c00ff887b82 */ /* 0x002e640000000a00 */
[----:B-1----:R-:W-:-:S04]  /*6960*/  ISETP.NE.U32.AND P6, PT, R136, RZ, PT ;  /* 0x000000ff8800720c */ /* 0x002fc80003fc5070 */
[----:B------:R-:W-:-:S13]  /*6970*/  ISETP.NE.AND.EX P6, PT, R137, RZ, PT, P6 ;  /* 0x000000ff8900720c */ /* 0x000fda0003fc5360 */
[----:B------:R-:W-:Y:S05]  /*6980*/  @!P6 BRA `(.L_x_1287) ;  /* 0x0000000000b4e947 */ /* 0x000fea0003800000 */
        /* <DEDUP_REMOVED lines=45> */
.L_x_1287:
        /* <DEDUP_REMOVED lines=41> */
.L_x_1283:
        /* <DEDUP_REMOVED lines=45> */
.L_x_1289:
        /* <DEDUP_REMOVED lines=33> */
.L_x_1288:
        /* <DEDUP_REMOVED lines=37> */
.L_x_1290:
        /* <DEDUP_REMOVED lines=28> */
.L_x_1286:
        /* <DEDUP_REMOVED lines=10> */
.L_x_1282:
[----:B------:R-:W-:Y:S05]  /*7880*/  BSYNC.RECONVERGENT B1 ;  /* 0x0000000000017941 */ /* 0x000fea0003800200 */
.L_x_1281:
        /* <DEDUP_REMOVED lines=21> */
[----:B-12---:R-:W-:Y:S01]  /*79e0*/  PRMT R113, R126, 0x7632, R113 ;  /* 0x000076327e717816 */ /* 0x006fe20000000071 */
        /* <DEDUP_REMOVED lines=40> */
.L_x_1295:
[----:B-----5:R-:W-:Y:S01]  /*7c70*/  PRMT R106, R126, 0x7632, R106 ;  /* 0x000076327e6a7816 */ /* 0x020fe2000000006a */
[-CC-:B------:R-:W-:Y:S01]  /*7c80*/  FFMA.FTZ R104, R172, R140.reuse, R141.reuse ;  /* 0x0000008cac687223 */ /* 0x180fe2000001008d */
[-C--:B------:R-:W-:Y:S01]  /*7c90*/  FFMA.FTZ R107, R33, R140.reuse, R141 ;  /* 0x0000008c216b7223 */ /* 0x080fe2000001008d */
[----:B------:R-:W-:Y:S01]  /*7ca0*/  PRMT R105, R125, 0x7632, R105 ;  /* 0x000076327d697816 */ /* 0x000fe20000000069 */
[----:B-12---:R-:W-:Y:S01]  /*7cb0*/  FFMA.FTZ R136, R156, R140, R141 ;  /* 0x0000008c9c887223 */ /* 0x006fe2000001008d */
        /* <DEDUP_REMOVED lines=40> */
.L_x_1294:
[----:B-12---:R-:W1:Y:S02]  /*7f40*/  LDC.64 R136, c[0x0][0x470] ;  /* 0x00011c00ff887b82 */ /* 0x006e640000000a00 */
        /* <DEDUP_REMOVED lines=48> */
.L_x_1297:
        /* <DEDUP_REMOVED lines=41> */
.L_x_1293:
[----:B-12---:R-:W1:Y:S02]  /*84e0*/  LDC.64 R136, c[0x0][0x478] ;  /* 0x00011e00ff887b82 */ /* 0x006e640000000a00 */
        /* <DEDUP_REMOVED lines=44> */
.L_x_1299:
        /* <DEDUP_REMOVED lines=33> */
.L_x_1298:
        /* <DEDUP_REMOVED lines=37> */
.L_x_1300:
        /* <DEDUP_REMOVED lines=28> */
.L_x_1296:
        /* <DEDUP_REMOVED lines=10> */
.L_x_1292:
[----:B------:R-:W-:Y:S05]  /*8e70*/  BSYNC.RECONVERGENT B1 ;  /* 0x0000000000017941 */ /* 0x000fea0003800200 */
.L_x_1291:
        /* <DEDUP_REMOVED lines=21> */
[----:B-123--:R-:W-:Y:S01]  /*8fd0*/  PRMT R113, R130, 0x7632, R113 ;  /* 0x0000763282717816 */ /* 0x00efe20000000071 */
        /* <DEDUP_REMOVED lines=40> */
.L_x_1305:
[----:B-----5:R-:W-:Y:S01]  /*9260*/  PRMT R106, R130, 0x7632, R106 ;  /* 0x00007632826a7816 */ /* 0x020fe2000000006a */
[-CC-:B------:R-:W-:Y:S01]  /*9270*/  FFMA.FTZ R104, R168, R140.reuse, R141.reuse ;  /* 0x0000008ca8687223 */ /* 0x180fe2000001008d */
[-C--:B------:R-:W-:Y:S01]  /*9280*/  FFMA.FTZ R107, R149, R140.reuse, R141 ;  /* 0x0000008c956b7223 */ /* 0x080fe2000001008d */
[----:B------:R-:W-:Y:S01]  /*9290*/  PRMT R105, R129, 0x7632, R105 ;  /* 0x0000763281697816 */ /* 0x000fe20000000069 */
[----:B-123--:R-:W-:Y:S01]  /*92a0*/  FFMA.FTZ R136, R154, R140, R141 ;  /* 0x0000008c9a887223 */ /* 0x00efe2000001008d */
        /* <DEDUP_REMOVED lines=40> */
.L_x_1304:
[----:B-123--:R-:W1:Y:S02]  /*9530*/  LDC.64 R136, c[0x0][0x470] ;  /* 0x00011c00ff887b82 */ /* 0x00ee640000000a00 */
        /* <DEDUP_REMOVED lines=48> */
.L_x_1307:
        /* <DEDUP_REMOVED lines=41> */
.L_x_1303:
[----:B-123--:R-:W1:Y:S02]  /*9ad0*/  LDC.64 R136, c[0x0][0x478] ;  /* 0x00011e00ff887b82 */ /* 0x00ee640000000a00 */
        /* <DEDUP_REMOVED lines=44> */
.L_x_1309:
        /* <DEDUP_REMOVED lines=33> */
.L_x_1308:
        /* <DEDUP_REMOVED lines=37> */
.L_x_1310:
        /* <DEDUP_REMOVED lines=28> */
.L_x_1306:
        /* <DEDUP_REMOVED lines=10> */
.L_x_1302:
[----:B------:R-:W-:Y:S05]  /*a460*/  BSYNC.RECONVERGENT B1 ;  /* 0x0000000000017941 */ /* 0x000fea0003800200 */
.L_x_1301:
        /* <DEDUP_REMOVED lines=21> */
[----:B-1234-:R-:W-:Y:S01]  /*a5c0*/  FFMA.FTZ R113, R19, R140, R141 ;  /* 0x0000008c13717223 */ /* 0x01efe2000001008d */
[C---:B-----5:R-:W-:Y:S01]  /*a5d0*/  FFMA.FTZ R105, R6.reuse, R106, R105 ;  /* 0x0000006a06697223 */ /* 0x060fe20000010069 */
[----:B------:R-:W-:Y:S01]  /*a5e0*/  PRMT R106, R135, 0x7632, R106 ;  /* 0x00007632876a7816 */ /* 0x000fe2000000006a */
[----:B------:R-:W-:Y:S01]  /*a5f0*/  FFMA.FTZ R104, R6, R104, R107 ;  /* 0x0000006806687223 */ /* 0x000fe2000001006b */
[-C--:B------:R-:W-:Y:S01]  /*a600*/  FFMA.FTZ R107, R193, R140.reuse, R141 ;  /* 0x0000008cc16b7223 */ /* 0x080fe2000001008d */
[----:B------:R-:W-:Y:S01]  /*a610*/  FADD.FTZ R113, R20, -R113 ;  /* 0x8000007114717221 */ /* 0x000fe20000010000 */
[----:B------:R-:W-:Y:S01]  /*a620*/  SHF.L.U32 R115, R106, 0x10, RZ ;  /* 0x000000106a737819 */ /* 0x000fe200000006ff */
[-C--:B------:R-:W-:Y:S01]  /*a630*/  FFMA.FTZ R106, R21, R140.reuse, R141 ;  /* 0x0000008c156a7223 */ /* 0x080fe2000001008d */
        /* <DEDUP_REMOVED lines=33> */
.L_x_1315:
        /* <DEDUP_REMOVED lines=10> */
[----:B-1234-:R-:W-:Y:S01]  /*a8f0*/  F2FP.BF16.F32.PACK_AB R136, R105, R104 ;  /* 0x000000686988723e */ /* 0x01efe200000010ff */
        /* <DEDUP_REMOVED lines=34> */
.L_x_1314:
[----:B-1234-:R-:W1:Y:S02]  /*ab20*/  LDC.64 R136, c[0x0][0x470] ;  /* 0x00011c00ff887b82 */ /* 0x01ee640000000a00 */
[----:B-1----:R-:W-:-:S04]  /*ab30*/  ISETP.NE.U32.AND P1, PT, R136, RZ, PT ;  /* 0x000000ff8800720c */ /* 0x002fc80003f25070 */
        /* <DEDUP_REMOVED lines=47> */
.L_x_1317:
        /* <DEDUP_REMOVED lines=41> */
.L_x_1313:
        /* <DEDUP_REMOVED lines=45> */
.L_x_1319:
        /* <DEDUP_REMOVED lines=33> */
.L_x_1318:
        /* <DEDUP_REMOVED lines=37> */
.L_x_1320:
        /* <DEDUP_REMOVED lines=12> */
[----:B------:R-:W-:Y:S01]  /*b8b0*/  F2FP.BF16.F32.PACK_AB R136, R137, R136 ;  /* 0x000000888988723e */ /* 0x000fe200000010ff */
[----:B------:R-:W-:Y:S01]  /*b8c0*/  FFMA.FTZ R137, R21, R140, R141 ;  /* 0x0000008c15897223 */ /* 0x000fe2000001008d */
[----:B------:R-:W-:-:S03]  /*b8d0*/  FADD.FTZ R139, R184, -R139 ;  /* 0x8000008bb88b7221 */ /* 0x000fc60000010000 */
[----:B------:R-:W-:-:S04]  /*b8e0*/  FADD.FTZ R137, R22, -R137 ;  /* 0x8000008916897221 */ /* 0x000fc80000010000 */
[----:B------:R-:W-:-:S05]  /*b8f0*/  FMUL.FTZ R137, R6, R137 ;  /* 0x0000008906897220 */ /* 0x000fca0000410000 */
[----:B------:R-:W-:Y:S01]  /*b900*/  F2FP.BF16.F32.PACK_AB R137, R138, R137 ;  /* 0x000000898a89723e */ /* 0x000fe200000010ff */
        /* <DEDUP_REMOVED lines=8> */
[----:B------:R-:W-:Y:S02]  /*b990*/  F2FP.BF16.F32.PACK_AB R138, R138, R141 ;  /* 0x0000008d8a8a723e */ /* 0x000fe400000010ff */
[----:B------:R-:W-:-:S07]  /*b9a0*/  F2FP.BF16.F32.PACK_AB R139, R140, R6 ;  /* 0x000000068c8b723e */ /* 0x000fce00000010ff */
.L_x_1316:
        /* <DEDUP_REMOVED lines=9> */
.L_x_1312:
[----:B------:R-:W-:Y:S05]  /*ba40*/  BSYNC.RECONVERGENT B1 ;  /* 0x0000000000017941 */ /* 0x000fea0003800200 */
.L_x_1311:
[----:B-1234-:R-:W1:Y:S02]  /*ba50*/  LDC.64 R136, c[0x0][0x380] ;  /* 0x0000e000ff887b82 */ /* 0x01ee640000000a00 */
[----:B-1----:R-:W-:-:S04]  /*ba60*/  LEA R215, R136, R215, 0x2 ;  /* 0x000000d788d77211 */ /* 0x002fc800078e10ff */
[----:B------:R-:W-:-:S13]  /*ba70*/  ISETP.GE.AND P0, PT, R215, R137, PT ;  /* 0x00000089d700720c */ /* 0x000fda0003f06270 */
[----:B------:R-:W-:Y:S05]  /*ba80*/  @!P0 BRA `(.L_x_1321) ;  /* 0xffffff5800e88947 */ /* 0x000fea000383ffff */
.L_x_1259:
[----:B------:R-:W-:Y:S05]  /*ba90*/  BSYNC B0 ;  /* 0x0000000000007941 */ /* 0x000fea0003800000 */
.L_x_1258:
[----:B------:R-:W2:Y:S04]  /*baa0*/  LDL.LU R136, [R1+0x14] ;  /* 0x0000140001887983 */ /* 0x000ea80000300800 */
[----:B------:R-:W3:Y:S04]  /*bab0*/  LDL.LU R137, [R1+0x10] ;  /* 0x0000100001897983 */ /* 0x000ee80000300800 */
        /* <DEDUP_REMOVED lines=8> */
[----:B------:R-:W1:Y:S03]  /*bb40*/  LDCU.128 UR16, c[0x0][0x440] ;  /* 0x00008800ff1077ac */ /* 0x000e660008000c00 */
[----:B------:R-:W4:Y:S01]  /*bb50*/  LDL.LU R107, [R1+0x1c] ;  /* 0x00001c00016b7983 */ /* 0x000f220000300800 */
[----:B------:R-:W0:Y:S03]  /*bb60*/  LDCU.128 UR20, c[0x0][0x450] ;  /* 0x00008a00ff1477ac */ /* 0x000e260008000c00 */
        /* <DEDUP_REMOVED lines=28> */
[----:B------:R-:W1:Y:S01]  /*bd30*/  S2R R0, SR_TID.X ;  /* 0x0000000000007919 */ /* 0x000e620000002100 */
[----:B------:R-:W0:Y:S01]  /*bd40*/  S2R R4, SR_CgaCtaId ;  /* 0x0000000000047919 */ /* 0x000e220000008800 */
[----:B-1----:R-:W-:-:S02]  /*bd50*/  SHF.R.U32.HI R2, RZ, 0x5, R0 ;  /* 0x00000005ff027819 */ /* 0x002fc40000011600 */
[----:B------:R-:W-:Y:S02]  /*bd60*/  LOP3.LUT R5, R0, 0x1f, RZ, 0xc0, !PT ;  /* 0x0000001f00057812 */ /* 0x000fe400078ec0ff */
[----:B0-----:R-:W-:Y:S02]  /*bd70*/  LEA R3, R4, R3, 0x18 ;  /* 0x0000000304037211 */ /* 0x001fe400078ec0ff */
        /* <DEDUP_REMOVED lines=42> */
[----:B------:R-:W-:-:S02]  /*c020*/  IADD3 R23, PT, PT, R23, R142, RZ ;  /* 0x0000008e17177210 */ /* 0x000fc40007ffe0ff */
        /* <DEDUP_REMOVED lines=237> */
.L_x_1323:
[----:B------:R-:W-:Y:S05]  /*cf00*/  BSYNC.RECONVERGENT B0 ;  /* 0x0000000000007941 */ /* 0x000fea0003800200 */
.L_x_1322:
        /* <DEDUP_REMOVED lines=22> */
.L_x_1325:
[----:B------:R-:W-:Y:S05]  /*d070*/  BSYNC.RECONVERGENT B0 ;  /* 0x0000000000007941 */ /* 0x000fea0003800200 */
.L_x_1324:
        /* <DEDUP_REMOVED lines=22> */
.L_x_1327:
[----:B------:R-:W-:Y:S05]  /*d1e0*/  BSYNC.RECONVERGENT B0 ;  /* 0x0000000000007941 */ /* 0x000fea0003800200 */
.L_x_1326:
[----:B------:R-:W-:Y:S01]  /*d1f0*/  FADD.FTZ R30, RZ, R30 ;  /* 0x0000001eff1e7221 */ /* 0x000fe20000010000 */
[C---:B------:R-:W-:Y:S01]  /*d200*/  ISETP.GE.U32.AND P2, PT, R23.reuse, 0x300, PT ;  /* 0x000003001700780c */ /* 0x040fe20003f46070 */
[----:B------:R-:W-:Y:S01]  /*d210*/  FADD.FTZ R31, RZ, R31 ;  /* 0x0000001fff1f7221 */ /* 0x000fe20000010000 */
[C---:B------:R-:W-:Y:S01]  /*d220*/  ISETP.GE.U32.AND P3, PT, R23.reuse, 0x380, PT ;  /* 0x000003801700780c */ /* 0x040fe20003f66070 */
[----:B------:R-:W-:Y:S01]  /*d230*/  FADD.FTZ R30, R30, R27 ;  /* 0x0000001b1e1e7221 */ /* 0x000fe20000010000 */
[C---:B------:R-:W-:Y:S01]  /*d240*/  ISETP.GE.U32.AND P4, PT, R23.reuse, 0x400, PT ;  /* 0x000004001700780c */ /* 0x040fe20003f86070 */
[----:B------:R-:W-:Y:S01]  /*d250*/  FADD.FTZ R26, RZ, R26 ;  /* 0x0000001aff1a7221 */ /* 0x000fe20000010000 */
[C---:B------:R-:W-:Y:S01]  /*d260*/  ISETP.GE.U32.AND P5, PT, R23.reuse, 0x480, PT ;  /* 0x000004801700780c */ /* 0x040fe20003fa6070 */
[----:B------:R-:W-:Y:S01]  /*d270*/  FADD.FTZ R25, RZ, R25 ;  /* 0x00000019ff197221 */ /* 0x000fe20000010000 */
[----:B------:R-:W-:Y:S01]  /*d280*/  ISETP.GE.U32.AND P6, PT, R23, 0x500, PT ;  /* 0x000005001700780c */ /* 0x000fe20003fc6070 */
[----:B------:R-:W-:Y:S01]  /*d290*/  FADD.FTZ R23, RZ, R22 ;  /* 0x00000016ff177221 */ /* 0x000fe20000010000 */
[----:B------:R-:W-:Y:S01]  /*d2a0*/  FADD.FTZ R30, R30, R15 ;  /* 0x0000000f1e1e7221 */ /* 0x000fe20000010000 */
[----:B------:R-:W-:Y:S01]  /*d2b0*/  FADD.FTZ R31, R31, R28 ;  /* 0x0000001c1f1f7221 */ /* 0x000fe20000010000 */
[----:B------:R-:W-:Y:S01]  /*d2c0*/  FADD.FTZ R21, R26, R21 ;  /* 0x000000151a157221 */ /* 0x000fe20000010000 */
[----:B------:R-:W-:Y:S01]  /*d2d0*/  FADD.FTZ R18, R23, R18 ;  /* 0x0000001217127221 */ /* 0x000fe20000010000 */
[----:B------:R-:W-:Y:S01]  /*d2e0*/  FADD.FTZ R20, R25, R20 ;  /* 0x0000001419147221 */ /* 0x000fe20000010000 */
[----:B------:R-:W-:Y:S01]  /*d2f0*/  FADD.FTZ R32, RZ, R32 ;  /* 0x00000020ff207221 */ /* 0x000fe20000010000 */
[----:B------:R-:W-:Y:S01]  /*d300*/  FADD.FTZ R24, RZ, R24 ;  /* 0x00000018ff187221 */ /* 0x000fe20000010000 */
[----:B------:R-:W-:Y:S01]  /*d310*/  FADD.FTZ R18, R18, R11 ;  /* 0x0000000b12127221 */ /* 0x000fe20000010000 */
[----:B------:R-:W-:Y:S01]  /*d320*/  FADD.FTZ R11, R30, R5 ;  /* 0x000000051e0b7221 */ /* 0x000fe20000010000 */
[----:B------:R-:W-:Y:S01]  /*d330*/  FADD.FTZ R31, R31, R16 ;  /* 0x000000101f1f7221 */ /* 0x000fe20000010000 */
        /* <DEDUP_REMOVED lines=35> */
[----:B------:R-:W-:Y:S01]  /*d570*/  FADD.FTZ R129, R132, R129 ;  /* 0x0000008184817221 */ /* 0x000fe20000010000 */
        /* <DEDUP_REMOVED lines=32> */
[----:B------:R-:W-:Y:S01]  /*d780*/  BSSY.RECONVERGENT B0, `(.L_x_1328) ;  /* 0x000004e000007945 */ /* 0x000fe20003800200 */
[----:B------:R-:W-:Y:S01]  /*d790*/  FADD.FTZ R107, R114, R107 ;  /* 0x0000006b726b7221 */ /* 0x000fe20000010000 */
        /* <DEDUP_REMOVED lines=76> */
.L_x_1329:
[----:B------:R-:W-:Y:S05]  /*dc60*/  BSYNC.RECONVERGENT B0 ;  /* 0x0000000000007941 */ /* 0x000fea0003800200 */
.L_x_1328:
        /* <DEDUP_REMOVED lines=22> */
.L_x_1331:
[----:B------:R-:W-:Y:S05]  /*ddd0*/  BSYNC.RECONVERGENT B0 ;  /* 0x0000000000007941 */ /* 0x000fea0003800200 */
.L_x_1330:
        /* <DEDUP_REMOVED lines=22> */
.L_x_1333:
[----:B------:R-:W-:Y:S05]  /*df40*/  BSYNC.RECONVERGENT B0 ;  /* 0x0000000000007941 */ /* 0x000fea0003800200 */
.L_x_1332:
        /* <DEDUP_REMOVED lines=22> */
.L_x_1335:
[----:B------:R-:W-:Y:S05]  /*e0b0*/  BSYNC.RECONVERGENT B0 ;  /* 0x0000000000007941 */ /* 0x000fea0003800200 */
.L_x_1334:
        /* <DEDUP_REMOVED lines=22> */
.L_x_1337:
[----:B------:R-:W-:Y:S05]  /*e220*/  BSYNC.RECONVERGENT B0 ;  /* 0x0000000000007941 */ /* 0x000fea0003800200 */
.L_x_1336:
        /* <DEDUP_REMOVED lines=22> */
.L_x_1339:
[----:B------:R-:W-:Y:S05]  /*e390*/  BSYNC.RECONVERGENT B0 ;  /* 0x0000000000007941 */ /* 0x000fea0003800200 */
.L_x_1338:
        /* <DEDUP_REMOVED lines=9> */
.L_x_1270:
        /* <DEDUP_REMOVED lines=8> */
.L_x_1341:
[----:B------:R-:W-:Y:S05]  /*e4b0*/  BSYNC B1 ;  /* 0x0000000000017941 */ /* 0x000fea0003800000 */
.L_x_1340:
        /* <DEDUP_REMOVED lines=9> */
.L_x_1342:
        /* <DEDUP_REMOVED lines=8> */
.L_x_1343:
[----:B------:R-:W-:Y:S02]  /*e5d0*/  MOV R139, R141 ;  /* 0x0000008d008b7202 */ /* 0x000fe40000000f00 */
[----:B------:R-:W-:-:S05]  /*e5e0*/  MOV R136, R142 ;  /* 0x0000008e00887202 */ /* 0x000fca0000000f00 */
[----:B------:R-:W-:Y:S01]  /*e5f0*/  FADD.FTZ R140, R140, R136 ;  /* 0x000000888c8c7221 */ /* 0x000fe20000010000 */
[----:B------:R-:W-:-:S07]  /*e600*/  MOV R136, 0xffffffff ;  /* 0xffffffff00887802 */ /* 0x000fce0000000f00 */
[----:B------:R-:W-:Y:S05]  /*e610*/  WARPSYNC.COLLECTIVE R136, `(.L_x_1344) ;  /* 0x0000000088087348 */ /* 0x000fea0003c00000 */
[----:B------:R0:W1:Y:S02]  /*e620*/  SHFL.BFLY P0, R142, R139, R138, R137 ;  /* 0x0c00008a8b8e7389 */ /* 0x0000640000000089 */
[----:B01----:R-:W-:Y:S05]  /*e630*/  ENDCOLLECTIVE ;  /* 0x000000000000791b */ /* 0x003fea0003800000 */
.L_x_1344:
        /* <DEDUP_REMOVED lines=8> */
.L_x_1345:
[----:B------:R-:W-:Y:S02]  /*e6c0*/  MOV R139, R141 ;  /* 0x0000008d008b7202 */ /* 0x000fe40000000f00 */
[----:B------:R-:W-:-:S05]  /*e6d0*/  MOV R136, R142 ;  /* 0x0000008e00887202 */ /* 0x000fca0000000f00 */
[----:B------:R-:W-:Y:S01]  /*e6e0*/  FADD.FTZ R140, R140, R136 ;  /* 0x000000888c8c7221 */ /* 0x000fe20000010000 */
[----:B------:R-:W-:-:S07]  /*e6f0*/  MOV R136, 0xffffffff ;  /* 0xffffffff00887802 */ /* 0x000fce0000000f00 */
[----:B------:R-:W-:Y:S05]  /*e700*/  WARPSYNC.COLLECTIVE R136, `(.L_x_1346) ;  /* 0x0000000088087348 */ /* 0x000fea0003c00000 */
[----:B------:R0:W1:Y:S02]  /*e710*/  SHFL.BFLY P0, R142, R139, R138, R137 ;  /* 0x0c00008a8b8e7389 */ /* 0x0000640000000089 */
[----:B01----:R-:W-:Y:S05]  /*e720*/  ENDCOLLECTIVE ;  /* 0x000000000000791b */ /* 0x003fea0003800000 */
.L_x_1346:
        /* <DEDUP_REMOVED lines=8> */
.L_x_1347:
[----:B------:R-:W-:Y:S02]  /*e7b0*/  MOV R139, R141 ;  /* 0x0000008d008b7202 */ /* 0x000fe40000000f00 */
[----:B------:R-:W-:-:S05]  /*e7c0*/  MOV R136, R142 ;  /* 0x0000008e00887202 */ /* 0x000fca0000000f00 */
[----:B------:R-:W-:Y:S01]  /*e7d0*/  FADD.FTZ R140, R140, R136 ;  /* 0x000000888c8c7221 */ /* 0x000fe20000010000 */
[----:B------:R-:W-:-:S07]  /*e7e0*/  MOV R136, 0xffffffff ;  /* 0xffffffff00887802 */ /* 0x000fce0000000f00 */
[----:B------:R-:W-:Y:S05]  /*e7f0*/  WARPSYNC.COLLECTIVE R136, `(.L_x_1348) ;  /* 0x0000000088087348 */ /* 0x000fea0003c00000 */
[----:B------:R0:W1:Y:S02]  /*e800*/  SHFL.BFLY P0, R142, R139, R138, R137 ;  /* 0x0c00008a8b8e7389 */ /* 0x0000640000000089 */
[----:B01----:R-:W-:Y:S05]  /*e810*/  ENDCOLLECTIVE ;  /* 0x000000000000791b */ /* 0x003fea0003800000 */
.L_x_1348:
        /* <DEDUP_REMOVED lines=8> */
.L_x_1349:
[----:B------:R-:W-:Y:S02]  /*e8a0*/  MOV R139, R141 ;  /* 0x0000008d008b7202 */ /* 0x000fe40000000f00 */
[----:B------:R-:W-:-:S07]  /*e8b0*/  MOV R143, R142 ;  /* 0x0000008e008f7202 */ /* 0x000fce0000000f00 */
[----:B------:R-:W-:Y:S05]  /*e8c0*/  WARPSYNC.COLLECTIVE R136, `(.L_x_1350) ;  /* 0x0000000088087348 */ /* 0x000fea0003c00000 */
[----:B------:R0:W1:Y:S02]  /*e8d0*/  SHFL.BFLY P0, R142, R139, R138, R137 ;  /* 0x0c00008a8b8e7389 */ /* 0x0000640000000089 */
[----:B01----:R-:W-:Y:S05]  /*e8e0*/  ENDCOLLECTIVE ;  /* 0x000000000000791b */ /* 0x003fea0003800000 */
.L_x_1350:
[----:B------:R-:W-:Y:S01]  /*e8f0*/  MOV R136, R142 ;  /* 0x0000008e00887202 */ /* 0x000fe20000000f00 */
[----:B------:R-:W-:Y:S06]  /*e900*/  BRA `(.L_x_1351) ;  /* 0xffffff6000cc7947 */ /* 0x000fec000383ffff */
.L_x_1352:
        /* <DEDUP_REMOVED lines=15> */
.L_x_7090:


//--------------------- .text._ZN10layer_norm31ln_parallel_residual_bwd_kernelINS_13Kernel_traitsIf13__nv_bfloat16S2_S2_fjLj1280ELj1ELj4ELj1ELj16ENS_18Kernel_traits_baseILj1280EfS2_S2_S2_fjLj128EEEEELb0ELb0ELb1EEEvNS_9BwdParamsE --------------------------
	.section	.text._ZN10layer_norm31ln_parallel_residual_bwd_kernelINS_13Kernel_traitsIf13__nv_bfloat16S2_S2_fjLj1280ELj1ELj4ELj1ELj16ENS_18Kernel_traits_baseILj1280EfS2_S2_S2_fjLj128EEEEELb0ELb0ELb1EEEvNS_9BwdParamsE,"ax",@progbits
	.align	128
        .global         _ZN10layer_norm31ln_parallel_residual_bwd_kernelINS_13Kernel_traitsIf13__nv_bfloat16S2_S2_fjLj1280ELj1ELj4ELj1ELj16ENS_18Kernel_traits_baseILj1280EfS2_S2_S2_fjLj128EEEEELb0ELb0ELb1EEEvNS_9BwdParamsE
        .type           _ZN10layer_norm31ln_parallel_residual_bwd_kernelINS_13Kernel_traitsIf13__nv_bfloat16S2_S2_fjLj1280ELj1ELj4ELj1ELj16ENS_18Kernel_traits_baseILj1280EfS2_S2_S2_fjLj128EEEEELb0ELb0ELb1EEEvNS_9BwdParamsE,@function
        .size           _ZN10layer_norm31ln_parallel_residual_bwd_kernelINS_13Kernel_traitsIf13__nv_bfloat16S2_S2_fjLj1280ELj1ELj4ELj1ELj16ENS_18Kernel_traits_baseILj1280EfS2_S2_S2_fjLj128EEEEELb0ELb0ELb1EEEvNS_9BwdParamsE,(.L_x_7091 - _ZN10layer_norm31ln_parallel_residual_bwd_kernelINS_13Kernel_traitsIf13__nv_bfloat16S2_S2_fjLj1280ELj1ELj4ELj1ELj16ENS_18Kernel_traits_baseILj1280EfS2_S2_S2_fjLj128EEEEELb0ELb0ELb1EEEvNS_9BwdParamsE)
        .other          _ZN10layer_norm31ln_parallel_residual_bwd_kernelINS_13Kernel_traitsIf13__nv_bfloat16S2_S2_fjLj1280ELj1ELj4ELj1ELj16ENS_18Kernel_traits_baseILj1280EfS2_S2_S2_fjLj128EEEEELb0ELb0ELb1EEEvNS_9BwdParamsE,@"STO_CUDA_ENTRY STV_DEFAULT"
_ZN10layer_norm31ln_parallel_residual_bwd_kernelINS_13Kernel_traitsIf13__nv_bfloat16S2_S2_fjLj1280ELj1ELj4ELj1ELj16ENS_18Kernel_traits_baseILj1280EfS2_S2_S2_fjLj128EEEEELb0ELb0ELb1EEEvNS_9BwdParamsE:
.text._ZN10layer_norm31ln_parallel_residual_bwd_kernelINS_13Kernel_traitsIf13__nv_bfloat16S2_S2_fjLj1280ELj1ELj4ELj1ELj16ENS_18Kernel_traits_baseILj1280EfS2_S2_S2_fjLj128EEEEELb0ELb0ELb1EEEvNS_9BwdParamsE:
        /* <DEDUP_REMOVED lines=102> */
[----:B------:R0:W5:Y:S01]  /*0660*/  LDG.E.128 R28, desc[UR10][R2.64] ;  /* 0x0000000a021c7981 */ /* 0x000162000c1e1d00 */
[----:B-1----:R-:W-:-:S03]  /*0670*/  IMAD.WIDE.U32 R4, R6, 0x20, R4 ;  /* 0x0000002006047825 */ /* 0x002fc600078e0004 */
[----:B------:R0:W5:Y:S04]  /*0680*/  LDG.E.128 R32, desc[UR10][R2.64+0x10] ;  /* 0x0000100a02207981 */ /* 0x000168000c1e1d00 */
        /* <DEDUP_REMOVED lines=131> */
[----:B------:R-:W-:Y:S01]  /*0ec0*/  HFMA2 R7, -RZ, RZ, 0, 0 ;  /* 0x00000000ff077431 */ /* 0x000fe200000001ff */
        /* <DEDUP_REMOVED lines=24> */
[----:B0-----:R-:W-:-:S07]  /*1050*/  CS2R R236, SRZ ;  /* 0x0000000000ec7805 */ /* 0x001fce000001ff00 */
.L_x_1397:
[----:B------:R-:W0:Y:S01]  /*1060*/  S2R R3, SR_TID.X ;  /* 0x0000000000037919 */ /* 0x000e220000002100 */
[----:B------:R-:W1:Y:S01]  /*1070*/  LDC.64 R208, c[0x0][0x3a8] ;  /* 0x0000ea00ffd07b82 */ /* 0x000e620000000a00 */
[----:B------:R-:W-:Y:S01]  /*1080*/  IMAD R0, R26, UR13, RZ ;  /* 0x0000000d1a007c24 */ /* 0x000fe2000f8e02ff */
[----:B------:R-:W2:Y:S04]  /*1090*/  LDL.LU R181, [R1+0x20] ;  /* 0x0000200001b57983 */ /* 0x000ea80000300800 */
[----:B------:R-:W-:Y:S01]  /*10a0*/  SHF.R.S32.HI R2, RZ, 0x1f, R0 ;  /* 0x0000001fff027819 */ /* 0x000fe20000011400 */
[----:B------:R-:W3:Y:S01]  /*10b0*/  LDL.LU R180, [R1+0x1c] ;  /* 0x00001c0001b47983 */ /* 0x000ee20000300800 */
[----:B------:R-:W4:Y:S02]  /*10c0*/  LDC.64 R4, c[0x0][0x3c0] ;  /* 0x0000f000ff047b82 */ /* 0x000f240000000a00 */
[----:B------:R-:W-:Y:S01]  /*10d0*/  LEA.HI R2, R2, R0, RZ, 0x3 ;  /* 0x0000000002027211 */ /* 0x000fe200078f18ff */
[----:B------:R-:W3:Y:S05]  /*10e0*/  LDL.LU R183, [R1] ;  /* 0x0000000001b77983 */ /* 0x000eea0000300800 */
[----:B------:R-:W1:Y:S08]  /*10f0*/  LDC.64 R212, c[0x0][0x428] ;  /* 0x00010a00ffd47b82 */ /* 0x000e700000000a00 */
[----:B------:R-:W1:Y:S01]  /*1100*/  LDC.64 R210, c[0x0][0x430] ;  /* 0x00010c00ffd27b82 */ /* 0x000e620000000a00 */
[----:B0-----:R-:W-:-:S07]  /*1110*/  LOP3.LUT R3, R3, 0x1f, RZ, 0xc0, !PT ;  /* 0x0000001f03037812 */ /* 0x001fce00078ec0ff */
[----:B------:R-:W0:Y:S01]  /*1120*/  LDC.64 R112, c[0x0][0x3c8] ;  /* 0x0000f200ff707b82 */ /* 0x000e220000000a00 */
[----:B------:R-:W-:Y:S01]  /*1130*/  LEA.HI.SX32 R179, R2, R3, 0x1d ;  /* 0x0000000302b37211 */ /* 0x000fe200078feaff */
[----:B----4-:R-:W-:-:S04]  /*1140*/  IMAD.WIDE R2, R26, 0x4, R4 ;  /* 0x000000041a027825 */ /* 0x010fc800078e0204 */
[C---:B-1----:R-:W-:Y:S01]  /*1150*/  IMAD.WIDE.U32 R148, R179.reuse, 0x10, R208 ;  /* 0x00000010b3947825 */ /* 0x042fe200078e00d0 */
[----:B------:R0:W4:Y:S03]  /*1160*/  LDG.E R197, desc[UR10][R2.64] ;  /* 0x0000000a02c57981 */ /* 0x000126000c1e1900 */
[C---:B------:R-:W-:Y:S02]  /*1170*/  IMAD.WIDE.U32 R152, R179.reuse, 0x10, R212 ;  /* 0x00000010b3987825 */ /* 0x040fe400078e00d4 */
[----:B------:R-:W2:Y:S02]  /*1180*/  LDG.E.128 R148, desc[UR10][R148.64] ;  /* 0x0000000a94947981 */ /* 0x000ea4000c1e1d00 */
[----:B------:R-:W-:Y:S02]  /*1190*/  IMAD.WIDE.U32 R108, R179, 0x10, R210 ;  /* 0x00000010b36c7825 */ /* 0x000fe400078e00d2 */
[----:B------:R-:W3:Y:S04]  /*11a0*/  LDG.E.128 R152, desc[UR10][R152.64] ;  /* 0x0000000a98987981 */ /* 0x000ee8000c1e1d00 */
[----:B------:R-:W3:Y:S01]  /*11b0*/  LDG.E.128 R108, desc[UR10][R108.64] ;  /* 0x0000000a6c6c7981 */ /* 0x000ee2000c1e1d00 */
[----:B0-----:R-:W-:-:S05]  /*11c0*/  IMAD.WIDE R2, R26, 0x4, R112 ;  /* 0x000000041a027825 */ /* 0x001fca00078e0270 */
[----:B------:R3:W3:Y:S01]  /*11d0*/  LDG.E R6, desc[UR10][R2.64] ;  /* 0x0000000a02067981 */ /* 0x0006e2000c1e1900 */
[----:B------:R-:W-:-:S04]  /*11e0*/  ISETP.NE.AND P2, PT, RZ, UR12, PT ;  /* 0x0000000cff007c0c */ /* 0x000fc8000bf45270 */
[----:B----4-:R-:W-:Y:S02]  /*11f0*/  FSEL R197, R197, RZ, !P2 ;  /* 0x000000ffc5c57208 */ /* 0x010fe40005000000 */
[----:B--2---:R-:W-:Y:S02]  /*1200*/  SHF.L.U32 R174, R151, 0x10, RZ ;  /* 0x0000001097ae7819 */ /* 0x004fe400000006ff */
[----:B------:R-:W-:Y:S02]  /*1210*/  SHF.L.U32 R0, R148, 0x10, RZ ;  /* 0x0000001094007819 */ /* 0x000fe400000006ff */
[----:B---3--:R-:W-:Y:S01]  /*1220*/  PRMT R2, R155, 0x7632, R2 ;  /* 0x000076329b027816 */ /* 0x008fe20000000002 */
[----:B------:R-:W-:Y:S01]  /*1230*/  FADD.FTZ R174, -R197, R174 ;  /* 0x000000aec5ae7221 */ /* 0x000fe20000010100 */
[----:B------:R-:W-:Y:S02]  /*1240*/  SHF.L.U32 R155, R155, 0x10, RZ ;  /* 0x000000109b9b7819 */ /* 0x000fe400000006ff */
[----:B------:R-:W-:-:S02]  /*1250*/  PRMT R27, R151, 0x7632, R27 ;  /* 0x00007632971b7816 */ /* 0x000fc4000000001b */
[C---:B------:R-:W-:Y:S01]  /*1260*/  PRMT R151, R152.reuse, 0x7632, R151 ;  /* 0x0000763298977816 */ /* 0x040fe20000000097 */
[----:B------:R-:W-:Y:S01]  /*1270*/  FADD.FTZ R181, R155, R181 ;  /* 0x000000b59bb57221 */ /* 0x000fe20000010000 */
[----:B------:R-:W-:Y:S01]  /*1280*/  SHF.L.U32 R196, R152, 0x10, RZ ;  /* 0x0000001098c47819 */ /* 0x000fe200000006ff */
[----:B------:R-:W-:Y:S01]  /*1290*/  FADD.FTZ R0, -R197, R0 ;  /* 0x00000000c5007221 */ /* 0x000fe20000010100 */
[----:B------:R-:W-:Y:S01]  /*12a0*/  SHF.L.U32 R152, R108, 0x10, RZ ;  /* 0x000000106c987819 */ /* 0x000fe200000006ff */
[C---:B------:R-:W-:Y:S01]  /*12b0*/  FMUL.FTZ R191, R6.reuse, R174 ;  /* 0x000000ae06bf7220 */ /* 0x040fe20000410000 */
[----:B------:R0:W-:Y:S01]  /*12c0*/  STL [R1+0x20], R181 ;  /* 0x000020b501007387 */ /* 0x0001e20000100800 */
[----:B------:R-:W-:Y:S02]  /*12d0*/  FMUL.FTZ R0, R6, R0 ;  /* 0x0000000006007220 */ /* 0x000fe40000410000 */
[----:B------:R-:W-:Y:S01]  /*12e0*/  FFMA.FTZ R180, R191, R155, R180 ;  /* 0x0000009bbfb47223 */ /* 0x000fe200000100b4 */
[----:B-----5:R-:W-:Y:S01]  /*12f0*/  FMUL.FTZ R178, R68, R152 ;  /* 0x0000009844b27220 */ /* 0x020fe20000410000 */
[----:B------:R-:W2:Y:S01]  /*1300*/  LDL.LU R182, [R1+0x8] ;  /* 0x0000080001b67983 */ /* 0x000ea20000300800 */
[----:B------:R-:W-:Y:S01]  /*1310*/  FADD.FTZ R241, R196, R241 ;  /* 0x000000f1c4f17221 */ /* 0x000fe20000010000 */
[-C--:B------:R-:W-:Y:S01]  /*1320*/  FFMA.FTZ R236, R0, R196.reuse, R236 ;  /* 0x000000c400ec7223 */ /* 0x080fe200000100ec */
[----:B------:R-:W-:Y:S01]  /*1330*/  FFMA.FTZ R196, R28, R196, R178 ;  /* 0x000000c41cc47223 */ /* 0x000fe200000100b2 */
[----:B0-----:R-:W3:Y:S04]  /*1340*/  LDL.LU R181, [R1+0x10] ;  /* 0x0000100001b57983 */ /* 0x001ee80000300800 */
[----:B------:R0:W-:Y:S04]  /*1350*/  STL [R1+0x1c], R180 ;  /* 0x00001cb401007387 */ /* 0x0001e80000100800 */
[----:B0-----:R-:W4:Y:S04]  /*1360*/  LDL.LU R180, [R1+0xc] ;  /* 0x00000c0001b47983 */ /* 0x001f280000300800 */
[----:B------:R-:W4:Y:S01]  /*1370*/  LDL.LU R178, [R1+0x28] ;  /* 0x0000280001b27983 */ /* 0x000f220000300800 */
[----:B------:R-:W-:-:S02]  /*1380*/  SHF.L.U32 R176, R149, 0x10, RZ ;  /* 0x0000001095b07819 */ /* 0x000fc400000006ff */
[----:B------:R-:W-:Y:S02]  /*1390*/  PRMT R177, R108, 0x7632, R177 ;  /* 0x000076326cb17816 */ /* 0x000fe400000000b1 */
[----:B------:R-:W-:Y:S01]  /*13a0*/  PRMT R108, R109, 0x7632, R108 ;  /* 0x000076326d6c7816 */ /* 0x000fe2000000006c */
[----:B------:R-:W-:Y:S01]  /*13b0*/  FADD.FTZ R176, -R197, R176 ;  /* 0x000000b0c5b07221 */ /* 0x000fe20000010100 */
[----:B------:R-:W-:Y:S02]  /*13c0*/  SHF.L.U32 R109, R109, 0x10, RZ ;  /* 0x000000106d6d7819 */ /* 0x000fe400000006ff */
[----:B------:R-:W-:Y:S01]  /*13d0*/  SHF.L.U32 R194, R153, 0x10, RZ ;  /* 0x0000001099c27819 */ /* 0x000fe200000006ff */
[----:B------:R-:W-:Y:S02]  /*13e0*/  FMUL.FTZ R195, R6, R176 ;  /* 0x000000b006c37220 */ /* 0x000fe40000410000 */
[----:B------:R-:W-:Y:S02]  /*13f0*/  FMUL.FTZ R176, R70, R109 ;  /* 0x0000006d46b07220 */ /* 0x000fe40000410000 */
[----:B------:R-:W-:Y:S01]  /*1400*/  FADD.FTZ R243, R194, R243 ;  /* 0x000000f3c2f37221 */ /* 0x000fe20000010000 */
[-C--:B------:R-:W-:Y:S01]  /*1410*/  FFMA.FTZ R238, R195, R194.reuse, R238 ;  /* 0x000000c2c3ee7223 */ /* 0x080fe200000100ee */
[----:B------:R-:W-:-:S02]  /*1420*/  FFMA.FTZ R194, R30, R194, R176 ;  /* 0x000000c21ec27223 */ /* 0x000fc400000100b0 */
[----:B------:R-:W4:Y:S01]  /*1430*/  LDL.LU R176, [R1+0x24] ;  /* 0x0000240001b07983 */ /* 0x000f220000300800 */
[----:B------:R-:W-:Y:S02]  /*1440*/  PRMT R173, R148, 0x7632, R173 ;  /* 0x0000763294ad7816 */ /* 0x000fe400000000ad */
[----:B------:R-:W-:Y:S02]  /*1450*/  PRMT R148, R150, 0x7632, R148 ;  /* 0x0000763296947816 */ /* 0x000fe40000000094 */
[----:B------:R-:W-:Y:S02]  /*1460*/  SHF.L.U32 R173, R173, 0x10, RZ ;  /* 0x00000010adad7819 */ /* 0x000fe400000006ff */
[----:B------:R-:W-:Y:S02]  /*1470*/  SHF.L.U32 R148, R148, 0x10, RZ ;  /* 0x0000001094947819 */ /* 0x000fe400000006ff */
[----:B------:R-:W-:Y:S01]  /*1480*/  SHF.L.U32 R175, R150, 0x10, RZ ;  /* 0x0000001096af7819 */ /* 0x000fe200000006ff */
[----:B------:R-:W-:Y:S01]  /*1490*/  FADD.FTZ R173, -R197, R173 ;  /* 0x000000adc5ad7221 */ /* 0x000fe20000010100 */
[----:B------:R-:W-:-:S02]  /*14a0*/  PRMT R3, R149, 0x7632, R3 ;  /* 0x0000763295037816 */ /* 0x000fc40000000003 */
[----:B------:R-:W-:Y:S02]  /*14b0*/  PRMT R150, R153, 0x7632, R150 ;  /* 0x0000763299967816 */ /* 0x000fe40000000096 */
[----:B------:R-:W-:Y:S02]  /*14c0*/  SHF.L.U32 R177, R177, 0x10, RZ ;  /* 0x00000010b1b17819 */ /* 0x000fe400000006ff */
[----:B------:R-:W-:Y:S02]  /*14d0*/  PRMT R149, R154, 0x7632, R149 ;  /* 0x000076329a957816 */ /* 0x000fe40000000095 */
[C---:B------:R-:W-:Y:S01]  /*14e0*/  PRMT R153, R110.reuse, 0x7632, R153 ;  /* 0x000076326e997816 */ /* 0x040fe20000000099 */
[----:B------:R-:W-:Y:S01]  /*14f0*/  FADD.FTZ R148, -R197, R148 ;  /* 0x00000094c5947221 */ /* 0x000fe20000010100 */
[----:B------:R-:W-:Y:S01]  /*1500*/  SHF.L.U32 R110, R110, 0x10, RZ ;  /* 0x000000106e6e7819 */ /* 0x000fe200000006ff */
[C---:B------:R-:W-:Y:S01]  /*1510*/  FMUL.FTZ R189, R6.reuse, R173 ;  /* 0x000000ad06bd7220 */ /* 0x040fe20000410000 */
[----:B------:R-:W-:Y:S01]  /*1520*/  SHF.L.U32 R151, R151, 0x10, RZ ;  /* 0x0000001097977819 */ /* 0x000fe200000006ff */
[----:B------:R-:W-:Y:S01]  /*1530*/  FMUL.FTZ R188, R69, R177 ;  /* 0x000000b145bc7220 */ /* 0x000fe20000410000 */
[----:B------:R-:W-:Y:S01]  /*1540*/  SHF.L.U32 R149, R149, 0x10, RZ ;  /* 0x0000001095957819 */ /* 0x000fe200000006ff */
[----:B------:R-:W-:Y:S01]  /*1550*/  FADD.FTZ R183, R109, R183 ;  /* 0x000000b76db77221 */ /* 0x000fe20000010000 */
[C---:B------:R-:W-:Y:S01]  /*1560*/  PRMT R172, R111.reuse, 0x7632, R172 ;  /* 0x000076326fac7816 */ /* 0x040fe200000000ac */
[----:B------:R-:W-:Y:S01]  /*1570*/  FMUL.FTZ R185, R6, R148 ;  /* 0x0000009406b97220 */ /* 0x000fe20000410000 */
[----:B------:R-:W-:Y:S01]  /*1580*/  SHF.L.U32 R111, R111, 0x10, RZ ;  /* 0x000000106f6f7819 */ /* 0x000fe200000006ff */
[----:B------:R-:W-:Y:S01]  /*1590*/  FADD.FTZ R242, R151, R242 ;  /* 0x000000f297f27221 */ /* 0x000fe20000010000 */
[-C--:B------:R-:W-:Y:S01]  /*15a0*/  FFMA.FTZ R237, R189, R151.reuse, R237 ;  /* 0x00000097bded7223 */ /* 0x080fe200000100ed */
[----:B------:R-:W-:-:S02]  /*15b0*/  FFMA.FTZ R188, R29, R151, R188 ;  /* 0x000000971dbc7223 */ /* 0x000fc400000100bc */
[----:B------:R-:W4:Y:S04]  /*15c0*/  LDL.LU R151, [R1+0x4] ;  /* 0x0000040001977983 */ /* 0x000f280000300800 */
[----:B------:R0:W-:Y:S01]  /*15d0*/  STL [R1], R183 ;  /* 0x000000b701007387 */ /* 0x0001e20000100800 */
[----:B--2---:R-:W-:Y:S01]  /*15e0*/  FADD.FTZ R182, R110, R182 ;  /* 0x000000b66eb67221 */ /* 0x004fe20000010000 */
[----:B---3--:R-:W-:-:S04]  /*15f0*/  FADD.FTZ R181, R149, R181 ;  /* 0x000000b595b57221 */ /* 0x008fc80000010000 */
[----:B------:R-:W-:Y:S04]  /*1600*/  STL [R1+0x8], R182 ;  /* 0x000008b601007387 */ /* 0x000fe80000100800 */
[----:B------:R-:W2:Y:S04]  /*1610*/  LDL.LU R204, [R1+0x18] ;  /* 0x0000180001cc7983 */ /* 0x000ea80000300800 */
[----:B0-----:R-:W3:Y:S01]  /*1620*/  LDL.LU R183, [R1+0x14] ;  /* 0x0000140001b77983 */ /* 0x001ee20000300800 */
[----:B----4-:R-:W-:-:S03]  /*1630*/  FFMA.FTZ R180, R185, R149, R180 ;  /* 0x00000095b9b47223 */ /* 0x010fc600000100b4 */
[----:B------:R-:W-:Y:S01]  /*1640*/  STL [R1+0x10], R181 ;  /* 0x000010b501007387 */ /* 0x000fe20000100800 */
[----:B------:R-:W-:-:S03]  /*1650*/  FADD.FTZ R178, R111, R178 ;  /* 0x000000b26fb27221 */ /* 0x000fc60000010000 */
[----:B------:R-:W-:Y:S04]  /*1660*/  STL [R1+0xc], R180 ;  /* 0x00000cb401007387 */ /* 0x000fe80000100800 */
[----:B------:R0:W-:Y:S04]  /*1670*/  STL [R1+0x28], R178 ;  /* 0x000028b201007387 */ /* 0x0001e80000100800 */
[----:B0-----:R-:W4:Y:S04]  /*1680*/  LDL.LU R178, [R1+0x30] ;  /* 0x0000300001b27983 */ /* 0x001f280000300800 */
[----:B------:R-:W4:Y:S01]  /*1690*/  LDL.LU R202, [R1+0x2c] ;  /* 0x00002c0001ca7983 */ /* 0x000f220000300800 */
[----:B------:R-:W-:-:S04]  /*16a0*/  ISETP.NE.U32.AND P0, PT, RZ, UR14, PT ;  /* 0x0000000eff007c0c */ /* 0x000fc8000bf05070 */
[----:B------:R-:W-:Y:S01]  /*16b0*/  ISETP.NE.AND.EX P0, PT, RZ, UR15, PT, P0 ;  /* 0x0000000fff007c0c */ /* 0x000fe2000bf05300 */
[----:B------:R-:W-:Y:S01]  /*16c0*/  FADD.FTZ R175, -R197, R175 ;  /* 0x000000afc5af7221 */ /* 0x000fe20000010100 */
[----:B------:R-:W-:Y:S01]  /*16d0*/  SHF.L.U32 R154, R154, 0x10, RZ ;  /* 0x000000109a9a7819 */ /* 0x000fe200000006ff */
[----:B------:R-:W-:Y:S01]  /*16e0*/  FMUL.FTZ R192, R72, R110 ;  /* 0x0000006e48c07220 */ /* 0x000fe20000410000 */
[----:B------:R-:W-:Y:S01]  /*16f0*/  FMUL.FTZ R190, R74, R111 ;  /* 0x0000006f4abe7220 */ /* 0x000fe20000410000 */
[----:B------:R-:W-:Y:S01]  /*1700*/  FMUL.FTZ R193, R6, R175 ;  /* 0x000000af06c17220 */ /* 0x000fe20000410000 */
[----:B------:R-:W-:Y:S01]  /*1710*/  FFMA.FTZ R176, R191, R111, R176 ;  /* 0x0000006fbfb07223 */ /* 0x000fe200000100b0 */
[----:B------:R-:W-:Y:S01]  /*1720*/  FADD.FTZ R245, R154, R245 ;  /* 0x000000f59af57221 */ /* 0x000fe20000010000 */
[-C--:B------:R-:W-:Y:S01]  /*1730*/  FFMA.FTZ R192, R32, R154.reuse, R192 ;  /* 0x0000009a20c07223 */ /* 0x080fe200000100c0 */
[----:B------:R-:W-:Y:S01]  /*1740*/  FFMA.FTZ R240, R193, R154, R240 ;  /* 0x0000009ac1f07223 */ /* 0x000fe200000100f0 */
[----:B------:R-:W-:Y:S01]  /*1750*/  FFMA.FTZ R190, R34, R155, R190 ;  /* 0x0000009b22be7223 */ /* 0x000fe200000100be */
[----:B------:R0:W-:Y:S02]  /*1760*/  STL [R1+0x24], R176 ;  /* 0x000024b001007387 */ /* 0x0001e40000100800 */
[----:B------:R-:W1:Y:S02]  /*1770*/  @P0 LDC.64 R154, c[0x0][0x438] ;  /* 0x00010e00ff9a0b82 */ /* 0x000e640000000a00 */
[----:B------:R-:W4:Y:S01]  /*1780*/  LDL.LU R201, [R1+0x38] ;  /* 0x0000380001c97983 */ /* 0x000f220000300800 */
[----:B------:R-:W-:-:S02]  /*1790*/  IADD3 R5, PT, PT, R179, 0x20, RZ ;  /* 0x00000020b3057810 */ /* 0x000fc40007ffe0ff */
[----:B------:R-:W-:Y:S01]  /*17a0*/  SHF.L.U32 R173, R153, 0x10, RZ ;  /* 0x0000001099ad7819 */ /* 0x000fe200000006ff */
[----:B------:R-:W4:Y:S02]  /*17b0*/  LDL.LU R203, [R1+0x34] ;  /* 0x0000340001cb7983 */ /* 0x000f240000300800 */
[----:B------:R-:W1:Y:S01]  /*17c0*/  @P0 LDC.64 R174, c[0x0][0x438] ;  /* 0x00010e00ffae0b82 */ /* 0x000e620000000a00 */
[----:B------:R-:W-:-:S04]  /*17d0*/  IMAD.WIDE.U32 R160, R5, 0x10, R208 ;  /* 0x0000001005a07825 */ /* 0x000fc800078e00d0 */
[----:B------:R-:W-:Y:S01]  /*17e0*/  FMUL.FTZ R184, R73, R173 ;  /* 0x000000ad49b87220 */ /* 0x000fe20000410000 */
[----:B------:R-:W-:Y:S01]  /*17f0*/  SHF.L.U32 R108, R108, 0x10, RZ ;  /* 0x000000106c6c7819 */ /* 0x000fe200000006ff */
[----:B------:R-:W-:-:S04]  /*1800*/  IMAD.WIDE.U32 R164, R5, 0x10, R212 ;  /* 0x0000001005a47825 */ /* 0x000fc800078e00d4 */
[----:B------:R-:W-:Y:S01]  /*1810*/  FFMA.FTZ R184, R33, R149, R184 ;  /* 0x0000009521b87223 */ /* 0x000fe200000100b8 */
[----:B------:R-:W4:Y:S01]  /*1820*/  LDG.E.128 R160, desc[UR10][R160.64] ;  /* 0x0000000aa0a07981 */ /* 0x000f22000c1e1d00 */
[----:B------:R-:W-:Y:S01]  /*1830*/  SHF.L.U32 R182, R2, 0x10, RZ ;  /* 0x0000001002b67819 */ /* 0x000fe200000006ff */
[----:B------:R-:W-:Y:S01]  /*1840*/  FADD.FTZ R151, R108, R151 ;  /* 0x000000976c977221 */ /* 0x000fe20000010000 */
[----:B------:R-:W-:Y:S01]  /*1850*/  FADD.FTZ R252, R177, R252 ;  /* 0x000000fcb1fc7221 */ /* 0x000fe20000010000 */
[----:B------:R-:W4:Y:S01]  /*1860*/  LDG.E.128 R164, desc[UR10][R164.64] ;  /* 0x0000000aa4a47981 */ /* 0x000f22000c1e1d00 */
[----:B------:R-:W-:Y:S01]  /*1870*/  FFMA.FTZ R247, R189, R177, R247 ;  /* 0x000000b1bdf77223 */ /* 0x000fe200000100f7 */
[----:B------:R-:W-:Y:S01]  /*1880*/  IMAD.WIDE.U32 R168, R5, 0x10, R210 ;  /* 0x0000001005a87825 */ /* 0x000fe200078e00d2 */
[----:B0-----:R-:W0:Y:S03]  /*1890*/  @P0 LDC.64 R176, c[0x0][0x438] ;  /* 0x00010e00ffb00b82 */ /* 0x001e260000000a00 */
[----:B-1----:R-:W-:Y:S01]  /*18a0*/  @P0 IMAD.WIDE.U32 R148, R179, 0x10, R154 ;  /* 0x00000010b3940825 */ /* 0x002fe200078e009a */
[----:B------:R-:W-:Y:S04]  /*18b0*/  STL [R1+0x4], R151 ;  /* 0x0000049701007387 */ /* 0x000fe80000100800 */
[----:B------:R-:W4:Y:S01]  /*18c0*/  LDL.LU R214, [R1+0x40] ;  /* 0x0000400001d67983 */ /* 0x000f220000300800 */
[----:B------:R-:W1:Y:S01]  /*18d0*/  @P0 LDC.64 R180, c[0x0][0x438] ;  /* 0x00010e00ffb40b82 */ /* 0x000e620000000a00 */
[----:B------:R-:W-:Y:S01]  /*18e0*/  @P0 IMAD.WIDE.U32 R154, R5, 0x10, R174 ;  /* 0x00000010059a0825 */ /* 0x000fe200078e00ae */
[----:B------:R-:W-:Y:S01]  /*18f0*/  SHF.L.U32 R174, R27, 0x10, RZ ;  /* 0x000000101bae7819 */ /* 0x000fe200000006ff */
[----:B------:R-:W4:Y:S04]  /*1900*/  LDG.E.128 R168, desc[UR10][R168.64] ;  /* 0x0000000aa8a87981 */ /* 0x000f28000c1e1d00 */
[----:B------:R-:W-:Y:S01]  /*1910*/  FADD.FTZ R174, -R197, R174 ;  /* 0x000000aec5ae7221 */ /* 0x000fe20000010100 */
[----:B------:R-:W1:Y:S01]  /*1920*/  @P0 LDC.64 R198, c[0x0][0x438] ;  /* 0x00010e00ffc60b82 */ /* 0x000e620000000a00 */
[----:B--2---:R-:W-:Y:S01]  /*1930*/  FADD.FTZ R204, R173, R204 ;  /* 0x000000ccadcc7221 */ /* 0x004fe20000010000 */
[----:B---3--:R-:W-:Y:S01]  /*1940*/  FFMA.FTZ R183, R185, R173, R183 ;  /* 0x000000adb9b77223 */ /* 0x008fe200000100b7 */
[----:B------:R-:W-:-:S02]  /*1950*/  IADD3 R4, PT, PT, R179, 0x40, RZ ;  /* 0x00000040b3047810 */ /* 0x000fc40007ffe0ff */
[----:B------:R-:W-:Y:S01]  /*1960*/  SHF.L.U32 R3, R3, 0x10, RZ ;  /* 0x0000001003037819 */ /* 0x000fe200000006ff */
[----:B------:R-:W-:Y:S01]  /*1970*/  FADD.FTZ R251, R152, R251 ;  /* 0x000000fb98fb7221 */ /* 0x000fe20000010000 */
[----:B------:R2:W-:Y:S04]  /*1980*/  STL [R1+0x14], R183 ;  /* 0x000014b701007387 */ /* 0x0005e80000100800 */
[----:B------:R-:W-:Y:S01]  /*1990*/  STL [R1+0x18], R204 ;  /* 0x000018cc01007387 */ /* 0x000fe20000100800 */
[----:B------:R-:W-:Y:S01]  /*19a0*/  IADD3 R2, PT, PT, R179, 0x80, RZ ;  /* 0x00000080b3027810 */ /* 0x000fe20007ffe0ff */
[----:B------:R-:W-:Y:S01]  /*19b0*/  FFMA.FTZ R246, R0, R152, R246 ;  /* 0x0000009800f67223 */ /* 0x000fe200000100f6 */
[----:B------:R-:W-:Y:S01]  /*19c0*/  FFMA.FTZ R248, R195, R109, R248 ;  /* 0x0000006dc3f87223 */ /* 0x000fe200000100f8 */
[----:B------:R-:W-:Y:S01]  /*19d0*/  FMUL.FTZ R186, R71, R108 ;  /* 0x0000006c47ba7220 */ /* 0x000fe20000410000 */
[----:B------:R-:W-:Y:S01]  /*19e0*/  SHF.L.U32 R150, R150, 0x10, RZ ;  /* 0x0000001096967819 */ /* 0x000fe200000006ff */
[----:B--2---:R-:W-:Y:S01]  /*19f0*/  FMUL.FTZ R183, R6, R174 ;  /* 0x000000ae06b77220 */ /* 0x004fe20000410000 */
[----:B------:R-:W-:Y:S01]  /*1a00*/  FFMA.FTZ R250, R193, R110, R250 ;  /* 0x0000006ec1fa7223 */ /* 0x000fe200000100fa */
[----:B------:R-:W5:Y:S04]  /*1a10*/  @P0 LDG.E.128 R116, desc[UR10][R148.64] ;  /* 0x0000000a94740981 */ /* 0x000f68000c1e1d00 */
[----:B------:R-:W5:Y:S01]  /*1a20*/  @P0 LDG.E.128 R120, desc[UR10][R154.64] ;  /* 0x0000000a9a780981 */ /* 0x000f62000c1e1d00 */
[----:B----4-:R-:W-:-:S05]  /*1a30*/  FADD.FTZ R178, R182, R178 ;  /* 0x000000b2b6b27221 */ /* 0x010fca0000010000 */
[----:B------:R2:W-:Y:S01]  /*1a40*/  STL [R1+0x30], R178 ;  /* 0x000030b201007387 */ /* 0x0005e20000100800 */
[----:B------:R-:W-:-:S03]  /*1a50*/  FFMA.FTZ R202, R183, R182, R202 ;  /* 0x000000b6b7ca7223 */ /* 0x000fc600000100ca */
[----:B--2---:R-:W2:Y:S04]  /*1a60*/  LDL.LU R178, [R1+0x3c] ;  /* 0x00003c0001b27983 */ /* 0x004ea80000300800 */
[----:B------:R-:W3:Y:S04]  /*1a70*/  LDL.LU R207, [R1+0x60] ;  /* 0x0000600001cf7983 */ /* 0x000ee80000300800 */
[----:B------:R4:W-:Y:S04]  /*1a80*/  STL [R1+0x2c], R202 ;  /* 0x00002cca01007387 */ /* 0x0009e80000100800 */
[----:B----4-:R-:W4:Y:S01]  /*1a90*/  LDL.LU R202, [R1+0x5c] ;  /* 0x00005c0001ca7983 */ /* 0x010f220000300800 */
[----:B------:R-:W-:-:S05]  /*1aa0*/  SHF.L.U32 R27, R172, 0x10, RZ ;  /* 0x00000010ac1b7819 */ /* 0x000fca00000006ff */
[----:B------:R-:W-:-:S05]  /*1ab0*/  FADD.FTZ R201, R27, R201 ;  /* 0x000000c91bc97221 */ /* 0x000fca0000010000 */
[----:B------:R0:W-:Y:S04]  /*1ac0*/  STL [R1+0x38], R201 ;  /* 0x000038c901007387 */ /* 0x0001e80000100800 */
[----:B0-----:R-:W4:Y:S01]  /*1ad0*/  LDL.LU R201, [R1+0x48] ;  /* 0x0000480001c97983 */ /* 0x001f220000300800 */
[----:B------:R-:W-:-:S03]  /*1ae0*/  FMUL.FTZ R172, R75, R27 ;  /* 0x0000001b4bac7220 */ /* 0x000fc60000410000 */
[----:B------:R-:W4:Y:S04]  /*1af0*/  LDL.LU R216, [R1+0x44] ;  /* 0x0000440001d87983 */ /* 0x000f280000300800 */
[----:B------:R-:W4:Y:S04]  /*1b00*/  LDL.LU R206, [R1+0x68] ;  /* 0x0000680001ce7983 */ /* 0x000f280000300800 */
[----:B------:R-:W4:Y:S01]  /*1b10*/  LDL.LU R204, [R1+0x64] ;  /* 0x0000640001cc7983 */ /* 0x000f220000300800 */
[----:B------:R-:W-:Y:S01]  /*1b20*/  FFMA.FTZ R203, R183, R27, R203 ;  /* 0x0000001bb7cb7223 */ /* 0x000fe200000100cb */
[----:B------:R-:W-:Y:S01]  /*1b30*/  FFMA.FTZ R182, R35, R182, R172 ;  /* 0x000000b623b67223 */ /* 0x000fe200000100ac */
[----:B------:R-:W-:Y:S01]  /*1b40*/  SHF.L.U32 R27, R160, 0x10, RZ ;  /* 0x00000010a01b7819 */ /* 0x000fe200000006ff */
[----:B------:R-:W-:-:S04]  /*1b50*/  @P0 IMAD.WIDE.U32 R172, R4, 0x10, R176 ;  /* 0x0000001004ac0825 */ /* 0x000fc800078e00b0 */
[----:B------:R-:W-:Y:S01]  /*1b60*/  FADD.FTZ R187, -R197, R3 ;  /* 0x00000003c5bb7221 */ /* 0x000fe20000010100 */
[----:B------:R-:W-:Y:S01]  /*1b70*/  IADD3 R3, PT, PT, R179, 0x60, RZ ;  /* 0x00000060b3037810 */ /* 0x000fe20007ffe0ff */
[----:B------:R-:W-:Y:S01]  /*1b80*/  FADD.FTZ R27, -R197, R27 ;  /* 0x0000001bc51b7221 */ /* 0x000fe20000010100 */
[----:B------:R0:W5:Y:S03]  /*1b90*/  @P0 LDG.E.128 R124, desc[UR10][R172.64] ;  /* 0x0000000aac7c0981 */ /* 0x000166000c1e1d00 */
[----:B------:R-:W-:Y:S01]  /*1ba0*/  FMUL.FTZ R27, R6, R27 ;  /* 0x0000001b061b7220 */ /* 0x000fe20000410000 */
[----:B-1----:R-:W-:Y:S01]  /*1bb0*/  @P0 IMAD.WIDE.U32 R174, R3, 0x10, R180 ;  /* 0x0000001003ae0825 */ /* 0x002fe200078e00b4 */
[----:B------:R1:W-:Y:S03]  /*1bc0*/  STL [R1+0x34], R203 ;  /* 0x000034cb01007387 */ /* 0x0003e60000100800 */
[----:B------:R-:W-:Y:S01]  /*1bd0*/  @P0 IMAD.WIDE.U32 R176, R2, 0x10, R198 ;  /* 0x0000001002b00825 */ /* 0x000fe200078e00c6 */
[----:B------:R1:W5:Y:S01]  /*1be0*/  @P0 LDG.E.128 R128, desc[UR10][R174.64] ;  /* 0x0000000aae800981 */ /* 0x000362000c1e1d00 */
[----:B0-----:R-:W-:-:S02]  /*1bf0*/  SHF.L.U32 R173, R164, 0x10, RZ ;  /* 0x00000010a4ad7819 */ /* 0x001fc400000006ff */
[----:B------:R-:W-:Y:S01]  /*1c00*/  SHF.L.U32 R172, R161, 0x10, RZ ;  /* 0x00000010a1ac7819 */ /* 0x000fe200000006ff */
[----:B------:R0:W5:Y:S02]  /*1c10*/  @P0 LDG.E.128 R132, desc[UR10][R176.64] ;  /* 0x0000000ab0840981 */ /* 0x000164000c1e1d00 */
[----:B------:R-:W-:Y:S02]  /*1c20*/  FADD.FTZ R214, R173, R214 ;  /* 0x000000d6add67221 */ /* 0x000fe40000010000 */
[----:B-1----:R-:W4:Y:S01]  /*1c30*/  LDL.LU R203, [R1+0x80] ;  /* 0x0000800001cb7983 */ /* 0x002f220000300800 */
[----:B------:R-:W-:Y:S01]  /*1c40*/  FADD.FTZ R172, -R197, R172 ;  /* 0x000000acc5ac7221 */ /* 0x000fe20000010100 */
[----:B------:R-:W-:Y:S02]  /*1c50*/  SHF.L.U32 R174, R165, 0x10, RZ ;  /* 0x00000010a5ae7819 */ /* 0x000fe400000006ff */
[----:B------:R-:W4:Y:S01]  /*1c60*/  LDL.LU R198, [R1+0x7c] ;  /* 0x00007c0001c67983 */ /* 0x000f220000300800 */
[----:B------:R-:W-:-:S03]  /*1c70*/  FMUL.FTZ R172, R6, R172 ;  /* 0x000000ac06ac7220 */ /* 0x000fc60000410000 */
[----:B------:R1:W-:Y:S01]  /*1c80*/  STL [R1+0x40], R214 ;  /* 0x000040d601007387 */ /* 0x0003e20000100800 */
[----:B--2---:R-:W-:-:S05]  /*1c90*/  FFMA.FTZ R178, R27, R173, R178 ;  /* 0x000000ad1bb27223 */ /* 0x004fca00000100b2 */
[----:B------:R-:W-:Y:S01]  /*1ca0*/  STL [R1+0x3c], R178 ;  /* 0x00003cb201007387 */ /* 0x000fe20000100800 */
[----:B---3--:R-:W-:-:S03]  /*1cb0*/  FADD.FTZ R207, R174, R207 ;  /* 0x000000cfaecf7221 */ /* 0x008fc60000010000 */
[----:B------:R-:W2:Y:S04]  /*1cc0*/  LDL.LU R181, [R1+0x88] ;  /* 0x0000880001b57983 */ /* 0x000ea80000300800 */
[----:B------:R-:W3:Y:S01]  /*1cd0*/  LDL.LU R180, [R1+0x84] ;  /* 0x0000840001b47983 */ /* 0x000ee20000300800 */
[----:B----4-:R-:W-:-:S03]  /*1ce0*/  FFMA.FTZ R202, R172, R174, R202 ;  /* 0x000000aeacca7223 */ /* 0x010fc600000100ca */
[----:B------:R4:W-:Y:S04]  /*1cf0*/  STL [R1+0x60], R207 ;  /* 0x000060cf01007387 */ /* 0x0009e80000100800 */
[----:B------:R0:W-:Y:S04]  /*1d00*/  STL [R1+0x5c], R202 ;  /* 0x00005cca01007387 */ /* 0x0001e80000100800 */
[----:B-1----:R-:W3:Y:S04]  /*1d10*/  LDL.LU R214, [R1+0xa0] ;  /* 0x0000a00001d67983 */ /* 0x002ee80000300800 */
[----:B----4-:R-:W4:Y:S04]  /*1d20*/  LDL.LU R207, [R1+0x9c] ;  /* 0x00009c0001cf7983 */ /* 0x010f280000300800 */
[----:B0-----:R-:W4:Y:S01]  /*1d30*/  LDL.LU R202, [R1+0xa8] ;  /* 0x0000a80001ca7983 */ /* 0x001f220000300800 */
[----:B------:R-:W-:-:S02]  /*1d40*/  SHF.L.U32 R177, R168, 0x10, RZ ;  /* 0x00000010a8b17819 */ /* 0x000fc400000006ff */
[----:B------:R-:W-:-:S03]  /*1d50*/  SHF.L.U32 R175, R169, 0x10, RZ ;  /* 0x00000010a9af7819 */ /* 0x000fc600000006ff */
[----:B------:R-:W-:Y:S01]  /*1d60*/  FADD.FTZ R201, R177, R201 ;  /* 0x000000c9b1c97221 */ /* 0x000fe20000010000 */
[----:B------:R-:W-:-:S04]  /*1d70*/  FFMA.FTZ R216, R27, R177, R216 ;  /* 0x000000b11bd87223 */ /* 0x000fc800000100d8 */
[----:B------:R0:W-:Y:S01]  /*1d80*/  STL [R1+0x48], R201 ;  /* 0x000048c901007387 */ /* 0x0001e20000100800 */
[----:B------:R-:W-:Y:S01]  /*1d90*/  FADD.FTZ R206, R175, R206 ;  /* 0x000000ceafce7221 */ /* 0x000fe20000010000 */
[----:B------:R-:W-:Y:S01]  /*1da0*/  FMUL.FTZ R176, R76, R177 ;  /* 0x000000b14cb07220 */ /* 0x000fe20000410000 */
[----:B------:R-:W-:Y:S01]  /*1db0*/  FFMA.FTZ R204, R172, R175, R204 ;  /* 0x000000afaccc7223 */ /* 0x000fe200000100cc */
[----:B0-----:R-:W4:Y:S02]  /*1dc0*/  LDL.LU R201, [R1+0xa4] ;  /* 0x0000a40001c97983 */ /* 0x001f240000300800 */
[----:B------:R-:W-:Y:S02]  /*1dd0*/  FFMA.FTZ R173, R36, R173, R176 ;  /* 0x000000ad24ad7223 */ /* 0x000fe400000100b0 */
[----:B------:R-:W-:Y:S01]  /*1de0*/  STL [R1+0x44], R216 ;  /* 0x000044d801007387 */ /* 0x000fe20000100800 */
[----:B------:R-:W-:-:S03]  /*1df0*/  FMUL.FTZ R178, R78, R175 ;  /* 0x000000af4eb27220 */ /* 0x000fc60000410000 */
[----:B------:R0:W-:Y:S01]  /*1e00*/  STL [R1+0x68], R206 ;  /* 0x000068ce01007387 */ /* 0x0001e20000100800 */
[----:B------:R-:W-:-:S03]  /*1e10*/  SHF.L.U32 R176, R162, 0x10, RZ ;  /* 0x00000010a2b07819 */ /* 0x000fc600000006ff */
[----:B------:R1:W-:Y:S01]  /*1e20*/  STL [R1+0x64], R204 ;  /* 0x000064cc01007387 */ /* 0x0003e20000100800 */
[----:B------:R-:W-:-:S03]  /*1e30*/  FFMA.FTZ R174, R38, R174, R178 ;  /* 0x000000ae26ae7223 */ /* 0x000fc600000100b2 */
[----:B0-----:R-:W4:Y:S04]  /*1e40*/  LDL.LU R206, [R1+0x50] ;  /* 0x0000500001ce7983 */ /* 0x001f280000300800 */
[----:B-1----:R-:W4:Y:S01]  /*1e50*/  LDL.LU R204, [R1+0x4c] ;  /* 0x00004c0001cc7983 */ /* 0x002f220000300800 */
[----:B------:R-:W-:Y:S01]  /*1e60*/  SHF.L.U32 R177, R170, 0x10, RZ ;  /* 0x00000010aab17819 */ /* 0x000fe200000006ff */
[----:B------:R-:W-:Y:S01]  /*1e70*/  FADD.FTZ R178, -R197, R176 ;  /* 0x000000b0c5b27221 */ /* 0x000fe20000010100 */
[----:B------:R-:W-:-:S03]  /*1e80*/  SHF.L.U32 R176, R166, 0x10, RZ ;  /* 0x00000010a6b07819 */ /* 0x000fc600000006ff */
[----:B------:R-:W-:Y:S01]  /*1e90*/  FMUL.FTZ R175, R6, R178 ;  /* 0x000000b206af7220 */ /* 0x000fe20000410000 */
[-C--:B------:R-:W-:Y:S01]  /*1ea0*/  FMUL.FTZ R178, R80, R177.reuse ;  /* 0x000000b150b27220 */ /* 0x080fe20000410000 */
[----:B------:R-:W-:Y:S02]  /*1eb0*/  FADD.FTZ R203, R176, R203 ;  /* 0x000000cbb0cb7221 */ /* 0x000fe40000010000 */
[-C--:B------:R-:W-:Y:S01]  /*1ec0*/  FFMA.FTZ R198, R175, R176.reuse, R198 ;  /* 0x000000b0afc67223 */ /* 0x080fe200000100c6 */
[----:B------:R-:W-:Y:S01]  /*1ed0*/  FFMA.FTZ R176, R40, R176, R178 ;  /* 0x000000b028b07223 */ /* 0x000fe200000100b2 */
[----:B------:R-:W-:Y:S01]  /*1ee0*/  SHF.L.U32 R178, R163, 0x10, RZ ;  /* 0x00000010a3b27819 */ /* 0x000fe200000006ff */
[----:B------:R0:W-:Y:S04]  /*1ef0*/  STL [R1+0x80], R203 ;  /* 0x000080cb01007387 */ /* 0x0001e80000100800 */
[----:B0-----:R-:W4:Y:S04]  /*1f00*/  LDL.LU R203, [R1+0x58] ;  /* 0x0000580001cb7983 */ /* 0x001f280000300800 */
[----:B------:R0:W-:Y:S04]  /*1f10*/  STL [R1+0x7c], R198 ;  /* 0x00007cc601007387 */ /* 0x0001e80000100800 */
[----:B0-----:R-:W4:Y:S01]  /*1f20*/  LDL.LU R198, [R1+0x54] ;  /* 0x0000540001c67983 */ /* 0x001f220000300800 */
[----:B--2---:R-:W-:Y:S01]  /*1f30*/  FADD.FTZ R181, R177, R181 ;  /* 0x000000b5b1b57221 */ /* 0x004fe20000010000 */
[----:B---3--:R-:W-:Y:S01]  /*1f40*/  FFMA.FTZ R180, R175, R177, R180 ;  /* 0x000000b1afb47223 */ /* 0x008fe200000100b4 */
[----:B------:R-:W-:Y:S01]  /*1f50*/  FADD.FTZ R177, -R197, R178 ;  /* 0x000000b2c5b17221 */ /* 0x000fe20000010100 */
[----:B------:R-:W-:-:S03]  /*1f60*/  SHF.L.U32 R178, R167, 0x10, RZ ;  /* 0x00000010a7b27819 */ /* 0x000fc600000006ff */
[----:B------:R0:W-:Y:S01]  /*1f70*/  STL [R1+0x84], R180 ;  /* 0x000084b401007387 */ /* 0x0001e20000100800 */
[----:B------:R-:W-:Y:S01]  /*1f80*/  FMUL.FTZ R177, R6, R177 ;  /* 0x000000b106b17220 */ /* 0x000fe20000410000 */
[----:B0-----:R-:W-:Y:S01]  /*1f90*/  SHF.L.U32 R180, R171, 0x10, RZ ;  /* 0x00000010abb47819 */ /* 0x001fe200000006ff */
[----:B------:R-:W-:Y:S02]  /*1fa0*/  FADD.FTZ R214, R178, R214 ;  /* 0x000000d6b2d67221 */ /* 0x000fe40000010000 */
[----:B----4-:R-:W-:Y:S01]  /*1fb0*/  FFMA.FTZ R207, R177, R178, R207 ;  /* 0x000000b2b1cf7223 */ /* 0x010fe200000100cf */
[----:B------:R-:W-:Y:S01]  /*1fc0*/  STL [R1+0x88], R181 ;  /* 0x000088b501007387 */ /* 0x000fe20000100800 */
[----:B------:R-:W-:-:S03]  /*1fd0*/  FADD.FTZ R202, R180, R202 ;  /* 0x000000cab4ca7221 */ /* 0x000fc60000010000 */
[----:B------:R-:W-:Y:S04]  /*1fe0*/  STL [R1+0xa0], R214 ;  /* 0x0000a0d601007387 */ /* 0x000fe80000100800 */
[----:B------:R-:W-:Y:S04]  /*1ff0*/  STL [R1+0x9c], R207 ;  /* 0x00009ccf01007387 */ /* 0x000fe80000100800 */
[----:B------:R0:W-:Y:S04]  /*2000*/  STL [R1+0xa8], R202 ;  /* 0x0000a8ca01007387 */ /* 0x0001e80000100800 */
[----:B0-----:R-:W2:Y:S01]  /*2010*/  LDL.LU R202, [R1+0x70] ;  /* 0x0000700001ca7983 */ /* 0x001ea20000300800 */
[----:B------:R-:W-:Y:S01]  /*2020*/  PRMT R168, R160, 0x7632, R168 ;  /* 0x00007632a0a87816 */ /* 0x000fe200000000a8 */
[----:B------:R-:W-:-:S03]  /*2030*/  FMUL.FTZ R181, R82, R180 ;  /* 0x000000b452b57220 */ /* 0x000fc60000410000 */
[C---:B------:R-:W-:Y:S02]  /*2040*/  PRMT R160, R168.reuse, 0x7632, R160 ;  /* 0x00007632a8a07816 */ /* 0x040fe400000000a0 */
[----:B------:R-:W-:Y:S01]  /*2050*/  SHF.L.U32 R168, R168, 0x10, RZ ;  /* 0x00000010a8a87819 */ /* 0x000fe200000006ff */
[----:B------:R-:W-:Y:S01]  /*2060*/  FFMA.FTZ R178, R42, R178, R181 ;  /* 0x000000b22ab27223 */ /* 0x000fe200000100b5 */
[----:B------:R-:W-:Y:S01]  /*2070*/  FFMA.FTZ R201, R177, R180, R201 ;  /* 0x000000b4b1c97223 */ /* 0x000fe200000100c9 */
[----:B------:R-:W-:Y:S02]  /*2080*/  PRMT R181, R164, 0x7632, R181 ;  /* 0x00007632a4b57816 */ /* 0x000fe400000000b5 */
[----:B------:R-:W-:Y:S02]  /*2090*/  FADD.FTZ R168, -R197, R168 ;  /* 0x000000a8c5a87221 */ /* 0x000fe40000010100 */
[----:B------:R-:W-:Y:S01]  /*20a0*/  SHF.L.U32 R181, R181, 0x10, RZ ;  /* 0x00000010b5b57819 */ /* 0x000fe200000006ff */
[----:B------:R0:W-:Y:S01]  /*20b0*/  STL [R1+0xa4], R201 ;  /* 0x0000a4c901007387 */ /* 0x0001e20000100800 */
[----:B------:R-:W-:-:S03]  /*20c0*/  FMUL.FTZ R180, R6, R168 ;  /* 0x000000a806b47220 */ /* 0x000fc60000410000 */
[----:B------:R-:W-:Y:S01]  /*20d0*/  FADD.FTZ R206, R181, R206 ;  /* 0x000000ceb5ce7221 */ /* 0x000fe20000010000 */
[----:B0-----:R-:W3:Y:S01]  /*20e0*/  LDL.LU R201, [R1+0x6c] ;  /* 0x00006c0001c97983 */ /* 0x001ee20000300800 */
[----:B------:R-:W-:-:S03]  /*20f0*/  FFMA.FTZ R204, R180, R181, R204 ;  /* 0x000000b5b4cc7223 */ /* 0x000fc600000100cc */
[----:B------:R0:W-:Y:S04]  /*2100*/  STL [R1+0x50], R206 ;  /* 0x000050ce01007387 */ /* 0x0001e80000100800 */
[----:B------:R1:W-:Y:S04]  /*2110*/  STL [R1+0x4c], R204 ;  /* 0x00004ccc01007387 */ /* 0x0003e80000100800 */
[----:B------:R-:W4:Y:S04]  /*2120*/  LDL.LU R207, [R1+0x90] ;  /* 0x0000900001cf7983 */ /* 0x000f280000300800 */
[----:B0-----:R-:W4:Y:S01]  /*2130*/  LDL.LU R206, [R1+0x8c] ;  /* 0x00008c0001ce7983 */ /* 0x001f220000300800 */
[----:B------:R-:W-:-:S05]  /*2140*/  SHF.L.U32 R160, R160, 0x10, RZ ;  /* 0x00000010a0a07819 */ /* 0x000fca00000006ff */
[----:B------:R-:W-:Y:S01]  /*2150*/  FADD.FTZ R203, R160, R203 ;  /* 0x000000cba0cb7221 */ /* 0x000fe20000010000 */
[----:B------:R-:W-:Y:S02]  /*2160*/  PRMT R169, R169, 0x7632, R169 ;  /* 0x00007632a9a97816 */ /* 0x000fe400000000a9 */
[----:B------:R-:W-:Y:S02]  /*2170*/  PRMT R162, R161, 0x7632, R162 ;  /* 0x00007632a1a27816 */ /* 0x000fe400000000a2 */
[----:B------:R0:W-:Y:S01]  /*2180*/  STL [R1+0x58], R203 ;  /* 0x000058cb01007387 */ /* 0x0001e20000100800 */
[----:B------:R-:W-:-:S03]  /*2190*/  FMUL.FTZ R161, R77, R160 ;  /* 0x000000a04da17220 */ /* 0x000fc60000410000 */
[----:B-1----:R-:W4:Y:S01]  /*21a0*/  LDL.LU R204, [R1+0x78] ;  /* 0x0000780001cc7983 */ /* 0x002f220000300800 */
[----:B------:R-:W-:Y:S01]  /*21b0*/  FFMA.FTZ R198, R180, R160, R198 ;  /* 0x000000a0b4c67223 */ /* 0x000fe200000100c6 */
[----:B------:R-:W-:Y:S02]  /*21c0*/  PRMT R199, R165, 0x7632, R199 ;  /* 0x00007632a5c77816 */ /* 0x000fe400000000c7 */
[----:B------:R-:W-:Y:S02]  /*21d0*/  SHF.L.U32 R160, R169, 0x10, RZ ;  /* 0x00000010a9a07819 */ /* 0x000fe400000006ff */
[----:B------:R1:W-:Y:S04]  /*21e0*/  STL [R1+0x54], R198 ;  /* 0x000054c601007387 */ /* 0x0003e80000100800 */
[----:B0-----:R-:W4:Y:S01]  /*21f0*/  LDL.LU R203, [R1+0x74] ;  /* 0x0000740001cb7983 */ /* 0x001f220000300800 */
[----:B------:R-:W-:-:S03]  /*2200*/  SHF.L.U32 R199, R199, 0x10, RZ ;  /* 0x00000010c7c77819 */ /* 0x000fc600000006ff */
[----:B------:R-:W4:Y:S02]  /*2210*/  LDL.LU R169, [R1+0xb0] ;  /* 0x0000b00001a97983 */ /* 0x000f240000300800 */
[----:B--2---:R-:W-:-:S05]  /*2220*/  FADD.FTZ R202, R199, R202 ;  /* 0x000000cac7ca7221 */ /* 0x004fca0000010000 */
[----:B------:R0:W-:Y:S04]  /*2230*/  STL [R1+0x70], R202 ;  /* 0x000070ca01007387 */ /* 0x0001e80000100800 */
[----:B------:R-:W2:Y:S01]  /*2240*/  LDL.LU R168, [R1+0xac] ;  /* 0x0000ac0001a87983 */ /* 0x000ea20000300800 */
[----:B------:R-:W-:Y:S01]  /*2250*/  FFMA.FTZ R181, R37, R181, R161 ;  /* 0x000000b525b57223 */ /* 0x000fe200000100a1 */
[C---:B------:R-:W-:Y:S02]  /*2260*/  SHF.L.U32 R161, R162.reuse, 0x10, RZ ;  /* 0x00000010a2a17819 */ /* 0x040fe400000006ff */
[----:B------:R-:W-:Y:S01]  /*2270*/  PRMT R200, R162, 0x7632, R200 ;  /* 0x00007632a2c87816 */ /* 0x000fe200000000c8 */
[----:B------:R-:W-:Y:S01]  /*2280*/  IMAD.WIDE.U32 R112, R4, 0x10, R208 ;  /* 0x0000001004707825 */ /* 0x000fe200078e00d0 */
[----:B------:R-:W-:-:S03]  /*2290*/  PRMT R205, R166, 0x7632, R205 ;  /* 0x00007632a6cd7816 */ /* 0x000fc600000000cd */
[C---:B------:R-:W-:Y:S01]  /*22a0*/  FADD.FTZ R161, -R197.reuse, R161 ;  /* 0x000000a1c5a17221 */ /* 0x040fe20000010100 */
[----:B------:R-:W-:Y:S01]  /*22b0*/  SHF.L.U32 R200, R200, 0x10, RZ ;  /* 0x00000010c8c87819 */ /* 0x000fe200000006ff */
[----:B------:R-:W2:Y:S02]  /*22c0*/  LDL.LU R216, [R1+0x98] ;  /* 0x0000980001d87983 */ /* 0x000ea40000300800 */
[----:B-1----:R-:W-:Y:S02]  /*22d0*/  FMUL.FTZ R198, R6, R161 ;  /* 0x000000a106c67220 */ /* 0x002fe40000410000 */
[----:B------:R-:W2:Y:S02]  /*22e0*/  LDG.E.128 R112, desc[UR10][R112.64] ;  /* 0x0000000a70707981 */ /* 0x000ea4000c1e1d00 */
[----:B---3--:R-:W-:Y:S01]  /*22f0*/  FFMA.FTZ R201, R198, R199, R201 ;  /* 0x000000c7c6c97223 */ /* 0x008fe200000100c9 */
[----:B------:R-:W-:Y:S01]  /*2300*/  FADD.FTZ R200, -R197, R200 ;  /* 0x000000c8c5c87221 */ /* 0x000fe20000010100 */
[----:B------:R-:W-:Y:S01]  /*2310*/  SHF.L.U32 R205, R205, 0x10, RZ ;  /* 0x00000010cdcd7819 */ /* 0x000fe200000006ff */
[----:B------:R-:W-:-:S02]  /*2320*/  IMAD.WIDE.U32 R136, R4, 0x10, R212 ;  /* 0x0000001004887825 */ /* 0x000fc400078e00d4 */
[----:B------:R1:W-:Y:S02]  /*2330*/  STL [R1+0x6c], R201 ;  /* 0x00006cc901007387 */ /* 0x0003e40000100800 */
[----:B------:R-:W-:Y:S02]  /*2340*/  FMUL.FTZ R200, R6, R200 ;  /* 0x000000c806c87220 */ /* 0x000fe40000410000 */
[----:B------:R-:W3:Y:S04]  /*2350*/  LDL.LU R214, [R1+0x94] ;  /* 0x0000940001d67983 */ /* 0x000ee80000300800 */
[----:B0-----:R-:W3:Y:S01]  /*2360*/  LDL.LU R202, [R1+0xb8] ;  /* 0x0000b80001ca7983 */ /* 0x001ee20000300800 */
[----:B----4-:R-:W-:-:S03]  /*2370*/  FADD.FTZ R207, R205, R207 ;  /* 0x000000cfcdcf7221 */ /* 0x010fc60000010000 */
[----:B-1----:R-:W4:Y:S01]  /*2380*/  LDL.LU R201, [R1+0xb4] ;  /* 0x0000b40001c97983 */ /* 0x002f220000300800 */
[----:B------:R-:W-:-:S03]  /*2390*/  FFMA.FTZ R206, R200, R205, R206 ;  /* 0x000000cdc8ce7223 */ /* 0x000fc600000100ce */
[----:B------:R-:W4:Y:S04]  /*23a0*/  LDG.E.128 R136, desc[UR10][R136.64] ;  /* 0x0000000a88887981 */ /* 0x000f28000c1e1d00 */
[----:B------:R0:W-:Y:S01]  /*23b0*/  STL [R1+0x90], R207 ;  /* 0x000090cf01007387 */ /* 0x0001e20000100800 */
[----:B------:R-:W-:Y:S01]  /*23c0*/  IMAD.WIDE.U32 R140, R4, 0x10, R210 ;  /* 0x00000010048c7825 */ /* 0x000fe200078e00d2 */
[----:B------:R-:W-:Y:S02]  /*23d0*/  PRMT R167, R167, 0x7632, R167 ;  /* 0x00007632a7a77816 */ /* 0x000fe400000000a7 */
[----:B0-----:R-:W4:Y:S04]  /*23e0*/  LDL.LU R207, [R1+0xc0] ;  /* 0x0000c00001cf7983 */ /* 0x001f280000300800 */
[----:B------:R0:W-:Y:S01]  /*23f0*/  STL [R1+0x8c], R206 ;  /* 0x00008cce01007387 */ /* 0x0001e20000100800 */
[----:B------:R-:W-:Y:S01]  /*2400*/  SHF.L.U32 R167, R167, 0x10, RZ ;  /* 0x00000010a7a77819 */ /* 0x000fe200000006ff */
[----:B------:R-:W-:Y:S01]  /*2410*/  FADD.FTZ R204, R160, R204 ;  /* 0x000000cca0cc7221 */ /* 0x000fe20000010000 */
[----:B------:R-:W-:Y:S01]  /*2420*/  PRMT R162, R163, 0x7632, R162 ;  /* 0x00007632a3a27816 */ /* 0x000fe200000000a2 */
[----:B------:R-:W4:Y:S04]  /*2430*/  LDG.E.128 R140, desc[UR10][R140.64] ;  /* 0x0000000a8c8c7981 */ /* 0x000f28000c1e1d00 */
[----:B0-----:R-:W4:Y:S01]  /*2440*/  LDL.LU R206, [R1+0xbc] ;  /* 0x0000bc0001ce7983 */ /* 0x001f220000300800 */
[----:B------:R-:W-:Y:S01]  /*2450*/  PRMT R170, R170, 0x7632, R170 ;  /* 0x00007632aaaa7816 */ /* 0x000fe200000000aa */
[-C--:B------:R-:W-:Y:S01]  /*2460*/  FMUL.FTZ R161, R79, R160.reuse ;  /* 0x000000a04fa17220 */ /* 0x080fe20000410000 */
[----:B------:R-:W-:Y:S01]  /*2470*/  FFMA.FTZ R203, R198, R160, R203 ;  /* 0x000000a0c6cb7223 */ /* 0x000fe200000100cb */
[----:B------:R-:W-:Y:S01]  /*2480*/  PRMT R163, R171, 0x7632, R163 ;  /* 0x00007632aba37816 */ /* 0x000fe200000000a3 */
[----:B------:R-:W-:Y:S01]  /*2490*/  FADD.FTZ R169, R167, R169 ;  /* 0x000000a9a7a97221 */ /* 0x000fe20000010000 */
[----:B------:R-:W4:Y:S01]  /*24a0*/  LDL.LU R171, [R1+0xc8] ;  /* 0x0000c80001ab7983 */ /* 0x000f220000300800 */
[----:B------:R-:W-:Y:S01]  /*24b0*/  SHF.L.U32 R162, R162, 0x10, RZ ;  /* 0x00000010a2a27819 */ /* 0x000fe200000006ff */
[----:B------:R-:W-:-:S02]  /*24c0*/  FFMA.FTZ R199, R39, R199, R161 ;  /* 0x000000c727c77223 */ /* 0x000fc400000100a1 */
[----:B------:R-:W4:Y:S01]  /*24d0*/  LDL.LU R165, [R1+0xc4] ;  /* 0x0000c40001a57983 */ /* 0x000f220000300800 */
[----:B------:R-:W-:-:S03]  /*24e0*/  SHF.L.U32 R161, R170, 0x10, RZ ;  /* 0x00000010aaa17819 */ /* 0x000fc600000006ff */
[----:B------:R0:W-:Y:S01]  /*24f0*/  STL [R1+0x78], R204 ;  /* 0x000078cc01007387 */ /* 0x0001e20000100800 */
[----:B------:R-:W-:-:S03]  /*2500*/  FADD.FTZ R162, -R197, R162 ;  /* 0x000000a2c5a27221 */ /* 0x000fc60000010100 */
[----:B------:R-:W-:Y:S04]  /*2510*/  STL [R1+0x74], R203 ;  /* 0x000074cb01007387 */ /* 0x000fe80000100800 */
[----:B------:R-:W4:Y:S04]  /*2520*/  LDL.LU R170, [R1+0xe0] ;  /* 0x0000e00001aa7983 */ /* 0x000f280000300800 */
[----:B------:R1:W-:Y:S01]  /*2530*/  STL [R1+0xb0], R169 ;  /* 0x0000b0a901007387 */ /* 0x0003e20000100800 */
[----:B0-----:R-:W-:-:S03]  /*2540*/  FMUL.FTZ R204, R6, R162 ;  /* 0x000000a206cc7220 */ /* 0x001fc60000410000 */
[----:B-1----:R-:W4:Y:S01]  /*2550*/  LDL.LU R169, [R1+0xdc] ;  /* 0x0000dc0001a97983 */ /* 0x002f220000300800 */
[----:B--2---:R-:W-:-:S05]  /*2560*/  FFMA.FTZ R168, R204, R167, R168 ;  /* 0x000000a7cca87223 */ /* 0x004fca00000100a8 */
[----:B------:R0:W-:Y:S04]  /*2570*/  STL [R1+0xac], R168 ;  /* 0x0000aca801007387 */ /* 0x0001e80000100800 */
[----:B0-----:R-:W2:Y:S01]  /*2580*/  LDL.LU R168, [R1+0xe8] ;  /* 0x0000e80001a87983 */ /* 0x001ea20000300800 */
[----:B------:R-:W-:Y:S01]  /*2590*/  SHF.L.U32 R163, R163, 0x10, RZ ;  /* 0x00000010a3a37819 */ /* 0x000fe200000006ff */
[----:B------:R-:W-:Y:S01]  /*25a0*/  FADD.FTZ R216, R161, R216 ;  /* 0x000000d8a1d87221 */ /* 0x000fe20000010000 */
[----:B------:R-:W-:Y:S01]  /*25b0*/  SHF.L.U32 R160, R112, 0x10, RZ ;  /* 0x0000001070a07819 */ /* 0x000fe200000006ff */
[----:B------:R-:W2:Y:S01]  /*25c0*/  LDL.LU R166, [R1+0xe4] ;  /* 0x0000e40001a67983 */ /* 0x000ea20000300800 */
[----:B---3--:R-:W-:-:S03]  /*25d0*/  FFMA.FTZ R214, R200, R161, R214 ;  /* 0x000000a1c8d67223 */ /* 0x008fc600000100d6 */
[----:B------:R-:W-:Y:S01]  /*25e0*/  STL [R1+0x98], R216 ;  /* 0x000098d801007387 */ /* 0x000fe20000100800 */
[----:B------:R-:W-:Y:S01]  /*25f0*/  FADD.FTZ R202, R163, R202 ;  /* 0x000000caa3ca7221 */ /* 0x000fe20000010000 */
[----:B------:R-:W-:Y:S01]  /*2600*/  FADD.FTZ R160, -R197, R160 ;  /* 0x000000a0c5a07221 */ /* 0x000fe20000010100 */
[----:B----4-:R-:W-:Y:S01]  /*2610*/  FFMA.FTZ R201, R204, R163, R201 ;  /* 0x000000a3ccc97223 */ /* 0x010fe200000100c9 */
[----:B------:R-:W-:Y:S04]  /*2620*/  STL [R1+0x94], R214 ;  /* 0x000094d601007387 */ /* 0x000fe80000100800 */
[----:B------:R0:W-:Y:S04]  /*2630*/  STL [R1+0xb8], R202 ;  /* 0x0000b8ca01007387 */ /* 0x0001e80000100800 */
[----:B------:R1:W-:Y:S01]  /*2640*/  STL [R1+0xb4], R201 ;  /* 0x0000b4c901007387 */ /* 0x0003e20000100800 */
[----:B0-----:R-:W-:Y:S01]  /*2650*/  SHF.L.U32 R202, R136, 0x10, RZ ;  /* 0x0000001088ca7819 */ /* 0x001fe200000006ff */
[----:B-1----:R-:W-:-:S04]  /*2660*/  FMUL.FTZ R201, R6, R160 ;  /* 0x000000a006c97220 */ /* 0x002fc80000410000 */
[----:B------:R-:W-:Y:S01]  /*2670*/  FADD.FTZ R207, R202, R207 ;  /* 0x000000cfcacf7221 */ /* 0x000fe20000010000 */
[----:B------:R-:W-:-:S05]  /*2680*/  FFMA.FTZ R206, R201, R202, R206 ;  /* 0x000000cac9ce7223 */ /* 0x000fca00000100ce */
[----:B------:R0:W-:Y:S01]  /*2690*/  STL [R1+0xbc], R206 ;  /* 0x0000bcce01007387 */ /* 0x0001e20000100800 */
[----:B------:R-:W-:-:S03]  /*26a0*/  SHF.L.U32 R162, R140, 0x10, RZ ;  /* 0x000000108ca27819 */ /* 0x000fc600000006ff */
[----:B------:R1:W-:Y:S01]  /*26b0*/  STL [R1+0xc0], R207 ;  /* 0x0000c0cf01007387 */ /* 0x0003e20000100800 */
[----:B0-----:R-:W-:Y:S01]  /*26c0*/  SHF.L.U32 R206, R113, 0x10, RZ ;  /* 0x0000001071ce7819 */ /* 0x001fe200000006ff */
[----:B------:R-:W-:-:S04]  /*26d0*/  FADD.FTZ R171, R162, R171 ;  /* 0x000000aba2ab7221 */ /* 0x000fc80000010000 */
[----:B------:R-:W-:Y:S01]  /*26e0*/  FADD.FTZ R206, -R197, R206 ;  /* 0x000000cec5ce7221 */ /* 0x000fe20000010100 */
[----:B-1----:R-:W-:Y:S01]  /*26f0*/  SHF.L.U32 R207, R137, 0x10, RZ ;  /* 0x0000001089cf7819 */ /* 0x002fe200000006ff */
[----:B------:R-:W-:Y:S02]  /*2700*/  FFMA.FTZ R165, R201, R162, R165 ;  /* 0x000000a2c9a57223 */ /* 0x000fe400000100a5 */
[----:B------:R-:W-:Y:S02]  /*2710*/  FMUL.FTZ R206, R6, R206 ;  /* 0x000000ce06ce7220 */ /* 0x000fe40000410000 */
[----:B------:R-:W-:Y:S01]  /*2720*/  FADD.FTZ R170, R207, R170 ;  /* 0x000000aacfaa7221 */ /* 0x000fe20000010000 */
[----:B------:R-:W-:Y:S01]  /*2730*/  STL [R1+0xc8], R171 ;  /* 0x0000c8ab01007387 */ /* 0x000fe20000100800 */
[----:B------:R-:W-:-:S03]  /*2740*/  FMUL.FTZ R164, R81, R161 ;  /* 0x000000a151a47220 */ /* 0x000fc60000410000 */
[----:B------:R0:W-:Y:S04]  /*2750*/  STL [R1+0xc4], R165 ;  /* 0x0000c4a501007387 */ /* 0x0001e80000100800 */
[----:B------:R-:W3:Y:S01]  /*2760*/  LDL.LU R214, [R1+0x100] ;  /* 0x0001000001d67983 */ /* 0x000ee20000300800 */
[----:B------:R-:W-:-:S03]  /*2770*/  FFMA.FTZ R169, R206, R207, R169 ;  /* 0x000000cfcea97223 */ /* 0x000fc600000100a9 */
[----:B------:R-:W-:Y:S01]  /*2780*/  STL [R1+0xe0], R170 ;  /* 0x0000e0aa01007387 */ /* 0x000fe20000100800 */
[----:B------:R-:W-:-:S03]  /*2790*/  FFMA.FTZ R205, R41, R205, R164 ;  /* 0x000000cd29cd7223 */ /* 0x000fc600000100a4 */
[----:B------:R-:W-:Y:S01]  /*27a0*/  STL [R1+0xdc], R169 ;  /* 0x0000dca901007387 */ /* 0x000fe20000100800 */
[----:B------:R-:W-:-:S03]  /*27b0*/  SHF.L.U32 R164, R141, 0x10, RZ ;  /* 0x000000108da47819 */ /* 0x000fc600000006ff */
[----:B------:R-:W4:Y:S04]  /*27c0*/  LDL.LU R220, [R1+0xfc] ;  /* 0x0000fc0001dc7983 */ /* 0x000f280000300800 */
[----:B------:R-:W4:Y:S04]  /*27d0*/  LDL.LU R219, [R1+0x108] ;  /* 0x0001080001db7983 */ /* 0x000f280000300800 */
[----:B------:R-:W4:Y:S01]  /*27e0*/  LDL.LU R218, [R1+0x104] ;  /* 0x0001040001da7983 */ /* 0x000f220000300800 */
[----:B--2---:R-:W-:-:S05]  /*27f0*/  FADD.FTZ R168, R164, R168 ;  /* 0x000000a8a4a87221 */ /* 0x004fca0000010000 */
[----:B------:R1:W-:Y:S04]  /*2800*/  STL [R1+0xe8], R168 ;  /* 0x0000e8a801007387 */ /* 0x0003e80000100800 */
[----:B------:R-:W2:Y:S04]  /*2810*/  LDL.LU R217, [R1+0x120] ;  /* 0x0001200001d97983 */ /* 0x000ea80000300800 */
[----:B------:R-:W2:Y:S01]  /*2820*/  LDL.LU R216, [R1+0x11c] ;  /* 0x00011c0001d87983 */ /* 0x000ea20000300800 */
[-C--:B0-----:R-:W-:Y:S01]  /*2830*/  FMUL.FTZ R165, R86, R164.reuse ;  /* 0x000000a456a57220 */ /* 0x081fe20000410000 */
[----:B------:R-:W-:Y:S01]  /*2840*/  FFMA.FTZ R166, R206, R164, R166 ;  /* 0x000000a4cea67223 */ /* 0x000fe200000100a6 */
[----:B------:R-:W-:Y:S01]  /*2850*/  FMUL.FTZ R187, R6, R187 ;  /* 0x000000bb06bb7220 */ /* 0x000fe20000410000 */
[----:B------:R-:W-:-:S04]  /*2860*/  IMAD.WIDE.U32 R152, R3, 0x10, R210 ;  /* 0x0000001003987825 */ /* 0x000fc800078e00d2 */
[----:B------:R-:W-:Y:S01]  /*2870*/  FFMA.FTZ R207, R46, R207, R165 ;  /* 0x000000cf2ecf7223 */ /* 0x000fe200000100a5 */
[----:B------:R-:W-:Y:S01]  /*2880*/  FMUL.FTZ R160, R84, R162 ;  /* 0x000000a254a07220 */ /* 0x000fe20000410000 */
[----:B------:R-:W-:Y:S01]  /*2890*/  IMAD.WIDE.U32 R164, R2, 0x10, R210 ;  /* 0x0000001002a47825 */ /* 0x000fe200078e00d2 */
[----:B------:R-:W-:-:S03]  /*28a0*/  SHF.L.U32 R211, R114, 0x10, RZ ;  /* 0x0000001072d37819 */ /* 0x000fc600000006ff */
[----:B------:R-:W-:Y:S01]  /*28b0*/  FFMA.FTZ R249, R187, R108, R249 ;  /* 0x0000006cbbf97223 */ /* 0x000fe200000100f9 */
[----:B------:R-:W-:Y:S01]  /*28c0*/  FFMA.FTZ R202, R44, R202, R160 ;  /* 0x000000ca2cca7223 */ /* 0x000fe200000100a0 */
[----:B------:R-:W-:Y:S01]  /*28d0*/  IMAD.WIDE.U32 R108, R3, 0x10, R208 ;  /* 0x00000010036c7825 */ /* 0x000fe200078e00d0 */
[----:B------:R-:W-:-:S03]  /*28e0*/  SHF.L.U32 R210, R138, 0x10, RZ ;  /* 0x000000108ad27819 */ /* 0x000fc600000006ff */
[----:B------:R-:W-:Y:S01]  /*28f0*/  FADD.FTZ R211, -R197, R211 ;  /* 0x000000d3c5d37221 */ /* 0x000fe20000010100 */
[----:B------:R-:W-:Y:S01]  /*2900*/  STL [R1+0xe4], R166 ;  /* 0x0000e4a601007387 */ /* 0x000fe20000100800 */
[----:B------:R-:W-:Y:S01]  /*2910*/  IMAD.WIDE.U32 R160, R2, 0x10, R208 ;  /* 0x0000001002a07825 */ /* 0x000fe200078e00d0 */
[----:B------:R-:W-:-:S03]  /*2920*/  SHF.L.U32 R208, R142, 0x10, RZ ;  /* 0x000000108ed07819 */ /* 0x000fc600000006ff */
[----:B------:R-:W-:Y:S01]  /*2930*/  FMUL.FTZ R211, R6, R211 ;  /* 0x000000d306d37220 */ /* 0x000fe20000410000 */
[----:B------:R-:W-:Y:S01]  /*2940*/  FADD.FTZ R244, R150, R244 ;  /* 0x000000f496f47221 */ /* 0x000fe20000010000 */
[-C--:B------:R-:W-:Y:S01]  /*2950*/  FFMA.FTZ R239, R187, R150.reuse, R239 ;  /* 0x00000096bbef7223 */ /* 0x080fe200000100ef */
[----:B------:R-:W-:Y:S01]  /*2960*/  FFMA.FTZ R186, R31, R150, R186 ;  /* 0x000000961fba7223 */ /* 0x000fe200000100ba */
[----:B------:R-:W-:Y:S01]  /*2970*/  FMUL.FTZ R209, R88, R208 ;  /* 0x000000d058d17220 */ /* 0x000fe20000410000 */
[----:B-1----:R-:W-:Y:S01]  /*2980*/  IMAD.WIDE.U32 R168, R2, 0x10, R212 ;  /* 0x0000001002a87825 */ /* 0x002fe200078e00d4 */
[----:B------:R-:W-:Y:S01]  /*2990*/  PRMT R112, R112, 0x7632, R112 ;  /* 0x0000763270707816 */ /* 0x000fe20000000070 */
[----:B------:R-:W2:Y:S01]  /*29a0*/  LDG.E.128 R108, desc[UR10][R108.64] ;  /* 0x0000000a6c6c7981 */ /* 0x000ea2000c1e1d00 */
[----:B------:R-:W-:Y:S02]  /*29b0*/  PRMT R113, R136, 0x7632, R113 ;  /* 0x0000763288717816 */ /* 0x000fe40000000071 */
[----:B------:R-:W-:Y:S01]  /*29c0*/  PRMT R140, R140, 0x7632, R140 ;  /* 0x000076328c8c7816 */ /* 0x000fe2000000008c */
[----:B------:R-:W2:Y:S01]  /*29d0*/  LDG.E.128 R152, desc[UR10][R152.64] ;  /* 0x0000000a98987981 */ /* 0x000ea2000c1e1d00 */
[----:B---3--:R-:W-:Y:S01]  /*29e0*/  FADD.FTZ R214, R210, R214 ;  /* 0x000000d6d2d67221 */ /* 0x008fe20000010000 */
[-C--:B----4-:R-:W-:Y:S01]  /*29f0*/  FFMA.FTZ R220, R211, R210.reuse, R220 ;  /* 0x000000d2d3dc7223 */ /* 0x090fe200000100dc */
[----:B------:R-:W-:Y:S01]  /*2a00*/  FFMA.FTZ R210, R48, R210, R209 ;  /* 0x000000d230d27223 */ /* 0x000fe200000100d1 */
[----:B------:R-:W-:-:S02]  /*2a10*/  SHF.L.U32 R209, R115, 0x10, RZ ;  /* 0x0000001073d17819 */ /* 0x000fc400000006ff */
[----:B------:R0:W-:Y:S01]  /*2a20*/  STL [R1+0x100], R214 ;  /* 0x000100d601007387 */ /* 0x0001e20000100800 */
[----:B------:R-:W-:Y:S02]  /*2a30*/  FADD.FTZ R219, R208, R219 ;  /* 0x000000dbd0db7221 */ /* 0x000fe40000010000 */
[----:B------:R-:W-:Y:S01]  /*2a40*/  FADD.FTZ R209, -R197, R209 ;  /* 0x000000d1c5d17221 */ /* 0x000fe20000010100 */
[----:B------:R-:W-:Y:S01]  /*2a50*/  FFMA.FTZ R218, R211, R208, R218 ;  /* 0x000000d0d3da7223 */ /* 0x000fe200000100da */
[----:B------:R-:W-:Y:S01]  /*2a60*/  IMAD.WIDE.U32 R150, R3, 0x10, R212 ;  /* 0x0000001003967825 */ /* 0x000fe200078e00d4 */
[----:B------:R-:W-:Y:S02]  /*2a70*/  PRMT R114, R137, 0x7632, R114 ;  /* 0x0000763289727816 */ /* 0x000fe40000000072 */
[C---:B------:R-:W-:Y:S01]  /*2a80*/  PRMT R215, R139.reuse, 0x7632, R215 ;  /* 0x000076328bd77816 */ /* 0x040fe200000000d7 */
[----:B0-----:R-:W3:Y:S01]  /*2a90*/  LDL.LU R214, [R1+0x128] ;  /* 0x0001280001d67983 */ /* 0x001ee20000300800 */
[----:B------:R-:W-:Y:S01]  /*2aa0*/  SHF.L.U32 R208, R139, 0x10, RZ ;  /* 0x000000108bd07819 */ /* 0x000fe200000006ff */
[----:B------:R-:W-:-:S02]  /*2ab0*/  FMUL.FTZ R209, R6, R209 ;  /* 0x000000d106d17220 */ /* 0x000fc40000410000 */
[----:B------:R0:W-:Y:S04]  /*2ac0*/  STL [R1+0xfc], R220 ;  /* 0x0000fcdc01007387 */ /* 0x0001e80000100800 */
[----:B------:R-:W4:Y:S04]  /*2ad0*/  LDL.LU R221, [R1+0x124] ;  /* 0x0001240001dd7983 */ /* 0x000f280000300800 */
[----:B------:R-:W-:Y:S04]  /*2ae0*/  STL [R1+0x108], R219 ;  /* 0x000108db01007387 */ /* 0x000fe80000100800 */
[----:B------:R-:W-:Y:S04]  /*2af0*/  STL [R1+0x104], R218 ;  /* 0x000104da01007387 */ /* 0x000fe80000100800 */
[----:B0-----:R-:W4:Y:S01]  /*2b00*/  LDL.LU R220, [R1+0xd0] ;  /* 0x0000d00001dc7983 */ /* 0x001f220000300800 */
[----:B------:R-:W-:-:S02]  /*2b10*/  SHF.L.U32 R212, R143, 0x10, RZ ;  /* 0x000000108fd47819 */ /* 0x000fc400000006ff */
[----:B------:R-:W-:Y:S01]  /*2b20*/  SHF.L.U32 R112, R112, 0x10, RZ ;  /* 0x0000001070707819 */ /* 0x000fe200000006ff */
[----:B------:R-:W4:Y:S01]  /*2b30*/  LDG.E.128 R148, desc[UR10][R150.64] ;  /* 0x0000000a96947981 */ /* 0x000f22000c1e1d00 */
[----:B------:R-:W-:-:S03]  /*2b40*/  FMUL.FTZ R203, R83, R163 ;  /* 0x000000a353cb7220 */ /* 0x000fc60000410000 */
[----:B------:R-:W4:Y:S01]  /*2b50*/  LDG.E.128 R168, desc[UR10][R168.64] ;  /* 0x0000000aa8a87981 */ /* 0x000f22000c1e1d00 */
[----:B--2---:R-:W-:Y:S01]  /*2b60*/  FADD.FTZ R217, R208, R217 ;  /* 0x000000d9d0d97221 */ /* 0x004fe20000010000 */
[----:B------:R-:W-:Y:S01]  /*2b70*/  FFMA.FTZ R216, R209, R208, R216 ;  /* 0x000000d0d1d87223 */ /* 0x000fe200000100d8 */
[----:B------:R-:W-:Y:S01]  /*2b80*/  FADD.FTZ R136, -R197, R112 ;  /* 0x00000070c5887221 */ /* 0x000fe20000010100 */
[----:B---3--:R-:W-:-:S03]  /*2b90*/  FADD.FTZ R214, R212, R214 ;  /* 0x000000d6d4d67221 */ /* 0x008fc60000010000 */
[----:B------:R0:W-:Y:S04]  /*2ba0*/  STL [R1+0x11c], R216 ;  /* 0x00011cd801007387 */ /* 0x0001e80000100800 */
[----:B------:R1:W-:Y:S01]  /*2bb0*/  STL [R1+0x120], R217 ;  /* 0x000120d901007387 */ /* 0x0003e20000100800 */
[-C--:B----4-:R-:W-:Y:S01]  /*2bc0*/  FFMA.FTZ R221, R209, R212.reuse, R221 ;  /* 0x000000d4d1dd7223 */ /* 0x090fe200000100dd */
[----:B------:R-:W-:Y:S01]  /*2bd0*/  FMUL.FTZ R213, R90, R212 ;  /* 0x000000d45ad57220 */ /* 0x000fe20000410000 */
[----:B------:R-:W-:Y:S01]  /*2be0*/  SHF.L.U32 R140, R140, 0x10, RZ ;  /* 0x000000108c8c7819 */ /* 0x000fe200000006ff */
[----:B0-----:R-:W2:Y:S04]  /*2bf0*/  LDL.LU R216, [R1+0xcc] ;  /* 0x0000cc0001d87983 */ /* 0x001ea80000300800 */
[----:B------:R-:W3:Y:S04]  /*2c00*/  LDL.LU R219, [R1+0xd8] ;  /* 0x0000d80001db7983 */ /* 0x000ee80000300800 */
[----:B------:R-:W4:Y:S04]  /*2c10*/  LDL.LU R218, [R1+0xd4] ;  /* 0x0000d40001da7983 */ /* 0x000f280000300800 */
[----:B-1----:R-:W4:Y:S04]  /*2c20*/  LDL.LU R217, [R1+0xf0] ;  /* 0x0000f00001d97983 */ /* 0x002f280000300800 */
[----:B------:R0:W-:Y:S01]  /*2c30*/  STL [R1+0x128], R214 ;  /* 0x000128d601007387 */ /* 0x0001e20000100800 */
[C---:B------:R-:W-:Y:S01]  /*2c40*/  SHF.L.U32 R112, R113.reuse, 0x10, RZ ;  /* 0x0000001071707819 */ /* 0x040fe200000006ff */
[----:B------:R-:W-:Y:S01]  /*2c50*/  FMUL.FTZ R136, R6, R136 ;  /* 0x0000008806887220 */ /* 0x000fe20000410000 */
[----:B------:R-:W-:Y:S01]  /*2c60*/  PRMT R115, R138, 0x7632, R115 ;  /* 0x000076328a737816 */ /* 0x000fe20000000073 */
[----:B------:R-:W4:Y:S04]  /*2c70*/  LDG.E.128 R160, desc[UR10][R160.64] ;  /* 0x0000000aa0a07981 */ /* 0x000f28000c1e1d00 */
[----:B0-----:R-:W4:Y:S04]  /*2c80*/  LDL.LU R214, [R1+0xec] ;  /* 0x0000ec0001d67983 */ /* 0x001f280000300800 */
[----:B------:R-:W-:Y:S01]  /*2c90*/  STL [R1+0x124], R221 ;  /* 0x000124dd01007387 */ /* 0x000fe20000100800 */
[----:B------:R-:W-:Y:S01]  /*2ca0*/  FADD.FTZ R220, R112, R220 ;  /* 0x000000dc70dc7221 */ /* 0x000fe20000010000 */
[----:B------:R-:W-:Y:S01]  /*2cb0*/  PRMT R113, R113, 0x7632, R113 ;  /* 0x0000763271717816 */ /* 0x000fe20000000071 */
[----:B--2---:R-:W-:-:S05]  /*2cc0*/  FFMA.FTZ R216, R136, R112, R216 ;  /* 0x0000007088d87223 */ /* 0x004fca00000100d8 */
[----:B------:R0:W-:Y:S04]  /*2cd0*/  STL [R1+0xcc], R216 ;  /* 0x0000ccd801007387 */ /* 0x0001e80000100800 */
[----:B0-----:R-:W2:Y:S01]  /*2ce0*/  LDL.LU R216, [R1+0xf8] ;  /* 0x0000f80001d87983 */ /* 0x001ea20000300800 */
[----:B------:R-:W-:Y:S01]  /*2cf0*/  FFMA.FTZ R208, R50, R208, R213 ;  /* 0x000000d032d07223 */ /* 0x000fe200000100d5 */
[----:B------:R-:W-:Y:S02]  /*2d00*/  SHF.L.U32 R113, R113, 0x10, RZ ;  /* 0x0000001071717819 */ /* 0x000fe400000006ff */
[----:B------:R0:W-:Y:S04]  /*2d10*/  STL [R1+0xd0], R220 ;  /* 0x0000d0dc01007387 */ /* 0x0001e80000100800 */
[----:B------:R-:W2:Y:S01]  /*2d20*/  LDL.LU R213, [R1+0xf4] ;  /* 0x0000f40001d57983 */ /* 0x000ea20000300800 */
[----:B------:R-:W-:Y:S01]  /*2d30*/  FADD.FTZ R137, -R197, R113 ;  /* 0x00000071c5897221 */ /* 0x000fe20000010100 */
[----:B------:R-:W-:Y:S01]  /*2d40*/  SHF.L.U32 R113, R114, 0x10, RZ ;  /* 0x0000001072717819 */ /* 0x000fe200000006ff */
[----:B---3--:R-:W-:Y:S01]  /*2d50*/  FADD.FTZ R219, R140, R219 ;  /* 0x000000db8cdb7221 */ /* 0x008fe20000010000 */
[----:B----4-:R-:W-:-:S03]  /*2d60*/  FFMA.FTZ R218, R136, R140, R218 ;  /* 0x0000008c88da7223 */ /* 0x010fc600000100da */
[----:B------:R-:W-:Y:S01]  /*2d70*/  FADD.FTZ R217, R113, R217 ;  /* 0x000000d971d97221 */ /* 0x000fe20000010000 */
[----:B------:R1:W-:Y:S01]  /*2d80*/  STL [R1+0xd8], R219 ;  /* 0x0000d8db01007387 */ /* 0x0003e20000100800 */
[----:B------:R-:W-:-:S03]  /*2d90*/  FMUL.FTZ R137, R6, R137 ;  /* 0x0000008906897220 */ /* 0x000fc60000410000 */
[----:B------:R3:W-:Y:S04]  /*2da0*/  STL [R1+0xd4], R218 ;  /* 0x0000d4da01007387 */ /* 0x0007e80000100800 */
[----:B0-----:R-:W4:Y:S01]  /*2db0*/  LDL.LU R220, [R1+0x110] ;  /* 0x0001100001dc7983 */ /* 0x001f220000300800 */
[----:B------:R-:W-:-:S03]  /*2dc0*/  FFMA.FTZ R214, R137, R113, R214 ;  /* 0x0000007189d67223 */ /* 0x000fc600000100d6 */
[----:B-1----:R-:W4:Y:S04]  /*2dd0*/  LDL.LU R219, [R1+0x10c] ;  /* 0x00010c0001db7983 */ /* 0x002f280000300800 */
[----:B------:R-:W-:Y:S04]  /*2de0*/  STL [R1+0xf0], R217 ;  /* 0x0000f0d901007387 */ /* 0x000fe80000100800 */
[----:B---3--:R-:W3:Y:S01]  /*2df0*/  LDL.LU R218, [R1+0x118] ;  /* 0x0001180001da7983 */ /* 0x008ee20000300800 */
[----:B------:R-:W-:-:S03]  /*2e00*/  FMUL.FTZ R212, R85, R140 ;  /* 0x0000008c55d47220 */ /* 0x000fc60000410000 */
[----:B------:R0:W-:Y:S01]  /*2e10*/  STL [R1+0xec], R214 ;  /* 0x0000ecd601007387 */ /* 0x0001e20000100800 */
[----:B------:R-:W-:-:S03]  /*2e20*/  PRMT R140, R141, 0x7632, R140 ;  /* 0x000076328d8c7816 */ /* 0x000fc6000000008c */
[----:B0-----:R-:W3:Y:S01]  /*2e30*/  LDL.LU R214, [R1+0x114] ;  /* 0x0001140001d67983 */ /* 0x001ee20000300800 */
[----:B------:R-:W-:-:S03]  /*2e40*/  SHF.L.U32 R140, R140, 0x10, RZ ;  /* 0x000000108c8c7819 */ /* 0x000fc600000006ff */
[----:B------:R-:W3:Y:S02]  /*2e50*/  LDL.LU R217, [R1+0x130] ;  /* 0x0001300001d97983 */ /* 0x000ee40000300800 */
[----:B--2---:R-:W-:-:S05]  /*2e60*/  FADD.FTZ R216, R140, R216 ;  /* 0x000000d88cd87221 */ /* 0x004fca0000010000 */
[----:B------:R0:W-:Y:S04]  /*2e70*/  STL [R1+0xf8], R216 ;  /* 0x0000f8d801007387 */ /* 0x0001e80000100800 */
[----:B0-----:R-:W2:Y:S01]  /*2e80*/  LDL.LU R216, [R1+0x12c] ;  /* 0x00012c0001d87983 */ /* 0x001ea20000300800 */
[----:B------:R-:W-:Y:S01]  /*2e90*/  FFMA.FTZ R213, R137, R140, R213 ;  /* 0x0000008c89d57223 */ /* 0x000fe200000100d5 */
[----:B------:R-:W-:-:S04]  /*2ea0*/  PRMT R114, R114, 0x7632, R114 ;  /* 0x0000763272727816 */ /* 0x000fc80000000072 */
[----:B------:R-:W-:Y:S01]  /*2eb0*/  SHF.L.U32 R114, R114, 0x10, RZ ;  /* 0x0000001072727819 */ /* 0x000fe200000006ff */
[----:B------:R0:W-:Y:S01]  /*2ec0*/  STL [R1+0xf4], R213 ;  /* 0x0000f4d501007387 */ /* 0x0001e20000100800 */
[----:B------:R-:W-:Y:S01]  /*2ed0*/  FMUL.FTZ R141, R87, R140 ;  /* 0x0000008c578d7220 */ /* 0x000fe20000410000 */
[----:B------:R-:W-:Y:S02]  /*2ee0*/  PRMT R140, R142, 0x7632, R140 ;  /* 0x000076328e8c7816 */ /* 0x000fe4000000008c */
[----:B------:R-:W-:Y:S01]  /*2ef0*/  FADD.FTZ R138, -R197, R114 ;  /* 0x00000072c58a7221 */ /* 0x000fe20000010100 */
[----:B------:R-:W-:Y:S01]  /*2f00*/  SHF.L.U32 R114, R115, 0x10, RZ ;  /* 0x0000001073727819 */ /* 0x000fe200000006ff */
[----:B0-----:R-:W2:Y:S01]  /*2f10*/  LDL.LU R213, [R1+0x138] ;  /* 0x0001380001d57983 */ /* 0x001ea20000300800 */
[----:B------:R-:W-:Y:S01]  /*2f20*/  FFMA.FTZ R112, R45, R112, R212 ;  /* 0x000000702d707223 */ /* 0x000fe200000100d4 */
[----:B------:R-:W-:Y:S01]  /*2f30*/  SHF.L.U32 R140, R140, 0x10, RZ ;  /* 0x000000108c8c7819 */ /* 0x000fe200000006ff */
[----:B------:R-:W-:Y:S01]  /*2f40*/  FMUL.FTZ R138, R6, R138 ;  /* 0x0000008a068a7220 */ /* 0x000fe20000410000 */
[----:B------:R-:W2:Y:S01]  /*2f50*/  LDL.LU R212, [R1+0x134] ;  /* 0x0001340001d47983 */ /* 0x000ea20000300800 */
[----:B----4-:R-:W-:Y:S01]  /*2f60*/  FADD.FTZ R220, R114, R220 ;  /* 0x000000dc72dc7221 */ /* 0x010fe20000010000 */
[----:B------:R-:W-:Y:S01]  /*2f70*/  FFMA.FTZ R113, R47, R113, R141 ;  /* 0x000000712f717223 */ /* 0x000fe2000001008d */
[----:B------:R-:W-:Y:S01]  /*2f80*/  FFMA.FTZ R219, R138, R114, R219 ;  /* 0x000000728adb7223 */ /* 0x000fe200000100db */
[----:B---3--:R-:W-:Y:S01]  /*2f90*/  FADD.FTZ R218, R140, R218 ;  /* 0x000000da8cda7221 */ /* 0x008fe20000010000 */
[----:B------:R-:W-:Y:S01]  /*2fa0*/  FMUL.FTZ R141, R89, R140 ;  /* 0x0000008c598d7220 */ /* 0x000fe20000410000 */
[----:B------:R-:W-:Y:S04]  /*2fb0*/  STL [R1+0x110], R220 ;  /* 0x000110dc01007387 */ /* 0x000fe80000100800 */
[----:B------:R-:W-:Y:S01]  /*2fc0*/  STL [R1+0x10c], R219 ;  /* 0x00010cdb01007387 */ /* 0x000fe20000100800 */
[----:B------:R-:W-:-:S03]  /*2fd0*/  FFMA.FTZ R114, R49, R114, R141 ;  /* 0x0000007231727223 */ /* 0x000fc6000001008d */
[----:B------:R0:W-:Y:S01]  /*2fe0*/  STL [R1+0x118], R218 ;  /* 0x000118da01007387 */ /* 0x0001e20000100800 */
[----:B------:R-:W-:Y:S01]  /*2ff0*/  FFMA.FTZ R214, R138, R140, R214 ;  /* 0x0000008c8ad67223 */ /* 0x000fe200000100d6 */
[----:B------:R-:W-:Y:S02]  /*3000*/  PRMT R140, R115, 0x7632, R140 ;  /* 0x00007632738c7816 */ /* 0x000fe4000000008c */
[----:B0-----:R-:W3:Y:S04]  /*3010*/  LDL.LU R218, [R1+0x140] ;  /* 0x0001400001da7983 */ /* 0x001ee80000300800 */
[----:B------:R-:W4:Y:S01]  /*3020*/  LDL.LU R141, [R1+0x13c] ;  /* 0x00013c00018d7983 */ /* 0x000f220000300800 */
[----:B------:R-:W-:Y:S02]  /*3030*/  SHF.L.U32 R140, R140, 0x10, RZ ;  /* 0x000000108c8c7819 */ /* 0x000fe400000006ff */
[----:B------:R-:W-:Y:S01]  /*3040*/  PRMT R115, R143, 0x7632, R115 ;  /* 0x000076328f737816 */ /* 0x000fe20000000073 */
[----:B------:R0:W-:Y:S04]  /*3050*/  STL [R1+0x114], R214 ;  /* 0x000114d601007387 */ /* 0x0001e80000100800 */
[----:B------:R-:W3:Y:S01]  /*3060*/  LDL.LU R143, [R1+0x148] ;  /* 0x00014800018f7983 */ /* 0x000ee20000300800 */
[----:B------:R-:W-:Y:S01]  /*3070*/  FADD.FTZ R140, -R197, R140 ;  /* 0x0000008cc58c7221 */ /* 0x000fe20000010100 */
[----:B------:R-:W-:-:S02]  /*3080*/  SHF.L.U32 R215, R215, 0x10, RZ ;  /* 0x00000010d7d77819 */ /* 0x000fc400000006ff */
[----:B------:R-:W3:Y:S01]  /*3090*/  LDL.LU R142, [R1+0x144] ;  /* 0x00014400018e7983 */ /* 0x000ee20000300800 */
[----:B0-----:R-:W-:Y:S02]  /*30a0*/  FMUL.FTZ R214, R6, R140 ;  /* 0x0000008c06d67220 */ /* 0x001fe40000410000 */
[----:B------:R-:W-:-:S05]  /*30b0*/  FADD.FTZ R217, R215, R217 ;  /* 0x000000d9d7d97221 */ /* 0x000fca0000010000 */
[----:B------:R0:W-:Y:S01]  /*30c0*/  STL [R1+0x130], R217 ;  /* 0x000130d901007387 */ /* 0x0001e20000100800 */
[----:B--2---:R-:W-:-:S05]  /*30d0*/  FFMA.FTZ R216, R214, R215, R216 ;  /* 0x000000d7d6d87223 */ /* 0x004fca00000100d8 */
[----:B------:R1:W-:Y:S04]  /*30e0*/  STL [R1+0x12c], R216 ;  /* 0x00012cd801007387 */ /* 0x0003e80000100800 */
[----:B0-----:R-:W2:Y:S04]  /*30f0*/  LDL.LU R217, [R1+0x160] ;  /* 0x0001600001d97983 */ /* 0x001ea80000300800 */
[----:B-1----:R-:W2:Y:S01]  /*3100*/  LDL.LU R216, [R1+0x15c] ;  /* 0x00015c0001d87983 */ /* 0x002ea20000300800 */
[----:B------:R-:W-:-:S05]  /*3110*/  SHF.L.U32 R115, R115, 0x10, RZ ;  /* 0x0000001073737819 */ /* 0x000fca00000006ff */
[----:B------:R-:W-:Y:S01]  /*3120*/  FADD.FTZ R213, R115, R213 ;  /* 0x000000d573d57221 */ /* 0x000fe20000010000 */
[----:B------:R-:W-:-:S04]  /*3130*/  FFMA.FTZ R212, R214, R115, R212 ;  /* 0x00000073d6d47223 */ /* 0x000fc800000100d4 */
[----:B------:R0:W-:Y:S02]  /*3140*/  STL [R1+0x138], R213 ;  /* 0x000138d501007387 */ /* 0x0001e40000100800 */
[----:B0-----:R-:W-:Y:S02]  /*3150*/  SHF.L.U32 R213, R108, 0x10, RZ ;  /* 0x000000106cd57819 */ /* 0x001fe400000006ff */
[----:B------:R0:W-:Y:S03]  /*3160*/  STL [R1+0x134], R212 ;  /* 0x000134d401007387 */ /* 0x0001e60000100800 */
[----:B------:R-:W-:-:S04]  /*3170*/  FADD.FTZ R213, -R197, R213 ;  /* 0x000000d5c5d57221 */ /* 0x000fc80000010100 */
[----:B------:R-:W-:Y:S01]  /*3180*/  FMUL.FTZ R213, R6, R213 ;  /* 0x000000d506d57220 */ /* 0x000fe20000410000 */
[----:B0-----:R-:W-:Y:S01]  /*3190*/  SHF.L.U32 R212, R148, 0x10, RZ ;  /* 0x0000001094d47819 */ /* 0x001fe200000006ff */
[----:B------:R-:W-:Y:S01]  /*31a0*/  FMUL.FTZ R139, R91, R115 ;  /* 0x000000735b8b7220 */ /* 0x000fe20000410000 */
[----:B------:R-:W-:-:S03]  /*31b0*/  SHF.L.U32 R115, R152, 0x10, RZ ;  /* 0x0000001098737819 */ /* 0x000fc600000006ff */
[----:B----4-:R-:W-:Y:S01]  /*31c0*/  FFMA.FTZ R141, R213, R212, R141 ;  /* 0x000000d4d58d7223 */ /* 0x010fe2000001008d */
[----:B---3--:R-:W-:-:S04]  /*31d0*/  FADD.FTZ R218, R212, R218 ;  /* 0x000000dad4da7221 */ /* 0x008fc80000010000 */
[----:B------:R0:W-:Y:S01]  /*31e0*/  STL [R1+0x13c], R141 ;  /* 0x00013c8d01007387 */ /* 0x0001e20000100800 */
[----:B------:R-:W-:-:S03]  /*31f0*/  FADD.FTZ R143, R115, R143 ;  /* 0x0000008f738f7221 */ /* 0x000fc60000010000 */
[----:B0-----:R-:W3:Y:S04]  /*3200*/  LDL.LU R141, [R1+0x168] ;  /* 0x00016800018d7983 */ /* 0x001ee80000300800 */
[----:B------:R-:W-:Y:S01]  /*3210*/  STL [R1+0x140], R218 ;  /* 0x000140da01007387 */ /* 0x000fe20000100800 */
[----:B------:R-:W-:-:S03]  /*3220*/  FFMA.FTZ R142, R213, R115, R142 ;  /* 0x00000073d58e7223 */ /* 0x000fc6000001008e */
[----:B------:R-:W4:Y:S04]  /*3230*/  LDL.LU R140, [R1+0x164] ;  /* 0x00016400018c7983 */ /* 0x000f280000300800 */
[----:B------:R-:W4:Y:S04]  /*3240*/  LDL.LU R220, [R1+0x180] ;  /* 0x0001800001dc7983 */ /* 0x000f280000300800 */
[----:B------:R0:W-:Y:S04]  /*3250*/  STL [R1+0x148], R143 ;  /* 0x0001488f01007387 */ /* 0x0001e80000100800 */
[----:B------:R1:W-:Y:S04]  /*3260*/  STL [R1+0x144], R142 ;  /* 0x0001448e01007387 */ /* 0x0003e80000100800 */
[----:B------:R-:W4:Y:S01]  /*3270*/  LDL.LU R221, [R1+0x17c] ;  /* 0x00017c0001dd7983 */ /* 0x000f220000300800 */
[----:B0-----:R-:W-:-:S02]  /*3280*/  SHF.L.U32 R143, R109, 0x10, RZ ;  /* 0x000000106d8f7819 */ /* 0x001fc400000006ff */
[----:B-1----:R-:W-:-:S03]  /*3290*/  SHF.L.U32 R142, R149, 0x10, RZ ;  /* 0x00000010958e7819 */ /* 0x002fc600000006ff */
[----:B------:R-:W-:-:S04]  /*32a0*/  FADD.FTZ R143, -R197, R143 ;  /* 0x0000008fc58f7221 */ /* 0x000fc80000010100 */
[----:B------:R-:W-:Y:S01]  /*32b0*/  FMUL.FTZ R143, R6, R143 ;  /* 0x0000008f068f7220 */ /* 0x000fe20000410000 */
[----:B--2---:R-:W-:-:S03]  /*32c0*/  FADD.FTZ R217, R142, R217 ;  /* 0x000000d98ed97221 */ /* 0x004fc60000010000 */
[----:B------:R-:W-:Y:S02]  /*32d0*/  FFMA.FTZ R216, R143, R142, R216 ;  /* 0x0000008e8fd87223 */ /* 0x000fe400000100d8 */
[----:B------:R0:W-:Y:S04]  /*32e0*/  STL [R1+0x160], R217 ;  /* 0x000160d901007387 */ /* 0x0001e80000100800 */
[----:B0-----:R-:W2:Y:S04]  /*32f0*/  LDL.LU R217, [R1+0x188] ;  /* 0x0001880001d97983 */ /* 0x001ea80000300800 */
[----:B------:R0:W-:Y:S04]  /*3300*/  STL [R1+0x15c], R216 ;  /* 0x00015cd801007387 */ /* 0x0001e80000100800 */
[----:B0-----:R-:W2:Y:S04]  /*3310*/  LDL.LU R216, [R1+0x184] ;  /* 0x0001840001d87983 */ /* 0x001ea80000300800 */
[----:B------:R-:W2:Y:S04]  /*3320*/  LDL.LU R219, [R1+0x1a0] ;  /* 0x0001a00001db7983 */ /* 0x000ea80000300800 */
[----:B------:R-:W2:Y:S01]  /*3330*/  LDL.LU R218, [R1+0x19c] ;  /* 0x00019c0001da7983 */ /* 0x000ea20000300800 */
[----:B------:R-:W-:Y:S01]  /*3340*/  FFMA.FTZ R215, R51, R215, R139 ;  /* 0x000000d733d77223 */ /* 0x000fe2000001008b */
[----:B------:R-:W-:Y:S01]  /*3350*/  FMUL.FTZ R139, R92, R115 ;  /* 0x000000735c8b7220 */ /* 0x000fe20000410000 */
[----:B------:R-:W-:-:S03]  /*3360*/  SHF.L.U32 R115, R153, 0x10, RZ ;  /* 0x0000001099737819 */ /* 0x000fc600000006ff */
[----:B------:R-:W-:Y:S02]  /*3370*/  FFMA.FTZ R212, R52, R212, R139 ;  /* 0x000000d434d47223 */ /* 0x000fe4000001008b */
[----:B------:R-:W-:Y:S01]  /*3380*/  FMUL.FTZ R139, R94, R115 ;  /* 0x000000735e8b7220 */ /* 0x000fe20000410000 */
[----:B---3--:R-:W-:-:S05]  /*3390*/  FADD.FTZ R141, R115, R141 ;  /* 0x0000008d738d7221 */ /* 0x008fca0000010000 */
[----:B------:R0:W-:Y:S01]  /*33a0*/  STL [R1+0x168], R141 ;  /* 0x0001688d01007387 */ /* 0x0001e20000100800 */
[----:B----4-:R-:W-:Y:S01]  /*33b0*/  FFMA.FTZ R140, R143, R115, R140 ;  /* 0x000000738f8c7223 */ /* 0x010fe2000001008c */
[----:B------:R-:W-:Y:S02]  /*33c0*/  SHF.L.U32 R115, R154, 0x10, RZ ;  /* 0x000000109a737819 */ /* 0x000fe400000006ff */
[----:B0-----:R-:W-:Y:S02]  /*33d0*/  SHF.L.U32 R141, R110, 0x10, RZ ;  /* 0x000000106e8d7819 */ /* 0x001fe400000006ff */
[----:B------:R0:W-:Y:S03]  /*33e0*/  STL [R1+0x164], R140 ;  /* 0x0001648c01007387 */ /* 0x0001e60000100800 */
[----:B------:R-:W-:Y:S01]  /*33f0*/  FADD.FTZ R141, -R197, R141 ;  /* 0x0000008dc58d7221 */ /* 0x000fe20000010100 */
[----:B------:R-:W-:Y:S01]  /*3400*/  FFMA.FTZ R142, R54, R142, R139 ;  /* 0x0000008e368e7223 */ /* 0x000fe2000001008b */
[----:B------:R-:W-:-:S02]  /*3410*/  FMUL.FTZ R139, R96, R115 ;  /* 0x00000073608b7220 */ /* 0x000fc40000410000 */
[----:B------:R-:W-:Y:S01]  /*3420*/  FMUL.FTZ R141, R6, R141 ;  /* 0x0000008d068d7220 */ /* 0x000fe20000410000 */
[----:B0-----:R-:W-:-:S05]  /*3430*/  SHF.L.U32 R140, R150, 0x10, RZ ;  /* 0x00000010968c7819 */ /* 0x001fca00000006ff */
[----:B------:R-:W-:Y:S01]  /*3440*/  FADD.FTZ R220, R140, R220 ;  /* 0x000000dc8cdc7221 */ /* 0x000fe20000010000 */
[-C--:B------:R-:W-:Y:S01]  /*3450*/  FFMA.FTZ R221, R141, R140.reuse, R221 ;  /* 0x0000008c8ddd7223 */ /* 0x080fe200000100dd */
[----:B------:R-:W-:Y:S01]  /*3460*/  FFMA.FTZ R140, R56, R140, R139 ;  /* 0x0000008c388c7223 */ /* 0x000fe2000001008b */
[----:B------:R-:W-:Y:S02]  /*3470*/  SHF.L.U32 R139, R111, 0x10, RZ ;  /* 0x000000106f8b7819 */ /* 0x000fe400000006ff */
[----:B------:R0:W-:Y:S03]  /*3480*/  STL [R1+0x180], R220 ;  /* 0x000180dc01007387 */ /* 0x0001e60000100800 */
[----:B------:R-:W-:Y:S01]  /*3490*/  FADD.FTZ R139, -R197, R139 ;  /* 0x0000008bc58b7221 */ /* 0x000fe20000010100 */
[----:B0-----:R-:W3:Y:S03]  /*34a0*/  LDL.LU R220, [R1+0x1a8] ;  /* 0x0001a80001dc7983 */ /* 0x001ee60000300800 */
[----:B------:R-:W-:Y:S01]  /*34b0*/  FMUL.FTZ R139, R6, R139 ;  /* 0x0000008b068b7220 */ /* 0x000fe20000410000 */
[----:B------:R0:W-:Y:S04]  /*34c0*/  STL [R1+0x17c], R221 ;  /* 0x00017cdd01007387 */ /* 0x0001e80000100800 */
[----:B0-----:R-:W4:Y:S01]  /*34d0*/  LDL.LU R221, [R1+0x1a4] ;  /* 0x0001a40001dd7983 */ /* 0x001f220000300800 */
[----:B--2---:R-:W-:-:S05]  /*34e0*/  FADD.FTZ R217, R115, R217 ;  /* 0x000000d973d97221 */ /* 0x004fca0000010000 */
[----:B------:R-:W-:Y:S01]  /*34f0*/  STL [R1+0x188], R217 ;  /* 0x000188d901007387 */ /* 0x000fe20000100800 */
[----:B------:R-:W-:Y:S01]  /*3500*/  FFMA.FTZ R216, R141, R115, R216 ;  /* 0x000000738dd87223 */ /* 0x000fe200000100d8 */
[----:B------:R-:W-:-:S05]  /*3510*/  SHF.L.U32 R115, R151, 0x10, RZ ;  /* 0x0000001097737819 */ /* 0x000fca00000006ff */
[----:B------:R-:W-:Y:S01]  /*3520*/  FADD.FTZ R219, R115, R219 ;  /* 0x000000db73db7221 */ /* 0x000fe20000010000 */
[----:B------:R-:W-:Y:S01]  /*3530*/  FFMA.FTZ R218, R139, R115, R218 ;  /* 0x000000738bda7223 */ /* 0x000fe200000100da */
[----:B------:R-:W-:Y:S04]  /*3540*/  STL [R1+0x184], R216 ;  /* 0x000184d801007387 */ /* 0x000fe80000100800 */
[----:B------:R0:W-:Y:S04]  /*3550*/  STL [R1+0x1a0], R219 ;  /* 0x0001a0db01007387 */ /* 0x0001e80000100800 */
[----:B0-----:R-:W2:Y:S04]  /*3560*/  LDL.LU R219, [R1+0x150] ;  /* 0x0001500001db7983 */ /* 0x001ea80000300800 */
[----:B------:R0:W-:Y:S04]  /*3570*/  STL [R1+0x19c], R218 ;  /* 0x00019cda01007387 */ /* 0x0001e80000100800 */
[----:B0-----:R-:W2:Y:S01]  /*3580*/  LDL.LU R218, [R1+0x14c] ;  /* 0x00014c0001da7983 */ /* 0x001ea20000300800 */
[----:B------:R-:W-:-:S02]  /*3590*/  SHF.L.U32 R216, R155, 0x10, RZ ;  /* 0x000000109bd87819 */ /* 0x000fc400000006ff */
[----:B------:R-:W-:-:S04]  /*35a0*/  PRMT R152, R108, 0x7632, R152 ;  /* 0x000076326c987816 */ /* 0x000fc80000000098 */
[C---:B------:R-:W-:Y:S02]  /*35b0*/  PRMT R108, R152.reuse, 0x7632, R108 ;  /* 0x00007632986c7816 */ /* 0x040fe4000000006c */
[----:B------:R-:W-:Y:S02]  /*35c0*/  SHF.L.U32 R152, R152, 0x10, RZ ;  /* 0x0000001098987819 */ /* 0x000fe400000006ff */
[----:B------:R-:W-:-:S03]  /*35d0*/  PRMT R148, R148, 0x7632, R148 ;  /* 0x0000763294947816 */ /* 0x000fc60000000094 */
[----:B------:R-:W-:Y:S01]  /*35e0*/  FADD.FTZ R152, -R197, R152 ;  /* 0x00000098c5987221 */ /* 0x000fe20000010100 */
[----:B------:R-:W-:-:S03]  /*35f0*/  SHF.L.U32 R148, R148, 0x10, RZ ;  /* 0x0000001094947819 */ /* 0x000fc600000006ff */
[----:B------:R-:W-:Y:S01]  /*3600*/  FMUL.FTZ R152, R6, R152 ;  /* 0x0000009806987220 */ /* 0x000fe20000410000 */
[----:B---3--:R-:W-:-:S05]  /*3610*/  FADD.FTZ R220, R216, R220 ;  /* 0x000000dcd8dc7221 */ /* 0x008fca0000010000 */
[----:B------:R0:W-:Y:S04]  /*3620*/  STL [R1+0x1a8], R220 ;  /* 0x0001a8dc01007387 */ /* 0x0001e80000100800 */
[----:B0-----:R-:W3:Y:S04]  /*3630*/  LDL.LU R220, [R1+0x158] ;  /* 0x0001580001dc7983 */ /* 0x001ee80000300800 */
[----:B------:R-:W3:Y:S01]  /*3640*/  LDL.LU R222, [R1+0x154] ;  /* 0x0001540001de7983 */ /* 0x000ee20000300800 */
[----:B----4-:R-:W-:-:S05]  /*3650*/  FFMA.FTZ R221, R139, R216, R221 ;  /* 0x000000d88bdd7223 */ /* 0x010fca00000100dd */
[----:B------:R-:W-:Y:S01]  /*3660*/  STL [R1+0x1a4], R221 ;  /* 0x0001a4dd01007387 */ /* 0x000fe20000100800 */
[----:B--2---:R-:W-:-:S05]  /*3670*/  FADD.FTZ R219, R148, R219 ;  /* 0x000000db94db7221 */ /* 0x004fca0000010000 */
[----:B------:R0:W-:Y:S01]  /*3680*/  STL [R1+0x150], R219 ;  /* 0x000150db01007387 */ /* 0x0001e20000100800 */
[----:B------:R-:W-:-:S03]  /*3690*/  FFMA.FTZ R218, R152, R148, R218 ;  /* 0x0000009498da7223 */ /* 0x000fc600000100da */
[----:B0-----:R-:W2:Y:S04]  /*36a0*/  LDL.LU R219, [R1+0x170] ;  /* 0x0001700001db7983 */ /* 0x001ea80000300800 */
[----:B------:R0:W-:Y:S04]  /*36b0*/  STL [R1+0x14c], R218 ;  /* 0x00014cda01007387 */ /* 0x0001e80000100800 */
[----:B0-----:R-:W4:Y:S01]  /*36c0*/  LDL.LU R218, [R1+0x16c] ;  /* 0x00016c0001da7983 */ /* 0x001f220000300800 */
[----:B------:R-:W-:Y:S02]  /*36d0*/  SHF.L.U32 R108, R108, 0x10, RZ ;  /* 0x000000106c6c7819 */ /* 0x000fe400000006ff */
[----:B------:R-:W-:Y:S01]  /*36e0*/  PRMT R109, R109, 0x7632, R109 ;  /* 0x000076326d6d7816 */ /* 0x000fe2000000006d */
[----:B------:R-:W-:Y:S01]  /*36f0*/  FMUL.FTZ R217, R98, R216 ;  /* 0x000000d862d97220 */ /* 0x000fe20000410000 */
[----:B------:R-:W4:Y:S01]  /*3700*/  LDL.LU R221, [R1+0x178] ;  /* 0x0001780001dd7983 */ /* 0x000f220000300800 */
[----:B------:R-:W-:Y:S01]  /*3710*/  FMUL.FTZ R216, R93, R108 ;  /* 0x0000006c5dd87220 */ /* 0x000fe20000410000 */
[----:B------:R-:W-:-:S05]  /*3720*/  SHF.L.U32 R109, R109, 0x10, RZ ;  /* 0x000000106d6d7819 */ /* 0x000fca00000006ff */
[----:B------:R-:W-:Y:S01]  /*3730*/  FADD.FTZ R109, -R197, R109 ;  /* 0x0000006dc56d7221 */ /* 0x000fe20000010100 */
[----:B---3--:R-:W-:Y:S01]  /*3740*/  FADD.FTZ R220, R108, R220 ;  /* 0x000000dc6cdc7221 */ /* 0x008fe20000010000 */
[----:B------:R-:W-:Y:S01]  /*3750*/  FFMA.FTZ R222, R152, R108, R222 ;  /* 0x0000006c98de7223 */ /* 0x000fe200000100de */
[----:B------:R-:W-:Y:S02]  /*3760*/  PRMT R108, R153, 0x7632, R108 ;  /* 0x00007632996c7816 */ /* 0x000fe4000000006c */
[----:B------:R-:W-:Y:S01]  /*3770*/  PRMT R153, R149, 0x7632, R153 ;  /* 0x0000763295997816 */ /* 0x000fe20000000099 */
[----:B------:R-:W-:-:S03]  /*3780*/  FMUL.FTZ R149, R6, R109 ;  /* 0x0000006d06957220 */ /* 0x000fc60000410000 */
[----:B------:R-:W-:Y:S01]  /*3790*/  SHF.L.U32 R153, R153, 0x10, RZ ;  /* 0x0000001099997819 */ /* 0x000fe200000006ff */
[----:B------:R0:W-:Y:S04]  /*37a0*/  STL [R1+0x158], R220 ;  /* 0x000158dc01007387 */ /* 0x0001e80000100800 */
[----:B0-----:R-:W3:Y:S04]  /*37b0*/  LDL.LU R220, [R1+0x174] ;  /* 0x0001740001dc7983 */ /* 0x001ee80000300800 */
[----:B------:R-:W-:Y:S01]  /*37c0*/  STL [R1+0x154], R222 ;  /* 0x000154de01007387 */ /* 0x000fe20000100800 */
[----:B--2---:R-:W-:-:S05]  /*37d0*/  FADD.FTZ R219, R153, R219 ;  /* 0x000000db99db7221 */ /* 0x004fca0000010000 */
[----:B------:R0:W-:Y:S01]  /*37e0*/  STL [R1+0x170], R219 ;  /* 0x000170db01007387 */ /* 0x0001e20000100800 */
[----:B----4-:R-:W-:-:S03]  /*37f0*/  FFMA.FTZ R218, R149, R153, R218 ;  /* 0x0000009995da7223 */ /* 0x010fc600000100da */
[----:B0-----:R-:W2:Y:S04]  /*3800*/  LDL.LU R219, [R1+0x190] ;  /* 0x0001900001db7983 */ /* 0x001ea80000300800 */
[----:B------:R0:W-:Y:S04]  /*3810*/  STL [R1+0x16c], R218 ;  /* 0x00016cda01007387 */ /* 0x0001e80000100800 */
[----:B0-----:R-:W4:Y:S01]  /*3820*/  LDL.LU R218, [R1+0x18c] ;  /* 0x00018c0001da7983 */ /* 0x001f220000300800 */
[----:B------:R-:W-:Y:S01]  /*3830*/  SHF.L.U32 R108, R108, 0x10, RZ ;  /* 0x000000106c6c7819 */ /* 0x000fe200000006ff */
[----:B------:R-:W-:-:S02]  /*3840*/  FFMA.FTZ R148, R53, R148, R216 ;  /* 0x0000009435947223 */ /* 0x000fc400000100d8 */
[----:B------:R-:W4:Y:S02]  /*3850*/  LDL.LU R222, [R1+0x198] ;  /* 0x0001980001de7983 */ /* 0x000f240000300800 */
[----:B------:R-:W-:-:S04]  /*3860*/  FMUL.FTZ R109, R95, R108 ;  /* 0x0000006c5f6d7220 */ /* 0x000fc80000410000 */
[--C-:B------:R-:W-:Y:S01]  /*3870*/  FFMA.FTZ R153, R55, R153, R109.reuse ;  /* 0x0000009937997223 */ /* 0x100fe2000001006d */
[----:B------:R-:W-:Y:S01]  /*3880*/  PRMT R109, R110, 0x7632, R109 ;  /* 0x000076326e6d7816 */ /* 0x000fe2000000006d */
[----:B------:R-:W-:Y:S01]  /*3890*/  FADD.FTZ R221, R108, R221 ;  /* 0x000000dd6cdd7221 */ /* 0x000fe20000010000 */
[----:B------:R-:W-:Y:S02]  /*38a0*/  PRMT R216, R150, 0x7632, R216 ;  /* 0x0000763296d87816 */ /* 0x000fe400000000d8 */
[----:B------:R-:W-:Y:S02]  /*38b0*/  SHF.L.U32 R109, R109, 0x10, RZ ;  /* 0x000000106d6d7819 */ /* 0x000fe400000006ff */
[----:B------:R0:W-:Y:S01]  /*38c0*/  STL [R1+0x178], R221 ;  /* 0x000178dd01007387 */ /* 0x0001e20000100800 */
[----:B------:R-:W-:Y:S02]  /*38d0*/  SHF.L.U32 R216, R216, 0x10, RZ ;  /* 0x00000010d8d87819 */ /* 0x000fe400000006ff */
[----:B------:R-:W-:Y:S01]  /*38e0*/  FADD.FTZ R109, -R197, R109 ;  /* 0x0000006dc56d7221 */ /* 0x000fe20000010100 */
[----:B0-----:R-:W4:Y:S01]  /*38f0*/  LDL.LU R221, [R1+0x194] ;  /* 0x0001940001dd7983 */ /* 0x001f220000300800 */
[----:B---3--:R-:W-:Y:S01]  /*3900*/  FFMA.FTZ R220, R149, R108, R220 ;  /* 0x0000006c95dc7223 */ /* 0x008fe200000100dc */
[----:B------:R-:W-:Y:S01]  /*3910*/  PRMT R108, R154, 0x7632, R108 ;  /* 0x000076329a6c7816 */ /* 0x000fe2000000006c */
[----:B------:R-:W-:-:S03]  /*3920*/  FMUL.FTZ R154, R6, R109 ;  /* 0x0000006d069a7220 */ /* 0x000fc60000410000 */
[----:B------:R0:W-:Y:S01]  /*3930*/  STL [R1+0x174], R220 ;  /* 0x000174dc01007387 */ /* 0x0001e20000100800 */
[----:B------:R-:W-:-:S03]  /*3940*/  FFMA.FTZ R203, R43, R167, R203 ;  /* 0x000000a72bcb7223 */ /* 0x000fc600000100cb */
[----:B------:R-:W3:Y:S04]  /*3950*/  LDG.E.128 R164, desc[UR10][R164.64] ;  /* 0x0000000aa4a47981 */ /* 0x000ee8000c1e1d00 */
[----:B0-----:R-:W3:Y:S01]  /*3960*/  LDL.LU R220, [R1+0x1b0] ;  /* 0x0001b00001dc7983 */ /* 0x001ee20000300800 */
[----:B--2---:R-:W-:-:S05]  /*3970*/  FADD.FTZ R219, R216, R219 ;  /* 0x000000dbd8db7221 */ /* 0x004fca0000010000 */
[----:B------:R0:W-:Y:S01]  /*3980*/  STL [R1+0x190], R219 ;  /* 0x000190db01007387 */ /* 0x0001e20000100800 */
[----:B----4-:R-:W-:-:S03]  /*3990*/  FFMA.FTZ R218, R154, R216, R218 ;  /* 0x000000d89ada7223 */ /* 0x010fc600000100da */
[----:B0-----:R-:W2:Y:S04]  /*39a0*/  LDL.LU R219, [R1+0x1ac] ;  /* 0x0001ac0001db7983 */ /* 0x001ea80000300800 */
[----:B------:R0:W-:Y:S04]  /*39b0*/  STL [R1+0x18c], R218 ;  /* 0x00018cda01007387 */ /* 0x0001e80000100800 */
[----:B0-----:R-:W4:Y:S04]  /*39c0*/  LDL.LU R218, [R1+0x1b8] ;  /* 0x0001b80001da7983 */ /* 0x001f280000300800 */
[----:B------:R-:W4:Y:S01]  /*39d0*/  LDL.LU R150, [R1+0x1b4] ;  /* 0x0001b40001967983 */ /* 0x000f220000300800 */
[----:B------:R-:W-:-:S05]  /*39e0*/  SHF.L.U32 R108, R108, 0x10, RZ ;  /* 0x000000106c6c7819 */ /* 0x000fca00000006ff */
[----:B------:R-:W-:-:S04]  /*39f0*/  FMUL.FTZ R109, R97, R108 ;  /* 0x0000006c616d7220 */ /* 0x000fc80000410000 */
[--C-:B------:R-:W-:Y:S01]  /*3a00*/  FFMA.FTZ R216, R57, R216, R109.reuse ;  /* 0x000000d839d87223 */ /* 0x100fe2000001006d */
[----:B------:R-:W-:Y:S01]  /*3a10*/  PRMT R109, R111, 0x7632, R109 ;  /* 0x000076326f6d7816 */ /* 0x000fe2000000006d */
[----:B------:R-:W-:Y:S01]  /*3a20*/  FADD.FTZ R222, R108, R222 ;  /* 0x000000de6cde7221 */ /* 0x000fe20000010000 */
[----:B------:R-:W-:Y:S02]  /*3a30*/  FFMA.FTZ R221, R154, R108, R221 ;  /* 0x0000006c9add7223 */ /* 0x000fe400000100dd */
[----:B------:R-:W-:Y:S01]  /*3a40*/  SHF.L.U32 R109, R109, 0x10, RZ ;  /* 0x000000106d6d7819 */ /* 0x000fe200000006ff */
[--C-:B------:R-:W-:Y:S01]  /*3a50*/  FFMA.FTZ R115, R58, R115, R217.reuse ;  /* 0x000000733a737223 */ /* 0x100fe200000100d9 */
[----:B------:R-:W-:Y:S02]  /*3a60*/  PRMT R108, R155, 0x7632, R108 ;  /* 0x000076329b6c7816 */ /* 0x000fe4000000006c */
[----:B------:R-:W-:Y:S01]  /*3a70*/  PRMT R217, R151, 0x7632, R217 ;  /* 0x0000763297d97816 */ /* 0x000fe200000000d9 */
[----:B------:R-:W-:Y:S01]  /*3a80*/  FADD.FTZ R109, -R197, R109 ;  /* 0x0000006dc56d7221 */ /* 0x000fe20000010100 */
[----:B------:R-:W-:-:S02]  /*3a90*/  SHF.L.U32 R108, R108, 0x10, RZ ;  /* 0x000000106c6c7819 */ /* 0x000fc400000006ff */
[----:B------:R-:W-:Y:S01]  /*3aa0*/  SHF.L.U32 R217, R217, 0x10, RZ ;  /* 0x00000010d9d97819 */ /* 0x000fe200000006ff */
[----:B------:R-:W-:Y:S01]  /*3ab0*/  FMUL.FTZ R155, R6, R109 ;  /* 0x0000006d069b7220 */ /* 0x000fe20000410000 */
[C---:B------:R-:W-:Y:S01]  /*3ac0*/  PRMT R111, R160.reuse, 0x7632, R111 ;  /* 0x00007632a06f7816 */ /* 0x040fe2000000006f */
[----:B------:R-:W-:Y:S01]  /*3ad0*/  FMUL.FTZ R109, R99, R108 ;  /* 0x0000006c636d7220 */ /* 0x000fe20000410000 */
[----:B------:R-:W-:Y:S01]  /*3ae0*/  SHF.L.U32 R160, R160, 0x10, RZ ;  /* 0x00000010a0a07819 */ /* 0x000fe200000006ff */
[----:B------:R-:W-:Y:S04]  /*3af0*/  STL [R1+0x198], R222 ;  /* 0x000198de01007387 */ /* 0x000fe80000100800 */
[----:B------:R-:W-:Y:S01]  /*3b00*/  STL [R1+0x194], R221 ;  /* 0x000194dd01007387 */ /* 0x000fe20000100800 */
[----:B------:R-:W-:Y:S01]  /*3b10*/  FADD.FTZ R160, -R197, R160 ;  /* 0x000000a0c5a07221 */ /* 0x000fe20000010100 */
[----:B---3--:R-:W-:Y:S01]  /*3b20*/  FADD.FTZ R220, R217, R220 ;  /* 0x000000dcd9dc7221 */ /* 0x008fe20000010000 */
[----:B------:R-:W-:-:S04]  /*3b30*/  SHF.L.U32 R151, R164, 0x10, RZ ;  /* 0x00000010a4977819 */ /* 0x000fc800000006ff */
[----:B------:R0:W-:Y:S01]  /*3b40*/  STL [R1+0x1b0], R220 ;  /* 0x0001b0dc01007387 */ /* 0x0001e20000100800 */
[----:B------:R-:W-:Y:S01]  /*3b50*/  PRMT R110, R163, 0x7632, R110 ;  /* 0x00007632a36e7816 */ /* 0x000fe2000000006e */
[----:B------:R-:W-:Y:S01]  /*3b60*/  FMUL.FTZ R160, R6, R160 ;  /* 0x000000a006a07220 */ /* 0x000fe20000410000 */
[----:B------:R-:W-:Y:S01]  /*3b70*/  SHF.L.U32 R111, R111, 0x10, RZ ;  /* 0x000000106f6f7819 */ /* 0x000fe200000006ff */
[----:B------:R-:W-:Y:S01]  /*3b80*/  FADD.FTZ R227, R151, R227 ;  /* 0x000000e397e37221 */ /* 0x000fe20000010000 */
[----:B------:R-:W-:Y:S01]  /*3b90*/  SHF.L.U32 R110, R110, 0x10, RZ ;  /* 0x000000106e6e7819 */ /* 0x000fe200000006ff */
[----:B------:R-:W-:Y:S02]  /*3ba0*/  FFMA.FTZ R23, R160, R151, R23 ;  /* 0x00000097a0177223 */ /* 0x000fe40000010017 */
[C---:B------:R-:W-:Y:S02]  /*3bb0*/  FADD.FTZ R111, -R197.reuse, R111 ;  /* 0x0000006fc56f7221 */ /* 0x040fe40000010100 */
[----:B------:R-:W-:Y:S01]  /*3bc0*/  FADD.FTZ R110, -R197, R110 ;  /* 0x0000006ec56e7221 */ /* 0x000fe20000010100 */
[----:B0-----:R-:W-:-:S02]  /*3bd0*/  SHF.L.U32 R220, R171, 0x10, RZ ;  /* 0x00000010abdc7819 */ /* 0x001fc400000006ff */
[----:B------:R-:W-:-:S04]  /*3be0*/  PRMT R171, R171, 0x7632, R171 ;  /* 0x00007632abab7816 */ /* 0x000fc800000000ab */
[----:B------:R-:W-:-:S05]  /*3bf0*/  SHF.L.U32 R171, R171, 0x10, RZ ;  /* 0x00000010abab7819 */ /* 0x000fca00000006ff */
[----:B------:R-:W-:Y:S01]  /*3c00*/  FADD.FTZ R22, R171, R22 ;  /* 0x00000016ab167221 */ /* 0x000fe20000010000 */
[-C--:B--2---:R-:W-:Y:S01]  /*3c10*/  FFMA.FTZ R219, R155, R217.reuse, R219 ;  /* 0x000000d99bdb7223 */ /* 0x084fe200000100db */
[--C-:B------:R-:W-:Y:S01]  /*3c20*/  FFMA.FTZ R217, R59, R217, R109.reuse ;  /* 0x000000d93bd97223 */ /* 0x100fe2000001006d */
[C---:B------:R-:W-:Y:S02]  /*3c30*/  PRMT R109, R161.reuse, 0x7632, R109 ;  /* 0x00007632a16d7816 */ /* 0x040fe4000000006d */
[----:B------:R-:W-:Y:S01]  /*3c40*/  SHF.L.U32 R161, R161, 0x10, RZ ;  /* 0x00000010a1a17819 */ /* 0x000fe200000006ff */
[----:B------:R0:W-:Y:S01]  /*3c50*/  STL [R1+0x1ac], R219 ;  /* 0x0001acdb01007387 */ /* 0x0001e20000100800 */
[----:B----4-:R-:W-:Y:S01]  /*3c60*/  FADD.FTZ R218, R108, R218 ;  /* 0x000000da6cda7221 */ /* 0x010fe20000010000 */
[----:B------:R-:W-:-:S04]  /*3c70*/  FFMA.FTZ R150, R155, R108, R150 ;  /* 0x0000006c9b967223 */ /* 0x000fc80000010096 */
[----:B------:R-:W-:Y:S01]  /*3c80*/  STL [R1+0x1b8], R218 ;  /* 0x0001b8da01007387 */ /* 0x000fe20000100800 */
[----:B------:R-:W-:-:S03]  /*3c90*/  PRMT R108, R162, 0x7632, R108 ;  /* 0x00007632a26c7816 */ /* 0x000fc6000000006c */
[----:B------:R1:W-:Y:S01]  /*3ca0*/  STL [R1+0x1b4], R150 ;  /* 0x0001b49601007387 */ /* 0x0003e20000100800 */
[----:B0-----:R-:W-:Y:S01]  /*3cb0*/  SHF.L.U32 R219, R163, 0x10, RZ ;  /* 0x00000010a3db7819 */ /* 0x001fe200000006ff */
[----:B------:R-:W-:Y:S01]  /*3cc0*/  FMUL.FTZ R163, R100, R151 ;  /* 0x0000009764a37220 */ /* 0x000fe20000410000 */
[----:B------:R-:W-:Y:S02]  /*3cd0*/  SHF.L.U32 R109, R109, 0x10, RZ ;  /* 0x000000106d6d7819 */ /* 0x000fe400000006ff */
[----:B------:R-:W-:Y:S02]  /*3ce0*/  SHF.L.U32 R108, R108, 0x10, RZ ;  /* 0x000000106c6c7819 */ /* 0x000fe400000006ff */
[----:B-1----:R-:W-:Y:S01]  /*3cf0*/  SHF.L.U32 R150, R162, 0x10, RZ ;  /* 0x00000010a2967819 */ /* 0x002fe200000006ff */
[----:B------:R-:W-:Y:S01]  /*3d00*/  FADD.FTZ R162, -R197, R161 ;  /* 0x000000a1c5a27221 */ /* 0x000fe20000010100 */
[----:B------:R-:W-:Y:S02]  /*3d10*/  SHF.L.U32 R161, R168, 0x10, RZ ;  /* 0x00000010a8a17819 */ /* 0x000fe400000006ff */
[----:B------:R-:W-:Y:S01]  /*3d20*/  SHF.L.U32 R151, R165, 0x10, RZ ;  /* 0x00000010a5977819 */ /* 0x000fe200000006ff */
[----:B------:R-:W-:-:S02]  /*3d30*/  FMUL.FTZ R162, R6, R162 ;  /* 0x000000a206a27220 */ /* 0x000fc40000410000 */
[----:B------:R-:W-:Y:S01]  /*3d40*/  FADD.FTZ R15, R161, R15 ;  /* 0x0000000fa10f7221 */ /* 0x000fe20000010000 */
[-C--:B------:R-:W-:Y:S01]  /*3d50*/  FFMA.FTZ R7, R160, R161.reuse, R7 ;  /* 0x000000a1a0077223 */ /* 0x080fe20000010007 */
[----:B------:R-:W-:Y:S01]  /*3d60*/  FFMA.FTZ R161, R60, R161, R163 ;  /* 0x000000a13ca17223 */ /* 0x000fe200000100a3 */
[----:B------:R-:W-:Y:S01]  /*3d70*/  SHF.L.U32 R163, R169, 0x10, RZ ;  /* 0x00000010a9a37819 */ /* 0x000fe200000006ff */
[C---:B------:R-:W-:Y:S01]  /*3d80*/  FADD.FTZ R150, -R197.reuse, R150 ;  /* 0x00000096c5967221 */ /* 0x040fe20000010100 */
[C---:B------:R-:W-:Y:S01]  /*3d90*/  FADD.FTZ R219, -R197.reuse, R219 ;  /* 0x000000dbc5db7221 */ /* 0x040fe20000010100 */
[C---:B------:R-:W-:Y:S01]  /*3da0*/  FADD.FTZ R109, -R197.reuse, R109 ;  /* 0x0000006dc56d7221 */ /* 0x040fe20000010100 */
[----:B------:R-:W-:Y:S01]  /*3db0*/  FADD.FTZ R108, -R197, R108 ;  /* 0x0000006cc56c7221 */ /* 0x000fe20000010100 */
[-C--:B------:R-:W-:Y:S01]  /*3dc0*/  FMUL.FTZ R197, R102, R151.reuse ;  /* 0x0000009766c57220 */ /* 0x080fe20000410000 */
        /* <DEDUP_REMOVED lines=8> */
[----:B------:R-:W-:-:S03]  /*3e50*/  FMUL.FTZ R150, R104, R151 ;  /* 0x0000009768967220 */ /* 0x000fc60000410000 */
[----:B------:R-:W-:Y:S01]  /*3e60*/  FADD.FTZ R19, R218, R19 ;  /* 0x00000013da137221 */ /* 0x000fe20000010000 */
[-C--:B------:R-:W-:Y:S01]  /*3e70*/  FFMA.FTZ R11, R197, R218.reuse, R11 ;  /* 0x000000dac50b7223 */ /* 0x080fe2000001000b */
[----:B------:R-:W-:Y:S01]  /*3e80*/  FFMA.FTZ R218, R64, R218, R150 ;  /* 0x000000da40da7223 */ /* 0x000fe20000010096 */
[----:B------:R-:W-:Y:S01]  /*3e90*/  SHF.L.U32 R150, R167, 0x10, RZ ;  /* 0x00000010a7967819 */ /* 0x000fe200000006ff */
[----:B------:R-:W-:Y:S01]  /*3ea0*/  FMUL.FTZ R219, R6, R219 ;  /* 0x000000db06db7220 */ /* 0x000fe20000410000 */
[----:B------:R-:W-:Y:S01]  /*3eb0*/  FADD.FTZ R231, R151, R231 ;  /* 0x000000e797e77221 */ /* 0x000fe20000010000 */
[----:B------:R-:W-:Y:S02]  /*3ec0*/  FFMA.FTZ R224, R197, R151, R224 ;  /* 0x00000097c5e07223 */ /* 0x000fe400000100e0 */
[-C--:B------:R-:W-:Y:S01]  /*3ed0*/  FMUL.FTZ R151, R106, R150.reuse ;  /* 0x000000966a977220 */ /* 0x080fe20000410000 */
[----:B------:R-:W-:Y:S01]  /*3ee0*/  FADD.FTZ R233, R150, R233 ;  /* 0x000000e996e97221 */ /* 0x000fe20000010000 */
[----:B------:R-:W-:Y:S01]  /*3ef0*/  FFMA.FTZ R226, R219, R150, R226 ;  /* 0x00000096dbe27223 */ /* 0x000fe200000100e2 */
[----:B------:R-:W-:-:S02]  /*3f00*/  PRMT R150, R164, 0x7632, R150 ;  /* 0x00007632a4967816 */ /* 0x000fc40000000096 */
[----:B------:R-:W-:Y:S02]  /*3f10*/  PRMT R168, R168, 0x7632, R168 ;  /* 0x00007632a8a87816 */ /* 0x000fe400000000a8 */
[----:B------:R-:W-:Y:S01]  /*3f20*/  SHF.L.U32 R150, R150, 0x10, RZ ;  /* 0x0000001096967819 */ /* 0x000fe200000006ff */
[----:B------:R-:W-:Y:S01]  /*3f30*/  FMUL.FTZ R164, R6, R111 ;  /* 0x0000006f06a47220 */ /* 0x000fe20000410000 */
[----:B------:R-:W-:-:S03]  /*3f40*/  SHF.L.U32 R168, R168, 0x10, RZ ;  /* 0x00000010a8a87819 */ /* 0x000fc600000006ff */
[----:B------:R-:W-:Y:S02]  /*3f50*/  FMUL.FTZ R111, R101, R150 ;  /* 0x00000096656f7220 */ /* 0x000fe40000410000 */
[----:B------:R-:W-:Y:S01]  /*3f60*/  FADD.FTZ R16, R168, R16 ;  /* 0x00000010a8107221 */ /* 0x000fe20000010000 */
[-C--:B------:R-:W-:Y:S01]  /*3f70*/  FFMA.FTZ R8, R164, R168.reuse, R8 ;  /* 0x000000a8a4087223 */ /* 0x080fe20000010008 */
[--C-:B------:R-:W-:Y:S01]  /*3f80*/  FFMA.FTZ R168, R61, R168, R111.reuse ;  /* 0x000000a83da87223 */ /* 0x100fe2000001006f */
[----:B------:R-:W-:Y:S02]  /*3f90*/  PRMT R111, R165, 0x7632, R111 ;  /* 0x00007632a56f7816 */ /* 0x000fe4000000006f */
        /* <DEDUP_REMOVED lines=17> */
[----:B------:R-:W-:-:S04]  /*40b0*/  PRMT R108, R167, 0x7632, R108 ;  /* 0x00007632a76c7816 */ /* 0x000fc8000000006c */
[----:B------:R-:W-:Y:S01]  /*40c0*/  SHF.L.U32 R108, R108, 0x10, RZ ;  /* 0x000000106c6c7819 */ /* 0x000fe200000006ff */
[----:B------:R-:W-:Y:S01]  /*40d0*/  FADD.FTZ R232, R109, R232 ;  /* 0x000000e86de87221 */ /* 0x000fe20000010000 */
[----:B------:R-:W-:Y:S01]  /*40e0*/  FFMA.FTZ R225, R170, R109, R225 ;  /* 0x0000006daae17223 */ /* 0x000fe200000100e1 */
[----:B------:R-:W-:Y:S02]  /*40f0*/  FMUL.FTZ R167, R6, R110 ;  /* 0x0000006e06a77220 */ /* 0x000fe40000410000 */
[-C--:B------:R-:W-:Y:S01]  /*4100*/  FMUL.FTZ R109, R107, R108.reuse ;  /* 0x0000006c6b6d7220 */ /* 0x080fe20000410000 */
[----:B------:R-:W-:Y:S01]  /*4110*/  FADD.FTZ R234, R108, R234 ;  /* 0x000000ea6cea7221 */ /* 0x000fe20000010000 */
[CC--:B------:R-:W-:Y:S01]  /*4120*/  FFMA.FTZ R14, R167.reuse, R171.reuse, R14 ;  /* 0x000000aba70e7223 */ /* 0x0c0fe2000001000e */
        /* <DEDUP_REMOVED lines=76> */
[----:B------:R-:W-:Y:S01]  /*45f0*/  FADD.FTZ R21, R220, R21 ;  /* 0x00000015dc157221 */ /* 0x000fe20000010000 */
[CC--:B------:R-:W-:Y:S01]  /*4600*/  FFMA.FTZ R13, R219.reuse, R220.reuse, R13 ;  /* 0x000000dcdb0d7223 */ /* 0x0c0fe2000001000d */
[----:B------:R-:W-:Y:S01]  /*4610*/  FFMA.FTZ R220, R66, R220, R151 ;  /* 0x000000dc42dc7223 */ /* 0x000fe20000010097 */
[----:B------:R-:W-:Y:S01]  /*4620*/  FFMA.FTZ R109, R170, R166, R109 ;  /* 0x000000a6aa6d7223 */ /* 0x000fe2000001006d */
[----:B------:R-:W-:Y:S01]  /*4630*/  FADD.FTZ R108, R108, R166 ;  /* 0x000000a66c6c7221 */ /* 0x000fe20000010000 */
[----:B------:R-:W-:Y:S01]  /*4640*/  UMOV UR4, 0xffffffff ;  /* 0xffffffff00047882 */ /* 0x000fe20000000000 */
[----:B------:R-:W-:Y:S01]  /*4650*/  ISETP.NE.U32.AND P1, PT, RZ, UR14, PT ;  /* 0x0000000eff007c0c */ /* 0x000fe2000bf25070 */
[----:B------:R-:W-:Y:S01]  /*4660*/  FFMA.FTZ R109, R219, R220, R109 ;  /* 0x000000dcdb6d7223 */ /* 0x000fe2000001006d */
[----:B------:R-:W-:Y:S01]  /*4670*/  FADD.FTZ R108, R108, R220 ;  /* 0x000000dc6c6c7221 */ /* 0x000fe20000010000 */
[----:B------:R-:W-:Y:S01]  /*4680*/  FADD.FTZ R228, R150, R228 ;  /* 0x000000e496e47221 */ /* 0x000fe20000010000 */
[----:B------:R-:W-:Y:S01]  /*4690*/  FFMA.FTZ R24, R164, R150, R24 ;  /* 0x00000096a4187223 */ /* 0x000fe20000010018 */
[----:B------:R-:W-:Y:S01]  /*46a0*/  FADD.FTZ R230, R111, R230 ;  /* 0x000000e66fe67221 */ /* 0x000fe20000010000 */
[----:B------:R-:W-:Y:S01]  /*46b0*/  FFMA.FTZ R223, R169, R111, R223 ;  /* 0x0000006fa9df7223 */ /* 0x000fe200000100df */
[----:B------:R-:W-:Y:S01]  /*46c0*/  ISETP.NE.AND.EX P1, PT, RZ, UR15, PT, P1 ;  /* 0x0000000fff007c0c */ /* 0x000fe2000bf25310 */
[----:B------:R-:W-:Y:S01]  /*46d0*/  FFMA.FTZ R109, R167, R171, R109 ;  /* 0x000000aba76d7223 */ /* 0x000fe2000001006d */
[----:B------:R-:W-:Y:S01]  /*46e0*/  FADD.FTZ R108, R108, R171 ;  /* 0x000000ab6c6c7221 */ /* 0x000fe20000010000 */
[----:B------:R-:W-:Y:S10]  /*46f0*/  BRA.DIV UR4, `(.L_x_1356) ;  /* 0x0000008e046c7947 */ /* 0x000ff4000b800000 */
        /* <DEDUP_REMOVED lines=16> */
[----:B0-----:R-:W-:Y:S01]  /*4800*/  FADD.FTZ R109, R109, R235 ;  /* 0x000000eb6d6d7221 */ /* 0x001fe20000010000 */
[----:B------:R-:W-:-:S04]  /*4810*/  MOV R235, R110 ;  /* 0x0000006e00eb7202 */ /* 0x000fc80000000f00 */
[----:B--2---:R1:W0:Y:S03]  /*4820*/  SHFL.BFLY PT, R111, R109, 0x10, 0x1f ;  /* 0x0e001f006d6f7f89 */ /* 0x00422600000e0000 */
.L_x_1409:
        /* <DEDUP_REMOVED lines=43> */
.L_x_1359:
        /* <DEDUP_REMOVED lines=33> */
.L_x_1358:
        /* <DEDUP_REMOVED lines=36> */
.L_x_1361:
        /* <DEDUP_REMOVED lines=37> */
.L_x_1357:
        /* <DEDUP_REMOVED lines=11> */
[-C--:B------:R-:W-:Y:S01]  /*5230*/  FFMA.FTZ R191, R191, R222.reuse, R221 ;  /* 0x000000debfbf7223 */ /* 0x080fe200000100dd */
        /* <DEDUP_REMOVED lines=37> */
.L_x_1363:
        /* <DEDUP_REMOVED lines=45> */
.L_x_1362:
        /* <DEDUP_REMOVED lines=48> */
.L_x_1364:
        /* <DEDUP_REMOVED lines=48> */
.L_x_1360:
[----:B------:R-:W-:Y:S01]  /*5d60*/  ISETP.NE.U32.AND P1, PT, RZ, UR4, PT ;  /* 0x00000004ff007c0c */ /* 0x000fe2000bf25070 */
[----:B------:R-:W0:Y:S01]  /*5d70*/  LDC.64 R182, c[0x0][0x468] ;  /* 0x00011a00ffb67b82 */ /* 0x000e220000000a00 */
[----:B------:R-:W-:Y:S02]  /*5d80*/  ISETP.NE.U32.AND P2, PT, RZ, UR6, PT ;  /* 0x00000006ff007c0c */ /* 0x000fe4000bf45070 */
[----:B------:R-:W-:Y:S02]  /*5d90*/  ISETP.NE.AND.EX P1, PT, RZ, UR5, PT, P1 ;  /* 0x00000005ff007c0c */ /* 0x000fe4000bf25310 */
[----:B------:R-:W-:-:S11]  /*5da0*/  ISETP.NE.AND.EX P2, PT, RZ, UR7, PT, P2 ;  /* 0x00000007ff007c0c */ /* 0x000fd6000bf45320 */
        /* <DEDUP_REMOVED lines=12> */
[----:B-----5:R-:W-:Y:S01]  /*5e70*/  SHF.L.U32 R110, R120, 0x10, RZ ;  /* 0x00000010786e7819 */ /* 0x020fe200000006ff */
[-C--:B------:R-:W-:Y:S01]  /*5e80*/  FFMA.FTZ R177, R177, R222.reuse, R221 ;  /* 0x000000deb1b17223 */ /* 0x080fe200000100dd */
[----:B0-----:R-:W-:Y:S01]  /*5e90*/  PRMT R108, R123, 0x7632, R108 ;  /* 0x000076327b6c7816 */ /* 0x001fe2000000006c */
[----:B------:R-:W-:Y:S01]  /*5ea0*/  FADD.FTZ R27, R173, -R27 ;  /* 0x8000001bad1b7221 */ /* 0x000fe20000010000 */
[-C--:B------:R-:W-:Y:S01]  /*5eb0*/  FFMA.FTZ R204, R204, R222.reuse, R221 ;  /* 0x000000decccc7223 */ /* 0x080fe200000100dd */
        /* <DEDUP_REMOVED lines=43> */
.L_x_1367:
        /* <DEDUP_REMOVED lines=45> */
.L_x_1366:
        /* <DEDUP_REMOVED lines=46> */
.L_x_1369:
[----:B-----5:R-:W-:Y:S01]  /*6720*/  PRMT R0, R123, 0x7632, R0 ;  /* 0x000076327b007816 */ /* 0x020fe20000000000 */
[-CC-:B------:R-:W-:Y:S01]  /*6730*/  FFMA.FTZ R204, R204, R222.reuse, R221.reuse ;  /* 0x000000decccc7223 */ /* 0x180fe200000100dd */
[-C--:B------:R-:W-:Y:S01]  /*6740*/  FFMA.FTZ R177, R177, R222.reuse, R221 ;  /* 0x000000deb1b17223 */ /* 0x080fe200000100dd */
[----:B0-----:R-:W-:Y:S01]  /*6750*/  PRMT R109, R122, 0x7632, R109 ;  /* 0x000076327a6d7816 */ /* 0x001fe2000000006d */
[-CC-:B------:R-:W-:Y:S01]  /*6760*/  FFMA.FTZ R175, R175, R222.reuse, R221.reuse ;  /* 0x000000deafaf7223 */ /* 0x180fe200000100dd */
[----:B------:R-:W-:Y:S01]  /*6770*/  SHF.L.U32 R0, R0, 0x10, RZ ;  /* 0x0000001000007819 */ /* 0x000fe200000006ff */
[----:B------:R-:W-:Y:S01]  /*6780*/  FADD.FTZ R204, R203, -R204 ;  /* 0x800000cccbcc7221 */ /* 0x000fe20000010000 */
[----:B------:R-:W-:Y:S01]  /*6790*/  SHF.L.U32 R150, R123, 0x10, RZ ;  /* 0x000000107b967819 */ /* 0x000fe200000006ff */
[----:B------:R-:W-:Y:S01]  /*67a0*/  FFMA.FTZ R200, R200, R222, R221 ;  /* 0x000000dec8c87223 */ /* 0x000fe200000100dd */
        /* <DEDUP_REMOVED lines=32> */
.L_x_1365:
        /* <DEDUP_REMOVED lines=21> */
[C---:B0-----:R-:W-:Y:S01]  /*6b00*/  FMUL.FTZ R109, R6.reuse, R172 ;  /* 0x000000ac066d7220 */ /* 0x041fe20000410000 */
        /* <DEDUP_REMOVED lines=17> */
.L_x_1371:
        /* <DEDUP_REMOVED lines=33> */
.L_x_1370:
        /* <DEDUP_REMOVED lines=34> */
.L_x_1372:
        /* <DEDUP_REMOVED lines=28> */
.L_x_1368:
        /* <DEDUP_REMOVED lines=11> */
[-C--:B------:R-:W-:Y:S01]  /*72c0*/  FFMA.FTZ R136, R136, R222.reuse, R221 ;  /* 0x000000de88887223 */ /* 0x080fe200000100dd */
[----:B0----5:R-:W-:Y:S01]  /*72d0*/  PRMT R109, R125, 0x7632, R109 ;  /* 0x000076327d6d7816 */ /* 0x021fe2000000006d */
[-CC-:B------:R-:W-:Y:S01]  /*72e0*/  FFMA.FTZ R201, R201, R222.reuse, R221.reuse ;  /* 0x000000dec9c97223 */ /* 0x180fe200000100dd */
[----:B------:R-:W-:Y:S01]  /*72f0*/  PRMT R0, R126, 0x7632, R0 ;  /* 0x000076327e007816 */ /* 0x000fe20000000000 */
[-C--:B------:R-:W-:Y:S01]  /*7300*/  FFMA.FTZ R206, R206, R222.reuse, R221 ;  /* 0x000000decece7223 */ /* 0x080fe200000100dd */
[----:B------:R-:W-:Y:S01]  /*7310*/  PRMT R5, R127, 0x7632, R5 ;  /* 0x000076327f057816 */ /* 0x000fe20000000005 */
[-C--:B------:R-:W-:Y:S01]  /*7320*/  FFMA.FTZ R137, R137, R222.reuse, R221 ;  /* 0x000000de89897223 */ /* 0x080fe200000100dd */
[----:B------:R-:W-:Y:S01]  /*7330*/  PRMT R27, R124, 0x7632, R27 ;  /* 0x000076327c1b7816 */ /* 0x000fe2000000001b */
[-CC-:B------:R-:W-:Y:S01]  /*7340*/  FFMA.FTZ R211, R211, R222.reuse, R221.reuse ;  /* 0x000000ded3d37223 */ /* 0x180fe200000100dd */
[-CC-:B------:R-:W-:Y:S01]  /*7350*/  FFMA.FTZ R138, R138, R222.reuse, R221.reuse ;  /* 0x000000de8a8a7223 */ /* 0x180fe200000100dd */
[-CC-:B------:R-:W-:Y:S01]  /*7360*/  FFMA.FTZ R209, R209, R222.reuse, R221.reuse ;  /* 0x000000ded1d17223 */ /* 0x180fe200000100dd */
[----:B------:R-:W-:Y:S01]  /*7370*/  FFMA.FTZ R214, R214, R222, R221 ;  /* 0x000000ded6d67223 */ /* 0x000fe200000100dd */
        /* <DEDUP_REMOVED lines=16> */
[C---:B------:R-:W-:Y:S01]  /*7480*/  FFMA.FTZ R109, R6.reuse, R137, R109 ;  /* 0x00000089066d7223 */ /* 0x040fe2000001006d */
[C---:B------:R-:W-:Y:S01]  /*7490*/  FFMA.FTZ R0, R6.reuse, R138, R0 ;  /* 0x0000008a06007223 */ /* 0x040fe20000010000 */
[C---:B------:R-:W-:Y:S01]  /*74a0*/  FFMA.FTZ R5, R6.reuse, R215, R5 ;  /* 0x000000d706057223 */ /* 0x040fe20000010005 */
[C---:B------:R-:W-:Y:S01]  /*74b0*/  FFMA.FTZ R108, R6.reuse, R201, R108 ;  /* 0x000000c9066c7223 */ /* 0x040fe2000001006c */
[C---:B------:R-:W-:Y:S01]  /*74c0*/  FFMA.FTZ R111, R6.reuse, R208, R111 ;  /* 0x000000d0066f7223 */ /* 0x040fe2000001006f */
[C---:B------:R-:W-:Y:S01]  /*74d0*/  FFMA.FTZ R110, R6.reuse, R211, R110 ;  /* 0x000000d3066e7223 */ /* 0x040fe2000001006e */
[C---:B------:R-:W-:Y:S01]  /*74e0*/  FFMA.FTZ R112, R6.reuse, R206, R112 ;  /* 0x000000ce06707223 */ /* 0x040fe20000010070 */
[----:B------:R-:W-:-:S02]  /*74f0*/  FFMA.FTZ R27, R6, R136, R27 ;  /* 0x00000088061b7223 */ /* 0x000fc4000001001b */
        /* <DEDUP_REMOVED lines=13> */
.L_x_1375:
        /* <DEDUP_REMOVED lines=45> */
.L_x_1374:
        /* <DEDUP_REMOVED lines=46> */
.L_x_1377:
[----:B-----5:R-:W-:Y:S01]  /*7b80*/  PRMT R0, R127, 0x7632, R0 ;  /* 0x000076327f007816 */ /* 0x020fe20000000000 */
[-CC-:B------:R-:W-:Y:S01]  /*7b90*/  FFMA.FTZ R214, R214, R222.reuse, R221.reuse ;  /* 0x000000ded6d67223 */ /* 0x180fe200000100dd */
[-CC-:B------:R-:W-:Y:S01]  /*7ba0*/  FFMA.FTZ R209, R209, R222.reuse, R221.reuse ;  /* 0x000000ded1d17223 */ /* 0x180fe200000100dd */
[----:B0-----:R-:W-:Y:S01]  /*7bb0*/  SHF.L.U32 R108, R127, 0x10, RZ ;  /* 0x000000107f6c7819 */ /* 0x001fe200000006ff */
[-C--:B------:R-:W-:Y:S01]  /*7bc0*/  FFMA.FTZ R201, R201, R222.reuse, R221 ;  /* 0x000000dec9c97223 */ /* 0x080fe200000100dd */
[----:B------:R-:W-:Y:S01]  /*7bd0*/  SHF.L.U32 R0, R0, 0x10, RZ ;  /* 0x0000001000007819 */ /* 0x000fe200000006ff */
[----:B------:R-:W-:Y:S01]  /*7be0*/  FADD.FTZ R214, R215, -R214 ;  /* 0x800000d6d7d67221 */ /* 0x000fe20000010000 */
[----:B------:R-:W-:Y:S01]  /*7bf0*/  FADD.FTZ R209, R208, -R209 ;  /* 0x800000d1d0d17221 */ /* 0x000fe20000010000 */
[----:B------:R-:W-:Y:S01]  /*7c00*/  PRMT R27, R126, 0x7632, R27 ;  /* 0x000076327e1b7816 */ /* 0x000fe2000000001b */
[----:B------:R-:W-:Y:S01]  /*7c10*/  FFMA.FTZ R136, R136, R222, R221 ;  /* 0x000000de88887223 */ /* 0x000fe200000100dd */
[--C-:B------:R-:W-:Y:S01]  /*7c20*/  FFMA.FTZ R111, R6, R214, R0.reuse ;  /* 0x000000d6066f7223 */ /* 0x100fe20000010000 */
[----:B------:R-:W-:Y:S01]  /*7c30*/  PRMT R5, R125, 0x7632, R5 ;  /* 0x000076327d057816 */ /* 0x000fe20000000005 */
[-CC-:B------:R-:W-:Y:S01]  /*7c40*/  FFMA.FTZ R206, R206, R222.reuse, R221.reuse ;  /* 0x000000decece7223 */ /* 0x180fe200000100dd */
[----:B------:R-:W-:Y:S01]  /*7c50*/  PRMT R0, R124, 0x7632, R0 ;  /* 0x000076327c007816 */ /* 0x000fe20000000000 */
[-CC-:B------:R-:W-:Y:S01]  /*7c60*/  FFMA.FTZ R137, R137, R222.reuse, R221.reuse ;  /* 0x000000de89897223 */ /* 0x180fe200000100dd */
[-CC-:B------:R-:W-:Y:S01]  /*7c70*/  FFMA.FTZ R211, R211, R222.reuse, R221.reuse ;  /* 0x000000ded3d37223 */ /* 0x180fe200000100dd */
[----:B------:R-:W-:Y:S01]  /*7c80*/  FFMA.FTZ R138, R138, R222, R221 ;  /* 0x000000de8a8a7223 */ /* 0x000fe200000100dd */
        /* <DEDUP_REMOVED lines=24> */
.L_x_1373:
        /* <DEDUP_REMOVED lines=39> */
.L_x_1379:
        /* <DEDUP_REMOVED lines=33> */
.L_x_1378:
        /* <DEDUP_REMOVED lines=34> */
.L_x_1380:
        /* <DEDUP_REMOVED lines=28> */
.L_x_1376:
        /* <DEDUP_REMOVED lines=16> */
[----:B------:R-:W-:Y:S01]  /*8770*/  PRMT R5, R131, 0x7632, R5 ;  /* 0x0000763283057816 */ /* 0x000fe20000000005 */
[----:B------:R-:W-:Y:S01]  /*8780*/  FADD.FTZ R0, R148, -R0 ;  /* 0x8000000094007221 */ /* 0x000fe20000010000 */
[--C-:B------:R-:W-:Y:S01]  /*8790*/  FFMA.FTZ R143, R143, R222, R221.reuse ;  /* 0x000000de8f8f7223 */ /* 0x100fe200000100dd */
[--C-:B------:R-:W-:Y:S01]  /*87a0*/  FFMA.FTZ R108, R6, R108, R4.reuse ;  /* 0x0000006c066c7223 */ /* 0x100fe20000010004 */
[----:B------:R-:W-:Y:S01]  /*87b0*/  PRMT R4, R128, 0x7632, R4 ;  /* 0x0000763280047816 */ /* 0x000fe20000000004 */
[-CC-:B------:R-:W-:Y:S01]  /*87c0*/  FFMA.FTZ R149, R149, R222.reuse, R221.reuse ;  /* 0x000000de95957223 */ /* 0x180fe200000100dd */
[-CC-:B------:R-:W-:Y:S01]  /*87d0*/  FFMA.FTZ R141, R141, R222.reuse, R221.reuse ;  /* 0x000000de8d8d7223 */ /* 0x180fe200000100dd */
[-CC-:B------:R-:W-:Y:S01]  /*87e0*/  FFMA.FTZ R154, R154, R222.reuse, R221.reuse ;  /* 0x000000de9a9a7223 */ /* 0x180fe200000100dd */
[----:B------:R-:W-:Y:S01]  /*87f0*/  SHF.L.U32 R4, R4, 0x10, RZ ;  /* 0x0000001004047819 */ /* 0x000fe200000006ff */
[-CC-:B------:R-:W-:Y:S01]  /*8800*/  FFMA.FTZ R139, R139, R222.reuse, R221.reuse ;  /* 0x000000de8b8b7223 */ /* 0x180fe200000100dd */
[----:B------:R-:W-:Y:S01]  /*8810*/  FFMA.FTZ R155, R155, R222, R221 ;  /* 0x000000de9b9b7223 */ /* 0x000fe200000100dd */
[----:B------:R-:W-:Y:S01]  /*8820*/  SHF.L.U32 R109, R109, 0x10, RZ ;  /* 0x000000106d6d7819 */ /* 0x000fe200000006ff */
[----:B------:R-:W-:Y:S01]  /*8830*/  FADD.FTZ R143, R142, -R143 ;  /* 0x8000008f8e8f7221 */ /* 0x000fe20000010000 */
[--C-:B------:R-:W-:Y:S01]  /*8840*/  FFMA.FTZ R0, R6, R0, R4.reuse ;  /* 0x0000000006007223 */ /* 0x100fe20000010004 */
[----:B------:R-:W-:Y:S01]  /*8850*/  PRMT R4, R130, 0x7632, R4 ;  /* 0x0000763282047816 */ /* 0x000fe20000000004 */
        /* <DEDUP_REMOVED lines=29> */
.L_x_1383:
        /* <DEDUP_REMOVED lines=45> */
.L_x_1382:
        /* <DEDUP_REMOVED lines=46> */
.L_x_1385:
[----:B-----5:R-:W-:Y:S01]  /*8fe0*/  PRMT R0, R131, 0x7632, R0 ;  /* 0x0000763283007816 */ /* 0x020fe20000000000 */
[-C--:B------:R-:W-:Y:S01]  /*8ff0*/  FFMA.FTZ R155, R155, R222.reuse, R221 ;  /* 0x000000de9b9b7223 */ /* 0x080fe200000100dd */
[----:B------:R-:W-:Y:S01]  /*9000*/  PRMT R5, R130, 0x7632, R5 ;  /* 0x0000763282057816 */ /* 0x000fe20000000005 */
[-C--:B------:R-:W-:Y:S01]  /*9010*/  FFMA.FTZ R213, R213, R222.reuse, R221 ;  /* 0x000000ded5d57223 */ /* 0x080fe200000100dd */
[----:B------:R-:W-:Y:S01]  /*9020*/  SHF.L.U32 R0, R0, 0x10, RZ ;  /* 0x0000001000007819 */ /* 0x000fe200000006ff */
[----:B------:R-:W-:Y:S01]  /*9030*/  FADD.FTZ R155, R217, -R155 ;  /* 0x8000009bd99b7221 */ /* 0x000fe20000010000 */
[----:B------:R-:W-:Y:S01]  /*9040*/  PRMT R4, R129, 0x7632, R4 ;  /* 0x0000763281047816 */ /* 0x000fe20000000004 */
[-CC-:B------:R-:W-:Y:S01]  /*9050*/  FFMA.FTZ R152, R152, R222.reuse, R221.reuse ;  /* 0x000000de98987223 */ /* 0x180fe200000100dd */
[-CC-:B------:R-:W-:Y:S01]  /*9060*/  FFMA.FTZ R143, R143, R222.reuse, R221.reuse ;  /* 0x000000de8f8f7223 */ /* 0x180fe200000100dd */
[--C-:B------:R-:W-:Y:S01]  /*9070*/  FFMA.FTZ R111, R6, R155, R0.reuse ;  /* 0x0000009b066f7223 */ /* 0x100fe20000010000 */
[----:B------:R-:W-:Y:S01]  /*9080*/  PRMT R0, R128, 0x7632, R0 ;  /* 0x0000763280007816 */ /* 0x000fe20000000000 */
[-CC-:B------:R-:W-:Y:S01]  /*9090*/  FFMA.FTZ R149, R149, R222.reuse, R221.reuse ;  /* 0x000000de95957223 */ /* 0x180fe200000100dd */
        /* <DEDUP_REMOVED lines=13> */
[----:B0-----:R-:W-:Y:S01]  /*9170*/  SHF.L.U32 R109, R129, 0x10, RZ ;  /* 0x00000010816d7819 */ /* 0x001fe200000006ff */
        /* <DEDUP_REMOVED lines=13> */
[----:B------:R-:W-:Y:S01]  /*9250*/  F2FP.BF16.F32.PACK_AB R108, R0, R108 ;  /* 0x0000006c006c723e */ /* 0x000fe200000010ff */
[----:B------:R-:W-:Y:S06]  /*9260*/  BRA `(.L_x_1384) ;  /* 0x0000000800187947 */ /* 0x000fec0003800000 */
.L_x_1381:
        /* <DEDUP_REMOVED lines=39> */
.L_x_1387:
        /* <DEDUP_REMOVED lines=33> */
.L_x_1386:
        /* <DEDUP_REMOVED lines=34> */
.L_x_1388:
        /* <DEDUP_REMOVED lines=28> */
.L_x_1384:
        /* <DEDUP_REMOVED lines=18> */
[----:B------:R-:W-:Y:S01]  /*9bf0*/  FFMA.FTZ R162, R162, R222, R221 ;  /* 0x000000dea2a27223 */ /* 0x000fe200000100dd */
        /* <DEDUP_REMOVED lines=41> */
.L_x_1391:
        /* <DEDUP_REMOVED lines=45> */
.L_x_1390:
        /* <DEDUP_REMOVED lines=46> */
.L_x_1393:
[----:B0----5:R-:W-:Y:S01]  /*a440*/  PRMT R4, R135, 0x7632, R4 ;  /* 0x0000763287047816 */ /* 0x021fe20000000004 */
[-C--:B------:R-:W-:Y:S01]  /*a450*/  FFMA.FTZ R160, R160, R222.reuse, R221 ;  /* 0x000000dea0a07223 */ /* 0x080fe200000100dd */
[----:B------:R-:W-:Y:S01]  /*a460*/  PRMT R3, R134, 0x7632, R3 ;  /* 0x0000763286037816 */ /* 0x000fe20000000003 */
[-CC-:B------:R-:W-:Y:S01]  /*a470*/  FFMA.FTZ R164, R164, R222.reuse, R221.reuse ;  /* 0x000000dea4a47223 */ /* 0x180fe200000100dd */
[----:B------:R-:W-:Y:S01]  /*a480*/  PRMT R0, R133, 0x7632, R0 ;  /* 0x0000763285007816 */ /* 0x000fe20000000000 */
[-C--:B------:R-:W-:Y:S01]  /*a490*/  FFMA.FTZ R162, R162, R222.reuse, R221 ;  /* 0x000000dea2a27223 */ /* 0x080fe200000100dd */
[----:B------:R-:W-:Y:S01]  /*a4a0*/  PRMT R5, R132, 0x7632, R5 ;  /* 0x0000763284057816 */ /* 0x000fe20000000005 */
[-CC-:B------:R-:W-:Y:S01]  /*a4b0*/  FFMA.FTZ R169, R169, R222.reuse, R221.reuse ;  /* 0x000000dea9a97223 */ /* 0x180fe200000100dd */
        /* <DEDUP_REMOVED lines=33> */
.L_x_1389:
        /* <DEDUP_REMOVED lines=30> */
[----:B0-----:R-:W-:Y:S02]  /*a8b0*/  MOV R159, R111 ;  /* 0x0000006f009f7202 */ /* 0x001fe40000000f00 */
        /* <DEDUP_REMOVED lines=8> */
.L_x_1395:
        /* <DEDUP_REMOVED lines=33> */
.L_x_1394:
        /* <DEDUP_REMOVED lines=32> */
[----:B------:R-:W-:Y:S01]  /*ad50*/  MOV R156, R108 ;  /* 0x0000006c009c7202 */ /* 0x000fe20000000f00 */
[----:B------:R-:W-:Y:S06]  /*ad60*/  BRA `(.L_x_1392) ;  /* 0x0000000000707947 */ /* 0x000fec0003800000 */
.L_x_1396:
        /* <DEDUP_REMOVED lines=28> */
.L_x_1392:
[----:B0-----:R-:W0:Y:S02]  /*af30*/  @P1 LDC.64 R4, c[0x0][0x478] ;  /* 0x00011e00ff041b82 */ /* 0x001e240000000a00 */
        /* <DEDUP_REMOVED lines=12> */
.L_x_1355:
[----:B------:R0:W5:Y:S01]  /*b000*/  LDL.LU R34, [R1] ;  /* 0x0000000001227983 */ /* 0x0001620000300800 */
        /* <DEDUP_REMOVED lines=54> */
[----:B-----5:R0:W5:Y:S04]  /*b370*/  LDL.LU R132, [R1+0xbc] ;  /* 0x0000bc0001847983 */ /* 0x0201680000300800 */
        /* <DEDUP_REMOVED lines=95> */
.L_x_1354:
[----:B------:R-:W-:Y:S05]  /*b970*/  BSYNC B0 ;  /* 0x0000000000007941 */ /* 0x000fea0003800000 */
.L_x_1353:
        /* <DEDUP_REMOVED lines=17> */
[----:B-----5:R-:W-:Y:S04]  /*ba90*/  STS.128 [R2+0x800], R48 ;  /* 0x0008003002007388 */ /* 0x020fe80000000c00 */
        /* <DEDUP_REMOVED lines=76> */
[----:B------:R2:W-:Y:S01]  /*bf60*/  STS.128 [R2+0x1010], R16 ;  /* 0x0010101002007388 */ /* 0x0005e20000000c00 */
[----:B------:R-:W-:Y:S01]  /*bf70*/  BAR.SYNC.DEFER_BLOCKING 0x0 ;  /* 0x0000000000007b1d */ /* 0x000fe20000010000 */
[----:B0-----:R-:W-:Y:S01]  /*bf80*/  FADD.FTZ R4, R12, R45 ;  /* 0x0000002d0c047221 */ /* 0x001fe20000010000 */
[----:B------:R-:W-:Y:S01]  /*bf90*/  FADD.FTZ R5, R13, R44 ;  /* 0x0000002c0d057221 */ /* 0x000fe20000010000 */
[----:B------:R-:W-:Y:S01]  /*bfa0*/  FADD.FTZ R6, R14, R47 ;  /* 0x0000002f0e067221 */ /* 0x000fe20000010000 */
[----:B-1----:R-:W-:Y:S01]  /*bfb0*/  FADD.FTZ R7, R15, R46 ;  /* 0x0000002e0f077221 */ /* 0x002fe20000010000 */
[----:B---3--:R-:W-:Y:S01]  /*bfc0*/  FADD.FTZ R12, R20, R49 ;  /* 0x00000031140c7221 */ /* 0x008fe20000010000 */
[----:B----4-:R-:W-:Y:S01]  /*bfd0*/  FADD.FTZ R13, R21, R48 ;  /* 0x00000030150d7221 */ /* 0x010fe20000010000 */
[----:B--2---:R-:W-:Y:S01]  /*bfe0*/  FADD.FTZ R14, R22, R51 ;  /* 0x00000033160e7221 */ /* 0x004fe20000010000 */
        /* <DEDUP_REMOVED lines=10> */
[----:B------:R-:W-:Y:S01]  /*c090*/  FADD.FTZ R14, R14, R61 ;  /* 0x0000003d0e0e7221 */ /* 0x000fe20000010000 */
[----:B------:R-:W-:Y:S01]  /*c0a0*/  FADD.FTZ R15, R15, R60 ;  /* 0x0000003c0f0f7221 */ /* 0x000fe20000010000 */
[----:B------:R-:W-:Y:S01]  /*c0b0*/  FADD.FTZ R16, R16, R63 ;  /* 0x0000003f10107221 */ /* 0x000fe20000010000 */
[----:B------:R-:W1:Y:S01]  /*c0c0*/  LDS R124, [R3+0x400] ;  /* 0x00040000037c7984 */ /* 0x000e620000000800 */
[----:B------:R-:W-:-:S03]  /*c0d0*/  FADD.FTZ R17, R17, R62 ;  /* 0x0000003e11117221 */ /* 0x000fc60000010000 */
[----:B------:R-:W2:Y:S04]  /*c0e0*/  LDS R18, [R3+0x1600] ;  /* 0x0016000003127984 */ /* 0x000ea80000000800 */
[----:B------:R-:W3:Y:S04]  /*c0f0*/  LDS R19, [R3+0x1800] ;  /* 0x0018000003137984 */ /* 0x000ee80000000800 */
[----:B------:R-:W4:Y:S04]  /*c100*/  LDS R36, [R3] ;  /* 0x0000000003247984 */ /* 0x000f280000000800 */
[----:B------:R-:W4:Y:S04]  /*c110*/  LDS R120, [R3+0x600] ;  /* 0x0006000003787984 */ /* 0x000f280000000800 */
[----:B------:R-:W4:Y:S04]  /*c120*/  LDS R121, [R3+0x1400] ;  /* 0x0014000003797984 */ /* 0x000f280000000800 */
[----:B------:R-:W4:Y:S04]  /*c130*/  LDS R123, [R3+0x1a00] ;  /* 0x001a0000037b7984 */ /* 0x000f280000000800 */
[----:B------:R-:W-:Y:S04]  /*c140*/  LDS R25, [R3+0x1c00] ;  /* 0x001c000003197984 */ /* 0x000fe80000000800 */
[----:B------:R-:W-:Y:S01]  /*c150*/  LDS R24, [R3+0x1e00] ;  /* 0x001e000003187984 */ /* 0x000fe20000000800 */
        /* <DEDUP_REMOVED lines=12> */
[----:B------:R-:W-:-:S03]  /*c220*/  FADD.FTZ R36, R36, R121 ;  /* 0x0000007924247221 */ /* 0x000fc60000010000 */
[----:B------:R-:W4:Y:S01]  /*c230*/  LDS R22, [R3+0x1000] ;  /* 0x0010000003167984 */ /* 0x000f220000000800 */
[----:B------:R-:W-:-:S03]  /*c240*/  FADD.FTZ R120, R120, R123 ;  /* 0x0000007b78787221 */ /* 0x000fc60000010000 */
        /* <DEDUP_REMOVED lines=10> */
[----:B---3--:R-:W-:-:S03]  /*c2f0*/  FADD.FTZ R18, RZ, R18 ;  /* 0x00000012ff127221 */ /* 0x008fc60000010000 */
[----:B------:R-:W3:Y:S01]  /*c300*/  LDS R47, [R3+0x3000] ;  /* 0x00300000032f7984 */ /* 0x000ee20000000800 */
[----:B----4-:R-:W-:Y:S01]  /*c310*/  FADD.FTZ R19, RZ, R19 ;  /* 0x00000013ff137221 */ /* 0x010fe20000010000 */
[----:B------:R-:W-:Y:S02]  /*c320*/  FADD.FTZ R18, R18, R25 ;  /* 0x0000001912127221 */ /* 0x000fe40000010000 */
[----:B------:R-:W4:Y:S01]  /*c330*/  LDS R42, [R3+0x3200] ;  /* 0x00320000032a7984 */ /* 0x000f220000000800 */
[----:B------:R-:W-:Y:S01]  /*c340*/  FADD.FTZ R19, R19, R24 ;  /* 0x0000001813137221 */ /* 0x000fe20000010000 */
[----:B------:R-:W-:Y:S02]  /*c350*/  FADD.FTZ R21, R21, R26 ;  /* 0x0000001a15157221 */ /* 0x000fe40000010000 */
        /* <DEDUP_REMOVED lines=38> */
[----:B------:R-:W-:-:S03]  /*c5c0*/  FADD.FTZ R27, R21, R56 ;  /* 0x00000038151b7221 */ /* 0x000fc60000010000 */
        /* <DEDUP_REMOVED lines=14> */
[----:B------:R-:W3:Y:S04]  /*c6b0*/  LDS R32, [R3] ;  /* 0x0000000003207984 */ /* 0x000ee80000000800 */
        /* <DEDUP_REMOVED lines=43> */
[----:B------:R-:W-:Y:S01]  /*c970*/  FADD.FTZ R8, RZ, R8 ;  /* 0x00000008ff087221 */ /* 0x000fe20000010000 */
[----:B------:R-:W-:Y:S02]  /*c980*/  FADD.FTZ R11, R11, R20 ;  /* 0x000000140b0b7221 */ /* 0x000fe40000010000 */
[----:B------:R-:W4:Y:S01]  /*c990*/  LDS R93, [R3+0x3e00] ;  /* 0x003e0000035d7984 */ /* 0x000f220000000800 */
[----:B------:R-:W-:Y:S01]  /*c9a0*/  FADD.FTZ R8, R8, R19 ;  /* 0x0000001308087221 */ /* 0x000fe20000010000 */
[----:B0-----:R-:W-:Y:S02]  /*c9b0*/  FADD.FTZ R9, RZ, R9 ;  /* 0x00000009ff097221 */ /* 0x001fe40000010000 */
[----:B------:R-:W0:Y:S01]  /*c9c0*/  LDS R95, [R3+0x4000] ;  /* 0x00400000035f7984 */ /* 0x000e220000000800 */
[----:B------:R-:W-:Y:S01]  /*c9d0*/  FADD.FTZ R10, RZ, R10 ;  /* 0x0000000aff0a7221 */ /* 0x000fe20000010000 */
[----:B------:R-:W-:-:S02]  /*c9e0*/  FADD.FTZ R9, R9, R18 ;  /* 0x0000001209097221 */ /* 0x000fc40000010000 */
[----:B------:R-:W0:Y:S01]  /*c9f0*/  LDS R97, [R3+0x4200] ;  /* 0x0042000003617984 */ /* 0x000e220000000800 */
[----:B------:R-:W-:Y:S01]  /*ca00*/  FADD.FTZ R10, R10, R21 ;  /* 0x000000150a0a7221 */ /* 0x000fe20000010000 */
[----:B------:R-:W-:Y:S02]  /*ca10*/  FADD.FTZ R26, R61, R26 ;  /* 0x0000001a3d1a7221 */ /* 0x000fe40000010000 */
        /* <DEDUP_REMOVED lines=19> */
[----:B------:R0:W-:Y:S01]  /*cb50*/  STS.128 [R2], R28 ;  /* 0x0000001c02007388 */ /* 0x0001e20000000c00 */
[----:B------:R-:W-:-:S03]  /*cb60*/  FADD.FTZ R101, R8, R101 ;  /* 0x0000006508657221 */ /* 0x000fc60000010000 */
[----:B------:R-:W-:Y:S04]  /*cb70*/  STS.128 [R2+0x10], R64 ;  /* 0x0000104002007388 */ /* 0x000fe80000000c00 */
[----:B------:R-:W-:Y:S01]  /*cb80*/  STS.128 [R2+0x400], R68 ;  /* 0x0004004402007388 */ /* 0x000fe20000000c00 */
[----:B-1----:R-:W-:-:S03]  /*cb90*/  FADD.FTZ R103, R10, R103 ;  /* 0x000000670a677221 */ /* 0x002fc60000010000 */
[----:B------:R-:W-:Y:S04]  /*cba0*/  STS.128 [R2+0x410], R72 ;  /* 0x0004104802007388 */ /* 0x000fe80000000c00 */
[----:B------:R-:W-:Y:S01]  /*cbb0*/  STS.128 [R2+0x800], R76 ;  /* 0x0008004c02007388 */ /* 0x000fe20000000c00 */
[----:B0-----:R-:W0:Y:S01]  /*cbc0*/  LDC R31, c[0x0][0x388] ;  /* 0x0000e200ff1f7b82 */ /* 0x001e220000000800 */
[----:B------:R-:W-:Y:S02]  /*cbd0*/  FADD.FTZ R29, R9, R42 ;  /* 0x0000002a091d7221 */ /* 0x000fe40000010000 */
[----:B------:R-:W-:Y:S04]  /*cbe0*/  STS.128 [R2+0x810], R80 ;  /* 0x0008105002007388 */ /* 0x000fe80000000c00 */
[----:B------:R-:W-:Y:S04]  /*cbf0*/  STS.128 [R2+0xc00], R84 ;  /* 0x000c005402007388 */ /* 0x000fe80000000c00 */
[----:B------:R-:W-:Y:S04]  /*cc00*/  STS.128 [R2+0xc10], R88 ;  /* 0x000c105802007388 */ /* 0x000fe80000000c00 */
[----:B------:R-:W-:Y:S04]  /*cc10*/  STS.128 [R2+0x1000], R220 ;  /* 0x001000dc02007388 */ /* 0x000fe80000000c00 */
[----:B------:R-:W-:Y:S01]  /*cc20*/  STS.128 [R2+0x1010], R224 ;  /* 0x001010e002007388 */ /* 0x000fe20000000c00 */
[----:B------:R-:W-:Y:S01]  /*cc30*/  BAR.SYNC.DEFER_BLOCKING 0x0 ;  /* 0x0000000000007b1d */ /* 0x000fe20000010000 */
[----:B0-----:R-:W-:-:S02]  /*cc40*/  IMAD R9, R31, UR4, RZ ;  /* 0x000000041f097c24 */ /* 0x001fc4000f8e02ff */
[----:B--2---:R-:W-:-:S03]  /*cc50*/  FADD.FTZ R31, R11, R44 ;  /* 0x0000002c0b1f7221 */ /* 0x004fc60000010000 */
[----:B------:R-:W-:-:S04]  /*cc60*/  IADD3 R0, P0, PT, R9, R0, RZ ;  /* 0x0000000009007210 */ /* 0x000fc80007f1e0ff */
[----:B------:R-:W-:Y:S02]  /*cc70*/  IADD3.X R9, PT, PT, RZ, RZ, RZ, P0, !PT ;  /* 0x000000ffff097210 */ /* 0x000fe400007fe4ff */
[----:B------:R-:W-:-:S04]  /*cc80*/  SHF.L.U32 R20, R0, 0x2, RZ ;  /* 0x0000000200147819 */ /* 0x000fc800000006ff */
[C---:B------:R-:W-:Y:S02]  /*cc90*/  IADD3 R8, P0, PT, R20.reuse, UR22, RZ ;  /* 0x0000001614087c10 */ /* 0x040fe4000ff1e0ff */
[----:B------:R-:W-:Y:S01]  /*cca0*/  IADD3 R10, P1, PT, R20, UR20, RZ ;  /* 0x00000014140a7c10 */ /* 0x000fe2000ff3e0ff */
        /* <DEDUP_REMOVED lines=15> */
[----:B------:R-:W-:Y:S01]  /*cda0*/  LDS R28, [R3+0x4000] ;  /* 0x00400000031c7984 */ /* 0x000fe20000000800 */
[----:B---3--:R-:W-:Y:S01]  /*cdb0*/  FADD.FTZ R61, R18, R21 ;  /* 0x00000015123d7221 */ /* 0x008fe20000010000 */
[----:B------:R-:W-:Y:S02]  /*cdc0*/  SHF.L.U64.HI R21, R0, 0x2, R9 ;  /* 0x0000000200157819 */ /* 0x000fe40000010209 */
[----:B------:R-:W-:Y:S01]  /*cdd0*/  LDS R26, [R3+0x2e00] ;  /* 0x002e0000031a7984 */ /* 0x000fe20000000800 */
[C---:B------:R-:W-:Y:S01]  /*cde0*/  IADD3 R18, P2, PT, R20.reuse, UR26, RZ ;  /* 0x0000001a14127c10 */ /* 0x040fe2000ff5e0ff */
[----:B----4-:R-:W-:Y:S01]  /*cdf0*/  FADD.FTZ R2, RZ, R2 ;  /* 0x00000002ff027221 */ /* 0x010fe20000010000 */
[----:B------:R-:W-:Y:S01]  /*ce00*/  IADD3 R20, P3, PT, R20, UR24, RZ ;  /* 0x0000001814147c10 */ /* 0x000fe2000ff7e0ff */
[----:B------:R-:W1:Y:S01]  /*ce10*/  LDS R0, [R3+0x600] ;  /* 0x0006000003007984 */ /* 0x000e620000000800 */
[C---:B------:R-:W-:Y:S01]  /*ce20*/  IADD3.X R9, PT, PT, R21.reuse, UR23, RZ, P0, !PT ;  /* 0x0000001715097c10 */ /* 0x040fe200087fe4ff */
[----:B------:R-:W-:Y:S01]  /*ce30*/  FADD.FTZ R30, RZ, R30 ;  /* 0x0000001eff1e7221 */ /* 0x000fe20000010000 */
[C---:B------:R-:W-:Y:S01]  /*ce40*/  IADD3.X R11, PT, PT, R21.reuse, UR21, RZ, P1, !PT ;  /* 0x00000015150b7c10 */ /* 0x040fe20008ffe4ff */
[----:B------:R-:W2:Y:S01]  /*ce50*/  LDS R22, [R3+0x800] ;  /* 0x0008000003167984 */ /* 0x000ea20000000800 */
[C---:B------:R-:W-:Y:S01]  /*ce60*/  IADD3.X R19, PT, PT, R21.reuse, UR27, RZ, P2, !PT ;  /* 0x0000001b15137c10 */ /* 0x040fe200097fe4ff */
[----:B------:R-:W-:Y:S01]  /*ce70*/  FADD.FTZ R2, R2, R33 ;  /* 0x0000002102027221 */ /* 0x000fe20000010000 */
[----:B------:R-:W-:Y:S01]  /*ce80*/  IADD3.X R21, PT, PT, R21, UR25, RZ, P3, !PT ;  /* 0x0000001915157c10 */ /* 0x000fe20009ffe4ff */
[----:B------:R-:W3:Y:S01]  /*ce90*/  LDS R63, [R3+0x4200] ;  /* 0x00420000033f7984 */ /* 0x000ee20000000800 */
[----:B------:R-:W-:-:S03]  /*cea0*/  FADD.FTZ R30, R30, R65 ;  /* 0x000000411e1e7221 */ /* 0x000fc60000010000 */
[----:B------:R-:W4:Y:S01]  /*ceb0*/  LDS R39, [R3+0x1c00] ;  /* 0x001c000003277984 */ /* 0x000f220000000800 */
[----:B------:R-:W-:-:S03]  /*cec0*/  FADD.FTZ R47, R2, R47 ;  /* 0x0000002f022f7221 */ /* 0x000fc60000010000 */
[----:B------:R-:W4:Y:S01]  /*ced0*/  LDS R24, [R3+0xa00] ;  /* 0x000a000003187984 */ /* 0x000f220000000800 */
[----:B------:R-:W-:-:S03]  /*cee0*/  FADD.FTZ R30, R30, R67 ;  /* 0x000000431e1e7221 */ /* 0x000fc60000010000 */
[----:B------:R-:W-:Y:S01]  /*cef0*/  STG.E desc[UR10][R8.64], R53 ;  /* 0x0000003508007986 */ /* 0x000fe2000c10190a */
[----:B0-----:R-:W-:-:S03]  /*cf00*/  FADD.FTZ R69, R30, R69 ;  /* 0x000000451e457221 */ /* 0x001fc60000010000 */
[----:B------:R-:W-:Y:S04]  /*cf10*/  STG.E desc[UR10][R10.64], R4 ;  /* 0x000000040a007986 */ /* 0x000fe8000c10190a */
[----:B------:R-:W0:Y:S04]  /*cf20*/  LDS R49, [R3+0x3000] ;  /* 0x0030000003317984 */ /* 0x000e280000000800 */
[----:B------:R-:W0:Y:S04]  /*cf30*/  LDS R33, [R3+0x1e00] ;  /* 0x001e000003217984 */ /* 0x000e280000000800 */
[----:B------:R-:W0:Y:S04]  /*cf40*/  LDS R2, [R3+0xc00] ;  /* 0x000c000003027984 */ /* 0x000e280000000800 */
[----:B------:R3:W-:Y:S01]  /*cf50*/  STG.E desc[UR10][R18.64], R61 ;  /* 0x0000003d12007986 */ /* 0x0007e2000c10190a */
[----:B-1----:R-:W-:-:S03]  /*cf60*/  FADD.FTZ R0, RZ, R0 ;  /* 0x00000000ff007221 */ /* 0x002fc60000010000 */
[----:B------:R-:W-:Y:S01]  /*cf70*/  STG.E desc[UR10][R20.64], R51 ;  /* 0x0000003314007986 */ /* 0x000fe2000c10190a */
[----:B------:R-:W-:Y:S01]  /*cf80*/  FADD.FTZ R35, R0, R35 ;  /* 0x0000002300237221 */ /* 0x000fe20000010000 */
[----:B--2---:R-:W-:Y:S02]  /*cf90*/  FADD.FTZ R22, RZ, R22 ;  /* 0x00000016ff167221 */ /* 0x004fe40000010000 */
[----:B------:R-:W-:Y:S01]  /*cfa0*/  STG.E desc[UR10][R8.64+0x200], R37 ;  /* 0x0002002508007986 */ /* 0x000fe2000c10190a */
[----:B------:R-:W-:-:S03]  /*cfb0*/  FADD.FTZ R26, R35, R26 ;  /* 0x0000001a231a7221 */ /* 0x000fc60000010000 */
[----:B------:R-:W1:Y:S01]  /*cfc0*/  LDS R65, [R3+0x4400] ;  /* 0x0044000003417984 */ /* 0x000e620000000800 */
[----:B---3--:R-:W-:Y:S01]  /*cfd0*/  FADD.FTZ R61, R47, R28 ;  /* 0x0000001c2f3d7221 */ /* 0x008fe20000010000 */
[----:B------:R-:W-:Y:S01]  /*cfe0*/  FADD.FTZ R63, R26, R63 ;  /* 0x0000003f1a3f7221 */ /* 0x000fe20000010000 */
[----:B----4-:R-:W-:Y:S01]  /*cff0*/  FADD.FTZ R22, R22, R39 ;  /* 0x0000002716167221 */ /* 0x010fe20000010000 */
[----:B------:R-:W2:Y:S01]  /*d000*/  LDS R53, [R3+0x3200] ;  /* 0x0032000003357984 */ /* 0x000ea20000000800 */
[----:B------:R-:W-:-:S03]  /*d010*/  FADD.FTZ R24, RZ, R24 ;  /* 0x00000018ff187221 */ /* 0x000fc60000010000 */
[----:B------:R-:W3:Y:S04]  /*d020*/  LDS R37, [R3+0x2000] ;  /* 0x0020000003257984 */ /* 0x000ee80000000800 */
[----:B------:R-:W4:Y:S04]  /*d030*/  LDS R4, [R3+0xe00] ;  /* 0x000e000003047984 */ /* 0x000f280000000800 */
[----:B------:R-:W-:Y:S01]  /*d040*/  STG.E desc[UR10][R10.64+0x200], R5 ;  /* 0x000200050a007986 */ /* 0x000fe2000c10190a */
[----:B0-----:R-:W-:-:S03]  /*d050*/  FADD.FTZ R22, R22, R49 ;  /* 0x0000003116167221 */ /* 0x001fc60000010000 */
[----:B------:R-:W0:Y:S01]  /*d060*/  LDS R67, [R3+0x4600] ;  /* 0x0046000003437984 */ /* 0x000e220000000800 */
[----:B------:R-:W-:-:S03]  /*d070*/  FADD.FTZ R24, R24, R33 ;  /* 0x0000002118187221 */ /* 0x000fc60000010000 */
[----:B------:R-:W0:Y:S01]  /*d080*/  LDS R51, [R3+0x3400] ;  /* 0x0034000003337984 */ /* 0x000e220000000800 */
[----:B------:R-:W-:-:S03]  /*d090*/  FADD.FTZ R2, RZ, R2 ;  /* 0x00000002ff027221 */ /* 0x000fc60000010000 */
[----:B------:R-:W0:Y:S04]  /*d0a0*/  LDS R47, [R3+0x2200] ;  /* 0x00220000032f7984 */ /* 0x000e280000000800 */
[----:B------:R-:W0:Y:S04]  /*d0b0*/  LDS R0, [R3+0x1000] ;  /* 0x0010000003007984 */ /* 0x000e280000000800 */
[----:B------:R-:W-:Y:S04]  /*d0c0*/  STG.E desc[UR10][R18.64+0x200], R69 ;  /* 0x0002004512007986 */ /* 0x000fe8000c10190a */
[----:B------:R-:W-:Y:S01]  /*d0d0*/  STG.E desc[UR10][R20.64+0x200], R93 ;  /* 0x0002005d14007986 */ /* 0x000fe2000c10190a */
[----:B-1----:R-:W-:-:S03]  /*d0e0*/  FADD.FTZ R65, R22, R65 ;  /* 0x0000004116417221 */ /* 0x002fc60000010000 */
[----:B------:R-:W-:Y:S01]  /*d0f0*/  STG.E desc[UR10][R8.64+0x400], R43 ;  /* 0x0004002b08007986 */ /* 0x000fe2000c10190a */
[----:B--2---:R-:W-:-:S03]  /*d100*/  FADD.FTZ R24, R24, R53 ;  /* 0x0000003518187221 */ /* 0x004fc60000010000 */
[----:B------:R-:W1:Y:S01]  /*d110*/  LDS R69, [R3+0x4800] ;  /* 0x0048000003457984 */ /* 0x000e620000000800 */
[----:B---3--:R-:W-:-:S03]  /*d120*/  FADD.FTZ R2, R2, R37 ;  /* 0x0000002502027221 */ /* 0x008fc60000010000 */
[----:B------:R-:W2:Y:S01]  /*d130*/  LDS R43, [R3+0x3600] ;  /* 0x00360000032b7984 */ /* 0x000ea20000000800 */
[----:B----4-:R-:W-:-:S03]  /*d140*/  FADD.FTZ R4, RZ, R4 ;  /* 0x00000004ff047221 */ /* 0x010fc60000010000 */
[----:B------:R-:W3:Y:S04]  /*d150*/  LDS R35, [R3+0x2400] ;  /* 0x0024000003237984 */ /* 0x000ee80000000800 */
[----:B------:R-:W4:Y:S01]  /*d160*/  LDS R5, [R3+0x1200] ;  /* 0x0012000003057984 */ /* 0x000f220000000800 */
[----:B0-----:R-:W-:-:S03]  /*d170*/  FADD.FTZ R67, R24, R67 ;  /* 0x0000004318437221 */ /* 0x001fc60000010000 */
[----:B------:R-:W-:Y:S01]  /*d180*/  STG.E desc[UR10][R10.64+0x400], R6 ;  /* 0x000400060a007986 */ /* 0x000fe2000c10190a */
[----:B------:R-:W-:-:S03]  /*d190*/  FADD.FTZ R2, R2, R51 ;  /* 0x0000003302027221 */ /* 0x000fc60000010000 */
[----:B------:R-:W-:Y:S01]  /*d1a0*/  STG.E desc[UR10][R18.64+0x400], R61 ;  /* 0x0004003d12007986 */ /* 0x000fe2000c10190a */
[----:B------:R-:W-:-:S03]  /*d1b0*/  FADD.FTZ R4, R4, R47 ;  /* 0x0000002f04047221 */ /* 0x000fc60000010000 */
[----:B------:R-:W0:Y:S01]  /*d1c0*/  LDS R71, [R3+0x4a00] ;  /* 0x004a000003477984 */ /* 0x000e220000000800 */
[----:B------:R-:W-:-:S03]  /*d1d0*/  FADD.FTZ R0, RZ, R0 ;  /* 0x00000000ff007221 */ /* 0x000fc60000010000 */
[----:B------:R-:W0:Y:S04]  /*d1e0*/  LDS R61, [R3+0x3800] ;  /* 0x00380000033d7984 */ /* 0x000e280000000800 */
[----:B------:R-:W0:Y:S04]  /*d1f0*/  LDS R6, [R3+0x2600] ;  /* 0x0026000003067984 */ /* 0x000e280000000800 */
[----:B------:R-:W0:Y:S04]  /*d200*/  LDS R39, [R3+0x4c00] ;  /* 0x004c000003277984 */ /* 0x000e280000000800 */
[----:B------:R-:W0:Y:S01]  /*d210*/  LDS R26, [R3+0x3a00] ;  /* 0x003a0000031a7984 */ /* 0x000e220000000800 */
[----:B-1----:R-:W-:-:S03]  /*d220*/  FADD.FTZ R69, R2, R69 ;  /* 0x0000004502457221 */ /* 0x002fc60000010000 */
[----:B------:R-:W1:Y:S01]  /*d230*/  LDS R28, [R3+0x4e00] ;  /* 0x004e0000031c7984 */ /* 0x000e620000000800 */
[----:B--2---:R-:W-:-:S03]  /*d240*/  FADD.FTZ R4, R4, R43 ;  /* 0x0000002b04047221 */ /* 0x004fc60000010000 */
[----:B------:R-:W-:Y:S01]  /*d250*/  STG.E desc[UR10][R20.64+0x400], R95 ;  /* 0x0004005f14007986 */ /* 0x000fe2000c10190a */
[----:B---3--:R-:W-:-:S03]  /*d260*/  FADD.FTZ R0, R0, R35 ;  /* 0x0000002300007221 */ /* 0x008fc60000010000 */
[----:B------:R-:W-:Y:S01]  /*d270*/  STG.E desc[UR10][R8.64+0x600], R45 ;  /* 0x0006002d08007986 */ /* 0x000fe2000c10190a */
[----:B----4-:R-:W-:-:S03]  /*d280*/  FADD.FTZ R5, RZ, R5 ;  /* 0x00000005ff057221 */ /* 0x010fc60000010000 */
[----:B------:R-:W-:Y:S04]  /*d290*/  STG.E desc[UR10][R10.64+0x600], R7 ;  /* 0x000600070a007986 */ /* 0x000fe8000c10190a */
[----:B------:R-:W-:Y:S04]  /*d2a0*/  STG.E desc[UR10][R18.64+0x600], R63 ;  /* 0x0006003f12007986 */ /* 0x000fe8000c10190a */
[----:B------:R-:W-:Y:S01]  /*d2b0*/  STG.E desc[UR10][R20.64+0x600], R97 ;  /* 0x0006006114007986 */ /* 0x000fe2000c10190a */
[----:B0-----:R-:W-:-:S03]  /*d2c0*/  FADD.FTZ R71, R4, R71 ;  /* 0x0000004704477221 */ /* 0x001fc60000010000 */
        /* <DEDUP_REMOVED lines=9> */
[----:B-1----:R-:W-:-:S03]  /*d360*/  FADD.FTZ R5, R5, R28 ;  /* 0x0000001c05057221 */ /* 0x002fc60000010000 */
        /* <DEDUP_REMOVED lines=20> */
.L_x_1356:
        /* <DEDUP_REMOVED lines=8> */
.L_x_1399:
[----:B------:R-:W-:Y:S05]  /*d530*/  BSYNC B2 ;  /* 0x0000000000027941 */ /* 0x000fea0003800000 */
.L_x_1398:
        /* <DEDUP_REMOVED lines=8> */
.L_x_1400:
[----:B------:R-:W-:Y:S01]  /*d5c0*/  MOV R111, R108 ;  /* 0x0000006c006f7202 */ /* 0x000fe20000000f00 */
[----:B------:R-:W-:Y:S02]  /*d5d0*/  HFMA2 R150, -RZ, RZ, 0, 1.1920928955078125e-07 ;  /* 0x00000002ff967431 */ /* 0x000fe400000001ff */
[----:B------:R-:W-:-:S07]  /*d5e0*/  FADD.FTZ R109, R109, R235 ;  /* 0x000000eb6d6d7221 */ /* 0x000fce0000010000 */
[----:B------:R-:W-:Y:S05]  /*d5f0*/  WARPSYNC.COLLECTIVE R221, `(.L_x_1401) ;  /* 0x00000000dd087348 */ /* 0x000fea0003c00000 */
[----:B------:R0:W1:Y:S02]  /*d600*/  SHFL.BFLY P3, R235, R111, R150, R151 ;  /* 0x0c0000966feb7389 */ /* 0x0000640000060097 */
[----:B01----:R-:W-:Y:S05]  /*d610*/  ENDCOLLECTIVE ;  /* 0x000000000000791b */ /* 0x003fea0003800000 */
.L_x_1401:
[----:B------:R-:W-:Y:S01]  /*d620*/  MOV R111, R109 ;  /* 0x0000006d006f7202 */ /* 0x000fe20000000f00 */
[----:B------:R-:W-:-:S07]  /*d630*/  FADD.FTZ R108, R108, R235 ;  /* 0x000000eb6c6c7221 */ /* 0x000fce0000010000 */
[----:B------:R-:W-:Y:S05]  /*d640*/  WARPSYNC.COLLECTIVE R221, `(.L_x_1402) ;  /* 0x00000000dd087348 */ /* 0x000fea0003c00000 */
[----:B------:R0:W1:Y:S02]  /*d650*/  SHFL.BFLY P3, R235, R111, R150, R151 ;  /* 0x0c0000966feb7389 */ /* 0x0000640000060097 */
[----:B01----:R-:W-:Y:S05]  /*d660*/  ENDCOLLECTIVE ;  /* 0x000000000000791b */ /* 0x003fea0003800000 */
.L_x_1402:
[----:B------:R-:W-:Y:S01]  /*d670*/  MOV R111, R108 ;  /* 0x0000006c006f7202 */ /* 0x000fe20000000f00 */
[----:B------:R-:W-:Y:S02]  /*d680*/  HFMA2 R150, -RZ, RZ, 0, 2.384185791015625e-07 ;  /* 0x00000004ff967431 */ /* 0x000fe400000001ff */
[----:B------:R-:W-:-:S07]  /*d690*/  FADD.FTZ R109, R109, R235 ;  /* 0x000000eb6d6d7221 */ /* 0x000fce0000010000 */
[----:B------:R-:W-:Y:S05]  /*d6a0*/  WARPSYNC.COLLECTIVE R221, `(.L_x_1403) ;  /* 0x00000000dd087348 */ /* 0x000fea0003c00000 */
[----:B------:R0:W1:Y:S02]  /*d6b0*/  SHFL.BFLY P3, R235, R111, R150, R151 ;  /* 0x0c0000966feb7389 */ /* 0x0000640000060097 */
[----:B01----:R-:W-:Y:S05]  /*d6c0*/  ENDCOLLECTIVE ;  /* 0x000000000000791b */ /* 0x003fea0003800000 */
.L_x_1403:
[----:B------:R-:W-:Y:S01]  /*d6d0*/  MOV R111, R109 ;  /* 0x0000006d006f7202 */ /* 0x000fe20000000f00 */
[----:B------:R-:W-:-:S07]  /*d6e0*/  FADD.FTZ R108, R108, R235 ;  /* 0x000000eb6c6c7221 */ /* 0x000fce0000010000 */
[----:B------:R-:W-:Y:S05]  /*d6f0*/  WARPSYNC.COLLECTIVE R221, `(.L_x_1404) ;  /* 0x00000000dd087348 */ /* 0x000fea0003c00000 */
[----:B------:R0:W1:Y:S02]  /*d700*/  SHFL.BFLY P3, R235, R111, R150, R151 ;  /* 0x0c0000966feb7389 */ /* 0x0000640000060097 */
[----:B01----:R-:W-:Y:S05]  /*d710*/  ENDCOLLECTIVE ;  /* 0x000000000000791b */ /* 0x003fea0003800000 */
.L_x_1404:
[----:B------:R-:W-:Y:S01]  /*d720*/  MOV R111, R108 ;  /* 0x0000006c006f7202 */ /* 0x000fe20000000f00 */
[----:B------:R-:W-:Y:S02]  /*d730*/  HFMA2 R150, -RZ, RZ, 0, 4.76837158203125e-07 ;  /* 0x00000008ff967431 */ /* 0x000fe400000001ff */
[----:B------:R-:W-:-:S07]  /*d740*/  FADD.FTZ R109, R109, R235 ;  /* 0x000000eb6d6d7221 */ /* 0x000fce0000010000 */
[----:B------:R-:W-:Y:S05]  /*d750*/  WARPSYNC.COLLECTIVE R221, `(.L_x_1405) ;  /* 0x00000000dd087348 */ /* 0x000fea0003c00000 */
[----:B------:R0:W1:Y:S02]  /*d760*/  SHFL.BFLY P3, R235, R111, R150, R151 ;  /* 0x0c0000966feb7389 */ /* 0x0000640000060097 */
[----:B01----:R-:W-:Y:S05]  /*d770*/  ENDCOLLECTIVE ;  /* 0x000000000000791b */ /* 0x003fea0003800000 */
.L_x_1405:
[----:B------:R-:W-:Y:S01]  /*d780*/  MOV R111, R109 ;  /* 0x0000006d006f7202 */ /* 0x000fe20000000f00 */
[----:B------:R-:W-:-:S07]  /*d790*/  FADD.FTZ R108, R108, R235 ;  /* 0x000000eb6c6c7221 */ /* 0x000fce0000010000 */
[----:B------:R-:W-:Y:S05]  /*d7a0*/  WARPSYNC.COLLECTIVE R221, `(.L_x_1406) ;  /* 0x00000000dd087348 */ /* 0x000fea0003c00000 */
[----:B------:R0:W1:Y:S02]  /*d7b0*/  SHFL.BFLY P3, R235, R111, R150, R151 ;  /* 0x0c0000966feb7389 */ /* 0x0000640000060097 */
[----:B01----:R-:W-:Y:S05]  /*d7c0*/  ENDCOLLECTIVE ;  /* 0x000000000000791b */ /* 0x003fea0003800000 */
.L_x_1406:
[----:B------:R-:W-:Y:S01]  /*d7d0*/  MOV R111, R108 ;  /* 0x0000006c006f7202 */ /* 0x000fe20000000f00 */
[----:B------:R-:W-:Y:S02]  /*d7e0*/  HFMA2 R150, -RZ, RZ, 0, 9.5367431640625e-07 ;  /* 0x00000010ff967431 */ /* 0x000fe400000001ff */
[----:B------:R-:W-:-:S07]  /*d7f0*/  FADD.FTZ R109, R109, R235 ;  /* 0x000000eb6d6d7221 */ /* 0x000fce0000010000 */
[----:B------:R-:W-:Y:S05]  /*d800*/  WARPSYNC.COLLECTIVE R221, `(.L_x_1407) ;  /* 0x00000000dd087348 */ /* 0x000fea0003c00000 */
[----:B------:R0:W1:Y:S02]  /*d810*/  SHFL.BFLY P3, R235, R111, R150, R151 ;  /* 0x0c0000966feb7389 */ /* 0x0000640000060097 */
[----:B01----:R-:W-:Y:S05]  /*d820*/  ENDCOLLECTIVE ;  /* 0x000000000000791b */ /* 0x003fea0003800000 */
.L_x_1407:
[----:B------:R-:W-:Y:S02]  /*d830*/  MOV R111, R109 ;  /* 0x0000006d006f7202 */ /* 0x000fe40000000f00 */
[----:B------:R-:W-:-:S07]  /*d840*/  MOV R222, R235 ;  /* 0x000000eb00de7202 */ /* 0x000fce0000000f00 */
[----:B------:R-:W-:Y:S05]  /*d850*/  WARPSYNC.COLLECTIVE R221, `(.L_x_1408) ;  /* 0x00000000dd087348 */ /* 0x000fea0003c00000 */
[----:B------:R0:W1:Y:S02]  /*d860*/  SHFL.BFLY P3, R235, R111, R150, R151 ;  /* 0x0c0000966feb7389 */ /* 0x0000640000060097 */
[----:B01----:R-:W-:Y:S05]  /*d870*/  ENDCOLLECTIVE ;  /* 0x000000000000791b */ /* 0x003fea0003800000 */
.L_x_1408:
[----:B------:R-:W-:Y:S02]  /*d880*/  MOV R111, R235 ;  /* 0x000000eb006f7202 */ /* 0x000fe40000000f00 */
[----:B------:R-:W-:Y:S01]  /*d890*/  MOV R235, R110 ;  /* 0x0000006e00eb7202 */ /* 0x000fe20000000f00 */
[----:B------:R-:W-:Y:S06]  /*d8a0*/  BRA `(.L_x_1409) ;  /* 0xffffff6c00e07947 */ /* 0x000fec000383ffff */
.L_x_1410:
        /* <DEDUP_REMOVED lines=13> */
.L_x_7091:


//--------------------- .text._ZN10layer_norm31ln_parallel_residual_bwd_kernelINS_13Kernel_traitsIf13__nv_bfloat16S2_S2_fjLj1280ELj1ELj4ELj1ELj16ENS_18Kernel_traits_baseILj1280EfS2_S2_S2_fjLj128EEEEELb0ELb1ELb0EEEvNS_9BwdParamsE --------------------------
	.section	.text._ZN10layer_norm31ln_parallel_residual_bwd_kernelINS_13Kernel_traitsIf13__nv_bfloat16S2_S2_fjLj1280ELj1ELj4ELj1ELj16ENS_18Kernel_traits_baseILj1280EfS2_S2_S2_fjLj128EEEEELb0ELb1ELb0EEEvNS_9BwdParamsE,"ax",@progbits
	.align	128
        .global         _ZN10layer_norm31ln_parallel_residual_bwd_kernelINS_13Kernel_traitsIf13__nv_bfloat16S2_S2_fjLj1280ELj1ELj4ELj1ELj16ENS_18Kernel_traits_baseILj1280EfS2_S2_S2_fjLj128EEEEELb0ELb1ELb0EEEvNS_9BwdParamsE
        .type           _ZN10layer_norm31ln_parallel_residual_bwd_kernelINS_13Kernel_traitsIf13__nv_bfloat16S2_S2_fjLj1280ELj1ELj4ELj1ELj16ENS_18Kernel_traits_baseILj1280EfS2_S2_S2_fjLj128EEEEELb0ELb1ELb0EEEvNS_9BwdParamsE,@function
        .size           _ZN10layer_norm31ln_parallel_residual_bwd_kernelINS_13Kernel_traitsIf13__nv_bfloat16S2_S2_fjLj1280ELj1ELj4ELj1ELj16ENS_18Kernel_traits_baseILj1280EfS2_S2_S2_fjLj128EEEEELb0ELb1ELb0EEEvNS_9BwdParamsE,(.L_x_7092 - _ZN10layer_norm31ln_parallel_residual_bwd_kernelINS_13Kernel_traitsIf13__nv_bfloat16S2_S2_fjLj1280ELj1ELj4ELj1ELj16ENS_18Kernel_traits_baseILj1280EfS2_S2_S2_fjLj128EEEEELb0ELb1ELb0EEEvNS_9BwdParamsE)
        .other          _ZN10layer_norm31ln_parallel_residual_bwd_kernelINS_13Kernel_traitsIf13__nv_bfloat16S2_S2_fjLj1280ELj1ELj4ELj1ELj16ENS_18Kernel_traits_baseILj1280EfS2_S2_S2_fjLj128EEEEELb0ELb1ELb0EEEvNS_9BwdParamsE,@"STO_CUDA_ENTRY STV_DEFAULT"
_ZN10layer_norm31ln_parallel_residual_bwd_kernelINS_13Kernel_traitsIf13__nv_bfloat16S2_S2_fjLj1280ELj1ELj4ELj1ELj16ENS_18Kernel_traits_baseILj1280EfS2_S2_S2_fjLj128EEEEELb0ELb1ELb0EEEvNS_9BwdParamsE:
.text._ZN10layer_norm31ln_parallel_residual_bwd_kernelINS_13Kernel_traitsIf13__nv_bfloat16S2_S2_fjLj1280ELj1ELj4ELj1ELj16ENS_18Kernel_traits_baseILj1280EfS2_S2_S2_fjLj128EEEEELb0ELb1ELb0EEEvNS_9BwdParamsE:
        /* <DEDUP_REMOVED lines=32> */
[----:B------:R-:W-:Y:S01]  /*0200*/  @P1 IADD3 R3, PT, PT, R3, 0x20, RZ ;  /* 0x0000002003031810 */ /* 0x000fe20007ffe0ff */
[----:B------:R2:W5:Y:S04]  /*0210*/  @P0 LDG.E.128 R28, desc[UR10][R4.64+0x10] ;  /* 0x0000100a041c0981 */ /* 0x000568000c1e1d00 */
[----:B------:R2:W5:Y:S01]  /*0220*/  @P1 LDG.E.128 R32, desc[UR10][R8.64] ;  /* 0x0000000a08201981 */ /* 0x000562000c1e1d00 */
[C---:B----4-:R-:W-:Y:S01]  /*0230*/  @P2 IMAD.WIDE.U32 R10, R3.reuse, 0x20, R10 ;  /* 0x00000020030a2825 */ /* 0x050fe200078e000a */
[----:B------:R-:W-:-:S02]  /*0240*/  @P2 IADD3 R3, PT, PT, R3, 0x20, RZ ;  /* 0x0000002003032810 */ /* 0x000fc40007ffe0ff */
[----:B------:R2:W5:Y:S04]  /*0250*/  @P1 LDG.E.128 R36, desc[UR10][R8.64+0x10] ;  /* 0x0000100a08241981 */ /* 0x000568000c1e1d00 */
[----:B------:R2:W5:Y:S01]  /*0260*/  @P2 LDG.E.128 R40, desc[UR10][R10.64] ;  /* 0x0000000a0a282981 */ /* 0x000562000c1e1d00 */
[C---:B-1----:R-:W-:Y:S01]  /*0270*/  @P3 IMAD.WIDE.U32 R12, R3.reuse, 0x20, R12 ;  /* 0x00000020030c3825 */ /* 0x042fe200078e000c */
[----:B------:R-:W-:Y:S02]  /*0280*/  @P3 IADD3 R3, PT, PT, R3, 0x20, RZ ;  /* 0x0000002003033810 */ /* 0x000fe40007ffe0ff */
[----:B------:R2:W5:Y:S04]  /*0290*/  @P2 LDG.E.128 R44, desc[UR10][R10.64+0x10] ;  /* 0x0000100a0a2c2981 */ /* 0x000568000c1e1d00 */
[----:B------:R2:W5:Y:S01]  /*02a0*/  @P3 LDG.E.128 R48, desc[UR10][R12.64] ;  /* 0x0000000a0c303981 */ /* 0x000562000c1e1d00 */
[----:B0-----:R-:W-:-:S03]  /*02b0*/  @P4 IMAD.WIDE.U32 R6, R3, 0x20, R14 ;  /* 0x0000002003064825 */ /* 0x001fc600078e000e */
[----:B------:R2:W5:Y:S04]  /*02c0*/  @P3 LDG.E.128 R52, desc[UR10][R12.64+0x10] ;  /* 0x0000100a0c343981 */ /* 0x000568000c1e1d00 */
[----:B------:R2:W5:Y:S04]  /*02d0*/  @P4 LDG.E.128 R56, desc[UR10][R6.64] ;  /* 0x0000000a06384981 */ /* 0x000568000c1e1d00 */
[----:B------:R2:W5:Y:S01]  /*02e0*/  @P4 LDG.E.128 R60, desc[UR10][R6.64+0x10] ;  /* 0x0000100a063c4981 */ /* 0x000562000c1e1d00 */
[----:B------:R-:W0:Y:S01]  /*02f0*/  S2UR UR4, SR_CTAID.X ;  /* 0x00000000000479c3 */ /* 0x000e220000002500 */
[----:B------:R-:W-:Y:S01]  /*0300*/  SHF.R.U32.HI R3, RZ, 0x5, R16 ;  /* 0x00000005ff037819 */ /* 0x000fe20000011610 */
        /* <DEDUP_REMOVED lines=93> */
.L_x_1483:
[----:B0-----:R-:W0:Y:S01]  /*08e0*/  LDC.64 R174, c[0x0][0x3c0] ;  /* 0x0000f000ffae7b82 */ /* 0x001e220000000a00 */
        /* <DEDUP_REMOVED lines=29> */
[----:B------:R-:W-:Y:S02]  /*0ac0*/  IADD3 R246, PT, PT, R4, 0x20, RZ ;  /* 0x0000002004f67810 */ /* 0x000fe40007ffe0ff */
[C---:B--2---:R-:W-:Y:S02]  /*0ad0*/  SHF.L.U32 R229, R172.reuse, 0x10, RZ ;  /* 0x00000010ace57819 */ /* 0x044fe400000006ff */
[----:B------:R-:W-:Y:S02]  /*0ae0*/  PRMT R228, R172, 0x7632, R228 ;  /* 0x00007632ace47816 */ /* 0x000fe400000000e4 */
[C---:B------:R-:W-:Y:S01]  /*0af0*/  PRMT R230, R173.reuse, 0x7632, R230 ;  /* 0x00007632ade67816 */ /* 0x040fe200000000e6 */
[----:B------:R-:W-:Y:S01]  /*0b00*/  FADD.FTZ R229, -R242, R229 ;  /* 0x000000e5f2e57221 */ /* 0x000fe20000010100 */
[----:B------:R-:W-:Y:S02]  /*0b10*/  SHF.L.U32 R231, R173, 0x10, RZ ;  /* 0x00000010ade77819 */ /* 0x000fe400000006ff */
[C---:B------:R-:W-:Y:S01]  /*0b20*/  PRMT R235, R175.reuse, 0x7632, R235 ;  /* 0x00007632afeb7816 */ /* 0x040fe200000000eb */
[----:B-----5:R-:W-:Y:S01]  /*0b30*/  FMUL.FTZ R243, R194, R229 ;  /* 0x000000e5c2f37220 */ /* 0x020fe20000410000 */
[----:B------:R-:W-:Y:S01]  /*0b40*/  SHF.L.U32 R237, R175, 0x10, RZ ;  /* 0x00000010afed7819 */ /* 0x000fe200000006ff */
[----:B------:R-:W-:Y:S01]  /*0b50*/  FADD.FTZ R231, -R242, R231 ;  /* 0x000000e7f2e77221 */ /* 0x000fe20000010100 */
[----:B---3--:R-:W-:-:S02]  /*0b60*/  SHF.L.U32 R241, R176, 0x10, RZ ;  /* 0x00000010b0f17819 */ /* 0x008fc400000006ff */
[----:B------:R-:W-:Y:S01]  /*0b70*/  SHF.L.U32 R173, R228, 0x10, RZ ;  /* 0x00000010e4ad7819 */ /* 0x000fe200000006ff */
[----:B------:R-:W-:Y:S01]  /*0b80*/  FADD.FTZ R249, -R242, R237 ;  /* 0x000000edf2f97221 */ /* 0x000fe20000010100 */
[----:B------:R-:W-:Y:S01]  /*0b90*/  SHF.L.U32 R175, R230, 0x10, RZ ;  /* 0x00000010e6af7819 */ /* 0x000fe200000006ff */
[----:B------:R-:W-:Y:S01]  /*0ba0*/  FADD.FTZ R104, R104, R241 ;  /* 0x000000f168687221 */ /* 0x000fe20000010000 */
[----:B------:R-:W-:Y:S01]  /*0bb0*/  PRMT R172, R176, 0x7632, R172 ;  /* 0x00007632b0ac7816 */ /* 0x000fe200000000ac */
[-C--:B------:R-:W-:Y:S01]  /*0bc0*/  FFMA.FTZ R64, R243, R241.reuse, R64 ;  /* 0x000000f1f3407223 */ /* 0x080fe20000010040 */
[C---:B------:R-:W-:Y:S01]  /*0bd0*/  FADD.FTZ R173, -R242.reuse, R173 ;  /* 0x000000adf2ad7221 */ /* 0x040fe20000010100 */
[----:B------:R-:W-:Y:S01]  /*0be0*/  FADD.FTZ R175, -R242, R175 ;  /* 0x000000aff2af7221 */ /* 0x000fe20000010100 */
[----:B------:R-:W-:Y:S01]  /*0bf0*/  SHF.L.U32 R172, R172, 0x10, RZ ;  /* 0x00000010acac7819 */ /* 0x000fe200000006ff */
[----:B------:R-:W-:Y:S01]  /*0c00*/  FMUL.FTZ R241, R24, R241 ;  /* 0x000000f118f17220 */ /* 0x000fe20000410000 */
[----:B------:R-:W-:Y:S01]  /*0c10*/  PRMT R232, R174, 0x7632, R232 ;  /* 0x00007632aee87816 */ /* 0x000fe200000000e8 */
[----:B------:R-:W-:Y:S01]  /*0c20*/  FMUL.FTZ R240, R194, R173 ;  /* 0x000000adc2f07220 */ /* 0x000fe20000410000 */
[----:B------:R-:W-:Y:S01]  /*0c30*/  SHF.L.U32 R233, R174, 0x10, RZ ;  /* 0x00000010aee97819 */ /* 0x000fe200000006ff */
[----:B------:R-:W-:Y:S01]  /*0c40*/  FMUL.FTZ R236, R194, R175 ;  /* 0x000000afc2ec7220 */ /* 0x000fe20000410000 */
[----:B------:R-:W-:Y:S01]  /*0c50*/  PRMT R234, R177, 0x7632, R234 ;  /* 0x00007632b1ea7816 */ /* 0x000fe200000000ea */
[-C--:B------:R-:W-:Y:S01]  /*0c60*/  FMUL.FTZ R238, R25, R172.reuse ;  /* 0x000000ac19ee7220 */ /* 0x080fe20000410000 */
[----:B------:R-:W-:Y:S01]  /*0c70*/  SHF.L.U32 R177, R177, 0x10, RZ ;  /* 0x00000010b1b17819 */ /* 0x000fe200000006ff */
[----:B------:R-:W-:Y:S01]  /*0c80*/  FADD.FTZ R173, RZ, R241 ;  /* 0x000000f1ffad7221 */ /* 0x000fe20000010000 */
[----:B------:R-:W-:Y:S01]  /*0c90*/  PRMT R174, R178, 0x7632, R174 ;  /* 0x00007632b2ae7816 */ /* 0x000fe200000000ae */
[----:B------:R-:W-:Y:S01]  /*0ca0*/  FFMA.FTZ R175, R243, R241, RZ ;  /* 0x000000f1f3af7223 */ /* 0x000fe200000100ff */
[----:B------:R-:W-:Y:S01]  /*0cb0*/  SHF.L.U32 R247, R232, 0x10, RZ ;  /* 0x00000010e8f77819 */ /* 0x000fe200000006ff */
[----:B------:R-:W-:Y:S01]  /*0cc0*/  FADD.FTZ R105, R105, R172 ;  /* 0x000000ac69697221 */ /* 0x000fe20000010000 */
[----:B------:R-:W-:Y:S01]  /*0cd0*/  SHF.L.U32 R234, R234, 0x10, RZ ;  /* 0x00000010eaea7819 */ /* 0x000fe200000006ff */
[----:B------:R-:W-:Y:S01]  /*0ce0*/  FFMA.FTZ R65, R240, R172, R65 ;  /* 0x000000acf0417223 */ /* 0x000fe20000010041 */
[----:B------:R-:W-:Y:S01]  /*0cf0*/  SHF.L.U32 R230, R174, 0x10, RZ ;  /* 0x00000010aee67819 */ /* 0x000fe200000006ff */
[----:B------:R-:W-:Y:S01]  /*0d00*/  FMUL.FTZ R239, R194, R231 ;  /* 0x000000e7c2ef7220 */ /* 0x000fe20000410000 */
[----:B------:R-:W-:Y:S01]  /*0d10*/  FMUL.FTZ R237, R26, R177 ;  /* 0x000000b11aed7220 */ /* 0x000fe20000410000 */
[----:B------:R-:W-:Y:S01]  /*0d20*/  FADD.FTZ R172, R173, R238 ;  /* 0x000000eeadac7221 */ /* 0x000fe20000010000 */
[----:B------:R-:W-:Y:S01]  /*0d30*/  FFMA.FTZ R174, R240, R238, R175 ;  /* 0x000000eef0ae7223 */ /* 0x000fe200000100af */
[----:B------:R-:W-:Y:S01]  /*0d40*/  SHF.L.U32 R245, R178, 0x10, RZ ;  /* 0x00000010b2f57819 */ /* 0x000fe200000006ff */
[C---:B------:R-:W-:Y:S01]  /*0d50*/  FADD.FTZ R233, -R242.reuse, R233 ;  /* 0x000000e9f2e97221 */ /* 0x040fe20000010100 */
[----:B------:R-:W-:Y:S01]  /*0d60*/  FADD.FTZ R247, -R242, R247 ;  /* 0x000000f7f2f77221 */ /* 0x000fe20000010100 */
[----:B------:R-:W-:Y:S01]  /*0d70*/  FADD.FTZ R107, R107, R234 ;  /* 0x000000ea6b6b7221 */ /* 0x000fe20000010000 */
[-C--:B------:R-:W-:Y:S01]  /*0d80*/  FFMA.FTZ R67, R236, R234.reuse, R67 ;  /* 0x000000eaec437223 */ /* 0x080fe20000010043 */
[----:B------:R-:W-:Y:S01]  /*0d90*/  FMUL.FTZ R234, R27, R234 ;  /* 0x000000ea1bea7220 */ /* 0x000fe20000410000 */
[----:B------:R-:W-:Y:S01]  /*0da0*/  FADD.FTZ R173, R172, R237 ;  /* 0x000000edacad7221 */ /* 0x000fe20000010000 */
[----:B------:R-:W-:Y:S01]  /*0db0*/  FFMA.FTZ R175, R239, R237, R174 ;  /* 0x000000edefaf7223 */ /* 0x000fe200000100ae */
[----:B------:R-:W-:Y:S01]  /*0dc0*/  SHF.L.U32 R251, R235, 0x10, RZ ;  /* 0x00000010ebfb7819 */ /* 0x000fe200000006ff */
[C---:B------:R-:W-:Y:S01]  /*0dd0*/  FMUL.FTZ R235, R194.reuse, R233 ;  /* 0x000000e9c2eb7220 */ /* 0x040fe20000410000 */
[----:B------:R-:W-:Y:S01]  /*0de0*/  FMUL.FTZ R232, R194, R247 ;  /* 0x000000f7c2e87220 */ /* 0x000fe20000410000 */
[----:B------:R-:W-:Y:S01]  /*0df0*/  FMUL.FTZ R233, R28, R245 ;  /* 0x000000f51ce97220 */ /* 0x000fe20000410000 */
[----:B------:R-:W-:Y:S01]  /*0e00*/  FADD.FTZ R172, R173, R234 ;  /* 0x000000eaadac7221 */ /* 0x000fe20000010000 */
[----:B------:R-:W-:Y:S01]  /*0e10*/  FFMA.FTZ R174, R236, R234, R175 ;  /* 0x000000eaecae7223 */ /* 0x000fe200000100af */
[C---:B------:R-:W-:Y:S01]  /*0e20*/  PRMT R226, R179.reuse, 0x7632, R226 ;  /* 0x00007632b3e27816 */ /* 0x040fe200000000e2 */
[----:B------:R-:W-:Y:S01]  /*0e30*/  FADD.FTZ R251, -R242, R251 ;  /* 0x000000fbf2fb7221 */ /* 0x000fe20000010100 */
[----:B------:R-:W-:Y:S01]  /*0e40*/  SHF.L.U32 R179, R179, 0x10, RZ ;  /* 0x00000010b3b37819 */ /* 0x000fe200000006ff */
        /* <DEDUP_REMOVED lines=24> */
.L_x_1416:
[----:B------:R-:W-:Y:S05]  /*0fd0*/  BSYNC.RECONVERGENT B2 ;  /* 0x0000000000027941 */ /* 0x000fea0003800200 */
.L_x_1415:
        /* <DEDUP_REMOVED lines=8> */
[----:B------:R-:W-:Y:S02]  /*1060*/  IADD3 R246, PT, PT, R246, 0x20, RZ ;  /* 0x00000020f6f67810 */ /* 0x000fe40007ffe0ff */
[C---:B--2---:R-:W-:Y:S02]  /*1070*/  PRMT R212, R172.reuse, 0x7632, R212 ;  /* 0x00007632acd47816 */ /* 0x044fe400000000d4 */
[----:B------:R-:W-:Y:S02]  /*1080*/  SHF.L.U32 R213, R172, 0x10, RZ ;  /* 0x00000010acd57819 */ /* 0x000fe400000006ff */
[C---:B------:R-:W-:Y:S02]  /*1090*/  PRMT R215, R173.reuse, 0x7632, R215 ;  /* 0x00007632add77816 */ /* 0x040fe400000000d7 */
[----:B------:R-:W-:Y:S01]  /*10a0*/  SHF.L.U32 R219, R173, 0x10, RZ ;  /* 0x00000010addb7819 */ /* 0x000fe200000006ff */
[----:B------:R-:W-:Y:S01]  /*10b0*/  FADD.FTZ R213, -R242, R213 ;  /* 0x000000d5f2d57221 */ /* 0x000fe20000010100 */
[----:B------:R-:W-:-:S02]  /*10c0*/  SHF.L.U32 R173, R212, 0x10, RZ ;  /* 0x00000010d4ad7819 */ /* 0x000fc400000006ff */
[----:B------:R-:W-:Y:S01]  /*10d0*/  SHF.L.U32 R221, R174, 0x10, RZ ;  /* 0x00000010aedd7819 */ /* 0x000fe200000006ff */
[----:B------:R-:W-:Y:S01]  /*10e0*/  FADD.FTZ R219, -R242, R219 ;  /* 0x000000dbf2db7221 */ /* 0x000fe20000010100 */
[C---:B------:R-:W-:Y:S01]  /*10f0*/  SHF.L.U32 R223, R175.reuse, 0x10, RZ ;  /* 0x00000010afdf7819 */ /* 0x040fe200000006ff */
[----:B-----5:R-:W-:Y:S01]  /*1100*/  FMUL.FTZ R227, R194, R213 ;  /* 0x000000d5c2e37220 */ /* 0x020fe20000410000 */
[----:B---3--:R-:W-:Y:S01]  /*1110*/  PRMT R222, R176, 0x7632, R222 ;  /* 0x00007632b0de7816 */ /* 0x008fe200000000de */
[----:B------:R-:W-:Y:S01]  /*1120*/  FADD.FTZ R173, -R242, R173 ;  /* 0x000000adf2ad7221 */ /* 0x000fe20000010100 */
[----:B------:R-:W-:Y:S01]  /*1130*/  SHF.L.U32 R225, R176, 0x10, RZ ;  /* 0x00000010b0e17819 */ /* 0x000fe200000006ff */
[----:B------:R-:W-:Y:S01]  /*1140*/  FADD.FTZ R221, -R242, R221 ;  /* 0x000000ddf2dd7221 */ /* 0x000fe20000010100 */
[----:B------:R-:W-:Y:S01]  /*1150*/  PRMT R249, R175, 0x7632, R249 ;  /* 0x00007632aff97816 */ /* 0x000fe200000000f9 */
[----:B------:R-:W-:Y:S01]  /*1160*/  FMUL.FTZ R224, R194, R173 ;  /* 0x000000adc2e07220 */ /* 0x000fe20000410000 */
[----:B------:R-:W-:Y:S01]  /*1170*/  PRMT R218, R177, 0x7632, R218 ;  /* 0x00007632b1da7816 */ /* 0x000fe200000000da */
[----:B------:R-:W-:Y:S01]  /*1180*/  FADD.FTZ R72, R72, R225 ;  /* 0x000000e148487221 */ /* 0x000fe20000010000 */
[----:B------:R-:W-:Y:S01]  /*1190*/  SHF.L.U32 R175, R215, 0x10, RZ ;  /* 0x00000010d7af7819 */ /* 0x000fe200000006ff */
[----:B------:R-:W-:Y:S01]  /*11a0*/  FADD.FTZ R215, -R242, R223 ;  /* 0x000000dff2d77221 */ /* 0x000fe20000010100 */
[----:B------:R-:W-:Y:S01]  /*11b0*/  SHF.L.U32 R177, R177, 0x10, RZ ;  /* 0x00000010b1b17819 */ /* 0x000fe200000006ff */
[----:B------:R-:W-:Y:S01]  /*11c0*/  FMUL.FTZ R223, R194, R219 ;  /* 0x000000dbc2df7220 */ /* 0x000fe20000410000 */
[----:B------:R-:W-:Y:S01]  /*11d0*/  SHF.L.U32 R222, R222, 0x10, RZ ;  /* 0x00000010dede7819 */ /* 0x000fe200000006ff */
[-C--:B------:R-:W-:Y:S01]  /*11e0*/  FFMA.FTZ R112, R227, R225.reuse, R112 ;  /* 0x000000e1e3707223 */ /* 0x080fe20000010070 */
[----:B------:R-:W-:Y:S01]  /*11f0*/  FMUL.FTZ R225, R32, R225 ;  /* 0x000000e120e17220 */ /* 0x000fe20000410000 */
[----:B------:R-:W-:Y:S01]  /*1200*/  FMUL.FTZ R219, R194, R221 ;  /* 0x000000ddc2db7220 */ /* 0x000fe20000410000 */
[----:B------:R-:W-:Y:S01]  /*1210*/  PRMT R247, R174, 0x7632, R247 ;  /* 0x00007632aef77816 */ /* 0x000fe200000000f7 */
[----:B------:R-:W-:Y:S01]  /*1220*/  FADD.FTZ R74, R74, R177 ;  /* 0x000000b14a4a7221 */ /* 0x000fe20000010000 */
[-C--:B------:R-:W-:Y:S01]  /*1230*/  FFMA.FTZ R114, R223, R177.reuse, R114 ;  /* 0x000000b1df727223 */ /* 0x080fe20000010072 */
[----:B------:R-:W-:Y:S01]  /*1240*/  FMUL.FTZ R221, R34, R177 ;  /* 0x000000b122dd7220 */ /* 0x000fe20000410000 */
[----:B------:R-:W-:Y:S01]  /*1250*/  FADD.FTZ R177, -R242, R175 ;  /* 0x000000aff2b17221 */ /* 0x000fe20000010100 */
[----:B------:R-:W-:Y:S01]  /*1260*/  FADD.FTZ R73, R73, R222 ;  /* 0x000000de49497221 */ /* 0x000fe20000010000 */
[-C--:B------:R-:W-:Y:S01]  /*1270*/  FFMA.FTZ R113, R224, R222.reuse, R113 ;  /* 0x000000dee0717223 */ /* 0x080fe20000010071 */
[----:B------:R-:W-:Y:S01]  /*1280*/  FADD.FTZ R245, R245, R225 ;  /* 0x000000e1f5f57221 */ /* 0x000fe20000010000 */
[----:B------:R-:W-:Y:S01]  /*1290*/  FMUL.FTZ R222, R33, R222 ;  /* 0x000000de21de7220 */ /* 0x000fe20000410000 */
[----:B------:R-:W-:Y:S01]  /*12a0*/  FFMA.FTZ R175, R227, R225, R244 ;  /* 0x000000e1e3af7223 */ /* 0x000fe200000100f4 */
[----:B------:R-:W-:Y:S01]  /*12b0*/  SHF.L.U32 R247, R247, 0x10, RZ ;  /* 0x00000010f7f77819 */ /* 0x000fe200000006ff */
[----:B------:R-:W-:Y:S01]  /*12c0*/  FMUL.FTZ R220, R194, R177 ;  /* 0x000000b1c2dc7220 */ /* 0x000fe20000410000 */
[----:B------:R-:W-:Y:S01]  /*12d0*/  SHF.L.U32 R218, R218, 0x10, RZ ;  /* 0x00000010dada7819 */ /* 0x000fe200000006ff */
[----:B------:R-:W-:Y:S01]  /*12e0*/  FADD.FTZ R172, R245, R222 ;  /* 0x000000def5ac7221 */ /* 0x000fe20000010000 */
[----:B------:R-:W-:Y:S01]  /*12f0*/  FFMA.FTZ R174, R224, R222, R175 ;  /* 0x000000dee0ae7223 */ /* 0x000fe200000100af */
[----:B------:R-:W-:Y:S01]  /*1300*/  PRMT R214, R178, 0x7632, R214 ;  /* 0x00007632b2d67816 */ /* 0x000fe200000000d6 */
        /* <DEDUP_REMOVED lines=30> */
[-C--:B------:R-:W-:Y:S01]  /*14f0*/  FFMA.FTZ R119, R212, R210.reuse, R119 ;  /* 0x000000d2d4777223 */ /* 0x080fe20000010077 */
[----:B------:R-:W-:Y:S01]  /*1500*/  FMUL.FTZ R210, R39, R210 ;  /* 0x000000d227d27220 */ /* 0x000fe20000410000 */
[----:B------:R-:W-:Y:S01]  /*1510*/  FADD.FTZ R245, R172, R213 ;  /* 0x000000d5acf57221 */ /* 0x000fe20000010000 */
[C---:B------:R-:W-:Y:S01]  /*1520*/  FFMA.FTZ R173, R215.reuse, R213, R174 ;  /* 0x000000d5d7ad7223 */ /* 0x040fe200000100ae */
[----:B------:R-:W-:Y:S01]  /*1530*/  FADD.FTZ R78, R78, R179 ;  /* 0x000000b34e4e7221 */ /* 0x000fe20000010000 */
[----:B------:R-:W-:Y:S01]  /*1540*/  FFMA.FTZ R118, R215, R179, R118 ;  /* 0x000000b3d7767223 */ /* 0x000fe20000010076 */
[----:B------:R-:W-:Y:S01]  /*1550*/  FADD.FTZ R245, R245, R210 ;  /* 0x000000d2f5f57221 */ /* 0x000fe20000010000 */
[----:B------:R-:W-:-:S07]  /*1560*/  FFMA.FTZ R244, R212, R210, R173 ;  /* 0x000000d2d4f47223 */ /* 0x000fce00000100ad */
.L_x_1418:
[----:B------:R-:W-:Y:S05]  /*1570*/  BSYNC.RECONVERGENT B2 ;  /* 0x0000000000027941 */ /* 0x000fea0003800200 */
.L_x_1417:
        /* <DEDUP_REMOVED lines=15> */
[----:B---3--:R-:W-:Y:S01]  /*1670*/  PRMT R206, R176, 0x7632, R206 ;  /* 0x00007632b0ce7816 */ /* 0x008fe200000000ce */
[----:B------:R-:W-:Y:S01]  /*1680*/  FADD.FTZ R199, -R242, R199 ;  /* 0x000000c7f2c77221 */ /* 0x000fe20000010100 */
[----:B------:R-:W-:Y:S01]  /*1690*/  SHF.L.U32 R209, R176, 0x10, RZ ;  /* 0x00000010b0d17819 */ /* 0x000fe200000006ff */
[----:B-----5:R-:W-:Y:S01]  /*16a0*/  FMUL.FTZ R211, R194, R197 ;  /* 0x000000c5c2d37220 */ /* 0x020fe20000410000 */
[----:B------:R-:W-:Y:S01]  /*16b0*/  FADD.FTZ R173, -R242, R173 ;  /* 0x000000adf2ad7221 */ /* 0x000fe20000010100 */
[----:B------:R-:W-:Y:S01]  /*16c0*/  SHF.L.U32 R205, R175, 0x10, RZ ;  /* 0x00000010afcd7819 */ /* 0x000fe200000006ff */
[----:B------:R-:W-:Y:S01]  /*16d0*/  FMUL.FTZ R207, R194, R199 ;  /* 0x000000c7c2cf7220 */ /* 0x000fe20000410000 */
[----:B------:R-:W-:Y:S01]  /*16e0*/  PRMT R202, R177, 0x7632, R202 ;  /* 0x00007632b1ca7816 */ /* 0x000fe200000000ca */
[----:B------:R-:W-:Y:S01]  /*16f0*/  FADD.FTZ R120, R120, R209 ;  /* 0x000000d178787221 */ /* 0x000fe20000010000 */
[----:B------:R-:W-:Y:S01]  /*1700*/  PRMT R247, R175, 0x7632, R247 ;  /* 0x00007632aff77816 */ /* 0x000fe200000000f7 */
[----:B------:R-:W-:Y:S01]  /*1710*/  FFMA.FTZ R80, R211, R209, R80 ;  /* 0x000000d1d3507223 */ /* 0x000fe20000010050 */
[----:B------:R-:W-:Y:S01]  /*1720*/  SHF.L.U32 R177, R177, 0x10, RZ ;  /* 0x00000010b1b17819 */ /* 0x000fe200000006ff */
[----:B------:R-:W-:Y:S01]  /*1730*/  FMUL.FTZ R208, R194, R173 ;  /* 0x000000adc2d07220 */ /* 0x000fe20000410000 */
[----:B------:R-:W-:Y:S01]  /*1740*/  SHF.L.U32 R175, R196, 0x10, RZ ;  /* 0x00000010c4af7819 */ /* 0x000fe200000006ff */
[----:B------:R-:W-:Y:S01]  /*1750*/  FMUL.FTZ R209, R40, R209 ;  /* 0x000000d128d17220 */ /* 0x000fe20000410000 */
[----:B------:R-:W-:Y:S01]  /*1760*/  SHF.L.U32 R206, R206, 0x10, RZ ;  /* 0x00000010cece7819 */ /* 0x000fe200000006ff */
[----:B------:R-:W-:Y:S01]  /*1770*/  FADD.FTZ R249, -R242, R205 ;  /* 0x000000cdf2f97221 */ /* 0x000fe20000010100 */
[----:B------:R-:W-:Y:S01]  /*1780*/  PRMT R200, R174, 0x7632, R200 ;  /* 0x00007632aec87816 */ /* 0x000fe200000000c8 */
[----:B------:R-:W-:Y:S01]  /*1790*/  FADD.FTZ R122, R122, R177 ;  /* 0x000000b17a7a7221 */ /* 0x000fe20000010000 */
[----:B------:R-:W-:Y:S01]  /*17a0*/  SHF.L.U32 R203, R174, 0x10, RZ ;  /* 0x00000010aecb7819 */ /* 0x000fe200000006ff */
        /* <DEDUP_REMOVED lines=9> */
[----:B------:R-:W-:Y:S01]  /*1840*/  FADD.FTZ R203, -R242, R203 ;  /* 0x000000cbf2cb7221 */ /* 0x000fe20000010100 */
[----:B------:R-:W-:Y:S01]  /*1850*/  SHF.L.U32 R202, R202, 0x10, RZ ;  /* 0x00000010caca7819 */ /* 0x000fe200000006ff */
[----:B------:R-:W-:Y:S01]  /*1860*/  FMUL.FTZ R204, R194, R177 ;  /* 0x000000b1c2cc7220 */ /* 0x000fe20000410000 */
[----:B------:R-:W-:Y:S01]  /*1870*/  FADD.FTZ R174, R245, R206 ;  /* 0x000000cef5ae7221 */ /* 0x000fe20000010000 */
[----:B------:R-:W-:Y:S01]  /*1880*/  FFMA.FTZ R176, R208, R206, R175 ;  /* 0x000000ced0b07223 */ /* 0x000fe200000100af */
[----:B------:R-:W-:Y:S01]  /*1890*/  PRMT R198, R178, 0x7632, R198 ;  /* 0x00007632b2c67816 */ /* 0x000fe200000000c6 */
[----:B------:R-:W-:Y:S01]  /*18a0*/  FMUL.FTZ R203, R194, R203 ;  /* 0x000000cbc2cb7220 */ /* 0x000fe20000410000 */
[----:B------:R-:W-:Y:S01]  /*18b0*/  SHF.L.U32 R201, R178, 0x10, RZ ;  /* 0x00000010b2c97819 */ /* 0x000fe200000006ff */
[----:B------:R-:W-:Y:S01]  /*18c0*/  FADD.FTZ R195, -R242, R195 ;  /* 0x000000c3f2c37221 */ /* 0x000fe20000010100 */
[----:B------:R-:W-:Y:S01]  /*18d0*/  FADD.FTZ R123, R123, R202 ;  /* 0x000000ca7b7b7221 */ /* 0x000fe20000010000 */
[-C--:B------:R-:W-:Y:S01]  /*18e0*/  FFMA.FTZ R83, R204, R202.reuse, R83 ;  /* 0x000000cacc537223 */ /* 0x080fe20000010053 */
[----:B------:R-:W-:Y:S01]  /*18f0*/  FMUL.FTZ R202, R43, R202 ;  /* 0x000000ca2bca7220 */ /* 0x000fe20000410000 */
[----:B------:R-:W-:Y:S01]  /*1900*/  FADD.FTZ R175, R174, R205 ;  /* 0x000000cdaeaf7221 */ /* 0x000fe20000010000 */
[----:B------:R-:W-:Y:S01]  /*1910*/  FFMA.FTZ R177, R207, R205, R176 ;  /* 0x000000cdcfb17223 */ /* 0x000fe200000100b0 */
[----:B------:R-:W-:Y:S01]  /*1920*/  SHF.L.U32 R198, R198, 0x10, RZ ;  /* 0x00000010c6c67819 */ /* 0x000fe200000006ff */
[----:B------:R-:W-:Y:S01]  /*1930*/  FADD.FTZ R124, R124, R201 ;  /* 0x000000c97c7c7221 */ /* 0x000fe20000010000 */
[----:B------:R-:W-:Y:S01]  /*1940*/  FFMA.FTZ R84, R203, R201, R84 ;  /* 0x000000c9cb547223 */ /* 0x000fe20000010054 */
[----:B------:R-:W-:Y:S01]  /*1950*/  FMUL.FTZ R200, R194, R195 ;  /* 0x000000c3c2c87220 */ /* 0x000fe20000410000 */
[----:B------:R-:W-:Y:S01]  /*1960*/  FMUL.FTZ R201, R44, R201 ;  /* 0x000000c92cc97220 */ /* 0x000fe20000410000 */
[----:B------:R-:W-:Y:S01]  /*1970*/  FADD.FTZ R174, R175, R202 ;  /* 0x000000caafae7221 */ /* 0x000fe20000010000 */
[----:B------:R-:W-:Y:S01]  /*1980*/  FFMA.FTZ R176, R204, R202, R177 ;  /* 0x000000caccb07223 */ /* 0x000fe200000100b1 */
[----:B------:R-:W-:Y:S01]  /*1990*/  PRMT R172, R179, 0x7632, R172 ;  /* 0x00007632b3ac7816 */ /* 0x000fe200000000ac */
[----:B------:R-:W-:Y:S01]  /*19a0*/  FADD.FTZ R125, R125, R198 ;  /* 0x000000c67d7d7221 */ /* 0x000fe20000010000 */
[----:B------:R-:W-:Y:S01]  /*19b0*/  SHF.L.U32 R247, R247, 0x10, RZ ;  /* 0x00000010f7f77819 */ /* 0x000fe200000006ff */
[-C--:B------:R-:W-:Y:S01]  /*19c0*/  FFMA.FTZ R85, R200, R198.reuse, R85 ;  /* 0x000000c6c8557223 */ /* 0x080fe20000010055 */
        /* <DEDUP_REMOVED lines=17> */
[----:B------:R-:W-:Y:S01]  /*1ae0*/  FFMA.FTZ R87, R196, R172, R87 ;  /* 0x000000acc4577223 */ /* 0x000fe20000010057 */
[----:B------:R-:W-:Y:S01]  /*1af0*/  FADD.FTZ R245, R174, R195 ;  /* 0x000000c3aef57221 */ /* 0x000fe20000010000 */
[----:B------:R-:W-:-:S07]  /*1b00*/  FFMA.FTZ R244, R196, R195, R173 ;  /* 0x000000c3c4f47223 */ /* 0x000fce00000100ad */
.L_x_1420:
[----:B------:R-:W-:Y:S05]  /*1b10*/  BSYNC.RECONVERGENT B2 ;  /* 0x0000000000027941 */ /* 0x000fea0003800200 */
.L_x_1419:
        /* <DEDUP_REMOVED lines=11> */
[----:B------:R-:W-:Y:S01]  /*1bd0*/  SHF.L.U32 R175, R10, 0x10, RZ ;  /* 0x000000100aaf7819 */ /* 0x000fe200000006ff */
[C---:B------:R-:W-:Y:S01]  /*1be0*/  FADD.FTZ R7, -R242.reuse, R7 ;  /* 0x00000007f2077221 */ /* 0x040fe20000010100 */
[C---:B------:R-:W-:Y:S02]  /*1bf0*/  SHF.L.U32 R173, R9.reuse, 0x10, RZ ;  /* 0x0000001009ad7819 */ /* 0x040fe400000006ff */
[----:B------:R-:W-:Y:S01]  /*1c00*/  PRMT R17, R9, 0x7632, R17 ;  /* 0x0000763209117816 */ /* 0x000fe20000000011 */
[C---:B------:R-:W-:Y:S01]  /*1c10*/  FADD.FTZ R179, -R242.reuse, R175 ;  /* 0x000000aff2b37221 */ /* 0x040fe20000010100 */
[C---:B---3--:R-:W-:Y:S01]  /*1c20*/  PRMT R18, R13.reuse, 0x7632, R18 ;  /* 0x000076320d127816 */ /* 0x048fe20000000012 */
[----:B------:R-:W-:Y:S01]  /*1c30*/  FADD.FTZ R177, -R242, R173 ;  /* 0x000000adf2b17221 */ /* 0x000fe20000010100 */
[----:B------:R-:W-:-:S02]  /*1c40*/  SHF.L.U32 R19, R13, 0x10, RZ ;  /* 0x000000100d137819 */ /* 0x000fc400000006ff */
[----:B------:R-:W-:Y:S02]  /*1c50*/  PRMT R6, R10, 0x7632, R6 ;  /* 0x000076320a067816 */ /* 0x000fe40000000006 */
[----:B------:R-:W-:Y:S01]  /*1c60*/  SHF.L.U32 R9, R12, 0x10, RZ ;  /* 0x000000100c097819 */ /* 0x000fe200000006ff */
[----:B------:R-:W-:Y:S01]  /*1c70*/  FMUL.FTZ R8, R50, R19 ;  /* 0x0000001332087220 */ /* 0x000fe20000410000 */
[----:B------:R-:W-:Y:S01]  /*1c80*/  SHF.L.U32 R13, R5, 0x10, RZ ;  /* 0x00000010050d7819 */ /* 0x000fe200000006ff */
[----:B-----5:R-:W-:Y:S01]  /*1c90*/  FMUL.FTZ R5, R194, R7 ;  /* 0x00000007c2057220 */ /* 0x020fe20000410000 */
[C---:B------:R-:W-:Y:S01]  /*1ca0*/  SHF.L.U32 R247, R11.reuse, 0x10, RZ ;  /* 0x000000100bf77819 */ /* 0x040fe200000006ff */
[----:B------:R-:W-:Y:S01]  /*1cb0*/  FADD.FTZ R128, R128, R9 ;  /* 0x0000000980807221 */ /* 0x000fe20000010000 */
[----:B------:R-:W-:Y:S01]  /*1cc0*/  PRMT R10, R11, 0x7632, R10 ;  /* 0x000076320b0a7816 */ /* 0x000fe2000000000a */
[-C--:B------:R-:W-:Y:S01]  /*1cd0*/  FFMA.FTZ R88, R5, R9.reuse, R88 ;  /* 0x0000000905587223 */ /* 0x080fe20000010058 */
[----:B------:R-:W-:Y:S01]  /*1ce0*/  SHF.L.U32 R173, R6, 0x10, RZ ;  /* 0x0000001006ad7819 */ /* 0x000fe200000006ff */
[----:B------:R-:W-:Y:S01]  /*1cf0*/  FMUL.FTZ R6, R48, R9 ;  /* 0x0000000930067220 */ /* 0x000fe20000410000 */
[----:B------:R-:W-:Y:S01]  /*1d00*/  SHF.L.U32 R11, R14, 0x10, RZ ;  /* 0x000000100e0b7819 */ /* 0x000fe200000006ff */
[----:B------:R-:W-:Y:S01]  /*1d10*/  FMUL.FTZ R9, R194, R179 ;  /* 0x000000b3c2097220 */ /* 0x000fe20000410000 */
[----:B------:R-:W-:Y:S01]  /*1d20*/  PRMT R16, R12, 0x7632, R16 ;  /* 0x000076320c107816 */ /* 0x000fe20000000010 */
[C---:B------:R-:W-:Y:S01]  /*1d30*/  FADD.FTZ R247, -R242.reuse, R247 ;  /* 0x000000f7f2f77221 */ /* 0x040fe20000010100 */
[----:B------:R-:W-:Y:S01]  /*1d40*/  PRMT R172, R15, 0x7632, R172 ;  /* 0x000076320fac7816 */ /* 0x000fe200000000ac */
[----:B------:R-:W-:Y:S01]  /*1d50*/  FADD.FTZ R13, -R242, R13 ;  /* 0x0000000df20d7221 */ /* 0x000fe20000010100 */
[----:B------:R-:W-:Y:S01]  /*1d60*/  SHF.L.U32 R17, R17, 0x10, RZ ;  /* 0x0000001011117819 */ /* 0x000fe200000006ff */
[----:B------:R-:W-:Y:S01]  /*1d70*/  FADD.FTZ R132, R132, R11 ;  /* 0x0000000b84847221 */ /* 0x000fe20000010000 */
[----:B------:R-:W-:Y:S01]  /*1d80*/  SHF.L.U32 R175, R10, 0x10, RZ ;  /* 0x000000100aaf7819 */ /* 0x000fe200000006ff */
[-C--:B------:R-:W-:Y:S01]  /*1d90*/  FFMA.FTZ R92, R9, R11.reuse, R92 ;  /* 0x0000000b095c7223 */ /* 0x080fe2000001005c */
[----:B------:R-:W-:Y:S01]  /*1da0*/  SHF.L.U32 R15, R15, 0x10, RZ ;  /* 0x000000100f0f7819 */ /* 0x000fe200000006ff */
[----:B------:R-:W-:Y:S01]  /*1db0*/  FMUL.FTZ R10, R52, R11 ;  /* 0x0000000b340a7220 */ /* 0x000fe20000410000 */
[----:B------:R-:W-:Y:S01]  /*1dc0*/  SHF.L.U32 R16, R16, 0x10, RZ ;  /* 0x0000001010107819 */ /* 0x000fe200000006ff */
[----:B------:R-:W-:Y:S01]  /*1dd0*/  FMUL.FTZ R11, R194, R247 ;  /* 0x000000f7c20b7220 */ /* 0x000fe20000410000 */
[----:B------:R-:W-:Y:S01]  /*1de0*/  PRMT R20, R14, 0x7632, R20 ;  /* 0x000076320e147816 */ /* 0x000fe20000000014 */
[----:B------:R-:W-:Y:S01]  /*1df0*/  FMUL.FTZ R14, R194, R13 ;  /* 0x0000000dc20e7220 */ /* 0x000fe20000410000 */
[----:B------:R-:W-:Y:S01]  /*1e00*/  FADD.FTZ R17, -R242, R17 ;  /* 0x00000011f2117221 */ /* 0x000fe20000010100 */
[----:B------:R-:W-:Y:S01]  /*1e10*/  FADD.FTZ R134, R134, R15 ;  /* 0x0000000f86867221 */ /* 0x000fe20000010000 */
[-C--:B------:R-:W-:Y:S01]  /*1e20*/  FFMA.FTZ R94, R11, R15.reuse, R94 ;  /* 0x0000000f0b5e7223 */ /* 0x080fe2000001005e */
[----:B------:R-:W-:Y:S01]  /*1e30*/  FMUL.FTZ R12, R54, R15 ;  /* 0x0000000f360c7220 */ /* 0x000fe20000410000 */
[----:B------:R-:W-:Y:S01]  /*1e40*/  FADD.FTZ R174, R245, R6 ;  /* 0x00000006f5ae7221 */ /* 0x000fe20000010000 */
[----:B------:R-:W-:Y:S01]  /*1e50*/  FMUL.FTZ R13, R49, R16 ;  /* 0x00000010310d7220 */ /* 0x000fe20000410000 */
[----:B------:R-:W-:Y:S01]  /*1e60*/  FFMA.FTZ R15, R5, R6, R244 ;  /* 0x00000006050f7223 */ /* 0x000fe200000100f4 */
[----:B------:R-:W-:Y:S01]  /*1e70*/  FADD.FTZ R129, R129, R16 ;  /* 0x0000001081817221 */ /* 0x000fe20000010000 */
[----:B------:R-:W-:Y:S01]  /*1e80*/  FFMA.FTZ R89, R14, R16, R89 ;  /* 0x000000100e597223 */ /* 0x000fe20000010059 */
[----:B------:R-:W-:Y:S01]  /*1e90*/  SHF.L.U32 R18, R18, 0x10, RZ ;  /* 0x0000001012127819 */ /* 0x000fe200000006ff */
[----:B------:R-:W-:Y:S01]  /*1ea0*/  FMUL.FTZ R16, R194, R17 ;  /* 0x00000011c2107220 */ /* 0x000fe20000410000 */
[----:B------:R-:W-:Y:S01]  /*1eb0*/  FADD.FTZ R17, R174, R13 ;  /* 0x0000000dae117221 */ /* 0x000fe20000010000 */
[----:B------:R-:W-:Y:S01]  /*1ec0*/  FMUL.FTZ R7, R194, R177 ;  /* 0x000000b1c2077220 */ /* 0x000fe20000410000 */
[----:B------:R-:W-:Y:S01]  /*1ed0*/  FFMA.FTZ R174, R14, R13, R15 ;  /* 0x0000000d0eae7223 */ /* 0x000fe2000001000f */
[----:B------:R-:W-:Y:S01]  /*1ee0*/  FADD.FTZ R173, -R242, R173 ;  /* 0x000000adf2ad7221 */ /* 0x000fe20000010100 */
        /* <DEDUP_REMOVED lines=8> */
[----:B------:R-:W-:Y:S01]  /*1f70*/  FFMA.FTZ R174, R16, R15, R17 ;  /* 0x0000000f10ae7223 */ /* 0x000fe20000010011 */
[----:B------:R-:W-:Y:S01]  /*1f80*/  FADD.FTZ R130, R130, R19 ;  /* 0x0000001382827221 */ /* 0x000fe20000010000 */
[----:B------:R-:W-:Y:S01]  /*1f90*/  FFMA.FTZ R90, R7, R19, R90 ;  /* 0x00000013075a7223 */ /* 0x000fe2000001005a */
[----:B------:R-:W-:Y:S01]  /*1fa0*/  FADD.FTZ R19, -R242, R175 ;  /* 0x000000aff2137221 */ /* 0x000fe20000010100 */
[----:B------:R-:W-:Y:S01]  /*1fb0*/  FADD.FTZ R176, R173, R10 ;  /* 0x0000000aadb07221 */ /* 0x000fe20000010000 */
[----:B------:R-:W-:Y:S01]  /*1fc0*/  FMUL.FTZ R17, R53, R20 ;  /* 0x0000001435117220 */ /* 0x000fe20000410000 */
[----:B------:R-:W-:Y:S01]  /*1fd0*/  FFMA.FTZ R173, R9, R10, R174 ;  /* 0x0000000a09ad7223 */ /* 0x000fe200000100ae */
[----:B------:R-:W-:Y:S01]  /*1fe0*/  SHF.L.U32 R172, R172, 0x10, RZ ;  /* 0x00000010acac7819 */ /* 0x000fe200000006ff */
[----:B------:R-:W-:Y:S01]  /*1ff0*/  FADD.FTZ R133, R133, R20 ;  /* 0x0000001485857221 */ /* 0x000fe20000010000 */
[----:B------:R-:W-:Y:S01]  /*2000*/  FFMA.FTZ R93, R18, R20, R93 ;  /* 0x00000014125d7223 */ /* 0x000fe2000001005d */
[----:B------:R-:W-:Y:S01]  /*2010*/  FMUL.FTZ R20, R194, R19 ;  /* 0x00000013c2147220 */ /* 0x000fe20000410000 */
[----:B------:R-:W-:Y:S01]  /*2020*/  FADD.FTZ R175, R176, R17 ;  /* 0x00000011b0af7221 */ /* 0x000fe20000010000 */
[----:B------:R-:W-:Y:S01]  /*2030*/  FFMA.FTZ R174, R18, R17, R173 ;  /* 0x0000001112ae7223 */ /* 0x000fe200000100ad */
[----:B------:R-:W-:Y:S01]  /*2040*/  FADD.FTZ R135, R135, R172 ;  /* 0x000000ac87877221 */ /* 0x000fe20000010000 */
[-C--:B------:R-:W-:Y:S01]  /*2050*/  FFMA.FTZ R95, R20, R172.reuse, R95 ;  /* 0x000000ac145f7223 */ /* 0x080fe2000001005f */
[----:B------:R-:W-:Y:S01]  /*2060*/  FMUL.FTZ R19, R55, R172 ;  /* 0x000000ac37137220 */ /* 0x000fe20000410000 */
[----:B------:R-:W-:Y:S01]  /*2070*/  FADD.FTZ R172, R175, R12 ;  /* 0x0000000cafac7221 */ /* 0x000fe20000010000 */
[----:B------:R-:W-:-:S03]  /*2080*/  FFMA.FTZ R173, R11, R12, R174 ;  /* 0x0000000c0bad7223 */ /* 0x000fc600000100ae */
[----:B------:R-:W-:Y:S01]  /*2090*/  FADD.FTZ R245, R172, R19 ;  /* 0x00000013acf57221 */ /* 0x000fe20000010000 */
[----:B------:R-:W-:-:S07]  /*20a0*/  FFMA.FTZ R244, R20, R19, R173 ;  /* 0x0000001314f47223 */ /* 0x000fce00000100ad */
.L_x_1422:
[----:B------:R-:W-:Y:S05]  /*20b0*/  BSYNC.RECONVERGENT B2 ;  /* 0x0000000000027941 */ /* 0x000fea0003800200 */
.L_x_1421:
[----:B------:R-:W-:Y:S05]  /*20c0*/  @!P5 BRA `(.L_x_1423) ;  /* 0x0000002000b0d947 */ /* 0x000fea0003800000 */
[----:B------:R-:W0:Y:S08]  /*20d0*/  LDC.64 R172, c[0x0][0x3a8] ;  /* 0x0000ea00ffac7b82 */ /* 0x000e300000000a00 */
[----:B------:R-:W1:Y:S01]  /*20e0*/  LDC.64 R22, c[0x0][0x428] ;  /* 0x00010a00ff167b82 */ /* 0x000e620000000a00 */
[----:B0-----:R-:W-:-:S06]  /*20f0*/  IMAD.WIDE.U32 R176, R246, 0x10, R172 ;  /* 0x00000010f6b07825 */ /* 0x001fcc00078e00ac */
[----:B------:R-:W2:Y:S01]  /*2100*/  LDG.E.128 R176, desc[UR10][R176.64] ;  /* 0x0000000ab0b07981 */ /* 0x000ea2000c1e1d00 */
[----:B-1----:R-:W-:-:S05]  /*2110*/  IMAD.WIDE.U32 R22, R246, 0x10, R22 ;  /* 0x00000010f6167825 */ /* 0x002fca00078e0016 */
[----:B------:R0:W3:Y:S01]  /*2120*/  LDG.E.128 R172, desc[UR10][R22.64] ;  /* 0x0000000a16ac7981 */ /* 0x0000e2000c1e1d00 */
[----:B--2---:R-:W-:Y:S02]  /*2130*/  SHF.L.U32 R183, R177, 0x10, RZ ;  /* 0x00000010b1b77819 */ /* 0x004fe400000006ff */
[C---:B------:R-:W-:Y:S02]  /*2140*/  SHF.L.U32 R191, R179.reuse, 0x10, RZ ;  /* 0x00000010b3bf7819 */ /* 0x040fe400000006ff */
[----:B------:R-:W-:Y:S01]  /*2150*/  PRMT R21, R176, 0x7632, R21 ;  /* 0x00007632b0157816 */ /* 0x000fe20000000015 */
[----:B0-----:R-:W-:Y:S01]  /*2160*/  FADD.FTZ R23, -R242, R183 ;  /* 0x000000b7f2177221 */ /* 0x001fe20000010100 */
[----:B------:R-:W-:Y:S01]  /*2170*/  SHF.L.U32 R181, R176, 0x10, RZ ;  /* 0x00000010b0b57819 */ /* 0x000fe200000006ff */
[----:B------:R-:W-:Y:S01]  /*2180*/  FADD.FTZ R183, -R242, R191 ;  /* 0x000000bff2b77221 */ /* 0x000fe20000010100 */
[----:B------:R-:W-:Y:S01]  /*2190*/  PRMT R182, R178, 0x7632, R182 ;  /* 0x00007632b2b67816 */ /* 0x000fe200000000b6 */
[----:B-----5:R-:W-:Y:S01]  /*21a0*/  FMUL.FTZ R23, R194, R23 ;  /* 0x00000017c2177220 */ /* 0x020fe20000410000 */
[----:B------:R-:W-:Y:S01]  /*21b0*/  SHF.L.U32 R185, R178, 0x10, RZ ;  /* 0x00000010b2b97819 */ /* 0x000fe200000006ff */
[----:B------:R-:W-:Y:S01]  /*21c0*/  FADD.FTZ R189, -R242, R181 ;  /* 0x000000b5f2bd7221 */ /* 0x000fe20000010100 */
[----:B------:R-:W-:Y:S01]  /*21d0*/  PRMT R178, R179, 0x7632, R178 ;  /* 0x00007632b3b27816 */ /* 0x000fe200000000b2 */
[----:B------:R-:W-:Y:S01]  /*21e0*/  FMUL.FTZ R183, R194, R183 ;  /* 0x000000b7c2b77220 */ /* 0x000fe20000410000 */
[----:B------:R-:W-:Y:S01]  /*21f0*/  SHF.L.U32 R21, R21, 0x10, RZ ;  /* 0x0000001015157819 */ /* 0x000fe200000006ff */
[----:B------:R-:W-:Y:S01]  /*2200*/  FADD.FTZ R181, -R242, R185 ;  /* 0x000000b9f2b57221 */ /* 0x000fe20000010100 */
[----:B---3--:R-:W-:-:S02]  /*2210*/  PRMT R22, R172, 0x7632, R22 ;  /* 0x00007632ac167816 */ /* 0x008fc40000000016 */
[----:B------:R-:W-:Y:S01]  /*2220*/  SHF.L.U32 R191, R172, 0x10, RZ ;  /* 0x00000010acbf7819 */ /* 0x000fe200000006ff */
[----:B------:R-:W-:Y:S01]  /*2230*/  FADD.FTZ R185, -R242, R21 ;  /* 0x00000015f2b97221 */ /* 0x000fe20000010100 */
[----:B------:R-:W-:Y:S01]  /*2240*/  PRMT R180, R177, 0x7632, R180 ;  /* 0x00007632b1b47816 */ /* 0x000fe200000000b4 */
[C---:B------:R-:W-:Y:S01]  /*2250*/  FMUL.FTZ R21, R194.reuse, R189 ;  /* 0x000000bdc2157220 */ /* 0x040fe20000410000 */
[----:B------:R-:W-:Y:S01]  /*2260*/  PRMT R172, R173, 0x7632, R172 ;  /* 0x00007632adac7816 */ /* 0x000fe200000000ac */
[----:B------:R-:W-:Y:S01]  /*2270*/  FMUL.FTZ R181, R194, R181 ;  /* 0x000000b5c2b57220 */ /* 0x000fe20000410000 */
[----:B------:R-:W-:Y:S01]  /*2280*/  SHF.L.U32 R177, R178, 0x10, RZ ;  /* 0x00000010b2b17819 */ /* 0x000fe200000006ff */
[----:B------:R-:W-:Y:S01]  /*2290*/  FADD.FTZ R136, R136, R191 ;  /* 0x000000bf88887221 */ /* 0x000fe20000010000 */
[----:B------:R-:W-:Y:S01]  /*22a0*/  PRMT R184, R175, 0x7632, R184 ;  /* 0x00007632afb87816 */ /* 0x000fe200000000b8 */
[----:B------:R-:W-:Y:S01]  /*22b0*/  FFMA.FTZ R96, R21, R191, R96 ;  /* 0x000000bf15607223 */ /* 0x000fe20000010060 */
[----:B------:R-:W-:Y:S01]  /*22c0*/  SHF.L.U32 R173, R173, 0x10, RZ ;  /* 0x00000010adad7819 */ /* 0x000fe200000006ff */
[----:B------:R-:W-:Y:S01]  /*22d0*/  FADD.FTZ R177, -R242, R177 ;  /* 0x000000b1f2b17221 */ /* 0x000fe20000010100 */
[----:B------:R-:W-:-:S02]  /*22e0*/  PRMT R176, R174, 0x7632, R176 ;  /* 0x00007632aeb07816 */ /* 0x000fc400000000b0 */
[----:B------:R-:W-:Y:S01]  /*22f0*/  SHF.L.U32 R178, R22, 0x10, RZ ;  /* 0x0000001016b27819 */ /* 0x000fe200000006ff */
[----:B------:R-:W-:Y:S01]  /*2300*/  FMUL.FTZ R22, R56, R191 ;  /* 0x000000bf38167220 */ /* 0x000fe20000410000 */
[----:B------:R-:W-:Y:S01]  /*2310*/  SHF.L.U32 R187, R180, 0x10, RZ ;  /* 0x00000010b4bb7819 */ /* 0x000fe200000006ff */
[----:B------:R-:W-:Y:S01]  /*2320*/  FADD.FTZ R138, R138, R173 ;  /* 0x000000ad8a8a7221 */ /* 0x000fe20000010000 */
[----:B------:R-:W-:Y:S01]  /*2330*/  SHF.L.U32 R190, R172, 0x10, RZ ;  /* 0x00000010acbe7819 */ /* 0x000fe200000006ff */
[-C--:B------:R-:W-:Y:S01]  /*2340*/  FFMA.FTZ R98, R23, R173.reuse, R98 ;  /* 0x000000ad17627223 */ /* 0x080fe20000010062 */
[----:B------:R-:W-:Y:S01]  /*2350*/  SHF.L.U32 R247, R174, 0x10, RZ ;  /* 0x00000010aef77819 */ /* 0x000fe200000006ff */
[----:B------:R-:W-:Y:S01]  /*2360*/  FMUL.FTZ R180, R58, R173 ;  /* 0x000000ad3ab47220 */ /* 0x000fe20000410000 */
[----:B------:R-:W-:Y:S01]  /*2370*/  SHF.L.U32 R175, R175, 0x10, RZ ;  /* 0x00000010afaf7819 */ /* 0x000fe200000006ff */
[----:B------:R-:W-:Y:S01]  /*2380*/  FFMA.FTZ R173, R21, R22, R244 ;  /* 0x0000001615ad7223 */ /* 0x000fe200000100f4 */
[----:B------:R-:W-:Y:S01]  /*2390*/  SHF.L.U32 R172, R184, 0x10, RZ ;  /* 0x00000010b8ac7819 */ /* 0x000fe200000006ff */
[----:B------:R-:W-:Y:S01]  /*23a0*/  FMUL.FTZ R184, R194, R185 ;  /* 0x000000b9c2b87220 */ /* 0x000fe20000410000 */
[----:B------:R-:W-:Y:S01]  /*23b0*/  SHF.L.U32 R174, R176, 0x10, RZ ;  /* 0x00000010b0ae7819 */ /* 0x000fe200000006ff */
[----:B------:R-:W-:Y:S01]  /*23c0*/  FADD.FTZ R176, R245, R22 ;  /* 0x00000016f5b07221 */ /* 0x000fe20000010000 */
[-C--:B------:R-:W-:Y:S01]  /*23d0*/  FMUL.FTZ R185, R57, R178.reuse ;  /* 0x000000b239b97220 */ /* 0x080fe20000410000 */
[----:B------:R-:W-:Y:S01]  /*23e0*/  SHF.L.U32 R179, R182, 0x10, RZ ;  /* 0x00000010b6b37819 */ /* 0x000fe200000006ff */
[----:B------:R-:W-:Y:S01]  /*23f0*/  FADD.FTZ R187, -R242, R187 ;  /* 0x000000bbf2bb7221 */ /* 0x000fe20000010100 */
[----:B------:R-:W-:Y:S01]  /*2400*/  FADD.FTZ R142, R142, R175 ;  /* 0x000000af8e8e7221 */ /* 0x000fe20000010000 */
[-C--:B------:R-:W-:Y:S01]  /*2410*/  FFMA.FTZ R102, R183, R175.reuse, R102 ;  /* 0x000000afb7667223 */ /* 0x080fe20000010066 */
[----:B------:R-:W-:Y:S01]  /*2420*/  FMUL.FTZ R186, R62, R175 ;  /* 0x000000af3eba7220 */ /* 0x000fe20000410000 */
[----:B------:R-:W-:Y:S01]  /*2430*/  FADD.FTZ R175, R176, R185 ;  /* 0x000000b9b0af7221 */ /* 0x000fe20000010000 */
[----:B------:R-:W-:Y:S01]  /*2440*/  FFMA.FTZ R176, R184, R185, R173 ;  /* 0x000000b9b8b07223 */ /* 0x000fe200000100ad */
[----:B------:R-:W-:Y:S01]  /*2450*/  FMUL.FTZ R188, R194, R187 ;  /* 0x000000bbc2bc7220 */ /* 0x000fe20000410000 */
        /* <DEDUP_REMOVED lines=17> */
[----:B------:R-:W-:Y:S01]  /*2570*/  FMUL.FTZ R192, R194, R177 ;  /* 0x000000b1c2c07220 */ /* 0x000fe20000410000 */
[----:B------:R-:W-:Y:S01]  /*2580*/  FADD.FTZ R143, R143, R172 ;  /* 0x000000ac8f8f7221 */ /* 0x000fe20000010000 */
[----:B------:R-:W-:Y:S01]  /*2590*/  FADD.FTZ R175, R174, R189 ;  /* 0x000000bdaeaf7221 */ /* 0x000fe20000010000 */
[----:B------:R-:W-:Y:S01]  /*25a0*/  FFMA.FTZ R174, R190, R189, R173 ;  /* 0x000000bdbeae7223 */ /* 0x000fe200000100ad */
        /* <DEDUP_REMOVED lines=8> */
[----:B------:R-:W-:Y:S06]  /*2630*/  BRA `(.L_x_1423) ;  /* 0x0000001c00547947 */ /* 0x000fec0003800000 */
.L_x_1414:
        /* <DEDUP_REMOVED lines=18> */
[----:B------:R-:W-:Y:S02]  /*2760*/  IADD3 R246, PT, PT, R4, 0x20, RZ ;  /* 0x0000002004f67810 */ /* 0x000fe40007ffe0ff */
[C---:B---3--:R-:W-:Y:S02]  /*2770*/  SHF.L.U32 R229, R172.reuse, 0x10, RZ ;  /* 0x00000010ace57819 */ /* 0x048fe400000006ff */
        /* <DEDUP_REMOVED lines=8> */
[----:B----4-:R-:W-:-:S02]  /*2800*/  SHF.L.U32 R241, R176, 0x10, RZ ;  /* 0x00000010b0f17819 */ /* 0x010fc400000006ff */
        /* <DEDUP_REMOVED lines=70> */
.L_x_1425:
[----:B------:R-:W-:Y:S05]  /*2c70*/  BSYNC.RECONVERGENT B2 ;  /* 0x0000000000027941 */ /* 0x000fea0003800200 */
.L_x_1424:
        /* <DEDUP_REMOVED lines=92> */
.L_x_1427:
[----:B------:R-:W-:Y:S05]  /*3240*/  BSYNC.RECONVERGENT B2 ;  /* 0x0000000000027941 */ /* 0x000fea0003800200 */
.L_x_1426:
        /* <DEDUP_REMOVED lines=12> */
[C---:B---3--:R-:W-:Y:S02]  /*3310*/  PRMT R195, R172.reuse, 0x7632, R195 ;  /* 0x00007632acc37816 */ /* 0x048fe400000000c3 */
[----:B------:R-:W-:Y:S02]  /*3320*/  SHF.L.U32 R197, R172, 0x10, RZ ;  /* 0x00000010acc57819 */ /* 0x000fe400000006ff */
[C---:B------:R-:W-:Y:S02]  /*3330*/  PRMT R196, R173.reuse, 0x7632, R196 ;  /* 0x00007632adc47816 */ /* 0x040fe400000000c4 */
[----:B------:R-:W-:Y:S01]  /*3340*/  SHF.L.U32 R199, R173, 0x10, RZ ;  /* 0x00000010adc77819 */ /* 0x000fe200000006ff */
[----:B------:R-:W-:Y:S01]  /*3350*/  FADD.FTZ R197, -R242, R197 ;  /* 0x000000c5f2c57221 */ /* 0x000fe20000010100 */
[----:B------:R-:W-:-:S02]  /*3360*/  SHF.L.U32 R173, R195, 0x10, RZ ;  /* 0x00000010c3ad7819 */ /* 0x000fc400000006ff */
[----:B----4-:R-:W-:Y:S01]  /*3370*/  PRMT R206, R176, 0x7632, R206 ;  /* 0x00007632b0ce7816 */ /* 0x010fe200000000ce */
        /* <DEDUP_REMOVED lines=73> */
.L_x_1429:
[----:B------:R-:W-:Y:S05]  /*3810*/  BSYNC.RECONVERGENT B2 ;  /* 0x0000000000027941 */ /* 0x000fea0003800200 */
.L_x_1428:
        /* <DEDUP_REMOVED lines=14> */
[----:B------:R-:W-:Y:S01]  /*3900*/  SHF.L.U32 R175, R10, 0x10, RZ ;  /* 0x000000100aaf7819 */ /* 0x000fe200000006ff */
[C---:B------:R-:W-:Y:S01]  /*3910*/  FADD.FTZ R7, -R242.reuse, R7 ;  /* 0x00000007f2077221 */ /* 0x040fe20000010100 */
[C---:B------:R-:W-:Y:S02]  /*3920*/  SHF.L.U32 R173, R9.reuse, 0x10, RZ ;  /* 0x0000001009ad7819 */ /* 0x040fe400000006ff */
[----:B------:R-:W-:Y:S01]  /*3930*/  PRMT R17, R9, 0x7632, R17 ;  /* 0x0000763209117816 */ /* 0x000fe20000000011 */
[C---:B------:R-:W-:Y:S01]  /*3940*/  FADD.FTZ R179, -R242.reuse, R175 ;  /* 0x000000aff2b37221 */ /* 0x040fe20000010100 */
[C---:B----4-:R-:W-:Y:S01]  /*3950*/  PRMT R18, R13.reuse, 0x7632, R18 ;  /* 0x000076320d127816 */ /* 0x050fe20000000012 */
[----:B------:R-:W-:Y:S01]  /*3960*/  FADD.FTZ R177, -R242, R173 ;  /* 0x000000adf2b17221 */ /* 0x000fe20000010100 */
[----:B------:R-:W-:-:S02]  /*3970*/  SHF.L.U32 R19, R13, 0x10, RZ ;  /* 0x000000100d137819 */ /* 0x000fc400000006ff */
[----:B------:R-:W-:Y:S02]  /*3980*/  PRMT R6, R10, 0x7632, R6 ;  /* 0x000076320a067816 */ /* 0x000fe40000000006 */
[----:B------:R-:W-:Y:S01]  /*3990*/  SHF.L.U32 R9, R12, 0x10, RZ ;  /* 0x000000100c097819 */ /* 0x000fe200000006ff */
[----:B------:R-:W-:Y:S01]  /*39a0*/  FADD.FTZ R130, R130, R19 ;  /* 0x0000001382827221 */ /* 0x000fe20000010000 */
        /* <DEDUP_REMOVED lines=67> */
.L_x_1431:
[----:B------:R-:W-:Y:S05]  /*3de0*/  BSYNC.RECONVERGENT B2 ;  /* 0x0000000000027941 */ /* 0x000fea0003800200 */
.L_x_1430:
        /* <DEDUP_REMOVED lines=9> */
[----:B------:R0:W5:Y:S01]  /*3e80*/  LDG.E.128 R148, desc[UR10][R22.64] ;  /* 0x0000000a16947981 */ /* 0x000162000c1e1d00 */
[C---:B--2---:R-:W-:Y:S02]  /*3e90*/  PRMT R21, R176.reuse, 0x7632, R21 ;  /* 0x00007632b0157816 */ /* 0x044fe40000000015 */
[----:B------:R-:W-:Y:S02]  /*3ea0*/  SHF.L.U32 R181, R176, 0x10, RZ ;  /* 0x00000010b0b57819 */ /* 0x000fe400000006ff */
[C---:B------:R-:W-:Y:S02]  /*3eb0*/  PRMT R180, R177.reuse, 0x7632, R180 ;  /* 0x00007632b1b47816 */ /* 0x040fe400000000b4 */
[----:B------:R-:W-:Y:S01]  /*3ec0*/  SHF.L.U32 R183, R177, 0x10, RZ ;  /* 0x00000010b1b77819 */ /* 0x000fe200000006ff */
[----:B------:R-:W-:Y:S01]  /*3ed0*/  FADD.FTZ R189, -R242, R181 ;  /* 0x000000b5f2bd7221 */ /* 0x000fe20000010100 */
[----:B------:R-:W-:Y:S02]  /*3ee0*/  SHF.L.U32 R177, R178, 0x10, RZ ;  /* 0x00000010b2b17819 */ /* 0x000fe400000006ff */
[C---:B------:R-:W-:Y:S01]  /*3ef0*/  SHF.L.U32 R185, R179.reuse, 0x10, RZ ;  /* 0x00000010b3b97819 */ /* 0x040fe200000006ff */
[C---:B0-----:R-:W-:Y:S01]  /*3f00*/  FADD.FTZ R23, -R242.reuse, R183 ;  /* 0x000000b7f2177221 */ /* 0x041fe20000010100 */
[----:B------:R-:W-:Y:S01]  /*3f10*/  PRMT R176, R179, 0x7632, R176 ;  /* 0x00007632b3b07816 */ /* 0x000fe200000000b0 */
[C---:B------:R-:W-:Y:S01]  /*3f20*/  FADD.FTZ R181, -R242.reuse, R177 ;  /* 0x000000b1f2b57221 */ /* 0x040fe20000010100 */
[----:B------:R-:W-:Y:S01]  /*3f30*/  SHF.L.U32 R21, R21, 0x10, RZ ;  /* 0x0000001015157819 */ /* 0x000fe200000006ff */
[----:B------:R-:W-:Y:S01]  /*3f40*/  FADD.FTZ R183, -R242, R185 ;  /* 0x000000b9f2b77221 */ /* 0x000fe20000010100 */
[----:B---3--:R-:W-:Y:S01]  /*3f50*/  PRMT R22, R172, 0x7632, R22 ;  /* 0x00007632ac167816 */ /* 0x008fe20000000016 */
[----:B-----5:R-:W-:Y:S01]  /*3f60*/  FMUL.FTZ R23, R194, R23 ;  /* 0x00000017c2177220 */ /* 0x020fe20000410000 */
[----:B------:R-:W-:Y:S01]  /*3f70*/  SHF.L.U32 R191, R172, 0x10, RZ ;  /* 0x00000010acbf7819 */ /* 0x000fe200000006ff */
[----:B------:R-:W-:Y:S01]  /*3f80*/  FADD.FTZ R185, -R242, R21 ;  /* 0x00000015f2b97221 */ /* 0x000fe20000010100 */
[----:B------:R-:W-:Y:S01]  /*3f90*/  PRMT R172, R173, 0x7632, R172 ;  /* 0x00007632adac7816 */ /* 0x000fe200000000ac */
[----:B------:R-:W-:Y:S01]  /*3fa0*/  FMUL.FTZ R21, R194, R189 ;  /* 0x000000bdc2157220 */ /* 0x000fe20000410000 */
[----:B------:R-:W-:Y:S01]  /*3fb0*/  PRMT R182, R178, 0x7632, R182 ;  /* 0x00007632b2b67816 */ /* 0x000fe200000000b6 */
[----:B------:R-:W-:Y:S01]  /*3fc0*/  FMUL.FTZ R183, R194, R183 ;  /* 0x000000b7c2b77220 */ /* 0x000fe20000410000 */
[----:B------:R-:W-:Y:S01]  /*3fd0*/  SHF.L.U32 R177, R176, 0x10, RZ ;  /* 0x00000010b0b17819 */ /* 0x000fe200000006ff */
[----:B------:R-:W-:Y:S01]  /*3fe0*/  FMUL.FTZ R181, R194, R181 ;  /* 0x000000b5c2b57220 */ /* 0x000fe20000410000 */
[----:B------:R-:W-:Y:S01]  /*3ff0*/  PRMT R184, R175, 0x7632, R184 ;  /* 0x00007632afb87816 */ /* 0x000fe200000000b8 */
[----:B------:R-:W-:Y:S01]  /*4000*/  FADD.FTZ R136, R136, R191 ;  /* 0x000000bf88887221 */ /* 0x000fe20000010000 */
[----:B------:R-:W-:Y:S01]  /*4010*/  SHF.L.U32 R173, R173, 0x10, RZ ;  /* 0x00000010adad7819 */ /* 0x000fe200000006ff */
[----:B------:R-:W-:Y:S01]  /*4020*/  FADD.FTZ R177, -R242, R177 ;  /* 0x000000b1f2b17221 */ /* 0x000fe20000010100 */
[----:B------:R-:W-:Y:S01]  /*4030*/  PRMT R176, R174, 0x7632, R176 ;  /* 0x00007632aeb07816 */ /* 0x000fe200000000b0 */
[-C--:B------:R-:W-:Y:S01]  /*4040*/  FFMA.FTZ R96, R21, R191.reuse, R96 ;  /* 0x000000bf15607223 */ /* 0x080fe20000010060 */
        /* <DEDUP_REMOVED lines=51> */
[----:B------:R-:W-:-:S07]  /*4380*/  FFMA.FTZ R244, R192, R191, R173 ;  /* 0x000000bfc0f47223 */ /* 0x000fce00000100ad */
.L_x_1423:
[----:B------:R-:W-:Y:S05]  /*4390*/  BSYNC.RECONVERGENT B0 ;  /* 0x0000000000007941 */ /* 0x000fea0003800200 */
.L_x_1413:
        /* <DEDUP_REMOVED lines=23> */
.L_x_1495:
        /* <DEDUP_REMOVED lines=23> */
[-C--:B0-----:R-:W-:Y:S01]  /*4680*/  FFMA.FTZ R242, R235, R178.reuse, R177 ;  /* 0x000000b2ebf27223 */ /* 0x081fe200000100b1 */
[----:B------:R-:W-:Y:S01]  /*4690*/  FADD.FTZ R173, R241, -R172 ;  /* 0x800000acf1ad7221 */ /* 0x000fe20000010000 */
[----:B------:R-:W-:Y:S01]  /*46a0*/  FADD.FTZ R175, R238, -R175 ;  /* 0x800000afeeaf7221 */ /* 0x000fe20000010000 */
[-CC-:B------:R-:W-:Y:S01]  /*46b0*/  FFMA.FTZ R245, R232, R178.reuse, R177.reuse ;  /* 0x000000b2e8f57223 */ /* 0x180fe200000100b1 */
[-CC-:B------:R-:W-:Y:S01]  /*46c0*/  FFMA.FTZ R249, R228, R178.reuse, R177.reuse ;  /* 0x000000b2e4f97223 */ /* 0x180fe200000100b1 */
[C---:B-----5:R-:W-:Y:S01]  /*46d0*/  FMUL.FTZ R172, R194.reuse, R173 ;  /* 0x000000adc2ac7220 */ /* 0x060fe20000410000 */
[----:B------:R-:W-:Y:S01]  /*46e0*/  FMUL.FTZ R175, R194, R175 ;  /* 0x000000afc2af7220 */ /* 0x000fe20000410000 */
[----:B------:R-:W-:Y:S01]  /*46f0*/  FADD.FTZ R173, R237, -R174 ;  /* 0x800000aeedad7221 */ /* 0x000fe20000010000 */
[----:B------:R-:W-:Y:S01]  /*4700*/  FFMA.FTZ R174, R231, R178, R177 ;  /* 0x000000b2e7ae7223 */ /* 0x000fe200000100b1 */
[----:B------:R-:W-:Y:S01]  /*4710*/  FADD.FTZ R179, R233, -R242 ;  /* 0x800000f2e9b37221 */ /* 0x000fe20000010000 */
[----:B------:R-:W-:Y:S01]  /*4720*/  FADD.FTZ R245, R230, -R245 ;  /* 0x800000f5e6f57221 */ /* 0x000fe20000010000 */
[----:B------:R-:W-:Y:S01]  /*4730*/  F2FP.BF16.F32.PACK_AB R172, R175, R172 ;  /* 0x000000acafac723e */ /* 0x000fe200000010ff */
[----:B------:R-:W-:Y:S01]  /*4740*/  FFMA.FTZ R175, R236, R178, R177 ;  /* 0x000000b2ecaf7223 */ /* 0x000fe200000100b1 */
[----:B------:R-:W-:Y:S01]  /*4750*/  FADD.FTZ R247, R229, -R174 ;  /* 0x800000aee5f77221 */ /* 0x000fe20000010000 */
[----:B------:R-:W-:Y:S01]  /*4760*/  FADD.FTZ R249, R226, -R249 ;  /* 0x800000f9e2f97221 */ /* 0x000fe20000010000 */
[----:B------:R-:W-:Y:S01]  /*4770*/  FMUL.FTZ R173, R194, R173 ;  /* 0x000000adc2ad7220 */ /* 0x000fe20000410000 */
        /* <DEDUP_REMOVED lines=10> */
.L_x_1437:
[-CC-:B------:R-:W-:Y:S01]  /*4820*/  FFMA.FTZ R152, R231, R178.reuse, R177.reuse ;  /* 0x000000b2e7987223 */ /* 0x180fe200000100b1 */
[-CC-:B------:R-:W-:Y:S01]  /*4830*/  FFMA.FTZ R155, R228, R178.reuse, R177.reuse ;  /* 0x000000b2e49b7223 */ /* 0x180fe200000100b1 */
[-CC-:B------:R-:W-:Y:S01]  /*4840*/  FFMA.FTZ R154, R239, R178.reuse, R177.reuse ;  /* 0x000000b2ef9a7223 */ /* 0x180fe200000100b1 */
[-C--:B0-----:R-:W-:Y:S01]  /*4850*/  FFMA.FTZ R179, R236, R178.reuse, R177 ;  /* 0x000000b2ecb37223 */ /* 0x081fe200000100b1 */
[----:B------:R-:W-:Y:S01]  /*4860*/  FADD.FTZ R153, R229, -R152 ;  /* 0x80000098e5997221 */ /* 0x000fe20000010000 */
[----:B------:R-:W-:Y:S01]  /*4870*/  FADD.FTZ R155, R226, -R155 ;  /* 0x8000009be29b7221 */ /* 0x000fe20000010000 */
[-CC-:B------:R-:W-:Y:S01]  /*4880*/  FFMA.FTZ R247, R232, R178.reuse, R177.reuse ;  /* 0x000000b2e8f77223 */ /* 0x180fe200000100b1 */
[----:B------:R-:W-:Y:S01]  /*4890*/  FADD.FTZ R173, R237, -R154 ;  /* 0x8000009aedad7221 */ /* 0x000fe20000010000 */
[C---:B-----5:R-:W-:Y:S01]  /*48a0*/  FMUL.FTZ R153, R194.reuse, R153 ;  /* 0x00000099c2997220 */ /* 0x060fe20000410000 */
[----:B------:R-:W-:Y:S01]  /*48b0*/  FMUL.FTZ R152, R194, R155 ;  /* 0x0000009bc2987220 */ /* 0x000fe20000410000 */
[-C--:B------:R-:W-:Y:S01]  /*48c0*/  FFMA.FTZ R155, R240, R178.reuse, R177 ;  /* 0x000000b2f09b7223 */ /* 0x080fe200000100b1 */
[----:B------:R-:W-:Y:S01]  /*48d0*/  FADD.FTZ R179, R234, -R179 ;  /* 0x800000b3eab37221 */ /* 0x000fe20000010000 */
        /* <DEDUP_REMOVED lines=8> */
[C---:B------:R-:W-:Y:S01]  /*4960*/  FMUL.FTZ R172, R194.reuse, R155 ;  /* 0x0000009bc2ac7220 */ /* 0x040fe20000410000 */
[----:B------:R-:W-:Y:S01]  /*4970*/  MOV R155, R175 ;  /* 0x000000af009b7202 */ /* 0x000fe20000000f00 */
[C---:B------:R-:W-:Y:S01]  /*4980*/  FMUL.FTZ R153, R194.reuse, R153 ;  /* 0x00000099c2997220 */ /* 0x040fe20000410000 */
[----:B------:R-:W-:Y:S01]  /*4990*/  FADD.FTZ R245, R233, -R152 ;  /* 0x80000098e9f57221 */ /* 0x000fe20000010000 */
[----:B------:R-:W-:-:S03]  /*49a0*/  FMUL.FTZ R152, R194, R179 ;  /* 0x000000b3c2987220 */ /* 0x000fc60000410000 */
[----:B------:R-:W-:Y:S01]  /*49b0*/  FMUL.FTZ R174, R194, R245 ;  /* 0x000000f5c2ae7220 */ /* 0x000fe20000410000 */
[----:B------:R-:W-:Y:S02]  /*49c0*/  F2FP.BF16.F32.PACK_AB R172, R172, R153 ;  /* 0x00000099acac723e */ /* 0x000fe400000010ff */
[----:B------:R-:W-:Y:S02]  /*49d0*/  F2FP.BF16.F32.PACK_AB R173, R152, R173 ;  /* 0x000000ad98ad723e */ /* 0x000fe400000010ff */
[----:B------:R-:W-:Y:S02]  /*49e0*/  F2FP.BF16.F32.PACK_AB R174, R247, R174 ;  /* 0x000000aef7ae723e */ /* 0x000fe400000010ff */
[----:B------:R-:W-:Y:S02]  /*49f0*/  MOV R153, R173 ;  /* 0x000000ad00997202 */ /* 0x000fe40000000f00 */
[----:B------:R-:W-:Y:S02]  /*4a00*/  MOV R154, R174 ;  /* 0x000000ae009a7202 */ /* 0x000fe40000000f00 */
[----:B------:R-:W-:Y:S01]  /*4a10*/  MOV R152, R172 ;  /* 0x000000ac00987202 */ /* 0x000fe20000000f00 */
[----:B------:R-:W-:Y:S06]  /*4a20*/  BRA `(.L_x_1438) ;  /* 0x00000010001c7947 */ /* 0x000fec0003800000 */
.L_x_1436:
        /* <DEDUP_REMOVED lines=36> */
.L_x_1439:
[-CC-:B------:R-:W-:Y:S01]  /*4c70*/  FFMA.FTZ R144, R231, R178.reuse, R177.reuse ;  /* 0x000000b2e7907223 */ /* 0x180fe200000100b1 */
[-CC-:B------:R-:W-:Y:S01]  /*4c80*/  FFMA.FTZ R147, R228, R178.reuse, R177.reuse ;  /* 0x000000b2e4937223 */ /* 0x180fe200000100b1 */
[-CC-:B0-----:R-:W-:Y:S01]  /*4c90*/  FFMA.FTZ R179, R232, R178.reuse, R177.reuse ;  /* 0x000000b2e8b37223 */ /* 0x181fe200000100b1 */
[-C--:B------:R-:W-:Y:S01]  /*4ca0*/  FFMA.FTZ R155, R236, R178.reuse, R177 ;  /* 0x000000b2ec9b7223 */ /* 0x080fe200000100b1 */
[----:B------:R-:W-:Y:S01]  /*4cb0*/  FADD.FTZ R145, R229, -R144 ;  /* 0x80000090e5917221 */ /* 0x000fe20000010000 */
[----:B------:R-:W-:Y:S01]  /*4cc0*/  FADD.FTZ R147, R226, -R147 ;  /* 0x80000093e2937221 */ /* 0x000fe20000010000 */
[-C--:B------:R-:W-:Y:S01]  /*4cd0*/  FFMA.FTZ R144, R243, R178.reuse, R177 ;  /* 0x000000b2f3907223 */ /* 0x080fe200000100b1 */
[----:B------:R-:W-:Y:S01]  /*4ce0*/  FADD.FTZ R179, R230, -R179 ;  /* 0x800000b3e6b37221 */ /* 0x000fe20000010000 */
[C---:B-----5:R-:W-:Y:S01]  /*4cf0*/  FMUL.FTZ R145, R194.reuse, R145 ;  /* 0x00000091c2917220 */ /* 0x060fe20000410000 */
[----:B------:R-:W-:Y:S01]  /*4d00*/  FMUL.FTZ R146, R194, R147 ;  /* 0x00000093c2927220 */ /* 0x000fe20000410000 */
[----:B------:R-:W-:Y:S01]  /*4d10*/  FFMA.FTZ R147, R240, R178, R177 ;  /* 0x000000b2f0937223 */ /* 0x000fe200000100b1 */
[----:B------:R-:W-:Y:S01]  /*4d20*/  FADD.FTZ R155, R234, -R155 ;  /* 0x8000009bea9b7221 */ /* 0x000fe20000010000 */
[----:B------:R-:W-:-:S02]  /*4d30*/  FMUL.FTZ R174, R194, R179 ;  /* 0x000000b3c2ae7220 */ /* 0x000fc40000410000 */
[----:B------:R-:W-:Y:S01]  /*4d40*/  F2FP.BF16.F32.PACK_AB R175, R146, R145 ;  /* 0x0000009192af723e */ /* 0x000fe200000010ff */
[----:B------:R-:W-:Y:S01]  /*4d50*/  FADD.FTZ R145, R241, -R144 ;  /* 0x80000090f1917221 */ /* 0x000fe20000010000 */
[-CC-:B------:R-:W-:Y:S01]  /*4d60*/  FFMA.FTZ R144, R235, R178.reuse, R177.reuse ;  /* 0x000000b2eb907223 */ /* 0x180fe200000100b1 */
[----:B------:R-:W-:Y:S01]  /*4d70*/  FFMA.FTZ R146, R239, R178, R177 ;  /* 0x000000b2ef927223 */ /* 0x000fe200000100b1 */
[----:B------:R-:W-:Y:S01]  /*4d80*/  FADD.FTZ R147, R238, -R147 ;  /* 0x80000093ee937221 */ /* 0x000fe20000010000 */
[C---:B------:R-:W-:Y:S01]  /*4d90*/  FMUL.FTZ R145, R194.reuse, R145 ;  /* 0x00000091c2917220 */ /* 0x040fe20000410000 */
        /* <DEDUP_REMOVED lines=18> */
.L_x_1435:
        /* <DEDUP_REMOVED lines=9> */
[----:B------:R-:W-:Y:S01]  /*4f50*/  PRMT R172, R158, 0x7632, R172 ;  /* 0x000076329eac7816 */ /* 0x000fe200000000ac */
[-CC-:B0-----:R-:W-:Y:S01]  /*4f60*/  FFMA.FTZ R179, R232, R178.reuse, R177.reuse ;  /* 0x000000b2e8b37223 */ /* 0x181fe200000100b1 */
[-C--:B------:R-:W-:Y:S01]  /*4f70*/  FFMA.FTZ R245, R240, R178.reuse, R177 ;  /* 0x000000b2f0f57223 */ /* 0x080fe200000100b1 */
[--C-:B------:R-:W-:Y:S01]  /*4f80*/  FADD.FTZ R242, R226, -R173.reuse ;  /* 0x800000ade2f27221 */ /* 0x100fe20000010000 */
[----:B------:R-:W-:Y:S01]  /*4f90*/  PRMT R173, R159, 0x7632, R173 ;  /* 0x000076329fad7816 */ /* 0x000fe200000000ad */
[----:B------:R-:W-:Y:S01]  /*4fa0*/  FADD.FTZ R174, R230, -R179 ;  /* 0x800000b3e6ae7221 */ /* 0x000fe20000010000 */
[----:B------:R-:W-:Y:S02]  /*4fb0*/  FFMA.FTZ R244, R231, R178, R177 ;  /* 0x000000b2e7f47223 */ /* 0x000fe400000100b1 */
[----:B------:R-:W-:Y:S02]  /*4fc0*/  SHF.L.U32 R175, R173, 0x10, RZ ;  /* 0x00000010adaf7819 */ /* 0x000fe400000006ff */
[----:B------:R-:W-:Y:S01]  /*4fd0*/  SHF.L.U32 R173, R172, 0x10, RZ ;  /* 0x00000010acad7819 */ /* 0x000fe200000006ff */
[----:B------:R-:W-:Y:S01]  /*4fe0*/  FADD.FTZ R246, R229, -R244 ;  /* 0x800000f4e5f67221 */ /* 0x000fe20000010000 */
[----:B------:R-:W-:Y:S01]  /*4ff0*/  PRMT R172, R156, 0x7632, R172 ;  /* 0x000076329cac7816 */ /* 0x000fe200000000ac */
[----:B-----5:R-:W-:-:S02]  /*5000*/  FFMA.FTZ R175, R194, R242, R175 ;  /* 0x000000f2c2af7223 */ /* 0x020fc400000100af */
[----:B------:R-:W-:Y:S01]  /*5010*/  FFMA.FTZ R174, R194, R174, R173 ;  /* 0x000000aec2ae7223 */ /* 0x000fe200000100ad */
[----:B------:R-:W-:Y:S01]  /*5020*/  FFMA.FTZ R173, R236, R178, R177 ;  /* 0x000000b2ecad7223 */ /* 0x000fe200000100b1 */
[----:B------:R-:W-:Y:S01]  /*5030*/  SHF.L.U32 R179, R172, 0x10, RZ ;  /* 0x00000010acb37819 */ /* 0x000fe200000006ff */
[----:B------:R-:W-:Y:S01]  /*5040*/  FADD.FTZ R172, R238, -R245 ;  /* 0x800000f5eeac7221 */ /* 0x000fe20000010000 */
[----:B------:R-:W-:Y:S01]  /*5050*/  SHF.L.U32 R245, R159, 0x10, RZ ;  /* 0x000000109ff57819 */ /* 0x000fe200000006ff */
[--C-:B------:R-:W-:Y:S01]  /*5060*/  FADD.FTZ R242, R234, -R173.reuse ;  /* 0x800000adeaf27221 */ /* 0x100fe20000010000 */
[----:B------:R-:W-:Y:S01]  /*5070*/  PRMT R173, R157, 0x7632, R173 ;  /* 0x000076329dad7816 */ /* 0x000fe200000000ad */
[----:B------:R-:W-:Y:S01]  /*5080*/  FFMA.FTZ R172, R194, R172, R179 ;  /* 0x000000acc2ac7223 */ /* 0x000fe200000100b3 */
[----:B------:R-:W-:Y:S02]  /*5090*/  SHF.L.U32 R179, R158, 0x10, RZ ;  /* 0x000000109eb37819 */ /* 0x000fe400000006ff */
[----:B------:R-:W-:-:S05]  /*50a0*/  SHF.L.U32 R173, R173, 0x10, RZ ;  /* 0x00000010adad7819 */ /* 0x000fca00000006ff */
[----:B------:R-:W-:Y:S01]  /*50b0*/  FFMA.FTZ R173, R194, R242, R173 ;  /* 0x000000f2c2ad7223 */ /* 0x000fe200000100ad */
[----:B------:R-:W-:-:S04]  /*50c0*/  FFMA.FTZ R242, R235, R178, R177 ;  /* 0x000000b2ebf27223 */ /* 0x000fc800000100b1 */
[----:B------:R-:W-:Y:S01]  /*50d0*/  FADD.FTZ R244, R233, -R242 ;  /* 0x800000f2e9f47221 */ /* 0x000fe20000010000 */
[C---:B------:R-:W-:Y:S01]  /*50e0*/  FFMA.FTZ R242, R194.reuse, R246, R245 ;  /* 0x000000f6c2f27223 */ /* 0x040fe200000100f5 */
[----:B------:R-:W-:Y:S01]  /*50f0*/  FFMA.FTZ R246, R239, R178, R177 ;  /* 0x000000b2eff67223 */ /* 0x000fe200000100b1 */
[----:B------:R-:W-:Y:S01]  /*5100*/  SHF.L.U32 R245, R157, 0x10, RZ ;  /* 0x000000109df57819 */ /* 0x000fe200000006ff */
[----:B------:R-:W-:Y:S01]  /*5110*/  FFMA.FTZ R247, R194, R244, R179 ;  /* 0x000000f4c2f77223 */ /* 0x000fe200000100b3 */
[----:B------:R-:W-:Y:S01]  /*5120*/  FFMA.FTZ R244, R243, R178, R177 ;  /* 0x000000b2f3f47223 */ /* 0x000fe200000100b1 */
[----:B------:R-:W-:Y:S01]  /*5130*/  FADD.FTZ R248, R237, -R246 ;  /* 0x800000f6edf87221 */ /* 0x000fe20000010000 */
[----:B------:R-:W-:Y:S02]  /*5140*/  SHF.L.U32 R179, R156, 0x10, RZ ;  /* 0x000000109cb37819 */ /* 0x000fe400000006ff */
[----:B------:R-:W-:Y:S01]  /*5150*/  FADD.FTZ R246, R241, -R244 ;  /* 0x800000f4f1f67221 */ /* 0x000fe20000010000 */
[----:B------:R-:W-:Y:S01]  /*5160*/  FFMA.FTZ R244, R194, R248, R245 ;  /* 0x000000f8c2f47223 */ /* 0x000fe200000100f5 */
[----:B------:R-:W-:-:S02]  /*5170*/  F2FP.BF16.F32.PACK_AB R175, R175, R242 ;  /* 0x000000f2afaf723e */ /* 0x000fc400000010ff */
[----:B------:R-:W-:Y:S01]  /*5180*/  FFMA.FTZ R179, R194, R246, R179 ;  /* 0x000000f6c2b37223 */ /* 0x000fe200000100b3 */
[----:B------:R-:W-:Y:S02]  /*5190*/  F2FP.BF16.F32.PACK_AB R174, R174, R247 ;  /* 0x000000f7aeae723e */ /* 0x000fe400000010ff */
[----:B------:R-:W-:Y:S02]  /*51a0*/  F2FP.BF16.F32.PACK_AB R173, R173, R244 ;  /* 0x000000f4adad723e */ /* 0x000fe400000010ff */
[----:B------:R-:W-:Y:S01]  /*51b0*/  F2FP.BF16.F32.PACK_AB R172, R172, R179 ;  /* 0x000000b3acac723e */ /* 0x000fe200000010ff */
[----:B------:R-:W-:Y:S06]  /*51c0*/  BRA `(.L_x_1438) ;  /* 0x0000000800347947 */ /* 0x000fec0003800000 */
.L_x_1441:
        /* <DEDUP_REMOVED lines=8> */
[-C--:B------:R-:W-:Y:S01]  /*5250*/  FFMA.FTZ R175, R228, R178.reuse, R177 ;  /* 0x000000b2e4af7223 */ /* 0x080fe200000100b1 */
[C-C-:B-----5:R-:W-:Y:S01]  /*5260*/  FFMA.FTZ R173, R194.reuse, R173, R154.reuse ;  /* 0x000000adc2ad7223 */ /* 0x160fe2000001009a */
[----:B------:R-:W-:Y:S01]  /*5270*/  PRMT R154, R159, 0x7632, R154 ;  /* 0x000076329f9a7816 */ /* 0x000fe2000000009a */
[----:B------:R-:W-:Y:S01]  /*5280*/  FFMA.FTZ R172, R194, R153, R155 ;  /* 0x00000099c2ac7223 */ /* 0x000fe2000001009b */
[----:B------:R-:W-:Y:S01]  /*5290*/  PRMT R152, R158, 0x7632, R152 ;  /* 0x000076329e987816 */ /* 0x000fe20000000098 */
[-C--:B------:R-:W-:Y:S01]  /*52a0*/  FFMA.FTZ R153, R232, R178.reuse, R177 ;  /* 0x000000b2e8997223 */ /* 0x080fe200000100b1 */
[----:B------:R-:W-:Y:S01]  /*52b0*/  SHF.L.U32 R154, R154, 0x10, RZ ;  /* 0x000000109a9a7819 */ /* 0x000fe200000006ff */
[----:B------:R-:W-:Y:S01]  /*52c0*/  FADD.FTZ R175, R226, -R175 ;  /* 0x800000afe2af7221 */ /* 0x000fe20000010000 */
[----:B------:R-:W-:Y:S01]  /*52d0*/  SHF.L.U32 R155, R152, 0x10, RZ ;  /* 0x00000010989b7819 */ /* 0x000fe200000006ff */
[----:B------:R-:W-:Y:S01]  /*52e0*/  FADD.FTZ R153, R230, -R153 ;  /* 0x80000099e6997221 */ /* 0x000fe20000010000 */
[-CC-:B------:R-:W-:Y:S01]  /*52f0*/  FFMA.FTZ R152, R235, R178.reuse, R177.reuse ;  /* 0x000000b2eb987223 */ /* 0x180fe200000100b1 */
[C---:B------:R-:W-:Y:S01]  /*5300*/  FFMA.FTZ R175, R194.reuse, R175, R154 ;  /* 0x000000afc2af7223 */ /* 0x040fe2000001009a */
[-C--:B------:R-:W-:Y:S01]  /*5310*/  FFMA.FTZ R154, R231, R178.reuse, R177 ;  /* 0x000000b2e79a7223 */ /* 0x080fe200000100b1 */
[----:B------:R-:W-:Y:S01]  /*5320*/  FFMA.FTZ R174, R194, R153, R155 ;  /* 0x00000099c2ae7223 */ /* 0x000fe2000001009b */
[----:B------:R-:W-:Y:S01]  /*5330*/  FADD.FTZ R153, R233, -R152 ;  /* 0x80000098e9997221 */ /* 0x000fe20000010000 */
[----:B------:R-:W-:Y:S01]  /*5340*/  SHF.L.U32 R152, R159, 0x10, RZ ;  /* 0x000000109f987819 */ /* 0x000fe200000006ff */
[----:B0-----:R-:W-:Y:S01]  /*5350*/  FADD.FTZ R179, R229, -R154 ;  /* 0x8000009ae5b37221 */ /* 0x001fe20000010000 */
[----:B------:R-:W-:Y:S01]  /*5360*/  SHF.L.U32 R155, R158, 0x10, RZ ;  /* 0x000000109e9b7819 */ /* 0x000fe200000006ff */
[----:B------:R-:W-:-:S02]  /*5370*/  FFMA.FTZ R154, R239, R178, R177 ;  /* 0x000000b2ef9a7223 */ /* 0x000fc400000100b1 */
[C---:B------:R-:W-:Y:S01]  /*5380*/  FFMA.FTZ R242, R194.reuse, R179, R152 ;  /* 0x000000b3c2f27223 */ /* 0x040fe20000010098 */
        /* <DEDUP_REMOVED lines=17> */
.L_x_1440:
[----:B------:R-:W-:-:S04]  /*54a0*/  UISETP.NE.U32.AND UP0, UPT, UR6, URZ, UPT ;  /* 0x000000ff0600728c */ /* 0x000fc8000bf05070 */
[----:B------:R-:W-:-:S09]  /*54b0*/  UISETP.NE.AND.EX UP0, UPT, UR7, URZ, UPT, UP0 ;  /* 0x000000ff0700728c */ /* 0x000fd2000bf05300 */
[----:B------:R-:W-:Y:S05]  /*54c0*/  BRA.U UP0, `(.L_x_1442) ;  /* 0x0000000100b47547 */ /* 0x000fea000b800000 */
        /* <DEDUP_REMOVED lines=45> */
.L_x_1442:
        /* <DEDUP_REMOVED lines=9> */
[--C-:B-----5:R-:W-:Y:S01]  /*5830*/  FFMA.FTZ R173, R194, R153, R146.reuse ;  /* 0x00000099c2ad7223 */ /* 0x120fe20000010092 */
[----:B------:R-:W-:Y:S01]  /*5840*/  PRMT R146, R159, 0x7632, R146 ;  /* 0x000076329f927816 */ /* 0x000fe20000000092 */
[-C--:B------:R-:W-:Y:S01]  /*5850*/  FFMA.FTZ R153, R228, R178.reuse, R177 ;  /* 0x000000b2e4997223 */ /* 0x080fe200000100b1 */
[----:B------:R-:W-:Y:S01]  /*5860*/  FFMA.FTZ R172, R194, R145, R147 ;  /* 0x00000091c2ac7223 */ /* 0x000fe20000010093 */
        /* <DEDUP_REMOVED lines=11> */
[----:B------:R-:W-:Y:S01]  /*5920*/  FADD.FTZ R153, R229, -R146 ;  /* 0x80000092e5997221 */ /* 0x000fe20000010000 */
        /* <DEDUP_REMOVED lines=9> */
[----:B------:R-:W-:Y:S01]  /*59c0*/  FFMA.FTZ R146, R194, R147, R153 ;  /* 0x00000093c2927223 */ /* 0x000fe20000010099 */
        /* <DEDUP_REMOVED lines=8> */
[----:B------:R-:W-:-:S02]  /*5a50*/  MOV R152, R172 ;  /* 0x000000ac00987202 */ /* 0x000fc40000000f00 */
[----:B------:R-:W-:Y:S02]  /*5a60*/  MOV R147, R175 ;  /* 0x000000af00937202 */ /* 0x000fe40000000f00 */
[----:B------:R-:W-:Y:S02]  /*5a70*/  MOV R146, R174 ;  /* 0x000000ae00927202 */ /* 0x000fe40000000f00 */
[----:B------:R-:W-:Y:S02]  /*5a80*/  MOV R145, R173 ;  /* 0x000000ad00917202 */ /* 0x000fe40000000f00 */
[----:B------:R-:W-:-:S07]  /*5a90*/  MOV R144, R172 ;  /* 0x000000ac00907202 */ /* 0x000fce0000000f00 */
.L_x_1438:
[----:B------:R-:W-:Y:S01]  /*5aa0*/  ISETP.NE.U32.AND P1, PT, RZ, UR4, PT ;  /* 0x00000004ff007c0c */ /* 0x000fe2000bf25070 */
[----:B------:R-:W1:Y:S03]  /*5ab0*/  LDC.64 R246, c[0x0][0x468] ;  /* 0x00011a00fff67b82 */ /* 0x000e660000000a00 */
[----:B------:R-:W-:-:S13]  /*5ac0*/  ISETP.NE.AND.EX P1, PT, RZ, UR5, PT, P1 ;  /* 0x00000005ff007c0c */ /* 0x000fda000bf25310 */
[----:B------:R-:W2:Y:S01]  /*5ad0*/  @P1 LDC.64 R244, c[0x0][0x478] ;  /* 0x00011e00fff41b82 */ /* 0x000ea20000000a00 */
[----:B-1----:R-:W-:-:S04]  /*5ae0*/  IMAD.WIDE.U32 R246, R4, 0x10, R246 ;  /* 0x0000001004f67825 */ /* 0x002fc800078e00f6 */
[----:B--2---:R-:W-:-:S05]  /*5af0*/  @P1 IMAD.WIDE.U32 R248, R4, 0x10, R244 ;  /* 0x0000001004f81825 */ /* 0x004fca00078e00f4 */
[----:B------:R1:W-:Y:S01]  /*5b00*/  @P1 STG.E.128 desc[UR10][R248.64], R144 ;  /* 0x00000090f8001986 */ /* 0x0003e2000c101d0a */
[----:B------:R-:W-:-:S03]  /*5b10*/  ISETP.NE.U32.AND P1, PT, RZ, UR6, PT ;  /* 0x00000006ff007c0c */ /* 0x000fc6000bf25070 */
[----:B------:R1:W-:Y:S01]  /*5b20*/  STG.E.128 desc[UR10][R246.64], R172 ;  /* 0x000000acf6007986 */ /* 0x0003e2000c101d0a */
[----:B------:R-:W-:-:S13]  /*5b30*/  ISETP.NE.AND.EX P1, PT, RZ, UR7, PT, P1 ;  /* 0x00000007ff007c0c */ /* 0x000fda000bf25310 */
[----:B------:R-:W2:Y:S02]  /*5b40*/  @P1 LDC.64 R244, c[0x0][0x470] ;  /* 0x00011c00fff41b82 */ /* 0x000ea40000000a00 */
[C---:B--2---:R-:W-:Y:S01]  /*5b50*/  @P1 IMAD.WIDE.U32 R244, R4.reuse, 0x10, R244 ;  /* 0x0000001004f41825 */ /* 0x044fe200078e00f4 */
[----:B------:R-:W-:-:S04]  /*5b60*/  IADD3 R4, PT, PT, R4, 0x20, RZ ;  /* 0x0000002004047810 */ /* 0x000fc80007ffe0ff */
[----:B------:R1:W-:Y:S03]  /*5b70*/  @P1 STG.E.128 desc[UR10][R244.64], R152 ;  /* 0x00000098f4001986 */ /* 0x0003e6000c101d0a */
.L_x_1434:
[----:B------:R-:W-:Y:S05]  /*5b80*/  BSYNC.RECONVERGENT B0 ;  /* 0x0000000000007941 */ /* 0x000fea0003800200 */
.L_x_1433:
        /* <DEDUP_REMOVED lines=62> */
.L_x_1447:
        /* <DEDUP_REMOVED lines=45> */
.L_x_1446:
[----:B-1----:R-:W1:Y:S02]  /*6240*/  LDC.64 R172, c[0x0][0x470] ;  /* 0x00011c00ffac7b82 */ /* 0x002e640000000a00 */
[----:B-1----:R-:W-:-:S04]  /*6250*/  ISETP.NE.U32.AND P2, PT, R172, RZ, PT ;  /* 0x000000ffac00720c */ /* 0x002fc80003f45070 */
[----:B------:R-:W-:-:S13]  /*6260*/  ISETP.NE.AND.EX P2, PT, R173, RZ, PT, P2 ;  /* 0x000000ffad00720c */ /* 0x000fda0003f45320 */
        /* <DEDUP_REMOVED lines=46> */
.L_x_1449:
[-CC-:B------:R-:W-:Y:S01]  /*6550*/  FFMA.FTZ R173, R212, R178.reuse, R177.reuse ;  /* 0x000000b2d4ad7223 */ /* 0x180fe200000100b1 */
[----:B------:R-:W-:Y:S01]  /*6560*/  PRMT R172, R162, 0x7632, R172 ;  /* 0x00007632a2ac7816 */ /* 0x000fe200000000ac */
[-C--:B------:R-:W-:Y:S01]  /*6570*/  FFMA.FTZ R244, R215, R178.reuse, R177 ;  /* 0x000000b2d7f47223 */ /* 0x080fe200000100b1 */
[----:B------:R-:W-:Y:S01]  /*6580*/  PRMT R174, R163, 0x7632, R174 ;  /* 0x00007632a3ae7816 */ /* 0x000fe200000000ae */
[----:B------:R-:W-:Y:S01]  /*6590*/  FADD.FTZ R175, R210, -R173 ;  /* 0x800000add2af7221 */ /* 0x000fe20000010000 */
[-CC-:B------:R-:W-:Y:S01]  /*65a0*/  FFMA.FTZ R173, R216, R178.reuse, R177.reuse ;  /* 0x000000b2d8ad7223 */ /* 0x180fe200000100b1 */
[----:B------:R-:W-:Y:S01]  /*65b0*/  SHF.L.U32 R172, R172, 0x10, RZ ;  /* 0x00000010acac7819 */ /* 0x000fe200000006ff */
[-C--:B0-----:R-:W-:Y:S01]  /*65c0*/  FFMA.FTZ R242, R219, R178.reuse, R177 ;  /* 0x000000b2dbf27223 */ /* 0x081fe200000100b1 */
[----:B------:R-:W-:Y:S01]  /*65d0*/  SHF.L.U32 R179, R174, 0x10, RZ ;  /* 0x00000010aeb37819 */ /* 0x000fe200000006ff */
[----:B------:R-:W-:Y:S01]  /*65e0*/  FADD.FTZ R173, R214, -R173 ;  /* 0x800000add6ad7221 */ /* 0x000fe20000010000 */
[----:B------:R-:W-:-:S03]  /*65f0*/  FFMA.FTZ R246, R223, R178, R177 ;  /* 0x000000b2dff67223 */ /* 0x000fc600000100b1 */
[--C-:B-----5:R-:W-:Y:S01]  /*6600*/  FFMA.FTZ R174, R194, R173, R172.reuse ;  /* 0x000000adc2ae7223 */ /* 0x120fe200000100ac */
[-C--:B------:R-:W-:Y:S01]  /*6610*/  FFMA.FTZ R173, R220, R178.reuse, R177 ;  /* 0x000000b2dcad7223 */ /* 0x080fe200000100b1 */
[--C-:B------:R-:W-:Y:S01]  /*6620*/  FFMA.FTZ R175, R194, R175, R179.reuse ;  /* 0x000000afc2af7223 */ /* 0x100fe200000100b3 */
[----:B------:R-:W-:Y:S02]  /*6630*/  PRMT R179, R161, 0x7632, R179 ;  /* 0x00007632a1b37816 */ /* 0x000fe400000000b3 */
[----:B------:R-:W-:Y:S01]  /*6640*/  FADD.FTZ R245, R218, -R173 ;  /* 0x800000addaf57221 */ /* 0x000fe20000010000 */
[----:B------:R-:W-:Y:S01]  /*6650*/  PRMT R172, R160, 0x7632, R172 ;  /* 0x00007632a0ac7816 */ /* 0x000fe200000000ac */
[----:B------:R-:W-:Y:S01]  /*6660*/  FFMA.FTZ R173, R224, R178, R177 ;  /* 0x000000b2e0ad7223 */ /* 0x000fe200000100b1 */
[----:B------:R-:W-:Y:S02]  /*6670*/  SHF.L.U32 R247, R179, 0x10, RZ ;  /* 0x00000010b3f77819 */ /* 0x000fe400000006ff */
[----:B------:R-:W-:Y:S01]  /*6680*/  SHF.L.U32 R172, R172, 0x10, RZ ;  /* 0x00000010acac7819 */ /* 0x000fe200000006ff */
[----:B------:R-:W-:-:S02]  /*6690*/  FADD.FTZ R179, R222, -R173 ;  /* 0x800000addeb37221 */ /* 0x000fc40000010000 */
[C---:B------:R-:W-:Y:S01]  /*66a0*/  FFMA.FTZ R173, R194.reuse, R245, R247 ;  /* 0x000000f5c2ad7223 */ /* 0x040fe200000100f7 */
[----:B------:R-:W-:Y:S01]  /*66b0*/  FADD.FTZ R245, R213, -R244 ;  /* 0x800000f4d5f57221 */ /* 0x000fe20000010000 */
[----:B------:R-:W-:Y:S01]  /*66c0*/  FFMA.FTZ R172, R194, R179, R172 ;  /* 0x000000b3c2ac7223 */ /* 0x000fe200000100ac */
[----:B------:R-:W-:Y:S01]  /*66d0*/  SHF.L.U32 R244, R162, 0x10, RZ ;  /* 0x00000010a2f47819 */ /* 0x000fe200000006ff */
[----:B------:R-:W-:Y:S01]  /*66e0*/  FADD.FTZ R179, R217, -R242 ;  /* 0x800000f2d9b37221 */ /* 0x000fe20000010000 */
[----:B------:R-:W-:-:S03]  /*66f0*/  SHF.L.U32 R247, R163, 0x10, RZ ;  /* 0x00000010a3f77819 */ /* 0x000fc600000006ff */
        /* <DEDUP_REMOVED lines=12> */
[----:B------:R-:W-:Y:S01]  /*67c0*/  F2FP.BF16.F32.PACK_AB R172, R172, R179 ;  /* 0x000000b3acac723e */ /* 0x000fe200000010ff */
[----:B------:R-:W-:Y:S06]  /*67d0*/  BRA `(.L_x_1448) ;  /* 0x00000008003c7947 */ /* 0x000fec0003800000 */
.L_x_1445:
        /* <DEDUP_REMOVED lines=15> */
[-C--:B0-----:R-:W-:Y:S01]  /*68d0*/  FFMA.FTZ R179, R216, R178.reuse, R177 ;  /* 0x000000b2d8b37223 */ /* 0x081fe200000100b1 */
        /* <DEDUP_REMOVED lines=9> */
[----:B------:R-:W-:-:S02]  /*6970*/  FMUL.FTZ R145, R194, R153 ;  /* 0x00000099c2917220 */ /* 0x000fc40000410000 */
[----:B------:R-:W-:Y:S01]  /*6980*/  FADD.FTZ R173, R221, -R144 ;  /* 0x80000090ddad7221 */ /* 0x000fe20000010000 */
[----:B------:R-:W-:Y:S02]  /*6990*/  FFMA.FTZ R144, R219, R178, R177 ;  /* 0x000000b2db907223 */ /* 0x000fe400000100b1 */
[----:B------:R-:W-:Y:S01]  /*69a0*/  F2FP.BF16.F32.PACK_AB R172, R145, R172 ;  /* 0x000000ac91ac723e */ /* 0x000fe200000010ff */
[C---:B------:R-:W-:Y:S01]  /*69b0*/  FMUL.FTZ R173, R194.reuse, R173 ;  /* 0x000000adc2ad7220 */ /* 0x040fe20000410000 */
[----:B------:R-:W-:Y:S01]  /*69c0*/  FADD.FTZ R147, R217, -R144 ;  /* 0x80000090d9937221 */ /* 0x000fe20000010000 */
[C---:B------:R-:W-:Y:S01]  /*69d0*/  FMUL.FTZ R144, R194.reuse, R155 ;  /* 0x0000009bc2907220 */ /* 0x040fe20000410000 */
[----:B------:R-:W-:Y:S02]  /*69e0*/  MOV R155, R175 ;  /* 0x000000af009b7202 */ /* 0x000fe40000000f00 */
[C---:B------:R-:W-:Y:S01]  /*69f0*/  FMUL.FTZ R174, R194.reuse, R147 ;  /* 0x00000093c2ae7220 */ /* 0x040fe20000410000 */
[----:B------:R-:W-:Y:S01]  /*6a00*/  FMUL.FTZ R147, R194, R179 ;  /* 0x000000b3c2937220 */ /* 0x000fe20000410000 */
[----:B------:R-:W-:-:S02]  /*6a10*/  F2FP.BF16.F32.PACK_AB R173, R144, R173 ;  /* 0x000000ad90ad723e */ /* 0x000fc400000010ff */
[----:B------:R-:W-:Y:S02]  /*6a20*/  MOV R152, R172 ;  /* 0x000000ac00987202 */ /* 0x000fe40000000f00 */
[----:B------:R-:W-:Y:S02]  /*6a30*/  F2FP.BF16.F32.PACK_AB R174, R147, R174 ;  /* 0x000000ae93ae723e */ /* 0x000fe400000010ff */
[----:B------:R-:W-:Y:S02]  /*6a40*/  MOV R153, R173 ;  /* 0x000000ad00997202 */ /* 0x000fe40000000f00 */
[-C--:B------:R-:W-:Y:S02]  /*6a50*/  MOV R154, R174.reuse ;  /* 0x000000ae009a7202 */ /* 0x080fe40000000f00 */
[----:B------:R-:W-:Y:S02]  /*6a60*/  MOV R147, R175 ;  /* 0x000000af00937202 */ /* 0x000fe40000000f00 */
[----:B------:R-:W-:-:S02]  /*6a70*/  MOV R146, R174 ;  /* 0x000000ae00927202 */ /* 0x000fc40000000f00 */
[----:B------:R-:W-:Y:S02]  /*6a80*/  MOV R145, R173 ;  /* 0x000000ad00917202 */ /* 0x000fe40000000f00 */
[----:B------:R-:W-:Y:S01]  /*6a90*/  MOV R144, R172 ;  /* 0x000000ac00907202 */ /* 0x000fe20000000f00 */
[----:B------:R-:W-:Y:S06]  /*6aa0*/  BRA `(.L_x_1448) ;  /* 0x0000000400887947 */ /* 0x000fec0003800000 */
.L_x_1451:
        /* <DEDUP_REMOVED lines=33> */
.L_x_1450:
[----:B------:R-:W1:Y:S02]  /*6cc0*/  LDC.64 R172, c[0x0][0x470] ;  /* 0x00011c00ffac7b82 */ /* 0x000e640000000a00 */
[----:B-1----:R-:W-:-:S04]  /*6cd0*/  ISETP.NE.U32.AND P2, PT, R172, RZ, PT ;  /* 0x000000ffac00720c */ /* 0x002fc80003f45070 */
[----:B------:R-:W-:-:S13]  /*6ce0*/  ISETP.NE.AND.EX P2, PT, R173, RZ, PT, P2 ;  /* 0x000000ffad00720c */ /* 0x000fda0003f45320 */
[----:B------:R-:W-:Y:S05]  /*6cf0*/  @!P2 BRA `(.L_x_1452) ;  /* 0x000000000084a947 */ /* 0x000fea0003800000 */
        /* <DEDUP_REMOVED lines=33> */
.L_x_1452:
        /* <DEDUP_REMOVED lines=27> */
[----:B------:R-:W-:-:S07]  /*70c0*/  F2FP.BF16.F32.PACK_AB R175, R244, R175 ;  /* 0x000000aff4af723e */ /* 0x000fce00000010ff */
.L_x_1448:
[----:B------:R-:W1:Y:S08]  /*70d0*/  @P1 LDC.64 R248, c[0x0][0x478] ;  /* 0x00011e00fff81b82 */ /* 0x000e700000000a00 */
[----:B------:R-:W2:Y:S08]  /*70e0*/  LDC.64 R246, c[0x0][0x468] ;  /* 0x00011a00fff67b82 */ /* 0x000eb00000000a00 */
[----:B------:R-:W3:Y:S01]  /*70f0*/  @P2 LDC.64 R244, c[0x0][0x470] ;  /* 0x00011c00fff42b82 */ /* 0x000ee20000000a00 */
[----:B-1----:R-:W-:-:S05]  /*7100*/  @P1 IMAD.WIDE.U32 R248, R4, 0x10, R248 ;  /* 0x0000001004f81825 */ /* 0x002fca00078e00f8 */
[----:B------:R4:W-:Y:S01]  /*7110*/  @P1 STG.E.128 desc[UR10][R248.64], R144 ;  /* 0x00000090f8001986 */ /* 0x0009e2000c101d0a */
[----:B--2---:R-:W-:-:S05]  /*7120*/  IMAD.WIDE.U32 R246, R4, 0x10, R246 ;  /* 0x0000001004f67825 */ /* 0x004fca00078e00f6 */
[----:B------:R4:W-:Y:S01]  /*7130*/  STG.E.128 desc[UR10][R246.64], R172 ;  /* 0x000000acf6007986 */ /* 0x0009e2000c101d0a */
[C---:B---3--:R-:W-:Y:S01]  /*7140*/  @P2 IMAD.WIDE.U32 R244, R4.reuse, 0x10, R244 ;  /* 0x0000001004f42825 */ /* 0x048fe200078e00f4 */
[----:B------:R-:W-:-:S04]  /*7150*/  IADD3 R4, PT, PT, R4, 0x20, RZ ;  /* 0x0000002004047810 */ /* 0x000fc80007ffe0ff */
[----:B------:R4:W-:Y:S03]  /*7160*/  @P2 STG.E.128 desc[UR10][R244.64], R152 ;  /* 0x00000098f4002986 */ /* 0x0009e6000c101d0a */
.L_x_1444:
[----:B------:R-:W-:Y:S05]  /*7170*/  BSYNC.RECONVERGENT B0 ;  /* 0x0000000000007941 */ /* 0x000fea0003800200 */
.L_x_1443:
        /* <DEDUP_REMOVED lines=13> */
[----:B-1--4-:R-:W-:Y:S01]  /*7250*/  PRMT R146, R165, 0x7632, R146 ;  /* 0x00007632a5927816 */ /* 0x012fe20000000092 */
        /* <DEDUP_REMOVED lines=48> */
.L_x_1457:
        /* <DEDUP_REMOVED lines=45> */
.L_x_1456:
[----:B-1--4-:R-:W1:Y:S02]  /*7830*/  LDC.64 R172, c[0x0][0x470] ;  /* 0x00011c00ffac7b82 */ /* 0x012e640000000a00 */
        /* <DEDUP_REMOVED lines=48> */
.L_x_1459:
[-CC-:B------:R-:W-:Y:S01]  /*7b40*/  FFMA.FTZ R172, R196, R178.reuse, R177.reuse ;  /* 0x000000b2c4ac7223 */ /* 0x180fe200000100b1 */
[-CC-:B------:R-:W-:Y:S01]  /*7b50*/  FFMA.FTZ R173, R200, R178.reuse, R177.reuse ;  /* 0x000000b2c8ad7223 */ /* 0x180fe200000100b1 */
[----:B------:R-:W-:Y:S01]  /*7b60*/  PRMT R174, R167, 0x7632, R174 ;  /* 0x00007632a7ae7816 */ /* 0x000fe200000000ae */
[-C--:B------:R-:W-:Y:S01]  /*7b70*/  FFMA.FTZ R244, R199, R178.reuse, R177 ;  /* 0x000000b2c7f47223 */ /* 0x080fe200000100b1 */
[--C-:B------:R-:W-:Y:S01]  /*7b80*/  FADD.FTZ R175, R195, -R172.reuse ;  /* 0x800000acc3af7221 */ /* 0x100fe20000010000 */
[----:B------:R-:W-:Y:S01]  /*7b90*/  PRMT R172, R166, 0x7632, R172 ;  /* 0x00007632a6ac7816 */ /* 0x000fe200000000ac */
[----:B------:R-:W-:Y:S01]  /*7ba0*/  FADD.FTZ R173, R198, -R173 ;  /* 0x800000adc6ad7221 */ /* 0x000fe20000010000 */
[----:B0-----:R-:W-:Y:S01]  /*7bb0*/  SHF.L.U32 R179, R174, 0x10, RZ ;  /* 0x00000010aeb37819 */ /* 0x001fe200000006ff */
[-CC-:B------:R-:W-:Y:S01]  /*7bc0*/  FFMA.FTZ R242, R203, R178.reuse, R177.reuse ;  /* 0x000000b2cbf27223 */ /* 0x180fe200000100b1 */
[----:B------:R-:W-:Y:S01]  /*7bd0*/  SHF.L.U32 R172, R172, 0x10, RZ ;  /* 0x00000010acac7819 */ /* 0x000fe200000006ff */
[----:B------:R-:W-:-:S02]  /*7be0*/  FFMA.FTZ R246, R207, R178, R177 ;  /* 0x000000b2cff67223 */ /* 0x000fc400000100b1 */
[C-C-:B-----5:R-:W-:Y:S01]  /*7bf0*/  FFMA.FTZ R175, R194.reuse, R175, R179.reuse ;  /* 0x000000afc2af7223 */ /* 0x160fe200000100b3 */
[----:B------:R-:W-:Y:S01]  /*7c00*/  PRMT R179, R165, 0x7632, R179 ;  /* 0x00007632a5b37816 */ /* 0x000fe200000000b3 */
[--C-:B------:R-:W-:Y:S01]  /*7c10*/  FFMA.FTZ R174, R194, R173, R172.reuse ;  /* 0x000000adc2ae7223 */ /* 0x100fe200000100ac */
[-C--:B------:R-:W-:Y:S01]  /*7c20*/  FFMA.FTZ R173, R204, R178.reuse, R177 ;  /* 0x000000b2ccad7223 */ /* 0x080fe200000100b1 */
[----:B------:R-:W-:Y:S02]  /*7c30*/  PRMT R172, R164, 0x7632, R172 ;  /* 0x00007632a4ac7816 */ /* 0x000fe400000000ac */
[----:B------:R-:W-:Y:S01]  /*7c40*/  SHF.L.U32 R247, R179, 0x10, RZ ;  /* 0x00000010b3f77819 */ /* 0x000fe200000006ff */
[----:B------:R-:W-:Y:S01]  /*7c50*/  FADD.FTZ R245, R202, -R173 ;  /* 0x800000adcaf57221 */ /* 0x000fe20000010000 */
[----:B------:R-:W-:Y:S01]  /*7c60*/  FFMA.FTZ R173, R208, R178, R177 ;  /* 0x000000b2d0ad7223 */ /* 0x000fe200000100b1 */
[----:B------:R-:W-:-:S03]  /*7c70*/  SHF.L.U32 R172, R172, 0x10, RZ ;  /* 0x00000010acac7819 */ /* 0x000fc600000006ff */
[----:B------:R-:W-:Y:S01]  /*7c80*/  FADD.FTZ R179, R206, -R173 ;  /* 0x800000adceb37221 */ /* 0x000fe20000010000 */
[----:B------:R-:W-:Y:S01]  /*7c90*/  FFMA.FTZ R173, R194, R245, R247 ;  /* 0x000000f5c2ad7223 */ /* 0x000fe200000100f7 */
[----:B------:R-:W-:Y:S01]  /*7ca0*/  FADD.FTZ R245, R197, -R244 ;  /* 0x800000f4c5f57221 */ /* 0x000fe20000010000 */
[----:B------:R-:W-:Y:S01]  /*7cb0*/  SHF.L.U32 R244, R166, 0x10, RZ ;  /* 0x00000010a6f47819 */ /* 0x000fe200000006ff */
[----:B------:R-:W-:Y:S01]  /*7cc0*/  FFMA.FTZ R172, R194, R179, R172 ;  /* 0x000000b3c2ac7223 */ /* 0x000fe200000100ac */
        /* <DEDUP_REMOVED lines=16> */
.L_x_1455:
[----:B-1--4-:R-:W1:Y:S02]  /*7dd0*/  LDC.64 R172, c[0x0][0x478] ;  /* 0x00011e00ffac7b82 */ /* 0x012e640000000a00 */
        /* <DEDUP_REMOVED lines=44> */
.L_x_1461:
[-CC-:B------:R-:W-:Y:S01]  /*80a0*/  FFMA.FTZ R144, R199, R178.reuse, R177.reuse ;  /* 0x000000b2c7907223 */ /* 0x180fe200000100b1 */
[-CC-:B------:R-:W-:Y:S01]  /*80b0*/  FFMA.FTZ R146, R196, R178.reuse, R177.reuse ;  /* 0x000000b2c4927223 */ /* 0x180fe200000100b1 */
[-CC-:B0-----:R-:W-:Y:S01]  /*80c0*/  FFMA.FTZ R179, R204, R178.reuse, R177.reuse ;  /* 0x000000b2ccb37223 */ /* 0x181fe200000100b1 */
[-CC-:B------:R-:W-:Y:S01]  /*80d0*/  FFMA.FTZ R247, R200, R178.reuse, R177.reuse ;  /* 0x000000b2c8f77223 */ /* 0x180fe200000100b1 */
        /* <DEDUP_REMOVED lines=8> */
[----:B------:R-:W-:-:S02]  /*8160*/  FADD.FTZ R247, R198, -R247 ;  /* 0x800000f7c6f77221 */ /* 0x000fc40000010000 */
[----:B------:R-:W-:Y:S01]  /*8170*/  F2FP.BF16.F32.PACK_AB R175, R144, R145 ;  /* 0x0000009190af723e */ /* 0x000fe200000010ff */
[-C--:B------:R-:W-:Y:S01]  /*8180*/  FFMA.FTZ R144, R211, R178.reuse, R177 ;  /* 0x000000b2d3907223 */ /* 0x080fe200000100b1 */
[----:B------:R-:W-:Y:S01]  /*8190*/  FADD.FTZ R147, R206, -R147 ;  /* 0x80000093ce937221 */ /* 0x000fe20000010000 */
[C---:B------:R-:W-:Y:S01]  /*81a0*/  FMUL.FTZ R173, R194.reuse, R173 ;  /* 0x000000adc2ad7220 */ /* 0x040fe20000410000 */
[C---:B------:R-:W-:Y:S01]  /*81b0*/  FMUL.FTZ R247, R194.reuse, R247 ;  /* 0x000000f7c2f77220 */ /* 0x040fe20000410000 */
        /* <DEDUP_REMOVED lines=15> */
.L_x_1460:
[----:B------:R-:W1:Y:S02]  /*82b0*/  LDC.64 R172, c[0x0][0x470] ;  /* 0x00011c00ffac7b82 */ /* 0x000e640000000a00 */
[----:B-1----:R-:W-:-:S04]  /*82c0*/  ISETP.NE.U32.AND P2, PT, R172, RZ, PT ;  /* 0x000000ffac00720c */ /* 0x002fc80003f45070 */
[----:B------:R-:W-:-:S13]  /*82d0*/  ISETP.NE.AND.EX P2, PT, R173, RZ, PT, P2 ;  /* 0x000000ffad00720c */ /* 0x000fda0003f45320 */
[----:B------:R-:W-:Y:S05]  /*82e0*/  @!P2 BRA `(.L_x_1462) ;  /* 0x000000000084a947 */ /* 0x000fea0003800000 */
        /* <DEDUP_REMOVED lines=33> */
.L_x_1462:
        /* <DEDUP_REMOVED lines=10> */
[----:B------:R-:W-:Y:S01]  /*85a0*/  FADD.FTZ R173, R205, -R174 ;  /* 0x800000aecdad7221 */ /* 0x000fe20000010000 */
[-CC-:B------:R-:W-:Y:S01]  /*85b0*/  FFMA.FTZ R174, R199, R178.reuse, R177.reuse ;  /* 0x000000b2c7ae7223 */ /* 0x180fe200000100b1 */
[----:B------:R-:W-:Y:S01]  /*85c0*/  FFMA.FTZ R242, R196, R178, R177 ;  /* 0x000000b2c4f27223 */ /* 0x000fe200000100b1 */
        /* <DEDUP_REMOVED lines=15> */
.L_x_1458:
        /* <DEDUP_REMOVED lines=10> */
.L_x_1454:
[----:B------:R-:W-:Y:S05]  /*8760*/  BSYNC.RECONVERGENT B0 ;  /* 0x0000000000007941 */ /* 0x000fea0003800200 */
.L_x_1453:
        /* <DEDUP_REMOVED lines=16> */
[-CC-:B------:R-:W-:Y:S01]  /*8870*/  FFMA.FTZ R154, R16, R178.reuse, R177.reuse ;  /* 0x000000b2109a7223 */ /* 0x180fe200000100b1 */
[----:B------:R-:W-:Y:S01]  /*8880*/  SHF.L.U32 R147, R144, 0x10, RZ ;  /* 0x0000001090937819 */ /* 0x000fe200000006ff */
[----:B------:R-:W-:Y:S01]  /*8890*/  FADD.FTZ R145, R13, -R146 ;  /* 0x800000920d917221 */ /* 0x000fe20000010000 */
[----:B------:R-:W-:Y:S01]  /*88a0*/  SHF.L.U32 R152, R152, 0x10, RZ ;  /* 0x0000001098987819 */ /* 0x000fe200000006ff */
[----:B------:R-:W-:Y:S01]  /*88b0*/  FADD.FTZ R173, R15, -R154 ;  /* 0x8000009a0fad7221 */ /* 0x000fe20000010000 */
[----:B------:R-:W-:Y:S01]  /*88c0*/  PRMT R144, R170, 0x7632, R144 ;  /* 0x00007632aa907816 */ /* 0x000fe20000000090 */
[-C--:B------:R-:W-:Y:S01]  /*88d0*/  FFMA.FTZ R146, R18, R178.reuse, R177 ;  /* 0x000000b212927223 */ /* 0x080fe200000100b1 */
[C---:B-----5:R-:W-:Y:S01]  /*88e0*/  FFMA.FTZ R172, R194.reuse, R145, R147 ;  /* 0x00000091c2ac7223 */ /* 0x060fe20000010093 */
[--C-:B------:R-:W-:Y:S01]  /*88f0*/  FFMA.FTZ R173, R194, R173, R152.reuse ;  /* 0x000000adc2ad7223 */ /* 0x100fe20000010098 */
[----:B------:R-:W-:Y:S01]  /*8900*/  PRMT R152, R171, 0x7632, R152 ;  /* 0x00007632ab987816 */ /* 0x000fe20000000098 */
[-C--:B------:R-:W-:Y:S01]  /*8910*/  FFMA.FTZ R154, R20, R178.reuse, R177 ;  /* 0x000000b2149a7223 */ /* 0x080fe200000100b1 */
[----:B------:R-:W-:Y:S01]  /*8920*/  SHF.L.U32 R147, R144, 0x10, RZ ;  /* 0x0000001090937819 */ /* 0x000fe200000006ff */
[----:B------:R-:W-:Y:S01]  /*8930*/  FADD.FTZ R145, R17, -R146 ;  /* 0x8000009211917221 */ /* 0x000fe20000010000 */
[----:B------:R-:W-:Y:S01]  /*8940*/  SHF.L.U32 R152, R152, 0x10, RZ ;  /* 0x0000001098987819 */ /* 0x000fe200000006ff */
[----:B------:R-:W-:Y:S01]  /*8950*/  FADD.FTZ R153, R19, -R154 ;  /* 0x8000009a13997221 */ /* 0x000fe20000010000 */
[----:B------:R-:W-:Y:S01]  /*8960*/  SHF.L.U32 R144, R171, 0x10, RZ ;  /* 0x00000010ab907819 */ /* 0x000fe200000006ff */
[C---:B------:R-:W-:Y:S01]  /*8970*/  FFMA.FTZ R155, R194.reuse, R145, R147 ;  /* 0x00000091c29b7223 */ /* 0x040fe20000010093 */
[-CC-:B------:R-:W-:Y:S01]  /*8980*/  FFMA.FTZ R147, R11, R178.reuse, R177.reuse ;  /* 0x000000b20b937223 */ /* 0x180fe200000100b1 */
[----:B------:R-:W-:Y:S01]  /*8990*/  FFMA.FTZ R145, R9, R178, R177 ;  /* 0x000000b209917223 */ /* 0x000fe200000100b1 */
[----:B------:R-:W-:-:S02]  /*89a0*/  FFMA.FTZ R152, R194, R153, R152 ;  /* 0x00000099c2987223 */ /* 0x000fc40000010098 */
[----:B------:R-:W-:Y:S01]  /*89b0*/  FADD.FTZ R153, R12, -R147 ;  /* 0x800000930c997221 */ /* 0x000fe20000010000 */
[----:B------:R-:W-:Y:S01]  /*89c0*/  SHF.L.U32 R147, R170, 0x10, RZ ;  /* 0x00000010aa937819 */ /* 0x000fe200000006ff */
[----:B------:R-:W-:Y:S02]  /*89d0*/  FADD.FTZ R145, R10, -R145 ;  /* 0x800000910a917221 */ /* 0x000fe40000010000 */
[C---:B------:R-:W-:Y:S01]  /*89e0*/  FFMA.FTZ R175, R194.reuse, R153, R144 ;  /* 0x00000099c2af7223 */ /* 0x040fe20000010090 */
[----:B------:R-:W-:Y:S01]  /*89f0*/  SHF.L.U32 R153, R169, 0x10, RZ ;  /* 0x00000010a9997819 */ /* 0x000fe200000006ff */
[----:B------:R-:W-:Y:S01]  /*8a00*/  FFMA.FTZ R174, R194, R145, R147 ;  /* 0x00000091c2ae7223 */ /* 0x000fe20000010093 */
[-CC-:B------:R-:W-:Y:S01]  /*8a10*/  FFMA.FTZ R145, R5, R178.reuse, R177.reuse ;  /* 0x000000b205917223 */ /* 0x180fe200000100b1 */
[----:B------:R-:W-:Y:S01]  /*8a20*/  FFMA.FTZ R147, R7, R178, R177 ;  /* 0x000000b207937223 */ /* 0x000fe200000100b1 */
[----:B------:R-:W-:Y:S02]  /*8a30*/  SHF.L.U32 R144, R168, 0x10, RZ ;  /* 0x00000010a8907819 */ /* 0x000fe400000006ff */
[----:B------:R-:W-:Y:S01]  /*8a40*/  FADD.FTZ R145, R6, -R145 ;  /* 0x8000009106917221 */ /* 0x000fe20000010000 */
[----:B------:R-:W-:Y:S01]  /*8a50*/  FADD.FTZ R147, R8, -R147 ;  /* 0x8000009308937221 */ /* 0x000fe20000010000 */
[----:B------:R-:W-:-:S02]  /*8a60*/  F2FP.BF16.F32.PACK_AB R175, R152, R175 ;  /* 0x000000af98af723e */ /* 0x000fc400000010ff */
[C---:B------:R-:W-:Y:S01]  /*8a70*/  FFMA.FTZ R145, R194.reuse, R145, R144 ;  /* 0x00000091c2917223 */ /* 0x040fe20000010090 */
[----:B------:R-:W-:Y:S01]  /*8a80*/  FFMA.FTZ R146, R194, R147, R153 ;  /* 0x00000093c2927223 */ /* 0x000fe20000010099 */
[----:B------:R-:W-:Y:S02]  /*8a90*/  F2FP.BF16.F32.PACK_AB R174, R155, R174 ;  /* 0x000000ae9bae723e */ /* 0x000fe400000010ff */
        /* <DEDUP_REMOVED lines=11> */
.L_x_1467:
[-CC-:B-1--4-:R-:W-:Y:S01]  /*8b50*/  FFMA.FTZ R144, R14, R178.reuse, R177.reuse ;  /* 0x000000b20e907223 */ /* 0x192fe200000100b1 */
[-CC-:B------:R-:W-:Y:S01]  /*8b60*/  FFMA.FTZ R172, R16, R178.reuse, R177.reuse ;  /* 0x000000b210ac7223 */ /* 0x180fe200000100b1 */
[-CC-:B------:R-:W-:Y:S01]  /*8b70*/  FFMA.FTZ R174, R20, R178.reuse, R177.reuse ;  /* 0x000000b214ae7223 */ /* 0x180fe200000100b1 */
[----:B------:R-:W-:Y:S01]  /*8b80*/  PRMT R146, R169, 0x7632, R146 ;  /* 0x00007632a9927816 */ /* 0x000fe20000000092 */
[--C-:B------:R-:W-:Y:S01]  /*8b90*/  FADD.FTZ R145, R13, -R144.reuse ;  /* 0x800000900d917221 */ /* 0x100fe20000010000 */
[----:B------:R-:W-:Y:S01]  /*8ba0*/  PRMT R144, R168, 0x7632, R144 ;  /* 0x00007632a8907816 */ /* 0x000fe20000000090 */
[----:B------:R-:W-:Y:S01]  /*8bb0*/  FADD.FTZ R173, R15, -R172 ;  /* 0x800000ac0fad7221 */ /* 0x000fe20000010000 */
[----:B------:R-:W-:Y:S01]  /*8bc0*/  FADD.FTZ R175, R19, -R174 ;  /* 0x800000ae13af7221 */ /* 0x000fe20000010000 */
[----:B------:R-:W-:Y:S02]  /*8bd0*/  SHF.L.U32 R146, R146, 0x10, RZ ;  /* 0x0000001092927819 */ /* 0x000fe400000006ff */
[----:B------:R-:W-:Y:S01]  /*8be0*/  SHF.L.U32 R147, R144, 0x10, RZ ;  /* 0x0000001090937819 */ /* 0x000fe200000006ff */
[----:B------:R-:W-:-:S02]  /*8bf0*/  FFMA.FTZ R144, R18, R178, R177 ;  /* 0x000000b212907223 */ /* 0x000fc400000100b1 */
[C-C-:B-----5:R-:W-:Y:S01]  /*8c00*/  FFMA.FTZ R173, R194.reuse, R173, R146.reuse ;  /* 0x000000adc2ad7223 */ /* 0x160fe20000010092 */
[----:B------:R-:W-:Y:S01]  /*8c10*/  PRMT R146, R171, 0x7632, R146 ;  /* 0x00007632ab927816 */ /* 0x000fe20000000092 */
[----:B------:R-:W-:Y:S01]  /*8c20*/  FFMA.FTZ R172, R194, R145, R147 ;  /* 0x00000091c2ac7223 */ /* 0x000fe20000010093 */
[--C-:B------:R-:W-:Y:S01]  /*8c30*/  FADD.FTZ R145, R17, -R144.reuse ;  /* 0x8000009011917221 */ /* 0x100fe20000010000 */
[----:B------:R-:W-:Y:S02]  /*8c40*/  PRMT R144, R170, 0x7632, R144 ;  /* 0x00007632aa907816 */ /* 0x000fe40000000090 */
[----:B------:R-:W-:Y:S02]  /*8c50*/  SHF.L.U32 R146, R146, 0x10, RZ ;  /* 0x0000001092927819 */ /* 0x000fe400000006ff */
[----:B------:R-:W-:Y:S02]  /*8c60*/  SHF.L.U32 R147, R144, 0x10, RZ ;  /* 0x0000001090937819 */ /* 0x000fe400000006ff */
[----:B------:R-:W-:Y:S01]  /*8c70*/  SHF.L.U32 R144, R171, 0x10, RZ ;  /* 0x00000010ab907819 */ /* 0x000fe200000006ff */
[----:B------:R-:W-:-:S02]  /*8c80*/  FFMA.FTZ R175, R194, R175, R146 ;  /* 0x000000afc2af7223 */ /* 0x000fc40000010092 */
[----:B------:R-:W-:Y:S01]  /*8c90*/  FFMA.FTZ R174, R194, R145, R147 ;  /* 0x00000091c2ae7223 */ /* 0x000fe20000010093 */
[-CC-:B------:R-:W-:Y:S01]  /*8ca0*/  FFMA.FTZ R147, R11, R178.reuse, R177.reuse ;  /* 0x000000b20b937223 */ /* 0x180fe200000100b1 */
[----:B------:R-:W-:-:S03]  /*8cb0*/  FFMA.FTZ R145, R9, R178, R177 ;  /* 0x000000b209917223 */ /* 0x000fc600000100b1 */
[----:B0-----:R-:W-:Y:S01]  /*8cc0*/  FADD.FTZ R179, R12, -R147 ;  /* 0x800000930cb37221 */ /* 0x001fe20000010000 */
        /* <DEDUP_REMOVED lines=19> */
[----:B------:R-:W-:Y:S01]  /*8e00*/  MOV R144, R172 ;  /* 0x000000ac00907202 */ /* 0x000fe20000000f00 */
[----:B------:R-:W-:Y:S06]  /*8e10*/  BRA `(.L_x_1468) ;  /* 0x0000000c00a47947 */ /* 0x000fec0003800000 */
.L_x_1466:
[----:B-1--4-:R-:W1:Y:S02]  /*8e20*/  LDC.64 R172, c[0x0][0x470] ;  /* 0x00011c00ffac7b82 */ /* 0x012e640000000a00 */
[----:B-1----:R-:W-:-:S04]  /*8e30*/  ISETP.NE.U32.AND P2, PT, R172, RZ, PT ;  /* 0x000000ffac00720c */ /* 0x002fc80003f45070 */
[----:B------:R-:W-:-:S13]  /*8e40*/  ISETP.NE.AND.EX P2, PT, R173, RZ, PT, P2 ;  /* 0x000000ffad00720c */ /* 0x000fda0003f45320 */
[----:B------:R-:W-:Y:S05]  /*8e50*/  @!P2 BRA `(.L_x_1469) ;  /* 0x0000000000b4a947 */ /* 0x000fea0003800000 */
[-CC-:B------:R-:W-:Y:S01]  /*8e60*/  FFMA.FTZ R152, R14, R178.reuse, R177.reuse ;  /* 0x000000b20e987223 */ /* 0x180fe200000100b1 */
        /* <DEDUP_REMOVED lines=44> */
.L_x_1469:
[-C--:B------:R-:W-:Y:S01]  /*9130*/  FFMA.FTZ R172, R20, R178.reuse, R177 ;  /* 0x000000b214ac7223 */ /* 0x080fe200000100b1 */
[----:B------:R-:W-:Y:S01]  /*9140*/  PRMT R173, R171, 0x7632, R173 ;  /* 0x00007632abad7816 */ /* 0x000fe200000000ad */
[-CC-:B------:R-:W-:Y:S01]  /*9150*/  FFMA.FTZ R174, R18, R178.reuse, R177.reuse ;  /* 0x000000b212ae7223 */ /* 0x180fe200000100b1 */
[-C--:B0-----:R-:W-:Y:S01]  /*9160*/  FFMA.FTZ R242, R14, R178.reuse, R177 ;  /* 0x000000b20ef27223 */ /* 0x081fe200000100b1 */
[--C-:B------:R-:W-:Y:S01]  /*9170*/  FADD.FTZ R175, R19, -R172.reuse ;  /* 0x800000ac13af7221 */ /* 0x100fe20000010000 */
[----:B------:R-:W-:Y:S02]  /*9180*/  PRMT R172, R170, 0x7632, R172 ;  /* 0x00007632aaac7816 */ /* 0x000fe400000000ac */
[----:B------:R-:W-:Y:S01]  /*9190*/  SHF.L.U32 R179, R173, 0x10, RZ ;  /* 0x00000010adb37819 */ /* 0x000fe200000006ff */
[----:B------:R-:W-:Y:S01]  /*91a0*/  FADD.FTZ R173, R17, -R174 ;  /* 0x800000ae11ad7221 */ /* 0x000fe20000010000 */
[----:B------:R-:W-:Y:S02]  /*91b0*/  SHF.L.U32 R172, R172, 0x10, RZ ;  /* 0x00000010acac7819 */ /* 0x000fe400000006ff */
[----:B------:R-:W-:Y:S01]  /*91c0*/  SHF.L.U32 R247, R171, 0x10, RZ ;  /* 0x00000010abf77819 */ /* 0x000fe200000006ff */
[C---:B-----5:R-:W-:Y:S01]  /*91d0*/  FFMA.FTZ R175, R194.reuse, R175, R179 ;  /* 0x000000afc2af7223 */ /* 0x060fe200000100b3 */
[----:B------:R-:W-:Y:S01]  /*91e0*/  FADD.FTZ R179, R13, -R242 ;  /* 0x800000f20db37221 */ /* 0x000fe20000010000 */
[----:B------:R-:W-:Y:S01]  /*91f0*/  FFMA.FTZ R174, R194, R173, R172 ;  /* 0x000000adc2ae7223 */ /* 0x000fe200000100ac */
[----:B------:R-:W-:Y:S01]  /*9200*/  FFMA.FTZ R172, R16, R178, R177 ;  /* 0x000000b210ac7223 */ /* 0x000fe200000100b1 */
[----:B------:R-:W-:-:S02]  /*9210*/  PRMT R173, R169, 0x7632, R173 ;  /* 0x00007632a9ad7816 */ /* 0x000fc400000000ad */
[----:B------:R-:W-:Y:S01]  /*9220*/  SHF.L.U32 R244, R170, 0x10, RZ ;  /* 0x00000010aaf47819 */ /* 0x000fe200000006ff */
[--C-:B------:R-:W-:Y:S01]  /*9230*/  FADD.FTZ R245, R15, -R172.reuse ;  /* 0x800000ac0ff57221 */ /* 0x100fe20000010000 */
[----:B------:R-:W-:Y:S02]  /*9240*/  PRMT R172, R168, 0x7632, R172 ;  /* 0x00007632a8ac7816 */ /* 0x000fe400000000ac */
[----:B------:R-:W-:Y:S02]  /*9250*/  SHF.L.U32 R173, R173, 0x10, RZ ;  /* 0x00000010adad7819 */ /* 0x000fe400000006ff */
[----:B------:R-:W-:-:S03]  /*9260*/  SHF.L.U32 R172, R172, 0x10, RZ ;  /* 0x00000010acac7819 */ /* 0x000fc600000006ff */
[C---:B------:R-:W-:Y:S01]  /*9270*/  FFMA.FTZ R173, R194.reuse, R245, R173 ;  /* 0x000000f5c2ad7223 */ /* 0x040fe200000100ad */
[-CC-:B------:R-:W-:Y:S01]  /*9280*/  FFMA.FTZ R245, R11, R178.reuse, R177.reuse ;  /* 0x000000b20bf57223 */ /* 0x180fe200000100b1 */
[----:B------:R-:W-:Y:S01]  /*9290*/  FFMA.FTZ R172, R194, R179, R172 ;  /* 0x000000b3c2ac7223 */ /* 0x000fe200000100ac */
[-C--:B------:R-:W-:Y:S02]  /*92a0*/  FFMA.FTZ R179, R9, R178.reuse, R177 ;  /* 0x000000b209b37223 */ /* 0x080fe400000100b1 */
[----:B------:R-:W-:Y:S02]  /*92b0*/  FADD.FTZ R245, R12, -R245 ;  /* 0x800000f50cf57221 */ /* 0x000fe40000010000 */
[----:B------:R-:W-:Y:S02]  /*92c0*/  FADD.FTZ R179, R10, -R179 ;  /* 0x800000b30ab37221 */ /* 0x000fe40000010000 */
[C---:B------:R-:W-:Y:S01]  /*92d0*/  FFMA.FTZ R242, R194.reuse, R245, R247 ;  /* 0x000000f5c2f27223 */ /* 0x040fe200000100f7 */
[-CC-:B------:R-:W-:Y:S01]  /*92e0*/  FFMA.FTZ R245, R7, R178.reuse, R177.reuse ;  /* 0x000000b207f57223 */ /* 0x180fe200000100b1 */
[----:B------:R-:W-:Y:S01]  /*92f0*/  FFMA.FTZ R249, R194, R179, R244 ;  /* 0x000000b3c2f97223 */ /* 0x000fe200000100f4 */
[----:B------:R-:W-:Y:S01]  /*9300*/  FFMA.FTZ R179, R5, R178, R177 ;  /* 0x000000b205b37223 */ /* 0x000fe200000100b1 */
[----:B------:R-:W-:Y:S01]  /*9310*/  SHF.L.U32 R247, R169, 0x10, RZ ;  /* 0x00000010a9f77819 */ /* 0x000fe200000006ff */
[----:B------:R-:W-:Y:S01]  /*9320*/  FADD.FTZ R245, R8, -R245 ;  /* 0x800000f508f57221 */ /* 0x000fe20000010000 */
[----:B------:R-:W-:Y:S01]  /*9330*/  SHF.L.U32 R244, R168, 0x10, RZ ;  /* 0x00000010a8f47819 */ /* 0x000fe200000006ff */
[----:B------:R-:W-:Y:S01]  /*9340*/  FADD.FTZ R179, R6, -R179 ;  /* 0x800000b306b37221 */ /* 0x000fe20000010000 */
[----:B------:R-:W-:Y:S01]  /*9350*/  F2FP.BF16.F32.PACK_AB R175, R175, R242 ;  /* 0x000000f2afaf723e */ /* 0x000fe200000010ff */
[----:B------:R-:W-:Y:S01]  /*9360*/  FFMA.FTZ R246, R194, R245, R247 ;  /* 0x000000f5c2f67223 */ /* 0x000fe200000100f7 */
[----:B------:R-:W-:Y:S01]  /*9370*/  F2FP.BF16.F32.PACK_AB R174, R174, R249 ;  /* 0x000000f9aeae723e */ /* 0x000fe200000010ff */
[----:B------:R-:W-:-:S03]  /*9380*/  FFMA.FTZ R179, R194, R179, R244 ;  /* 0x000000b3c2b37223 */ /* 0x000fc600000100f4 */
[----:B------:R-:W-:Y:S02]  /*9390*/  F2FP.BF16.F32.PACK_AB R173, R173, R246 ;  /* 0x000000f6adad723e */ /* 0x000fe400000010ff */
[----:B------:R-:W-:Y:S01]  /*93a0*/  F2FP.BF16.F32.PACK_AB R172, R172, R179 ;  /* 0x000000b3acac723e */ /* 0x000fe200000010ff */
[----:B------:R-:W-:Y:S06]  /*93b0*/  BRA `(.L_x_1468) ;  /* 0x00000008003c7947 */ /* 0x000fec0003800000 */
.L_x_1465:
        /* <DEDUP_REMOVED lines=16> */
[C---:B-----5:R-:W-:Y:S01]  /*94c0*/  FMUL.FTZ R175, R194.reuse, R145 ;  /* 0x00000091c2af7220 */ /* 0x060fe20000410000 */
[----:B------:R-:W-:Y:S01]  /*94d0*/  FMUL.FTZ R144, R194, R147 ;  /* 0x00000093c2907220 */ /* 0x000fe20000410000 */
[-CC-:B------:R-:W-:Y:S01]  /*94e0*/  FFMA.FTZ R145, R5, R178.reuse, R177.reuse ;  /* 0x000000b205917223 */ /* 0x180fe200000100b1 */
[-C--:B------:R-:W-:Y:S01]  /*94f0*/  FFMA.FTZ R147, R7, R178.reuse, R177 ;  /* 0x000000b207937223 */ /* 0x080fe200000100b1 */
[----:B0-----:R-:W-:Y:S01]  /*9500*/  FADD.FTZ R179, R10, -R173 ;  /* 0x800000ad0ab37221 */ /* 0x001fe20000010000 */
        /* <DEDUP_REMOVED lines=24> */
.L_x_1471:
[-CC-:B------:R-:W-:Y:S01]  /*9690*/  FFMA.FTZ R145, R11, R178.reuse, R177.reuse ;  /* 0x000000b20b917223 */ /* 0x180fe200000100b1 */
[-CC-:B------:R-:W-:Y:S01]  /*96a0*/  FFMA.FTZ R144, R20, R178.reuse, R177.reuse ;  /* 0x000000b214907223 */ /* 0x180fe200000100b1 */
[-CC-:B------:R-:W-:Y:S01]  /*96b0*/  FFMA.FTZ R173, R7, R178.reuse, R177.reuse ;  /* 0x000000b207ad7223 */ /* 0x180fe200000100b1 */
        /* <DEDUP_REMOVED lines=8> */
[----:B------:R-:W-:Y:S01]  /*9740*/  FADD.FTZ R247, R17, -R146 ;  /* 0x8000009211f77221 */ /* 0x000fe20000010000 */
[----:B------:R-:W-:-:S02]  /*9750*/  FMUL.FTZ R173, R194, R173 ;  /* 0x000000adc2ad7220 */ /* 0x000fc40000410000 */
[----:B------:R-:W-:Y:S01]  /*9760*/  F2FP.BF16.F32.PACK_AB R175, R144, R145 ;  /* 0x0000009190af723e */ /* 0x000fe200000010ff */
[-CC-:B------:R-:W-:Y:S01]  /*9770*/  FFMA.FTZ R144, R14, R178.reuse, R177.reuse ;  /* 0x000000b20e907223 */ /* 0x180fe200000100b1 */
[-CC-:B------:R-:W-:Y:S01]  /*9780*/  FFMA.FTZ R145, R5, R178.reuse, R177.reuse ;  /* 0x000000b205917223 */ /* 0x180fe200000100b1 */
[C---:B------:R-:W-:Y:S01]  /*9790*/  FMUL.FTZ R174, R194.reuse, R245 ;  /* 0x000000f5c2ae7220 */ /* 0x040fe20000410000 */
[----:B------:R-:W-:Y:S01]  /*97a0*/  FMUL.FTZ R247, R194, R247 ;  /* 0x000000f7c2f77220 */ /* 0x000fe20000410000 */
[----:B------:R-:W-:Y:S01]  /*97b0*/  FADD.FTZ R147, R13, -R144 ;  /* 0x800000900d937221 */ /* 0x000fe20000010000 */
[----:B------:R-:W-:Y:S01]  /*97c0*/  FFMA.FTZ R144, R16, R178, R177 ;  /* 0x000000b210907223 */ /* 0x000fe200000100b1 */
[----:B------:R-:W-:Y:S02]  /*97d0*/  FADD.FTZ R145, R6, -R145 ;  /* 0x8000009106917221 */ /* 0x000fe40000010000 */
[C---:B------:R-:W-:Y:S01]  /*97e0*/  FMUL.FTZ R172, R194.reuse, R147 ;  /* 0x00000093c2ac7220 */ /* 0x040fe20000410000 */
[----:B0-----:R-:W-:Y:S01]  /*97f0*/  FADD.FTZ R179, R15, -R144 ;  /* 0x800000900fb37221 */ /* 0x001fe20000010000 */
[----:B------:R-:W-:Y:S01]  /*9800*/  FMUL.FTZ R145, R194, R145 ;  /* 0x00000091c2917220 */ /* 0x000fe20000410000 */
[----:B------:R-:W-:-:S02]  /*9810*/  F2FP.BF16.F32.PACK_AB R174, R247, R174 ;  /* 0x000000aef7ae723e */ /* 0x000fc400000010ff */
[----:B------:R-:W-:Y:S01]  /*9820*/  FMUL.FTZ R144, R194, R179 ;  /* 0x000000b3c2907220 */ /* 0x000fe20000410000 */
[----:B------:R-:W-:Y:S02]  /*9830*/  MOV R147, R175 ;  /* 0x000000af00937202 */ /* 0x000fe40000000f00 */
[----:B------:R-:W-:Y:S02]  /*9840*/  F2FP.BF16.F32.PACK_AB R172, R172, R145 ;  /* 0x00000091acac723e */ /* 0x000fe400000010ff */
[----:B------:R-:W-:Y:S02]  /*9850*/  F2FP.BF16.F32.PACK_AB R173, R144, R173 ;  /* 0x000000ad90ad723e */ /* 0x000fe400000010ff */
[----:B------:R-:W-:Y:S02]  /*9860*/  MOV R146, R174 ;  /* 0x000000ae00927202 */ /* 0x000fe40000000f00 */
[----:B------:R-:W-:Y:S02]  /*9870*/  MOV R145, R173 ;  /* 0x000000ad00917202 */ /* 0x000fe40000000f00 */
[----:B------:R-:W-:Y:S01]  /*9880*/  MOV R144, R172 ;  /* 0x000000ac00907202 */ /* 0x000fe20000000f00 */
[----:B------:R-:W-:Y:S06]  /*9890*/  BRA `(.L_x_1468) ;  /* 0x0000000400047947 */ /* 0x000fec0003800000 */
.L_x_1470:
        /* <DEDUP_REMOVED lines=37> */
.L_x_1472:
        /* <DEDUP_REMOVED lines=20> */
[----:B------:R-:W-:Y:S01]  /*9c30*/  FADD.FTZ R245, R17, -R174 ;  /* 0x800000ae11f57221 */ /* 0x000fe20000010000 */
[C---:B------:R-:W-:Y:S01]  /*9c40*/  FMUL.FTZ R173, R194.reuse, R173 ;  /* 0x000000adc2ad7220 */ /* 0x040fe20000410000 */
[C---:B------:R-:W-:Y:S01]  /*9c50*/  FMUL.FTZ R174, R194.reuse, R175 ;  /* 0x000000afc2ae7220 */ /* 0x040fe20000410000 */
[C---:B------:R-:W-:Y:S01]  /*9c60*/  FMUL.FTZ R175, R194.reuse, R247 ;  /* 0x000000f7c2af7220 */ /* 0x040fe20000410000 */
[----:B------:R-:W-:-:S03]  /*9c70*/  FMUL.FTZ R242, R194, R245 ;  /* 0x000000f5c2f27220 */ /* 0x000fc60000410000 */
[----:B------:R-:W-:Y:S02]  /*9c80*/  F2FP.BF16.F32.PACK_AB R173, R174, R173 ;  /* 0x000000adaead723e */ /* 0x000fe400000010ff */
[----:B------:R-:W-:Y:S02]  /*9c90*/  F2FP.BF16.F32.PACK_AB R174, R242, R179 ;  /* 0x000000b3f2ae723e */ /* 0x000fe400000010ff */
[----:B------:R-:W-:-:S07]  /*9ca0*/  F2FP.BF16.F32.PACK_AB R175, R244, R175 ;  /* 0x000000aff4af723e */ /* 0x000fce00000010ff */
.L_x_1468:
        /* <DEDUP_REMOVED lines=10> */
.L_x_1464:
[----:B------:R-:W-:Y:S05]  /*9d50*/  BSYNC.RECONVERGENT B0 ;  /* 0x0000000000007941 */ /* 0x000fea0003800200 */
.L_x_1463:
        /* <DEDUP_REMOVED lines=15> */
[-CC-:B------:R-:W-:Y:S01]  /*9e50*/  FFMA.FTZ R153, R21, R178.reuse, R177.reuse ;  /* 0x000000b215997223 */ /* 0x180fe200000100b1 */
[-CC-:B------:R-:W-:Y:S01]  /*9e60*/  FFMA.FTZ R144, R184, R178.reuse, R177.reuse ;  /* 0x000000b2b8907223 */ /* 0x180fe200000100b1 */
[----:B------:R-:W-:Y:S01]  /*9e70*/  SHF.L.U32 R155, R146, 0x10, RZ ;  /* 0x00000010929b7819 */ /* 0x000fe200000006ff */
[----:B------:R-:W-:Y:S01]  /*9e80*/  FADD.FTZ R173, R187, -R152 ;  /* 0x80000098bbad7221 */ /* 0x000fe20000010000 */
[----:B------:R-:W-:Y:S01]  /*9e90*/  PRMT R146, R150, 0x7632, R146 ;  /* 0x0000763296927816 */ /* 0x000fe20000000092 */
        /* <DEDUP_REMOVED lines=8> */
[C---:B------:R-:W-:Y:S01]  /*9f20*/  SHF.L.U32 R146, R151.reuse, 0x10, RZ ;  /* 0x0000001097927819 */ /* 0x040fe200000006ff */
[----:B------:R-:W-:Y:S01]  /*9f30*/  FADD.FTZ R177, R186, -R177 ;  /* 0x800000b1bab17221 */ /* 0x000fe20000010000 */
[----:B------:R-:W-:Y:S01]  /*9f40*/  FADD.FTZ R153, R22, -R153 ;  /* 0x8000009916997221 */ /* 0x000fe20000010000 */
[----:B------:R-:W-:Y:S01]  /*9f50*/  FFMA.FTZ R174, R194, R155, R175 ;  /* 0x0000009bc2ae7223 */ /* 0x000fe200000100af */
[----:B------:R-:W-:Y:S01]  /*9f60*/  SHF.L.U32 R155, R148, 0x10, RZ ;  /* 0x00000010949b7819 */ /* 0x000fe200000006ff */
[----:B------:R-:W-:Y:S01]  /*9f70*/  FFMA.FTZ R177, R194, R177, R146 ;  /* 0x000000b1c2b17223 */ /* 0x000fe20000010092 */
[----:B------:R-:W-:Y:S01]  /*9f80*/  PRMT R154, R151, 0x7632, R154 ;  /* 0x00007632979a7816 */ /* 0x000fe2000000009a */
[----:B0-----:R-:W-:Y:S01]  /*9f90*/  FADD.FTZ R179, R191, -R172 ;  /* 0x800000acbfb37221 */ /* 0x001fe20000010000 */
        /* <DEDUP_REMOVED lines=9> */
[----:B------:R-:W-:-:S02]  /*a030*/  FFMA.FTZ R154, R194, R179, R154 ;  /* 0x000000b3c29a7223 */ /* 0x000fc4000001009a */
[C---:B------:R-:W-:Y:S01]  /*a040*/  FFMA.FTZ R147, R194.reuse, R147, R175 ;  /* 0x00000093c2937223 */ /* 0x040fe200000100af */
[C---:B------:R-:W-:Y:S01]  /*a050*/  FFMA.FTZ R146, R194.reuse, R145, R146 ;  /* 0x00000091c2927223 */ /* 0x040fe20000010092 */
[----:B------:R-:W-:Y:S01]  /*a060*/  FFMA.FTZ R152, R194, R155, R152 ;  /* 0x0000009bc2987223 */ /* 0x000fe20000010098 */
[----:B------:R-:W-:Y:S02]  /*a070*/  F2FP.BF16.F32.PACK_AB R175, R154, R177 ;  /* 0x000000b19aaf723e */ /* 0x000fe400000010ff */
[----:B------:R-:W-:Y:S02]  /*a080*/  F2FP.BF16.F32.PACK_AB R174, R174, R147 ;  /* 0x00000093aeae723e */ /* 0x000fe400000010ff */
        /* <DEDUP_REMOVED lines=11> */
.L_x_1477:
[-CC-:B-1--4-:R-:W-:Y:S01]  /*a140*/  FFMA.FTZ R146, R188, R178.reuse, R177.reuse ;  /* 0x000000b2bc927223 */ /* 0x192fe200000100b1 */
[----:B------:R-:W-:Y:S01]  /*a150*/  PRMT R144, R149, 0x7632, R144 ;  /* 0x0000763295907816 */ /* 0x000fe20000000090 */
[-CC-:B------:R-:W-:Y:S01]  /*a160*/  FFMA.FTZ R172, R190, R178.reuse, R177.reuse ;  /* 0x000000b2beac7223 */ /* 0x180fe200000100b1 */
[----:B------:R-:W-:Y:S01]  /*a170*/  PRMT R174, R151, 0x7632, R174 ;  /* 0x0000763297ae7816 */ /* 0x000fe200000000ae */
[--C-:B------:R-:W-:Y:S01]  /*a180*/  FADD.FTZ R173, R187, -R146.reuse ;  /* 0x80000092bbad7221 */ /* 0x100fe20000010000 */
[----:B------:R-:W-:Y:S01]  /*a190*/  SHF.L.U32 R175, R144, 0x10, RZ ;  /* 0x0000001090af7819 */ /* 0x000fe200000006ff */
[-CC-:B0-----:R-:W-:Y:S01]  /*a1a0*/  FFMA.FTZ R242, R192, R178.reuse, R177.reuse ;  /* 0x000000b2c0f27223 */ /* 0x181fe200000100b1 */
        /* <DEDUP_REMOVED lines=9> */
[----:B------:R-:W-:Y:S01]  /*a240*/  SHF.L.U32 R146, R174, 0x10, RZ ;  /* 0x00000010ae927819 */ /* 0x000fe200000006ff */
[----:B------:R-:W-:Y:S01]  /*a250*/  FADD.FTZ R247, R191, -R242 ;  /* 0x800000f2bff77221 */ /* 0x000fe20000010000 */
[----:B------:R-:W-:Y:S01]  /*a260*/  FADD.FTZ R245, R186, -R245 ;  /* 0x800000f5baf57221 */ /* 0x000fe20000010000 */
[----:B------:R-:W-:Y:S01]  /*a270*/  FFMA.FTZ R174, R194, R175, R177 ;  /* 0x000000afc2ae7223 */ /* 0x000fe200000100b1 */
[----:B------:R-:W-:Y:S01]  /*a280*/  SHF.L.U32 R177, R148, 0x10, RZ ;  /* 0x0000001094b17819 */ /* 0x000fe200000006ff */
[----:B------:R-:W-:Y:S01]  /*a290*/  FFMA.FTZ R175, R194, R247, R146 ;  /* 0x000000f7c2af7223 */ /* 0x000fe20000010092 */
[----:B------:R-:W-:Y:S01]  /*a2a0*/  SHF.L.U32 R146, R151, 0x10, RZ ;  /* 0x0000001097927819 */ /* 0x000fe200000006ff */
[----:B------:R-:W-:Y:S01]  /*a2b0*/  FADD.FTZ R179, R22, -R179 ;  /* 0x800000b316b37221 */ /* 0x000fe20000010000 */
[----:B------:R-:W-:Y:S01]  /*a2c0*/  SHF.L.U32 R178, R149, 0x10, RZ ;  /* 0x0000001095b27819 */ /* 0x000fe200000006ff */
[----:B------:R-:W-:-:S02]  /*a2d0*/  FADD.FTZ R147, R180, -R147 ;  /* 0x80000093b4937221 */ /* 0x000fc40000010000 */
[--C-:B------:R-:W-:Y:S01]  /*a2e0*/  FFMA.FTZ R242, R194, R245, R146.reuse ;  /* 0x000000f5c2f27223 */ /* 0x100fe20000010092 */
[----:B------:R-:W-:Y:S01]  /*a2f0*/  PRMT R146, R148, 0x7632, R146 ;  /* 0x0000763294927816 */ /* 0x000fe20000000092 */
[----:B------:R-:W-:Y:S01]  /*a300*/  FFMA.FTZ R172, R194, R179, R177 ;  /* 0x000000b3c2ac7223 */ /* 0x000fe200000100b1 */
[----:B------:R-:W-:Y:S01]  /*a310*/  FADD.FTZ R177, R182, -R145 ;  /* 0x80000091b6b17221 */ /* 0x000fe20000010000 */
[----:B------:R-:W-:Y:S01]  /*a320*/  SHF.L.U32 R179, R150, 0x10, RZ ;  /* 0x0000001096b37819 */ /* 0x000fe200000006ff */
[----:B------:R-:W-:Y:S01]  /*a330*/  FADD.FTZ R145, R185, -R144 ;  /* 0x80000090b9917221 */ /* 0x000fe20000010000 */
[----:B------:R-:W-:Y:S01]  /*a340*/  SHF.L.U32 R146, R146, 0x10, RZ ;  /* 0x0000001092927819 */ /* 0x000fe200000006ff */
[C---:B------:R-:W-:Y:S01]  /*a350*/  FFMA.FTZ R178, R194.reuse, R147, R178 ;  /* 0x00000093c2b27223 */ /* 0x040fe200000100b2 */
[----:B------:R-:W-:Y:S01]  /*a360*/  F2FP.BF16.F32.PACK_AB R175, R175, R242 ;  /* 0x000000f2afaf723e */ /* 0x000fe200000010ff */
[C---:B------:R-:W-:Y:S02]  /*a370*/  FFMA.FTZ R177, R194.reuse, R177, R179 ;  /* 0x000000b1c2b17223 */ /* 0x040fe400000100b3 */
        /* <DEDUP_REMOVED lines=9> */
.L_x_1476:
[----:B-1--4-:R-:W1:Y:S02]  /*a410*/  LDC.64 R172, c[0x0][0x470] ;  /* 0x00011c00ffac7b82 */ /* 0x012e640000000a00 */
[----:B-1----:R-:W-:-:S04]  /*a420*/  ISETP.NE.U32.AND P2, PT, R172, RZ, PT ;  /* 0x000000ffac00720c */ /* 0x002fc80003f45070 */
[----:B------:R-:W-:-:S13]  /*a430*/  ISETP.NE.AND.EX P2, PT, R173, RZ, PT, P2 ;  /* 0x000000ffad00720c */ /* 0x000fda0003f45320 */
[----:B------:R-:W-:Y:S05]  /*a440*/  @!P2 BRA `(.L_x_1479) ;  /* 0x0000000000b4a947 */ /* 0x000fea0003800000 */
[-CC-:B------:R-:W-:Y:S01]  /*a450*/  FFMA.FTZ R154, R188, R178.reuse, R177.reuse ;  /* 0x000000b2bc9a7223 */ /* 0x180fe200000100b1 */
        /* <DEDUP_REMOVED lines=44> */
.L_x_1479:
[----:B------:R-:W-:Y:S01]  /*a720*/  PRMT R172, R151, 0x7632, R172 ;  /* 0x0000763297ac7816 */ /* 0x000fe200000000ac */
[-CC-:B------:R-:W-:Y:S01]  /*a730*/  FFMA.FTZ R174, R192, R178.reuse, R177.reuse ;  /* 0x000000b2c0ae7223 */ /* 0x180fe200000100b1 */
[-CC-:B0-----:R-:W-:Y:S01]  /*a740*/  FFMA.FTZ R242, R190, R178.reuse, R177.reuse ;  /* 0x000000b2bef27223 */ /* 0x181fe200000100b1 */
[-CC-:B------:R-:W-:Y:S01]  /*a750*/  FFMA.FTZ R247, R183, R178.reuse, R177.reuse ;  /* 0x000000b2b7f77223 */ /* 0x180fe200000100b1 */
        /* <DEDUP_REMOVED lines=8> */
[----:B------:R-:W-:Y:S01]  /*a7e0*/  FFMA.FTZ R178, R184, R178, R177 ;  /* 0x000000b2b8b27223 */ /* 0x000fe200000100b1 */
[----:B------:R-:W-:Y:S01]  /*a7f0*/  FADD.FTZ R177, R189, -R242 ;  /* 0x800000f2bdb17221 */ /* 0x000fe20000010000 */
[----:B------:R-:W-:Y:S01]  /*a800*/  SHF.L.U32 R251, R173, 0x10, RZ ;  /* 0x00000010adfb7819 */ /* 0x000fe200000006ff */
[----:B------:R-:W-:Y:S01]  /*a810*/  FADD.FTZ R173, R187, -R174 ;  /* 0x800000aebbad7221 */ /* 0x000fe20000010000 */
[----:B------:R-:W-:Y:S01]  /*a820*/  PRMT R172, R149, 0x7632, R172 ;  /* 0x0000763295ac7816 */ /* 0x000fe200000000ac */
[----:B------:R-:W-:Y:S01]  /*a830*/  FADD.FTZ R247, R186, -R247 ;  /* 0x800000f7baf77221 */ /* 0x000fe20000010000 */
[----:B------:R-:W-:Y:S01]  /*a840*/  SHF.L.U32 R242, R150, 0x10, RZ ;  /* 0x0000001096f27819 */ /* 0x000fe200000006ff */
[----:B------:R-:W-:Y:S01]  /*a850*/  FFMA.FTZ R174, R194, R177, R251 ;  /* 0x000000b1c2ae7223 */ /* 0x000fe200000100fb */
[----:B------:R-:W-:Y:S01]  /*a860*/  FADD.FTZ R177, R182, -R249 ;  /* 0x800000f9b6b17221 */ /* 0x000fe20000010000 */
[----:B------:R-:W-:Y:S01]  /*a870*/  SHF.L.U32 R172, R172, 0x10, RZ ;  /* 0x00000010acac7819 */ /* 0x000fe200000006ff */
[----:B------:R-:W-:Y:S01]  /*a880*/  FADD.FTZ R179, R22, -R179 ;  /* 0x800000b316b37221 */ /* 0x000fe20000010000 */
[----:B------:R-:W-:Y:S01]  /*a890*/  SHF.L.U32 R249, R151, 0x10, RZ ;  /* 0x0000001097f97819 */ /* 0x000fe200000006ff */
[--C-:B------:R-:W-:Y:S01]  /*a8a0*/  FFMA.FTZ R177, R194, R177, R242.reuse ;  /* 0x000000b1c2b17223 */ /* 0x100fe200000100f2 */
[----:B------:R-:W-:Y:S01]  /*a8b0*/  PRMT R242, R148, 0x7632, R242 ;  /* 0x0000763294f27816 */ /* 0x000fe200000000f2 */
[----:B------:R-:W-:-:S02]  /*a8c0*/  FFMA.FTZ R173, R194, R173, R172 ;  /* 0x000000adc2ad7223 */ /* 0x000fc400000100ac */
[----:B------:R-:W-:Y:S01]  /*a8d0*/  FFMA.FTZ R172, R194, R247, R249 ;  /* 0x000000f7c2ac7223 */ /* 0x000fe200000100f9 */
[----:B------:R-:W-:Y:S01]  /*a8e0*/  SHF.L.U32 R244, R242, 0x10, RZ ;  /* 0x00000010f2f47819 */ /* 0x000fe200000006ff */
[----:B------:R-:W-:Y:S01]  /*a8f0*/  FADD.FTZ R247, R180, -R245 ;  /* 0x800000f5b4f77221 */ /* 0x000fe20000010000 */
[----:B------:R-:W-:Y:S01]  /*a900*/  SHF.L.U32 R249, R149, 0x10, RZ ;  /* 0x0000001095f97819 */ /* 0x000fe200000006ff */
[----:B------:R-:W-:Y:S01]  /*a910*/  FADD.FTZ R245, R185, -R178 ;  /* 0x800000b2b9f57221 */ /* 0x000fe20000010000 */
[----:B------:R-:W-:Y:S02]  /*a920*/  SHF.L.U32 R242, R148, 0x10, RZ ;  /* 0x0000001094f27819 */ /* 0x000fe400000006ff */
[----:B------:R-:W-:Y:S01]  /*a930*/  F2FP.BF16.F32.PACK_AB R175, R175, R172 ;  /* 0x000000acafaf723e */ /* 0x000fe200000010ff */
[C---:B------:R-:W-:Y:S01]  /*a940*/  FFMA.FTZ R178, R194.reuse, R247, R249 ;  /* 0x000000f7c2b27223 */ /* 0x040fe200000100f9 */
[C---:B------:R-:W-:Y:S01]  /*a950*/  FFMA.FTZ R244, R194.reuse, R245, R244 ;  /* 0x000000f5c2f47223 */ /* 0x040fe200000100f4 */
[----:B------:R-:W-:Y:S01]  /*a960*/  FFMA.FTZ R179, R194, R179, R242 ;  /* 0x000000b3c2b37223 */ /* 0x000fe200000100f2 */
[----:B------:R-:W-:-:S02]  /*a970*/  F2FP.BF16.F32.PACK_AB R174, R174, R177 ;  /* 0x000000b1aeae723e */ /* 0x000fc400000010ff */
[----:B------:R-:W-:Y:S02]  /*a980*/  F2FP.BF16.F32.PACK_AB R173, R173, R178 ;  /* 0x000000b2adad723e */ /* 0x000fe400000010ff */
[----:B------:R-:W-:Y:S01]  /*a990*/  F2FP.BF16.F32.PACK_AB R172, R244, R179 ;  /* 0x000000b3f4ac723e */ /* 0x000fe200000010ff */
[----:B------:R-:W-:Y:S06]  /*a9a0*/  BRA `(.L_x_1478) ;  /* 0x00000008003c7947 */ /* 0x000fec0003800000 */
.L_x_1475:
        /* <DEDUP_REMOVED lines=15> */
[----:B0-----:R-:W-:Y:S01]  /*aaa0*/  FFMA.FTZ R179, R183, R178, R177 ;  /* 0x000000b2b7b37223 */ /* 0x001fe200000100b1 */
        /* <DEDUP_REMOVED lines=29> */
.L_x_1481:
        /* <DEDUP_REMOVED lines=33> */
.L_x_1480:
        /* <DEDUP_REMOVED lines=37> */
.L_x_1482:
        /* <DEDUP_REMOVED lines=28> */
.L_x_1478:
        /* <DEDUP_REMOVED lines=9> */
.L_x_1474:
[----:B------:R-:W-:Y:S05]  /*b330*/  BSYNC.RECONVERGENT B0 ;  /* 0x0000000000007941 */ /* 0x000fea0003800200 */
.L_x_1473:
[----:B-1-34-:R-:W1:Y:S02]  /*b340*/  LDC.64 R172, c[0x0][0x380] ;  /* 0x0000e000ffac7b82 */ /* 0x01ae640000000a00 */
[----:B-1----:R-:W-:-:S04]  /*b350*/  LEA R3, R172, R3, 0x2 ;  /* 0x00000003ac037211 */ /* 0x002fc800078e10ff */
[----:B------:R-:W-:-:S13]  /*b360*/  ISETP.GE.AND P1, PT, R3, R173, PT ;  /* 0x000000ad0300720c */ /* 0x000fda0003f26270 */
[----:B------:R-:W-:Y:S05]  /*b370*/  @!P1 BRA `(.L_x_1483) ;  /* 0xffffff5400589947 */ /* 0x000fea000383ffff */
.L_x_1412:
[----:B------:R-:W-:Y:S05]  /*b380*/  BSYNC B1 ;  /* 0x0000000000017941 */ /* 0x000fea0003800000 */
.L_x_1411:
[----:B-----5:R-:W1:Y:S01]  /*b390*/  S2R R60, SR_TID.X ;  /* 0x00000000003c7919 */ /* 0x020e620000002100 */
[----:B------:R-:W-:Y:S01]  /*b3a0*/  MOV R3, 0x400 ;  /* 0x0000040000037802 */ /* 0x000fe20000000f00 */
[----:B------:R-:W-:Y:S05]  /*b3b0*/  WARPSYNC.ALL ;  /* 0x0000000000007948 */ /* 0x000fea0003800000 */
[----:B------:R-:W2:Y:S01]  /*b3c0*/  S2R R4, SR_CgaCtaId ;  /* 0x0000000000047919 */ /* 0x000ea20000008800 */
[----:B------:R-:W3:Y:S01]  /*b3d0*/  S2UR UR4, SR_CTAID.X ;  /* 0x00000000000479c3 */ /* 0x000ee20000002500 */
[----:B------:R-:W4:Y:S01]  /*b3e0*/  LDCU.128 UR16, c[0x0][0x440] ;  /* 0x00008800ff1077ac */ /* 0x000f220008000c00 */
[----:B-1----:R-:W-:Y:S01]  /*b3f0*/  SHF.R.U32.HI R0, RZ, 0x5, R60 ;  /* 0x00000005ff007819 */ /* 0x002fe2000001163c */
[----:B---3--:R-:W-:Y:S01]  /*b400*/  IMAD R51, R2, UR4, RZ ;  /* 0x0000000402337c24 */ /* 0x008fe2000f8e02ff */
[----:B------:R-:W-:-:S02]  /*b410*/  LOP3.LUT R5, R60, 0x1f, RZ, 0xc0, !PT ;  /* 0x0000001f3c057812 */ /* 0x000fc400078ec0ff */
[----:B------:R-:W-:Y:S02]  /*b420*/  LOP3.LUT R47, R60, 0x7f, RZ, 0x3c, !PT ;  /* 0x0000007f3c2f7812 */ /* 0x000fe400078e3cff */
[----:B------:R-:W-:Y:S01]  /*b430*/  IADD3 R51, P0, PT, R51, R60, RZ ;  /* 0x0000003c33337210 */ /* 0x000fe20007f1e0ff */
[----:B------:R-:W-:Y:S01]  /*b440*/  IMAD R0, R0, 0xa0, R5 ;  /* 0x000000a000007824 */ /* 0x000fe200078e0205 */
[----:B--2---:R-:W-:Y:S02]  /*b450*/  LEA R3, R4, R3, 0x18 ;  /* 0x0000000304037211 */ /* 0x004fe400078ec0ff */
        /* <DEDUP_REMOVED lines=8> */
[C---:B----4-:R-:W-:Y:S02]  /*b4e0*/  IADD3 R53, P0, PT, R51.reuse, UR18, RZ ;  /* 0x0000001233357c10 */ /* 0x050fe4000ff1e0ff */
[----:B------:R-:W-:Y:S01]  /*b4f0*/  IADD3 R51, P1, PT, R51, UR16, RZ ;  /* 0x0000001033337c10 */ /* 0x000fe2000ff3e0ff */
[----:B------:R-:W-:Y:S01]  /*b500*/  STS.128 [R0+0x400], R72 ;  /* 0x0004004800007388 */ /* 0x000fe20000000c00 */
[----:B------:R-:W-:-:S02]  /*b510*/  ISETP.GE.U32.AND P5, PT, R49, 0x180, PT ;  /* 0x000001803100780c */ /* 0x000fc40003fa6070 */
[----:B------:R-:W-:Y:S01]  /*b520*/  ISETP.GE.U32.AND P4, PT, R49, 0x280, PT ;  /* 0x000002803100780c */ /* 0x000fe20003f86070 */
        /* <DEDUP_REMOVED lines=27> */
[----:B0-----:R-:W-:-:S03]  /*b6e0*/  FADD.FTZ R5, RZ, R5 ;  /* 0x00000005ff057221 */ /* 0x001fc60000010000 */
[----:B------:R-:W0:Y:S01]  /*b6f0*/  LDS R22, [R6+0x2200] ;  /* 0x0022000006167984 */ /* 0x000e220000000800 */
[----:B------:R-:W-:-:S03]  /*b700*/  FADD.FTZ R5, R5, R16 ;  /* 0x0000001005057221 */ /* 0x000fc60000010000 */
[----:B------:R-:W0:Y:S01]  /*b710*/  LDS R12, [R6+0x1000] ;  /* 0x00100000060c7984 */ /* 0x000e220000000800 */
[----:B------:R-:W-:-:S03]  /*b720*/  FADD.FTZ R7, RZ, R7 ;  /* 0x00000007ff077221 */ /* 0x000fc60000010000 */
        /* <DEDUP_REMOVED lines=17> */
[----:B0-----:R-:W-:-:S03]  /*b840*/  FADD.FTZ R11, R11, R22 ;  /* 0x000000160b0b7221 */ /* 0x001fc60000010000 */
        /* <DEDUP_REMOVED lines=21> */
[----:B0-----:R-:W-:-:S03]  /*b9a0*/  FADD.FTZ R10, R10, R27 ;  /* 0x0000001b0a0a7221 */ /* 0x001fc60000010000 */
[----:B------:R-:W0:Y:S01]  /*b9b0*/  LDS R46, [R6+0x4a00] ;  /* 0x004a0000062e7984 */ /* 0x000e220000000800 */
[----:B------:R-:W-:-:S03]  /*b9c0*/  FADD.FTZ R11, R11, R34 ;  /* 0x000000220b0b7221 */ /* 0x000fc60000010000 */
[----:B------:R-:W0:Y:S01]  /*b9d0*/  LDS R37, [R6+0x4c00] ;  /* 0x004c000006257984 */ /* 0x000e220000000800 */
[----:B------:R-:W-:-:S03]  /*b9e0*/  FADD.FTZ R12, R12, R29 ;  /* 0x0000001d0c0c7221 */ /* 0x000fc60000010000 */
[----:B------:R-:W0:Y:S01]  /*b9f0*/  LDS R48, [R6+0x4e00] ;  /* 0x004e000006307984 */ /* 0x000e220000000800 */
[----:B------:R-:W-:Y:S01]  /*ba00*/  FADD.FTZ R13, R13, R36 ;  /* 0x000000240d0d7221 */ /* 0x000fe20000010000 */
[----:B------:R-:W-:Y:S01]  /*ba10*/  BAR.SYNC.DEFER_BLOCKING 0x0 ;  /* 0x0000000000007b1d */ /* 0x000fe20000010000 */
[----:B------:R-:W-:Y:S01]  /*ba20*/  FADD.FTZ R15, R3, R38 ;  /* 0x00000026030f7221 */ /* 0x000fe20000010000 */
[----:B------:R-:W-:Y:S01]  /*ba30*/  FADD.FTZ R31, R4, R31 ;  /* 0x0000001f041f7221 */ /* 0x000fe20000010000 */
[----:B------:R-:W-:Y:S01]  /*ba40*/  FADD.FTZ R23, R5, R40 ;  /* 0x0000002805177221 */ /* 0x000fe20000010000 */
[----:B-1----:R-:W-:Y:S01]  /*ba50*/  FADD.FTZ R7, R7, R42 ;  /* 0x0000002a07077221 */ /* 0x002fe20000010000 */
[----:B--2---:R-:W-:Y:S01]  /*ba60*/  FADD.FTZ R33, R8, R33 ;  /* 0x0000002108217221 */ /* 0x004fe20000010000 */
[----:B---3--:R-:W-:Y:S01]  /*ba70*/  FADD.FTZ R9, R9, R44 ;  /* 0x0000002c09097221 */ /* 0x008fe20000010000 */
[----:B------:R1:W-:Y:S01]  /*ba80*/  STS.128 [R0], R64 ;  /* 0x0000004000007388 */ /* 0x0003e20000000c00 */
[----:B----4-:R-:W-:-:S03]  /*ba90*/  FADD.FTZ R35, R10, R35 ;  /* 0x000000230a237221 */ /* 0x010fc60000010000 */
[----:B------:R-:W-:Y:S01]  /*baa0*/  STS.128 [R0+0x10], R68 ;  /* 0x0000104400007388 */ /* 0x000fe20000000c00 */
[----:B0-----:R-:W-:-:S03]  /*bab0*/  FADD.FTZ R11, R11, R46 ;  /* 0x0000002e0b0b7221 */ /* 0x001fc60000010000 */
[----:B------:R-:W-:Y:S01]  /*bac0*/  STS.128 [R0+0x400], R112 ;  /* 0x0004007000007388 */ /* 0x000fe20000000c00 */
[----:B------:R-:W-:-:S03]  /*bad0*/  FADD.FTZ R37, R12, R37 ;  /* 0x000000250c257221 */ /* 0x000fc60000010000 */
[----:B------:R-:W-:Y:S01]  /*bae0*/  STS.128 [R0+0x410], R116 ;  /* 0x0004107400007388 */ /* 0x000fe20000000c00 */
[----:B------:R-:W-:-:S03]  /*baf0*/  FADD.FTZ R13, R13, R48 ;  /* 0x000000300d0d7221 */ /* 0x000fc60000010000 */
[----:B------:R-:W-:Y:S01]  /*bb00*/  STS.128 [R0+0x800], R80 ;  /* 0x0008005000007388 */ /* 0x000fe20000000c00 */
[C---:B-1----:R-:W-:Y:S02]  /*bb10*/  IADD3.X R64, PT, PT, R62.reuse, UR19, RZ, P0, !PT ;  /* 0x000000133e407c10 */ /* 0x042fe400087fe4ff */
[C---:B------:R-:W-:Y:S01]  /*bb20*/  ISETP.GE.U32.AND P0, PT, R49.reuse, 0x80, PT ;  /* 0x000000803100780c */ /* 0x040fe20003f06070 */
[----:B------:R-:W-:Y:S01]  /*bb30*/  STS.128 [R0+0x810], R84 ;  /* 0x0008105400007388 */ /* 0x000fe20000000c00 */
[----:B------:R-:W-:Y:S02]  /*bb40*/  IADD3.X R62, PT, PT, R62, UR17, RZ, P1, !PT ;  /* 0x000000113e3e7c10 */ /* 0x000fe40008ffe4ff */
[----:B------:R-:W-:Y:S01]  /*bb50*/  ISETP.GE.U32.AND P1, PT, R49, 0x100, PT ;  /* 0x000001003100780c */ /* 0x000fe20003f26070 */
[----:B------:R-:W-:Y:S04]  /*bb60*/  STS.128 [R0+0xc00], R88 ;  /* 0x000c005800007388 */ /* 0x000fe80000000c00 */
[----:B------:R-:W-:Y:S04]  /*bb70*/  STS.128 [R0+0xc10], R92 ;  /* 0x000c105c00007388 */ /* 0x000fe80000000c00 */
[----:B------:R-:W-:Y:S01]  /*bb80*/  STS.128 [R0+0x1000], R96 ;  /* 0x0010006000007388 */ /* 0x000fe20000000c00 */
[----:B------:R-:W-:-:S02]  /*bb90*/  @P0 MOV R2, R53 ;  /* 0x0000003500020202 */ /* 0x000fc40000000f00 */
[----:B------:R-:W-:Y:S01]  /*bba0*/  @P0 MOV R3, R64 ;  /* 0x0000004000030202 */ /* 0x000fe20000000f00 */
[----:B------:R-:W-:Y:S01]  /*bbb0*/  STS.128 [R0+0x1010], R100 ;  /* 0x0010106400007388 */ /* 0x000fe20000000c00 */
[----:B------:R-:W-:Y:S01]  /*bbc0*/  BAR.SYNC.DEFER_BLOCKING 0x0 ;  /* 0x0000000000007b1d */ /* 0x000fe20000010000 */
        /* <DEDUP_REMOVED lines=30> */
[----:B------:R-:W-:Y:S01]  /*bdb0*/  LDS R43, [R6+0x4200] ;  /* 0x00420000062b7984 */ /* 0x000fe20000000800 */
[-C--:B------:R-:W-:Y:S01]  /*bdc0*/  @P0 MOV R3, R62.reuse ;  /* 0x0000003e00030202 */ /* 0x080fe20000000f00 */
[----:B------:R-:W-:Y:S01]  /*bdd0*/  FADD.FTZ R41, R41, R60 ;  /* 0x0000003c29297221 */ /* 0x000fe20000010000 */
[----:B------:R-:W-:Y:S01]  /*bde0*/  @P0 IADD3 R51, P3, PT, R51, 0x200, RZ ;  /* 0x0000020033330810 */ /* 0x000fe20007f7e0ff */
[----:B------:R-:W2:Y:S01]  /*bdf0*/  LDS R16, [R6+0xc00] ;  /* 0x000c000006107984 */ /* 0x000ea20000000800 */
        /* <DEDUP_REMOVED lines=14> */
[----:B---3--:R-:W-:Y:S02]  /*bee0*/  @P1 MOV R2, R53 ;  /* 0x0000003500021202 */ /* 0x008fe40000000f00 */
[----:B------:R-:W-:Y:S01]  /*bef0*/  @P1 IADD3 R53, P0, PT, R53, 0x200, RZ ;  /* 0x0000020035351810 */ /* 0x000fe20007f1e0ff */
[----:B------:R-:W3:Y:S01]  /*bf00*/  LDS R17, [R6+0x2000] ;  /* 0x0020000006117984 */ /* 0x000ee20000000800 */
[-C--:B------:R-:W-:Y:S02]  /*bf10*/  @P1 MOV R3, R64.reuse ;  /* 0x0000004000031202 */ /* 0x080fe40000000f00 */
[----:B------:R-:W-:Y:S01]  /*bf20*/  @P1 IADD3.X R64, PT, PT, RZ, R64, RZ, P0, !PT ;  /* 0x00000040ff401210 */ /* 0x000fe200007fe4ff */
[----:B------:R-:W-:Y:S01]  /*bf30*/  LDS R29, [R6+0x4800] ;  /* 0x00480000061d7984 */ /* 0x000fe20000000800 */
[----:B------:R-:W-:-:S03]  /*bf40*/  ISETP.GE.U32.AND P0, PT, R49, 0x200, PT ;  /* 0x000002003100780c */ /* 0x000fc60003f06070 */
[----:B------:R4:W-:Y:S04]  /*bf50*/  @P1 STG.E desc[UR10][R2.64], R41 ;  /* 0x0000002902001986 */ /* 0x0009e8000c10190a */
[----:B------:R-:W-:Y:S04]  /*bf60*/  @P1 STG.E desc[UR10][R4.64], R31 ;  /* 0x0000001f04001986 */ /* 0x000fe8000c10190a */
[----:B------:R-:W3:Y:S01]  /*bf70*/  LDS R31, [R6+0x1c00] ;  /* 0x001c0000061f7984 */ /* 0x000ee20000000800 */
[----:B----4-:R-:W-:-:S03]  /*bf80*/  @P5 MOV R2, R53 ;  /* 0x0000003500025202 */ /* 0x010fc60000000f00 */
[----:B------:R-:W4:Y:S01]  /*bf90*/  LDS R41, [R6+0x3000] ;  /* 0x0030000006297984 */ /* 0x000f220000000800 */
[----:B------:R-:W-:Y:S01]  /*bfa0*/  @P5 MOV R3, R64 ;  /* 0x0000004000035202 */ /* 0x000fe20000000f00 */
[----:B--2---:R-:W-:Y:S01]  /*bfb0*/  FADD.FTZ R16, RZ, R16 ;  /* 0x00000010ff107221 */ /* 0x004fe20000010000 */
[----:B------:R-:W-:Y:S01]  /*bfc0*/  @P5 IADD3 R53, P1, PT, R53, 0x200, RZ ;  /* 0x0000020035355810 */ /* 0x000fe20007f3e0ff */
[----:B------:R-:W-:Y:S01]  /*bfd0*/  LDS R19, [R6+0x2200] ;  /* 0x0022000006137984 */ /* 0x000fe20000000800 */
[----:B0-----:R-:W-:-:S03]  /*bfe0*/  FADD.FTZ R0, RZ, R0 ;  /* 0x00000000ff007221 */ /* 0x001fc60000010000 */
[----:B------:R0:W-:Y:S01]  /*bff0*/  @P5 STG.E desc[UR10][R2.64], R47 ;  /* 0x0000002f02005986 */ /* 0x0001e2000c10190a */
[----:B------:R-:W-:Y:S01]  /*c000*/  @P5 IADD3.X R64, PT, PT, RZ, R64, RZ, P1, !PT ;  /* 0x00000040ff405210 */ /* 0x000fe20000ffe4ff */
[----:B-1----:R-:W-:Y:S02]  /*c010*/  FADD.FTZ R15, RZ, R15 ;  /* 0x0000000fff0f7221 */ /* 0x002fe40000010000 */
[----:B------:R-:W1:Y:S01]  /*c020*/  LDS R8, [R6+0x1000] ;  /* 0x0010000006087984 */ /* 0x000e620000000800 */
[----:B------:R-:W-:Y:S01]  /*c030*/  ISETP.GE.U32.AND P1, PT, R49, 0x400, PT ;  /* 0x000004003100780c */ /* 0x000fe20003f26070 */
[----:B------:R-:W-:Y:S02]  /*c040*/  FADD.FTZ R15, R15, R18 ;  /* 0x000000120f0f7221 */ /* 0x000fe40000010000 */
[----:B------:R-:W-:Y:S02]  /*c050*/  LDS R25, [R6+0x3600] ;  /* 0x0036000006197984 */ /* 0x000fe40000000800 */
[----:B------:R-:W-:Y:S01]  /*c060*/  FADD.FTZ R15, R15, R20 ;  /* 0x000000140f0f7221 */ /* 0x000fe20000010000 */
[----:B0-----:R-:W-:Y:S01]  /*c070*/  @P5 MOV R2, R51 ;  /* 0x0000003300025202 */ /* 0x001fe20000000f00 */
[----:B------:R-:W0:Y:S01]  /*c080*/  LDS R21, [R6+0x2400] ;  /* 0x0024000006157984 */ /* 0x000e220000000800 */
[-C--:B------:R-:W-:Y:S01]  /*c090*/  @P5 MOV R3, R62.reuse ;  /* 0x0000003e00035202 */ /* 0x080fe20000000f00 */
[----:B---3--:R-:W-:Y:S01]  /*c0a0*/  FADD.FTZ R16, R16, R17 ;  /* 0x0000001110107221 */ /* 0x008fe20000010000 */
[----:B------:R-:W-:Y:S01]  /*c0b0*/  @P5 IADD3 R51, P6, PT, R51, 0x200, RZ ;  /* 0x0000020033335810 */ /* 0x000fe20007fde0ff */
[----:B------:R-:W2:Y:S03]  /*c0c0*/  LDS R27, [R6+0x3800] ;  /* 0x00380000061b7984 */ /* 0x000ea60000000800 */
[----:B------:R-:W-:Y:S01]  /*c0d0*/  @P5 IADD3.X R62, PT, PT, RZ, R62, RZ, P6, !PT ;  /* 0x0000003eff3e5210 */ /* 0x000fe200037fe4ff */
[----:B------:R3:W-:Y:S01]  /*c0e0*/  @P5 STG.E desc[UR10][R2.64], R23 ;  /* 0x0000001702005986 */ /* 0x0007e2000c10190a */
[----:B------:R-:W-:-:S02]  /*c0f0*/  @P0 MOV R4, R51 ;  /* 0x0000003300040202 */ /* 0x000fc40000000f00 */
[----:B------:R-:W-:Y:S01]  /*c100*/  @P0 MOV R5, R62 ;  /* 0x0000003e00050202 */ /* 0x000fe20000000f00 */
[----:B------:R-:W2:Y:S01]  /*c110*/  LDS R23, [R6+0x1a00] ;  /* 0x001a000006177984 */ /* 0x000ea20000000800 */
[----:B------:R-:W-:Y:S01]  /*c120*/  ISETP.GE.U32.AND P5, PT, R49, 0x480, PT ;  /* 0x000004803100780c */ /* 0x000fe20003fa6070 */
[----:B------:R-:W-:Y:S02]  /*c130*/  FADD.FTZ R14, R14, R31 ;  /* 0x0000001f0e0e7221 */ /* 0x000fe40000010000 */
[----:B------:R-:W-:Y:S02]  /*c140*/  LDS R31, [R6+0x4a00] ;  /* 0x004a0000061f7984 */ /* 0x000fe40000000800 */
[----:B----4-:R-:W-:Y:S01]  /*c150*/  FADD.FTZ R14, R14, R41 ;  /* 0x000000290e0e7221 */ /* 0x010fe20000010000 */
[----:B---3--:R-:W-:Y:S01]  /*c160*/  @P0 MOV R2, R53 ;  /* 0x0000003500020202 */ /* 0x008fe20000000f00 */
[----:B------:R-:W-:Y:S01]  /*c170*/  LDS R10, [R6+0x2600] ;  /* 0x00260000060a7984 */ /* 0x000fe20000000800 */
[----:B------:R-:W-:Y:S01]  /*c180*/  @P0 IADD3 R53, P6, PT, R53, 0x200, RZ ;  /* 0x0000020035350810 */ /* 0x000fe20007fde0ff */
[----:B------:R-:W-:Y:S01]  /*c190*/  FADD.FTZ R45, R14, R45 ;  /* 0x0000002d0e2d7221 */ /* 0x000fe20000010000 */
[-C--:B------:R-:W-:Y:S01]  /*c1a0*/  @P0 MOV R3, R64.reuse ;  /* 0x0000004000030202 */ /* 0x080fe20000000f00 */
[----:B------:R-:W-:Y:S01]  /*c1b0*/  LDS R17, [R6+0x4e00] ;  /* 0x004e000006117984 */ /* 0x000fe20000000800 */
[----:B------:R-:W-:-:S02]  /*c1c0*/  @P0 IADD3.X R64, PT, PT, RZ, R64, RZ, P6, !PT ;  /* 0x00000040ff400210 */ /* 0x000fc400037fe4ff */
[----:B------:R-:W-:Y:S01]  /*c1d0*/  @P0 IADD3 R51, P6, PT, R51, 0x200, RZ ;  /* 0x0000020033330810 */ /* 0x000fe20007fde0ff */
[----:B-1----:R-:W-:-:S03]  /*c1e0*/  FADD.FTZ R8, RZ, R8 ;  /* 0x00000008ff087221 */ /* 0x002fc60000010000 */
[----:B------:R-:W-:Y:S02]  /*c1f0*/  @P0 IADD3.X R62, PT, PT, RZ, R62, RZ, P6, !PT ;  /* 0x0000003eff3e0210 */ /* 0x000fe400037fe4ff */
[----:B------:R-:W-:Y:S01]  /*c200*/  ISETP.GE.U32.AND P6, PT, R49, 0x500, PT ;  /* 0x000005003100780c */ /* 0x000fe20003fc6070 */
[----:B0-----:R-:W-:-:S04]  /*c210*/  FADD.FTZ R8, R8, R21 ;  /* 0x0000001508087221 */ /* 0x001fc80000010000 */
[----:B--2---:R-:W-:Y:S01]  /*c220*/  FADD.FTZ R8, R8, R27 ;  /* 0x0000001b08087221 */ /* 0x004fe20000010000 */
[----:B------:R-:W-:Y:S02]  /*c230*/  FADD.FTZ R0, R0, R23 ;  /* 0x0000001700007221 */ /* 0x000fe40000010000 */
[----:B------:R-:W0:Y:S02]  /*c240*/  LDS R23, [R6+0x3400] ;  /* 0x0034000006177984 */ /* 0x000e240000000800 */
[----:B------:R-:W-:Y:S02]  /*c250*/  FADD.FTZ R0, R0, R39 ;  /* 0x0000002700007221 */ /* 0x000fe40000010000 */
[----:B------:R-:W1:Y:S02]  /*c260*/  LDS R39, [R6+0x4c00] ;  /* 0x004c000006277984 */ /* 0x000e640000000800 */
[----:B------:R-:W-:Y:S02]  /*c270*/  FADD.FTZ R43, R0, R43 ;  /* 0x0000002b002b7221 */ /* 0x000fe40000010000 */
[----:B------:R-:W2:Y:S04]  /*c280*/  LDS R0, [R6+0xe00] ;  /* 0x000e000006007984 */ /* 0x000ea80000000800 */
[----:B------:R3:W-:Y:S04]  /*c290*/  @P0 STG.E desc[UR10][R2.64], R43 ;  /* 0x0000002b02000986 */ /* 0x0007e8000c10190a */
[----:B------:R4:W-:Y:S04]  /*c2a0*/  @P0 STG.E desc[UR10][R4.64], R7 ;  /* 0x0000000704000986 */ /* 0x0009e8000c10190a */
[----:B------:R-:W2:Y:S01]  /*c2b0*/  LDS R7, [R6+0x1200] ;  /* 0x0012000006077984 */ /* 0x000ea20000000800 */
[----:B---3--:R-:W-:-:S02]  /*c2c0*/  @P4 MOV R2, R53 ;  /* 0x0000003500024202 */ /* 0x008fc40000000f00 */
[-C--:B------:R-:W-:Y:S02]  /*c2d0*/  @P4 MOV R3, R64.reuse ;  /* 0x0000004000034202 */ /* 0x080fe40000000f00 */
[----:B------:R-:W-:Y:S01]  /*c2e0*/  @P4 IADD3 R53, P0, PT, R53, 0x200, RZ ;  /* 0x0000020035354810 */ /* 0x000fe20007f1e0ff */
[----:B----4-:R-:W-:Y:S02]  /*c2f0*/  FADD.FTZ R5, R15, R22 ;  /* 0x000000160f057221 */ /* 0x010fe40000010000 */
[----:B------:R3:W-:Y:S01]  /*c300*/  @P4 STG.E desc[UR10][R2.64], R45 ;  /* 0x0000002d02004986 */ /* 0x0007e2000c10190a */
[----:B------:R-:W-:-:S03]  /*c310*/  @P4 IADD3.X R64, PT, PT, RZ, R64, RZ, P0, !PT ;  /* 0x00000040ff404210 */ /* 0x000fc600007fe4ff */
[----:B------:R-:W4:Y:S01]  /*c320*/  LDS R15, [R6+0x3a00] ;  /* 0x003a0000060f7984 */ /* 0x000f220000000800 */
[----:B0-----:R-:W-:Y:S01]  /*c330*/  FADD.FTZ R16, R16, R23 ;  /* 0x0000001710107221 */ /* 0x001fe20000010000 */
[----:B---3--:R-:W-:-:S03]  /*c340*/  @P4 MOV R2, R51 ;  /* 0x0000003300024202 */ /* 0x008fc60000000f00 */
[----:B------:R-:W-:Y:S01]  /*c350*/  FADD.FTZ R29, R16, R29 ;  /* 0x0000001d101d7221 */ /* 0x000fe20000010000 */
[-C--:B------:R-:W-:Y:S01]  /*c360*/  @P4 MOV R3, R62.reuse ;  /* 0x0000003e00034202 */ /* 0x080fe20000000f00 */
[----:B-1----:R-:W-:Y:S01]  /*c370*/  FADD.FTZ R39, R8, R39 ;  /* 0x0000002708277221 */ /* 0x002fe20000010000 */
[----:B------:R-:W-:Y:S01]  /*c380*/  @P4 IADD3 R51, P0, PT, R51, 0x200, RZ ;  /* 0x0000020033334810 */ /* 0x000fe20007f1e0ff */
[----:B--2---:R-:W-:Y:S02]  /*c390*/  FADD.FTZ R0, RZ, R0 ;  /* 0x00000000ff007221 */ /* 0x004fe40000010000 */
        /* <DEDUP_REMOVED lines=57> */
.L_x_1432:
[----:B------:R-:W-:Y:S01]  /*c730*/  HFMA2 R248, -RZ, RZ, 0, 5.9604644775390625e-08 ;  /* 0x00000001fff87431 */ /* 0x000fe200000001ff */
[----:B------:R-:W-:Y:S01]  /*c740*/  BSSY B0, `(.L_x_1484) ;  /* 0x0000006000007945 */ /* 0x000fe20003800000 */
[----:B------:R-:W-:Y:S02]  /*c750*/  MOV R249, 0x1f ;  /* 0x0000001f00f97802 */ /* 0x000fe40000000f00 */
[----:B------:R-:W-:-:S07]  /*c760*/  MOV R246, 0xffffffff ;  /* 0xffffffff00f67802 */ /* 0x000fce0000000f00 */
[----:B-----5:R-:W-:Y:S05]  /*c770*/  WARPSYNC.COLLECTIVE R246, `(.L_x_1485) ;  /* 0x00000000f6087348 */ /* 0x020fea0003c00000 */
[----:B------:R0:W1:Y:S02]  /*c780*/  SHFL.BFLY P6, R247, R245, R248, R249 ;  /* 0x0c0000f8f5f77389 */ /* 0x00006400000c00f9 */
[----:B01---5:R-:W-:Y:S05]  /*c790*/  ENDCOLLECTIVE ;  /* 0x000000000000791b */ /* 0x023fea0003800000 */
.L_x_1485:
[----:B------:R-:W-:Y:S05]  /*c7a0*/  BSYNC B0 ;  /* 0x0000000000007941 */ /* 0x000fea0003800000 */
.L_x_1484:
        /* <DEDUP_REMOVED lines=9> */
.L_x_1486:
[----:B------:R-:W-:Y:S01]  /*c840*/  MOV R245, R172 ;  /* 0x000000ac00f57202 */ /* 0x000fe20000000f00 */
[----:B------:R-:W-:Y:S01]  /*c850*/  HFMA2 R248, -RZ, RZ, 0, 1.1920928955078125e-07 ;  /* 0x00000002fff87431 */ /* 0x000fe200000001ff */
[----:B------:R-:W-:-:S07]  /*c860*/  MOV R173, R247 ;  /* 0x000000f700ad7202 */ /* 0x000fce0000000f00 */
[----:B------:R-:W-:Y:S05]  /*c870*/  WARPSYNC.COLLECTIVE R246, `(.L_x_1487) ;  /* 0x00000000f6087348 */ /* 0x000fea0003c00000 */
[----:B------:R0:W1:Y:S02]  /*c880*/  SHFL.BFLY P6, R247, R245, R248, R249 ;  /* 0x0c0000f8f5f77389 */ /* 0x00006400000c00f9 */
[----:B01----:R-:W-:Y:S05]  /*c890*/  ENDCOLLECTIVE ;  /* 0x000000000000791b */ /* 0x003fea0003800000 */
.L_x_1487:
[----:B------:R-:W-:-:S05]  /*c8a0*/  FADD.FTZ R173, R173, R244 ;  /* 0x000000f4adad7221 */ /* 0x000fca0000010000 */
[----:B------:R-:W-:Y:S02]  /*c8b0*/  MOV R245, R173 ;  /* 0x000000ad00f57202 */ /* 0x000fe40000000f00 */
[----:B------:R-:W-:-:S07]  /*c8c0*/  MOV R175, R247 ;  /* 0x000000f700af7202 */ /* 0x000fce0000000f00 */
[----:B------:R-:W-:Y:S05]  /*c8d0*/  WARPSYNC.COLLECTIVE R246, `(.L_x_1488) ;  /* 0x00000000f6087348 */ /* 0x000fea0003c00000 */
[----:B------:R0:W1:Y:S02]  /*c8e0*/  SHFL.BFLY P6, R247, R245, R248, R249 ;  /* 0x0c0000f8f5f77389 */ /* 0x00006400000c00f9 */
[----:B01----:R-:W-:Y:S05]  /*c8f0*/  ENDCOLLECTIVE ;  /* 0x000000000000791b */ /* 0x003fea0003800000 */
.L_x_1488:
[----:B------:R-:W-:-:S05]  /*c900*/  FADD.FTZ R175, R172, R175 ;  /* 0x000000afacaf7221 */ /* 0x000fca0000010000 */
[----:B------:R-:W-:Y:S01]  /*c910*/  MOV R245, R175 ;  /* 0x000000af00f57202 */ /* 0x000fe20000000f00 */
[----:B------:R-:W-:Y:S01]  /*c920*/  HFMA2 R248, -RZ, RZ, 0, 2.384185791015625e-07 ;  /* 0x00000004fff87431 */ /* 0x000fe200000001ff */
[----:B------:R-:W-:-:S07]  /*c930*/  MOV R174, R247 ;  /* 0x000000f700ae7202 */ /* 0x000fce0000000f00 */
[----:B------:R-:W-:Y:S05]  /*c940*/  WARPSYNC.COLLECTIVE R246, `(.L_x_1489) ;  /* 0x00000000f6087348 */ /* 0x000fea0003c00000 */
[----:B------:R0:W1:Y:S02]  /*c950*/  SHFL.BFLY P6, R247, R245, R248, R249 ;  /* 0x0c0000f8f5f77389 */ /* 0x00006400000c00f9 */
[----:B01----:R-:W-:Y:S05]  /*c960*/  ENDCOLLECTIVE ;  /* 0x000000000000791b */ /* 0x003fea0003800000 */
.L_x_1489:
[----:B------:R-:W-:-:S05]  /*c970*/  FADD.FTZ R174, R173, R174 ;  /* 0x000000aeadae7221 */ /* 0x000fca0000010000 */
[----:B------:R-:W-:Y:S02]  /*c980*/  MOV R245, R174 ;  /* 0x000000ae00f57202 */ /* 0x000fe40000000f00 */
[----:B------:R-:W-:-:S07]  /*c990*/  MOV R178, R247 ;  /* 0x000000f700b27202 */ /* 0x000fce0000000f00 */
[----:B------:R-:W-:Y:S05]  /*c9a0*/  WARPSYNC.COLLECTIVE R246, `(.L_x_1490) ;  /* 0x00000000f6087348 */ /* 0x000fea0003c00000 */
[----:B------:R0:W1:Y:S02]  /*c9b0*/  SHFL.BFLY P6, R247, R245, R248, R249 ;  /* 0x0c0000f8f5f77389 */ /* 0x00006400000c00f9 */
[----:B01----:R-:W-:Y:S05]  /*c9c0*/  ENDCOLLECTIVE ;  /* 0x000000000000791b */ /* 0x003fea0003800000 */
.L_x_1490:
[----:B------:R-:W-:-:S05]  /*c9d0*/  FADD.FTZ R178, R175, R178 ;  /* 0x000000b2afb27221 */ /* 0x000fca0000010000 */
[----:B------:R-:W-:Y:S01]  /*c9e0*/  MOV R245, R178 ;  /* 0x000000b200f57202 */ /* 0x000fe20000000f00 */
[----:B------:R-:W-:Y:S01]  /*c9f0*/  HFMA2 R248, -RZ, RZ, 0, 4.76837158203125e-07 ;  /* 0x00000008fff87431 */ /* 0x000fe200000001ff */
[----:B------:R-:W-:-:S07]  /*ca00*/  MOV R177, R247 ;  /* 0x000000f700b17202 */ /* 0x000fce0000000f00 */
[----:B------:R-:W-:Y:S05]  /*ca10*/  WARPSYNC.COLLECTIVE R246, `(.L_x_1491) ;  /* 0x00000000f6087348 */ /* 0x000fea0003c00000 */
[----:B------:R0:W1:Y:S02]  /*ca20*/  SHFL.BFLY P6, R247, R245, R248, R249 ;  /* 0x0c0000f8f5f77389 */ /* 0x00006400000c00f9 */
[----:B01----:R-:W-:Y:S05]  /*ca30*/  ENDCOLLECTIVE ;  /* 0x000000000000791b */ /* 0x003fea0003800000 */
.L_x_1491:
[----:B------:R-:W-:-:S05]  /*ca40*/  FADD.FTZ R177, R174, R177 ;  /* 0x000000b1aeb17221 */ /* 0x000fca0000010000 */
[----:B------:R-:W-:Y:S02]  /*ca50*/  MOV R245, R177 ;  /* 0x000000b100f57202 */ /* 0x000fe40000000f00 */
[----:B------:R-:W-:-:S07]  /*ca60*/  MOV R179, R247 ;  /* 0x000000f700b37202 */ /* 0x000fce0000000f00 */
[----:B------:R-:W-:Y:S05]  /*ca70*/  WARPSYNC.COLLECTIVE R246, `(.L_x_1492) ;  /* 0x00000000f6087348 */ /* 0x000fea0003c00000 */
[----:B------:R0:W1:Y:S02]  /*ca80*/  SHFL.BFLY P6, R247, R245, R248, R249 ;  /* 0x0c0000f8f5f77389 */ /* 0x00006400000c00f9 */
[----:B01----:R-:W-:Y:S05]  /*ca90*/  ENDCOLLECTIVE ;  /* 0x000000000000791b */ /* 0x003fea0003800000 */
.L_x_1492:
[----:B------:R-:W-:-:S05]  /*caa0*/  FADD.FTZ R179, R178, R179 ;  /* 0x000000b3b2b37221 */ /* 0x000fca0000010000 */
[----:B------:R-:W-:Y:S01]  /*cab0*/  MOV R245, R179 ;  /* 0x000000b300f57202 */ /* 0x000fe20000000f00 */
[----:B------:R-:W-:Y:S01]  /*cac0*/  HFMA2 R248, -RZ, RZ, 0, 9.5367431640625e-07 ;  /* 0x00000010fff87431 */ /* 0x000fe200000001ff */
[----:B------:R-:W-:-:S07]  /*cad0*/  MOV R242, R247 ;  /* 0x000000f700f27202 */ /* 0x000fce0000000f00 */
[----:B------:R-:W-:Y:S05]  /*cae0*/  WARPSYNC.COLLECTIVE R246, `(.L_x_1493) ;  /* 0x00000000f6087348 */ /* 0x000fea0003c00000 */
[----:B------:R0:W1:Y:S02]  /*caf0*/  SHFL.BFLY P6, R247, R245, R248, R249 ;  /* 0x0c0000f8f5f77389 */ /* 0x00006400000c00f9 */
[----:B01----:R-:W-:Y:S05]  /*cb00*/  ENDCOLLECTIVE ;  /* 0x000000000000791b */ /* 0x003fea0003800000 */
.L_x_1493:
[----:B------:R-:W-:-:S05]  /*cb10*/  FADD.FTZ R242, R177, R242 ;  /* 0x000000f2b1f27221 */ /* 0x000fca0000010000 */
[----:B------:R-:W-:Y:S02]  /*cb20*/  MOV R245, R242 ;  /* 0x000000f200f57202 */ /* 0x000fe40000000f00 */
[----:B------:R-:W-:-:S07]  /*cb30*/  MOV R172, R247 ;  /* 0x000000f700ac7202 */ /* 0x000fce0000000f00 */
[----:B------:R-:W-:Y:S05]  /*cb40*/  WARPSYNC.COLLECTIVE R246, `(.L_x_1494) ;  /* 0x00000000f6087348 */ /* 0x000fea0003c00000 */
[----:B------:R0:W1:Y:S02]  /*cb50*/  SHFL.BFLY P6, R247, R245, R248, R249 ;  /* 0x0c0000f8f5f77389 */ /* 0x00006400000c00f9 */
[----:B01----:R-:W-:Y:S05]  /*cb60*/  ENDCOLLECTIVE ;  /* 0x000000000000791b */ /* 0x003fea0003800000 */
.L_x_1494:
[----:B------:R-:W-:Y:S01]  /*cb70*/  MOV R173, R247 ;  /* 0x000000f700ad7202 */ /* 0x000fe20000000f00 */
[----:B------:R-:W-:Y:S06]  /*cb80*/  BRA `(.L_x_1495) ;  /* 0xffffff7800607947 */ /* 0x000fec000383ffff */
.L_x_1496:
        /* <DEDUP_REMOVED lines=15> */
.L_x_7092:


//--------------------- .text._ZN10layer_norm31ln_parallel_residual_bwd_kernelINS_13Kernel_traitsIf13__nv_bfloat16S2_S2_fjLj1280ELj1ELj4ELj1ELj16ENS_18Kernel_traits_baseILj1280EfS2_S2_S2_fjLj128EEEEELb0ELb1ELb1EEEvNS_9BwdParamsE --------------------------
	.section	.text._ZN10layer_norm31ln_parallel_residual_bwd_kernelINS_13Kernel_traitsIf13__nv_bfloat16S2_S2_fjLj1280ELj1ELj4ELj1ELj16ENS_18Kernel_traits_baseILj1280EfS2_S2_S2_fjLj128EEEEELb0ELb1ELb1EEEvNS_9BwdParamsE,"ax",@progbits
	.align	128
        .global         _ZN10layer_norm31ln_parallel_residual_bwd_kernelINS_13Kernel_traitsIf13__nv_bfloat16S2_S2_fjLj1280ELj1ELj4ELj1ELj16ENS_18Kernel_traits_baseILj1280EfS2_S2_S2_fjLj128EEEEELb0ELb1ELb1EEEvNS_9BwdParamsE
        .type           _ZN10layer_norm31ln_parallel_residual_bwd_kernelINS_13Kernel_traitsIf13__nv_bfloat16S2_S2_fjLj1280ELj1ELj4ELj1ELj16ENS_18Kernel_traits_baseILj1280EfS2_S2_S2_fjLj128EEEEELb0ELb1ELb1EEEvNS_9BwdParamsE,@function
        .size           _ZN10layer_norm31ln_parallel_residual_bwd_kernelINS_13Kernel_traitsIf13__nv_bfloat16S2_S2_fjLj1280ELj1ELj4ELj1ELj16ENS_18Kernel_traits_baseILj1280EfS2_S2_S2_fjLj128EEEEELb0ELb1ELb1EEEvNS_9BwdParamsE,(.L_x_7093 - _ZN10layer_norm31ln_parallel_residual_bwd_kernelINS_13Kernel_traitsIf13__nv_bfloat16S2_S2_fjLj1280ELj1ELj4ELj1ELj16ENS_18Kernel_traits_baseILj1280EfS2_S2_S2_fjLj128EEEEELb0ELb1ELb1EEEvNS_9BwdParamsE)
        .other          _ZN10layer_norm31ln_parallel_residual_bwd_kernelINS_13Kernel_traitsIf13__nv_bfloat16S2_S2_fjLj1280ELj1ELj4ELj1ELj16ENS_18Kernel_traits_baseILj1280EfS2_S2_S2_fjLj128EEEEELb0ELb1ELb1EEEvNS_9BwdParamsE,@"STO_CUDA_ENTRY STV_DEFAULT"
_ZN10layer_norm31ln_parallel_residual_bwd_kernelINS_13Kernel_traitsIf13__nv_bfloat16S2_S2_fjLj1280ELj1ELj4ELj1ELj16ENS_18Kernel_traits_baseILj1280EfS2_S2_S2_fjLj128EEEEELb0ELb1ELb1EEEvNS_9BwdParamsE:
.text._ZN10layer_norm31ln_parallel_residual_bwd_kernelINS_13Kernel_traitsIf13__nv_bfloat16S2_S2_fjLj1280ELj1ELj4ELj1ELj16ENS_18Kernel_traits_baseILj1280EfS2_S2_S2_fjLj128EEEEELb0ELb1ELb1EEEvNS_9BwdParamsE:
        /* <DEDUP_REMOVED lines=146> */
.L_x_1543:
        /* <DEDUP_REMOVED lines=25> */
[--C-:B------:R-:W-:Y:S02]  /*0ab0*/  IMAD.WIDE.U32 R12, R140, 0x10, R4.reuse ;  /* 0x000000108c0c7825 */ /* 0x100fe400078e0004 */
[----:B------:R-:W2:Y:S02]  /*0ac0*/  LDG.E.128 R16, desc[UR10][R16.64] ;  /* 0x0000000a10107981 */ /* 0x000ea4000c1e1d00 */
[--C-:B------:R-:W-:Y:S02]  /*0ad0*/  IMAD.WIDE.U32 R8, R35, 0x10, R4.reuse ;  /* 0x0000001023087825 */ /* 0x100fe400078e0004 */
[----:B------:R-:W3:Y:S02]  /*0ae0*/  LDG.E.128 R12, desc[UR10][R12.64] ;  /* 0x0000000a0c0c7981 */ /* 0x000ee4000c1e1d00 */
[C---:B------:R-:W-:Y:S02]  /*0af0*/  IMAD.WIDE.U32 R20, R157.reuse, 0x10, R4 ;  /* 0x000000109d147825 */ /* 0x040fe400078e0004 */
[----:B------:R-:W4:Y:S02]  /*0b00*/  LDG.E.128 R8, desc[UR10][R8.64] ;  /* 0x0000000a08087981 */ /* 0x000f24000c1e1d00 */
[----:B-1----:R-:W-:-:S02]  /*0b10*/  IMAD.WIDE.U32 R116, R157, 0x10, R172 ;  /* 0x000000109d747825 */ /* 0x002fc400078e00ac */
        /* <DEDUP_REMOVED lines=12> */
[C---:B--2---:R-:W-:Y:S02]  /*0be0*/  PRMT R3, R16.reuse, 0x7632, R3 ;  /* 0x0000763210037816 */ /* 0x044fe40000000003 */
[----:B------:R-:W-:Y:S02]  /*0bf0*/  SHF.L.U32 R125, R16, 0x10, RZ ;  /* 0x00000010107d7819 */ /* 0x000fe400000006ff */
[C---:B---3--:R-:W-:Y:S02]  /*0c00*/  PRMT R26, R12.reuse, 0x7632, R26 ;  /* 0x000076320c1a7816 */ /* 0x048fe4000000001a */
[----:B------:R-:W-:Y:S02]  /*0c10*/  SHF.L.U32 R129, R12, 0x10, RZ ;  /* 0x000000100c817819 */ /* 0x000fe400000006ff */
[C---:B------:R-:W-:Y:S02]  /*0c20*/  PRMT R16, R17.reuse, 0x7632, R16 ;  /* 0x0000763211107816 */ /* 0x040fe40000000010 */
[----:B------:R-:W-:-:S02]  /*0c30*/  SHF.L.U32 R29, R17, 0x10, RZ ;  /* 0x00000010111d7819 */ /* 0x000fc400000006ff */
[----:B------:R-:W-:Y:S02]  /*0c40*/  SHF.L.U32 R27, R18, 0x10, RZ ;  /* 0x00000010121b7819 */ /* 0x000fe400000006ff */
[C---:B------:R-:W-:Y:S02]  /*0c50*/  PRMT R12, R14.reuse, 0x7632, R12 ;  /* 0x000076320e0c7816 */ /* 0x040fe4000000000c */
[----:B------:R-:W-:Y:S02]  /*0c60*/  SHF.L.U32 R131, R14, 0x10, RZ ;  /* 0x000000100e837819 */ /* 0x000fe400000006ff */
[----:B------:R-:W-:Y:S02]  /*0c70*/  PRMT R17, R18, 0x7632, R17 ;  /* 0x0000763212117816 */ /* 0x000fe40000000011 */
[C---:B----4-:R-:W-:Y:S02]  /*0c80*/  PRMT R14, R8.reuse, 0x7632, R14 ;  /* 0x00007632080e7816 */ /* 0x050fe4000000000e */
[----:B------:R-:W-:-:S02]  /*0c90*/  SHF.L.U32 R135, R8, 0x10, RZ ;  /* 0x0000001008877819 */ /* 0x000fc400000006ff */
[C---:B------:R-:W-:Y:S02]  /*0ca0*/  PRMT R0, R19.reuse, 0x7632, R0 ;  /* 0x0000763213007816 */ /* 0x040fe40000000000 */
[----:B------:R-:W-:Y:S02]  /*0cb0*/  SHF.L.U32 R25, R19, 0x10, RZ ;  /* 0x0000001013197819 */ /* 0x000fe400000006ff */
[C---:B------:R-:W-:Y:S02]  /*0cc0*/  PRMT R18, R20.reuse, 0x7632, R18 ;  /* 0x0000763214127816 */ /* 0x040fe40000000012 */
[----:B------:R-:W-:Y:S02]  /*0cd0*/  SHF.L.U32 R31, R20, 0x10, RZ ;  /* 0x00000010141f7819 */ /* 0x000fe400000006ff */
[----:B------:R-:W-:Y:S02]  /*0ce0*/  PRMT R8, R11, 0x7632, R8 ;  /* 0x000076320b087816 */ /* 0x000fe40000000008 */
[----:B------:R-:W-:-:S02]  /*0cf0*/  PRMT R19, R21, 0x7632, R19 ;  /* 0x0000763215137816 */ /* 0x000fc40000000013 */
[----:B------:R-:W-:Y:S02]  /*0d00*/  SHF.L.U32 R33, R21, 0x10, RZ ;  /* 0x0000001015217819 */ /* 0x000fe400000006ff */
[----:B------:R-:W-:Y:S02]  /*0d10*/  SHF.L.U32 R11, R11, 0x10, RZ ;  /* 0x000000100b0b7819 */ /* 0x000fe400000006ff */
[C---:B------:R-:W-:Y:S02]  /*0d20*/  PRMT R21, R22.reuse, 0x7632, R21 ;  /* 0x0000763216157816 */ /* 0x040fe40000000015 */
[----:B------:R-:W-:Y:S01]  /*0d30*/  SHF.L.U32 R203, R22, 0x10, RZ ;  /* 0x0000001016cb7819 */ /* 0x000fe200000006ff */
[----:B------:R-:W-:Y:S01]  /*0d40*/  FADD.FTZ R22, -R2, R27 ;  /* 0x0000001b02167221 */ /* 0x000fe20000010100 */
[C---:B------:R-:W-:Y:S02]  /*0d50*/  PRMT R176, R116.reuse, 0x7632, R176 ;  /* 0x0000763274b07816 */ /* 0x040fe400000000b0 */
[----:B------:R-:W-:-:S02]  /*0d60*/  SHF.L.U32 R116, R116, 0x10, RZ ;  /* 0x0000001074747819 */ /* 0x000fc400000006ff */
[C---:B------:R-:W-:Y:S02]  /*0d70*/  PRMT R28, R13.reuse, 0x7632, R28 ;  /* 0x000076320d1c7816 */ /* 0x040fe4000000001c */
[----:B------:R-:W-:Y:S02]  /*0d80*/  SHF.L.U32 R151, R13, 0x10, RZ ;  /* 0x000000100d977819 */ /* 0x000fe400000006ff */
[----:B------:R-:W-:Y:S01]  /*0d90*/  SHF.L.U32 R145, R0, 0x10, RZ ;  /* 0x0000001000917819 */ /* 0x000fe200000006ff */
[----:B------:R-:W-:Y:S01]  /*0da0*/  FADD.FTZ R0, -R2, R31 ;  /* 0x0000001f02007221 */ /* 0x000fe20000010100 */
[----:B------:R-:W-:Y:S01]  /*0db0*/  SHF.L.U32 R27, R18, 0x10, RZ ;  /* 0x00000010121b7819 */ /* 0x000fe200000006ff */
[----:B------:R-:W-:Y:S01]  /*0dc0*/  FADD.FTZ R132, -R2, R11 ;  /* 0x0000000b02847221 */ /* 0x000fe20000010100 */
[C---:B------:R-:W-:Y:S02]  /*0dd0*/  PRMT R13, R15.reuse, 0x7632, R13 ;  /* 0x000076320f0d7816 */ /* 0x040fe4000000000d */
[----:B------:R-:W-:-:S02]  /*0de0*/  SHF.L.U32 R149, R15, 0x10, RZ ;  /* 0x000000100f957819 */ /* 0x000fc400000006ff */
[C---:B------:R-:W-:Y:S02]  /*0df0*/  PRMT R15, R9.reuse, 0x7632, R15 ;  /* 0x00007632090f7816 */ /* 0x040fe4000000000f */
[----:B------:R-:W-:Y:S02]  /*0e00*/  SHF.L.U32 R133, R9, 0x10, RZ ;  /* 0x0000001009857819 */ /* 0x000fe400000006ff */
[----:B------:R-:W-:Y:S02]  /*0e10*/  SHF.L.U32 R139, R4, 0x10, RZ ;  /* 0x00000010048b7819 */ /* 0x000fe400000006ff */
[C---:B------:R-:W-:Y:S02]  /*0e20*/  PRMT R9, R10.reuse, 0x7632, R9 ;  /* 0x000076320a097816 */ /* 0x040fe40000000009 */
        /* <DEDUP_REMOVED lines=9> */
[C---:B------:R-:W-:Y:S01]  /*0ec0*/  PRMT R177, R117.reuse, 0x7632, R177 ;  /* 0x0000763275b17816 */ /* 0x040fe200000000b1 */
[C---:B------:R-:W-:Y:S01]  /*0ed0*/  FADD.FTZ R124, -R2.reuse, R11 ;  /* 0x0000000b027c7221 */ /* 0x040fe20000010100 */
[----:B------:R-:W-:Y:S01]  /*0ee0*/  SHF.L.U32 R117, R117, 0x10, RZ ;  /* 0x0000001075757819 */ /* 0x000fe200000006ff */
[----:B------:R-:W-:Y:S01]  /*0ef0*/  FADD.FTZ R200, -R2, R33 ;  /* 0x0000002102c87221 */ /* 0x000fe20000010100 */
[----:B------:R-:W-:Y:S01]  /*0f00*/  SHF.L.U32 R31, R19, 0x10, RZ ;  /* 0x00000010131f7819 */ /* 0x000fe200000006ff */
[----:B------:R-:W-:Y:S01]  /*0f10*/  FMUL.FTZ R201, R69, R176 ;  /* 0x000000b045c97220 */ /* 0x000fe20000410000 */
[----:B------:R-:W-:Y:S01]  /*0f20*/  SHF.L.U32 R139, R10, 0x10, RZ ;  /* 0x000000100a8b7819 */ /* 0x000fe200000006ff */
[----:B------:R-:W-:Y:S01]  /*0f30*/  FADD.FTZ R10, RZ, R180 ;  /* 0x000000b4ff0a7221 */ /* 0x000fe20000010000 */
[----:B------:R-:W-:Y:S01]  /*0f40*/  FMUL.FTZ R202, R37, R202 ;  /* 0x000000ca25ca7220 */ /* 0x000fe20000410000 */
[----:B------:R-:W-:Y:S01]  /*0f50*/  FFMA.FTZ R11, R0, R180, RZ ;  /* 0x000000b4000b7223 */ /* 0x000fe200000100ff */
        /* <DEDUP_REMOVED lines=39> */
[----:B------:R-:W-:Y:S01]  /*11d0*/  SHF.L.U32 R125, R26, 0x10, RZ ;  /* 0x000000101a7d7819 */ /* 0x000fe200000006ff */
[----:B------:R-:W-:Y:S01]  /*11e0*/  FADD.FTZ R134, -R2, R133 ;  /* 0x0000008502867221 */ /* 0x000fe20000010100 */
[----:B------:R-:W-:Y:S01]  /*11f0*/  FMUL.FTZ R208, R75, R179 ;  /* 0x000000b34bd07220 */ /* 0x000fe20000410000 */
[----:B------:R-:W-:Y:S01]  /*1200*/  FMUL.FTZ R210, R37, R210 ;  /* 0x000000d225d27220 */ /* 0x000fe20000410000 */
[----:B------:R-:W-:Y:S01]  /*1210*/  FADD.FTZ R237, R237, R183 ;  /* 0x000000b7eded7221 */ /* 0x000fe20000010000 */
[----:B------:R-:W-:Y:S01]  /*1220*/  FFMA.FTZ R238, R204, R183, R238 ;  /* 0x000000b7ccee7223 */ /* 0x000fe200000100ee */
[C---:B------:R-:W-:Y:S01]  /*1230*/  PRMT R30, R5.reuse, 0x7632, R30 ;  /* 0x00007632051e7816 */ /* 0x040fe2000000001e */
[----:B------:R-:W-:Y:S01]  /*1240*/  FADD.FTZ R133, -R2, R137 ;  /* 0x0000008902857221 */ /* 0x000fe20000010100 */
[----:B------:R-:W-:-:S02]  /*1250*/  SHF.L.U32 R141, R5, 0x10, RZ ;  /* 0x00000010058d7819 */ /* 0x000fc400000006ff */
[----:B------:R-:W-:Y:S02]  /*1260*/  PRMT R4, R6, 0x7632, R4 ;  /* 0x0000763206047816 */ /* 0x000fe40000000004 */
[----:B------:R-:W-:Y:S02]  /*1270*/  PRMT R5, R7, 0x7632, R5 ;  /* 0x0000763207057816 */ /* 0x000fe40000000005 */
[----:B------:R-:W-:Y:S01]  /*1280*/  SHF.L.U32 R137, R9, 0x10, RZ ;  /* 0x0000001009897819 */ /* 0x000fe200000006ff */
[----:B------:R-:W-:Y:S01]  /*1290*/  FADD.FTZ R9, -R2, R145 ;  /* 0x0000009102097221 */ /* 0x000fe20000010100 */
[----:B------:R-:W-:Y:S01]  /*12a0*/  SHF.L.U32 R143, R6, 0x10, RZ ;  /* 0x00000010068f7819 */ /* 0x000fe200000006ff */
        /* <DEDUP_REMOVED lines=12> */
[----:B------:R-:W-:Y:S02]  /*1370*/  SHF.L.U32 R17, R17, 0x10, RZ ;  /* 0x0000001011117819 */ /* 0x000fe400000006ff */
[----:B------:R-:W-:Y:S02]  /*1380*/  SHF.L.U32 R129, R12, 0x10, RZ ;  /* 0x000000100c817819 */ /* 0x000fe400000006ff */
[----:B------:R-:W-:Y:S02]  /*1390*/  SHF.L.U32 R13, R13, 0x10, RZ ;  /* 0x000000100d0d7819 */ /* 0x000fe400000006ff */
[----:B------:R-:W-:Y:S02]  /*13a0*/  SHF.L.U32 R131, R14, 0x10, RZ ;  /* 0x000000100e837819 */ /* 0x000fe400000006ff */
[----:B------:R-:W-:Y:S02]  /*13b0*/  SHF.L.U32 R15, R15, 0x10, RZ ;  /* 0x000000100f0f7819 */ /* 0x000fe400000006ff */
[----:B------:R-:W-:-:S02]  /*13c0*/  SHF.L.U32 R147, R30, 0x10, RZ ;  /* 0x000000101e937819 */ /* 0x000fc400000006ff */
[----:B------:R-:W-:Y:S02]  /*13d0*/  SHF.L.U32 R153, R4, 0x10, RZ ;  /* 0x0000001004997819 */ /* 0x000fe400000006ff */
[----:B------:R-:W-:Y:S02]  /*13e0*/  PRMT R185, R161, 0x7632, R185 ;  /* 0x00007632a1b97816 */ /* 0x000fe400000000b9 */
[----:B------:R-:W-:Y:S01]  /*13f0*/  SHF.L.U32 R155, R5, 0x10, RZ ;  /* 0x00000010059b7819 */ /* 0x000fe200000006ff */
[C---:B------:R-:W-:Y:S01]  /*1400*/  FADD.FTZ R151, -R2.reuse, R151 ;  /* 0x0000009702977221 */ /* 0x040fe20000010100 */
[----:B------:R-:W-:Y:S01]  /*1410*/  SHF.L.U32 R161, R161, 0x10, RZ ;  /* 0x00000010a1a17819 */ /* 0x000fe200000006ff */
        /* <DEDUP_REMOVED lines=23> */
[----:B------:R-:W-:Y:S01]  /*1590*/  SHF.L.U32 R185, R185, 0x10, RZ ;  /* 0x00000010b9b97819 */ /* 0x000fe200000006ff */
[----:B------:R-:W-:Y:S01]  /*15a0*/  FMUL.FTZ R155, R78, R161 ;  /* 0x000000a14e9b7220 */ /* 0x000fe20000410000 */
[----:B------:R-:W-:Y:S01]  /*15b0*/  FMUL.FTZ R151, R37, R151 ;  /* 0x0000009725977220 */ /* 0x000fe20000410000 */
[----:B------:R-:W-:Y:S01]  /*15c0*/  FADD.FTZ R237, R237, R148 ;  /* 0x00000094eded7221 */ /* 0x000fe20000010000 */
[----:B------:R-:W-:Y:S01]  /*15d0*/  FFMA.FTZ R238, R145, R148, R238 ;  /* 0x0000009491ee7223 */ /* 0x000fe200000100ee */
[C---:B------:R-:W-:Y:S01]  /*15e0*/  PRMT R186, R162.reuse, 0x7632, R186 ;  /* 0x00007632a2ba7816 */ /* 0x040fe200000000ba */
        /* <DEDUP_REMOVED lines=200> */
.L_x_1500:
[----:B------:R-:W0:Y:S01]  /*2270*/  LDC.64 R4, c[0x0][0x3a8] ;  /* 0x0000ea00ff047b82 */ /* 0x000e220000000a00 */
[----:B------:R-:W-:-:S07]  /*2280*/  IADD3 R36, PT, PT, R157, 0x80, RZ ;  /* 0x000000809d247810 */ /* 0x000fce0007ffe0ff */
[----:B------:R-:W1:Y:S01]  /*2290*/  LDC.64 R172, c[0x0][0x428] ;  /* 0x00010a00ffac7b82 */ /* 0x000e620000000a00 */
[C---:B------:R-:W-:Y:S02]  /*22a0*/  IADD3 R140, PT, PT, R157.reuse, 0x20, RZ ;  /* 0x000000209d8c7810 */ /* 0x040fe40007ffe0ff */
[C---:B------:R-:W-:Y:S02]  /*22b0*/  IADD3 R35, PT, PT, R157.reuse, 0x40, RZ ;  /* 0x000000409d237810 */ /* 0x040fe40007ffe0ff */
[----:B------:R-:W-:-:S03]  /*22c0*/  IADD3 R34, PT, PT, R157, 0x60, RZ ;  /* 0x000000609d227810 */ /* 0x000fc60007ffe0ff */
[----:B------:R-:W2:Y:S01]  /*22d0*/  LDC.64 R48, c[0x0][0x438] ;  /* 0x00010e00ff307b82 */ /* 0x000ea20000000a00 */
[----:B0-----:R-:W-:-:S04]  /*22e0*/  IMAD.WIDE.U32 R16, R36, 0x10, R4 ;  /* 0x0000001024107825 */ /* 0x001fc800078e0004 */
[--C-:B------:R-:W-:Y:S02]  /*22f0*/  IMAD.WIDE.U32 R12, R140, 0x10, R4.reuse ;  /* 0x000000108c0c7825 */ /* 0x100fe400078e0004 */
[----:B------:R-:W3:Y:S02]  /*2300*/  LDG.E.128 R16, desc[UR10][R16.64] ;  /* 0x0000000a10107981 */ /* 0x000ee4000c1e1d00 */
[--C-:B------:R-:W-:Y:S02]  /*2310*/  IMAD.WIDE.U32 R20, R157, 0x10, R4.reuse ;  /* 0x000000109d147825 */ /* 0x100fe400078e0004 */
[----:B------:R-:W4:Y:S02]  /*2320*/  LDG.E.128 R12, desc[UR10][R12.64] ;  /* 0x0000000a0c0c7981 */ /* 0x000f24000c1e1d00 */
[----:B------:R-:W-:Y:S02]  /*2330*/  IMAD.WIDE.U32 R8, R35, 0x10, R4 ;  /* 0x0000001023087825 */ /* 0x000fe400078e0004 */
        /* <DEDUP_REMOVED lines=14> */
[----:B--2---:R-:W-:-:S04]  /*2420*/  IMAD.WIDE.U32 R64, R157, 0x10, R48 ;  /* 0x000000109d407825 */ /* 0x004fc800078e0030 */
[--C-:B------:R-:W-:Y:S02]  /*2430*/  IMAD.WIDE.U32 R60, R140, 0x10, R48.reuse ;  /* 0x000000108c3c7825 */ /* 0x100fe400078e0030 */
[----:B------:R-:W5:Y:S02]  /*2440*/  LDG.E.128 R64, desc[UR10][R64.64] ;  /* 0x0000000a40407981 */ /* 0x000f64000c1e1d00 */
[--C-:B------:R-:W-:Y:S02]  /*2450*/  IMAD.WIDE.U32 R56, R35, 0x10, R48.reuse ;  /* 0x0000001023387825 */ /* 0x100fe400078e0030 */
[----:B------:R-:W5:Y:S02]  /*2460*/  LDG.E.128 R60, desc[UR10][R60.64] ;  /* 0x0000000a3c3c7981 */ /* 0x000f64000c1e1d00 */
[--C-:B------:R-:W-:Y:S02]  /*2470*/  IMAD.WIDE.U32 R52, R34, 0x10, R48.reuse ;  /* 0x0000001022347825 */ /* 0x100fe400078e0030 */
[----:B------:R-:W5:Y:S02]  /*2480*/  LDG.E.128 R56, desc[UR10][R56.64] ;  /* 0x0000000a38387981 */ /* 0x000f64000c1e1d00 */
[----:B------:R-:W-:-:S02]  /*2490*/  IMAD.WIDE.U32 R48, R36, 0x10, R48 ;  /* 0x0000001024307825 */ /* 0x000fc400078e0030 */
[----:B------:R-:W5:Y:S04]  /*24a0*/  LDG.E.128 R52, desc[UR10][R52.64] ;  /* 0x0000000a34347981 */ /* 0x000f68000c1e1d00 */
[----:B------:R-:W5:Y:S01]  /*24b0*/  LDG.E.128 R48, desc[UR10][R48.64] ;  /* 0x0000000a30307981 */ /* 0x000f62000c1e1d00 */
[C---:B---3--:R-:W-:Y:S02]  /*24c0*/  PRMT R3, R16.reuse, 0x7632, R3 ;  /* 0x0000763210037816 */ /* 0x048fe40000000003 */
[----:B------:R-:W-:Y:S02]  /*24d0*/  SHF.L.U32 R24, R16, 0x10, RZ ;  /* 0x0000001010187819 */ /* 0x000fe400000006ff */
[C---:B------:R-:W-:Y:S02]  /*24e0*/  PRMT R16, R17.reuse, 0x7632, R16 ;  /* 0x0000763211107816 */ /* 0x040fe40000000010 */
[----:B------:R-:W-:-:S02]  /*24f0*/  SHF.L.U32 R27, R17, 0x10, RZ ;  /* 0x00000010111b7819 */ /* 0x000fc400000006ff */
[C---:B------:R-:W-:Y:S02]  /*2500*/  PRMT R17, R18.reuse, 0x7632, R17 ;  /* 0x0000763212117816 */ /* 0x040fe40000000011 */
[----:B------:R-:W-:Y:S02]  /*2510*/  SHF.L.U32 R26, R18, 0x10, RZ ;  /* 0x00000010121a7819 */ /* 0x000fe400000006ff */
[C---:B----4-:R-:W-:Y:S02]  /*2520*/  PRMT R29, R12.reuse, 0x7632, R29 ;  /* 0x000076320c1d7816 */ /* 0x050fe4000000001d */
[----:B------:R-:W-:Y:S02]  /*2530*/  SHF.L.U32 R152, R12, 0x10, RZ ;  /* 0x000000100c987819 */ /* 0x000fe400000006ff */
[----:B------:R-:W-:Y:S02]  /*2540*/  PRMT R0, R19, 0x7632, R0 ;  /* 0x0000763213007816 */ /* 0x000fe40000000000 */
        /* <DEDUP_REMOVED lines=8> */
[----:B------:R-:W-:Y:S02]  /*25d0*/  PRMT R176, R116, 0x7632, R176 ;  /* 0x0000763274b07816 */ /* 0x000fe400000000b0 */
[----:B------:R-:W-:Y:S02]  /*25e0*/  PRMT R11, R4, 0x7632, R11 ;  /* 0x00007632040b7816 */ /* 0x000fe4000000000b */
[----:B------:R-:W-:Y:S02]  /*25f0*/  SHF.L.U32 R25, R19, 0x10, RZ ;  /* 0x0000001013197819 */ /* 0x000fe400000006ff */
[----:B------:R-:W-:Y:S02]  /*2600*/  SHF.L.U32 R116, R116, 0x10, RZ ;  /* 0x0000001074747819 */ /* 0x000fe400000006ff */
[----:B------:R-:W-:-:S02]  /*2610*/  PRMT R30, R13, 0x7632, R30 ;  /* 0x000076320d1e7816 */ /* 0x000fc4000000001e */
[----:B------:R-:W-:Y:S02]  /*2620*/  SHF.L.U32 R151, R13, 0x10, RZ ;  /* 0x000000100d977819 */ /* 0x000fe400000006ff */
[----:B------:R-:W-:Y:S02]  /*2630*/  SHF.L.U32 R31, R4, 0x10, RZ ;  /* 0x00000010041f7819 */ /* 0x000fe400000006ff */
[----:B------:R-:W-:Y:S01]  /*2640*/  SHF.L.U32 R33, R0, 0x10, RZ ;  /* 0x0000001000217819 */ /* 0x000fe200000006ff */
[----:B------:R-:W-:Y:S01]  /*2650*/  FADD.FTZ R0, -R2, R28 ;  /* 0x0000001c02007221 */ /* 0x000fe20000010100 */
[----:B------:R-:W-:Y:S02]  /*2660*/  SHF.L.U32 R125, R18, 0x10, RZ ;  /* 0x00000010127d7819 */ /* 0x000fe400000006ff */
[C---:B------:R-:W-:Y:S02]  /*2670*/  PRMT R19, R21.reuse, 0x7632, R19 ;  /* 0x0000763215137816 */ /* 0x040fe40000000013 */
[----:B------:R-:W-:-:S02]  /*2680*/  SHF.L.U32 R200, R21, 0x10, RZ ;  /* 0x0000001015c87819 */ /* 0x000fc400000006ff */
[C---:B------:R-:W-:Y:S02]  /*2690*/  PRMT R13, R15.reuse, 0x7632, R13 ;  /* 0x000076320f0d7816 */ /* 0x040fe4000000000d */
[----:B------:R-:W-:Y:S02]  /*26a0*/  SHF.L.U32 R149, R15, 0x10, RZ ;  /* 0x000000100f957819 */ /* 0x000fe400000006ff */
[----:B------:R-:W-:Y:S02]  /*26b0*/  PRMT R4, R6, 0x7632, R4 ;  /* 0x0000763206047816 */ /* 0x000fe40000000004 */
[----:B------:R-:W-:Y:S02]  /*26c0*/  PRMT R21, R22, 0x7632, R21 ;  /* 0x0000763216157816 */ /* 0x000fe40000000015 */
[C---:B------:R-:W-:Y:S02]  /*26d0*/  PRMT R15, R9.reuse, 0x7632, R15 ;  /* 0x00007632090f7816 */ /* 0x040fe4000000000f */
[----:B------:R-:W-:-:S02]  /*26e0*/  SHF.L.U32 R134, R9, 0x10, RZ ;  /* 0x0000001009867819 */ /* 0x000fc400000006ff */
        /* <DEDUP_REMOVED lines=11> */
[----:B------:R-:W-:Y:S01]  /*27a0*/  SHF.L.U32 R209, R21, 0x10, RZ ;  /* 0x0000001015d17819 */ /* 0x000fe200000006ff */
[C---:B------:R-:W-:Y:S01]  /*27b0*/  FADD.FTZ R21, -R2.reuse, R31 ;  /* 0x0000001f02157221 */ /* 0x040fe20000010100 */
[C---:B------:R-:W-:Y:S01]  /*27c0*/  PRMT R177, R117.reuse, 0x7632, R177 ;  /* 0x0000763275b17816 */ /* 0x040fe200000000b1 */
[C---:B------:R-:W-:Y:S01]  /*27d0*/  FADD.FTZ R6, -R2.reuse, R11 ;  /* 0x0000000b02067221 */ /* 0x040fe20000010100 */
[----:B------:R-:W-:Y:S01]  /*27e0*/  SHF.L.U32 R117, R117, 0x10, RZ ;  /* 0x0000001075757819 */ /* 0x000fe200000006ff */
[----:B------:R-:W-:Y:S01]  /*27f0*/  FADD.FTZ R200, -R2, R200 ;  /* 0x000000c802c87221 */ /* 0x000fe20000010100 */
[----:B------:R-:W-:Y:S01]  /*2800*/  SHF.L.U32 R31, R10, 0x10, RZ ;  /* 0x000000100a1f7819 */ /* 0x000fe200000006ff */
[----:B------:R-:W-:Y:S01]  /*2810*/  FADD.FTZ R10, RZ, R180 ;  /* 0x000000b4ff0a7221 */ /* 0x000fe20000010000 */
[----:B------:R-:W-:Y:S01]  /*2820*/  FMUL.FTZ R201, R69, R176 ;  /* 0x000000b045c97220 */ /* 0x000fe20000410000 */
[----:B------:R-:W-:Y:S01]  /*2830*/  FMUL.FTZ R202, R37, R202 ;  /* 0x000000ca25ca7220 */ /* 0x000fe20000410000 */
[----:B------:R-:W-:Y:S01]  /*2840*/  FFMA.FTZ R11, R0, R180, RZ ;  /* 0x000000b4000b7223 */ /* 0x000fe200000100ff */
        /* <DEDUP_REMOVED lines=45> */
[C---:B------:R-:W-:Y:S01]  /*2b20*/  PRMT R5, R7.reuse, 0x7632, R5 ;  /* 0x0000763207057816 */ /* 0x040fe20000000005 */
[----:B------:R-:W-:Y:S01]  /*2b30*/  FADD.FTZ R23, -R2, R27 ;  /* 0x0000001b02177221 */ /* 0x000fe20000010100 */
        /* <DEDUP_REMOVED lines=16> */
[----:B------:R-:W-:Y:S02]  /*2c40*/  SHF.L.U32 R147, R8, 0x10, RZ ;  /* 0x0000001008937819 */ /* 0x000fe400000006ff */
[----:B------:R-:W-:Y:S02]  /*2c50*/  SHF.L.U32 R153, R4, 0x10, RZ ;  /* 0x0000001004997819 */ /* 0x000fe400000006ff */
[----:B------:R-:W-:Y:S02]  /*2c60*/  PRMT R185, R161, 0x7632, R185 ;  /* 0x00007632a1b97816 */ /* 0x000fe400000000b9 */
[----:B------:R-:W-:Y:S01]  /*2c70*/  SHF.L.U32 R155, R5, 0x10, RZ ;  /* 0x00000010059b7819 */ /* 0x000fe200000006ff */
[----:B------:R-:W-:Y:S01]  /*2c80*/  FADD.FTZ R151, -R2, R151 ;  /* 0x0000009702977221 */ /* 0x000fe20000010100 */
[----:B------:R-:W-:Y:S01]  /*2c90*/  SHF.L.U32 R161, R161, 0x10, RZ ;  /* 0x00000010a1a17819 */ /* 0x000fe200000006ff */
        /* <DEDUP_REMOVED lines=234> */
.L_x_1501:
[----:B------:R0:W-:Y:S04]  /*3b40*/  STL [R1+0x12c], R9 ;  /* 0x00012c0901007387 */ /* 0x0001e80000100800 */
[----:B0-----:R-:W2:Y:S04]  /*3b50*/  LDL.LU R9, [R1+0x3c] ;  /* 0x00003c0001097983 */ /* 0x001ea80000300800 */
[----:B------:R0:W-:Y:S04]  /*3b60*/  STL [R1+0x128], R8 ;  /* 0x0001280801007387 */ /* 0x0001e80000100800 */
[----:B0-----:R-:W3:Y:S04]  /*3b70*/  LDL.LU R8, [R1+0x38] ;  /* 0x0000380001087983 */ /* 0x001ee80000300800 */
[----:B------:R0:W-:Y:S04]  /*3b80*/  STL [R1+0x124], R7 ;  /* 0x0001240701007387 */ /* 0x0001e80000100800 */
[----:B0-----:R-:W4:Y:S04]  /*3b90*/  LDL.LU R7, [R1+0x34] ;  /* 0x0000340001077983 */ /* 0x001f280000300800 */
[----:B------:R0:W-:Y:S04]  /*3ba0*/  STL [R1+0x120], R6 ;  /* 0x0001200601007387 */ /* 0x0001e80000100800 */
[----:B0-----:R-:W4:Y:S04]  /*3bb0*/  LDL.LU R6, [R1+0x30] ;  /* 0x0000300001067983 */ /* 0x001f280000300800 */
[----:B------:R0:W-:Y:S04]  /*3bc0*/  STL [R1+0x11c], R5 ;  /* 0x00011c0501007387 */ /* 0x0001e80000100800 */
[----:B0-----:R-:W4:Y:S04]  /*3bd0*/  LDL.LU R5, [R1+0x2c] ;  /* 0x00002c0001057983 */ /* 0x001f280000300800 */
[----:B------:R0:W-:Y:S01]  /*3be0*/  STL [R1+0x118], R4 ;  /* 0x0001180401007387 */ /* 0x0001e20000100800 */
[----:B------:R-:W-:-:S03]  /*3bf0*/  FADD.FTZ R44, R234, R44 ;  /* 0x0000002cea2c7221 */ /* 0x000fc60000010000 */
[----:B0-----:R-:W4:Y:S01]  /*3c00*/  LDL.LU R4, [R1+0x4] ;  /* 0x0000040001047983 */ /* 0x001f220000300800 */
[----:B------:R-:W-:Y:S01]  /*3c10*/  FADD.FTZ R42, R233, R42 ;  /* 0x0000002ae92a7221 */ /* 0x000fe20000010000 */
[----:B------:R-:W-:Y:S01]  /*3c20*/  FADD.FTZ R40, R232, R40 ;  /* 0x00000028e8287221 */ /* 0x000fe20000010000 */
[----:B------:R-:W-:Y:S01]  /*3c30*/  FADD.FTZ R38, R231, R38 ;  /* 0x00000026e7267221 */ /* 0x000fe20000010000 */
[----:B------:R-:W-:Y:S01]  /*3c40*/  STL [R1+0x114], R3 ;  /* 0x0001140301007387 */ /* 0x000fe20000100800 */
[----:B------:R-:W-:Y:S01]  /*3c50*/  FADD.FTZ R43, R214, R43 ;  /* 0x0000002bd62b7221 */ /* 0x000fe20000010000 */
[----:B------:R-:W-:Y:S01]  /*3c60*/  FADD.FTZ R41, R213, R41 ;  /* 0x00000029d5297221 */ /* 0x000fe20000010000 */
[----:B------:R-:W-:Y:S01]  /*3c70*/  FADD.FTZ R39, R212, R39 ;  /* 0x00000027d4277221 */ /* 0x000fe20000010000 */
[----:B------:R-:W-:Y:S04]  /*3c80*/  STL [R1+0x110], R2 ;  /* 0x0001100201007387 */ /* 0x000fe80000100800 */
[----:B------:R0:W-:Y:S04]  /*3c90*/  STL [R1+0x10c], R0 ;  /* 0x00010c0001007387 */ /* 0x0001e80000100800 */
[----:B------:R-:W4:Y:S04]  /*3ca0*/  LDL.LU R234, [R1+0x40] ;  /* 0x0000400001ea7983 */ /* 0x000f280000300800 */
[----:B------:R-:W4:Y:S04]  /*3cb0*/  LDL.LU R233, [R1+0x44] ;  /* 0x0000440001e97983 */ /* 0x000f280000300800 */
[----:B------:R-:W4:Y:S04]  /*3cc0*/  LDL.LU R232, [R1+0x48] ;  /* 0x0000480001e87983 */ /* 0x000f280000300800 */
[----:B------:R-:W4:Y:S04]  /*3cd0*/  LDL.LU R231, [R1+0x4c] ;  /* 0x00004c0001e77983 */ /* 0x000f280000300800 */
[----:B------:R-:W4:Y:S04]  /*3ce0*/  LDL.LU R214, [R1+0x50] ;  /* 0x0000500001d67983 */ /* 0x000f280000300800 */
[----:B------:R-:W4:Y:S04]  /*3cf0*/  LDL.LU R213, [R1+0x54] ;  /* 0x0000540001d57983 */ /* 0x000f280000300800 */
[----:B0-----:R-:W4:Y:S04]  /*3d00*/  LDL.LU R0, [R1+0x58] ;  /* 0x0000580001007983 */ /* 0x001f280000300800 */
[----:B------:R-:W4:Y:S01]  /*3d10*/  LDL.LU R212, [R1+0x5c] ;  /* 0x00005c0001d47983 */ /* 0x000f220000300800 */
[----:B--2---:R-:W-:-:S03]  /*3d20*/  FADD.FTZ R217, R217, R9 ;  /* 0x00000009d9d97221 */ /* 0x004fc60000010000 */
[----:B------:R-:W2:Y:S01]  /*3d30*/  LDL.LU R9, [R1+0x60] ;  /* 0x0000600001097983 */ /* 0x000ea20000300800 */
[----:B---3--:R-:W-:-:S03]  /*3d40*/  FADD.FTZ R236, R236, R8 ;  /* 0x00000008ecec7221 */ /* 0x008fc60000010000 */
[----:B------:R-:W3:Y:S01]  /*3d50*/  LDL.LU R8, [R1+0x64] ;  /* 0x0000640001087983 */ /* 0x000ee20000300800 */
[----:B----4-:R-:W-:-:S03]  /*3d60*/  FADD.FTZ R216, R216, R7 ;  /* 0x00000007d8d87221 */ /* 0x010fc60000010000 */
[----:B------:R-:W4:Y:S01]  /*3d70*/  LDL.LU R7, [R1+0x68] ;  /* 0x0000680001077983 */ /* 0x000f220000300800 */
[----:B------:R-:W-:-:S03]  /*3d80*/  FADD.FTZ R235, R235, R6 ;  /* 0x00000006ebeb7221 */ /* 0x000fc60000010000 */
[----:B------:R-:W4:Y:S01]  /*3d90*/  LDL.LU R6, [R1+0x6c] ;  /* 0x00006c0001067983 */ /* 0x000f220000300800 */
[----:B------:R-:W-:-:S03]  /*3da0*/  FADD.FTZ R215, R215, R5 ;  /* 0x00000005d7d77221 */ /* 0x000fc60000010000 */
[----:B------:R-:W4:Y:S01]  /*3db0*/  LDL.LU R5, [R1+0x70] ;  /* 0x0000700001057983 */ /* 0x000f220000300800 */
[----:B------:R-:W-:-:S03]  /*3dc0*/  FADD.FTZ R211, R211, R4 ;  /* 0x00000004d3d37221 */ /* 0x000fc60000010000 */
[----:B------:R-:W4:Y:S04]  /*3dd0*/  LDL.LU R4, [R1+0x74] ;  /* 0x0000740001047983 */ /* 0x000f280000300800 */
[----:B------:R-:W4:Y:S04]  /*3de0*/  LDL.LU R3, [R1+0x78] ;  /* 0x0000780001037983 */ /* 0x000f280000300800 */
[----:B------:R-:W4:Y:S01]  /*3df0*/  LDL.LU R2, [R1+0x7c] ;  /* 0x00007c0001027983 */ /* 0x000f220000300800 */
[----:B------:R-:W-:-:S03]  /*3e00*/  FADD.FTZ R242, R242, R0 ;  /* 0x00000000f2f27221 */ /* 0x000fc60000010000 */
[----:B------:R-:W4:Y:S01]  /*3e10*/  LDL.LU R0, [R1+0x80] ;  /* 0x0000800001007983 */ /* 0x000f220000300800 */
[----:B------:R-:W-:Y:S01]  /*3e20*/  FADD.FTZ R239, R239, R234 ;  /* 0x000000eaefef7221 */ /* 0x000fe20000010000 */
[----:B------:R-:W-:Y:S01]  /*3e30*/  FADD.FTZ R218, R218, R233 ;  /* 0x000000e9dada7221 */ /* 0x000fe20000010000 */
[----:B------:R-:W-:Y:S01]  /*3e40*/  FADD.FTZ R240, R240, R232 ;  /* 0x000000e8f0f07221 */ /* 0x000fe20000010000 */
[----:B------:R-:W4:Y:S01]  /*3e50*/  LDL.LU R234, [R1+0x84] ;  /* 0x0000840001ea7983 */ /* 0x000f220000300800 */
[----:B------:R-:W-:Y:S01]  /*3e60*/  FADD.FTZ R219, R219, R231 ;  /* 0x000000e7dbdb7221 */ /* 0x000fe20000010000 */
[----:B------:R-:W-:Y:S02]  /*3e70*/  FADD.FTZ R241, R241, R214 ;  /* 0x000000d6f1f17221 */ /* 0x000fe40000010000 */
[----:B------:R-:W4:Y:S01]  /*3e80*/  LDL.LU R233, [R1+0x88] ;  /* 0x0000880001e97983 */ /* 0x000f220000300800 */
[----:B------:R-:W-:-:S03]  /*3e90*/  FADD.FTZ R220, R220, R213 ;  /* 0x000000d5dcdc7221 */ /* 0x000fc60000010000 */
[----:B------:R-:W4:Y:S04]  /*3ea0*/  LDL.LU R232, [R1+0x8c] ;  /* 0x00008c0001e87983 */ /* 0x000f280000300800 */
[----:B------:R-:W4:Y:S04]  /*3eb0*/  LDL.LU R231, [R1+0x90] ;  /* 0x0000900001e77983 */ /* 0x000f280000300800 */
[----:B------:R-:W4:Y:S04]  /*3ec0*/  LDL.LU R214, [R1+0x94] ;  /* 0x0000940001d67983 */ /* 0x000f280000300800 */
[----:B------:R-:W4:Y:S01]  /*3ed0*/  LDL.LU R213, [R1+0x98] ;  /* 0x0000980001d57983 */ /* 0x000f220000300800 */
[----:B------:R-:W-:Y:S01]  /*3ee0*/  FADD.FTZ R221, R221, R212 ;  /* 0x000000d4dddd7221 */ /* 0x000fe20000010000 */
[----:B--2---:R-:W-:Y:S01]  /*3ef0*/  FADD.FTZ R243, R243, R9 ;  /* 0x00000009f3f37221 */ /* 0x004fe20000010000 */
[----:B---3--:R-:W-:Y:S01]  /*3f00*/  FADD.FTZ R222, R222, R8 ;  /* 0x00000008dede7221 */ /* 0x008fe20000010000 */
[----:B----4-:R-:W-:Y:S01]  /*3f10*/  FADD.FTZ R244, R244, R7 ;  /* 0x00000007f4f47221 */ /* 0x010fe20000010000 */
[----:B------:R-:W-:Y:S01]  /*3f20*/  FADD.FTZ R223, R223, R6 ;  /* 0x00000006dfdf7221 */ /* 0x000fe20000010000 */
[----:B------:R-:W-:Y:S01]  /*3f30*/  FADD.FTZ R245, R245, R5 ;  /* 0x00000005f5f57221 */ /* 0x000fe20000010000 */
[----:B------:R-:W-:-:S02]  /*3f40*/  FADD.FTZ R225, R225, R2 ;  /* 0x00000002e1e17221 */ /* 0x000fc40000010000 */
[----:B------:R-:W2:Y:S04]  /*3f50*/  LDL.LU R2, [R1+0x9c] ;  /* 0x00009c0001027983 */ /* 0x000ea80000300800 */
[----:B------:R-:W3:Y:S04]  /*3f60*/  LDL.LU R212, [R1+0xa0] ;  /* 0x0000a00001d47983 */ /* 0x000ee80000300800 */
[----:B------:R-:W4:Y:S01]  /*3f70*/  LDL.LU R9, [R1+0xa4] ;  /* 0x0000a40001097983 */ /* 0x000f220000300800 */
[----:B------:R-:W-:-:S03]  /*3f80*/  FADD.FTZ R224, R224, R4 ;  /* 0x00000004e0e07221 */ /* 0x000fc60000010000 */
[----:B------:R-:W3:Y:S01]  /*3f90*/  LDL.LU R8, [R1+0xa8] ;  /* 0x0000a80001087983 */ /* 0x000ee20000300800 */
[----:B------:R-:W-:-:S03]  /*3fa0*/  FADD.FTZ R246, R246, R3 ;  /* 0x00000003f6f67221 */ /* 0x000fc60000010000 */
[----:B------:R-:W3:Y:S04]  /*3fb0*/  LDL.LU R7, [R1+0xac] ;  /* 0x0000ac0001077983 */ /* 0x000ee80000300800 */
[----:B------:R-:W3:Y:S04]  /*3fc0*/  LDL.LU R6, [R1+0xb0] ;  /* 0x0000b00001067983 */ /* 0x000ee80000300800 */
[----:B------:R-:W3:Y:S04]  /*3fd0*/  LDL.LU R5, [R1+0xb4] ;  /* 0x0000b40001057983 */ /* 0x000ee80000300800 */
[----:B------:R-:W3:Y:S01]  /*3fe0*/  LDL.LU R4, [R1+0xb8] ;  /* 0x0000b80001047983 */ /* 0x000ee20000300800 */
[----:B------:R-:W-:-:S03]  /*3ff0*/  FADD.FTZ R247, R247, R0 ;  /* 0x00000000f7f77221 */ /* 0x000fc60000010000 */
[----:B------:R-:W3:Y:S04]  /*4000*/  LDL.LU R3, [R1+0xbc] ;  /* 0x0000bc0001037983 */ /* 0x000ee80000300800 */
[----:B------:R-:W3:Y:S01]  /*4010*/  LDL.LU R0, [R1+0xc0] ;  /* 0x0000c00001007983 */ /* 0x000ee20000300800 */
[----:B--2---:R-:W-:-:S03]  /*4020*/  FADD.FTZ R229, R229, R2 ;  /* 0x00000002e5e57221 */ /* 0x004fc60000010000 */
[----:B------:R-:W2:Y:S01]  /*4030*/  LDL.LU R2, [R1+0xc4] ;  /* 0x0000c40001027983 */ /* 0x000ea20000300800 */
[----:B----4-:R-:W-:-:S03]  /*4040*/  FADD.FTZ R230, R230, R9 ;  /* 0x00000009e6e67221 */ /* 0x010fc60000010000 */
[----:B------:R-:W4:Y:S01]  /*4050*/  LDL.LU R9, [R1+0xc8] ;  /* 0x0000c80001097983 */ /* 0x000f220000300800 */
        /* <DEDUP_REMOVED lines=12> */
[----:B------:R-:W-:Y:S01]  /*4120*/  FADD.FTZ R197, R197, R3 ;  /* 0x00000003c5c57221 */ /* 0x000fe20000010000 */
[----:B------:R-:W-:Y:S02]  /*4130*/  FADD.FTZ R226, R226, R234 ;  /* 0x000000eae2e27221 */ /* 0x000fe40000010000 */
[----:B------:R-:W3:Y:S01]  /*4140*/  LDL.LU R3, [R1+0x104] ;  /* 0x0001040001037983 */ /* 0x000ee20000300800 */
[----:B------:R-:W-:Y:S01]  /*4150*/  FADD.FTZ R248, R248, R233 ;  /* 0x000000e9f8f87221 */ /* 0x000fe20000010000 */
[----:B------:R-:W-:Y:S01]  /*4160*/  FADD.FTZ R227, R227, R232 ;  /* 0x000000e8e3e37221 */ /* 0x000fe20000010000 */
[----:B------:R-:W-:Y:S01]  /*4170*/  FADD.FTZ R249, R249, R231 ;  /* 0x000000e7f9f97221 */ /* 0x000fe20000010000 */
[----:B------:R-:W-:Y:S01]  /*4180*/  FADD.FTZ R228, R228, R214 ;  /* 0x000000d6e4e47221 */ /* 0x000fe20000010000 */
[----:B------:R-:W-:Y:S01]  /*4190*/  FADD.FTZ R250, R250, R213 ;  /* 0x000000d5fafa7221 */ /* 0x000fe20000010000 */
[----:B------:R-:W-:Y:S01]  /*41a0*/  FADD.FTZ R251, R251, R212 ;  /* 0x000000d4fbfb7221 */ /* 0x000fe20000010000 */
[----:B--2---:R-:W-:-:S02]  /*41b0*/  FADD.FTZ R196, R196, R2 ;  /* 0x00000002c4c47221 */ /* 0x004fc40000010000 */
[----:B------:R-:W2:Y:S04]  /*41c0*/  LDL.LU R2, [R1+0x108] ;  /* 0x0001080001027983 */ /* 0x000ea80000300800 */
[----:B------:R-:W2:Y:S04]  /*41d0*/  LDL.LU R234, [R1+0xe0] ;  /* 0x0000e00001ea7983 */ /* 0x000ea80000300800 */
[----:B------:R-:W2:Y:S04]  /*41e0*/  LDL.LU R233, [R1+0xf4] ;  /* 0x0000f40001e97983 */ /* 0x000ea80000300800 */
        /* <DEDUP_REMOVED lines=10> */
[----:B------:R0:W5:Y:S01]  /*4290*/  LDL.LU R9, [R1+0x12c] ;  /* 0x00012c0001097983 */ /* 0x0001620000300800 */
[----:B------:R-:W-:-:S03]  /*42a0*/  FADD.FTZ R193, R193, R4 ;  /* 0x00000004c1c17221 */ /* 0x000fc60000010000 */
[----:B------:R0:W5:Y:S01]  /*42b0*/  LDL.LU R8, [R1+0x128] ;  /* 0x0001280001087983 */ /* 0x0001620000300800 */
[----:B------:R-:W-:-:S03]  /*42c0*/  FADD.FTZ R169, R169, R0 ;  /* 0x00000000a9a97221 */ /* 0x000fc60000010000 */
[----:B------:R0:W5:Y:S04]  /*42d0*/  LDL.LU R7, [R1+0x124] ;  /* 0x0001240001077983 */ /* 0x0001680000300800 */
[----:B------:R0:W5:Y:S04]  /*42e0*/  LDL.LU R6, [R1+0x120] ;  /* 0x0001200001067983 */ /* 0x0001680000300800 */
[----:B------:R0:W5:Y:S04]  /*42f0*/  LDL.LU R5, [R1+0x11c] ;  /* 0x00011c0001057983 */ /* 0x0001680000300800 */
[----:B------:R0:W5:Y:S04]  /*4300*/  LDL.LU R4, [R1+0x118] ;  /* 0x0001180001047983 */ /* 0x0001680000300800 */
[----:B------:R-:W3:Y:S01]  /*4310*/  LDL.LU R0, [R1+0xf0] ;  /* 0x0000f00001007983 */ /* 0x000ee20000300800 */
[----:B------:R-:W-:-:S03]  /*4320*/  FADD.FTZ R192, R192, R3 ;  /* 0x00000003c0c07221 */ /* 0x000fc60000010000 */
[----:B------:R0:W5:Y:S01]  /*4330*/  LDL.LU R3, [R1+0x114] ;  /* 0x0001140001037983 */ /* 0x0001620000300800 */
[----:B------:R-:W-:Y:S01]  /*4340*/  FADD.FTZ R45, R187, R45 ;  /* 0x0000002dbb2d7221 */ /* 0x000fe20000010000 */
[----:B------:R-:W-:Y:S01]  /*4350*/  FADD.FTZ R46, R163, R46 ;  /* 0x0000002ea32e7221 */ /* 0x000fe20000010000 */
[----:B------:R-:W-:Y:S01]  /*4360*/  FADD.FTZ R47, R186, R47 ;  /* 0x0000002fba2f7221 */ /* 0x000fe20000010000 */
[----:B--2---:R-:W-:Y:S02]  /*4370*/  FADD.FTZ R168, R168, R2 ;  /* 0x00000002a8a87221 */ /* 0x004fe40000010000 */
[----:B------:R0:W5:Y:S01]  /*4380*/  LDL.LU R2, [R1+0x110] ;  /* 0x0001100001027983 */ /* 0x0001620000300800 */
[----:B------:R-:W-:-:S03]  /*4390*/  FADD.FTZ R191, R191, R234 ;  /* 0x000000eabfbf7221 */ /* 0x000fc60000010000 */
[----:B------:R-:W2:Y:S01]  /*43a0*/  LDL.LU R234, [R1+0x10] ;  /* 0x0000100001ea7983 */ /* 0x000ea20000300800 */
[----:B------:R-:W-:-:S03]  /*43b0*/  FADD.FTZ R167, R167, R233 ;  /* 0x000000e9a7a77221 */ /* 0x000fc60000010000 */
[----:B------:R-:W2:Y:S01]  /*43c0*/  LDL.LU R233, [R1+0x14] ;  /* 0x0000140001e97983 */ /* 0x000ea20000300800 */
[----:B------:R-:W-:-:S03]  /*43d0*/  FADD.FTZ R190, R190, R232 ;  /* 0x000000e8bebe7221 */ /* 0x000fc60000010000 */
        /* <DEDUP_REMOVED lines=10> */
[----:B------:R0:W5:Y:S04]  /*4480*/  LDL.LU R0, [R1+0x10c] ;  /* 0x00010c0001007983 */ /* 0x0001680000300800 */
[----:B------:R-:W3:Y:S04]  /*4490*/  LDL.LU R187, [R1+0xc] ;  /* 0x00000c0001bb7983 */ /* 0x000ee80000300800 */
[----:B------:R-:W3:Y:S04]  /*44a0*/  LDL.LU R163, [R1+0x8] ;  /* 0x0000080001a37983 */ /* 0x000ee80000300800 */
[----:B------:R-:W3:Y:S01]  /*44b0*/  LDL.LU R186, [R1] ;  /* 0x0000000001ba7983 */ /* 0x000ee20000300800 */
[----:B------:R-:W-:Y:S01]  /*44c0*/  UMOV UR4, 0xffffffff ;  /* 0xffffffff00047882 */ /* 0x000fe20000000000 */
[----:B------:R-:W-:Y:S01]  /*44d0*/  FADD.FTZ R120, R162, R120 ;  /* 0x00000078a2787221 */ /* 0x000fe20000010000 */
[----:B------:R-:W-:Y:S01]  /*44e0*/  FADD.FTZ R121, R185, R121 ;  /* 0x00000079b9797221 */ /* 0x000fe20000010000 */
[----:B------:R-:W-:Y:S01]  /*44f0*/  FADD.FTZ R122, R161, R122 ;  /* 0x0000007aa17a7221 */ /* 0x000fe20000010000 */
[----:B--2---:R-:W-:Y:S01]  /*4500*/  FADD.FTZ R119, R119, R234 ;  /* 0x000000ea77777221 */ /* 0x004fe20000010000 */
[----:B------:R-:W-:Y:S01]  /*4510*/  FADD.FTZ R178, R178, R233 ;  /* 0x000000e9b2b27221 */ /* 0x000fe20000010000 */
[----:B------:R-:W-:Y:S01]  /*4520*/  FADD.FTZ R118, R118, R232 ;  /* 0x000000e876767221 */ /* 0x000fe20000010000 */
[----:B----4-:R-:W-:Y:S01]  /*4530*/  FADD.FTZ R177, R177, R231 ;  /* 0x000000e7b1b17221 */ /* 0x010fe20000010000 */
[----:B---3--:R-:W-:Y:S01]  /*4540*/  FADD.FTZ R117, R117, R214 ;  /* 0x000000d675757221 */ /* 0x008fe20000010000 */
[----:B------:R-:W-:Y:S01]  /*4550*/  FADD.FTZ R176, R176, R213 ;  /* 0x000000d5b0b07221 */ /* 0x000fe20000010000 */
[----:B------:R-:W-:Y:S01]  /*4560*/  FADD.FTZ R116, R116, R212 ;  /* 0x000000d474747221 */ /* 0x000fe20000010000 */
[----:B------:R-:W-:Y:S01]  /*4570*/  FADD.FTZ R179, R179, R187 ;  /* 0x000000bbb3b37221 */ /* 0x000fe20000010000 */
[----:B------:R-:W-:Y:S01]  /*4580*/  FADD.FTZ R160, R160, R163 ;  /* 0x000000a3a0a07221 */ /* 0x000fe20000010000 */
[----:B------:R-:W-:Y:S01]  /*4590*/  FADD.FTZ R184, R184, R186 ;  /* 0x000000bab8b87221 */ /* 0x000fe20000010000 */
[----:B0-----:R-:W-:Y:S06]  /*45a0*/  BRA.DIV UR4, `(.L_x_1502) ;  /* 0x0000008204187947 */ /* 0x001fec000b800000 */
        /* <DEDUP_REMOVED lines=85> */
.L_x_1555:
        /* <DEDUP_REMOVED lines=14> */
[C-C-:B-----5:R-:W-:Y:S01]  /*4be0*/  FFMA.FTZ R117, R167.reuse, R0, R166.reuse ;  /* 0x00000000a7757223 */ /* 0x160fe200000100a6 */
[C-C-:B------:R-:W-:Y:S01]  /*4bf0*/  FFMA.FTZ R0, R167.reuse, R202, R166.reuse ;  /* 0x000000caa7007223 */ /* 0x140fe200000100a6 */
[C-C-:B------:R-:W-:Y:S01]  /*4c00*/  FFMA.FTZ R200, R167.reuse, R200, R166.reuse ;  /* 0x000000c8a7c87223 */ /* 0x140fe200000100a6 */
[----:B------:R-:W-:Y:S01]  /*4c10*/  FFMA.FTZ R206, R167, R206, R166 ;  /* 0x000000cea7ce7223 */ /* 0x000fe200000100a6 */
[----:B------:R-:W-:Y:S01]  /*4c20*/  FADD.FTZ R180, -R117, R180 ;  /* 0x000000b475b47221 */ /* 0x000fe20000010100 */
[C-C-:B------:R-:W-:Y:S01]  /*4c30*/  FFMA.FTZ R203, R167.reuse, R203, R166.reuse ;  /* 0x000000cba7cb7223 */ /* 0x140fe200000100a6 */
[C-C-:B---3--:R-:W-:Y:S01]  /*4c40*/  FFMA.FTZ R116, R167.reuse, R209, R166.reuse ;  /* 0x000000d1a7747223 */ /* 0x148fe200000100a6 */
        /* <DEDUP_REMOVED lines=22> */
.L_x_1505:
[C-C-:B-----5:R-:W-:Y:S01]  /*4db0*/  FFMA.FTZ R109, R167.reuse, R0, R166.reuse ;  /* 0x00000000a76d7223 */ /* 0x160fe200000100a6 */
[C-C-:B------:R-:W-:Y:S01]  /*4dc0*/  FFMA.FTZ R0, R167.reuse, R202, R166.reuse ;  /* 0x000000caa7007223 */ /* 0x140fe200000100a6 */
[C-C-:B------:R-:W-:Y:S01]  /*4dd0*/  FFMA.FTZ R200, R167.reuse, R200, R166.reuse ;  /* 0x000000c8a7c87223 */ /* 0x140fe200000100a6 */
[----:B------:R-:W-:Y:S01]  /*4de0*/  FFMA.FTZ R206, R167, R206, R166 ;  /* 0x000000cea7ce7223 */ /* 0x000fe200000100a6 */
        /* <DEDUP_REMOVED lines=12> */
[C---:B---3--:R-:W-:Y:S01]  /*4eb0*/  FMUL.FTZ R116, R37.reuse, R180 ;  /* 0x000000b425747220 */ /* 0x048fe20000410000 */
        /* <DEDUP_REMOVED lines=16> */
.L_x_1504:
        /* <DEDUP_REMOVED lines=36> */
.L_x_1507:
        /* <DEDUP_REMOVED lines=37> */
.L_x_1503:
        /* <DEDUP_REMOVED lines=13> */
[----:B------:R-:W-:Y:S01]  /*5520*/  PRMT R117, R67, 0x7632, R117 ;  /* 0x0000763243757816 */ /* 0x000fe20000000075 */
[----:B------:R-:W-:Y:S01]  /*5530*/  FADD.FTZ R165, -R118, R207 ;  /* 0x000000cf76a57221 */ /* 0x000fe20000010100 */
[----:B------:R-:W-:Y:S01]  /*5540*/  FADD.FTZ R119, -R119, R208 ;  /* 0x000000d077777221 */ /* 0x000fe20000010100 */
[----:B------:R-:W-:Y:S01]  /*5550*/  FFMA.FTZ R203, R167, R203, R166 ;  /* 0x000000cba7cb7223 */ /* 0x000fe200000100a6 */
[----:B------:R-:W-:Y:S01]  /*5560*/  SHF.L.U32 R118, R117, 0x10, RZ ;  /* 0x0000001075767819 */ /* 0x000fe200000006ff */
[----:B------:R-:W-:Y:S01]  /*5570*/  FADD.FTZ R163, -R206, R205 ;  /* 0x000000cdcea37221 */ /* 0x000fe20000010100 */
[C---:B------:R-:W-:Y:S01]  /*5580*/  PRMT R117, R66.reuse, 0x7632, R117 ;  /* 0x0000763242757816 */ /* 0x040fe20000000075 */
[----:B------:R-:W-:Y:S01]  /*5590*/  FADD.FTZ R182, -R203, R182 ;  /* 0x000000b6cbb67221 */ /* 0x000fe20000010100 */
[----:B------:R-:W-:Y:S01]  /*55a0*/  FFMA.FTZ R204, R167, R204, R166 ;  /* 0x000000cca7cc7223 */ /* 0x000fe200000100a6 */
[----:B------:R-:W-:Y:S01]  /*55b0*/  FFMA.FTZ R169, R37, R119, R118 ;  /* 0x0000007725a97223 */ /* 0x000fe20000010076 */
[----:B------:R-:W-:Y:S01]  /*55c0*/  SHF.L.U32 R118, R117, 0x10, RZ ;  /* 0x0000001075767819 */ /* 0x000fe200000006ff */
[--C-:B---3--:R-:W-:Y:S01]  /*55d0*/  FFMA.FTZ R116, R167, R200, R166.reuse ;  /* 0x000000c8a7747223 */ /* 0x108fe200000100a6 */
[----:B------:R-:W-:Y:S01]  /*55e0*/  PRMT R117, R65, 0x7632, R117 ;  /* 0x0000763241757816 */ /* 0x000fe20000000075 */
[----:B------:R-:W-:Y:S01]  /*55f0*/  FFMA.FTZ R0, R167, R202, R166 ;  /* 0x000000caa7007223 */ /* 0x000fe200000100a6 */
[----:B------:R-:W-:Y:S01]  /*5600*/  SHF.L.U32 R119, R66, 0x10, RZ ;  /* 0x0000001042777819 */ /* 0x000fe200000006ff */
[----:B------:R-:W-:Y:S01]  /*5610*/  FFMA.FTZ R165, R37, R165, R118 ;  /* 0x000000a525a57223 */ /* 0x000fe20000010076 */
[----:B------:R-:W-:Y:S01]  /*5620*/  SHF.L.U32 R118, R117, 0x10, RZ ;  /* 0x0000001075767819 */ /* 0x000fe200000006ff */
[----:B------:R-:W-:Y:S01]  /*5630*/  FADD.FTZ R183, -R204, R183 ;  /* 0x000000b7ccb77221 */ /* 0x000fe20000010100 */
[----:B------:R-:W-:Y:S01]  /*5640*/  PRMT R117, R64, 0x7632, R117 ;  /* 0x0000763240757816 */ /* 0x000fe20000000075 */
[----:B------:R-:W-:Y:S01]  /*5650*/  FFMA.FTZ R182, R37, R182, R119 ;  /* 0x000000b625b67223 */ /* 0x000fe20000010077 */
[----:B------:R-:W-:Y:S01]  /*5660*/  SHF.L.U32 R160, R67, 0x10, RZ ;  /* 0x0000001043a07819 */ /* 0x000fe200000006ff */
[----:B------:R-:W-:Y:S01]  /*5670*/  FFMA.FTZ R163, R37, R163, R118 ;  /* 0x000000a325a37223 */ /* 0x000fe20000010076 */
[----:B------:R-:W-:Y:S01]  /*5680*/  SHF.L.U32 R119, R117, 0x10, RZ ;  /* 0x0000001075777819 */ /* 0x000fe200000006ff */
[----:B------:R-:W-:Y:S01]  /*5690*/  FADD.FTZ R116, -R116, R181 ;  /* 0x000000b574747221 */ /* 0x000fe20000010100 */
[----:B------:R-:W-:Y:S01]  /*56a0*/  SHF.L.U32 R118, R65, 0x10, RZ ;  /* 0x0000001041767819 */ /* 0x000fe200000006ff */
[----:B------:R-:W-:Y:S01]  /*56b0*/  FADD.FTZ R0, -R0, R201 ;  /* 0x000000c900007221 */ /* 0x000fe20000010100 */
        /* <DEDUP_REMOVED lines=8> */
[----:B------:R-:W-:Y:S01]  /*5740*/  F2FP.BF16.F32.PACK_AB R116, R161, R116 ;  /* 0x00000074a174723e */ /* 0x000fe200000010ff */
[----:B------:R-:W-:Y:S06]  /*5750*/  BRA `(.L_x_1506) ;  /* 0x0000000800347947 */ /* 0x000fec0003800000 */
.L_x_1509:
[C-C-:B-----5:R-:W-:Y:S01]  /*5760*/  FFMA.FTZ R109, R167.reuse, R0, R166.reuse ;  /* 0x00000000a76d7223 */ /* 0x160fe200000100a6 */
[C-C-:B------:R-:W-:Y:S01]  /*5770*/  FFMA.FTZ R200, R167.reuse, R200, R166.reuse ;  /* 0x000000c8a7c87223 */ /* 0x140fe200000100a6 */
[C-C-:B------:R-:W-:Y:S01]  /*5780*/  FFMA.FTZ R203, R167.reuse, R203, R166.reuse ;  /* 0x000000cba7cb7223 */ /* 0x140fe200000100a6 */
[----:B------:R-:W-:Y:S01]  /*5790*/  FFMA.FTZ R117, R167, R210, R166 ;  /* 0x000000d2a7757223 */ /* 0x000fe200000100a6 */
[----:B------:R-:W-:Y:S01]  /*57a0*/  FADD.FTZ R180, -R109, R180 ;  /* 0x000000b46db47221 */ /* 0x000fe20000010100 */
[----:B------:R-:W-:Y:S01]  /*57b0*/  SHF.L.U32 R109, R65, 0x10, RZ ;  /* 0x00000010416d7819 */ /* 0x000fe200000006ff */
[----:B------:R-:W-:Y:S01]  /*57c0*/  FADD.FTZ R200, -R200, R181 ;  /* 0x000000b5c8c87221 */ /* 0x000fe20000010100 */
[----:B------:R-:W-:Y:S01]  /*57d0*/  SHF.L.U32 R111, R66, 0x10, RZ ;  /* 0x00000010426f7819 */ /* 0x000fe200000006ff */
[----:B------:R-:W-:Y:S01]  /*57e0*/  FADD.FTZ R182, -R203, R182 ;  /* 0x000000b6cbb67221 */ /* 0x000fe20000010100 */
[----:B------:R-:W-:Y:S01]  /*57f0*/  FADD.FTZ R208, -R117, R208 ;  /* 0x000000d075d07221 */ /* 0x000fe20000010100 */
[--C-:B------:R-:W-:Y:S01]  /*5800*/  FFMA.FTZ R110, R167, R209, R166.reuse ;  /* 0x000000d1a76e7223 */ /* 0x100fe200000100a6 */
[C---:B------:R-:W-:Y:S01]  /*5810*/  FFMA.FTZ R117, R37.reuse, R200, R109 ;  /* 0x000000c825757223 */ /* 0x040fe2000001006d */
[----:B------:R-:W-:Y:S01]  /*5820*/  FFMA.FTZ R118, R37, R182, R111 ;  /* 0x000000b625767223 */ /* 0x000fe2000001006f */
[----:B------:R-:W-:Y:S01]  /*5830*/  PRMT R119, R67, 0x7632, R119 ;  /* 0x0000763243777816 */ /* 0x000fe20000000077 */
[C-C-:B------:R-:W-:Y:S01]  /*5840*/  FFMA.FTZ R0, R167.reuse, R202, R166.reuse ;  /* 0x000000caa7007223 */ /* 0x140fe200000100a6 */
[----:B------:R-:W-:Y:S01]  /*5850*/  PRMT R109, R64, 0x7632, R109 ;  /* 0x00007632406d7816 */ /* 0x000fe2000000006d */
[C---:B------:R-:W-:Y:S01]  /*5860*/  FFMA.FTZ R108, R167.reuse, R206, R166 ;  /* 0x000000cea76c7223 */ /* 0x040fe200000100a6 */
[----:B---3--:R-:W-:Y:S01]  /*5870*/  PRMT R116, R66, 0x7632, R116 ;  /* 0x0000763242747816 */ /* 0x008fe20000000074 */
        /* <DEDUP_REMOVED lines=27> */
.L_x_1508:
        /* <DEDUP_REMOVED lines=48> */
.L_x_1510:
[C-C-:B-----5:R-:W-:Y:S01]  /*5d30*/  FFMA.FTZ R109, R167.reuse, R0, R166.reuse ;  /* 0x00000000a76d7223 */ /* 0x160fe200000100a6 */
[C-C-:B------:R-:W-:Y:S01]  /*5d40*/  FFMA.FTZ R203, R167.reuse, R203, R166.reuse ;  /* 0x000000cba7cb7223 */ /* 0x140fe200000100a6 */
[C-C-:B------:R-:W-:Y:S01]  /*5d50*/  FFMA.FTZ R108, R167.reuse, R209, R166.reuse ;  /* 0x000000d1a76c7223 */ /* 0x140fe200000100a6 */
[----:B------:R-:W-:Y:S01]  /*5d60*/  FFMA.FTZ R200, R167, R200, R166 ;  /* 0x000000c8a7c87223 */ /* 0x000fe200000100a6 */
[----:B------:R-:W-:Y:S01]  /*5d70*/  FADD.FTZ R180, -R109, R180 ;  /* 0x000000b46db47221 */ /* 0x000fe20000010100 */
[----:B------:R-:W-:Y:S01]  /*5d80*/  SHF.L.U32 R111, R66, 0x10, RZ ;  /* 0x00000010426f7819 */ /* 0x000fe200000006ff */
[----:B------:R-:W-:Y:S01]  /*5d90*/  FADD.FTZ R182, -R203, R182 ;  /* 0x000000b6cbb67221 */ /* 0x000fe20000010100 */
[----:B------:R-:W-:Y:S01]  /*5da0*/  FADD.FTZ R112, -R108, R207 ;  /* 0x000000cf6c707221 */ /* 0x000fe20000010100 */
[----:B------:R-:W-:Y:S01]  /*5db0*/  SHF.L.U32 R109, R65, 0x10, RZ ;  /* 0x00000010416d7819 */ /* 0x000fe200000006ff */
[----:B------:R-:W-:Y:S01]  /*5dc0*/  FADD.FTZ R200, -R200, R181 ;  /* 0x000000b5c8c87221 */ /* 0x000fe20000010100 */
[C---:B------:R-:W-:Y:S01]  /*5dd0*/  SHF.L.U32 R108, R64.reuse, 0x10, RZ ;  /* 0x00000010406c7819 */ /* 0x040fe200000006ff */
[--C-:B------:R-:W-:Y:S01]  /*5de0*/  FFMA.FTZ R118, R37, R182, R111.reuse ;  /* 0x000000b625767223 */ /* 0x100fe2000001006f */
[----:B------:R-:W-:Y:S01]  /*5df0*/  PRMT R111, R67, 0x7632, R111 ;  /* 0x00007632436f7816 */ /* 0x000fe2000000006f */
[--C-:B------:R-:W-:Y:S01]  /*5e00*/  FFMA.FTZ R117, R37, R200, R109.reuse ;  /* 0x000000c825757223 */ /* 0x100fe2000001006d */
[----:B------:R-:W-:Y:S01]  /*5e10*/  FFMA.FTZ R113, R167, R210, R166 ;  /* 0x000000d2a7717223 */ /* 0x000fe200000100a6 */
[----:B---3--:R-:W-:Y:S01]  /*5e20*/  FFMA.FTZ R116, R37, R180, R108 ;  /* 0x000000b425747223 */ /* 0x008fe2000001006c */
[----:B------:R-:W-:Y:S01]  /*5e30*/  PRMT R109, R65, 0x7632, R109 ;  /* 0x00007632416d7816 */ /* 0x000fe2000000006d */
[C---:B------:R-:W-:Y:S01]  /*5e40*/  FFMA.FTZ R0, R167.reuse, R202, R166 ;  /* 0x000000caa7007223 */ /* 0x040fe200000100a6 */
[----:B------:R-:W-:Y:S01]  /*5e50*/  PRMT R108, R64, 0x7632, R108 ;  /* 0x00007632406c7816 */ /* 0x000fe2000000006c */
[C---:B------:R-:W-:Y:S01]  /*5e60*/  FFMA.FTZ R206, R167.reuse, R206, R166 ;  /* 0x000000cea7ce7223 */ /* 0x040fe200000100a6 */
[----:B------:R-:W-:Y:S01]  /*5e70*/  PRMT R110, R66, 0x7632, R110 ;  /* 0x00007632426e7816 */ /* 0x000fe2000000006e */
        /* <DEDUP_REMOVED lines=27> */
.L_x_1506:
        /* <DEDUP_REMOVED lines=21> */
[----:B------:R-:W-:Y:S01]  /*6180*/  FFMA.FTZ R145, R167, R145, R166 ;  /* 0x00000091a7917223 */ /* 0x000fe200000100a6 */
[----:B------:R-:W-:Y:S01]  /*6190*/  FADD.FTZ R156, -R109, R156 ;  /* 0x0000009c6d9c7221 */ /* 0x000fe20000010100 */
[----:B------:R-:W-:Y:S01]  /*61a0*/  FFMA.FTZ R109, R167, R150, R166 ;  /* 0x00000096a76d7223 */ /* 0x000fe200000100a6 */
[----:B------:R-:W-:Y:S01]  /*61b0*/  FADD.FTZ R146, -R111, R146 ;  /* 0x000000926f927221 */ /* 0x000fe20000010100 */
[----:B------:R-:W-:Y:S01]  /*61c0*/  FADD.FTZ R108, -R0, R155 ;  /* 0x0000009b006c7221 */ /* 0x000fe20000010100 */
[----:B------:R-:W-:Y:S01]  /*61d0*/  SHF.L.U32 R111, R62, 0x10, RZ ;  /* 0x000000103e6f7819 */ /* 0x000fe200000006ff */
[----:B------:R-:W-:Y:S01]  /*61e0*/  FADD.FTZ R154, -R109, R154 ;  /* 0x0000009a6d9a7221 */ /* 0x000fe20000010100 */
[----:B------:R-:W-:Y:S01]  /*61f0*/  SHF.L.U32 R109, R61, 0x10, RZ ;  /* 0x000000103d6d7819 */ /* 0x000fe200000006ff */
[----:B------:R-:W-:Y:S01]  /*6200*/  FFMA.FTZ R110, R167, R143, R166 ;  /* 0x0000008fa76e7223 */ /* 0x000fe200000100a6 */
[----:B------:R-:W-:Y:S01]  /*6210*/  SHF.L.U32 R0, R60, 0x10, RZ ;  /* 0x000000103c007819 */ /* 0x000fe200000006ff */
[--C-:B------:R-:W-:Y:S01]  /*6220*/  FFMA.FTZ R118, R37, R154, R111.reuse ;  /* 0x0000009a25767223 */ /* 0x100fe2000001006f */
[----:B------:R-:W-:Y:S01]  /*6230*/  PRMT R111, R63, 0x7632, R111 ;  /* 0x000076323f6f7816 */ /* 0x000fe2000000006f */
[C-C-:B------:R-:W-:Y:S01]  /*6240*/  FFMA.FTZ R117, R37.reuse, R108, R109.reuse ;  /* 0x0000006c25757223 */ /* 0x140fe2000001006d */
[----:B------:R-:W-:Y:S01]  /*6250*/  PRMT R109, R62, 0x7632, R109 ;  /* 0x000076323e6d7816 */ /* 0x000fe2000000006d */
[--C-:B------:R-:W-:Y:S01]  /*6260*/  FFMA.FTZ R116, R37, R156, R0.reuse ;  /* 0x0000009c25747223 */ /* 0x100fe20000010000 */
[----:B------:R-:W-:Y:S01]  /*6270*/  PRMT R0, R60, 0x7632, R0 ;  /* 0x000076323c007816 */ /* 0x000fe20000000000 */
[----:B------:R-:W-:Y:S01]  /*6280*/  FFMA.FTZ R112, R167, R149, R166 ;  /* 0x00000095a7707223 */ /* 0x000fe200000100a6 */
        /* <DEDUP_REMOVED lines=29> */
.L_x_1513:
        /* <DEDUP_REMOVED lines=13> */
[----:B------:R-:W-:Y:S01]  /*6530*/  FADD.FTZ R142, -R116, R153 ;  /* 0x00000099748e7221 */ /* 0x000fe20000010100 */
        /* <DEDUP_REMOVED lines=17> */
[C---:B------:R-:W-:Y:S01]  /*6650*/  FFMA.FTZ R141, R37.reuse, R146, R119 ;  /* 0x00000092258d7223 */ /* 0x040fe20000010077 */
        /* <DEDUP_REMOVED lines=13> */
.L_x_1512:
        /* <DEDUP_REMOVED lines=46> */
.L_x_1515:
[C-C-:B0-----:R-:W-:Y:S01]  /*6a10*/  FFMA.FTZ R117, R167.reuse, R152, R166.reuse ;  /* 0x00000098a7757223 */ /* 0x141fe200000100a6 */
[C-C-:B------:R-:W-:Y:S01]  /*6a20*/  FFMA.FTZ R0, R167.reuse, R151, R166.reuse ;  /* 0x00000097a7007223 */ /* 0x140fe200000100a6 */
[C-C-:B------:R-:W-:Y:S01]  /*6a30*/  FFMA.FTZ R141, R167.reuse, R141, R166.reuse ;  /* 0x0000008da78d7223 */ /* 0x140fe200000100a6 */
[----:B------:R-:W-:Y:S01]  /*6a40*/  FFMA.FTZ R119, R167, R142, R166 ;  /* 0x0000008ea7777223 */ /* 0x000fe200000100a6 */
[----:B------:R-:W-:Y:S01]  /*6a50*/  FADD.FTZ R156, -R117, R156 ;  /* 0x0000009c759c7221 */ /* 0x000fe20000010100 */
[----:B------:R-:W-:Y:S01]  /*6a60*/  FFMA.FTZ R117, R167, R150, R166 ;  /* 0x00000096a7757223 */ /* 0x000fe200000100a6 */
[----:B------:R-:W-:Y:S01]  /*6a70*/  FADD.FTZ R116, -R0, R155 ;  /* 0x0000009b00747221 */ /* 0x000fe20000010100 */
[----:B------:R-:W-:Y:S01]  /*6a80*/  PRMT R0, R63, 0x7632, R0 ;  /* 0x000076323f007816 */ /* 0x000fe20000000000 */
[----:B------:R-:W-:Y:S01]  /*6a90*/  FFMA.FTZ R150, R167, R149, R166 ;  /* 0x00000095a7967223 */ /* 0x000fe200000100a6 */
[----:B------:R-:W-:Y:S01]  /*6aa0*/  FADD.FTZ R154, -R117, R154 ;  /* 0x0000009a759a7221 */ /* 0x000fe20000010100 */
[----:B------:R-:W-:Y:S01]  /*6ab0*/  SHF.L.U32 R117, R62, 0x10, RZ ;  /* 0x000000103e757819 */ /* 0x000fe200000006ff */
[----:B------:R-:W-:Y:S01]  /*6ac0*/  FFMA.FTZ R118, R167, R143, R166 ;  /* 0x0000008fa7767223 */ /* 0x000fe200000100a6 */
[----:B------:R-:W-:Y:S01]  /*6ad0*/  SHF.L.U32 R142, R63, 0x10, RZ ;  /* 0x000000103f8e7819 */ /* 0x000fe200000006ff */
[----:B------:R-:W-:Y:S01]  /*6ae0*/  FADD.FTZ R150, -R150, R153 ;  /* 0x0000009996967221 */ /* 0x000fe20000010100 */
[----:B------:R-:W-:Y:S01]  /*6af0*/  SHF.L.U32 R143, R0, 0x10, RZ ;  /* 0x00000010008f7819 */ /* 0x000fe200000006ff */
[----:B------:R-:W-:Y:S01]  /*6b00*/  FADD.FTZ R144, -R141, R144 ;  /* 0x000000908d907221 */ /* 0x000fe20000010100 */
[----:B------:R-:W-:Y:S01]  /*6b10*/  FADD.FTZ R146, -R119, R146 ;  /* 0x0000009277927221 */ /* 0x000fe20000010100 */
[----:B------:R-:W-:Y:S01]  /*6b20*/  FFMA.FTZ R154, R37, R154, R117 ;  /* 0x0000009a259a7223 */ /* 0x000fe20000010075 */
[----:B------:R-:W-:Y:S01]  /*6b30*/  PRMT R119, R62, 0x7632, R119 ;  /* 0x000076323e777816 */ /* 0x000fe20000000077 */
[----:B------:R-:W-:Y:S01]  /*6b40*/  FFMA.FTZ R145, R167, R145, R166 ;  /* 0x00000091a7917223 */ /* 0x000fe200000100a6 */
[----:B------:R-:W-:Y:S01]  /*6b50*/  PRMT R117, R61, 0x7632, R117 ;  /* 0x000076323d757816 */ /* 0x000fe20000000075 */
[----:B------:R-:W-:Y:S01]  /*6b60*/  FADD.FTZ R118, -R118, R147 ;  /* 0x0000009376767221 */ /* 0x000fe20000010100 */
[----:B------:R-:W-:Y:S01]  /*6b70*/  PRMT R0, R60, 0x7632, R0 ;  /* 0x000076323c007816 */ /* 0x000fe20000000000 */
[C---:B------:R-:W-:Y:S01]  /*6b80*/  FFMA.FTZ R150, R37.reuse, R150, R142 ;  /* 0x0000009625967223 */ /* 0x040fe2000001008e */
[----:B------:R-:W-:Y:S01]  /*6b90*/  FFMA.FTZ R147, R37, R144, R143 ;  /* 0x0000009025937223 */ /* 0x000fe2000001008f */
[----:B------:R-:W-:Y:S01]  /*6ba0*/  SHF.L.U32 R142, R119, 0x10, RZ ;  /* 0x00000010778e7819 */ /* 0x000fe200000006ff */
[----:B------:R-:W-:Y:S01]  /*6bb0*/  FADD.FTZ R148, -R145, R148 ;  /* 0x0000009491947221 */ /* 0x000fe20000010100 */
[----:B------:R-:W-:-:S02]  /*6bc0*/  SHF.L.U32 R141, R61, 0x10, RZ ;  /* 0x000000103d8d7819 */ /* 0x000fc400000006ff */
[----:B------:R-:W-:Y:S01]  /*6bd0*/  SHF.L.U32 R143, R117, 0x10, RZ ;  /* 0x00000010758f7819 */ /* 0x000fe200000006ff */
[C---:B------:R-:W-:Y:S01]  /*6be0*/  FFMA.FTZ R145, R37.reuse, R146, R142 ;  /* 0x0000009225917223 */ /* 0x040fe2000001008e */
[----:B------:R-:W-:Y:S02]  /*6bf0*/  SHF.L.U32 R117, R60, 0x10, RZ ;  /* 0x000000103c757819 */ /* 0x000fe400000006ff */
        /* <DEDUP_REMOVED lines=10> */
.L_x_1511:
[----:B------:R-:W-:Y:S05]  /*6ca0*/  @!P0 BRA `(.L_x_1516) ;  /* 0x00000004001c8947 */ /* 0x000fea0003800000 */
[----:B------:R-:W-:Y:S05]  /*6cb0*/  @!P1 BRA `(.L_x_1517) ;  /* 0x0000000000949947 */ /* 0x000fea0003800000 */
[C-C-:B0-----:R-:W-:Y:S01]  /*6cc0*/  FFMA.FTZ R108, R167.reuse, R143, R166.reuse ;  /* 0x0000008fa76c7223 */ /* 0x141fe200000100a6 */
[C-C-:B------:R-:W-:Y:S01]  /*6cd0*/  FFMA.FTZ R109, R167.reuse, R152, R166.reuse ;  /* 0x00000098a76d7223 */ /* 0x140fe200000100a6 */
        /* <DEDUP_REMOVED lines=35> */
.L_x_1517:
[C-C-:B0-----:R-:W-:Y:S01]  /*6f10*/  FFMA.FTZ R113, R167.reuse, R152, R166.reuse ;  /* 0x00000098a7717223 */ /* 0x141fe200000100a6 */
        /* <DEDUP_REMOVED lines=32> */
.L_x_1516:
[----:B------:R-:W-:Y:S05]  /*7120*/  @!P1 BRA `(.L_x_1518) ;  /* 0x0000000000849947 */ /* 0x000fea0003800000 */
        /* <DEDUP_REMOVED lines=33> */
.L_x_1518:
        /* <DEDUP_REMOVED lines=28> */
.L_x_1514:
        /* <DEDUP_REMOVED lines=16> */
[----:B------:R-:W-:Y:S01]  /*7600*/  FFMA.FTZ R108, R167, R133, R166 ;  /* 0x00000085a76c7223 */ /* 0x000fe200000100a6 */
[----:B------:R-:W-:Y:S01]  /*7610*/  FADD.FTZ R130, -R111, R130 ;  /* 0x000000826f827221 */ /* 0x000fe20000010100 */
[----:B------:R-:W-:Y:S01]  /*7620*/  FADD.FTZ R138, -R109, R138 ;  /* 0x0000008a6d8a7221 */ /* 0x000fe20000010100 */
[--C-:B------:R-:W-:Y:S01]  /*7630*/  FFMA.FTZ R113, R167, R132, R166.reuse ;  /* 0x00000084a7717223 */ /* 0x100fe200000100a6 */
[----:B------:R-:W-:Y:S01]  /*7640*/  SHF.L.U32 R111, R58, 0x10, RZ ;  /* 0x000000103a6f7819 */ /* 0x000fe200000006ff */
[----:B------:R-:W-:Y:S01]  /*7650*/  FADD.FTZ R112, -R108, R137 ;  /* 0x000000896c707221 */ /* 0x000fe20000010100 */
[----:B------:R-:W-:Y:S01]  /*7660*/  SHF.L.U32 R109, R57, 0x10, RZ ;  /* 0x00000010396d7819 */ /* 0x000fe200000006ff */
[----:B------:R-:W-:Y:S01]  /*7670*/  FADD.FTZ R0, -R0, R139 ;  /* 0x0000008b00007221 */ /* 0x000fe20000010100 */
[----:B------:R-:W-:Y:S01]  /*7680*/  SHF.L.U32 R108, R56, 0x10, RZ ;  /* 0x00000010386c7819 */ /* 0x000fe200000006ff */
[----:B------:R-:W-:Y:S01]  /*7690*/  FFMA.FTZ R115, R167, R124, R166 ;  /* 0x0000007ca7737223 */ /* 0x000fe200000100a6 */
[----:B------:R-:W-:Y:S01]  /*76a0*/  FADD.FTZ R136, -R113, R136 ;  /* 0x0000008871887221 */ /* 0x000fe20000010100 */
[----:B------:R-:W-:Y:S01]  /*76b0*/  FFMA.FTZ R112, R37, R112, R111 ;  /* 0x0000007025707223 */ /* 0x000fe2000001006f */
[----:B------:R-:W-:Y:S01]  /*76c0*/  PRMT R113, R59, 0x7632, R113 ;  /* 0x000076323b717816 */ /* 0x000fe20000000071 */
[C---:B------:R-:W-:Y:S01]  /*76d0*/  FFMA.FTZ R117, R37.reuse, R138, R109 ;  /* 0x0000008a25757223 */ /* 0x040fe2000001006d */
[----:B------:R-:W-:Y:S01]  /*76e0*/  PRMT R111, R58, 0x7632, R111 ;  /* 0x000076323a6f7816 */ /* 0x000fe2000000006f */
[----:B------:R-:W-:Y:S01]  /*76f0*/  FFMA.FTZ R108, R37, R0, R108 ;  /* 0x00000000256c7223 */ /* 0x000fe2000001006c */
[----:B------:R-:W-:Y:S01]  /*7700*/  PRMT R109, R57, 0x7632, R109 ;  /* 0x00007632396d7816 */ /* 0x000fe2000000006d */
[----:B------:R-:W-:Y:S01]  /*7710*/  FADD.FTZ R128, -R115, R128 ;  /* 0x0000008073807221 */ /* 0x000fe20000010100 */
[----:B------:R-:W-:Y:S01]  /*7720*/  PRMT R0, R56, 0x7632, R0 ;  /* 0x0000763238007816 */ /* 0x000fe20000000000 */
[----:B------:R-:W-:Y:S01]  /*7730*/  FFMA.FTZ R114, R167, R125, R166 ;  /* 0x0000007da7727223 */ /* 0x000fe200000100a6 */
[----:B------:R-:W-:-:S02]  /*7740*/  SHF.L.U32 R115, R113, 0x10, RZ ;  /* 0x0000001071737819 */ /* 0x000fc400000006ff */
[----:B------:R-:W-:Y:S01]  /*7750*/  SHF.L.U32 R113, R111, 0x10, RZ ;  /* 0x000000106f717819 */ /* 0x000fe200000006ff */
[----:B------:R-:W-:Y:S01]  /*7760*/  FADD.FTZ R114, -R114, R129 ;  /* 0x0000008172727221 */ /* 0x000fe20000010100 */
[----:B------:R-:W-:Y:S01]  /*7770*/  SHF.L.U32 R116, R59, 0x10, RZ ;  /* 0x000000103b747819 */ /* 0x000fe200000006ff */
[----:B------:R-:W-:Y:S01]  /*7780*/  FFMA.FTZ R115, R37, R128, R115 ;  /* 0x0000008025737223 */ /* 0x000fe20000010073 */
[----:B------:R-:W-:Y:S01]  /*7790*/  SHF.L.U32 R111, R109, 0x10, RZ ;  /* 0x000000106d6f7819 */ /* 0x000fe200000006ff */
[C---:B------:R-:W-:Y:S01]  /*77a0*/  FFMA.FTZ R113, R37.reuse, R114, R113 ;  /* 0x0000007225717223 */ /* 0x040fe20000010071 */
[----:B------:R-:W-:Y:S01]  /*77b0*/  SHF.L.U32 R109, R0, 0x10, RZ ;  /* 0x00000010006d7819 */ /* 0x000fe200000006ff */
[C---:B------:R-:W-:Y:S02]  /*77c0*/  FFMA.FTZ R116, R37.reuse, R136, R116 ;  /* 0x0000008825747223 */ /* 0x040fe40000010074 */
[----:B------:R-:W-:Y:S01]  /*77d0*/  FFMA.FTZ R130, R37, R130, R111 ;  /* 0x0000008225827223 */ /* 0x000fe2000001006f */
[----:B------:R-:W-:Y:S01]  /*77e0*/  F2FP.BF16.F32.PACK_AB R118, R113, R112 ;  /* 0x000000707176723e */ /* 0x000fe200000010ff */
        /* <DEDUP_REMOVED lines=13> */
.L_x_1521:
        /* <DEDUP_REMOVED lines=8> */
[C-C-:B------:R-:W-:Y:S01]  /*7940*/  FFMA.FTZ R119, R167.reuse, R124, R166.reuse ;  /* 0x0000007ca7777223 */ /* 0x140fe200000100a6 */
[----:B------:R-:W-:Y:S01]  /*7950*/  SHF.L.U32 R115, R58, 0x10, RZ ;  /* 0x000000103a737819 */ /* 0x000fe200000006ff */
[----:B------:R-:W-:Y:S01]  /*7960*/  FADD.FTZ R116, -R112, R137 ;  /* 0x0000008970747221 */ /* 0x000fe20000010100 */
        /* <DEDUP_REMOVED lines=8> */
[C---:B------:R-:W-:Y:S01]  /*79f0*/  FFMA.FTZ R117, R37.reuse, R138, R113 ;  /* 0x0000008a25757223 */ /* 0x040fe20000010071 */
[----:B------:R-:W-:Y:S01]  /*7a00*/  PRMT R115, R58, 0x7632, R115 ;  /* 0x000076323a737816 */ /* 0x000fe20000000073 */
[----:B------:R-:W-:Y:S01]  /*7a10*/  FFMA.FTZ R112, R37, R0, R112 ;  /* 0x0000000025707223 */ /* 0x000fe20000010070 */
[----:B------:R-:W-:Y:S01]  /*7a20*/  PRMT R113, R57, 0x7632, R113 ;  /* 0x0000763239717816 */ /* 0x000fe20000000071 */
[----:B------:R-:W-:Y:S01]  /*7a30*/  FFMA.FTZ R118, R167, R125, R166 ;  /* 0x0000007da7767223 */ /* 0x000fe200000100a6 */
[----:B------:R-:W-:-:S02]  /*7a40*/  PRMT R0, R56, 0x7632, R0 ;  /* 0x0000763238007816 */ /* 0x000fc40000000000 */
[----:B------:R-:W-:Y:S01]  /*7a50*/  SHF.L.U32 R125, R119, 0x10, RZ ;  /* 0x00000010777d7819 */ /* 0x000fe200000006ff */
[----:B------:R-:W-:Y:S01]  /*7a60*/  FADD.FTZ R118, -R118, R129 ;  /* 0x0000008176767221 */ /* 0x000fe20000010100 */
[----:B------:R-:W-:Y:S02]  /*7a70*/  SHF.L.U32 R119, R115, 0x10, RZ ;  /* 0x0000001073777819 */ /* 0x000fe400000006ff */
        /* <DEDUP_REMOVED lines=17> */
.L_x_1520:
        /* <DEDUP_REMOVED lines=46> */
.L_x_1523:
[C-C-:B0-----:R-:W-:Y:S01]  /*7e70*/  FFMA.FTZ R117, R167.reuse, R134, R166.reuse ;  /* 0x00000086a7757223 */ /* 0x141fe200000100a6 */
[C-C-:B------:R-:W-:Y:S01]  /*7e80*/  FFMA.FTZ R116, R167.reuse, R127, R166.reuse ;  /* 0x0000007fa7747223 */ /* 0x140fe200000100a6 */
[C-C-:B------:R-:W-:Y:S01]  /*7e90*/  FFMA.FTZ R119, R167.reuse, R126, R166.reuse ;  /* 0x0000007ea7777223 */ /* 0x140fe200000100a6 */
[----:B------:R-:W-:Y:S01]  /*7ea0*/  FFMA.FTZ R127, R167, R132, R166 ;  /* 0x00000084a77f7223 */ /* 0x000fe200000100a6 */
[----:B------:R-:W-:Y:S01]  /*7eb0*/  FADD.FTZ R138, -R117, R138 ;  /* 0x0000008a758a7221 */ /* 0x000fe20000010100 */
[----:B------:R-:W-:Y:S01]  /*7ec0*/  PRMT R117, R59, 0x7632, R117 ;  /* 0x000076323b757816 */ /* 0x000fe20000000075 */
[----:B------:R-:W-:Y:S01]  /*7ed0*/  FADD.FTZ R118, -R116, R131 ;  /* 0x0000008374767221 */ /* 0x000fe20000010100 */
[----:B------:R-:W-:Y:S01]  /*7ee0*/  FADD.FTZ R130, -R119, R130 ;  /* 0x0000008277827221 */ /* 0x000fe20000010100 */
        /* <DEDUP_REMOVED lines=8> */
[----:B------:R-:W-:Y:S01]  /*7f70*/  PRMT R119, R58, 0x7632, R119 ;  /* 0x000076323a777816 */ /* 0x000fe20000000077 */
[----:B------:R-:W-:Y:S01]  /*7f80*/  FFMA.FTZ R0, R167, R135, R166 ;  /* 0x00000087a7007223 */ /* 0x000fe200000100a6 */
[--C-:B------:R-:W-:Y:S01]  /*7f90*/  FFMA.FTZ R124, R37, R116, R117.reuse ;  /* 0x00000074257c7223 */ /* 0x100fe20000010075 */
[----:B------:R-:W-:Y:S01]  /*7fa0*/  PRMT R117, R57, 0x7632, R117 ;  /* 0x0000763239757816 */ /* 0x000fe20000000075 */
[----:B------:R-:W-:Y:S01]  /*7fb0*/  FADD.FTZ R136, -R127, R136 ;  /* 0x000000887f887221 */ /* 0x000fe20000010100 */
[----:B------:R-:W-:Y:S01]  /*7fc0*/  PRMT R116, R56, 0x7632, R116 ;  /* 0x0000763238747816 */ /* 0x000fe20000000074 */
[----:B------:R-:W-:Y:S01]  /*7fd0*/  FFMA.FTZ R131, R37, R128, R125 ;  /* 0x0000008025837223 */ /* 0x000fe2000001007d */
[----:B------:R-:W-:Y:S01]  /*7fe0*/  SHF.L.U32 R128, R119, 0x10, RZ ;  /* 0x0000001077807819 */ /* 0x000fe200000006ff */
[----:B------:R-:W-:Y:S01]  /*7ff0*/  FADD.FTZ R0, -R0, R139 ;  /* 0x0000008b00007221 */ /* 0x000fe20000010100 */
[----:B------:R-:W-:-:S02]  /*8000*/  SHF.L.U32 R125, R57, 0x10, RZ ;  /* 0x00000010397d7819 */ /* 0x000fc400000006ff */
[----:B------:R-:W-:Y:S01]  /*8010*/  SHF.L.U32 R127, R117, 0x10, RZ ;  /* 0x00000010757f7819 */ /* 0x000fe200000006ff */
[----:B------:R-:W-:Y:S01]  /*8020*/  FFMA.FTZ R129, R37, R126, R128 ;  /* 0x0000007e25817223 */ /* 0x000fe20000010080 */
[----:B------:R-:W-:Y:S01]  /*8030*/  SHF.L.U32 R132, R59, 0x10, RZ ;  /* 0x000000103b847819 */ /* 0x000fe200000006ff */
[C---:B------:R-:W-:Y:S01]  /*8040*/  FFMA.FTZ R138, R37.reuse, R138, R125 ;  /* 0x0000008a258a7223 */ /* 0x040fe2000001007d */
        /* <DEDUP_REMOVED lines=9> */
[----:B------:R-:W-:Y:S01]  /*80e0*/  F2FP.BF16.F32.PACK_AB R116, R125, R0 ;  /* 0x000000007d74723e */ /* 0x000fe200000010ff */
[----:B------:R-:W-:Y:S06]  /*80f0*/  BRA `(.L_x_1522) ;  /* 0x0000000800187947 */ /* 0x000fec0003800000 */
.L_x_1519:
        /* <DEDUP_REMOVED lines=39> */
.L_x_1525:
        /* <DEDUP_REMOVED lines=33> */
.L_x_1524:
        /* <DEDUP_REMOVED lines=34> */
.L_x_1526:
        /* <DEDUP_REMOVED lines=28> */
.L_x_1522:
        /* <DEDUP_REMOVED lines=14> */
[C-C-:B------:R-:W-:Y:S01]  /*8a40*/  FFMA.FTZ R20, R167.reuse, R3, R166.reuse ;  /* 0x00000003a7147223 */ /* 0x140fe200000100a6 */
[----:B------:R-:W-:Y:S01]  /*8a50*/  FADD.FTZ R6, -R6, R17 ;  /* 0x0000001106067221 */ /* 0x000fe20000010100 */
[C-C-:B------:R-:W-:Y:S01]  /*8a60*/  FFMA.FTZ R17, R167.reuse, R4, R166.reuse ;  /* 0x00000004a7117223 */ /* 0x140fe200000100a6 */
[C-C-:B------:R-:W-:Y:S01]  /*8a70*/  FFMA.FTZ R4, R167.reuse, R19, R166.reuse ;  /* 0x00000013a7047223 */ /* 0x140fe200000100a6 */
[----:B------:R-:W-:Y:S01]  /*8a80*/  FADD.FTZ R20, -R20, R15 ;  /* 0x0000000f14147221 */ /* 0x000fe20000010100 */
[----:B------:R-:W-:Y:S01]  /*8a90*/  FFMA.FTZ R19, R167, R2, R166 ;  /* 0x00000002a7137223 */ /* 0x000fe200000100a6 */
[----:B------:R-:W-:Y:S01]  /*8aa0*/  FADD.FTZ R16, -R17, R16 ;  /* 0x0000001011107221 */ /* 0x000fe20000010100 */
[----:B------:R-:W-:Y:S01]  /*8ab0*/  FFMA.FTZ R17, R167, R18, R166 ;  /* 0x00000012a7117223 */ /* 0x000fe200000100a6 */
[----:B------:R-:W-:Y:S01]  /*8ac0*/  SHF.L.U32 R3, R53, 0x10, RZ ;  /* 0x0000001035037819 */ /* 0x000fe200000006ff */
[----:B------:R-:W-:Y:S01]  /*8ad0*/  FADD.FTZ R32, -R21, R32 ;  /* 0x0000002015207221 */ /* 0x000fe20000010100 */
[----:B------:R-:W-:Y:S01]  /*8ae0*/  SHF.L.U32 R2, R52, 0x10, RZ ;  /* 0x0000001034027819 */ /* 0x000fe200000006ff */
[----:B------:R-:W-:Y:S01]  /*8af0*/  FADD.FTZ R0, -R0, R33 ;  /* 0x0000002100007221 */ /* 0x000fe20000010100 */
[----:B------:R-:W-:Y:S01]  /*8b00*/  SHF.L.U32 R15, R54, 0x10, RZ ;  /* 0x00000010360f7819 */ /* 0x000fe200000006ff */
[----:B------:R-:W-:Y:S01]  /*8b10*/  FADD.FTZ R4, -R4, R31 ;  /* 0x0000001f04047221 */ /* 0x000fe20000010100 */
[----:B------:R-:W-:Y:S01]  /*8b20*/  FADD.FTZ R30, -R17, R30 ;  /* 0x0000001e111e7221 */ /* 0x000fe20000010100 */
[----:B0-----:R-:W-:Y:S01]  /*8b30*/  FADD.FTZ R108, -R19, R14 ;  /* 0x0000000e136c7221 */ /* 0x001fe20000010100 */
[C---:B------:R-:W-:Y:S01]  /*8b40*/  FFMA.FTZ R17, R37.reuse, R32, R3 ;  /* 0x0000002025117223 */ /* 0x040fe20000010003 */
[C---:B------:R-:W-:Y:S01]  /*8b50*/  FFMA.FTZ R2, R37.reuse, R0, R2 ;  /* 0x0000000025027223 */ /* 0x040fe20000010002 */
[----:B------:R-:W-:Y:S01]  /*8b60*/  FFMA.FTZ R18, R37, R4, R15 ;  /* 0x0000000425127223 */ /* 0x000fe2000001000f */
[----:B------:R-:W-:-:S02]  /*8b70*/  PRMT R14, R55, 0x7632, R14 ;  /* 0x00007632370e7816 */ /* 0x000fc4000000000e */
[----:B------:R-:W-:Y:S02]  /*8b80*/  PRMT R3, R53, 0x7632, R3 ;  /* 0x0000763235037816 */ /* 0x000fe40000000003 */
[----:B------:R-:W-:Y:S02]  /*8b90*/  PRMT R0, R52, 0x7632, R0 ;  /* 0x0000763234007816 */ /* 0x000fe40000000000 */
[----:B------:R-:W-:Y:S02]  /*8ba0*/  PRMT R4, R54, 0x7632, R4 ;  /* 0x0000763236047816 */ /* 0x000fe40000000004 */
[----:B------:R-:W-:Y:S02]  /*8bb0*/  SHF.L.U32 R21, R14, 0x10, RZ ;  /* 0x000000100e157819 */ /* 0x000fe400000006ff */
[----:B------:R-:W-:Y:S02]  /*8bc0*/  SHF.L.U32 R15, R3, 0x10, RZ ;  /* 0x00000010030f7819 */ /* 0x000fe400000006ff */
[----:B------:R-:W-:Y:S01]  /*8bd0*/  SHF.L.U32 R32, R55, 0x10, RZ ;  /* 0x0000001037207819 */ /* 0x000fe200000006ff */
[C---:B------:R-:W-:Y:S01]  /*8be0*/  FFMA.FTZ R31, R37.reuse, R108, R21 ;  /* 0x0000006c251f7223 */ /* 0x040fe20000010015 */
[----:B------:R-:W-:Y:S01]  /*8bf0*/  SHF.L.U32 R19, R4, 0x10, RZ ;  /* 0x0000001004137819 */ /* 0x000fe200000006ff */
[C---:B------:R-:W-:Y:S01]  /*8c00*/  FFMA.FTZ R16, R37.reuse, R16, R15 ;  /* 0x0000001025107223 */ /* 0x040fe2000001000f */
[----:B------:R-:W-:Y:S01]  /*8c10*/  SHF.L.U32 R3, R0, 0x10, RZ ;  /* 0x0000001000037819 */ /* 0x000fe200000006ff */
[----:B------:R-:W-:-:S02]  /*8c20*/  FFMA.FTZ R30, R37, R30, R32 ;  /* 0x0000001e251e7223 */ /* 0x000fc40000010020 */
[C---:B------:R-:W-:Y:S01]  /*8c30*/  FFMA.FTZ R21, R37.reuse, R20, R19 ;  /* 0x0000001425157223 */ /* 0x040fe20000010013 */
        /* <DEDUP_REMOVED lines=14> */
.L_x_1529:
        /* <DEDUP_REMOVED lines=45> */
.L_x_1528:
        /* <DEDUP_REMOVED lines=46> */
.L_x_1531:
[C-C-:B------:R-:W-:Y:S01]  /*92d0*/  FFMA.FTZ R6, R167.reuse, R6, R166.reuse ;  /* 0x00000006a7067223 */ /* 0x140fe200000100a6 */
[C-C-:B------:R-:W-:Y:S01]  /*92e0*/  FFMA.FTZ R0, R167.reuse, R21, R166.reuse ;  /* 0x00000015a7007223 */ /* 0x140fe200000100a6 */
[--C-:B------:R-:W-:Y:S01]  /*92f0*/  FFMA.FTZ R21, R167, R20, R166.reuse ;  /* 0x00000014a7157223 */ /* 0x100fe200000100a6 */
[----:B------:R-:W-:Y:S01]  /*9300*/  SHF.L.U32 R20, R55, 0x10, RZ ;  /* 0x0000001037147819 */ /* 0x000fe200000006ff */
[----:B------:R-:W-:Y:S01]  /*9310*/  FADD.FTZ R6, -R6, R17 ;  /* 0x0000001106067221 */ /* 0x000fe20000010100 */
[C-C-:B------:R-:W-:Y:S01]  /*9320*/  FFMA.FTZ R17, R167.reuse, R4, R166.reuse ;  /* 0x00000004a7117223 */ /* 0x140fe200000100a6 */
[C-C-:B------:R-:W-:Y:S01]  /*9330*/  FFMA.FTZ R4, R167.reuse, R19, R166.reuse ;  /* 0x00000013a7047223 */ /* 0x140fe200000100a6 */
[----:B------:R-:W-:Y:S01]  /*9340*/  FFMA.FTZ R19, R167, R18, R166 ;  /* 0x00000012a7137223 */ /* 0x000fe200000100a6 */
[----:B------:R-:W-:Y:S01]  /*9350*/  FADD.FTZ R32, -R21, R32 ;  /* 0x0000002015207221 */ /* 0x000fe20000010100 */
[----:B------:R-:W-:Y:S01]  /*9360*/  FADD.FTZ R16, -R17, R16 ;  /* 0x0000001011107221 */ /* 0x000fe20000010100 */
[----:B------:R-:W-:Y:S01]  /*9370*/  PRMT R17, R55, 0x7632, R17 ;  /* 0x0000763237117816 */ /* 0x000fe20000000011 */
[----:B------:R-:W-:Y:S01]  /*9380*/  FADD.FTZ R30, -R19, R30 ;  /* 0x0000001e131e7221 */ /* 0x000fe20000010100 */
[C-C-:B------:R-:W-:Y:S01]  /*9390*/  FFMA.FTZ R19, R167.reuse, R2, R166.reuse ;  /* 0x00000002a7137223 */ /* 0x140fe200000100a6 */
[----:B------:R-:W-:Y:S01]  /*93a0*/  FFMA.FTZ R2, R167, R3, R166 ;  /* 0x00000003a7027223 */ /* 0x000fe200000100a6 */
[----:B------:R-:W-:Y:S01]  /*93b0*/  SHF.L.U32 R3, R54, 0x10, RZ ;  /* 0x0000001036037819 */ /* 0x000fe200000006ff */
[----:B------:R-:W-:Y:S01]  /*93c0*/  FADD.FTZ R4, -R4, R31 ;  /* 0x0000001f04047221 */ /* 0x000fe20000010100 */
[----:B------:R-:W-:Y:S01]  /*93d0*/  SHF.L.U32 R17, R17, 0x10, RZ ;  /* 0x0000001011117819 */ /* 0x000fe200000006ff */
[----:B------:R-:W-:Y:S01]  /*93e0*/  FADD.FTZ R14, -R19, R14 ;  /* 0x0000000e130e7221 */ /* 0x000fe20000010100 */
[----:B------:R-:W-:Y:S01]  /*93f0*/  FADD.FTZ R18, -R2, R15 ;  /* 0x0000000f02127221 */ /* 0x000fe20000010100 */
[--C-:B------:R-:W-:Y:S01]  /*9400*/  FFMA.FTZ R4, R37, R4, R3.reuse ;  /* 0x0000000425047223 */ /* 0x100fe20000010003 */
[----:B------:R-:W-:Y:S01]  /*9410*/  PRMT R3, R53, 0x7632, R3 ;  /* 0x0000763235037816 */ /* 0x000fe20000000003 */
[C---:B------:R-:W-:Y:S01]  /*9420*/  FFMA.FTZ R31, R37.reuse, R14, R17 ;  /* 0x0000000e251f7223 */ /* 0x040fe20000010011 */
[----:B------:R-:W-:Y:S01]  /*9430*/  PRMT R14, R54, 0x7632, R14 ;  /* 0x00007632360e7816 */ /* 0x000fe2000000000e */
[----:B------:R-:W-:Y:S01]  /*9440*/  FADD.FTZ R0, -R0, R33 ;  /* 0x0000002100007221 */ /* 0x000fe20000010100 */
[----:B------:R-:W-:Y:S01]  /*9450*/  PRMT R2, R52, 0x7632, R2 ;  /* 0x0000763234027816 */ /* 0x000fe20000000002 */
[----:B------:R-:W-:Y:S01]  /*9460*/  FFMA.FTZ R20, R37, R30, R20 ;  /* 0x0000001e25147223 */ /* 0x000fe20000010014 */
[----:B------:R-:W-:-:S02]  /*9470*/  SHF.L.U32 R17, R53, 0x10, RZ ;  /* 0x0000001035117819 */ /* 0x000fc400000006ff */
[----:B------:R-:W-:Y:S02]  /*9480*/  SHF.L.U32 R19, R3, 0x10, RZ ;  /* 0x0000001003137819 */ /* 0x000fe400000006ff */
[----:B------:R-:W-:Y:S01]  /*9490*/  SHF.L.U32 R14, R14, 0x10, RZ ;  /* 0x000000100e0e7819 */ /* 0x000fe200000006ff */
[C---:B------:R-:W-:Y:S01]  /*94a0*/  FFMA.FTZ R17, R37.reuse, R32, R17 ;  /* 0x0000002025117223 */ /* 0x040fe20000010011 */
[----:B------:R-:W-:Y:S01]  /*94b0*/  SHF.L.U32 R3, R52, 0x10, RZ ;  /* 0x0000001034037819 */ /* 0x000fe200000006ff */
[C---:B------:R-:W-:Y:S01]  /*94c0*/  FFMA.FTZ R16, R37.reuse, R16, R19 ;  /* 0x0000001025107223 */ /* 0x040fe20000010013 */
        /* <DEDUP_REMOVED lines=9> */
.L_x_1527:
[----:B------:R-:W-:Y:S05]  /*9560*/  @!P0 BRA `(.L_x_1532) ;  /* 0x00000004001c8947 */ /* 0x000fea0003800000 */
[----:B------:R-:W-:Y:S05]  /*9570*/  @!P1 BRA `(.L_x_1533) ;  /* 0x0000000000949947 */ /* 0x000fea0003800000 */
[C-C-:B------:R-:W-:Y:S01]  /*9580*/  FFMA.FTZ R6, R167.reuse, R6, R166.reuse ;  /* 0x00000006a7067223 */ /* 0x140fe200000100a6 */
        /* <DEDUP_REMOVED lines=36> */
.L_x_1533:
        /* <DEDUP_REMOVED lines=28> */
[----:B0-----:R-:W-:Y:S02]  /*9990*/  MOV R115, R19 ;  /* 0x0000001300737202 */ /* 0x001fe40000000f00 */
[----:B------:R-:W-:Y:S02]  /*99a0*/  MOV R114, R18 ;  /* 0x0000001200727202 */ /* 0x000fe40000000f00 */
[----:B------:R-:W-:-:S02]  /*99b0*/  MOV R113, R17 ;  /* 0x0000001100717202 */ /* 0x000fc40000000f00 */
[----:B------:R-:W-:Y:S01]  /*99c0*/  MOV R112, R16 ;  /* 0x0000001000707202 */ /* 0x000fe20000000f00 */
[----:B------:R-:W-:Y:S06]  /*99d0*/  BRA `(.L_x_1530) ;  /* 0x0000000000f87947 */ /* 0x000fec0003800000 */
.L_x_1532:
        /* <DEDUP_REMOVED lines=34> */
.L_x_1534:
        /* <DEDUP_REMOVED lines=28> */
.L_x_1530:
[----:B------:R-:W1:Y:S01]  /*9dc0*/  @P0 LDC.64 R14, c[0x0][0x478] ;  /* 0x00011e00ff0e0b82 */ /* 0x000e620000000a00 */
[----:B------:R-:W-:-:S07]  /*9dd0*/  IMAD.WIDE.U32 R20, R34, 0x10, R168 ;  /* 0x0000001022147825 */ /* 0x000fce00078e00a8 */
[----:B------:R-:W2:Y:S01]  /*9de0*/  @P1 LDC.64 R2, c[0x0][0x470] ;  /* 0x00011c00ff021b82 */ /* 0x000ea20000000a00 */
        /* <DEDUP_REMOVED lines=12> */
[----:B------:R-:W-:Y:S01]  /*9eb0*/  FFMA.FTZ R24, R167, R24, R166 ;  /* 0x00000018a7187223 */ /* 0x000fe200000100a6 */
[----:B------:R-:W-:Y:S01]  /*9ec0*/  FADD.FTZ R12, -R7, R12 ;  /* 0x0000000c070c7221 */ /* 0x000fe20000010100 */
[----:B-1----:R-:W-:Y:S01]  /*9ed0*/  FADD.FTZ R14, -R0, R11 ;  /* 0x0000000b000e7221 */ /* 0x002fe20000010100 */
[----:B------:R-:W-:Y:S01]  /*9ee0*/  SHF.L.U32 R3, R49, 0x10, RZ ;  /* 0x0000001031037819 */ /* 0x000fe200000006ff */
[----:B------:R-:W-:Y:S01]  /*9ef0*/  FADD.FTZ R28, -R23, R28 ;  /* 0x0000001c171c7221 */ /* 0x000fe20000010100 */
[----:B------:R-:W-:Y:S01]  /*9f00*/  SHF.L.U32 R7, R50, 0x10, RZ ;  /* 0x0000001032077819 */ /* 0x000fe200000006ff */
[----:B------:R-:W-:Y:S01]  /*9f10*/  FADD.FTZ R22, -R22, R27 ;  /* 0x0000001b16167221 */ /* 0x000fe20000010100 */
[----:B------:R-:W-:Y:S01]  /*9f20*/  SHF.L.U32 R0, R48, 0x10, RZ ;  /* 0x0000001030007819 */ /* 0x000fe200000006ff */
[----:B------:R-:W-:Y:S01]  /*9f30*/  FADD.FTZ R24, -R24, R29 ;  /* 0x0000001d18187221 */ /* 0x000fe20000010100 */
[----:B------:R-:W-:Y:S01]  /*9f40*/  FFMA.FTZ R9, R167, R9, R166 ;  /* 0x00000009a7097223 */ /* 0x000fe200000100a6 */
[C---:B------:R-:W-:Y:S01]  /*9f50*/  FFMA.FTZ R5, R37.reuse, R28, R3 ;  /* 0x0000001c25057223 */ /* 0x040fe20000010003 */
[C-C-:B------:R-:W-:Y:S01]  /*9f60*/  FFMA.FTZ R6, R37.reuse, R22, R7.reuse ;  /* 0x0000001625067223 */ /* 0x140fe20000010007 */
[----:B------:R-:W-:Y:S01]  /*9f70*/  FFMA.FTZ R4, R37, R24, R0 ;  /* 0x0000001825047223 */ /* 0x000fe20000010000 */
[----:B------:R-:W-:Y:S01]  /*9f80*/  PRMT R7, R51, 0x7632, R7 ;  /* 0x0000763233077816 */ /* 0x000fe20000000007 */
[C-C-:B------:R-:W-:Y:S01]  /*9f90*/  FFMA.FTZ R8, R167.reuse, R8, R166.reuse ;  /* 0x00000008a7087223 */ /* 0x140fe200000100a6 */
[----:B------:R-:W-:Y:S01]  /*9fa0*/  PRMT R3, R50, 0x7632, R3 ;  /* 0x0000763232037816 */ /* 0x000fe20000000003 */
[----:B------:R-:W-:Y:S01]  /*9fb0*/  FFMA.FTZ R25, R167, R25, R166 ;  /* 0x00000019a7197223 */ /* 0x000fe200000100a6 */
[----:B------:R-:W-:Y:S01]  /*9fc0*/  PRMT R0, R48, 0x7632, R0 ;  /* 0x0000763230007816 */ /* 0x000fe20000000000 */
[----:B------:R-:W-:Y:S01]  /*9fd0*/  FADD.FTZ R10, -R9, R10 ;  /* 0x0000000a090a7221 */ /* 0x000fe20000010100 */
[----:B------:R-:W-:Y:S01]  /*9fe0*/  PRMT R2, R49, 0x7632, R2 ;  /* 0x0000763231027816 */ /* 0x000fe20000000002 */
[----:B------:R-:W-:Y:S01]  /*9ff0*/  FADD.FTZ R8, -R8, R13 ;  /* 0x0000000d08087221 */ /* 0x000fe20000010100 */
[----:B------:R-:W-:Y:S01]  /*a000*/  SHF.L.U32 R16, R7, 0x10, RZ ;  /* 0x0000001007107819 */ /* 0x000fe200000006ff */
[----:B------:R-:W-:Y:S01]  /*a010*/  FADD.FTZ R26, -R25, R26 ;  /* 0x0000001a191a7221 */ /* 0x000fe20000010100 */
[----:B------:R-:W-:-:S02]  /*a020*/  SHF.L.U32 R9, R3, 0x10, RZ ;  /* 0x0000001003097819 */ /* 0x000fc400000006ff */
        /* <DEDUP_REMOVED lines=12> */
[----:B0-----:R-:W-:Y:S02]  /*a0f0*/  MOV R111, R7 ;  /* 0x00000007006f7202 */ /* 0x001fe40000000f00 */
        /* <DEDUP_REMOVED lines=8> */
.L_x_1537:
        /* <DEDUP_REMOVED lines=43> */
[----:B------:R-:W-:Y:S01]  /*a430*/  MOV R112, R4 ;  /* 0x0000000400707202 */ /* 0x000fe20000000f00 */
[----:B------:R-:W-:Y:S06]  /*a440*/  BRA `(.L_x_1538) ;  /* 0x0000000c00747947 */ /* 0x000fec0003800000 */
.L_x_1536:
        /* <DEDUP_REMOVED lines=46> */
.L_x_1539:
[----:B------:R-:W-:Y:S01]  /*a730*/  FFMA.FTZ R25, R167, R25, R166 ;  /* 0x00000019a7197223 */ /* 0x000fe200000100a6 */
[----:B-1----:R-:W-:Y:S01]  /*a740*/  PRMT R2, R51, 0x7632, R2 ;  /* 0x0000763233027816 */ /* 0x002fe20000000002 */
[--C-:B------:R-:W-:Y:S01]  /*a750*/  FFMA.FTZ R9, R167, R9, R166.reuse ;  /* 0x00000009a7097223 */ /* 0x100fe200000100a6 */
[----:B------:R-:W-:Y:S01]  /*a760*/  SHF.L.U32 R3, R51, 0x10, RZ ;  /* 0x0000001033037819 */ /* 0x000fe200000006ff */
[----:B------:R-:W-:Y:S01]  /*a770*/  FFMA.FTZ R8, R167, R8, R166 ;  /* 0x00000008a7087223 */ /* 0x000fe200000100a6 */
[----:B------:R-:W-:Y:S01]  /*a780*/  SHF.L.U32 R2, R2, 0x10, RZ ;  /* 0x0000001002027819 */ /* 0x000fe200000006ff */
[----:B------:R-:W-:Y:S01]  /*a790*/  FADD.FTZ R26, -R25, R26 ;  /* 0x0000001a191a7221 */ /* 0x000fe20000010100 */
[C-C-:B------:R-:W-:Y:S01]  /*a7a0*/  FFMA.FTZ R22, R167.reuse, R22, R166.reuse ;  /* 0x00000016a7167223 */ /* 0x140fe200000100a6 */
[----:B------:R-:W-:Y:S01]  /*a7b0*/  FFMA.FTZ R0, R167, R5, R166 ;  /* 0x00000005a7007223 */ /* 0x000fe200000100a6 */
[----:B------:R-:W-:Y:S01]  /*a7c0*/  FADD.FTZ R10, -R9, R10 ;  /* 0x0000000a090a7221 */ /* 0x000fe20000010100 */
[----:B------:R-:W-:Y:S01]  /*a7d0*/  FADD.FTZ R8, -R8, R13 ;  /* 0x0000000d08087221 */ /* 0x000fe20000010100 */
[----:B------:R-:W-:Y:S01]  /*a7e0*/  SHF.L.U32 R5, R50, 0x10, RZ ;  /* 0x0000001032057819 */ /* 0x000fe200000006ff */
[----:B------:R-:W-:Y:S01]  /*a7f0*/  FFMA.FTZ R26, R37, R26, R3 ;  /* 0x0000001a251a7223 */ /* 0x000fe20000010003 */
[----:B------:R-:W-:Y:S01]  /*a800*/  FFMA.FTZ R7, R167, R7, R166 ;  /* 0x00000007a7077223 */ /* 0x000fe200000100a6 */
[----:B------:R-:W-:Y:S01]  /*a810*/  FADD.FTZ R22, -R22, R27 ;  /* 0x0000001b16167221 */ /* 0x000fe20000010100 */
[----:B------:R-:W-:Y:S01]  /*a820*/  FADD.FTZ R4, -R0, R11 ;  /* 0x0000000b00047221 */ /* 0x000fe20000010100 */
[----:B------:R-:W-:Y:S01]  /*a830*/  FFMA.FTZ R13, R37, R10, R2 ;  /* 0x0000000a250d7223 */ /* 0x000fe20000010002 */
[----:B------:R-:W-:Y:S01]  /*a840*/  PRMT R3, R50, 0x7632, R3 ;  /* 0x0000763232037816 */ /* 0x000fe20000000003 */
[----:B------:R-:W-:Y:S01]  /*a850*/  FFMA.FTZ R24, R167, R24, R166 ;  /* 0x00000018a7187223 */ /* 0x000fe200000100a6 */
[----:B------:R-:W-:Y:S01]  /*a860*/  PRMT R2, R49, 0x7632, R2 ;  /* 0x0000763231027816 */ /* 0x000fe20000000002 */
[----:B------:R-:W-:Y:S01]  /*a870*/  FFMA.FTZ R23, R167, R23, R166 ;  /* 0x00000017a7177223 */ /* 0x000fe200000100a6 */
[----:B------:R-:W-:Y:S01]  /*a880*/  PRMT R0, R48, 0x7632, R0 ;  /* 0x0000763230007816 */ /* 0x000fe20000000000 */
[----:B------:R-:W-:Y:S01]  /*a890*/  FADD.FTZ R12, -R7, R12 ;  /* 0x0000000c070c7221 */ /* 0x000fe20000010100 */
[----:B------:R-:W-:Y:S01]  /*a8a0*/  FFMA.FTZ R6, R37, R22, R5 ;  /* 0x0000001625067223 */ /* 0x000fe20000010005 */
        /* <DEDUP_REMOVED lines=17> */
.L_x_1535:
[----:B------:R-:W-:Y:S05]  /*a9c0*/  @!P0 BRA `(.L_x_1540) ;  /* 0x00000004001c8947 */ /* 0x000fea0003800000 */
[----:B------:R-:W-:Y:S05]  /*a9d0*/  @!P1 BRA `(.L_x_1541) ;  /* 0x0000000000949947 */ /* 0x000fea0003800000 */
[C-C-:B------:R-:W-:Y:S01]  /*a9e0*/  FFMA.FTZ R7, R167.reuse, R7, R166.reuse ;  /* 0x00000007a7077223 */ /* 0x140fe200000100a6 */
[C-C-:B-1----:R-:W-:Y:S01]  /*a9f0*/  FFMA.FTZ R2, R167.reuse, R5, R166.reuse ;  /* 0x00000005a7027223 */ /* 0x142fe200000100a6 */
        /* <DEDUP_REMOVED lines=35> */
.L_x_1541:
        /* <DEDUP_REMOVED lines=21> */
[C---:B-1----:R-:W-:Y:S01]  /*ad80*/  FMUL.FTZ R3, R37.reuse, R0 ;  /* 0x0000000025037220 */ /* 0x042fe20000410000 */
        /* <DEDUP_REMOVED lines=11> */
.L_x_1540:
        /* <DEDUP_REMOVED lines=34> */
.L_x_1542:
        /* <DEDUP_REMOVED lines=27> */
[----:B------:R-:W-:-:S07]  /*b210*/  F2FP.BF16.F32.PACK_AB R4, R37, R4 ;  /* 0x000000042504723e */ /* 0x000fce00000010ff */
.L_x_1538:
[----:B------:R-:W1:Y:S01]  /*b220*/  @P0 LDC.64 R8, c[0x0][0x478] ;  /* 0x00011e00ff080b82 */ /* 0x000e620000000a00 */
[----:B------:R-:W-:-:S07]  /*b230*/  IMAD.WIDE.U32 R168, R36, 0x10, R168 ;  /* 0x0000001024a87825 */ /* 0x000fce00078e00a8 */
[----:B------:R-:W2:Y:S08]  /*b240*/  @P1 LDC.64 R10, c[0x0][0x470] ;  /* 0x00011c00ff0a1b82 */ /* 0x000eb00000000a00 */
[----:B------:R-:W3:Y:S01]  /*b250*/  LDC.64 R2, c[0x0][0x380] ;  /* 0x0000e000ff027b82 */ /* 0x000ee20000000a00 */
[----:B-1----:R-:W-:-:S05]  /*b260*/  @P0 IMAD.WIDE.U32 R8, R36, 0x10, R8 ;  /* 0x0000001024080825 */ /* 0x002fca00078e0008 */
[----:B------:R1:W-:Y:S01]  /*b270*/  @P0 STG.E.128 desc[UR10][R8.64], R112 ;  /* 0x0000007008000986 */ /* 0x0003e2000c101d0a */
[----:B--2---:R-:W-:-:S03]  /*b280*/  @P1 IMAD.WIDE.U32 R36, R36, 0x10, R10 ;  /* 0x0000001024241825 */ /* 0x004fc600078e000a */
[----:B------:R1:W-:Y:S04]  /*b290*/  STG.E.128 desc[UR10][R168.64], R4 ;  /* 0x00000004a8007986 */ /* 0x0003e8000c101d0a */
[----:B------:R1:W-:Y:S01]  /*b2a0*/  @P1 STG.E.128 desc[UR10][R36.64], R108 ;  /* 0x0000006c24001986 */ /* 0x0003e2000c101d0a */
[----:B---3--:R-:W-:-:S04]  /*b2b0*/  LEA R123, R2, R123, 0x2 ;  /* 0x0000007b027b7211 */ /* 0x008fc800078e10ff */
[----:B------:R-:W-:-:S13]  /*b2c0*/  ISETP.GE.AND P0, PT, R123, R3, PT ;  /* 0x000000037b00720c */ /* 0x000fda0003f06270 */
[----:B-1----:R-:W-:Y:S05]  /*b2d0*/  @!P0 BRA `(.L_x_1543) ;  /* 0xffffff5400908947 */ /* 0x002fea000383ffff */
[----:B------:R-:W-:Y:S05]  /*b2e0*/  BSYNC B1 ;  /* 0x0000000000017941 */ /* 0x000fea0003800000 */
.L_x_1499:
        /* <DEDUP_REMOVED lines=68> */
[----:B------:R-:W-:-:S03]  /*b730*/  MOV R43, R40 ;  /* 0x00000028002b7202 */ /* 0x000fc60000000f00 */
        /* <DEDUP_REMOVED lines=9> */
[----:B-1----:R-:W-:-:S07]  /*b7d0*/  MOV R41, R38 ;  /* 0x0000002600297202 */ /* 0x002fce0000000f00 */
.L_x_1498:
[----:B------:R-:W-:Y:S05]  /*b7e0*/  BSYNC B0 ;  /* 0x0000000000007941 */ /* 0x000fea0003800000 */
.L_x_1497:
[----:B------:R-:W1:Y:S01]  /*b7f0*/  S2R R84, SR_TID.X ;  /* 0x0000000000547919 */ /* 0x000e620000002100 */
[----:B------:R-:W-:Y:S01]  /*b800*/  MOV R2, 0x400 ;  /* 0x0000040000027802 */ /* 0x000fe20000000f00 */
[----:B------:R-:W-:Y:S05]  /*b810*/  WARPSYNC.ALL ;  /* 0x0000000000007948 */ /* 0x000fea0003800000 */
[----:B------:R-:W2:Y:S01]  /*b820*/  S2R R3, SR_CgaCtaId ;  /* 0x0000000000037919 */ /* 0x000ea20000008800 */
[----:B------:R-:W3:Y:S01]  /*b830*/  S2UR UR4, SR_CTAID.X ;  /* 0x00000000000479c3 */ /* 0x000ee20000002500 */
[----:B------:R-:W4:Y:S01]  /*b840*/  LDCU.128 UR16, c[0x0][0x440] ;  /* 0x00008800ff1077ac */ /* 0x000f220008000c00 */
[----:B-1----:R-:W-:-:S02]  /*b850*/  SHF.R.U32.HI R0, RZ, 0x5, R84 ;  /* 0x00000005ff007819 */ /* 0x002fc40000011654 */
[----:B------:R-:W-:-:S05]  /*b860*/  LOP3.LUT R37, R84, 0x1f, RZ, 0xc0, !PT ;  /* 0x0000001f54257812 */ /* 0x000fca00078ec0ff */
[----:B------:R-:W-:Y:S01]  /*b870*/  IMAD R0, R0, 0xa0, R37 ;  /* 0x000000a000007824 */ /* 0x000fe200078e0225 */
[----:B--2---:R-:W-:-:S04]  /*b880*/  LEA R3, R3, R2, 0x18 ;  /* 0x0000000203037211 */ /* 0x004fc800078ec0ff */
        /* <DEDUP_REMOVED lines=15> */
[----:B------:R-:W0:Y:S04]  /*b980*/  LDS R4, [R36+0x400] ;  /* 0x0004000024047984 */ /* 0x000e280000000800 */
        /* <DEDUP_REMOVED lines=8> */
[----:B-1----:R-:W-:-:S03]  /*ba10*/  FADD.FTZ R2, RZ, R2 ;  /* 0x00000002ff027221 */ /* 0x002fc60000010000 */
[----:B------:R-:W1:Y:S01]  /*ba20*/  LDS R12, [R36+0x1e00] ;  /* 0x001e0000240c7984 */ /* 0x000e620000000800 */
[----:B--2---:R-:W-:Y:S01]  /*ba30*/  FADD.FTZ R3, RZ, R3 ;  /* 0x00000003ff037221 */ /* 0x004fe20000010000 */
[----:B0-----:R-:W-:Y:S02]  /*ba40*/  FADD.FTZ R4, RZ, R4 ;  /* 0x00000004ff047221 */ /* 0x001fe40000010000 */
[----:B------:R-:W-:Y:S01]  /*ba50*/  LDS R15, [R36+0x2400] ;  /* 0x00240000240f7984 */ /* 0x000fe20000000800 */
[----:B----4-:R-:W-:-:S03]  /*ba60*/  FADD.FTZ R5, RZ, R5 ;  /* 0x00000005ff057221 */ /* 0x010fc60000010000 */
[----:B------:R-:W-:Y:S01]  /*ba70*/  LDS R14, [R36+0x2600] ;  /* 0x00260000240e7984 */ /* 0x000fe20000000800 */
[----:B---3--:R-:W-:-:S03]  /*ba80*/  FADD.FTZ R6, RZ, R6 ;  /* 0x00000006ff067221 */ /* 0x008fc60000010000 */
[----:B------:R-:W0:Y:S01]  /*ba90*/  LDS R16, [R36+0x2800] ;  /* 0x0028000024107984 */ /* 0x000e220000000800 */
        /* <DEDUP_REMOVED lines=12> */
[----:B-1----:R-:W-:-:S03]  /*bb60*/  FADD.FTZ R7, R7, R12 ;  /* 0x0000000c07077221 */ /* 0x002fc60000010000 */
[----:B------:R-:W1:Y:S04]  /*bb70*/  LDS R13, [R36+0x2000] ;  /* 0x00200000240d7984 */ /* 0x000e680000000800 */
[----:B------:R-:W1:Y:S04]  /*bb80*/  LDS R12, [R36+0x2200] ;  /* 0x00220000240c7984 */ /* 0x000e680000000800 */
[----:B------:R-:W1:Y:S04]  /*bb90*/  LDS R19, [R36+0x2e00] ;  /* 0x002e000024137984 */ /* 0x000e680000000800 */
[----:B------:R-:W1:Y:S01]  /*bba0*/  LDS R21, [R36+0x3000] ;  /* 0x0030000024157984 */ /* 0x000e620000000800 */
[----:B0-----:R-:W-:-:S03]  /*bbb0*/  FADD.FTZ R9, R9, R16 ;  /* 0x0000001009097221 */ /* 0x001fc60000010000 */
[----:B------:R-:W0:Y:S01]  /*bbc0*/  LDS R20, [R36+0x3200] ;  /* 0x0032000024147984 */ /* 0x000e220000000800 */
        /* <DEDUP_REMOVED lines=14> */
[----:B-1----:R-:W-:Y:S02]  /*bcb0*/  FADD.FTZ R2, R2, R13 ;  /* 0x0000000d02027221 */ /* 0x002fe40000010000 */
[----:B------:R-:W1:Y:S01]  /*bcc0*/  LDS R28, [R36+0x4000] ;  /* 0x00400000241c7984 */ /* 0x000e620000000800 */
[----:B------:R-:W-:-:S03]  /*bcd0*/  FADD.FTZ R3, R3, R12 ;  /* 0x0000000c03037221 */ /* 0x000fc60000010000 */
[----:B------:R-:W1:Y:S01]  /*bce0*/  LDS R29, [R36+0x4200] ;  /* 0x00420000241d7984 */ /* 0x000e620000000800 */
[----:B------:R-:W-:-:S03]  /*bcf0*/  FADD.FTZ R10, R10, R19 ;  /* 0x000000130a0a7221 */ /* 0x000fc60000010000 */
[----:B------:R-:W1:Y:S01]  /*bd00*/  LDS R31, [R36+0x4400] ;  /* 0x00440000241f7984 */ /* 0x000e620000000800 */
[----:B------:R-:W-:-:S03]  /*bd10*/  FADD.FTZ R6, R6, R21 ;  /* 0x0000001506067221 */ /* 0x000fc60000010000 */
[----:B------:R-:W1:Y:S01]  /*bd20*/  LDS R30, [R36+0x4600] ;  /* 0x00460000241e7984 */ /* 0x000e620000000800 */
[----:B0-----:R-:W-:-:S03]  /*bd30*/  FADD.FTZ R7, R7, R20 ;  /* 0x0000001407077221 */ /* 0x001fc60000010000 */
[----:B------:R-:W0:Y:S01]  /*bd40*/  LDS R33, [R36+0x4800] ;  /* 0x0048000024217984 */ /* 0x000e220000000800 */
        /* <DEDUP_REMOVED lines=10> */
[----:B-1----:R-:W-:Y:S01]  /*bdf0*/  FADD.FTZ R11, R11, R28 ;  /* 0x0000001c0b0b7221 */ /* 0x002fe20000010000 */
[----:B------:R-:W-:Y:S01]  /*be00*/  FADD.FTZ R29, R10, R29 ;  /* 0x0000001d0a1d7221 */ /* 0x000fe20000010000 */
[----:B------:R-:W-:Y:S01]  /*be10*/  FADD.FTZ R31, R6, R31 ;  /* 0x0000001f061f7221 */ /* 0x000fe20000010000 */
[----:B------:R-:W-:Y:S01]  /*be20*/  FADD.FTZ R7, R7, R30 ;  /* 0x0000001e07077221 */ /* 0x000fe20000010000 */
[----:B------:R-:W-:Y:S01]  /*be30*/  STS.128 [R0], R40 ;  /* 0x0000002800007388 */ /* 0x000fe20000000c00 */
[----:B0-----:R-:W-:-:S03]  /*be40*/  FADD.FTZ R33, R2, R33 ;  /* 0x0000002102217221 */ /* 0x001fc60000010000 */
        /* <DEDUP_REMOVED lines=24> */
[C---:B------:R-:W-:Y:S02]  /*bfd0*/  SHF.L.U32 R4, R5.reuse, 0x2, RZ ;  /* 0x0000000205047819 */ /* 0x040fe400000006ff */
[----:B------:R-:W-:Y:S01]  /*bfe0*/  SHF.L.U64.HI R5, R5, 0x2, R2 ;  /* 0x0000000205057819 */ /* 0x000fe20000010202 */
[----:B------:R-:W0:Y:S01]  /*bff0*/  LDS R46, [R36+0x2c00] ;  /* 0x002c0000242e7984 */ /* 0x000e220000000800 */
[----:B------:R-:W-:-:S02]  /*c000*/  IADD3 R2, P0, PT, R4, UR18, RZ ;  /* 0x0000001204027c10 */ /* 0x000fc4000ff1e0ff */
[----:B------:R-:W-:Y:S01]  /*c010*/  IADD3 R4, P1, PT, R4, UR16, RZ ;  /* 0x0000001004047c10 */ /* 0x000fe2000ff3e0ff */
[----:B------:R-:W0:Y:S01]  /*c020*/  LDS R43, [R36+0x2a00] ;  /* 0x002a0000242b7984 */ /* 0x000e220000000800 */
[C---:B------:R-:W-:Y:S02]  /*c030*/  IADD3.X R3, PT, PT, R5.reuse, UR19, RZ, P0, !PT ;  /* 0x0000001305037c10 */ /* 0x040fe400087fe4ff */
[----:B------:R-:W-:Y:S01]  /*c040*/  IADD3.X R5, PT, PT, R5, UR17, RZ, P1, !PT ;  /* 0x0000001105057c10 */ /* 0x000fe20008ffe4ff */
[----:B------:R-:W0:Y:S04]  /*c050*/  LDS R12, [R36+0x3c00] ;  /* 0x003c0000240c7984 */ /* 0x000e280000000800 */
[----:B------:R-:W0:Y:S01]  /*c060*/  LDS R14, [R36+0x4000] ;  /* 0x00400000240e7984 */ /* 0x000e220000000800 */
        /* <DEDUP_REMOVED lines=22> */
[----:B------:R-:W1:Y:S01]  /*c1d0*/  LDS R43, [R36+0x3000] ;  /* 0x00300000242b7984 */ /* 0x000e620000000800 */
[----:B--2---:R-:W-:-:S03]  /*c1e0*/  FADD.FTZ R0, RZ, R0 ;  /* 0x00000000ff007221 */ /* 0x004fc60000010000 */
[----:B------:R-:W2:Y:S01]  /*c1f0*/  LDS R23, [R36+0x2000] ;  /* 0x0020000024177984 */ /* 0x000ea20000000800 */
[----:B---3--:R-:W-:-:S03]  /*c200*/  FADD.FTZ R0, R0, R17 ;  /* 0x0000001100007221 */ /* 0x008fc60000010000 */
[----:B------:R-:W3:Y:S04]  /*c210*/  LDS R14, [R36+0x1000] ;  /* 0x00100000240e7984 */ /* 0x000ee80000000800 */
[----:B------:R-:W3:Y:S01]  /*c220*/  LDS R61, [R36+0x4200] ;  /* 0x00420000243d7984 */ /* 0x000ee20000000800 */
[----:B0-----:R-:W-:-:S03]  /*c230*/  FADD.FTZ R6, RZ, R6 ;  /* 0x00000006ff067221 */ /* 0x001fc60000010000 */
[----:B------:R-:W0:Y:S01]  /*c240*/  LDS R45, [R36+0x3200] ;  /* 0x00320000242d7984 */ /* 0x000e220000000800 */
        /* <DEDUP_REMOVED lines=10> */
[----:B------:R-:W-:-:S03]  /*c2f0*/  FADD.FTZ R12, RZ, R12 ;  /* 0x0000000cff0c7221 */ /* 0x000fc60000010000 */
[----:B------:R-:W4:Y:S01]  /*c300*/  LDS R65, [R36+0x4600] ;  /* 0x0046000024417984 */ /* 0x000f220000000800 */
[----:B-1----:R-:W-:-:S03]  /*c310*/  FADD.FTZ R6, R6, R43 ;  /* 0x0000002b06067221 */ /* 0x002fc60000010000 */
[----:B------:R-:W1:Y:S01]  /*c320*/  LDS R49, [R36+0x3600] ;  /* 0x0036000024317984 */ /* 0x000e620000000800 */
[----:B--2---:R-:W-:-:S03]  /*c330*/  FADD.FTZ R10, R10, R23 ;  /* 0x000000170a0a7221 */ /* 0x004fc60000010000 */
[----:B------:R-:W2:Y:S01]  /*c340*/  LDS R39, [R36+0x2600] ;  /* 0x0026000024277984 */ /* 0x000ea20000000800 */
[----:B---3--:R-:W-:-:S03]  /*c350*/  FADD.FTZ R14, RZ, R14 ;  /* 0x0000000eff0e7221 */ /* 0x008fc60000010000 */
[----:B------:R-:W3:Y:S01]  /*c360*/  LDS R67, [R36+0x4800] ;  /* 0x0048000024437984 */ /* 0x000ee20000000800 */
[----:B------:R-:W-:-:S03]  /*c370*/  FADD.FTZ R61, R0, R61 ;  /* 0x0000003d003d7221 */ /* 0x000fc60000010000 */
[----:B------:R-:W3:Y:S01]  /*c380*/  LDS R51, [R36+0x3800] ;  /* 0x0038000024337984 */ /* 0x000ee20000000800 */
[----:B0-----:R-:W-:-:S03]  /*c390*/  FADD.FTZ R8, R8, R45 ;  /* 0x0000002d08087221 */ /* 0x001fc60000010000 */
[----:B------:R-:W0:Y:S01]  /*c3a0*/  LDS R69, [R36+0x4a00] ;  /* 0x004a000024457984 */ /* 0x000e220000000800 */
[----:B----4-:R-:W-:-:S03]  /*c3b0*/  FADD.FTZ R12, R12, R25 ;  /* 0x000000190c0c7221 */ /* 0x010fc60000010000 */
[----:B------:R-:W4:Y:S01]  /*c3c0*/  LDS R53, [R36+0x3a00] ;  /* 0x003a000024357984 */ /* 0x000f220000000800 */
[----:B------:R-:W-:-:S03]  /*c3d0*/  FADD.FTZ R16, RZ, R16 ;  /* 0x00000010ff107221 */ /* 0x000fc60000010000 */
[----:B------:R-:W4:Y:S01]  /*c3e0*/  LDS R71, [R36+0x4c00] ;  /* 0x004c000024477984 */ /* 0x000f220000000800 */
[----:B------:R-:W-:-:S03]  /*c3f0*/  FADD.FTZ R63, R6, R63 ;  /* 0x0000003f063f7221 */ /* 0x000fc60000010000 */
[----:B------:R-:W4:Y:S01]  /*c400*/  LDS R17, [R36+0x4e00] ;  /* 0x004e000024117984 */ /* 0x000f220000000800 */
[----:B------:R-:W-:-:S03]  /*c410*/  FADD.FTZ R10, R10, R47 ;  /* 0x0000002f0a0a7221 */ /* 0x000fc60000010000 */
[----:B------:R-:W-:Y:S01]  /*c420*/  STG.E desc[UR10][R2.64], R55 ;  /* 0x0000003702007986 */ /* 0x000fe2000c10190a */
[----:B------:R-:W-:-:S03]  /*c430*/  FADD.FTZ R14, R14, R37 ;  /* 0x000000250e0e7221 */ /* 0x000fc60000010000 */
        /* <DEDUP_REMOVED lines=13> */
[----:B----4-:R-:W-:-:S03]  /*c510*/  FADD.FTZ R16, R16, R53 ;  /* 0x0000003510107221 */ /* 0x010fc60000010000 */
[----:B------:R-:W-:Y:S01]  /*c520*/  STG.E desc[UR10][R2.64+0x800], R63 ;  /* 0x0008003f02007986 */ /* 0x000fe2000c10190a */
[----:B------:R-:W-:-:S03]  /*c530*/  FADD.FTZ R71, R14, R71 ;  /* 0x000000470e477221 */ /* 0x000fc60000010000 */
        /* <DEDUP_REMOVED lines=13> */
.L_x_1502:
        /* <DEDUP_REMOVED lines=8> */
.L_x_1545:
[----:B------:R-:W-:Y:S05]  /*c690*/  BSYNC B2 ;  /* 0x0000000000027941 */ /* 0x000fea0003800000 */
.L_x_1544:
        /* <DEDUP_REMOVED lines=10> */
.L_x_1546:
        /* <DEDUP_REMOVED lines=14> */
.L_x_1547:
        /* <DEDUP_REMOVED lines=14> */
.L_x_1548:
        /* <DEDUP_REMOVED lines=14> */
.L_x_1549:
        /* <DEDUP_REMOVED lines=14> */
.L_x_1550:
        /* <DEDUP_REMOVED lines=14> */
.L_x_1551:
        /* <DEDUP_REMOVED lines=14> */
.L_x_1552:
[----:B------:R0:W-:Y:S04]  /*cc80*/  STL [R1+0xd8], R170 ;  /* 0x0000d8aa01007387 */ /* 0x0001e80000100800 */
[----:B------:R0:W-:Y:S04]  /*cc90*/  STL [R1+0xdc], R193 ;  /* 0x0000dcc101007387 */ /* 0x0001e80000100800 */
[----:B------:R0:W-:Y:S01]  /*cca0*/  STL [R1+0x100], R169 ;  /* 0x000100a901007387 */ /* 0x0001e20000100800 */
[----:B------:R-:W-:-:S03]  /*ccb0*/  MOV R187, R161 ;  /* 0x000000a100bb7202 */ /* 0x000fc60000000f00 */
[----:B------:R0:W-:Y:S04]  /*ccc0*/  STL [R1+0x104], R192 ;  /* 0x000104c001007387 */ /* 0x0001e80000100800 */
[----:B------:R0:W-:Y:S01]  /*ccd0*/  STL [R1+0x108], R168 ;  /* 0x000108a801007387 */ /* 0x0001e20000100800 */
[----:B------:R-:W-:Y:S01]  /*cce0*/  MOV R233, R163 ;  /* 0x000000a300e97202 */ /* 0x000fe20000000f00 */
[----:B------:R-:W-:Y:S02]  /*ccf0*/  HFMA2 R163, -RZ, RZ, 0, 9.5367431640625e-07 ;  /* 0x00000010ffa37431 */ /* 0x000fe400000001ff */
[----:B------:R0:W-:Y:S02]  /*cd00*/  STL [R1+0xe0], R191 ;  /* 0x0000e0bf01007387 */ /* 0x0001e40000100800 */
[----:B------:R-:W-:-:S02]  /*cd10*/  FADD.FTZ R162, R232, R233 ;  /* 0x000000e9e8a27221 */ /* 0x000fc40000010000 */
[----:B------:R0:W-:Y:S05]  /*cd20*/  STL [R1+0xf4], R167 ;  /* 0x0000f4a701007387 */ /* 0x0001ea0000100800 */
[----:B0-----:R-:W-:Y:S05]  /*cd30*/  WARPSYNC.COLLECTIVE R186, `(.L_x_1553) ;  /* 0x00000000ba087348 */ /* 0x001fea0003c00000 */
[----:B------:R1:W2:Y:S02]  /*cd40*/  SHFL.BFLY P2, R163, R187, R163, R185 ;  /* 0x0c0000a3bba37389 */ /* 0x0002a400000400b9 */
[----:B012---:R-:W-:Y:S05]  /*cd50*/  ENDCOLLECTIVE ;  /* 0x000000000000791b */ /* 0x007fea0003800000 */
.L_x_1553:
[----:B------:R-:W-:Y:S04]  /*cd60*/  STL [R1+0xf8], R190 ;  /* 0x0000f8be01007387 */ /* 0x000fe80000100800 */
[----:B------:R-:W-:Y:S04]  /*cd70*/  STL [R1+0xfc], R166 ;  /* 0x0000fca601007387 */ /* 0x000fe80000100800 */
[----:B------:R-:W-:Y:S01]  /*cd80*/  STL [R1+0xe4], R189 ;  /* 0x0000e4bd01007387 */ /* 0x000fe20000100800 */
[----:B------:R-:W-:-:S03]  /*cd90*/  MOV R187, R162 ;  /* 0x000000a200bb7202 */ /* 0x000fc60000000f00 */
[----:B------:R-:W-:Y:S04]  /*cda0*/  STL [R1+0xe8], R165 ;  /* 0x0000e8a501007387 */ /* 0x000fe80000100800 */
[----:B------:R-:W-:Y:S04]  /*cdb0*/  STL [R1+0xec], R188 ;  /* 0x0000ecbc01007387 */ /* 0x000fe80000100800 */
[----:B------:R0:W-:Y:S04]  /*cdc0*/  STL [R1+0xf0], R164 ;  /* 0x0000f0a401007387 */ /* 0x0001e80000100800 */
[----:B------:R1:W-:Y:S04]  /*cdd0*/  STL [R1], R184 ;  /* 0x000000b801007387 */ /* 0x0003e80000100800 */
[----:B------:R1:W-:Y:S01]  /*cde0*/  STL [R1+0x8], R160 ;  /* 0x000008a001007387 */ /* 0x0003e20000100800 */
[----:B0-----:R-:W-:Y:S01]  /*cdf0*/  MOV R164, R163 ;  /* 0x000000a300a47202 */ /* 0x001fe20000000f00 */
[----:B------:R-:W-:-:S02]  /*ce00*/  HFMA2 R163, -RZ, RZ, 0, 9.5367431640625e-07 ;  /* 0x00000010ffa37431 */ /* 0x000fc400000001ff */
[----:B------:R1:W-:Y:S04]  /*ce10*/  STL [R1+0xc], R179 ;  /* 0x00000cb301007387 */ /* 0x0003e80000100800 */
[----:B------:R1:W-:Y:S04]  /*ce20*/  STL [R1+0x10], R119 ;  /* 0x0000107701007387 */ /* 0x0003e80000100800 */
[----:B------:R1:W-:Y:S04]  /*ce30*/  STL [R1+0x14], R178 ;  /* 0x000014b201007387 */ /* 0x0003e80000100800 */
[----:B------:R1:W-:Y:S04]  /*ce40*/  STL [R1+0x18], R118 ;  /* 0x0000187601007387 */ /* 0x0003e80000100800 */
[----:B------:R1:W-:Y:S04]  /*ce50*/  STL [R1+0x1c], R177 ;  /* 0x00001cb101007387 */ /* 0x0003e80000100800 */
[----:B------:R1:W-:Y:S04]  /*ce60*/  STL [R1+0x20], R117 ;  /* 0x0000207501007387 */ /* 0x0003e80000100800 */
[----:B------:R1:W-:Y:S02]  /*ce70*/  STL [R1+0x24], R176 ;  /* 0x000024b001007387 */ /* 0x0003e40000100800 */
[----:B-1----:R-:W-:Y:S05]  /*ce80*/  WARPSYNC.COLLECTIVE R186, `(.L_x_1554) ;  /* 0x00000000ba087348 */ /* 0x002fea0003c00000 */
[----:B------:R0:W2:Y:S02]  /*ce90*/  SHFL.BFLY P2, R163, R187, R163, R185 ;  /* 0x0c0000a3bba37389 */ /* 0x0000a400000400b9 */
[----:B012---:R-:W-:Y:S05]  /*cea0*/  ENDCOLLECTIVE ;  /* 0x000000000000791b */ /* 0x007fea0003800000 */
.L_x_1554:
[----:B------:R3:W-:Y:S01]  /*ceb0*/  STL [R1+0x28], R116 ;  /* 0x0000287401007387 */ /* 0x0007e20000100800 */
[----:B------:R-:W-:Y:S05]  /*cec0*/  BRA `(.L_x_1555) ;  /* 0xffffff7c000c7947 */ /* 0x000fea000383ffff */
.L_x_1556:
        /* <DEDUP_REMOVED lines=11> */
.L_x_7093:


//--------------------- .text._ZN10layer_norm31ln_parallel_residual_bwd_kernelINS_13Kernel_traitsIf13__nv_bfloat16S2_S2_fjLj1280ELj1ELj4ELj1ELj16ENS_18Kernel_traits_baseILj1280EfS2_S2_S2_fjLj128EEEEELb1ELb0ELb0EEEvNS_9BwdParamsE --------------------------
	.section	.text._ZN10layer_norm31ln_parallel_residual_bwd_kernelINS_13Kernel_traitsIf13__nv_bfloat16S2_S2_fjLj1280ELj1ELj4ELj1ELj16ENS_18Kernel_traits_baseILj1280EfS2_S2_S2_fjLj128EEEEELb1ELb0ELb0EEEvNS_9BwdParamsE,"ax",@progbits
	.align	128
        .global         _ZN10layer_norm31ln_parallel_residual_bwd_kernelINS_13Kernel_traitsIf13__nv_bfloat16S2_S2_fjLj1280ELj1ELj4ELj1ELj16ENS_18Kernel_traits_baseILj1280EfS2_S2_S2_fjLj128EEEEELb1ELb0ELb0EEEvNS_9BwdParamsE
        .type           _ZN10layer_norm31ln_parallel_residual_bwd_kernelINS_13Kernel_traitsIf13__nv_bfloat16S2_S2_fjLj1280ELj1ELj4ELj1ELj16ENS_18Kernel_traits_baseILj1280EfS2_S2_S2_fjLj128EEEEELb1ELb0ELb0EEEvNS_9BwdParamsE,@function
        .size           _ZN10layer_norm31ln_parallel_residual_bwd_kernelINS_13Kernel_traitsIf13__nv_bfloat16S2_S2_fjLj1280ELj1ELj4ELj1ELj16ENS_18Kernel_traits_baseILj1280EfS2_S2_S2_fjLj128EEEEELb1ELb0ELb0EEEvNS_9BwdParamsE,(.L_x_7094 - _ZN10layer_norm31ln_parallel_residual_bwd_kernelINS_13Kernel_traitsIf13__nv_bfloat16S2_S2_fjLj1280ELj1ELj4ELj1ELj16ENS_18Kernel_traits_baseILj1280EfS2_S2_S2_fjLj128EEEEELb1ELb0ELb0EEEvNS_9BwdParamsE)
        .other          _ZN10layer_norm31ln_parallel_residual_bwd_kernelINS_13Kernel_traitsIf13__nv_bfloat16S2_S2_fjLj1280ELj1ELj4ELj1ELj16ENS_18Kernel_traits_baseILj1280EfS2_S2_S2_fjLj128EEEEELb1ELb0ELb0EEEvNS_9BwdParamsE,@"STO_CUDA_ENTRY STV_DEFAULT"
_ZN10layer_norm31ln_parallel_residual_bwd_kernelINS_13Kernel_traitsIf13__nv_bfloat16S2_S2_fjLj1280ELj1ELj4ELj1ELj16ENS_18Kernel_traits_baseILj1280EfS2_S2_S2_fjLj128EEEEELb1ELb0ELb0EEEvNS_9BwdParamsE:
.text._ZN10layer_norm31ln_parallel_residual_bwd_kernelINS_13Kernel_traitsIf13__nv_bfloat16S2_S2_fjLj1280ELj1ELj4ELj1ELj16ENS_18Kernel_traits_baseILj1280EfS2_S2_S2_fjLj128EEEEELb1ELb0ELb0EEEvNS_9BwdParamsE:
        /* <DEDUP_REMOVED lines=9> */
[----:B------:R-:W0:Y:S01]  /*0090*/  LDCU UR15, c[0x0][0x388] ;  /* 0x00007100ff0f77ac */ /* 0x000e220008000800 */
[----:B-1----:R-:W-:-:S05]  /*00a0*/  MOV R8, UR4 ;  /* 0x0000000400087c02 */ /* 0x002fca0008000f00 */
[----:B------:R-:W1:Y:S01]  /*00b0*/  LDC.64 R14, c[0x0][0x3d0] ;  /* 0x0000f400ff0e7b82 */ /* 0x000e620000000a00 */
[----:B------:R-:W1:Y:S01]  /*00c0*/  LDCU.U8 UR14, c[0x0][0x410] ;  /* 0x00008200ff0e77ac */ /* 0x000e620008000000 */
[----:B------:R-:W-:Y:S01]  /*00d0*/  SHF.R.S32.HI R6, RZ, 0x1f, R8 ;  /* 0x0000001fff067819 */ /* 0x000fe20000011408 */
[----:B------:R3:W-:Y:S01]  /*00e0*/  STL [R1+0x220], R8 ;  /* 0x0002200801007387 */ /* 0x0007e20000100800 */
[----:B------:R-:W1:Y:S02]  /*00f0*/  LDCU UR12, c[0x0][0x400] ;  /* 0x00008000ff0c77ac */ /* 0x000e640008000800 */
        /* <DEDUP_REMOVED lines=9> */
[----:B------:R-:W-:Y:S01]  /*0190*/  LOP3.LUT R10, R0, 0x1f, RZ, 0xc0, !PT ;  /* 0x0000001f000a7812 */ /* 0x000fe200078ec0ff */
[----:B------:R-:W0:Y:S01]  /*01a0*/  LDCU.64 UR10, c[0x0][0x470] ;  /* 0x00008e00ff0a77ac */ /* 0x000e220008000a00 */
[----:B------:R0:W4:Y:S01]  /*01b0*/  LDL.64 R102, [R1+0x208] ;  /* 0x0002080001667983 */ /* 0x0001220000100a00 */
[----:B------:R-:W-:Y:S02]  /*01c0*/  LEA.HI.SX32 R252, R6, R7, 0x1d ;  /* 0x0000000706fc7211 */ /* 0x000fe400078feaff */
[----:B------:R-:W-:Y:S01]  /*01d0*/  IMAD.MOV.U32 R27, RZ, RZ, R10 ;  /* 0x000000ffff1b7224 */ /* 0x000fe200078e000a */
        /* <DEDUP_REMOVED lines=56> */
[----:B------:R-:W-:-:S04]  /*0560*/  @P2 IMAD.WIDE.U32 R20, R27, 0x20, R20 ;  /* 0x000000201b142825 */ /* 0x000fc800078e0014 */
[----:B------:R-:W-:-:S04]  /*0570*/  @P2 VIADD R27, R27, 0x20 ;  /* 0x000000201b1b2836 */ /* 0x000fc80000000000 */
        /* <DEDUP_REMOVED lines=21> */
[----:B------:R-:W5:Y:S01]  /*06d0*/  @P4 LDG.E.128 R28, desc[UR8][R8.64+0x10] ;  /* 0x00001008081c4981 */ /* 0x000f62000c1e1d00 */
[----:B------:R-:W0:Y:S01]  /*06e0*/  S2UR UR4, SR_CTAID.X ;  /* 0x00000000000479c3 */ /* 0x000e220000002500 */
[----:B------:R-:W-:Y:S01]  /*06f0*/  SHF.R.U32.HI R0, RZ, 0x5, R0 ;  /* 0x00000005ff007819 */ /* 0x000fe20000011600 */
[----:B------:R-:W-:Y:S01]  /*0700*/  BSSY B0, `(.L_x_1557) ;  /* 0x00010d5000007945 */ /* 0x000fe20003800000 */
[----:B0-----:R-:W-:-:S06]  /*0710*/  USHF.L.U32 UR4, UR4, 0x2, URZ ;  /* 0x0000000204047899 */ /* 0x001fcc00080006ff */
[----:B------:R-:W-:Y:S02]  /*0720*/  LOP3.LUT R215, R0, UR4, RZ, 0xfc, !PT ;  /* 0x0000000400d77c12 */ /* 0x000fe4000f8efcff */
[----:B------:R-:W-:Y:S02]  /*0730*/  CS2R R248, SRZ ;  /* 0x0000000000f87805 */ /* 0x000fe4000001ff00 */
[----:B------:R-:W-:Y:S01]  /*0740*/  CS2R R250, SRZ ;  /* 0x0000000000fa7805 */ /* 0x000fe2000001ff00 */
[----:B--2---:R-:W-:Y:S04]  /*0750*/  @P3 STL.64 [R1+0x210], R104 ;  /* 0x0002106801003387 */ /* 0x004fe80000100a00 */
[----:B------:R-:W-:Y:S04]  /*0760*/  @P3 STL.64 [R1+0x218], R106 ;  /* 0x0002186a01003387 */ /* 0x000fe80000100a00 */
[----:B------:R-:W-:Y:S04]  /*0770*/  STL [R1+0xd0], RZ ;  /* 0x0000d0ff01007387 */ /* 0x000fe80000100800 */
[----:B------:R-:W-:Y:S04]  /*0780*/  STL [R1+0xd4], RZ ;  /* 0x0000d4ff01007387 */ /* 0x000fe80000100800 */
[----:B---3--:R-:W-:Y:S04]  /*0790*/  @P3 STL.64 [R1+0x200], R100 ;  /* 0x0002006401003387 */ /* 0x008fe80000100a00 */
[----:B------:R-:W-:Y:S04]  /*07a0*/  @P3 STL.64 [R1+0x208], R102 ;  /* 0x0002086601003387 */ /* 0x000fe80000100a00 */
[----:B----4-:R-:W-:Y:S04]  /*07b0*/  @P3 STL.64 [R1+0x1f0], R96 ;  /* 0x0001f06001003387 */ /* 0x010fe80000100a00 */
[----:B------:R-:W-:Y:S04]  /*07c0*/  @P3 STL.64 [R1+0x1f8], R98 ;  /* 0x0001f86201003387 */ /* 0x000fe80000100a00 */
[----:B------:R-:W-:Y:S04]  /*07d0*/  STL [R1+0xd8], RZ ;  /* 0x0000d8ff01007387 */ /* 0x000fe80000100800 */
[----:B-----5:R-:W-:Y:S04]  /*07e0*/  @P3 STL.64 [R1+0x1e0], R92 ;  /* 0x0001e05c01003387 */ /* 0x020fe80000100a00 */
        /* <DEDUP_REMOVED lines=24> */
[----:B------:R0:W-:Y:S04]  /*0970*/  @P2 STL.64 [R1+0x140], R52 ;  /* 0x0001403401002387 */ /* 0x0001e80000100a00 */
[----:B------:R1:W-:Y:S04]  /*0980*/  @P2 STL.64 [R1+0x148], R54 ;  /* 0x0001483601002387 */ /* 0x0003e80000100a00 */
[----:B------:R2:W-:Y:S04]  /*0990*/  @P2 STL.64 [R1+0x130], R48 ;  /* 0x0001303001002387 */ /* 0x0005e80000100a00 */
[----:B------:R3:W-:Y:S04]  /*09a0*/  @P2 STL.64 [R1+0x138], R50 ;  /* 0x0001383201002387 */ /* 0x0007e80000100a00 */
[----:B------:R-:W-:Y:S04]  /*09b0*/  STL [R1+0xb0], RZ ;  /* 0x0000b0ff01007387 */ /* 0x000fe80000100800 */
[----:B------:R4:W-:Y:S04]  /*09c0*/  @P2 STL.64 [R1+0x120], R44 ;  /* 0x0001202c01002387 */ /* 0x0009e80000100a00 */
[----:B------:R5:W-:Y:S04]  /*09d0*/  @P2 STL.64 [R1+0x128], R46 ;  /* 0x0001282e01002387 */ /* 0x000be80000100a00 */
        /* <DEDUP_REMOVED lines=80> */
[----:B0-----:R-:W-:Y:S02]  /*0ee0*/  CS2R R52, SRZ ;  /* 0x0000000000347805 */ /* 0x001fe4000001ff00 */
[----:B-1----:R-:W-:Y:S02]  /*0ef0*/  CS2R R54, SRZ ;  /* 0x0000000000367805 */ /* 0x002fe4000001ff00 */
        /* <DEDUP_REMOVED lines=8> */
[----:B--2---:R-:W-:Y:S02]  /*0f80*/  CS2R R48, SRZ ;  /* 0x0000000000307805 */ /* 0x004fe4000001ff00 */
[----:B---3--:R-:W-:-:S02]  /*0f90*/  CS2R R50, SRZ ;  /* 0x0000000000327805 */ /* 0x008fc4000001ff00 */
[----:B----4-:R-:W-:Y:S02]  /*0fa0*/  CS2R R44, SRZ ;  /* 0x00000000002c7805 */ /* 0x010fe4000001ff00 */
[----:B-----5:R-:W-:Y:S02]  /*0fb0*/  CS2R R46, SRZ ;  /* 0x00000000002e7805 */ /* 0x020fe4000001ff00 */
        /* <DEDUP_REMOVED lines=12> */
[----:B------:R-:W-:Y:S06]  /*1080*/  @P0 BRA `(.L_x_1558) ;  /* 0x0000010000f00947 */ /* 0x000fec0003800000 */
        /* <DEDUP_REMOVED lines=111> */
.L_x_1620:
        /* <DEDUP_REMOVED lines=27> */
[----:B------:R-:W3:Y:S04]  /*1930*/  LDL.LU R214, [R1+0xd0] ;  /* 0x0000d00001d67983 */ /* 0x000ee80000300800 */
[----:B------:R-:W3:Y:S03]  /*1940*/  LDL R8, [R1+0x210] ;  /* 0x0002100001087983 */ /* 0x000ee60000100800 */
[----:B------:R-:W0:Y:S01]  /*1950*/  LDC.64 R6, c[0x0][0x428] ;  /* 0x00010a00ff067b82 */ /* 0x000e220000000a00 */
[----:B------:R-:W3:Y:S04]  /*1960*/  LDL R34, [R1+0x1f8] ;  /* 0x0001f80001227983 */ /* 0x000ee80000100800 */
[----:B------:R-:W3:Y:S01]  /*1970*/  LDL.LU R167, [R1+0x38] ;  /* 0x0000380001a77983 */ /* 0x000ee20000300800 */
[----:B-1----:R-:W-:-:S03]  /*1980*/  IMAD.WIDE.U32 R2, R9, 0x10, R2 ;  /* 0x0000001009027825 */ /* 0x002fc600078e0002 */
[----:B------:R-:W3:Y:S04]  /*1990*/  LDL.LU R33, [R1+0xd8] ;  /* 0x0000d80001217983 */ /* 0x000ee80000300800 */
[----:B------:R-:W2:Y:S01]  /*19a0*/  LDG.E.128 R124, desc[UR8][R2.64] ;  /* 0x00000008027c7981 */ /* 0x000ea2000c1e1d00 */
[----:B----4-:R-:W-:-:S03]  /*19b0*/  IMAD.WIDE.U32 R4, R9, 0x10, R4 ;  /* 0x0000001009047825 */ /* 0x010fc600078e0004 */
[----:B------:R-:W4:Y:S04]  /*19c0*/  LDL R168, [R1+0x218] ;  /* 0x0002180001a87983 */ /* 0x000f280000100800 */
[----:B------:R-:W3:Y:S01]  /*19d0*/  LDG.E.128 R128, desc[UR8][R4.64] ;  /* 0x0000000804807981 */ /* 0x000ee2000c1e1d00 */
[----:B0-----:R-:W-:-:S03]  /*19e0*/  IMAD.WIDE.U32 R6, R9, 0x10, R6 ;  /* 0x0000001009067825 */ /* 0x001fc600078e0006 */
[----:B------:R-:W4:Y:S04]  /*19f0*/  LDL R182, [R1+0x1e0] ;  /* 0x0001e00001b67983 */ /* 0x000f280000100800 */
[----:B------:R0:W4:Y:S04]  /*1a00*/  LDG.E.128 R132, desc[UR8][R6.64] ;  /* 0x0000000806847981 */ /* 0x000128000c1e1d00 */
[----:B------:R-:W4:Y:S04]  /*1a10*/  LDL.LU R181, [R1+0x20] ;  /* 0x0000200001b57983 */ /* 0x000f280000300800 */
[----:B------:R-:W4:Y:S01]  /*1a20*/  LDL.LU R185, [R1+0xc0] ;  /* 0x0000c00001b97983 */ /* 0x000f220000300800 */
[----:B------:R-:W-:Y:S01]  /*1a30*/  ISETP.NE.U32.AND P3, PT, RZ, UR10, PT ;  /* 0x0000000aff007c0c */ /* 0x000fe2000bf65070 */
[----:B0-----:R-:W0:Y:S01]  /*1a40*/  LDC.64 R6, c[0x0][0x3b0] ;  /* 0x0000ec00ff067b82 */ /* 0x001e220000000a00 */
[----:B------:R-:W-:Y:S01]  /*1a50*/  ISETP.NE.U32.AND P0, PT, RZ, UR24, PT ;  /* 0x00000018ff007c0c */ /* 0x000fe2000bf05070 */
[----:B------:R-:W4:Y:S01]  /*1a60*/  LDL R186, [R1+0x200] ;  /* 0x0002000001ba7983 */ /* 0x000f220000100800 */
[----:B------:R-:W-:-:S02]  /*1a70*/  ISETP.NE.AND.EX P3, PT, RZ, UR11, PT, P3 ;  /* 0x0000000bff007c0c */ /* 0x000fc4000bf65330 */
[----:B------:R-:W-:-:S11]  /*1a80*/  ISETP.NE.AND.EX P0, PT, RZ, UR25, PT, P0 ;  /* 0x00000019ff007c0c */ /* 0x000fd6000bf05300 */
        /* <DEDUP_REMOVED lines=8> */
[----:B--2---:R-:W-:-:S04]  /*1b10*/  IMAD.U32 R0, R124, 0x10000, RZ ;  /* 0x000100007c007824 */ /* 0x004fc800078e00ff */
[----:B------:R-:W-:Y:S01]  /*1b20*/  FADD.FTZ R0, -R195, R0 ;  /* 0x00000000c3007221 */ /* 0x000fe20000010100 */
[----:B---3--:R-:W-:-:S03]  /*1b30*/  SHF.L.U32 R2, R128, 0x10, RZ ;  /* 0x0000001080027819 */ /* 0x008fc600000006ff */
[----:B-----5:R-:W-:Y:S02]  /*1b40*/  FMUL.FTZ R0, R28, R0 ;  /* 0x000000001c007220 */ /* 0x020fe40000410000 */
[-C--:B------:R-:W-:Y:S01]  /*1b50*/  FMUL.FTZ R4, R212, R2.reuse ;  /* 0x00000002d4047220 */ /* 0x080fe20000410000 */
[----:B----4-:R-:W-:Y:S01]  /*1b60*/  SHF.L.U32 R3, R132, 0x10, RZ ;  /* 0x0000001084037819 */ /* 0x010fe200000006ff */
[----:B------:R-:W-:Y:S01]  /*1b70*/  FADD.FTZ R64, R64, R2 ;  /* 0x0000000240407221 */ /* 0x000fe20000010000 */
[C---:B------:R-:W-:Y:S01]  /*1b80*/  FFMA.FTZ R224, R0.reuse, R2, R224 ;  /* 0x0000000200e07223 */ /* 0x040fe200000100e0 */
[----:B------:R-:W-:Y:S02]  /*1b90*/  IMAD.U32 R2, R125, 0x10000, RZ ;  /* 0x000100007d027824 */ /* 0x000fe400078e00ff */
[----:B------:R-:W-:Y:S01]  /*1ba0*/  FADD.FTZ R213, R213, R3 ;  /* 0x00000003d5d57221 */ /* 0x000fe20000010000 */
[-C--:B------:R-:W-:Y:S01]  /*1bb0*/  FFMA.FTZ R214, R0, R3.reuse, R214 ;  /* 0x0000000300d67223 */ /* 0x080fe200000100d6 */
[----:B------:R-:W-:Y:S01]  /*1bc0*/  FFMA.FTZ R8, R8, R3, R4 ;  /* 0x0000000308087223 */ /* 0x000fe20000010004 */
[----:B------:R-:W-:Y:S01]  /*1bd0*/  SHF.L.U32 R3, R133, 0x10, RZ ;  /* 0x0000001085037819 */ /* 0x000fe200000006ff */
[----:B------:R-:W-:Y:S01]  /*1be0*/  FADD.FTZ R7, -R195, R2 ;  /* 0x00000002c3077221 */ /* 0x000fe20000010100 */
[----:B------:R-:W-:Y:S01]  /*1bf0*/  SHF.L.U32 R2, R129, 0x10, RZ ;  /* 0x0000001081027819 */ /* 0x000fe200000006ff */
[----:B------:R-:W-:Y:S02]  /*1c00*/  STL [R1+0x30], R213 ;  /* 0x000030d501007387 */ /* 0x000fe40000100800 */
[----:B------:R-:W-:Y:S01]  /*1c10*/  FADD.FTZ R167, R167, R3 ;  /* 0x00000003a7a77221 */ /* 0x000fe20000010000 */
[----:B------:R-:W-:Y:S01]  /*1c20*/  FMUL.FTZ R7, R28, R7 ;  /* 0x000000071c077220 */ /* 0x000fe20000410000 */
[----:B------:R-:W-:Y:S01]  /*1c30*/  STL [R1+0xd0], R214 ;  /* 0x0000d0d601007387 */ /* 0x000fe20000100800 */
[-C--:B------:R-:W-:Y:S01]  /*1c40*/  FMUL.FTZ R6, R34, R2.reuse ;  /* 0x0000000222067220 */ /* 0x080fe20000410000 */
[----:B------:R-:W-:Y:S01]  /*1c50*/  FADD.FTZ R66, R66, R2 ;  /* 0x0000000242427221 */ /* 0x000fe20000010000 */
[----:B------:R-:W-:Y:S01]  /*1c60*/  FFMA.FTZ R226, R7, R2, R226 ;  /* 0x0000000207e27223 */ /* 0x000fe200000100e2 */
[----:B------:R-:W2:Y:S01]  /*1c70*/  LDL R34, [R1+0x1e8] ;  /* 0x0001e80001227983 */ /* 0x000ea20000100800 */
[----:B------:R-:W-:-:S03]  /*1c80*/  IMAD.U32 R2, R126, 0x10000, RZ ;  /* 0x000100007e027824 */ /* 0x000fc600078e00ff */
[----:B------:R0:W-:Y:S01]  /*1c90*/  STL [R1+0x38], R167 ;  /* 0x000038a701007387 */ /* 0x0001e20000100800 */
[----:B------:R-:W-:Y:S01]  /*1ca0*/  FADD.FTZ R5, -R195, R2 ;  /* 0x00000002c3057221 */ /* 0x000fe20000010100 */
[-C--:B------:R-:W-:Y:S01]  /*1cb0*/  FFMA.FTZ R33, R7, R3.reuse, R33 ;  /* 0x0000000307217223 */ /* 0x080fe20000010021 */
[----:B------:R-:W-:Y:S01]  /*1cc0*/  SHF.L.U32 R2, R130, 0x10, RZ ;  /* 0x0000001082027819 */ /* 0x000fe200000006ff */
[----:B0-----:R-:W3:Y:S01]  /*1cd0*/  LDL.LU R167, [R1+0x28] ;  /* 0x0000280001a77983 */ /* 0x001ee20000300800 */
[----:B------:R-:W-:Y:S01]  /*1ce0*/  FFMA.FTZ R6, R168, R3, R6 ;  /* 0x00000003a8067223 */ /* 0x000fe20000010006 */
[----:B------:R-:W-:Y:S02]  /*1cf0*/  SHF.L.U32 R3, R134, 0x10, RZ ;  /* 0x0000001086037819 */ /* 0x000fe400000006ff */
[----:B------:R-:W-:Y:S01]  /*1d00*/  FMUL.FTZ R4, R182, R2 ;  /* 0x00000002b6047220 */ /* 0x000fe20000410000 */
[----:B------:R-:W-:Y:S01]  /*1d10*/  STL [R1+0xd8], R33 ;  /* 0x0000d82101007387 */ /* 0x000fe20000100800 */
[----:B------:R-:W-:-:S03]  /*1d20*/  FMUL.FTZ R5, R28, R5 ;  /* 0x000000051c057220 */ /* 0x000fc60000410000 */
[----:B------:R-:W4:Y:S01]  /*1d30*/  LDL.LU R182, [R1+0xc8] ;  /* 0x0000c80001b67983 */ /* 0x000f220000300800 */
[----:B------:R-:W-:Y:S01]  /*1d40*/  FADD.FTZ R181, R181, R3 ;  /* 0x00000003b5b57221 */ /* 0x000fe20000010000 */
[----:B------:R-:W-:-:S04]  /*1d50*/  FFMA.FTZ R185, R5, R3, R185 ;  /* 0x0000000305b97223 */ /* 0x000fc800000100b9 */
[----:B------:R-:W-:Y:S04]  /*1d60*/  STL [R1+0x20], R181 ;  /* 0x000020b501007387 */ /* 0x000fe80000100800 */
[----:B------:R0:W-:Y:S01]  /*1d70*/  STL [R1+0xc0], R185 ;  /* 0x0000c0b901007387 */ /* 0x0001e20000100800 */
[----:B------:R-:W-:Y:S01]  /*1d80*/  FADD.FTZ R68, R68, R2 ;  /* 0x0000000244447221 */ /* 0x000fe20000010000 */
[----:B------:R-:W-:Y:S01]  /*1d90*/  FFMA.FTZ R220, R5, R2, R220 ;  /* 0x0000000205dc7223 */ /* 0x000fe200000100dc */
[----:B------:R-:W-:Y:S01]  /*1da0*/  FFMA.FTZ R4, R186, R3, R4 ;  /* 0x00000003ba047223 */ /* 0x000fe20000010004 */
[----:B------:R-:W2:Y:S04]  /*1db0*/  LDL R212, [R1+0x1f4] ;  /* 0x0001f40001d47983 */ /* 0x000ea80000100800 */
[----:B0-----:R-:W2:Y:S01]  /*1dc0*/  LDL R185, [R1+0x208] ;  /* 0x0002080001b97983 */ /* 0x001ea20000100800 */
[----:B------:R-:W-:Y:S01]  /*1dd0*/  SHF.L.U32 R2, R135, 0x10, RZ ;  /* 0x0000001087027819 */ /* 0x000fe200000006ff */
[----:B------:R-:W-:-:S02]  /*1de0*/  IMAD.U32 R3, R127, 0x10000, RZ ;  /* 0x000100007f037824 */ /* 0x000fc400078e00ff */
[----:B------:R-:W2:Y:S02]  /*1df0*/  LDL.LU R186, [R1+0x34] ;  /* 0x0000340001ba7983 */ /* 0x000ea40000300800 */
[----:B------:R-:W-:Y:S02]  /*1e00*/  FADD.FTZ R3, -R195, R3 ;  /* 0x00000003c3037221 */ /* 0x000fe40000010100 */
[----:B------:R-:W2:Y:S02]  /*1e10*/  LDL.LU R168, [R1+0xd4] ;  /* 0x0000d40001a87983 */ /* 0x000ea40000300800 */
[----:B------:R-:W-:Y:S01]  /*1e20*/  FMUL.FTZ R3, R28, R3 ;  /* 0x000000031c037220 */ /* 0x000fe20000410000 */
[----:B------:R-:W-:Y:S01]  /*1e30*/  SHF.L.U32 R33, R131, 0x10, RZ ;  /* 0x0000001083217819 */ /* 0x000fe200000006ff */
[----:B---3--:R-:W-:-:S05]  /*1e40*/  FADD.FTZ R167, R167, R2 ;  /* 0x00000002a7a77221 */ /* 0x008fca0000010000 */
[----:B------:R0:W-:Y:S01]  /*1e50*/  STL [R1+0x28], R167 ;  /* 0x000028a701007387 */ /* 0x0001e20000100800 */
[----:B----4-:R-:W-:-:S03]  /*1e60*/  FFMA.FTZ R182, R3, R2, R182 ;  /* 0x0000000203b67223 */ /* 0x010fc600000100b6 */
[----:B0-----:R-:W3:Y:S01]  /*1e70*/  LDL R167, [R1+0x214] ;  /* 0x0002140001a77983 */ /* 0x001ee20000100800 */
[----:B--2---:R-:W-:-:S03]  /*1e80*/  FMUL.FTZ R34, R34, R33 ;  /* 0x0000002122227220 */ /* 0x004fc60000410000 */
[----:B------:R-:W2:Y:S04]  /*1e90*/  LDL.LU R181, [R1+0xdc] ;  /* 0x0000dc0001b57983 */ /* 0x000ea80000300800 */
[----:B------:R0:W-:Y:S01]  /*1ea0*/  STL [R1+0xc8], R182 ;  /* 0x0000c8b601007387 */ /* 0x0001e20000100800 */
[----:B------:R-:W-:-:S03]  /*1eb0*/  FFMA.FTZ R2, R185, R2, R34 ;  /* 0x00000002b9027223 */ /* 0x000fc60000010022 */
[----:B0-----:R-:W4:Y:S04]  /*1ec0*/  LDL.LU R182, [R1+0x3c] ;  /* 0x00003c0001b67983 */ /* 0x001f280000300800 */
[----:B------:R-:W2:Y:S01]  /*1ed0*/  LDL R185, [R1+0x1fc] ;  /* 0x0001fc0001b97983 */ /* 0x000ea20000100800 */
[--C-:B------:R-:W-:Y:S01]  /*1ee0*/  FADD.FTZ R70, R70, R33.reuse ;  /* 0x0000002146467221 */ /* 0x100fe20000010000 */
[----:B------:R-:W-:Y:S01]  /*1ef0*/  FFMA.FTZ R222, R3, R33, R222 ;  /* 0x0000002103de7223 */ /* 0x000fe200000100de */
[----:B------:R-:W-:Y:S02]  /*1f00*/  PRMT R33, R124, 0x7632, R33 ;  /* 0x000076327c217816 */ /* 0x000fe40000000021 */
[----:B------:R-:W-:-:S03]  /*1f10*/  PRMT R34, R128, 0x7632, R34 ;  /* 0x0000763280227816 */ /* 0x000fc60000000022 */
[----:B------:R-:W-:Y:S01]  /*1f20*/  IMAD.U32 R33, R33, 0x10000, RZ ;  /* 0x0001000021217824 */ /* 0x000fe200078e00ff */
[----:B------:R-:W-:Y:S02]  /*1f30*/  PRMT R125, R132, 0x7632, R125 ;  /* 0x00007632847d7816 */ /* 0x000fe4000000007d */
[----:B------:R-:W-:Y:S01]  /*1f40*/  SHF.L.U32 R124, R34, 0x10, RZ ;  /* 0x00000010227c7819 */ /* 0x000fe200000006ff */
[----:B------:R-:W-:Y:S01]  /*1f50*/  FADD.FTZ R34, -R195, R33 ;  /* 0x00000021c3227221 */ /* 0x000fe20000010100 */
[C---:B------:R-:W-:Y:S02]  /*1f60*/  SHF.L.U32 R33, R125.reuse, 0x10, RZ ;  /* 0x000000107d217819 */ /* 0x040fe400000006ff */
[----:B------:R-:W-:Y:S01]  /*1f70*/  PRMT R125, R125, 0x7632, R125 ;  /* 0x000076327d7d7816 */ /* 0x000fe2000000007d */
[----:B------:R-:W-:Y:S01]  /*1f80*/  FMUL.FTZ R34, R28, R34 ;  /* 0x000000221c227220 */ /* 0x000fe20000410000 */
[----:B------:R-:W-:Y:S01]  /*1f90*/  FMUL.FTZ R128, R212, R124 ;  /* 0x0000007cd4807220 */ /* 0x000fe20000410000 */
[----:B------:R-:W-:-:S02]  /*1fa0*/  FADD.FTZ R186, R186, R33 ;  /* 0x00000021baba7221 */ /* 0x000fc40000010000 */
[C---:B------:R-:W-:Y:S01]  /*1fb0*/  FFMA.FTZ R168, R34.reuse, R33, R168 ;  /* 0x0000002122a87223 */ /* 0x040fe200000100a8 */
[----:B------:R-:W-:Y:S01]  /*1fc0*/  IMAD.U32 R125, R125, 0x10000, RZ ;  /* 0x000100007d7d7824 */ /* 0x000fe200078e00ff */
[----:B------:R-:W-:Y:S01]  /*1fd0*/  PRMT R126, R133, 0x7632, R126 ;  /* 0x00007632857e7816 */ /* 0x000fe2000000007e */
[--C-:B------:R-:W-:Y:S01]  /*1fe0*/  FADD.FTZ R65, R65, R124.reuse ;  /* 0x0000007c41417221 */ /* 0x100fe20000010000 */
[----:B------:R-:W-:Y:S01]  /*1ff0*/  FFMA.FTZ R225, R34, R124, R225 ;  /* 0x0000007c22e17223 */ /* 0x000fe200000100e1 */
[----:B------:R-:W-:-:S04]  /*2000*/  PRMT R124, R129, 0x7632, R124 ;  /* 0x00007632817c7816 */ /* 0x000fc8000000007c */
[----:B------:R-:W-:Y:S01]  /*2010*/  SHF.L.U32 R124, R124, 0x10, RZ ;  /* 0x000000107c7c7819 */ /* 0x000fe200000006ff */
[----:B---3--:R-:W-:Y:S02]  /*2020*/  FFMA.FTZ R33, R167, R33, R128 ;  /* 0x00000021a7217223 */ /* 0x008fe40000010080 */
[----:B------:R-:W3:Y:S01]  /*2030*/  LDL R167, [R1+0x21c] ;  /* 0x00021c0001a77983 */ /* 0x000ee20000100800 */
[----:B------:R-:W-:Y:S01]  /*2040*/  FADD.FTZ R128, -R195, R125 ;  /* 0x0000007dc3807221 */ /* 0x000fe20000010100 */
[----:B------:R-:W-:Y:S02]  /*2050*/  SHF.L.U32 R125, R126, 0x10, RZ ;  /* 0x000000107e7d7819 */ /* 0x000fe400000006ff */
[----:B------:R-:W-:Y:S04]  /*2060*/  STL [R1+0x34], R186 ;  /* 0x000034ba01007387 */ /* 0x000fe80000100800 */
[----:B------:R0:W-:Y:S04]  /*2070*/  STL [R1+0xd4], R168 ;  /* 0x0000d4a801007387 */ /* 0x0001e80000100800 */
[----:B------:R-:W3:Y:S01]  /*2080*/  LDL R129, [R1+0x20c] ;  /* 0x00020c0001817983 */ /* 0x000ee20000100800 */
[----:B----4-:R-:W-:-:S03]  /*2090*/  FADD.FTZ R182, R182, R125 ;  /* 0x0000007db6b67221 */ /* 0x010fc60000010000 */
[----:B------:R-:W4:Y:S01]  /*20a0*/  LDL R213, [R1+0x1e4] ;  /* 0x0001e40001d57983 */ /* 0x000f220000100800 */
[----:B0-----:R-:W-:-:S04]  /*20b0*/  FMUL.FTZ R168, R28, R128 ;  /* 0x000000801ca87220 */ /* 0x001fc80000410000 */
[----:B--2---:R-:W-:Y:S01]  /*20c0*/  FFMA.FTZ R181, R168, R125, R181 ;  /* 0x0000007da8b57223 */ /* 0x004fe200000100b5 */
[----:B------:R-:W-:Y:S01]  /*20d0*/  STL [R1+0x3c], R182 ;  /* 0x00003cb601007387 */ /* 0x000fe20000100800 */
[----:B------:R-:W-:-:S03]  /*20e0*/  FMUL.FTZ R128, R185, R124 ;  /* 0x0000007cb9807220 */ /* 0x000fc60000410000 */
[----:B------:R-:W2:Y:S04]  /*20f0*/  LDL.LU R212, [R1+0x24] ;  /* 0x0000240001d47983 */ /* 0x000ea80000300800 */
[----:B------:R-:W2:Y:S04]  /*2100*/  LDL.LU R185, [R1+0xc4] ;  /* 0x0000c40001b97983 */ /* 0x000ea80000300800 */
[----:B------:R0:W-:Y:S04]  /*2110*/  STL [R1+0xdc], R181 ;  /* 0x0000dcb501007387 */ /* 0x0001e80000100800 */
[----:B0-----:R-:W2:Y:S04]  /*2120*/  LDL R181, [R1+0x204] ;  /* 0x0002040001b57983 */ /* 0x001ea80000100800 */
[----:B------:R-:W2:Y:S04]  /*2130*/  LDL.LU R132, [R1+0xcc] ;  /* 0x0000cc0001847983 */ /* 0x000ea80000300800 */
[----:B------:R-:W2:Y:S04]  /*2140*/  LDL R186, [R1+0x1ec] ;  /* 0x0001ec0001ba7983 */ /* 0x000ea80000100800 */
[----:B------:R-:W2:Y:S01]  /*2150*/  LDL.LU R133, [R1+0x2c] ;  /* 0x00002c0001857983 */ /* 0x000ea20000300800 */
[--C-:B------:R-:W-:Y:S01]  /*2160*/  FADD.FTZ R67, R67, R124.reuse ;  /* 0x0000007c43437221 */ /* 0x100fe20000010000 */
[----:B------:R-:W-:Y:S01]  /*2170*/  FFMA.FTZ R227, R168, R124, R227 ;  /* 0x0000007ca8e37223 */ /* 0x000fe200000100e3 */
[----:B------:R-:W-:-:S02]  /*2180*/  PRMT R124, R130, 0x7632, R124 ;  /* 0x00007632827c7816 */ /* 0x000fc4000000007c */
[----:B------:R-:W-:Y:S02]  /*2190*/  PRMT R127, R134, 0x7632, R127 ;  /* 0x00007632867f7816 */ /* 0x000fe4000000007f */
[----:B------:R-:W-:-:S05]  /*21a0*/  SHF.L.U32 R124, R124, 0x10, RZ ;  /* 0x000000107c7c7819 */ /* 0x000fca00000006ff */
[----:B------:R-:W-:Y:S01]  /*21b0*/  FADD.FTZ R69, R69, R124 ;  /* 0x0000007c45457221 */ /* 0x000fe20000010000 */
[----:B------:R-:W-:Y:S02]  /*21c0*/  VIADD R214, R9, 0x20 ;  /* 0x0000002009d67836 */ /* 0x000fe40000000000 */
[----:B---3--:R-:W-:Y:S01]  /*21d0*/  FFMA.FTZ R167, R167, R125, R128 ;  /* 0x0000007da7a77223 */ /* 0x008fe20000010080 */
[----:B------:R-:W-:-:S05]  /*21e0*/  PRMT R125, R126, 0x7632, R125 ;  /* 0x000076327e7d7816 */ /* 0x000fca000000007d */
[----:B------:R-:W-:-:S04]  /*21f0*/  IMAD.U32 R125, R125, 0x10000, RZ ;  /* 0x000100007d7d7824 */ /* 0x000fc800078e00ff */
[----:B------:R-:W-:Y:S01]  /*2200*/  FADD.FTZ R126, -R195, R125 ;  /* 0x0000007dc37e7221 */ /* 0x000fe20000010100 */
[----:B------:R-:W-:-:S03]  /*2210*/  SHF.L.U32 R125, R127, 0x10, RZ ;  /* 0x000000107f7d7819 */ /* 0x000fc600000006ff */
[----:B------:R-:W-:Y:S01]  /*2220*/  FMUL.FTZ R182, R28, R126 ;  /* 0x0000007e1cb67220 */ /* 0x000fe20000410000 */
[----:B----4-:R-:W-:-:S03]  /*2230*/  FMUL.FTZ R126, R213, R124 ;  /* 0x0000007cd57e7220 */ /* 0x010fc60000410000 */
[----:B------:R-:W-:Y:S01]  /*2240*/  FFMA.FTZ R221, R182, R124, R221 ;  /* 0x0000007cb6dd7223 */ /* 0x000fe200000100dd */
[----:B------:R-:W-:Y:S01]  /*2250*/  PRMT R124, R131, 0x7632, R124 ;  /* 0x00007632837c7816 */ /* 0x000fe2000000007c */
[----:B--2---:R-:W-:Y:S01]  /*2260*/  FADD.FTZ R212, R212, R125 ;  /* 0x0000007dd4d47221 */ /* 0x004fe20000010000 */
[-C--:B------:R-:W-:Y:S02]  /*2270*/  FFMA.FTZ R185, R182, R125.reuse, R185 ;  /* 0x0000007db6b97223 */ /* 0x080fe400000100b9 */
[----:B------:R-:W-:Y:S02]  /*2280*/  SHF.L.U32 R124, R124, 0x10, RZ ;  /* 0x000000107c7c7819 */ /* 0x000fe400000006ff */
[----:B------:R-:W-:Y:S01]  /*2290*/  STL [R1+0x24], R212 ;  /* 0x000024d401007387 */ /* 0x000fe20000100800 */
[----:B------:R-:W-:Y:S01]  /*22a0*/  FFMA.FTZ R181, R181, R125, R126 ;  /* 0x0000007db5b57223 */ /* 0x000fe2000001007e */
[----:B------:R-:W-:-:S05]  /*22b0*/  PRMT R125, R127, 0x7632, R125 ;  /* 0x000076327f7d7816 */ /* 0x000fca000000007d */
[----:B------:R-:W-:Y:S01]  /*22c0*/  IMAD.U32 R125, R125, 0x10000, RZ ;  /* 0x000100007d7d7824 */ /* 0x000fe200078e00ff */
[----:B------:R-:W-:-:S03]  /*22d0*/  PRMT R126, R135, 0x7632, R126 ;  /* 0x00007632877e7816 */ /* 0x000fc6000000007e */
[----:B------:R-:W-:Y:S01]  /*22e0*/  FADD.FTZ R125, -R195, R125 ;  /* 0x0000007dc37d7221 */ /* 0x000fe20000010100 */
[----:B------:R0:W-:Y:S01]  /*22f0*/  STL [R1+0xc4], R185 ;  /* 0x0000c4b901007387 */ /* 0x0001e20000100800 */
[----:B------:R-:W-:Y:S01]  /*2300*/  SHF.L.U32 R126, R126, 0x10, RZ ;  /* 0x000000107e7e7819 */ /* 0x000fe200000006ff */
[----:B------:R-:W-:Y:S01]  /*2310*/  FADD.FTZ R71, R71, R124 ;  /* 0x0000007c47477221 */ /* 0x000fe20000010000 */
[----:B0-----:R-:W-:Y:S01]  /*2320*/  FMUL.FTZ R185, R28, R125 ;  /* 0x0000007d1cb97220 */ /* 0x001fe20000410000 */
[----:B------:R-:W-:-:S03]  /*2330*/  FMUL.FTZ R125, R186, R124 ;  /* 0x0000007cba7d7220 */ /* 0x000fc60000410000 */
[----:B------:R-:W-:Y:S01]  /*2340*/  FFMA.FTZ R223, R185, R124, R223 ;  /* 0x0000007cb9df7223 */ /* 0x000fe200000100df */
[----:B------:R-:W-:Y:S01]  /*2350*/  FFMA.FTZ R186, R129, R126, R125 ;  /* 0x0000007e81ba7223 */ /* 0x000fe2000001007d */
[----:B------:R-:W-:Y:S01]  /*2360*/  FADD.FTZ R125, RZ, R8 ;  /* 0x00000008ff7d7221 */ /* 0x000fe20000010000 */
[----:B------:R-:W-:Y:S01]  /*2370*/  FFMA.FTZ R124, R0, R8, RZ ;  /* 0x00000008007c7223 */ /* 0x000fe200000100ff */
[----:B------:R-:W-:Y:S01]  /*2380*/  FADD.FTZ R133, R133, R126 ;  /* 0x0000007e85857221 */ /* 0x000fe20000010000 */
[----:B------:R-:W-:Y:S01]  /*2390*/  FFMA.FTZ R132, R185, R126, R132 ;  /* 0x0000007eb9847223 */ /* 0x000fe20000010084 */
[----:B------:R-:W-:Y:S01]  /*23a0*/  FADD.FTZ R125, R125, R33 ;  /* 0x000000217d7d7221 */ /* 0x000fe20000010000 */
[----:B------:R-:W-:Y:S02]  /*23b0*/  FFMA.FTZ R124, R34, R33, R124 ;  /* 0x00000021227c7223 */ /* 0x000fe4000001007c */
[----:B------:R1:W-:Y:S01]  /*23c0*/  STL [R1+0x2c], R133 ;  /* 0x00002c8501007387 */ /* 0x0003e20000100800 */
[----:B------:R-:W-:Y:S01]  /*23d0*/  FADD.FTZ R125, R125, R6 ;  /* 0x000000067d7d7221 */ /* 0x000fe20000010000 */
[----:B------:R-:W-:-:S02]  /*23e0*/  FFMA.FTZ R124, R7, R6, R124 ;  /* 0x00000006077c7223 */ /* 0x000fc4000001007c */
        /* <DEDUP_REMOVED lines=11> */
.L_x_1560:
[----:B------:R-:W-:Y:S05]  /*24a0*/  BSYNC.RECONVERGENT B1 ;  /* 0x0000000000017941 */ /* 0x000fea0003800200 */
.L_x_1559:
[----:B------:R-:W-:Y:S04]  /*24b0*/  BSSY.RECONVERGENT B1, `(.L_x_1561) ;  /* 0x00000bd000017945 */ /* 0x000fe80003800200 */
[----:B------:R-:W-:Y:S05]  /*24c0*/  @!P6 BRA `(.L_x_1562) ;  /* 0x0000000800ece947 */ /* 0x000fea0003800000 */
        /* <DEDUP_REMOVED lines=17> */
[----:B------:R-:W4:Y:S04]  /*25e0*/  LDG.E.128 R132, desc[UR8][R14.64] ;  /* 0x000000080e847981 */ /* 0x000f28000c1e1d00 */
[----:B------:R-:W4:Y:S04]  /*25f0*/  LDL.LU R187, [R1] ;  /* 0x0000000001bb7983 */ /* 0x000f280000300800 */
[----:B------:R-:W4:Y:S01]  /*2600*/  LDL.LU R188, [R1+0xa0] ;  /* 0x0000a00001bc7983 */ /* 0x000f220000300800 */
[----:B--2---:R-:W-:-:S05]  /*2610*/  SHF.L.U32 R10, R124, 0x10, RZ ;  /* 0x000000107c0a7819 */ /* 0x004fca00000006ff */
[----:B------:R-:W-:Y:S01]  /*2620*/  FADD.FTZ R10, -R195, R10 ;  /* 0x0000000ac30a7221 */ /* 0x000fe20000010100 */
[----:B---3--:R-:W-:-:S03]  /*2630*/  SHF.L.U32 R12, R128, 0x10, RZ ;  /* 0x00000010800c7819 */ /* 0x008fc600000006ff */
[----:B-----5:R-:W-:Y:S02]  /*2640*/  FMUL.FTZ R10, R28, R10 ;  /* 0x0000000a1c0a7220 */ /* 0x020fe40000410000 */
[-C--:B------:R-:W-:Y:S01]  /*2650*/  FMUL.FTZ R13, R32, R12.reuse ;  /* 0x0000000c200d7220 */ /* 0x080fe20000410000 */
[----:B------:R-:W-:Y:S01]  /*2660*/  FADD.FTZ R48, R48, R12 ;  /* 0x0000000c30307221 */ /* 0x000fe20000010000 */
[----:B------:R-:W-:Y:S01]  /*2670*/  FFMA.FTZ R216, R10, R12, R216 ;  /* 0x0000000c0ad87223 */ /* 0x000fe200000100d8 */
[----:B------:R-:W-:Y:S01]  /*2680*/  SHF.L.U32 R12, R125, 0x10, RZ ;  /* 0x000000107d0c7819 */ /* 0x000fe200000006ff */
[----:B----4-:R-:W-:-:S04]  /*2690*/  IMAD.U32 R11, R132, 0x10000, RZ ;  /* 0x00010000840b7824 */ /* 0x010fc800078e00ff */
[----:B------:R-:W-:Y:S01]  /*26a0*/  FADD.FTZ R12, -R195, R12 ;  /* 0x0000000cc30c7221 */ /* 0x000fe20000010100 */
[----:B------:R-:W-:Y:S01]  /*26b0*/  FADD.FTZ R30, R30, R11 ;  /* 0x0000000b1e1e7221 */ /* 0x000fe20000010000 */
[-C--:B------:R-:W-:Y:S01]  /*26c0*/  FFMA.FTZ R29, R10, R11.reuse, R29 ;  /* 0x0000000b0a1d7223 */ /* 0x080fe2000001001d */
[----:B------:R-:W-:Y:S01]  /*26d0*/  FFMA.FTZ R11, R36, R11, R13 ;  /* 0x0000000b240b7223 */ /* 0x000fe2000001000d */
[----:B------:R-:W-:Y:S01]  /*26e0*/  IMAD.U32 R13, R133, 0x10000, RZ ;  /* 0x00010000850d7824 */ /* 0x000fe200078e00ff */
[----:B------:R-:W-:Y:S01]  /*26f0*/  SHF.L.U32 R14, R129, 0x10, RZ ;  /* 0x00000010810e7819 */ /* 0x000fe200000006ff */
[----:B------:R-:W-:Y:S02]  /*2700*/  FMUL.FTZ R12, R28, R12 ;  /* 0x0000000c1c0c7220 */ /* 0x000fe40000410000 */
[----:B------:R-:W-:Y:S01]  /*2710*/  FADD.FTZ R166, R166, R13 ;  /* 0x0000000da6a67221 */ /* 0x000fe20000010000 */
[----:B------:R-:W-:Y:S01]  /*2720*/  STL [R1+0x10], R30 ;  /* 0x0000101e01007387 */ /* 0x000fe20000100800 */
[----:B------:R-:W-:Y:S01]  /*2730*/  FFMA.FTZ R165, R12, R13, R165 ;  /* 0x0000000d0ca57223 */ /* 0x000fe200000100a5 */
[----:B------:R-:W-:-:S02]  /*2740*/  FMUL.FTZ R15, R37, R14 ;  /* 0x0000000e250f7220 */ /* 0x000fc40000410000 */
[----:B------:R-:W-:Y:S02]  /*2750*/  STL [R1+0xb0], R29 ;  /* 0x0000b01d01007387 */ /* 0x000fe40000100800 */
[----:B------:R-:W-:Y:S02]  /*2760*/  FFMA.FTZ R13, R180, R13, R15 ;  /* 0x0000000db40d7223 */ /* 0x000fe4000001000f */
[----:B------:R-:W2:Y:S04]  /*2770*/  LDL R32, [R1+0x1c0] ;  /* 0x0001c00001207983 */ /* 0x000ea80000100800 */
[----:B------:R0:W-:Y:S04]  /*2780*/  STL [R1+0x18], R166 ;  /* 0x000018a601007387 */ /* 0x0001e80000100800 */
[----:B------:R1:W-:Y:S04]  /*2790*/  STL [R1+0xb8], R165 ;  /* 0x0000b8a501007387 */ /* 0x0003e80000100800 */
[----:B------:R-:W3:Y:S01]  /*27a0*/  LDL R180, [R1+0x1b4] ;  /* 0x0001b40001b47983 */ /* 0x000ee20000100800 */
[----:B------:R-:W-:-:S03]  /*27b0*/  FADD.FTZ R50, R50, R14 ;  /* 0x0000000e32327221 */ /* 0x000fc60000010000 */
[----:B0-----:R-:W4:Y:S01]  /*27c0*/  LDL.LU R166, [R1+0x14] ;  /* 0x0000140001a67983 */ /* 0x001f220000300800 */
[----:B------:R-:W-:Y:S01]  /*27d0*/  FFMA.FTZ R218, R12, R14, R218 ;  /* 0x0000000e0cda7223 */ /* 0x000fe200000100da */
[----:B------:R-:W-:Y:S01]  /*27e0*/  SHF.L.U32 R14, R126, 0x10, RZ ;  /* 0x000000107e0e7819 */ /* 0x000fe200000006ff */
[----:B------:R-:W-:Y:S01]  /*27f0*/  IMAD.U32 R15, R134, 0x10000, RZ ;  /* 0x00010000860f7824 */ /* 0x000fe200078e00ff */
[----:B------:R-:W-:-:S03]  /*2800*/  SHF.L.U32 R29, R130, 0x10, RZ ;  /* 0x00000010821d7819 */ /* 0x000fc600000006ff */
[----:B------:R-:W-:Y:S01]  /*2810*/  FADD.FTZ R14, -R195, R14 ;  /* 0x0000000ec30e7221 */ /* 0x000fe20000010100 */
[----:B------:R-:W-:-:S03]  /*2820*/  FADD.FTZ R187, R187, R15 ;  /* 0x0000000fbbbb7221 */ /* 0x000fc60000010000 */
[----:B------:R-:W-:Y:S01]  /*2830*/  FMUL.FTZ R14, R28, R14 ;  /* 0x0000000e1c0e7220 */ /* 0x000fe20000410000 */
[----:B------:R-:W-:Y:S01]  /*2840*/  FMUL.FTZ R30, R179, R29 ;  /* 0x0000001db31e7220 */ /* 0x000fe20000410000 */
[----:B------:R-:W-:Y:S02]  /*2850*/  STL [R1], R187 ;  /* 0x000000bb01007387 */ /* 0x000fe40000100800 */
[----:B------:R-:W-:Y:S02]  /*2860*/  FFMA.FTZ R188, R14, R15, R188 ;  /* 0x0000000f0ebc7223 */ /* 0x000fe400000100bc */
[----:B------:R-:W3:Y:S04]  /*2870*/  LDL.LU R179, [R1+0xb4] ;  /* 0x0000b40001b37983 */ /* 0x000ee80000300800 */
[----:B------:R-:W3:Y:S04]  /*2880*/  LDL R36, [R1+0x1d4] ;  /* 0x0001d40001247983 */ /* 0x000ee80000100800 */
[----:B------:R-:W-:Y:S04]  /*2890*/  STL [R1+0xa0], R188 ;  /* 0x0000a0bc01007387 */ /* 0x000fe80000100800 */
[----:B------:R-:W3:Y:S04]  /*28a0*/  LDL R37, [R1+0x1a8] ;  /* 0x0001a80001257983 */ /* 0x000ee80000100800 */
[----:B-1----:R-:W3:Y:S01]  /*28b0*/  LDL.LU R165, [R1+0x8] ;  /* 0x0000080001a57983 */ /* 0x002ee20000300800 */
[----:B------:R-:W-:Y:S01]  /*28c0*/  PRMT R31, R132, 0x7632, R31 ;  /* 0x00007632841f7816 */ /* 0x000fe2000000001f */
[----:B------:R-:W-:-:S04]  /*28d0*/  FADD.FTZ R44, R44, R29 ;  /* 0x0000001d2c2c7221 */ /* 0x000fc80000010000 */
[----:B------:R-:W-:Y:S02]  /*28e0*/  IMAD.U32 R31, R31, 0x10000, RZ ;  /* 0x000100001f1f7824 */ /* 0x000fe400078e00ff */
[----:B------:R-:W-:Y:S01]  /*28f0*/  FFMA.FTZ R208, R14, R29, R208 ;  /* 0x0000001d0ed07223 */ /* 0x000fe200000100d0 */
[----:B------:R-:W-:-:S04]  /*2900*/  PRMT R29, R124, 0x7632, R29 ;  /* 0x000076327c1d7816 */ /* 0x000fc8000000001d */
[----:B------:R-:W-:-:S05]  /*2910*/  SHF.L.U32 R29, R29, 0x10, RZ ;  /* 0x000000101d1d7819 */ /* 0x000fca00000006ff */
[----:B------:R-:W-:Y:S01]  /*2920*/  FADD.FTZ R29, -R195, R29 ;  /* 0x0000001dc31d7221 */ /* 0x000fe20000010100 */
[--C-:B--2---:R-:W-:Y:S01]  /*2930*/  FFMA.FTZ R15, R32, R15, R30.reuse ;  /* 0x0000000f200f7223 */ /* 0x104fe2000001001e */
[----:B------:R-:W-:-:S04]  /*2940*/  PRMT R30, R128, 0x7632, R30 ;  /* 0x00007632801e7816 */ /* 0x000fc8000000001e */
[----:B------:R-:W-:Y:S01]  /*2950*/  SHF.L.U32 R124, R30, 0x10, RZ ;  /* 0x000000101e7c7819 */ /* 0x000fe200000006ff */
[----:B----4-:R-:W-:-:S05]  /*2960*/  FADD.FTZ R166, R166, R31 ;  /* 0x0000001fa6a67221 */ /* 0x010fca0000010000 */
[----:B------:R0:W-:Y:S01]  /*2970*/  STL [R1+0x14], R166 ;  /* 0x000014a601007387 */ /* 0x0001e20000100800 */
[----:B------:R-:W-:-:S03]  /*2980*/  FMUL.FTZ R32, R28, R29 ;  /* 0x0000001d1c207220 */ /* 0x000fc60000410000 */
[----:B0-----:R-:W2:Y:S04]  /*2990*/  LDL.LU R166, [R1+0xa8] ;  /* 0x0000a80001a67983 */ /* 0x001ea80000300800 */
[----:B------:R-:W4:Y:S01]  /*29a0*/  LDL R128, [R1+0x1c8] ;  /* 0x0001c80001807983 */ /* 0x000f220000100800 */
[----:B---3--:R-:W-:Y:S01]  /*29b0*/  FMUL.FTZ R29, R180, R124 ;  /* 0x0000007cb41d7220 */ /* 0x008fe20000410000 */
[----:B------:R-:W-:-:S03]  /*29c0*/  FFMA.FTZ R179, R32, R31, R179 ;  /* 0x0000001f20b37223 */ /* 0x000fc600000100b3 */
[----:B------:R-:W-:Y:S01]  /*29d0*/  FFMA.FTZ R31, R36, R31, R29 ;  /* 0x0000001f241f7223 */ /* 0x000fe2000001001d */
[----:B------:R-:W-:Y:S01]  /*29e0*/  IMAD.U32 R29, R135, 0x10000, RZ ;  /* 0x00010000871d7824 */ /* 0x000fe200078e00ff */
[----:B------:R0:W-:Y:S04]  /*29f0*/  STL [R1+0xb4], R179 ;  /* 0x0000b4b301007387 */ /* 0x0001e80000100800 */
[----:B------:R-:W3:Y:S01]  /*2a00*/  LDL R180, [R1+0x1bc] ;  /* 0x0001bc0001b47983 */ /* 0x000ee20000100800 */
[----:B------:R-:W-:-:S03]  /*2a10*/  FADD.FTZ R165, R165, R29 ;  /* 0x0000001da5a57221 */ /* 0x000fc60000010000 */
[----:B0-----:R-:W3:Y:S04]  /*2a20*/  LDL.LU R179, [R1+0x1c] ;  /* 0x00001c0001b37983 */ /* 0x001ee80000300800 */
[----:B------:R0:W-:Y:S04]  /*2a30*/  STL [R1+0x8], R165 ;  /* 0x000008a501007387 */ /* 0x0001e80000100800 */
[----:B0-----:R-:W3:Y:S04]  /*2a40*/  LDL.LU R165, [R1+0xbc] ;  /* 0x0000bc0001a57983 */ /* 0x001ee80000300800 */
[----:B------:R-:W3:Y:S01]  /*2a50*/  LDL R132, [R1+0x1dc] ;  /* 0x0001dc0001847983 */ /* 0x000ee20000100800 */
[----:B------:R-:W-:-:S02]  /*2a60*/  ISETP.NE.U32.AND P0, PT, RZ, UR24, PT ;  /* 0x00000018ff007c0c */ /* 0x000fc4000bf05070 */
[----:B------:R-:W-:Y:S02]  /*2a70*/  SHF.L.U32 R30, R127, 0x10, RZ ;  /* 0x000000107f1e7819 */ /* 0x000fe400000006ff */
[----:B------:R-:W-:Y:S02]  /*2a80*/  ISETP.NE.AND.EX P0, PT, RZ, UR25, PT, P0 ;  /* 0x00000019ff007c0c */ /* 0x000fe4000bf05300 */
[----:B------:R-:W-:Y:S01]  /*2a90*/  SHF.L.U32 R36, R131, 0x10, RZ ;  /* 0x0000001083247819 */ /* 0x000fe200000006ff */
[----:B------:R-:W-:-:S04]  /*2aa0*/  FADD.FTZ R30, -R195, R30 ;  /* 0x0000001ec31e7221 */ /* 0x000fc80000010100 */
[----:B------:R-:W-:Y:S01]  /*2ab0*/  FMUL.FTZ R30, R28, R30 ;  /* 0x0000001e1c1e7220 */ /* 0x000fe20000410000 */
[-C--:B------:R-:W-:Y:S01]  /*2ac0*/  FMUL.FTZ R37, R37, R36.reuse ;  /* 0x0000002425257220 */ /* 0x080fe20000410000 */
[----:B------:R-:W-:Y:S02]  /*2ad0*/  FADD.FTZ R46, R46, R36 ;  /* 0x000000242e2e7221 */ /* 0x000fe40000010000 */
[----:B------:R-:W-:Y:S01]  /*2ae0*/  FFMA.FTZ R210, R30, R36, R210 ;  /* 0x000000241ed27223 */ /* 0x000fe200000100d2 */
[----:B------:R-:W-:-:S04]  /*2af0*/  PRMT R125, R125, 0x7632, R125 ;  /* 0x000076327d7d7816 */ /* 0x000fc8000000007d */
[----:B------:R-:W-:Y:S01]  /*2b00*/  SHF.L.U32 R125, R125, 0x10, RZ ;  /* 0x000000107d7d7819 */ /* 0x000fe200000006ff */
[----:B------:R-:W-:Y:S01]  /*2b10*/  FADD.FTZ R49, R49, R124 ;  /* 0x0000007c31317221 */ /* 0x000fe20000010000 */
[----:B------:R-:W-:Y:S01]  /*2b20*/  ISETP.NE.U32.AND P3, PT, RZ, UR10, PT ;  /* 0x0000000aff007c0c */ /* 0x000fe2000bf65070 */
[----:B------:R-:W-:Y:S01]  /*2b30*/  FFMA.FTZ R217, R32, R124, R217 ;  /* 0x0000007c20d97223 */ /* 0x000fe200000100d9 */
[----:B------:R-:W-:Y:S02]  /*2b40*/  PRMT R126, R133, 0x7632, R126 ;  /* 0x00007632857e7816 */ /* 0x000fe4000000007e */
[----:B------:R-:W-:Y:S02]  /*2b50*/  PRMT R124, R129, 0x7632, R124 ;  /* 0x00007632817c7816 */ /* 0x000fe4000000007c */
[----:B------:R-:W-:Y:S02]  /*2b60*/  ISETP.NE.AND.EX P3, PT, RZ, UR11, PT, P3 ;  /* 0x0000000bff007c0c */ /* 0x000fe4000bf65330 */
[----:B------:R-:W-:-:S05]  /*2b70*/  SHF.L.U32 R124, R124, 0x10, RZ ;  /* 0x000000107c7c7819 */ /* 0x000fca00000006ff */
[----:B------:R-:W-:Y:S01]  /*2b80*/  FADD.FTZ R51, R51, R124 ;  /* 0x0000007c33337221 */ /* 0x000fe20000010000 */
[-C--:B--2---:R-:W-:Y:S01]  /*2b90*/  FFMA.FTZ R166, R30, R29.reuse, R166 ;  /* 0x0000001d1ea67223 */ /* 0x084fe200000100a6 */
[----:B----4-:R-:W-:Y:S02]  /*2ba0*/  FFMA.FTZ R29, R128, R29, R37 ;  /* 0x0000001d801d7223 */ /* 0x010fe40000010025 */
[----:B------:R-:W0:Y:S01]  /*2bb0*/  @P0 LDC.64 R36, c[0x0][0x438] ;  /* 0x00010e00ff240b82 */ /* 0x000e220000000a00 */
[----:B------:R-:W-:Y:S01]  /*2bc0*/  FADD.FTZ R128, -R195, R125 ;  /* 0x0000007dc3807221 */ /* 0x000fe20000010100 */
[----:B------:R1:W-:Y:S01]  /*2bd0*/  STL [R1+0xa8], R166 ;  /* 0x0000a8a601007387 */ /* 0x0003e20000100800 */
[----:B------:R-:W-:Y:S02]  /*2be0*/  IMAD.U32 R125, R126, 0x10000, RZ ;  /* 0x000100007e7d7824 */ /* 0x000fe400078e00ff */
[----:B-1----:R-:W-:Y:S01]  /*2bf0*/  FMUL.FTZ R166, R28, R128 ;  /* 0x000000801ca67220 */ /* 0x002fe20000410000 */
[----:B---3--:R-:W-:Y:S01]  /*2c00*/  FMUL.FTZ R128, R180, R124 ;  /* 0x0000007cb4807220 */ /* 0x008fe20000410000 */
[----:B------:R-:W-:-:S02]  /*2c10*/  FADD.FTZ R179, R179, R125 ;  /* 0x0000007db3b37221 */ /* 0x000fc40000010000 */
[----:B------:R-:W-:Y:S01]  /*2c20*/  FFMA.FTZ R219, R166, R124, R219 ;  /* 0x0000007ca6db7223 */ /* 0x000fe200000100db */
[----:B0-----:R-:W-:-:S04]  /*2c30*/  @P0 IMAD.WIDE.U32 R36, R214, 0x10, R36 ;  /* 0x00000010d6240825 */ /* 0x001fc800078e0024 */
[-C--:B------:R-:W-:Y:S01]  /*2c40*/  FFMA.FTZ R165, R166, R125.reuse, R165 ;  /* 0x0000007da6a57223 */ /* 0x080fe200000100a5 */
[----:B------:R0:W5:Y:S04]  /*2c50*/  @P0 LDG.E.128 R108, desc[UR8][R36.64] ;  /* 0x00000008246c0981 */ /* 0x000168000c1e1d00 */
[----:B------:R1:W-:Y:S04]  /*2c60*/  STL [R1+0xbc], R165 ;  /* 0x0000bca501007387 */ /* 0x0003e80000100800 */
[----:B------:R2:W-:Y:S01]  /*2c70*/  STL [R1+0x1c], R179 ;  /* 0x00001cb301007387 */ /* 0x0005e20000100800 */
[----:B0-----:R-:W0:Y:S01]  /*2c80*/  @P3 LDC.64 R36, c[0x0][0x3b8] ;  /* 0x0000ee00ff243b82 */ /* 0x001e220000000a00 */
[----:B-1----:R-:W-:-:S02]  /*2c90*/  FFMA.FTZ R165, R132, R125, R128 ;  /* 0x0000007d84a57223 */ /* 0x002fc40000010080 */
[----:B------:R-:W3:Y:S01]  /*2ca0*/  LDL.LU R128, [R1+0x4] ;  /* 0x0000040001807983 */ /* 0x000ee20000300800 */
[----:B------:R-:W-:-:S03]  /*2cb0*/  PRMT R124, R130, 0x7632, R124 ;  /* 0x00007632827c7816 */ /* 0x000fc6000000007c */
[----:B------:R-:W4:Y:S04]  /*2cc0*/  LDL.LU R187, [R1+0xa4] ;  /* 0x0000a40001bb7983 */ /* 0x000f280000300800 */
[----:B--2---:R-:W2:Y:S04]  /*2cd0*/  LDL R179, [R1+0x1c4] ;  /* 0x0001c40001b37983 */ /* 0x004ea80000100800 */
[----:B------:R-:W2:Y:S04]  /*2ce0*/  LDL R188, [R1+0x1ac] ;  /* 0x0001ac0001bc7983 */ /* 0x000ea80000100800 */
[----:B------:R-:W2:Y:S04]  /*2cf0*/  LDL.LU R133, [R1+0xc] ;  /* 0x00000c0001857983 */ /* 0x000ea80000300800 */
[----:B------:R-:W2:Y:S04]  /*2d00*/  LDL.LU R132, [R1+0xac] ;  /* 0x0000ac0001847983 */ /* 0x000ea80000300800 */
[----:B------:R-:W2:Y:S01]  /*2d10*/  LDL R130, [R1+0x1a4] ;  /* 0x0001a40001827983 */ /* 0x000ea20000100800 */
[----:B0-----:R-:W-:-:S03]  /*2d20*/  @P3 IMAD.WIDE.U32 R36, R214, 0x8, R36 ;  /* 0x00000008d6243825 */ /* 0x001fc600078e0024 */
[----:B------:R-:W2:Y:S04]  /*2d30*/  LDL R129, [R1+0x1cc] ;  /* 0x0001cc0001817983 */ /* 0x000ea80000100800 */
[----:B------:R0:W5:Y:S02]  /*2d40*/  @P3 LDG.E.64 R38, desc[UR8][R36.64] ;  /* 0x0000000824263981 */ /* 0x000164000c1e1b00 */
[----:B0-----:R-:W0:Y:S02]  /*2d50*/  LDC.64 R36, c[0x0][0x3b0] ;  /* 0x0000ec00ff247b82 */ /* 0x001e240000000a00 */
[----:B0-----:R-:W-:-:S06]  /*2d60*/  IMAD.WIDE.U32 R36, R214, 0x8, R36 ;  /* 0x00000008d6247825 */ /* 0x001fcc00078e0024 */
[----:B------:R-:W5:Y:S01]  /*2d70*/  LDG.E.64 R36, desc[UR8][R36.64] ;  /* 0x0000000824247981 */ /* 0x000f62000c1e1b00 */
[----:B------:R-:W-:-:S04]  /*2d80*/  PRMT R125, R126, 0x7632, R125 ;  /* 0x000076327e7d7816 */ /* 0x000fc8000000007d */
[----:B------:R-:W-:Y:S02]  /*2d90*/  SHF.L.U32 R125, R125, 0x10, RZ ;  /* 0x000000107d7d7819 */ /* 0x000fe400000006ff */
[----:B------:R-:W-:Y:S02]  /*2da0*/  PRMT R127, R134, 0x7632, R127 ;  /* 0x00007632867f7816 */ /* 0x000fe4000000007f */
[----:B------:R-:W-:Y:S01]  /*2db0*/  SHF.L.U32 R124, R124, 0x10, RZ ;  /* 0x000000107c7c7819 */ /* 0x000fe200000006ff */
[----:B------:R-:W-:Y:S02]  /*2dc0*/  FADD.FTZ R126, -R195, R125 ;  /* 0x0000007dc37e7221 */ /* 0x000fe40000010100 */
[----:B------:R-:W-:Y:S02]  /*2dd0*/  IMAD.U32 R125, R127, 0x10000, RZ ;  /* 0x000100007f7d7824 */ /* 0x000fe400078e00ff */
[----:B------:R-:W-:Y:S01]  /*2de0*/  FMUL.FTZ R180, R28, R126 ;  /* 0x0000007e1cb47220 */ /* 0x000fe20000410000 */
[----:B------:R-:W-:-:S03]  /*2df0*/  FADD.FTZ R45, R45, R124 ;  /* 0x0000007c2d2d7221 */ /* 0x000fc60000010000 */
[----:B------:R-:W-:Y:S01]  /*2e00*/  FFMA.FTZ R209, R180, R124, R209 ;  /* 0x0000007cb4d17223 */ /* 0x000fe200000100d1 */
[----:B------:R-:W-:Y:S01]  /*2e10*/  IADD3 R214, PT, PT, R214, 0x20, RZ ;  /* 0x00000020d6d67810 */ /* 0x000fe20007ffe0ff */
[----:B---3--:R-:W-:Y:S01]  /*2e20*/  FADD.FTZ R128, R128, R125 ;  /* 0x0000007d80807221 */ /* 0x008fe20000010000 */
[----:B----4-:R-:W-:-:S04]  /*2e30*/  FFMA.FTZ R187, R180, R125, R187 ;  /* 0x0000007db4bb7223 */ /* 0x010fc800000100bb */
[----:B------:R-:W-:Y:S01]  /*2e40*/  STL [R1+0x4], R128 ;  /* 0x0000048001007387 */ /* 0x000fe20000100800 */
[----:B--2---:R-:W-:-:S04]  /*2e50*/  FMUL.FTZ R126, R130, R124 ;  /* 0x0000007c827e7220 */ /* 0x004fc80000410000 */
[----:B------:R-:W-:Y:S01]  /*2e60*/  FFMA.FTZ R179, R179, R125, R126 ;  /* 0x0000007db3b37223 */ /* 0x000fe2000001007e */
[----:B------:R-:W-:Y:S02]  /*2e70*/  PRMT R125, R127, 0x7632, R125 ;  /* 0x000076327f7d7816 */ /* 0x000fe4000000007d */
[----:B------:R-:W-:Y:S02]  /*2e80*/  PRMT R124, R131, 0x7632, R124 ;  /* 0x00007632837c7816 */ /* 0x000fe4000000007c */
[----:B------:R-:W-:Y:S02]  /*2e90*/  SHF.L.U32 R125, R125, 0x10, RZ ;  /* 0x000000107d7d7819 */ /* 0x000fe400000006ff */
[----:B------:R-:W-:Y:S02]  /*2ea0*/  PRMT R126, R135, 0x7632, R126 ;  /* 0x00007632877e7816 */ /* 0x000fe4000000007e */
[----:B------:R-:W-:Y:S01]  /*2eb0*/  SHF.L.U32 R124, R124, 0x10, RZ ;  /* 0x000000107c7c7819 */ /* 0x000fe200000006ff */
[----:B------:R-:W-:Y:S01]  /*2ec0*/  FADD.FTZ R125, -R195, R125 ;  /* 0x0000007dc37d7221 */ /* 0x000fe20000010100 */
[----:B------:R0:W-:Y:S01]  /*2ed0*/  STL [R1+0xa4], R187 ;  /* 0x0000a4bb01007387 */ /* 0x0001e20000100800 */
[----:B------:R-:W-:-:S02]  /*2ee0*/  IMAD.U32 R126, R126, 0x10000, RZ ;  /* 0x000100007e7e7824 */ /* 0x000fc400078e00ff */
[----:B------:R-:W-:Y:S01]  /*2ef0*/  FADD.FTZ R47, R47, R124 ;  /* 0x0000007c2f2f7221 */ /* 0x000fe20000010000 */
[----:B0-----:R-:W-:Y:S01]  /*2f00*/  FMUL.FTZ R187, R28, R125 ;  /* 0x0000007d1cbb7220 */ /* 0x001fe20000410000 */
[----:B------:R-:W-:-:S03]  /*2f10*/  FMUL.FTZ R125, R188, R124 ;  /* 0x0000007cbc7d7220 */ /* 0x000fc60000410000 */
[----:B------:R-:W-:Y:S01]  /*2f20*/  FFMA.FTZ R211, R187, R124, R211 ;  /* 0x0000007cbbd37223 */ /* 0x000fe200000100d3 */
[-C--:B------:R-:W-:Y:S01]  /*2f30*/  FFMA.FTZ R188, R129, R126.reuse, R125 ;  /* 0x0000007e81bc7223 */ /* 0x080fe2000001007d */
[----:B------:R-:W-:Y:S01]  /*2f40*/  FADD.FTZ R124, R212, R11 ;  /* 0x0000000bd47c7221 */ /* 0x000fe20000010000 */
[----:B------:R-:W-:Y:S01]  /*2f50*/  FFMA.FTZ R125, R10, R11, R213 ;  /* 0x0000000b0a7d7223 */ /* 0x000fe200000100d5 */
        /* <DEDUP_REMOVED lines=18> */
.L_x_1562:
[----:B------:R-:W-:Y:S05]  /*3080*/  BSYNC.RECONVERGENT B1 ;  /* 0x0000000000017941 */ /* 0x000fea0003800200 */
.L_x_1561:
        /* <DEDUP_REMOVED lines=16> */
[----:B------:R-:W2:Y:S01]  /*3190*/  LDG.E.128 R132, desc[UR8][R20.64] ;  /* 0x0000000814847981 */ /* 0x000ea2000c1e1d00 */
[----:B0-----:R-:W-:-:S03]  /*31a0*/  IMAD.WIDE.U32 R18, R214, 0x10, R18 ;  /* 0x00000010d6127825 */ /* 0x001fc600078e0012 */
[----:B------:R-:W4:Y:S04]  /*31b0*/  LDL R189, [R1+0x180] ;  /* 0x0001800001bd7983 */ /* 0x000f280000100800 */
[----:B------:R-:W4:Y:S04]  /*31c0*/  LDG.E.128 R128, desc[UR8][R18.64] ;  /* 0x0000000812807981 */ /* 0x000f28000c1e1d00 */
[----:B------:R-:W4:Y:S01]  /*31d0*/  LDL R190, [R1+0x194] ;  /* 0x0001940001be7983 */ /* 0x000f220000100800 */
[----:B---3--:R-:W-:-:S05]  /*31e0*/  SHF.L.U32 R16, R124, 0x10, RZ ;  /* 0x000000107c107819 */ /* 0x008fca00000006ff */
[----:B------:R-:W-:Y:S01]  /*31f0*/  FADD.FTZ R16, -R195, R16 ;  /* 0x00000010c3107221 */ /* 0x000fe20000010100 */
[----:B--2---:R-:W-:-:S03]  /*3200*/  SHF.L.U32 R17, R132, 0x10, RZ ;  /* 0x0000001084117819 */ /* 0x004fc600000006ff */
[----:B-----5:R-:W-:-:S04]  /*3210*/  FMUL.FTZ R16, R28, R16 ;  /* 0x000000101c107220 */ /* 0x020fc80000410000 */
[----:B------:R-:W-:Y:S01]  /*3220*/  FFMA.FTZ R150, R16, R17, R150 ;  /* 0x0000001110967223 */ /* 0x000fe20000010096 */
[----:B----4-:R-:W-:-:S04]  /*3230*/  IMAD.U32 R20, R129, 0x10000, RZ ;  /* 0x0001000081147824 */ /* 0x010fc800078e00ff */
[----:B------:R0:W-:Y:S01]  /*3240*/  STL [R1+0x90], R150 ;  /* 0x0000909601007387 */ /* 0x0001e20000100800 */
[----:B------:R-:W-:-:S03]  /*3250*/  FMUL.FTZ R21, R139, R20 ;  /* 0x000000148b157220 */ /* 0x000fc60000410000 */
[----:B------:R-:W2:Y:S04]  /*3260*/  LDL R139, [R1+0x174] ;  /* 0x00017400018b7983 */ /* 0x000ea80000100800 */
[----:B------:R-:W3:Y:S01]  /*3270*/  LDL.LU R148, [R1+0x94] ;  /* 0x0000940001947983 */ /* 0x000ee20000300800 */
[----:B------:R-:W-:-:S04]  /*3280*/  IMAD.U32 R18, R128, 0x10000, RZ ;  /* 0x0001000080127824 */ /* 0x000fc800078e00ff */
[-C--:B------:R-:W-:Y:S01]  /*3290*/  FMUL.FTZ R19, R149, R18.reuse ;  /* 0x0000001295137220 */ /* 0x080fe20000410000 */
[----:B------:R-:W-:Y:S01]  /*32a0*/  FADD.FTZ R72, R72, R18 ;  /* 0x0000001248487221 */ /* 0x000fe20000010000 */
[----:B------:R-:W-:Y:S01]  /*32b0*/  FFMA.FTZ R204, R16, R18, R204 ;  /* 0x0000001210cc7223 */ /* 0x000fe200000100cc */
[----:B------:R-:W-:-:S05]  /*32c0*/  SHF.L.U32 R18, R125, 0x10, RZ ;  /* 0x000000107d127819 */ /* 0x000fca00000006ff */
[----:B------:R-:W-:-:S04]  /*32d0*/  FADD.FTZ R18, -R195, R18 ;  /* 0x00000012c3127221 */ /* 0x000fc80000010100 */
[----:B------:R-:W-:Y:S01]  /*32e0*/  FMUL.FTZ R18, R28, R18 ;  /* 0x000000121c127220 */ /* 0x000fe20000410000 */
[----:B------:R-:W-:-:S03]  /*32f0*/  FADD.FTZ R74, R74, R20 ;  /* 0x000000144a4a7221 */ /* 0x000fc60000010000 */
[----:B------:R-:W-:Y:S01]  /*3300*/  FFMA.FTZ R206, R18, R20, R206 ;  /* 0x0000001412ce7223 */ /* 0x000fe200000100ce */
[----:B------:R-:W-:Y:S01]  /*3310*/  SHF.L.U32 R20, R126, 0x10, RZ ;  /* 0x000000107e147819 */ /* 0x000fe200000006ff */
[----:B------:R-:W-:Y:S01]  /*3320*/  FADD.FTZ R248, R248, R17 ;  /* 0x00000011f8f87221 */ /* 0x000fe20000010000 */
[----:B------:R-:W-:Y:S01]  /*3330*/  FFMA.FTZ R17, R138, R17, R19 ;  /* 0x000000118a117223 */ /* 0x000fe20000010013 */
[----:B------:R-:W-:Y:S02]  /*3340*/  SHF.L.U32 R19, R133, 0x10, RZ ;  /* 0x0000001085137819 */ /* 0x000fe400000006ff */
[----:B------:R-:W-:Y:S01]  /*3350*/  FADD.FTZ R20, -R195, R20 ;  /* 0x00000014c3147221 */ /* 0x000fe20000010100 */
[----:B------:R-:W-:-:S03]  /*3360*/  IMAD.U32 R35, R130, 0x10000, RZ ;  /* 0x0001000082237824 */ /* 0x000fc600078e00ff */
[----:B------:R-:W-:Y:S01]  /*3370*/  FMUL.FTZ R20, R28, R20 ;  /* 0x000000141c147220 */ /* 0x000fe20000410000 */
[----:B------:R-:W-:Y:S01]  /*3380*/  FADD.FTZ R250, R250, R19 ;  /* 0x00000013fafa7221 */ /* 0x000fe20000010000 */
[-C--:B------:R-:W-:Y:S01]  /*3390*/  FFMA.FTZ R164, R18, R19.reuse, R164 ;  /* 0x0000001312a47223 */ /* 0x080fe200000100a4 */
[----:B------:R-:W-:Y:S01]  /*33a0*/  FFMA.FTZ R19, R163, R19, R21 ;  /* 0x00000013a3137223 */ /* 0x000fe20000010015 */
[-C--:B------:R-:W-:Y:S01]  /*33b0*/  FMUL.FTZ R138, R178, R35.reuse ;  /* 0x00000023b28a7220 */ /* 0x080fe20000410000 */
[--C-:B------:R-:W-:Y:S01]  /*33c0*/  FADD.FTZ R76, R76, R35.reuse ;  /* 0x000000234c4c7221 */ /* 0x100fe20000010000 */
[----:B------:R-:W-:Y:S01]  /*33d0*/  FFMA.FTZ R200, R20, R35, R200 ;  /* 0x0000002314c87223 */ /* 0x000fe200000100c8 */
[----:B------:R-:W-:Y:S02]  /*33e0*/  SHF.L.U32 R21, R134, 0x10, RZ ;  /* 0x0000001086157819 */ /* 0x000fe400000006ff */
[----:B------:R-:W-:Y:S02]  /*33f0*/  PRMT R35, R124, 0x7632, R35 ;  /* 0x000076327c237816 */ /* 0x000fe40000000023 */
[----:B------:R-:W-:Y:S01]  /*3400*/  PRMT R124, R128, 0x7632, R124 ;  /* 0x00007632807c7816 */ /* 0x000fe2000000007c */
[----:B------:R-:W-:Y:S01]  /*3410*/  STL [R1+0x98], R164 ;  /* 0x000098a401007387 */ /* 0x000fe20000100800 */
[----:B------:R-:W-:-:S03]  /*3420*/  FFMA.FTZ R177, R20, R21, R177 ;  /* 0x0000001514b17223 */ /* 0x000fc600000100b1 */
[----:B------:R-:W4:Y:S01]  /*3430*/  LDL R163, [R1+0x168] ;  /* 0x0001680001a37983 */ /* 0x000f220000100800 */
[----:B------:R-:W-:-:S03]  /*3440*/  IMAD.U32 R124, R124, 0x10000, RZ ;  /* 0x000100007c7c7824 */ /* 0x000fc600078e00ff */
[----:B0-----:R-:W4:Y:S01]  /*3450*/  LDL.LU R150, [R1+0x88] ;  /* 0x0000880001967983 */ /* 0x001f220000300800 */
[----:B------:R-:W-:-:S03]  /*3460*/  PRMT R125, R132, 0x7632, R125 ;  /* 0x00007632847d7816 */ /* 0x000fc6000000007d */
[----:B------:R0:W-:Y:S01]  /*3470*/  STL [R1+0x80], R177 ;  /* 0x000080b101007387 */ /* 0x0001e20000100800 */
[----:B------:R-:W-:Y:S02]  /*3480*/  SHF.L.U32 R35, R35, 0x10, RZ ;  /* 0x0000001023237819 */ /* 0x000fe400000006ff */
[----:B------:R-:W-:-:S03]  /*3490*/  SHF.L.U32 R128, R125, 0x10, RZ ;  /* 0x000000107d807819 */ /* 0x000fc600000006ff */
[----:B------:R-:W-:-:S04]  /*34a0*/  FADD.FTZ R35, -R195, R35 ;  /* 0x00000023c3237221 */ /* 0x000fc80000010100 */
[----:B------:R-:W-:Y:S01]  /*34b0*/  FMUL.FTZ R35, R28, R35 ;  /* 0x000000231c237220 */ /* 0x000fe20000410000 */
[----:B--2---:R-:W-:Y:S02]  /*34c0*/  FMUL.FTZ R132, R139, R124 ;  /* 0x0000007c8b847220 */ /* 0x004fe40000410000 */
[----:B------:R-:W2:Y:S01]  /*34d0*/  LDL R139, [R1+0x188] ;  /* 0x00018800018b7983 */ /* 0x000ea20000100800 */
[----:B---3--:R-:W-:-:S05]  /*34e0*/  FFMA.FTZ R148, R35, R128, R148 ;  /* 0x0000008023947223 */ /* 0x008fca0000010094 */
[----:B------:R1:W-:Y:S04]  /*34f0*/  STL [R1+0x94], R148 ;  /* 0x0000949401007387 */ /* 0x0003e80000100800 */
[----:B------:R-:W3:Y:S04]  /*3500*/  LDL R178, [R1+0x17c] ;  /* 0x00017c0001b27983 */ /* 0x000ee80000100800 */
[----:B0-----:R-:W3:Y:S01]  /*3510*/  LDL.LU R177, [R1+0x9c] ;  /* 0x00009c0001b17983 */ /* 0x001ee20000300800 */
[----:B------:R-:W-:Y:S01]  /*3520*/  FADD.FTZ R249, R249, R128 ;  /* 0x00000080f9f97221 */ /* 0x000fe20000010000 */
[----:B-1----:R-:W-:Y:S01]  /*3530*/  FFMA.FTZ R148, R190, R128, R132 ;  /* 0x00000080be947223 */ /* 0x002fe20000010084 */
[----:B------:R-:W-:Y:S01]  /*3540*/  SHF.L.U32 R128, R127, 0x10, RZ ;  /* 0x000000107f807819 */ /* 0x000fe200000006ff */
[----:B------:R-:W-:Y:S01]  /*3550*/  FADD.FTZ R244, R244, R21 ;  /* 0x00000015f4f47221 */ /* 0x000fe20000010000 */
[----:B------:R-:W-:Y:S01]  /*3560*/  ISETP.NE.U32.AND P0, PT, RZ, UR24, PT ;  /* 0x00000018ff007c0c */ /* 0x000fe2000bf05070 */
[----:B------:R-:W-:-:S02]  /*3570*/  FFMA.FTZ R21, R189, R21, R138 ;  /* 0x00000015bd157223 */ /* 0x000fc4000001008a */
[----:B------:R-:W-:Y:S01]  /*3580*/  FADD.FTZ R138, -R195, R128 ;  /* 0x00000080c38a7221 */ /* 0x000fe20000010100 */
[----:B------:R-:W-:Y:S02]  /*3590*/  ISETP.NE.AND.EX P0, PT, RZ, UR25, PT, P0 ;  /* 0x00000019ff007c0c */ /* 0x000fe4000bf05300 */
[----:B------:R-:W-:Y:S01]  /*35a0*/  SHF.L.U32 R132, R135, 0x10, RZ ;  /* 0x0000001087847819 */ /* 0x000fe200000006ff */
[----:B------:R-:W-:Y:S01]  /*35b0*/  FMUL.FTZ R149, R28, R138 ;  /* 0x0000008a1c957220 */ /* 0x000fe20000410000 */
[----:B------:R-:W-:Y:S01]  /*35c0*/  IMAD.U32 R128, R131, 0x10000, RZ ;  /* 0x0001000083807824 */ /* 0x000fe200078e00ff */
[----:B------:R-:W-:-:S03]  /*35d0*/  ISETP.NE.U32.AND P3, PT, RZ, UR10, PT ;  /* 0x0000000aff007c0c */ /* 0x000fc6000bf65070 */
[----:B----4-:R-:W-:Y:S02]  /*35e0*/  FMUL.FTZ R138, R163, R128 ;  /* 0x00000080a38a7220 */ /* 0x010fe40000410000 */
[----:B------:R-:W4:Y:S01]  /*35f0*/  LDL R163, [R1+0x19c] ;  /* 0x00019c0001a37983 */ /* 0x000f220000100800 */
[----:B------:R-:W-:-:S05]  /*3600*/  FFMA.FTZ R150, R149, R132, R150 ;  /* 0x0000008495967223 */ /* 0x000fca0000010096 */
[----:B------:R2:W-:Y:S01]  /*3610*/  STL [R1+0x88], R150 ;  /* 0x0000889601007387 */ /* 0x0005e20000100800 */
[----:B------:R-:W-:Y:S02]  /*3620*/  PRMT R125, R125, 0x7632, R125 ;  /* 0x000076327d7d7816 */ /* 0x000fe4000000007d */
[----:B------:R-:W-:Y:S01]  /*3630*/  ISETP.NE.AND.EX P3, PT, RZ, UR11, PT, P3 ;  /* 0x0000000bff007c0c */ /* 0x000fe2000bf65330 */
[----:B------:R-:W-:Y:S01]  /*3640*/  FADD.FTZ R78, R78, R128 ;  /* 0x000000804e4e7221 */ /* 0x000fe20000010000 */
[----:B------:R-:W-:Y:S01]  /*3650*/  SHF.L.U32 R125, R125, 0x10, RZ ;  /* 0x000000107d7d7819 */ /* 0x000fe200000006ff */
[----:B------:R-:W-:Y:S01]  /*3660*/  FFMA.FTZ R202, R149, R128, R202 ;  /* 0x0000008095ca7223 */ /* 0x000fe200000100ca */
[----:B------:R-:W-:Y:S01]  /*3670*/  PRMT R126, R133, 0x7632, R126 ;  /* 0x00007632857e7816 */ /* 0x000fe2000000007e */
[----:B------:R-:W4:Y:S02]  /*3680*/  LDL R190, [R1+0x164] ;  /* 0x0001640001be7983 */ /* 0x000f240000100800 */
[----:B------:R-:W-:Y:S01]  /*3690*/  FADD.FTZ R128, -R195, R125 ;  /* 0x0000007dc3807221 */ /* 0x000fe20000010100 */
[----:B------:R-:W-:Y:S01]  /*36a0*/  SHF.L.U32 R125, R126, 0x10, RZ ;  /* 0x000000107e7d7819 */ /* 0x000fe200000006ff */
[----:B------:R-:W4:Y:S02]  /*36b0*/  LDL.LU R189, [R1+0x84] ;  /* 0x0000840001bd7983 */ /* 0x000f240000300800 */
[----:B------:R-:W-:Y:S01]  /*36c0*/  FMUL.FTZ R164, R28, R128 ;  /* 0x000000801ca47220 */ /* 0x000fe20000410000 */
[----:B------:R-:W-:Y:S01]  /*36d0*/  FADD.FTZ R246, R246, R132 ;  /* 0x00000084f6f67221 */ /* 0x000fe20000010000 */
[--C-:B------:R-:W-:Y:S01]  /*36e0*/  FADD.FTZ R73, R73, R124.reuse ;  /* 0x0000007c49497221 */ /* 0x100fe20000010000 */
[----:B------:R-:W-:Y:S01]  /*36f0*/  FFMA.FTZ R205, R35, R124, R205 ;  /* 0x0000007c23cd7223 */ /* 0x000fe200000100cd */
[----:B------:R-:W-:Y:S01]  /*3700*/  PRMT R124, R129, 0x7632, R124 ;  /* 0x00007632817c7816 */ /* 0x000fe2000000007c */
[----:B--2---:R-:W-:-:S02]  /*3710*/  FFMA.FTZ R150, R139, R132, R138 ;  /* 0x000000848b967223 */ /* 0x004fc4000001008a */
[----:B------:R-:W0:Y:S01]  /*3720*/  @P0 LDC.64 R138, c[0x0][0x438] ;  /* 0x00010e00ff8a0b82 */ /* 0x000e220000000a00 */
[----:B---3--:R-:W-:Y:S01]  /*3730*/  FFMA.FTZ R177, R164, R125, R177 ;  /* 0x0000007da4b17223 */ /* 0x008fe200000100b1 */
[----:B0-----:R-:W-:-:S05]  /*3740*/  @P0 IMAD.WIDE.U32 R138, R214, 0x10, R138 ;  /* 0x00000010d68a0825 */ /* 0x001fca00078e008a */
[----:B------:R0:W5:Y:S02]  /*3750*/  @P0 LDG.E.128 R112, desc[UR8][R138.64] ;  /* 0x000000088a700981 */ /* 0x000164000c1e1d00 */
[----:B0-----:R-:W0:Y:S02]  /*3760*/  @P3 LDC.64 R138, c[0x0][0x3b8] ;  /* 0x0000ee00ff8a3b82 */ /* 0x001e240000000a00 */
[----:B------:R1:W-:Y:S04]  /*3770*/  STL [R1+0x9c], R177 ;  /* 0x00009cb101007387 */ /* 0x0003e80000100800 */
[----:B------:R-:W2:Y:S04]  /*3780*/  LDL R133, [R1+0x16c] ;  /* 0x00016c0001857983 */ /* 0x000ea80000100800 */
[----:B-1----:R-:W3:Y:S04]  /*3790*/  LDL R177, [R1+0x184] ;  /* 0x0001840001b17983 */ /* 0x002ee80000100800 */
[----:B------:R-:W2:Y:S04]  /*37a0*/  LDL.LU R132, [R1+0x8c] ;  /* 0x00008c0001847983 */ /* 0x000ea80000300800 */
[----:B------:R-:W2:Y:S01]  /*37b0*/  LDL R129, [R1+0x18c] ;  /* 0x00018c0001817983 */ /* 0x000ea20000100800 */
[----:B0-----:R-:W-:-:S05]  /*37c0*/  @P3 IMAD.WIDE.U32 R138, R214, 0x8, R138 ;  /* 0x00000008d68a3825 */ /* 0x001fca00078e008a */
[----:B------:R0:W5:Y:S02]  /*37d0*/  @P3 LDG.E.64 R136, desc[UR8][R138.64] ;  /* 0x000000088a883981 */ /* 0x000164000c1e1b00 */
[----:B0-----:R-:W0:Y:S02]  /*37e0*/  LDC.64 R138, c[0x0][0x3b0] ;  /* 0x0000ec00ff8a7b82 */ /* 0x001e240000000a00 */
[----:B0-----:R-:W-:-:S06]  /*37f0*/  IMAD.WIDE.U32 R138, R214, 0x8, R138 ;  /* 0x00000008d68a7825 */ /* 0x001fcc00078e008a */
[----:B------:R-:W5:Y:S01]  /*3800*/  LDG.E.64 R138, desc[UR8][R138.64] ;  /* 0x000000088a8a7981 */ /* 0x000f62000c1e1b00 */
[----:B------:R-:W-:-:S04]  /*3810*/  IMAD.U32 R124, R124, 0x10000, RZ ;  /* 0x000100007c7c7824 */ /* 0x000fc800078e00ff */
[----:B------:R-:W-:Y:S01]  /*3820*/  FMUL.FTZ R128, R178, R124 ;  /* 0x0000007cb2807220 */ /* 0x000fe20000410000 */
[----:B------:R-:W-:-:S03]  /*3830*/  FADD.FTZ R251, R251, R125 ;  /* 0x0000007dfbfb7221 */ /* 0x000fc60000010000 */
[----:B----4-:R-:W-:Y:S01]  /*3840*/  FFMA.FTZ R163, R163, R125, R128 ;  /* 0x0000007da3a37223 */ /* 0x010fe20000010080 */
[----:B------:R-:W-:Y:S01]  /*3850*/  PRMT R125, R126, 0x7632, R125 ;  /* 0x000076327e7d7816 */ /* 0x000fe2000000007d */
[--C-:B------:R-:W-:Y:S01]  /*3860*/  FADD.FTZ R75, R75, R124.reuse ;  /* 0x0000007c4b4b7221 */ /* 0x100fe20000010000 */
[----:B------:R-:W-:Y:S01]  /*3870*/  FFMA.FTZ R207, R164, R124, R207 ;  /* 0x0000007ca4cf7223 */ /* 0x000fe200000100cf */
[----:B------:R-:W-:Y:S02]  /*3880*/  PRMT R124, R130, 0x7632, R124 ;  /* 0x00007632827c7816 */ /* 0x000fe4000000007c */
[----:B------:R-:W-:Y:S02]  /*3890*/  SHF.L.U32 R125, R125, 0x10, RZ ;  /* 0x000000107d7d7819 */ /* 0x000fe400000006ff */
[----:B------:R-:W-:Y:S01]  /*38a0*/  PRMT R127, R134, 0x7632, R127 ;  /* 0x00007632867f7816 */ /* 0x000fe2000000007f */
[----:B------:R-:W-:Y:S02]  /*38b0*/  IMAD.U32 R124, R124, 0x10000, RZ ;  /* 0x000100007c7c7824 */ /* 0x000fe400078e00ff */
[----:B------:R-:W-:Y:S01]  /*38c0*/  FADD.FTZ R126, -R195, R125 ;  /* 0x0000007dc37e7221 */ /* 0x000fe20000010100 */
[----:B------:R-:W-:-:S03]  /*38d0*/  SHF.L.U32 R125, R127, 0x10, RZ ;  /* 0x000000107f7d7819 */ /* 0x000fc600000006ff */
[----:B------:R-:W-:Y:S01]  /*38e0*/  FMUL.FTZ R178, R28, R126 ;  /* 0x0000007e1cb27220 */ /* 0x000fe20000410000 */
[-C--:B------:R-:W-:Y:S01]  /*38f0*/  FMUL.FTZ R126, R190, R124.reuse ;  /* 0x0000007cbe7e7220 */ /* 0x080fe20000410000 */
[----:B------:R-:W-:Y:S02]  /*3900*/  FADD.FTZ R245, R245, R125 ;  /* 0x0000007df5f57221 */ /* 0x000fe40000010000 */
[C---:B------:R-:W-:Y:S01]  /*3910*/  FFMA.FTZ R189, R178.reuse, R125, R189 ;  /* 0x0000007db2bd7223 */ /* 0x040fe200000100bd */
[--C-:B------:R-:W-:Y:S01]  /*3920*/  FADD.FTZ R77, R77, R124.reuse ;  /* 0x0000007c4d4d7221 */ /* 0x100fe20000010000 */
[----:B------:R-:W-:Y:S01]  /*3930*/  FFMA.FTZ R201, R178, R124, R201 ;  /* 0x0000007cb2c97223 */ /* 0x000fe200000100c9 */
[----:B------:R-:W-:Y:S02]  /*3940*/  PRMT R124, R131, 0x7632, R124 ;  /* 0x00007632837c7816 */ /* 0x000fe4000000007c */
[----:B------:R0:W-:Y:S03]  /*3950*/  STL [R1+0x84], R189 ;  /* 0x000084bd01007387 */ /* 0x0001e60000100800 */
[----:B------:R-:W-:-:S04]  /*3960*/  IMAD.U32 R124, R124, 0x10000, RZ ;  /* 0x000100007c7c7824 */ /* 0x000fc800078e00ff */
[----:B------:R-:W-:Y:S01]  /*3970*/  FADD.FTZ R79, R79, R124 ;  /* 0x0000007c4f4f7221 */ /* 0x000fe20000010000 */
[----:B------:R-:W-:Y:S01]  /*3980*/  IADD3 R214, PT, PT, R214, 0x20, RZ ;  /* 0x00000020d6d67810 */ /* 0x000fe20007ffe0ff */
[----:B---3--:R-:W-:Y:S01]  /*3990*/  FFMA.FTZ R177, R177, R125, R126 ;  /* 0x0000007db1b17223 */ /* 0x008fe2000001007e */
[----:B------:R-:W-:-:S04]  /*39a0*/  PRMT R125, R127, 0x7632, R125 ;  /* 0x000076327f7d7816 */ /* 0x000fc8000000007d */
[----:B------:R-:W-:Y:S02]  /*39b0*/  SHF.L.U32 R125, R125, 0x10, RZ ;  /* 0x000000107d7d7819 */ /* 0x000fe400000006ff */
[----:B------:R-:W-:-:S03]  /*39c0*/  PRMT R126, R135, 0x7632, R126 ;  /* 0x00007632877e7816 */ /* 0x000fc6000000007e */
[----:B------:R-:W-:Y:S01]  /*39d0*/  FADD.FTZ R125, -R195, R125 ;  /* 0x0000007dc37d7221 */ /* 0x000fe20000010100 */
[----:B------:R-:W-:-:S03]  /*39e0*/  SHF.L.U32 R126, R126, 0x10, RZ ;  /* 0x000000107e7e7819 */ /* 0x000fc600000006ff */
[----:B0-----:R-:W-:Y:S01]  /*39f0*/  FMUL.FTZ R189, R28, R125 ;  /* 0x0000007d1cbd7220 */ /* 0x001fe20000410000 */
[----:B--2---:R-:W-:-:S03]  /*3a00*/  FMUL.FTZ R125, R133, R124 ;  /* 0x0000007c857d7220 */ /* 0x004fc60000410000 */
[----:B------:R-:W-:Y:S01]  /*3a10*/  FFMA.FTZ R203, R189, R124, R203 ;  /* 0x0000007cbdcb7223 */ /* 0x000fe200000100cb */
[-C--:B------:R-:W-:Y:S01]  /*3a20*/  FFMA.FTZ R190, R129, R126.reuse, R125 ;  /* 0x0000007e81be7223 */ /* 0x080fe2000001007d */
[----:B------:R-:W-:Y:S01]  /*3a30*/  FADD.FTZ R124, R212, R17 ;  /* 0x00000011d47c7221 */ /* 0x000fe20000010000 */
[----:B------:R-:W-:Y:S01]  /*3a40*/  FFMA.FTZ R125, R16, R17, R213 ;  /* 0x00000011107d7223 */ /* 0x000fe200000100d5 */
[----:B------:R-:W-:Y:S02]  /*3a50*/  FFMA.FTZ R132, R189, R126, R132 ;  /* 0x0000007ebd847223 */ /* 0x000fe40000010084 */
[----:B------:R-:W-:Y:S01]  /*3a60*/  FADD.FTZ R124, R124, R148 ;  /* 0x000000947c7c7221 */ /* 0x000fe20000010000 */
[----:B------:R-:W-:Y:S02]  /*3a70*/  FFMA.FTZ R125, R35, R148, R125 ;  /* 0x00000094237d7223 */ /* 0x000fe4000001007d */
        /* <DEDUP_REMOVED lines=11> */
[----:B------:R-:W-:Y:S02]  /*3b30*/  FADD.FTZ R247, R247, R126 ;  /* 0x0000007ef7f77221 */ /* 0x000fe40000010000 */
[----:B------:R-:W-:Y:S01]  /*3b40*/  FADD.FTZ R212, R124, R190 ;  /* 0x000000be7cd47221 */ /* 0x000fe20000010000 */
[----:B-1----:R-:W-:-:S07]  /*3b50*/  FFMA.FTZ R213, R189, R190, R125 ;  /* 0x000000bebdd57223 */ /* 0x002fce000001007d */
.L_x_1564:
[----:B------:R-:W-:Y:S05]  /*3b60*/  BSYNC.RECONVERGENT B1 ;  /* 0x0000000000017941 */ /* 0x000fea0003800200 */
.L_x_1563:
        /* <DEDUP_REMOVED lines=21> */
[----:B---3--:R-:W-:-:S04]  /*3cc0*/  IMAD.U32 R22, R124, 0x10000, RZ ;  /* 0x000100007c167824 */ /* 0x008fc800078e00ff */
[----:B------:R-:W-:Y:S01]  /*3cd0*/  FADD.FTZ R22, -R195, R22 ;  /* 0x00000016c3167221 */ /* 0x000fe20000010100 */
[----:B--2---:R-:W-:-:S03]  /*3ce0*/  SHF.L.U32 R23, R132, 0x10, RZ ;  /* 0x0000001084177819 */ /* 0x004fc600000006ff */
[----:B-----5:R-:W-:-:S04]  /*3cf0*/  FMUL.FTZ R22, R28, R22 ;  /* 0x000000161c167220 */ /* 0x020fc80000410000 */
[----:B------:R-:W-:Y:S01]  /*3d00*/  FFMA.FTZ R154, R22, R23, R154 ;  /* 0x00000017169a7223 */ /* 0x000fe2000001009a */
[----:B----4-:R-:W-:-:S04]  /*3d10*/  SHF.L.U32 R24, R128, 0x10, RZ ;  /* 0x0000001080187819 */ /* 0x010fc800000006ff */
[----:B------:R0:W-:Y:S01]  /*3d20*/  STL [R1+0x70], R154 ;  /* 0x0000709a01007387 */ /* 0x0001e20000100800 */
[----:B------:R-:W-:-:S03]  /*3d30*/  FMUL.FTZ R25, R153, R24 ;  /* 0x0000001899197220 */ /* 0x000fc60000410000 */
[----:B------:R-:W2:Y:S04]  /*3d40*/  LDL R153, [R1+0x134] ;  /* 0x0001340001997983 */ /* 0x000ea80000100800 */
[----:B------:R-:W3:Y:S01]  /*3d50*/  LDL.LU R152, [R1+0x74] ;  /* 0x0000740001987983 */ /* 0x000ee20000300800 */
[----:B------:R-:W-:Y:S01]  /*3d60*/  FADD.FTZ R80, R80, R24 ;  /* 0x0000001850507221 */ /* 0x000fe20000010000 */
[----:B------:R-:W-:Y:S01]  /*3d70*/  FFMA.FTZ R196, R22, R24, R196 ;  /* 0x0000001816c47223 */ /* 0x000fe200000100c4 */
[----:B------:R-:W-:Y:S01]  /*3d80*/  IMAD.U32 R24, R125, 0x10000, RZ ;  /* 0x000100007d187824 */ /* 0x000fe200078e00ff */
[----:B------:R-:W-:-:S03]  /*3d90*/  SHF.L.U32 R26, R129, 0x10, RZ ;  /* 0x00000010811a7819 */ /* 0x000fc600000006ff */
[----:B------:R-:W-:Y:S01]  /*3da0*/  FADD.FTZ R24, -R195, R24 ;  /* 0x00000018c3187221 */ /* 0x000fe20000010100 */
[----:B------:R-:W-:-:S03]  /*3db0*/  FADD.FTZ R240, R240, R23 ;  /* 0x00000017f0f07221 */ /* 0x000fc60000010000 */
[----:B------:R-:W-:Y:S01]  /*3dc0*/  FMUL.FTZ R24, R28, R24 ;  /* 0x000000181c187220 */ /* 0x000fe20000410000 */
[----:B------:R-:W-:Y:S01]  /*3dd0*/  FFMA.FTZ R23, R142, R23, R25 ;  /* 0x000000178e177223 */ /* 0x000fe20000010019 */
[-C--:B------:R-:W-:Y:S01]  /*3de0*/  FMUL.FTZ R27, R143, R26.reuse ;  /* 0x0000001a8f1b7220 */ /* 0x080fe20000410000 */
[----:B------:R-:W-:Y:S01]  /*3df0*/  FADD.FTZ R82, R82, R26 ;  /* 0x0000001a52527221 */ /* 0x000fe20000010000 */
[----:B------:R-:W-:Y:S01]  /*3e00*/  FFMA.FTZ R198, R24, R26, R198 ;  /* 0x0000001a18c67223 */ /* 0x000fe200000100c6 */
[----:B------:R-:W-:Y:S01]  /*3e10*/  SHF.L.U32 R25, R133, 0x10, RZ ;  /* 0x0000001085197819 */ /* 0x000fe200000006ff */
[----:B------:R-:W-:Y:S01]  /*3e20*/  IMAD.U32 R26, R126, 0x10000, RZ ;  /* 0x000100007e1a7824 */ /* 0x000fe200078e00ff */
[----:B------:R-:W-:-:S03]  /*3e30*/  SHF.L.U32 R142, R130, 0x10, RZ ;  /* 0x00000010828e7819 */ /* 0x000fc600000006ff */
[----:B------:R-:W-:Y:S01]  /*3e40*/  FADD.FTZ R26, -R195, R26 ;  /* 0x0000001ac31a7221 */ /* 0x000fe20000010100 */
[----:B------:R-:W-:Y:S01]  /*3e50*/  FADD.FTZ R242, R242, R25 ;  /* 0x00000019f2f27221 */ /* 0x000fe20000010000 */
[-C--:B------:R-:W-:Y:S01]  /*3e60*/  FFMA.FTZ R162, R24, R25.reuse, R162 ;  /* 0x0000001918a27223 */ /* 0x080fe200000100a2 */
[----:B------:R-:W-:Y:S01]  /*3e70*/  FFMA.FTZ R25, R161, R25, R27 ;  /* 0x00000019a1197223 */ /* 0x000fe2000001001b */
[----:B------:R-:W-:Y:S01]  /*3e80*/  SHF.L.U32 R27, R134, 0x10, RZ ;  /* 0x00000010861b7819 */ /* 0x000fe200000006ff */
[----:B------:R-:W-:Y:S02]  /*3e90*/  FMUL.FTZ R26, R28, R26 ;  /* 0x0000001a1c1a7220 */ /* 0x000fe40000410000 */
[----:B------:R-:W-:Y:S01]  /*3ea0*/  STL [R1+0x78], R162 ;  /* 0x000078a201007387 */ /* 0x000fe20000100800 */
[----:B------:R-:W-:Y:S01]  /*3eb0*/  FMUL.FTZ R143, R176, R142 ;  /* 0x0000008eb08f7220 */ /* 0x000fe20000410000 */
[-C--:B------:R-:W-:Y:S02]  /*3ec0*/  FFMA.FTZ R175, R26, R27.reuse, R175 ;  /* 0x0000001b1aaf7223 */ /* 0x080fe400000100af */
[----:B------:R-:W4:Y:S04]  /*3ed0*/  LDL R161, [R1+0x128] ;  /* 0x0001280001a17983 */ /* 0x000f280000100800 */
[----:B0-----:R-:W4:Y:S01]  /*3ee0*/  LDL.LU R154, [R1+0x68] ;  /* 0x00006800019a7983 */ /* 0x001f220000300800 */
[----:B------:R-:W-:Y:S01]  /*3ef0*/  FADD.FTZ R236, R236, R27 ;  /* 0x0000001becec7221 */ /* 0x000fe20000010000 */
[----:B------:R-:W-:-:S02]  /*3f00*/  FFMA.FTZ R27, R191, R27, R143 ;  /* 0x0000001bbf1b7223 */ /* 0x000fc4000001008f */
[----:B------:R0:W-:Y:S04]  /*3f10*/  STL [R1+0x60], R175 ;  /* 0x000060af01007387 */ /* 0x0001e80000100800 */
[----:B------:R-:W4:Y:S01]  /*3f20*/  LDL R143, [R1+0x148] ;  /* 0x00014800018f7983 */ /* 0x000f220000100800 */
[----:B------:R-:W-:Y:S02]  /*3f30*/  PRMT R125, R124, 0x7632, R125 ;  /* 0x000076327c7d7816 */ /* 0x000fe4000000007d */
[----:B------:R-:W-:-:S03]  /*3f40*/  PRMT R124, R128, 0x7632, R124 ;  /* 0x00007632807c7816 */ /* 0x000fc6000000007c */
[----:B------:R-:W-:Y:S01]  /*3f50*/  IMAD.U32 R128, R125, 0x10000, RZ ;  /* 0x000100007d807824 */ /* 0x000fe200078e00ff */
[----:B------:R-:W-:-:S03]  /*3f60*/  PRMT R125, R132, 0x7632, R125 ;  /* 0x00007632847d7816 */ /* 0x000fc6000000007d */
[----:B------:R-:W-:Y:S01]  /*3f70*/  FADD.FTZ R132, -R195, R128 ;  /* 0x00000080c3847221 */ /* 0x000fe20000010100 */
[----:B------:R-:W-:-:S03]  /*3f80*/  SHF.L.U32 R128, R125, 0x10, RZ ;  /* 0x000000107d807819 */ /* 0x000fc600000006ff */
[----:B------:R-:W-:-:S04]  /*3f90*/  FMUL.FTZ R151, R28, R132 ;  /* 0x000000841c977220 */ /* 0x000fc80000410000 */
[----:B---3--:R-:W-:-:S05]  /*3fa0*/  FFMA.FTZ R152, R151, R128, R152 ;  /* 0x0000008097987223 */ /* 0x008fca0000010098 */
[----:B------:R1:W-:Y:S04]  /*3fb0*/  STL [R1+0x74], R152 ;  /* 0x0000749801007387 */ /* 0x0003e80000100800 */
[----:B------:R-:W3:Y:S04]  /*3fc0*/  LDL R176, [R1+0x13c] ;  /* 0x00013c0001b07983 */ /* 0x000ee80000100800 */
[----:B0-----:R-:W3:Y:S01]  /*3fd0*/  LDL.LU R175, [R1+0x7c] ;  /* 0x00007c0001af7983 */ /* 0x001ee20000300800 */
[----:B------:R-:W-:Y:S01]  /*3fe0*/  SHF.L.U32 R124, R124, 0x10, RZ ;  /* 0x000000107c7c7819 */ /* 0x000fe200000006ff */
[----:B------:R-:W-:-:S04]  /*3ff0*/  FADD.FTZ R241, R241, R128 ;  /* 0x00000080f1f17221 */ /* 0x000fc80000010000 */
[----:B--2---:R-:W-:Y:S01]  /*4000*/  FMUL.FTZ R132, R153, R124 ;  /* 0x0000007c99847220 */ /* 0x004fe20000410000 */
[----:B------:R-:W-:-:S03]  /*4010*/  ISETP.NE.U32.AND P0, PT, RZ, UR24, PT ;  /* 0x00000018ff007c0c */ /* 0x000fc6000bf05070 */
[----:B-1----:R-:W-:Y:S01]  /*4020*/  FFMA.FTZ R152, R192, R128, R132 ;  /* 0x00000080c0987223 */ /* 0x002fe20000010084 */
[----:B------:R-:W-:Y:S02]  /*4030*/  IMAD.U32 R128, R127, 0x10000, RZ ;  /* 0x000100007f807824 */ /* 0x000fe400078e00ff */
[----:B------:R-:W-:Y:S01]  /*4040*/  FADD.FTZ R84, R84, R142 ;  /* 0x0000008e54547221 */ /* 0x000fe20000010000 */
[----:B------:R-:W-:Y:S01]  /*4050*/  FFMA.FTZ R52, R26, R142, R52 ;  /* 0x0000008e1a347223 */ /* 0x000fe20000010034 */
[----:B------:R-:W-:Y:S01]  /*4060*/  FADD.FTZ R142, -R195, R128 ;  /* 0x00000080c38e7221 */ /* 0x000fe20000010100 */
[----:B------:R-:W-:Y:S02]  /*4070*/  ISETP.NE.AND.EX P0, PT, RZ, UR25, PT, P0 ;  /* 0x00000019ff007c0c */ /* 0x000fe4000bf05300 */
[----:B------:R-:W-:Y:S01]  /*4080*/  SHF.L.U32 R132, R135, 0x10, RZ ;  /* 0x0000001087847819 */ /* 0x000fe200000006ff */
[----:B------:R-:W-:Y:S01]  /*4090*/  FMUL.FTZ R153, R28, R142 ;  /* 0x0000008e1c997220 */ /* 0x000fe20000410000 */
[----:B------:R-:W-:-:S03]  /*40a0*/  SHF.L.U32 R128, R131, 0x10, RZ ;  /* 0x0000001083807819 */ /* 0x000fc600000006ff */
[----:B----4-:R-:W-:Y:S02]  /*40b0*/  FFMA.FTZ R154, R153, R132, R154 ;  /* 0x00000084999a7223 */ /* 0x010fe4000001009a */
[----:B------:R-:W-:Y:S02]  /*40c0*/  FMUL.FTZ R142, R161, R128 ;  /* 0x00000080a18e7220 */ /* 0x000fe40000410000 */
[----:B------:R-:W2:Y:S04]  /*40d0*/  LDL R161, [R1+0x15c] ;  /* 0x00015c0001a17983 */ /* 0x000ea80000100800 */
[----:B------:R0:W-:Y:S01]  /*40e0*/  STL [R1+0x68], R154 ;  /* 0x0000689a01007387 */ /* 0x0001e20000100800 */
[----:B------:R-:W-:Y:S02]  /*40f0*/  ISETP.NE.U32.AND P3, PT, RZ, UR10, PT ;  /* 0x0000000aff007c0c */ /* 0x000fe4000bf65070 */
[----:B------:R-:W-:Y:S01]  /*4100*/  PRMT R125, R125, 0x7632, R125 ;  /* 0x000076327d7d7816 */ /* 0x000fe2000000007d */
[----:B------:R-:W-:Y:S01]  /*4110*/  FADD.FTZ R86, R86, R128 ;  /* 0x0000008056567221 */ /* 0x000fe20000010000 */
[----:B0-----:R-:W-:Y:S01]  /*4120*/  FFMA.FTZ R154, R143, R132, R142 ;  /* 0x000000848f9a7223 */ /* 0x001fe2000001008e */
[----:B------:R-:W-:Y:S01]  /*4130*/  FFMA.FTZ R54, R153, R128, R54 ;  /* 0x0000008099367223 */ /* 0x000fe20000010036 */
[----:B------:R-:W0:Y:S01]  /*4140*/  @P0 LDC.64 R142, c[0x0][0x438] ;  /* 0x00010e00ff8e0b82 */ /* 0x000e220000000a00 */
[----:B------:R-:W-:Y:S01]  /*4150*/  ISETP.NE.AND.EX P3, PT, RZ, UR11, PT, P3 ;  /* 0x0000000bff007c0c */ /* 0x000fe2000bf65330 */
[----:B------:R-:W-:Y:S01]  /*4160*/  IMAD.U32 R125, R125, 0x10000, RZ ;  /* 0x000100007d7d7824 */ /* 0x000fe200078e00ff */
[----:B------:R-:W-:Y:S01]  /*4170*/  PRMT R126, R133, 0x7632, R126 ;  /* 0x00007632857e7816 */ /* 0x000fe2000000007e */
[----:B------:R-:W4:Y:S02]  /*4180*/  LDL R192, [R1+0x124] ;  /* 0x0001240001c07983 */ /* 0x000f240000100800 */
[----:B------:R-:W-:Y:S01]  /*4190*/  FADD.FTZ R128, -R195, R125 ;  /* 0x0000007dc3807221 */ /* 0x000fe20000010100 */
[----:B------:R-:W-:Y:S01]  /*41a0*/  SHF.L.U32 R125, R126, 0x10, RZ ;  /* 0x000000107e7d7819 */ /* 0x000fe200000006ff */
[----:B------:R-:W4:Y:S02]  /*41b0*/  LDL.LU R191, [R1+0x64] ;  /* 0x0000640001bf7983 */ /* 0x000f240000300800 */
[----:B------:R-:W-:Y:S01]  /*41c0*/  FMUL.FTZ R162, R28, R128 ;  /* 0x000000801ca27220 */ /* 0x000fe20000410000 */
[----:B0-----:R-:W-:-:S05]  /*41d0*/  @P0 IMAD.WIDE.U32 R142, R214, 0x10, R142 ;  /* 0x00000010d68e0825 */ /* 0x001fca00078e008e */
[----:B------:R0:W5:Y:S02]  /*41e0*/  @P0 LDG.E.128 R116, desc[UR8][R142.64] ;  /* 0x000000088e740981 */ /* 0x000164000c1e1d00 */
[----:B0-----:R-:W0:Y:S01]  /*41f0*/  @P3 LDC.64 R142, c[0x0][0x3b8] ;  /* 0x0000ee00ff8e3b82 */ /* 0x001e220000000a00 */
[----:B------:R-:W-:Y:S01]  /*4200*/  FADD.FTZ R238, R238, R132 ;  /* 0x00000084eeee7221 */ /* 0x000fe20000010000 */
[--C-:B------:R-:W-:Y:S01]  /*4210*/  FADD.FTZ R81, R81, R124.reuse ;  /* 0x0000007c51517221 */ /* 0x100fe20000010000 */
[----:B------:R-:W-:Y:S01]  /*4220*/  FFMA.FTZ R197, R151, R124, R197 ;  /* 0x0000007c97c57223 */ /* 0x000fe200000100c5 */
[----:B------:R-:W-:Y:S01]  /*4230*/  PRMT R124, R129, 0x7632, R124 ;  /* 0x00007632817c7816 */ /* 0x000fe2000000007c */
[----:B0-----:R-:W-:-:S05]  /*4240*/  @P3 IMAD.WIDE.U32 R142, R214, 0x8, R142 ;  /* 0x00000008d68e3825 */ /* 0x001fca00078e008e */
[----:B------:R0:W5:Y:S02]  /*4250*/  @P3 LDG.E.64 R140, desc[UR8][R142.64] ;  /* 0x000000088e8c3981 */ /* 0x000164000c1e1b00 */
[----:B0-----:R-:W0:Y:S02]  /*4260*/  LDC.64 R142, c[0x0][0x3b0] ;  /* 0x0000ec00ff8e7b82 */ /* 0x001e240000000a00 */
[----:B0-----:R-:W-:-:S06]  /*4270*/  IMAD.WIDE.U32 R142, R214, 0x8, R142 ;  /* 0x00000008d68e7825 */ /* 0x001fcc00078e008e */
[----:B------:R-:W5:Y:S01]  /*4280*/  LDG.E.64 R142, desc[UR8][R142.64] ;  /* 0x000000088e8e7981 */ /* 0x000f62000c1e1b00 */
[----:B---3--:R-:W-:-:S05]  /*4290*/  FFMA.FTZ R175, R162, R125, R175 ;  /* 0x0000007da2af7223 */ /* 0x008fca00000100af */
[----:B------:R0:W-:Y:S04]  /*42a0*/  STL [R1+0x7c], R175 ;  /* 0x00007caf01007387 */ /* 0x0001e80000100800 */
[----:B------:R-:W3:Y:S04]  /*42b0*/  LDL R133, [R1+0x12c] ;  /* 0x00012c0001857983 */ /* 0x000ee80000100800 */
[----:B0-----:R-:W3:Y:S04]  /*42c0*/  LDL R175, [R1+0x144] ;  /* 0x0001440001af7983 */ /* 0x001ee80000100800 */
[----:B------:R-:W3:Y:S04]  /*42d0*/  LDL.LU R132, [R1+0x6c] ;  /* 0x00006c0001847983 */ /* 0x000ee80000300800 */
[----:B------:R-:W3:Y:S01]  /*42e0*/  LDL R129, [R1+0x14c] ;  /* 0x00014c0001817983 */ /* 0x000ee20000100800 */
[----:B------:R-:W-:Y:S01]  /*42f0*/  SHF.L.U32 R124, R124, 0x10, RZ ;  /* 0x000000107c7c7819 */ /* 0x000fe200000006ff */
[----:B------:R-:W-:-:S04]  /*4300*/  FADD.FTZ R243, R243, R125 ;  /* 0x0000007df3f37221 */ /* 0x000fc80000010000 */
[----:B------:R-:W-:-:S04]  /*4310*/  FMUL.FTZ R128, R176, R124 ;  /* 0x0000007cb0807220 */ /* 0x000fc80000410000 */
[----:B--2---:R-:W-:Y:S01]  /*4320*/  FFMA.FTZ R161, R161, R125, R128 ;  /* 0x0000007da1a17223 */ /* 0x004fe20000010080 */
[----:B------:R-:W-:Y:S01]  /*4330*/  PRMT R125, R126, 0x7632, R125 ;  /* 0x000076327e7d7816 */ /* 0x000fe2000000007d */
[--C-:B------:R-:W-:Y:S01]  /*4340*/  FADD.FTZ R83, R83, R124.reuse ;  /* 0x0000007c53537221 */ /* 0x100fe20000010000 */
[----:B------:R-:W-:Y:S01]  /*4350*/  FFMA.FTZ R199, R162, R124, R199 ;  /* 0x0000007ca2c77223 */ /* 0x000fe200000100c7 */
[----:B------:R-:W-:Y:S02]  /*4360*/  PRMT R124, R130, 0x7632, R124 ;  /* 0x00007632827c7816 */ /* 0x000fe4000000007c */
[----:B------:R-:W-:Y:S01]  /*4370*/  IMAD.U32 R125, R125, 0x10000, RZ ;  /* 0x000100007d7d7824 */ /* 0x000fe200078e00ff */
[----:B------:R-:W-:Y:S02]  /*4380*/  PRMT R127, R134, 0x7632, R127 ;  /* 0x00007632867f7816 */ /* 0x000fe4000000007f */
[----:B------:R-:W-:Y:S01]  /*4390*/  SHF.L.U32 R124, R124, 0x10, RZ ;  /* 0x000000107c7c7819 */ /* 0x000fe200000006ff */
[----:B------:R-:W-:Y:S01]  /*43a0*/  FADD.FTZ R126, -R195, R125 ;  /* 0x0000007dc37e7221 */ /* 0x000fe20000010100 */
[----:B------:R-:W-:-:S03]  /*43b0*/  SHF.L.U32 R125, R127, 0x10, RZ ;  /* 0x000000107f7d7819 */ /* 0x000fc600000006ff */
[----:B------:R-:W-:Y:S01]  /*43c0*/  FMUL.FTZ R176, R28, R126 ;  /* 0x0000007e1cb07220 */ /* 0x000fe20000410000 */
[-C--:B----4-:R-:W-:Y:S01]  /*43d0*/  FMUL.FTZ R126, R192, R124.reuse ;  /* 0x0000007cc07e7220 */ /* 0x090fe20000410000 */
[----:B------:R-:W-:Y:S02]  /*43e0*/  FADD.FTZ R237, R237, R125 ;  /* 0x0000007deded7221 */ /* 0x000fe40000010000 */
[C---:B------:R-:W-:Y:S01]  /*43f0*/  FFMA.FTZ R191, R176.reuse, R125, R191 ;  /* 0x0000007db0bf7223 */ /* 0x040fe200000100bf */
[--C-:B------:R-:W-:Y:S01]  /*4400*/  FADD.FTZ R85, R85, R124.reuse ;  /* 0x0000007c55557221 */ /* 0x100fe20000010000 */
[----:B------:R-:W-:Y:S01]  /*4410*/  FFMA.FTZ R53, R176, R124, R53 ;  /* 0x0000007cb0357223 */ /* 0x000fe20000010035 */
[----:B------:R-:W-:-:S04]  /*4420*/  PRMT R124, R131, 0x7632, R124 ;  /* 0x00007632837c7816 */ /* 0x000fc8000000007c */
[----:B------:R-:W-:Y:S01]  /*4430*/  SHF.L.U32 R124, R124, 0x10, RZ ;  /* 0x000000107c7c7819 */ /* 0x000fe200000006ff */
[----:B------:R0:W-:Y:S04]  /*4440*/  STL [R1+0x64], R191 ;  /* 0x000064bf01007387 */ /* 0x0001e80000100800 */
[----:B------:R-:W-:Y:S01]  /*4450*/  FADD.FTZ R87, R87, R124 ;  /* 0x0000007c57577221 */ /* 0x000fe20000010000 */
[----:B------:R-:W-:Y:S02]  /*4460*/  VIADD R214, R214, 0x20 ;  /* 0x00000020d6d67836 */ /* 0x000fe40000000000 */
[----:B---3--:R-:W-:Y:S01]  /*4470*/  FFMA.FTZ R175, R175, R125, R126 ;  /* 0x0000007dafaf7223 */ /* 0x008fe2000001007e */
[----:B------:R-:W-:-:S05]  /*4480*/  PRMT R125, R127, 0x7632, R125 ;  /* 0x000076327f7d7816 */ /* 0x000fca000000007d */
[----:B------:R-:W-:Y:S01]  /*4490*/  IMAD.U32 R125, R125, 0x10000, RZ ;  /* 0x000100007d7d7824 */ /* 0x000fe200078e00ff */
[----:B------:R-:W-:-:S03]  /*44a0*/  PRMT R126, R135, 0x7632, R126 ;  /* 0x00007632877e7816 */ /* 0x000fc6000000007e */
[----:B------:R-:W-:Y:S01]  /*44b0*/  FADD.FTZ R125, -R195, R125 ;  /* 0x0000007dc37d7221 */ /* 0x000fe20000010100 */
[----:B------:R-:W-:-:S03]  /*44c0*/  SHF.L.U32 R126, R126, 0x10, RZ ;  /* 0x000000107e7e7819 */ /* 0x000fc600000006ff */
[----:B0-----:R-:W-:Y:S01]  /*44d0*/  FMUL.FTZ R191, R28, R125 ;  /* 0x0000007d1cbf7220 */ /* 0x001fe20000410000 */
[----:B------:R-:W-:-:S03]  /*44e0*/  FMUL.FTZ R125, R133, R124 ;  /* 0x0000007c857d7220 */ /* 0x000fc60000410000 */
        /* <DEDUP_REMOVED lines=21> */
.L_x_1566:
[----:B------:R-:W-:Y:S05]  /*4640*/  BSYNC.RECONVERGENT B1 ;  /* 0x0000000000017941 */ /* 0x000fea0003800200 */
.L_x_1565:
[----:B------:R-:W-:Y:S04]  /*4650*/  BSSY.RECONVERGENT B1, `(.L_x_1567) ;  /* 0x00000ac000017945 */ /* 0x000fe80003800200 */
[----:B------:R-:W-:Y:S05]  /*4660*/  @!P5 BRA `(.L_x_1568) ;  /* 0x0000000800a8d947 */ /* 0x000fea0003800000 */
        /* <DEDUP_REMOVED lines=9> */
[C---:B-1----:R-:W-:Y:S01]  /*4700*/  IMAD.WIDE.U32 R124, R214.reuse, 0x10, R124 ;  /* 0x00000010d67c7825 */ /* 0x042fe200078e007c */
[----:B------:R-:W-:Y:S01]  /*4710*/  ISETP.NE.U32.AND P3, PT, RZ, UR10, PT ;  /* 0x0000000aff007c0c */ /* 0x000fe2000bf65070 */
[----:B------:R-:W1:Y:S01]  /*4720*/  LDC.64 R170, c[0x0][0x3b0] ;  /* 0x0000ec00ffaa7b82 */ /* 0x000e620000000a00 */
[----:B------:R-:W-:Y:S01]  /*4730*/  ISETP.NE.U32.AND P0, PT, RZ, UR24, PT ;  /* 0x00000018ff007c0c */ /* 0x000fe2000bf05070 */
[----:B------:R-:W3:Y:S04]  /*4740*/  LDL R183, [R1+0xe0] ;  /* 0x0000e00001b77983 */ /* 0x000ee80000100800 */
[----:B------:R-:W2:Y:S01]  /*4750*/  LDG.E.128 R124, desc[UR8][R124.64] ;  /* 0x000000087c7c7981 */ /* 0x000ea2000c1e1d00 */
[----:B----4-:R-:W-:-:S04]  /*4760*/  IMAD.WIDE.U32 R128, R214, 0x10, R128 ;  /* 0x00000010d6807825 */ /* 0x010fc800078e0080 */
[C---:B0-----:R-:W-:Y:S02]  /*4770*/  IMAD.WIDE.U32 R132, R214.reuse, 0x10, R132 ;  /* 0x00000010d6847825 */ /* 0x041fe400078e0084 */
[----:B------:R-:W4:Y:S01]  /*4780*/  LDG.E.128 R128, desc[UR8][R128.64] ;  /* 0x0000000880807981 */ /* 0x000f22000c1e1d00 */
[----:B------:R-:W-:Y:S02]  /*4790*/  ISETP.NE.AND.EX P3, PT, RZ, UR11, PT, P3 ;  /* 0x0000000bff007c0c */ /* 0x000fe4000bf65330 */
[----:B------:R-:W-:Y:S01]  /*47a0*/  ISETP.NE.AND.EX P0, PT, RZ, UR25, PT, P0 ;  /* 0x00000019ff007c0c */ /* 0x000fe2000bf05300 */
[----:B------:R-:W3:Y:S04]  /*47b0*/  LDL.LU R194, [R1+0x40] ;  /* 0x0000400001c27983 */ /* 0x000ee80000300800 */
[----:B------:R-:W3:Y:S06]  /*47c0*/  LDG.E.128 R132, desc[UR8][R132.64] ;  /* 0x0000000884847981 */ /* 0x000eec000c1e1d00 */
[----:B------:R-:W0:Y:S08]  /*47d0*/  @P3 LDC.64 R146, c[0x0][0x3b8] ;  /* 0x0000ee00ff923b82 */ /* 0x000e300000000a00 */
[----:B------:R-:W1:Y:S01]  /*47e0*/  @P0 LDC.64 R158, c[0x0][0x438] ;  /* 0x00010e00ff9e0b82 */ /* 0x000e620000000a00 */
[----:B0-----:R-:W-:-:S05]  /*47f0*/  @P3 IMAD.WIDE.U32 R156, R214, 0x8, R146 ;  /* 0x00000008d69c3825 */ /* 0x001fca00078e0092 */
[----:B------:R2:W5:Y:S01]  /*4800*/  @P3 LDG.E.64 R144, desc[UR8][R156.64] ;  /* 0x000000089c903981 */ /* 0x000562000c1e1b00 */
[----:B-1----:R-:W-:-:S05]  /*4810*/  @P0 IMAD.WIDE.U32 R158, R214, 0x10, R158 ;  /* 0x00000010d69e0825 */ /* 0x002fca00078e009e */
[----:B------:R0:W5:Y:S01]  /*4820*/  @P0 LDG.E.128 R120, desc[UR8][R158.64] ;  /* 0x000000089e780981 */ /* 0x000162000c1e1d00 */
[----:B------:R-:W-:-:S06]  /*4830*/  IMAD.WIDE.U32 R146, R214, 0x8, R170 ;  /* 0x00000008d6927825 */ /* 0x000fcc00078e00aa */
[----:B------:R-:W5:Y:S01]  /*4840*/  LDG.E.64 R146, desc[UR8][R146.64] ;  /* 0x0000000892927981 */ /* 0x000f62000c1e1b00 */
[C---:B--2---:R-:W-:Y:S02]  /*4850*/  PRMT R156, R124.reuse, 0x7632, R156 ;  /* 0x000076327c9c7816 */ /* 0x044fe4000000009c */
[----:B------:R-:W-:Y:S02]  /*4860*/  SHF.L.U32 R155, R124, 0x10, RZ ;  /* 0x000000107c9b7819 */ /* 0x000fe400000006ff */
[----:B0-----:R-:W-:Y:S02]  /*4870*/  PRMT R158, R125, 0x7632, R158 ;  /* 0x000076327d9e7816 */ /* 0x001fe4000000009e */
[----:B------:R-:W-:Y:S01]  /*4880*/  SHF.L.U32 R156, R156, 0x10, RZ ;  /* 0x000000109c9c7819 */ /* 0x000fe200000006ff */
[C---:B------:R-:W-:Y:S01]  /*4890*/  IMAD.U32 R159, R126.reuse, 0x10000, RZ ;  /* 0x000100007e9f7824 */ /* 0x040fe200078e00ff */
[----:B------:R-:W-:Y:S01]  /*48a0*/  PRMT R124, R126, 0x7632, R124 ;  /* 0x000076327e7c7816 */ /* 0x000fe2000000007c */
[----:B------:R-:W-:Y:S01]  /*48b0*/  FADD.FTZ R155, -R195, R155 ;  /* 0x0000009bc39b7221 */ /* 0x000fe20000010100 */
[----:B------:R-:W-:-:S02]  /*48c0*/  IMAD.U32 R126, R158, 0x10000, RZ ;  /* 0x000100009e7e7824 */ /* 0x000fc400078e00ff */
[----:B------:R-:W-:Y:S01]  /*48d0*/  FADD.FTZ R169, -R195, R156 ;  /* 0x0000009cc3a97221 */ /* 0x000fe20000010100 */
[----:B----4-:R-:W-:Y:S01]  /*48e0*/  IMAD.U32 R158, R128, 0x10000, RZ ;  /* 0x00010000809e7824 */ /* 0x010fe200078e00ff */
[----:B------:R-:W-:Y:S01]  /*48f0*/  SHF.L.U32 R157, R125, 0x10, RZ ;  /* 0x000000107d9d7819 */ /* 0x000fe200000006ff */
[----:B-----5:R-:W-:Y:S01]  /*4900*/  FMUL.FTZ R155, R28, R155 ;  /* 0x0000009b1c9b7220 */ /* 0x020fe20000410000 */
[----:B---3--:R-:W-:Y:S01]  /*4910*/  SHF.L.U32 R156, R132, 0x10, RZ ;  /* 0x00000010849c7819 */ /* 0x008fe200000006ff */
[----:B------:R-:W-:Y:S02]  /*4920*/  FMUL.FTZ R160, R160, R158 ;  /* 0x0000009ea0a07220 */ /* 0x000fe40000410000 */
[----:B------:R-:W-:Y:S02]  /*4930*/  FADD.FTZ R157, -R195, R157 ;  /* 0x0000009dc39d7221 */ /* 0x000fe40000010100 */
[----:B------:R-:W-:Y:S01]  /*4940*/  FADD.FTZ R232, R232, R156 ;  /* 0x0000009ce8e87221 */ /* 0x000fe20000010000 */
[-C--:B------:R-:W-:Y:S01]  /*4950*/  FFMA.FTZ R172, R155, R156.reuse, R172 ;  /* 0x0000009c9bac7223 */ /* 0x080fe200000100ac */
[----:B------:R-:W-:Y:S01]  /*4960*/  FFMA.FTZ R156, R174, R156, R160 ;  /* 0x0000009cae9c7223 */ /* 0x000fe200000100a0 */
[----:B------:R-:W-:Y:S01]  /*4970*/  SHF.L.U32 R160, R129, 0x10, RZ ;  /* 0x0000001081a07819 */ /* 0x000fe200000006ff */
[----:B------:R-:W-:Y:S01]  /*4980*/  FADD.FTZ R88, R88, R158 ;  /* 0x0000009e58587221 */ /* 0x000fe20000010000 */
[----:B------:R-:W-:Y:S01]  /*4990*/  FFMA.FTZ R56, R155, R158, R56 ;  /* 0x0000009e9b387223 */ /* 0x000fe20000010038 */
[----:B------:R-:W-:-:S02]  /*49a0*/  IMAD.U32 R158, R133, 0x10000, RZ ;  /* 0x00010000859e7824 */ /* 0x000fc400078e00ff */
[----:B------:R-:W-:Y:S01]  /*49b0*/  FMUL.FTZ R157, R28, R157 ;  /* 0x0000009d1c9d7220 */ /* 0x000fe20000410000 */
[----:B------:R-:W-:Y:S01]  /*49c0*/  FMUL.FTZ R170, R173, R160 ;  /* 0x000000a0adaa7220 */ /* 0x000fe20000410000 */
[----:B------:R-:W-:Y:S02]  /*49d0*/  STL [R1+0x50], R172 ;  /* 0x000050ac01007387 */ /* 0x000fe40000100800 */
[-C--:B------:R-:W-:Y:S01]  /*49e0*/  FFMA.FTZ R184, R157, R158.reuse, R184 ;  /* 0x0000009e9db87223 */ /* 0x080fe200000100b8 */
[----:B------:R-:W-:Y:S01]  /*49f0*/  FADD.FTZ R234, R234, R158 ;  /* 0x0000009eeaea7221 */ /* 0x000fe20000010000 */
[----:B------:R-:W2:Y:S01]  /*4a00*/  LDL R174, [R1+0x100] ;  /* 0x0001000001ae7983 */ /* 0x000ea20000100800 */
[----:B------:R-:W-:-:S03]  /*4a10*/  FFMA.FTZ R158, R193, R158, R170 ;  /* 0x0000009ec19e7223 */ /* 0x000fc600000100aa */
[----:B------:R-:W3:Y:S04]  /*4a20*/  LDL R193, [R1+0xf4] ;  /* 0x0000f40001c17983 */ /* 0x000ee80000100800 */
[----:B------:R0:W-:Y:S04]  /*4a30*/  STL [R1+0x58], R184 ;  /* 0x000058b801007387 */ /* 0x0001e80000100800 */
[----:B0-----:R-:W4:Y:S01]  /*4a40*/  LDL.LU R184, [R1+0x54] ;  /* 0x0000540001b87983 */ /* 0x001f220000300800 */
[----:B------:R-:W-:Y:S01]  /*4a50*/  SHF.L.U32 R170, R130, 0x10, RZ ;  /* 0x0000001082aa7819 */ /* 0x000fe200000006ff */
[----:B------:R-:W-:-:S02]  /*4a60*/  FADD.FTZ R159, -R195, R159 ;  /* 0x0000009fc39f7221 */ /* 0x000fc40000010100 */
[----:B------:R-:W3:Y:S01]  /*4a70*/  LDL R172, [R1+0x114] ;  /* 0x0001140001ac7983 */ /* 0x000ee20000100800 */
[----:B------:R-:W-:Y:S01]  /*4a80*/  FADD.FTZ R90, R90, R160 ;  /* 0x000000a05a5a7221 */ /* 0x000fe20000010000 */
[----:B------:R-:W-:Y:S01]  /*4a90*/  FFMA.FTZ R58, R157, R160, R58 ;  /* 0x000000a09d3a7223 */ /* 0x000fe2000001003a */
[----:B------:R-:W-:Y:S01]  /*4aa0*/  SHF.L.U32 R160, R134, 0x10, RZ ;  /* 0x0000001086a07819 */ /* 0x000fe200000006ff */
[----:B------:R-:W-:Y:S01]  /*4ab0*/  FMUL.FTZ R171, R183, R170 ;  /* 0x000000aab7ab7220 */ /* 0x000fe20000410000 */
[----:B------:R-:W-:Y:S01]  /*4ac0*/  FMUL.FTZ R159, R28, R159 ;  /* 0x0000009f1c9f7220 */ /* 0x000fe20000410000 */
[----:B------:R-:W3:Y:S04]  /*4ad0*/  LDL R183, [R1+0xe8] ;  /* 0x0000e80001b77983 */ /* 0x000ee80000100800 */
[----:B------:R-:W3:Y:S01]  /*4ae0*/  LDL.LU R173, [R1+0x48] ;  /* 0x0000480001ad7983 */ /* 0x000ee20000300800 */
[----:B------:R-:W-:Y:S01]  /*4af0*/  FFMA.FTZ R194, R159, R160, R194 ;  /* 0x000000a09fc27223 */ /* 0x000fe200000100c2 */
[----:B------:R-:W-:Y:S01]  /*4b00*/  PRMT R129, R132, 0x7632, R129 ;  /* 0x0000763284817816 */ /* 0x000fe20000000081 */
[----:B------:R-:W-:Y:S01]  /*4b10*/  FADD.FTZ R228, R228, R160 ;  /* 0x000000a0e4e47221 */ /* 0x000fe20000010000 */
[----:B------:R-:W-:-:S02]  /*4b20*/  FMUL.FTZ R169, R28, R169 ;  /* 0x000000a91ca97220 */ /* 0x000fc40000410000 */
[----:B------:R-:W-:Y:S01]  /*4b30*/  STL [R1+0x40], R194 ;  /* 0x000040c201007387 */ /* 0x000fe20000100800 */
[----:B------:R-:W-:Y:S01]  /*4b40*/  SHF.L.U32 R132, R129, 0x10, RZ ;  /* 0x0000001081847819 */ /* 0x000fe200000006ff */
[----:B--2---:R-:W-:Y:S02]  /*4b50*/  FFMA.FTZ R160, R174, R160, R171 ;  /* 0x000000a0aea07223 */ /* 0x004fe400000100ab */
[----:B------:R-:W2:Y:S02]  /*4b60*/  LDL R174, [R1+0x108] ;  /* 0x0001080001ae7983 */ /* 0x000ea40000100800 */
[----:B----4-:R-:W-:-:S05]  /*4b70*/  FFMA.FTZ R184, R169, R132, R184 ;  /* 0x00000084a9b87223 */ /* 0x010fca00000100b8 */
[----:B------:R0:W-:Y:S04]  /*4b80*/  STL [R1+0x54], R184 ;  /* 0x000054b801007387 */ /* 0x0001e80000100800 */
[----:B0-----:R-:W4:Y:S01]  /*4b90*/  LDL R184, [R1+0xfc] ;  /* 0x0000fc0001b87983 */ /* 0x001f220000100800 */
[----:B------:R-:W-:Y:S02]  /*4ba0*/  PRMT R128, R128, 0x7632, R128 ;  /* 0x0000763280807816 */ /* 0x000fe40000000080 */
[C---:B------:R-:W-:Y:S02]  /*4bb0*/  PRMT R125, R127.reuse, 0x7632, R125 ;  /* 0x000076327f7d7816 */ /* 0x040fe4000000007d */
[----:B------:R-:W-:Y:S01]  /*4bc0*/  SHF.L.U32 R127, R127, 0x10, RZ ;  /* 0x000000107f7f7819 */ /* 0x000fe200000006ff */
[----:B------:R-:W-:-:S02]  /*4bd0*/  IMAD.U32 R128, R128, 0x10000, RZ ;  /* 0x0001000080807824 */ /* 0x000fc400078e00ff */
[----:B------:R-:W-:Y:S01]  /*4be0*/  FADD.FTZ R92, R92, R170 ;  /* 0x000000aa5c5c7221 */ /* 0x000fe20000010000 */
[----:B------:R-:W-:Y:S01]  /*4bf0*/  FFMA.FTZ R60, R159, R170, R60 ;  /* 0x000000aa9f3c7223 */ /* 0x000fe2000001003c */
[----:B---3--:R-:W-:Y:S01]  /*4c00*/  FMUL.FTZ R170, R193, R128 ;  /* 0x00000080c1aa7220 */ /* 0x008fe20000410000 */
[----:B------:R-:W-:Y:S01]  /*4c10*/  FADD.FTZ R127, -R195, R127 ;  /* 0x0000007fc37f7221 */ /* 0x000fe20000010100 */
[----:B------:R-:W-:Y:S02]  /*4c20*/  FADD.FTZ R233, R233, R132 ;  /* 0x00000084e9e97221 */ /* 0x000fe40000010000 */
[----:B------:R-:W-:Y:S01]  /*4c30*/  FFMA.FTZ R170, R172, R132, R170 ;  /* 0x00000084acaa7223 */ /* 0x000fe200000100aa */
[----:B------:R-:W-:Y:S02]  /*4c40*/  IMAD.U32 R172, R135, 0x10000, RZ ;  /* 0x0001000087ac7824 */ /* 0x000fe400078e00ff */
[----:B------:R-:W-:Y:S01]  /*4c50*/  FMUL.FTZ R171, R28, R127 ;  /* 0x0000007f1cab7220 */ /* 0x000fe20000410000 */
[----:B------:R-:W-:-:S03]  /*4c60*/  SHF.L.U32 R132, R131, 0x10, RZ ;  /* 0x0000001083847819 */ /* 0x000fc600000006ff */
[----:B------:R-:W-:Y:S02]  /*4c70*/  FFMA.FTZ R173, R171, R172, R173 ;  /* 0x000000acabad7223 */ /* 0x000fe400000100ad */
[----:B------:R-:W-:Y:S02]  /*4c80*/  FMUL.FTZ R127, R183, R132 ;  /* 0x00000084b77f7220 */ /* 0x000fe40000410000 */
[----:B------:R-:W3:Y:S01]  /*4c90*/  LDL.LU R183, [R1+0x5c] ;  /* 0x00005c0001b77983 */ /* 0x000ee20000300800 */
[----:B------:R-:W-:-:S03]  /*4ca0*/  FADD.FTZ R230, R230, R172 ;  /* 0x000000ace6e67221 */ /* 0x000fc60000010000 */
[----:B------:R0:W-:Y:S01]  /*4cb0*/  STL [R1+0x48], R173 ;  /* 0x000048ad01007387 */ /* 0x0001e20000100800 */
[----:B------:R-:W-:-:S03]  /*4cc0*/  FADD.FTZ R126, -R195, R126 ;  /* 0x0000007ec37e7221 */ /* 0x000fc60000010100 */
[----:B------:R-:W3:Y:S04]  /*4cd0*/  LDL R194, [R1+0xe4] ;  /* 0x0000e40001c27983 */ /* 0x000ee80000100800 */
[----:B0-----:R-:W3:Y:S04]  /*4ce0*/  LDL R173, [R1+0x11c] ;  /* 0x00011c0001ad7983 */ /* 0x001ee80000100800 */
[----:B------:R-:W3:Y:S01]  /*4cf0*/  LDL.LU R193, [R1+0x44] ;  /* 0x0000440001c17983 */ /* 0x000ee20000300800 */
[----:B------:R-:W-:Y:S01]  /*4d00*/  FADD.FTZ R94, R94, R132 ;  /* 0x000000845e5e7221 */ /* 0x000fe20000010000 */
[----:B------:R-:W-:Y:S01]  /*4d10*/  FFMA.FTZ R62, R171, R132, R62 ;  /* 0x00000084ab3e7223 */ /* 0x000fe2000001003e */
[--C-:B------:R-:W-:Y:S01]  /*4d20*/  FADD.FTZ R89, R89, R128.reuse ;  /* 0x0000008059597221 */ /* 0x100fe20000010000 */
[----:B------:R-:W-:Y:S01]  /*4d30*/  FFMA.FTZ R57, R169, R128, R57 ;  /* 0x00000080a9397223 */ /* 0x000fe20000010039 */
[----:B------:R-:W-:Y:S01]  /*4d40*/  PRMT R128, R133, 0x7632, R128 ;  /* 0x0000763285807816 */ /* 0x000fe20000000080 */
[--C-:B--2---:R-:W-:Y:S01]  /*4d50*/  FFMA.FTZ R172, R174, R172, R127.reuse ;  /* 0x000000acaeac7223 */ /* 0x104fe2000001007f */
[----:B------:R-:W-:Y:S01]  /*4d60*/  PRMT R127, R129, 0x7632, R127 ;  /* 0x00007632817f7816 */ /* 0x000fe2000000007f */
[----:B------:R-:W-:Y:S01]  /*4d70*/  FMUL.FTZ R174, R28, R126 ;  /* 0x0000007e1cae7220 */ /* 0x000fe20000410000 */
[----:B------:R-:W2:Y:S02]  /*4d80*/  LDL R129, [R1+0x10c] ;  /* 0x00010c0001817983 */ /* 0x000ea40000100800 */
[----:B------:R-:W-:-:S05]  /*4d90*/  SHF.L.U32 R127, R127, 0x10, RZ ;  /* 0x000000107f7f7819 */ /* 0x000fca00000006ff */
[----:B----4-:R-:W-:Y:S02]  /*4da0*/  FMUL.FTZ R126, R184, R127 ;  /* 0x0000007fb87e7220 */ /* 0x010fe40000410000 */
[----:B------:R-:W4:Y:S04]  /*4db0*/  LDL R184, [R1+0x104] ;  /* 0x0001040001b87983 */ /* 0x000f280000100800 */
[----:B------:R-:W2:Y:S04]  /*4dc0*/  LDL.LU R132, [R1+0x4c] ;  /* 0x00004c0001847983 */ /* 0x000ea80000300800 */
[----:B------:R-:W2:Y:S01]  /*4dd0*/  LDL R133, [R1+0xec] ;  /* 0x0000ec0001857983 */ /* 0x000ea20000100800 */
[----:B------:R-:W-:-:S02]  /*4de0*/  SHF.L.U32 R128, R128, 0x10, RZ ;  /* 0x0000001080807819 */ /* 0x000fc400000006ff */
[----:B------:R-:W-:Y:S01]  /*4df0*/  SHF.L.U32 R124, R124, 0x10, RZ ;  /* 0x000000107c7c7819 */ /* 0x000fe200000006ff */
[----:B------:R-:W-:Y:S01]  /*4e00*/  FADD.FTZ R91, R91, R127 ;  /* 0x0000007f5b5b7221 */ /* 0x000fe20000010000 */
[----:B------:R-:W-:Y:S01]  /*4e10*/  FFMA.FTZ R59, R174, R127, R59 ;  /* 0x0000007fae3b7223 */ /* 0x000fe2000001003b */
[----:B------:R-:W-:Y:S02]  /*4e20*/  PRMT R127, R134, 0x7632, R127 ;  /* 0x00007632867f7816 */ /* 0x000fe4000000007f */
[----:B------:R-:W-:Y:S01]  /*4e30*/  FADD.FTZ R124, -R195, R124 ;  /* 0x0000007cc37c7221 */ /* 0x000fe20000010100 */
[----:B---3--:R-:W-:Y:S01]  /*4e40*/  FFMA.FTZ R183, R174, R128, R183 ;  /* 0x00000080aeb77223 */ /* 0x008fe200000100b7 */
[----:B------:R-:W-:-:S04]  /*4e50*/  SHF.L.U32 R127, R127, 0x10, RZ ;  /* 0x000000107f7f7819 */ /* 0x000fc800000006ff */
[----:B------:R0:W-:Y:S01]  /*4e60*/  STL [R1+0x5c], R183 ;  /* 0x00005cb701007387 */ /* 0x0001e20000100800 */
[--C-:B------:R-:W-:Y:S01]  /*4e70*/  FFMA.FTZ R173, R173, R128, R126.reuse ;  /* 0x00000080adad7223 */ /* 0x100fe2000001007e */
[----:B------:R-:W-:Y:S01]  /*4e80*/  PRMT R126, R130, 0x7632, R126 ;  /* 0x00007632827e7816 */ /* 0x000fe2000000007e */
[----:B0-----:R-:W-:-:S04]  /*4e90*/  FMUL.FTZ R183, R28, R124 ;  /* 0x0000007c1cb77220 */ /* 0x001fc80000410000 */
[----:B------:R-:W-:-:S04]  /*4ea0*/  IMAD.U32 R126, R126, 0x10000, RZ ;  /* 0x000100007e7e7824 */ /* 0x000fc800078e00ff */
[-C--:B------:R-:W-:Y:S01]  /*4eb0*/  FMUL.FTZ R124, R194, R126.reuse ;  /* 0x0000007ec27c7220 */ /* 0x080fe20000410000 */
[----:B------:R-:W-:Y:S01]  /*4ec0*/  SHF.L.U32 R125, R125, 0x10, RZ ;  /* 0x000000107d7d7819 */ /* 0x000fe200000006ff */
[----:B------:R-:W-:Y:S01]  /*4ed0*/  FFMA.FTZ R193, R183, R127, R193 ;  /* 0x0000007fb7c17223 */ /* 0x000fe200000100c1 */
[--C-:B------:R-:W-:Y:S01]  /*4ee0*/  FADD.FTZ R93, R93, R126.reuse ;  /* 0x0000007e5d5d7221 */ /* 0x100fe20000010000 */
[----:B------:R-:W-:Y:S01]  /*4ef0*/  FFMA.FTZ R61, R183, R126, R61 ;  /* 0x0000007eb73d7223 */ /* 0x000fe2000001003d */
[----:B------:R-:W-:Y:S01]  /*4f00*/  PRMT R126, R135, 0x7632, R126 ;  /* 0x00007632877e7816 */ /* 0x000fe2000000007e */
[----:B------:R-:W-:Y:S01]  /*4f10*/  FADD.FTZ R125, -R195, R125 ;  /* 0x0000007dc37d7221 */ /* 0x000fe20000010100 */
[----:B------:R0:W-:Y:S03]  /*4f20*/  STL [R1+0x44], R193 ;  /* 0x000044c101007387 */ /* 0x0001e60000100800 */
[----:B------:R-:W-:-:S02]  /*4f30*/  IMAD.U32 R126, R126, 0x10000, RZ ;  /* 0x000100007e7e7824 */ /* 0x000fc400078e00ff */
[----:B0-----:R-:W-:Y:S01]  /*4f40*/  FMUL.FTZ R193, R28, R125 ;  /* 0x0000007d1cc17220 */ /* 0x001fe20000410000 */
[----:B------:R-:W-:Y:S01]  /*4f50*/  FADD.FTZ R235, R235, R128 ;  /* 0x00000080ebeb7221 */ /* 0x000fe20000010000 */
[----:B------:R-:W-:Y:S01]  /*4f60*/  FADD.FTZ R229, R229, R127 ;  /* 0x0000007fe5e57221 */ /* 0x000fe20000010000 */
[----:B------:R-:W-:Y:S01]  /*4f70*/  FADD.FTZ R231, R231, R126 ;  /* 0x0000007ee7e77221 */ /* 0x000fe20000010000 */
[--C-:B----4-:R-:W-:Y:S01]  /*4f80*/  FFMA.FTZ R184, R184, R127, R124.reuse ;  /* 0x0000007fb8b87223 */ /* 0x110fe2000001007c */
[----:B------:R-:W-:-:S04]  /*4f90*/  PRMT R124, R131, 0x7632, R124 ;  /* 0x00007632837c7816 */ /* 0x000fc8000000007c */
[----:B------:R-:W-:-:S05]  /*4fa0*/  SHF.L.U32 R124, R124, 0x10, RZ ;  /* 0x000000107c7c7819 */ /* 0x000fca00000006ff */
[-C--:B--2---:R-:W-:Y:S01]  /*4fb0*/  FMUL.FTZ R125, R133, R124.reuse ;  /* 0x0000007c857d7220 */ /* 0x084fe20000410000 */
[----:B------:R-:W-:Y:S01]  /*4fc0*/  FADD.FTZ R95, R95, R124 ;  /* 0x0000007c5f5f7221 */ /* 0x000fe20000010000 */
[----:B------:R-:W-:Y:S01]  /*4fd0*/  FFMA.FTZ R63, R193, R124, R63 ;  /* 0x0000007cc13f7223 */ /* 0x000fe2000001003f */
[----:B------:R-:W-:Y:S01]  /*4fe0*/  FADD.FTZ R124, R212, R156 ;  /* 0x0000009cd47c7221 */ /* 0x000fe20000010000 */
[----:B------:R-:W-:Y:S01]  /*4ff0*/  FFMA.FTZ R194, R129, R126, R125 ;  /* 0x0000007e81c27223 */ /* 0x000fe2000001007d */
[----:B------:R-:W-:Y:S01]  /*5000*/  FFMA.FTZ R125, R155, R156, R213 ;  /* 0x0000009c9b7d7223 */ /* 0x000fe200000100d5 */
[----:B------:R-:W-:Y:S01]  /*5010*/  FFMA.FTZ R132, R193, R126, R132 ;  /* 0x0000007ec1847223 */ /* 0x000fe20000010084 */
[----:B------:R-:W-:Y:S02]  /*5020*/  FADD.FTZ R124, R124, R170 ;  /* 0x000000aa7c7c7221 */ /* 0x000fe40000010000 */
        /* <DEDUP_REMOVED lines=14> */
.L_x_1568:
[----:B------:R-:W-:Y:S05]  /*5110*/  BSYNC.RECONVERGENT B1 ;  /* 0x0000000000017941 */ /* 0x000fea0003800200 */
.L_x_1567:
        /* <DEDUP_REMOVED lines=23> */
.L_x_1650:
        /* <DEDUP_REMOVED lines=72> */
.L_x_1574:
        /* <DEDUP_REMOVED lines=58> */
.L_x_1573:
        /* <DEDUP_REMOVED lines=71> */
.L_x_1576:
        /* <DEDUP_REMOVED lines=70> */
.L_x_1572:
        /* <DEDUP_REMOVED lines=83> */
.L_x_1578:
        /* <DEDUP_REMOVED lines=79> */
.L_x_1577:
[----:B------:R-:W-:Y:S01]  /*6da0*/  UMOV UR4, UR6 ;  /* 0x0000000600047c82 */ /* 0x000fe20008000000 */
[----:B------:R-:W-:Y:S01]  /*6db0*/  UMOV UR5, UR7 ;  /* 0x0000000700057c82 */ /* 0x000fe20008000000 */
[----:B------:R-:W-:-:S04]  /*6dc0*/  UISETP.NE.U32.AND UP0, UPT, UR4, URZ, UPT ;  /* 0x000000ff0400728c */ /* 0x000fc8000bf05070 */
[----:B------:R-:W-:-:S09]  /*6dd0*/  UISETP.NE.AND.EX UP0, UPT, UR5, URZ, UPT, UP0 ;  /* 0x000000ff0500728c */ /* 0x000fd2000bf05300 */
[----:B------:R-:W-:Y:S05]  /*6de0*/  BRA.U UP0, `(.L_x_1579) ;  /* 0x00000005005c7547 */ /* 0x000fea000b800000 */
[-CC-:B------:R-:W-:Y:S01]  /*6df0*/  FFMA.FTZ R96, R185, R129.reuse, R128.reuse ;  /* 0x00000081b9607223 */ /* 0x180fe20000010080 */
[-CC-:B------:R-:W-:Y:S01]  /*6e00*/  FFMA.FTZ R97, R3, R129.reuse, R128.reuse ;  /* 0x0000008103617223 */ /* 0x180fe20000010080 */
[C---:B------:R-:W-:Y:S01]  /*6e10*/  PRMT R99, R103.reuse, 0x7632, R99 ;  /* 0x0000763267637816 */ /* 0x040fe20000000063 */
        /* <DEDUP_REMOVED lines=84> */
.L_x_1579:
        /* <DEDUP_REMOVED lines=90> */
.L_x_1575:
        /* <DEDUP_REMOVED lines=11> */
[----:B-1----:R-:W-:-:S04]  /*79b0*/  @P0 IMAD.WIDE.U32 R124, R9, 0x10, R124 ;  /* 0x00000010097c0825 */ /* 0x002fc800078e007c */
[----:B------:R-:W-:Y:S01]  /*79c0*/  VIADD R9, R9, 0x20 ;  /* 0x0000002009097836 */ /* 0x000fe20000000000 */
[----:B------:R1:W-:Y:S06]  /*79d0*/  @P0 STG.E.128 desc[UR8][R124.64], R96 ;  /* 0x000000607c000986 */ /* 0x0003ec000c101d08 */
.L_x_1571:
[----:B------:R-:W-:Y:S05]  /*79e0*/  BSYNC.RECONVERGENT B1 ;  /* 0x0000000000017941 */ /* 0x000fea0003800200 */
.L_x_1570:
        /* <DEDUP_REMOVED lines=11> */
[----:B-1---5:R-:W-:Y:S01]  /*7aa0*/  PRMT R97, R110, 0x7632, R97 ;  /* 0x000076326e617816 */ /* 0x022fe20000000061 */
        /* <DEDUP_REMOVED lines=90> */
.L_x_1584:
[-CC-:B-1----:R-:W-:Y:S01]  /*8050*/  FFMA.FTZ R98, R187, R129.reuse, R128.reuse ;  /* 0x00000081bb627223 */ /* 0x182fe20000010080 */
[-C--:B------:R-:W-:Y:S01]  /*8060*/  FFMA.FTZ R97, R30, R129.reuse, R128 ;  /* 0x000000811e617223 */ /* 0x080fe20000010080 */
[----:B-----5:R-:W-:Y:S01]  /*8070*/  PRMT R96, R111, 0x7632, R96 ;  /* 0x000076326f607816 */ /* 0x020fe20000000060 */
        /* <DEDUP_REMOVED lines=84> */
.L_x_1583:
[----:B------:R-:W-:-:S04]  /*85c0*/  UISETP.NE.U32.AND UP0, UPT, UR6, URZ, UPT ;  /* 0x000000ff0600728c */ /* 0x000fc8000bf05070 */
[----:B------:R-:W-:-:S09]  /*85d0*/  UISETP.NE.AND.EX UP0, UPT, UR7, URZ, UPT, UP0 ;  /* 0x000000ff0700728c */ /* 0x000fd2000bf05300 */
[----:B------:R-:W-:Y:S05]  /*85e0*/  BRA.U !UP0, `(.L_x_1586) ;  /* 0x00000005083c7547 */ /* 0x000fea000b800000 */
[-CC-:B-1----:R-:W-:Y:S01]  /*85f0*/  FFMA.FTZ R96, R30, R129.reuse, R128.reuse ;  /* 0x000000811e607223 */ /* 0x182fe20000010080 */
        /* <DEDUP_REMOVED lines=78> */
.L_x_1586:
[-CC-:B-1----:R-:W-:Y:S01]  /*8ae0*/  FFMA.FTZ R96, R30, R129.reuse, R128.reuse ;  /* 0x000000811e607223 */ /* 0x182fe20000010080 */
        /* <DEDUP_REMOVED lines=74> */
.L_x_1582:
        /* <DEDUP_REMOVED lines=8> */
[----:B-1----:R-:W-:Y:S01]  /*9010*/  PRMT R124, R110, 0x7632, R124 ;  /* 0x000076326e7c7816 */ /* 0x002fe2000000007c */
[-C--:B------:R-:W-:Y:S01]  /*9020*/  FFMA.FTZ R106, R180, R129.reuse, R128 ;  /* 0x00000081b46a7223 */ /* 0x080fe20000010080 */
[----:B------:R-:W-:Y:S01]  /*9030*/  SHF.L.U32 R107, R107, 0x10, RZ ;  /* 0x000000106b6b7819 */ /* 0x000fe200000006ff */
[----:B------:R-:W-:Y:S01]  /*9040*/  FADD.FTZ R104, R188, -R104 ;  /* 0x80000068bc687221 */ /* 0x000fe20000010000 */
[----:B------:R-:W-:Y:S01]  /*9050*/  FFMA.FTZ R105, R166, R129, R128 ;  /* 0x00000081a6697223 */ /* 0x000fe20000010080 */
[----:B------:R-:W-:Y:S01]  /*9060*/  FADD.FTZ R106, R179, -R106 ;  /* 0x8000006ab36a7221 */ /* 0x000fe20000010000 */
[----:B------:R-:W-:Y:S02]  /*9070*/  IMAD.U32 R124, R124, 0x10000, RZ ;  /* 0x000100007c7c7824 */ /* 0x000fe400078e00ff */
[C---:B------:R-:W-:Y:S01]  /*9080*/  FFMA.FTZ R107, R28.reuse, R104, R107 ;  /* 0x000000681c6b7223 */ /* 0x040fe2000001006b */
        /* <DEDUP_REMOVED lines=60> */
.L_x_1588:
[-C--:B-1----:R-:W-:Y:S01]  /*9450*/  FFMA.FTZ R124, R30, R129.reuse, R128 ;  /* 0x000000811e7c7223 */ /* 0x082fe20000010080 */
        /* <DEDUP_REMOVED lines=65> */
.L_x_1587:
        /* <DEDUP_REMOVED lines=61> */
.L_x_1589:
[-CC-:B------:R-:W-:Y:S01]  /*9c40*/  FFMA.FTZ R127, R30, R129.reuse, R128.reuse ;  /* 0x000000811e7f7223 */ /* 0x180fe20000010080 */
[-CC-:B-1----:R-:W-:Y:S01]  /*9c50*/  FFMA.FTZ R125, R187, R129.reuse, R128.reuse ;  /* 0x00000081bb7d7223 */ /* 0x182fe20000010080 */
        /* <DEDUP_REMOVED lines=51> */
.L_x_1585:
[----:B------:R-:W1:Y:S01]  /*9f90*/  @UP0 LDCU.64 UR4, c[0x0][0x478] ;  /* 0x00008f00ff0407ac */ /* 0x000e620008000a00 */
[----:B------:R-:W-:Y:S01]  /*9fa0*/  PLOP3.LUT P6, PT, PT, PT, UP0, 0x80, 0x8 ;  /* 0x000000000008781c */ /* 0x000fe20003fcf008 */
[----:B------:R-:W-:-:S12]  /*9fb0*/  IMAD.MOV.U32 R130, RZ, RZ, 0x10 ;  /* 0x00000010ff827424 */ /* 0x000fd800078e00ff */
        /* <DEDUP_REMOVED lines=10> */
.L_x_1581:
[----:B------:R-:W-:Y:S05]  /*a060*/  BSYNC.RECONVERGENT B1 ;  /* 0x0000000000017941 */ /* 0x000fea0003800200 */
.L_x_1580:
        /* <DEDUP_REMOVED lines=12> */
[----:B-12--5:R-:W-:Y:S01]  /*a130*/  PRMT R97, R114, 0x7632, R97 ;  /* 0x0000763272617816 */ /* 0x026fe20000000061 */
        /* <DEDUP_REMOVED lines=90> */
.L_x_1594:
[-CC-:B-12---:R-:W-:Y:S01]  /*a6e0*/  FFMA.FTZ R98, R189, R129.reuse, R128.reuse ;  /* 0x00000081bd627223 */ /* 0x186fe20000010080 */
[-C--:B------:R-:W-:Y:S01]  /*a6f0*/  FFMA.FTZ R97, R149, R129.reuse, R128 ;  /* 0x0000008195617223 */ /* 0x080fe20000010080 */
[C---:B-----5:R-:W-:Y:S01]  /*a700*/  PRMT R96, R115.reuse, 0x7632, R96 ;  /* 0x0000763273607816 */ /* 0x060fe20000000060 */
        /* <DEDUP_REMOVED lines=84> */
.L_x_1593:
[----:B-12---:R-:W1:Y:S02]  /*ac50*/  LDC.64 R96, c[0x0][0x478] ;  /* 0x00011e00ff607b82 */ /* 0x006e640000000a00 */
[----:B-1----:R-:W-:-:S04]  /*ac60*/  ISETP.NE.U32.AND P1, PT, R96, RZ, PT ;  /* 0x000000ff6000720c */ /* 0x002fc80003f25070 */
        /* <DEDUP_REMOVED lines=81> */
.L_x_1596:
        /* <DEDUP_REMOVED lines=75> */
.L_x_1592:
[----:B------:R-:W-:-:S04]  /*b630*/  UISETP.NE.U32.AND UP0, UPT, UR24, URZ, UPT ;  /* 0x000000ff1800728c */ /* 0x000fc8000bf05070 */
[----:B------:R-:W-:-:S09]  /*b640*/  UISETP.NE.AND.EX UP0, UPT, UR25, URZ, UPT, UP0 ;  /* 0x000000ff1900728c */ /* 0x000fd2000bf05300 */
[----:B------:R-:W-:Y:S05]  /*b650*/  BRA.U !UP0, `(.L_x_1597) ;  /* 0x0000000908307547 */ /* 0x000fea000b800000 */
[----:B-12---:R-:W1:Y:S02]  /*b660*/  LDC.64 R124, c[0x0][0x478] ;  /* 0x00011e00ff7c7b82 */ /* 0x006e640000000a00 */
[----:B-1----:R-:W-:-:S04]  /*b670*/  ISETP.NE.U32.AND P1, PT, R124, RZ, PT ;  /* 0x000000ff7c00720c */ /* 0x002fc80003f25070 */
[----:B------:R-:W-:-:S13]  /*b680*/  ISETP.NE.AND.EX P1, PT, R125, RZ, PT, P1 ;  /* 0x000000ff7d00720c */ /* 0x000fda0003f25310 */
[----:B------:R-:W-:Y:S05]  /*b690*/  @!P1 BRA `(.L_x_1598) ;  /* 0x0000000400189947 */ /* 0x000fea0003800000 */
[----:B-----5:R-:W-:Y:S01]  /*b6a0*/  PRMT R107, R115, 0x7632, R107 ;  /* 0x00007632736b7816 */ /* 0x020fe2000000006b */
[-C--:B------:R-:W-:Y:S01]  /*b6b0*/  FFMA.FTZ R104, R189, R129.reuse, R128 ;  /* 0x00000081bd687223 */ /* 0x080fe20000010080 */
[----:B------:R-:W-:Y:S01]  /*b6c0*/  PRMT R124, R114, 0x7632, R124 ;  /* 0x00007632727c7816 */ /* 0x000fe2000000007c */
        /* <DEDUP_REMOVED lines=10> */
[----:B------:R-:W-:-:S02]  /*b770*/  ISETP.GE.U32.AND P6, PT, R138, RZ, PT ;  /* 0x000000ff8a00720c */ /* 0x000fc40003fc6070 */
[----:B------:R-:W-:Y:S02]  /*b780*/  SHF.L.U32 R104, R104, 0x10, RZ ;  /* 0x0000001068687819 */ /* 0x000fe400000006ff */
[----:B------:R-:W-:Y:S02]  /*b790*/  SHF.L.U32 R126, R114, 0x10, RZ ;  /* 0x00000010727e7819 */ /* 0x000fe400000006ff */
[----:B------:R-:W-:Y:S01]  /*b7a0*/  ISETP.GE.U32.AND.EX P6, PT, R139, 0x1000000, PT, P6 ;  /* 0x010000008b00780c */ /* 0x000fe20003fc6160 */
[----:B------:R-:W-:Y:S01]  /*b7b0*/  FFMA.FTZ R124, R28, R105, R104 ;  /* 0x000000691c7c7223 */ /* 0x000fe20000010068 */
[----:B------:R-:W-:Y:S01]  /*b7c0*/  FFMA.FTZ R104, R149, R129, R128 ;  /* 0x0000008195687223 */ /* 0x000fe20000010080 */
[----:B------:R-:W-:Y:S02]  /*b7d0*/  SHF.L.U32 R105, R115, 0x10, RZ ;  /* 0x0000001073697819 */ /* 0x000fe400000006ff */
[----:B------:R-:W-:Y:S01]  /*b7e0*/  SHF.L.U32 R130, R112, 0x10, RZ ;  /* 0x0000001070827819 */ /* 0x000fe200000006ff */
[----:B------:R-:W-:Y:S01]  /*b7f0*/  FADD.FTZ R104, R150, -R104 ;  /* 0x8000006896687221 */ /* 0x000fe20000010000 */
[----:B------:R-:W-:-:S03]  /*b800*/  PRMT R131, R112, 0x7632, R131 ;  /* 0x0000763270837816 */ /* 0x000fc60000000083 */
[----:B------:R-:W-:Y:S01]  /*b810*/  FFMA.FTZ R125, R28, R104, R105 ;  /* 0x000000681c7d7223 */ /* 0x000fe20000010069 */
[----:B------:R-:W-:Y:S01]  /*b820*/  FFMA.FTZ R104, R20, R129, R128 ;  /* 0x0000008114687223 */ /* 0x000fe20000010080 */
[----:B------:R-:W-:Y:S01]  /*b830*/  FMUL.FTZ R105, R107, UR13 ;  /* 0x0000000d6b697c20 */ /* 0x000fe20008410000 */
[----:B------:R-:W-:Y:S02]  /*b840*/  SHF.L.U32 R131, R131, 0x10, RZ ;  /* 0x0000001083837819 */ /* 0x000fe400000006ff */
        /* <DEDUP_REMOVED lines=18> */
[----:B------:R-:W-:Y:S01]  /*b970*/  F2FP.BF16.F32.PACK_AB R126, R125, R104 ;  /* 0x000000687d7e723e */ /* 0x000fe200000010ff */
[----:B------:R-:W-:-:S04]  /*b980*/  IMAD.U32 R104, R113, 0x10000, RZ ;  /* 0x0001000071687824 */ /* 0x000fc800078e00ff */
        /* <DEDUP_REMOVED lines=23> */
.L_x_1598:
[-C--:B------:R-:W-:Y:S01]  /*bb00*/  FFMA.FTZ R124, R149, R129.reuse, R128 ;  /* 0x00000081957c7223 */ /* 0x080fe20000010080 */
[C---:B-----5:R-:W-:Y:S02]  /*bb10*/  SHF.L.U32 R125, R115.reuse, 0x10, RZ ;  /* 0x00000010737d7819 */ /* 0x060fe400000006ff */
[----:B------:R-:W-:Y:S01]  /*bb20*/  PRMT R126, R115, 0x7632, R126 ;  /* 0x00007632737e7816 */ /* 0x000fe2000000007e */
[----:B------:R-:W-:Y:S01]  /*bb30*/  FADD.FTZ R124, R150, -R124 ;  /* 0x8000007c967c7221 */ /* 0x000fe20000010000 */
[----:B------:R-:W-:Y:S02]  /*bb40*/  LOP3.LUT P6, RZ, R139, 0xff0000, RZ, 0xc0, !PT ;  /* 0x00ff00008bff7812 */ /* 0x000fe400078cc0ff */
[----:B------:R-:W-:Y:S01]  /*bb50*/  SHF.L.U32 R130, R113, 0x10, RZ ;  /* 0x0000001071827819 */ /* 0x000fe200000006ff */
[----:B------:R-:W-:Y:S01]  /*bb60*/  FFMA.FTZ R124, R28, R124, R125 ;  /* 0x0000007c1c7c7223 */ /* 0x000fe2000001007d */
[----:B------:R-:W-:Y:S01]  /*bb70*/  FFMA.FTZ R125, R189, R129, R128 ;  /* 0x00000081bd7d7223 */ /* 0x000fe20000010080 */
[----:B------:R-:W-:Y:S01]  /*bb80*/  IMAD.U32 R126, R126, 0x10000, RZ ;  /* 0x000100007e7e7824 */ /* 0x000fe200078e00ff */
[----:B------:R-:W-:Y:S01]  /*bb90*/  PRMT R131, R113, 0x7632, R131 ;  /* 0x0000763271837816 */ /* 0x000fe20000000083 */
[----:B------:R-:W-:Y:S01]  /*bba0*/  FMUL.FTZ R124, R124, UR13 ;  /* 0x0000000d7c7c7c20 */ /* 0x000fe20008410000 */
[----:B------:R-:W-:-:S03]  /*bbb0*/  FADD.FTZ R125, R190, -R125 ;  /* 0x8000007dbe7d7221 */ /* 0x000fc60000010000 */
[----:B------:R-:W-:Y:S02]  /*bbc0*/  IMAD.U32 R131, R131, 0x10000, RZ ;  /* 0x0001000083837824 */ /* 0x000fe400078e00ff */
        /* <DEDUP_REMOVED lines=8> */
[----:B------:R-:W-:-:S02]  /*bc50*/  SHF.L.U32 R125, R125, 0x10, RZ ;  /* 0x000000107d7d7819 */ /* 0x000fc400000006ff */
[----:B------:R-:W-:Y:S02]  /*bc60*/  FSEL R124, R124, RZ, P6 ;  /* 0x000000ff7c7c7208 */ /* 0x000fe40003000000 */
        /* <DEDUP_REMOVED lines=43> */
.L_x_1597:
        /* <DEDUP_REMOVED lines=62> */
.L_x_1599:
        /* <DEDUP_REMOVED lines=53> */
.L_x_1595:
        /* <DEDUP_REMOVED lines=10> */
.L_x_1591:
[----:B------:R-:W-:Y:S05]  /*c6f0*/  BSYNC.RECONVERGENT B1 ;  /* 0x0000000000017941 */ /* 0x000fea0003800200 */
.L_x_1590:
        /* <DEDUP_REMOVED lines=12> */
[----:B-123-5:R-:W-:Y:S01]  /*c7c0*/  PRMT R97, R118, 0x7632, R97 ;  /* 0x0000763276617816 */ /* 0x02efe20000000061 */
        /* <DEDUP_REMOVED lines=8> */
[----:B------:R-:W-:Y:S01]  /*c850*/  FFMA.FTZ R97, R28, R96, R97 ;  /* 0x000000601c617223 */ /* 0x000fe20000010061 */
[----:B------:R-:W-:Y:S01]  /*c860*/  PRMT R96, R117, 0x7632, R96 ;  /* 0x0000763275607816 */ /* 0x000fe20000000060 */
[----:B------:R-:W-:Y:S01]  /*c870*/  FADD.FTZ R107, R154, -R107 ;  /* 0x8000006b9a6b7221 */ /* 0x000fe20000010000 */
[----:B------:R-:W-:Y:S01]  /*c880*/  FFMA.FTZ R98, R28, R98, R99 ;  /* 0x000000621c627223 */ /* 0x000fe20000010063 */
[----:B------:R-:W-:Y:S01]  /*c890*/  FFMA.FTZ R99, R162, R129, R128 ;  /* 0x00000081a2637223 */ /* 0x000fe20000010080 */
[----:B------:R-:W-:-:S02]  /*c8a0*/  SHF.L.U32 R104, R96, 0x10, RZ ;  /* 0x0000001060687819 */ /* 0x000fc400000006ff */
[----:B------:R-:W-:Y:S01]  /*c8b0*/  PRMT R96, R116, 0x7632, R96 ;  /* 0x0000763274607816 */ /* 0x000fe20000000060 */
[----:B------:R-:W-:Y:S01]  /*c8c0*/  FADD.FTZ R105, R161, -R99 ;  /* 0x80000063a1697221 */ /* 0x000fe20000010000 */
[----:B------:R-:W-:Y:S01]  /*c8d0*/  FFMA.FTZ R99, R151, R129, R128 ;  /* 0x0000008197637223 */ /* 0x000fe20000010080 */
[----:B------:R-:W-:Y:S02]  /*c8e0*/  SHF.L.U32 R106, R119, 0x10, RZ ;  /* 0x00000010776a7819 */ /* 0x000fe400000006ff */
[----:B------:R-:W-:Y:S02]  /*c8f0*/  IMAD.U32 R96, R96, 0x10000, RZ ;  /* 0x0001000060607824 */ /* 0x000fe400078e00ff */
[----:B------:R-:W-:Y:S01]  /*c900*/  FADD.FTZ R99, R152, -R99 ;  /* 0x8000006398637221 */ /* 0x000fe20000010000 */
[C---:B------:R-:W-:Y:S01]  /*c910*/  FFMA.FTZ R125, R28.reuse, R105, R104 ;  /* 0x000000691c7d7223 */ /* 0x040fe20000010068 */
[C---:B------:R-:W-:Y:S01]  /*c920*/  FFMA.FTZ R107, R28.reuse, R107, R106 ;  /* 0x0000006b1c6b7223 */ /* 0x040fe2000001006a */
[----:B------:R-:W-:Y:S01]  /*c930*/  LOP3.LUT P6, RZ, R143, 0xff0000, RZ, 0xc0, !PT ;  /* 0x00ff00008fff7812 */ /* 0x000fe200078cc0ff */
[----:B------:R-:W-:Y:S01]  /*c940*/  FFMA.FTZ R104, R28, R99, R96 ;  /* 0x000000631c687223 */ /* 0x000fe20000010060 */
[----:B------:R-:W-:Y:S01]  /*c950*/  LOP3.LUT P2, RZ, R141, 0xff0000, RZ, 0xc0, !PT ;  /* 0x00ff00008dff7812 */ /* 0x000fe2000784c0ff */
[----:B------:R-:W-:Y:S01]  /*c960*/  FMUL.FTZ R99, R107, UR13 ;  /* 0x0000000d6b637c20 */ /* 0x000fe20008410000 */
[----:B------:R-:W-:Y:S01]  /*c970*/  F2FP.BF16.F32.PACK_AB R107, R98, R107 ;  /* 0x0000006b626b723e */ /* 0x000fe200000010ff */
[----:B------:R-:W-:Y:S01]  /*c980*/  FFMA.FTZ R106, R26, R129, R128 ;  /* 0x000000811a6a7223 */ /* 0x000fe20000010080 */
[----:B------:R-:W-:Y:S01]  /*c990*/  FMUL.FTZ R98, R98, UR13 ;  /* 0x0000000d62627c20 */ /* 0x000fe20008410000 */
[----:B------:R-:W-:-:S02]  /*c9a0*/  SHF.L.U32 R124, R118, 0x10, RZ ;  /* 0x00000010767c7819 */ /* 0x000fc400000006ff */
[----:B------:R-:W-:Y:S01]  /*c9b0*/  FSEL R96, R99, RZ, P6 ;  /* 0x000000ff63607208 */ /* 0x000fe20003000000 */
[----:B------:R-:W-:Y:S01]  /*c9c0*/  FADD.FTZ R106, R27, -R106 ;  /* 0x8000006a1b6a7221 */ /* 0x000fe20000010000 */
[----:B------:R-:W-:Y:S02]  /*c9d0*/  FSEL R99, R99, RZ, P2 ;  /* 0x000000ff63637208 */ /* 0x000fe40001000000 */
[----:B------:R-:W-:Y:S01]  /*c9e0*/  ISETP.GE.U32.AND P2, PT, R140, RZ, PT ;  /* 0x000000ff8c00720c */ /* 0x000fe20003f46070 */
[----:B------:R-:W-:Y:S01]  /*c9f0*/  FFMA.FTZ R106, R28, R106, R124 ;  /* 0x0000006a1c6a7223 */ /* 0x000fe2000001007c */
[----:B------:R-:W-:Y:S02]  /*ca00*/  ISETP.GE.U32.AND P6, PT, R142, RZ, PT ;  /* 0x000000ff8e00720c */ /* 0x000fe40003fc6070 */
[----:B------:R-:W-:Y:S02]  /*ca10*/  ISETP.GE.U32.AND.EX P2, PT, R141, 0x1000000, PT, P2 ;  /* 0x010000008d00780c */ /* 0x000fe40003f46120 */
[----:B------:R-:W-:-:S02]  /*ca20*/  ISETP.GE.U32.AND.EX P6, PT, R143, 0x1000000, PT, P6 ;  /* 0x010000008f00780c */ /* 0x000fc40003fc6160 */
[C---:B------:R-:W-:Y:S02]  /*ca30*/  FSEL R105, R98.reuse, RZ, P2 ;  /* 0x000000ff62697208 */ /* 0x040fe40001000000 */
        /* <DEDUP_REMOVED lines=13> */
[----:B------:R-:W-:Y:S02]  /*cb10*/  LOP3.LUT P6, RZ, R143, 0xff00, RZ, 0xc0, !PT ;  /* 0x0000ff008fff7812 */ /* 0x000fe400078cc0ff */
[----:B------:R-:W-:Y:S02]  /*cb20*/  SHF.L.U32 R126, R117, 0x10, RZ ;  /* 0x00000010757e7819 */ /* 0x000fe400000006ff */
[----:B------:R-:W-:-:S02]  /*cb30*/  FSEL R124, R97, RZ, P2 ;  /* 0x000000ff617c7208 */ /* 0x000fc40001000000 */
[----:B------:R-:W-:Y:S01]  /*cb40*/  FSEL R97, R97, RZ, P6 ;  /* 0x000000ff61617208 */ /* 0x000fe20003000000 */
[----:B------:R-:W-:Y:S01]  /*cb50*/  FFMA.FTZ R105, R28, R105, R126 ;  /* 0x000000691c697223 */ /* 0x000fe2000001007e */
[----:B------:R-:W-:Y:S02]  /*cb60*/  LOP3.LUT P6, RZ, R142, 0xff0000, RZ, 0xc0, !PT ;  /* 0x00ff00008eff7812 */ /* 0x000fe400078cc0ff */
[----:B------:R-:W-:Y:S01]  /*cb70*/  F2FP.BF16.F32.PACK_AB R126, R97, R96 ;  /* 0x00000060617e723e */ /* 0x000fe200000010ff */
[----:B------:R-:W-:Y:S01]  /*cb80*/  FMUL.FTZ R97, R105, UR13 ;  /* 0x0000000d69617c20 */ /* 0x000fe20008410000 */
[----:B------:R-:W-:Y:S02]  /*cb90*/  LOP3.LUT P2, RZ, R140, 0xff0000, RZ, 0xc0, !PT ;  /* 0x00ff00008cff7812 */ /* 0x000fe4000784c0ff */
[C---:B------:R-:W-:Y:S01]  /*cba0*/  F2FP.BF16.F32.PACK_AB R105, R125.reuse, R105 ;  /* 0x000000697d69723e */ /* 0x040fe200000010ff */
[----:B------:R-:W-:Y:S01]  /*cbb0*/  FMUL.FTZ R125, R125, UR13 ;  /* 0x0000000d7d7d7c20 */ /* 0x000fe20008410000 */
[----:B------:R-:W-:-:S02]  /*cbc0*/  FSEL R96, R97, RZ, P6 ;  /* 0x000000ff61607208 */ /* 0x000fc40003000000 */
[----:B------:R-:W-:Y:S02]  /*cbd0*/  LOP3.LUT P6, RZ, R140, 0xff000000, RZ, 0xc0, !PT ;  /* 0xff0000008cff7812 */ /* 0x000fe400078cc0ff */
[----:B------:R-:W-:Y:S02]  /*cbe0*/  FSEL R97, R97, RZ, P2 ;  /* 0x000000ff61617208 */ /* 0x000fe40001000000 */
[----:B------:R-:W-:Y:S02]  /*cbf0*/  LOP3.LUT P2, RZ, R142, 0xff000000, RZ, 0xc0, !PT ;  /* 0xff0000008eff7812 */ /* 0x000fe4000784c0ff */
[----:B------:R-:W-:Y:S02]  /*cc00*/  F2FP.BF16.F32.PACK_AB R98, R124, R98 ;  /* 0x000000627c62723e */ /* 0x000fe400000010ff */
[C---:B------:R-:W-:Y:S02]  /*cc10*/  FSEL R124, R125.reuse, RZ, P6 ;  /* 0x000000ff7d7c7208 */ /* 0x040fe40003000000 */
[----:B------:R-:W-:-:S02]  /*cc20*/  FSEL R125, R125, RZ, P2 ;  /* 0x000000ff7d7d7208 */ /* 0x000fc40001000000 */
[----:B------:R-:W-:Y:S02]  /*cc30*/  F2FP.BF16.F32.PACK_AB R97, R124, R97 ;  /* 0x000000617c61723e */ /* 0x000fe400000010ff */
[----:B------:R-:W-:Y:S01]  /*cc40*/  F2FP.BF16.F32.PACK_AB R125, R125, R96 ;  /* 0x000000607d7d723e */ /* 0x000fe200000010ff */
[----:B------:R-:W-:Y:S01]  /*cc50*/  FFMA.FTZ R96, R22, R129, R128 ;  /* 0x0000008116607223 */ /* 0x000fe20000010080 */
[----:B------:R-:W-:Y:S02]  /*cc60*/  SHF.L.U32 R124, R116, 0x10, RZ ;  /* 0x00000010747c7819 */ /* 0x000fe400000006ff */
[----:B------:R-:W-:Y:S01]  /*cc70*/  LOP3.LUT P2, RZ, R142, 0xff00, RZ, 0xc0, !PT ;  /* 0x0000ff008eff7812 */ /* 0x000fe2000784c0ff */
[----:B------:R-:W-:Y:S01]  /*cc80*/  FADD.FTZ R96, R23, -R96 ;  /* 0x8000006017607221 */ /* 0x000fe20000010000 */
[----:B------:R-:W-:-:S03]  /*cc90*/  LOP3.LUT P6, RZ, R140, 0xff00, RZ, 0xc0, !PT ;  /* 0x0000ff008cff7812 */ /* 0x000fc600078cc0ff */
        /* <DEDUP_REMOVED lines=13> */
.L_x_1604:
[----:B-123-5:R-:W-:Y:S01]  /*cd70*/  PRMT R97, R119, 0x7632, R97 ;  /* 0x0000763277617816 */ /* 0x02efe20000000061 */
[-C--:B------:R-:W-:Y:S01]  /*cd80*/  FFMA.FTZ R96, R191, R129.reuse, R128 ;  /* 0x00000081bf607223 */ /* 0x080fe20000010080 */
[----:B------:R-:W-:Y:S01]  /*cd90*/  PRMT R124, R118, 0x7632, R124 ;  /* 0x00007632767c7816 */ /* 0x000fe2000000007c */
[-C--:B------:R-:W-:Y:S01]  /*cda0*/  FFMA.FTZ R99, R162, R129.reuse, R128 ;  /* 0x00000081a2637223 */ /* 0x080fe20000010080 */
[----:B------:R-:W-:Y:S01]  /*cdb0*/  PRMT R98, R117, 0x7632, R98 ;  /* 0x0000763275627816 */ /* 0x000fe20000000062 */
[----:B------:R-:W-:Y:S02]  /*cdc0*/  IMAD.U32 R97, R97, 0x10000, RZ ;  /* 0x0001000061617824 */ /* 0x000fe400078e00ff */
[----:B------:R-:W-:Y:S01]  /*cdd0*/  FADD.FTZ R96, R192, -R96 ;  /* 0x80000060c0607221 */ /* 0x000fe20000010000 */
[----:B------:R-:W-:Y:S01]  /*cde0*/  SHF.L.U32 R124, R124, 0x10, RZ ;  /* 0x000000107c7c7819 */ /* 0x000fe200000006ff */
[----:B------:R-:W-:Y:S01]  /*cdf0*/  FADD.FTZ R99, R161, -R99 ;  /* 0x80000063a1637221 */ /* 0x000fe20000010000 */
[----:B------:R-:W-:Y:S01]  /*ce00*/  SHF.L.U32 R98, R98, 0x10, RZ ;  /* 0x0000001062627819 */ /* 0x000fe200000006ff */
[----:B------:R-:W-:Y:S01]  /*ce10*/  FFMA.FTZ R127, R28, R96, R97 ;  /* 0x000000601c7f7223 */ /* 0x000fe20000010061 */
[----:B------:R-:W-:Y:S01]  /*ce20*/  FFMA.FTZ R97, R153, R129, R128 ;  /* 0x0000008199617223 */ /* 0x000fe20000010080 */
[----:B------:R-:W-:Y:S01]  /*ce30*/  SHF.L.U32 R96, R119, 0x10, RZ ;  /* 0x0000001077607819 */ /* 0x000fe200000006ff */
[----:B------:R-:W-:Y:S01]  /*ce40*/  IMAD.U32 R125, R118, 0x10000, RZ ;  /* 0x00010000767d7824 */ /* 0x000fe200078e00ff */
[----:B------:R-:W-:Y:S01]  /*ce50*/  LOP3.LUT P6, RZ, R143, 0xff0000, RZ, 0xc0, !PT ;  /* 0x00ff00008fff7812 */ /* 0x000fe200078cc0ff */
[----:B------:R-:W-:Y:S01]  /*ce60*/  FADD.FTZ R97, R154, -R97 ;  /* 0x800000619a617221 */ /* 0x000fe20000010000 */
[----:B------:R-:W-:Y:S01]  /*ce70*/  LOP3.LUT P2, RZ, R141, 0xff0000, RZ, 0xc0, !PT ;  /* 0x00ff00008dff7812 */ /* 0x000fe2000784c0ff */
[----:B------:R-:W-:Y:S01]  /*ce80*/  FMUL.FTZ R127, R127, UR13 ;  /* 0x0000000d7f7f7c20 */ /* 0x000fe20008410000 */
[----:B------:R-:W-:Y:S01]  /*ce90*/  PRMT R131, R116, 0x7632, R131 ;  /* 0x0000763274837816 */ /* 0x000fe20000000083 */
[----:B------:R-:W-:Y:S01]  /*cea0*/  FFMA.FTZ R97, R28, R97, R96 ;  /* 0x000000611c617223 */ /* 0x000fe20000010060 */
[----:B------:R-:W-:-:S02]  /*ceb0*/  FFMA.FTZ R96, R176, R129, R128 ;  /* 0x00000081b0607223 */ /* 0x000fc40000010080 */
[----:B------:R-:W-:Y:S02]  /*cec0*/  SHF.L.U32 R131, R131, 0x10, RZ ;  /* 0x0000001083837819 */ /* 0x000fe400000006ff */
[----:B------:R-:W-:-:S04]  /*ced0*/  FADD.FTZ R96, R175, -R96 ;  /* 0x80000060af607221 */ /* 0x000fc80000010000 */
        /* <DEDUP_REMOVED lines=8> */
[----:B------:R-:W-:Y:S02]  /*cf60*/  FSEL R99, R99, RZ, P2 ;  /* 0x000000ff63637208 */ /* 0x000fe40001000000 */
[----:B------:R-:W-:Y:S01]  /*cf70*/  ISETP.GE.U32.AND P2, PT, R140, RZ, PT ;  /* 0x000000ff8c00720c */ /* 0x000fe20003f46070 */
[----:B------:R-:W-:Y:S01]  /*cf80*/  FFMA.FTZ R97, R28, R97, R125 ;  /* 0x000000611c617223 */ /* 0x000fe2000001007d */
[----:B------:R-:W-:-:S02]  /*cf90*/  ISETP.GE.U32.AND P6, PT, R142, RZ, PT ;  /* 0x000000ff8e00720c */ /* 0x000fc40003fc6070 */
[----:B------:R-:W-:Y:S02]  /*cfa0*/  ISETP.GE.U32.AND.EX P2, PT, R141, 0x1000000, PT, P2 ;  /* 0x010000008d00780c */ /* 0x000fe40003f46120 */
[----:B------:R-:W-:Y:S02]  /*cfb0*/  ISETP.GE.U32.AND.EX P6, PT, R143, 0x1000000, PT, P6 ;  /* 0x010000008f00780c */ /* 0x000fe40003fc6160 */
[C---:B------:R-:W-:Y:S02]  /*cfc0*/  FSEL R125, R127.reuse, RZ, P2 ;  /* 0x000000ff7f7d7208 */ /* 0x040fe40001000000 */
[----:B------:R-:W-:Y:S02]  /*cfd0*/  FSEL R127, R127, RZ, P6 ;  /* 0x000000ff7f7f7208 */ /* 0x000fe40003000000 */
[----:B------:R-:W-:Y:S02]  /*cfe0*/  LOP3.LUT P6, RZ, R143, 0xff, RZ, 0xc0, !PT ;  /* 0x000000ff8fff7812 */ /* 0x000fe400078cc0ff */
[----:B------:R-:W-:Y:S01]  /*cff0*/  F2FP.BF16.F32.PACK_AB R127, R127, R98 ;  /* 0x000000627f7f723e */ /* 0x000fe200000010ff */
[----:B------:R-:W-:Y:S01]  /*d000*/  FMUL.FTZ R98, R97, UR13 ;  /* 0x0000000d61627c20 */ /* 0x000fe20008410000 */
[----:B------:R-:W-:-:S02]  /*d010*/  LOP3.LUT P2, RZ, R141, 0xff, RZ, 0xc0, !PT ;  /* 0x000000ff8dff7812 */ /* 0x000fc4000784c0ff */
[----:B------:R-:W-:Y:S02]  /*d020*/  F2FP.BF16.F32.PACK_AB R99, R125, R99 ;  /* 0x000000637d63723e */ /* 0x000fe400000010ff */
[C---:B------:R-:W-:Y:S02]  /*d030*/  FSEL R97, R98.reuse, RZ, P6 ;  /* 0x000000ff62617208 */ /* 0x040fe40003000000 */
[----:B------:R-:W-:Y:S02]  /*d040*/  LOP3.LUT P6, RZ, R141, 0xff00, RZ, 0xc0, !PT ;  /* 0x0000ff008dff7812 */ /* 0x000fe400078cc0ff */
[----:B------:R-:W-:Y:S02]  /*d050*/  FSEL R98, R98, RZ, P2 ;  /* 0x000000ff62627208 */ /* 0x000fe40001000000 */
[----:B------:R-:W-:Y:S02]  /*d060*/  LOP3.LUT P2, RZ, R143, 0xff00, RZ, 0xc0, !PT ;  /* 0x0000ff008fff7812 */ /* 0x000fe4000784c0ff */
[----:B------:R-:W-:-:S02]  /*d070*/  FSEL R125, R96, RZ, P6 ;  /* 0x000000ff607d7208 */ /* 0x000fc40003000000 */
[----:B------:R-:W-:Y:S02]  /*d080*/  FSEL R96, R96, RZ, P2 ;  /* 0x000000ff60607208 */ /* 0x000fe40001000000 */
[----:B------:R-:W-:Y:S02]  /*d090*/  F2FP.BF16.F32.PACK_AB R98, R125, R98 ;  /* 0x000000627d62723e */ /* 0x000fe400000010ff */
[----:B------:R-:W-:Y:S01]  /*d0a0*/  F2FP.BF16.F32.PACK_AB R126, R96, R97 ;  /* 0x00000061607e723e */ /* 0x000fe200000010ff */
[----:B------:R-:W-:Y:S01]  /*d0b0*/  FFMA.FTZ R97, R24, R129, R128 ;  /* 0x0000008118617223 */ /* 0x000fe20000010080 */
[----:B------:R-:W-:Y:S02]  /*d0c0*/  SHF.L.U32 R96, R117, 0x10, RZ ;  /* 0x0000001075607819 */ /* 0x000fe400000006ff */
[C---:B------:R-:W-:Y:S01]  /*d0d0*/  LOP3.LUT P2, RZ, R140.reuse, 0xff0000, RZ, 0xc0, !PT ;  /* 0x00ff00008cff7812 */ /* 0x040fe2000784c0ff */
        /* <DEDUP_REMOVED lines=32> */
.L_x_1603:
[----:B-123--:R-:W1:Y:S02]  /*d2e0*/  LDC.64 R96, c[0x0][0x478] ;  /* 0x00011e00ff607b82 */ /* 0x00ee640000000a00 */
[----:B-1----:R-:W-:-:S04]  /*d2f0*/  ISETP.NE.U32.AND P1, PT, R96, RZ, PT ;  /* 0x000000ff6000720c */ /* 0x002fc80003f25070 */
        /* <DEDUP_REMOVED lines=81> */
.L_x_1606:
        /* <DEDUP_REMOVED lines=75> */
.L_x_1602:
[----:B------:R-:W-:-:S04]  /*dcc0*/  UISETP.NE.U32.AND UP0, UPT, UR24, URZ, UPT ;  /* 0x000000ff1800728c */ /* 0x000fc8000bf05070 */
[----:B------:R-:W-:-:S09]  /*dcd0*/  UISETP.NE.AND.EX UP0, UPT, UR25, URZ, UPT, UP0 ;  /* 0x000000ff1900728c */ /* 0x000fd2000bf05300 */
[----:B------:R-:W-:Y:S05]  /*dce0*/  BRA.U !UP0, `(.L_x_1607) ;  /* 0x0000000908307547 */ /* 0x000fea000b800000 */
[----:B-123--:R-:W1:Y:S02]  /*dcf0*/  LDC.64 R124, c[0x0][0x478] ;  /* 0x00011e00ff7c7b82 */ /* 0x00ee640000000a00 */
[----:B-1----:R-:W-:-:S04]  /*dd00*/  ISETP.NE.U32.AND P1, PT, R124, RZ, PT ;  /* 0x000000ff7c00720c */ /* 0x002fc80003f25070 */
        /* <DEDUP_REMOVED lines=15> */
[----:B------:R-:W-:Y:S01]  /*de00*/  SHF.L.U32 R126, R119, 0x10, RZ ;  /* 0x00000010777e7819 */ /* 0x000fe200000006ff */
[----:B------:R-:W-:Y:S01]  /*de10*/  FFMA.FTZ R131, R151, R129, R128 ;  /* 0x0000008197837223 */ /* 0x000fe20000010080 */
[----:B------:R-:W-:-:S02]  /*de20*/  SHF.L.U32 R104, R104, 0x10, RZ ;  /* 0x0000001068687819 */ /* 0x000fc400000006ff */
[----:B------:R-:W-:Y:S01]  /*de30*/  ISETP.GE.U32.AND P2, PT, R142, RZ, PT ;  /* 0x000000ff8e00720c */ /* 0x000fe20003f46070 */
[----:B------:R-:W-:Y:S01]  /*de40*/  FADD.FTZ R131, R152, -R131 ;  /* 0x8000008398837221 */ /* 0x000fe20000010000 */
[----:B------:R-:W-:Y:S01]  /*de50*/  LOP3.LUT P6, RZ, R143, 0xff0000, RZ, 0xc0, !PT ;  /* 0x00ff00008fff7812 */ /* 0x000fe200078cc0ff */
[----:B------:R-:W-:Y:S01]  /*de60*/  FFMA.FTZ R124, R28, R106, R104 ;  /* 0x0000006a1c7c7223 */ /* 0x000fe20000010068 */
[-CC-:B------:R-:W-:Y:S01]  /*de70*/  FFMA.FTZ R104, R153, R129.reuse, R128.reuse ;  /* 0x0000008199687223 */ /* 0x180fe20000010080 */
[----:B------:R-:W-:Y:S01]  /*de80*/  FFMA.FTZ R106, R26, R129, R128 ;  /* 0x000000811a6a7223 */ /* 0x000fe20000010080 */
[----:B------:R-:W-:Y:S02]  /*de90*/  ISETP.GE.U32.AND.EX P2, PT, R143, 0x1000000, PT, P2 ;  /* 0x010000008f00780c */ /* 0x000fe40003f46120 */
[----:B------:R-:W-:Y:S01]  /*dea0*/  FADD.FTZ R125, R154, -R104 ;  /* 0x800000689a7d7221 */ /* 0x000fe20000010000 */
[----:B------:R-:W-:Y:S01]  /*deb0*/  FADD.FTZ R106, R27, -R106 ;  /* 0x8000006a1b6a7221 */ /* 0x000fe20000010000 */
[----:B------:R-:W-:Y:S01]  /*dec0*/  IMAD.U32 R104, R118, 0x10000, RZ ;  /* 0x0001000076687824 */ /* 0x000fe200078e00ff */
[----:B------:R-:W-:Y:S01]  /*ded0*/  PRMT R130, R116, 0x7632, R130 ;  /* 0x0000763274827816 */ /* 0x000fe20000000082 */
[----:B------:R-:W-:-:S02]  /*dee0*/  FFMA.FTZ R125, R28, R125, R126 ;  /* 0x0000007d1c7d7223 */ /* 0x000fc4000001007e */
[----:B------:R-:W-:Y:S01]  /*def0*/  FFMA.FTZ R106, R28, R106, R104 ;  /* 0x0000006a1c6a7223 */ /* 0x000fe20000010068 */
[C---:B------:R-:W-:Y:S01]  /*df00*/  FMUL.FTZ R104, R107.reuse, UR13 ;  /* 0x0000000d6b687c20 */ /* 0x040fe20008410000 */
[----:B------:R-:W-:Y:S02]  /*df10*/  SHF.L.U32 R130, R130, 0x10, RZ ;  /* 0x0000001082827819 */ /* 0x000fe400000006ff */
[----:B------:R-:W-:Y:S01]  /*df20*/  F2FP.BF16.F32.PACK_AB R107, R107, R125 ;  /* 0x0000007d6b6b723e */ /* 0x000fe200000010ff */
[----:B------:R-:W-:Y:S01]  /*df30*/  FMUL.FTZ R125, R125, UR13 ;  /* 0x0000000d7d7d7c20 */ /* 0x000fe20008410000 */
[----:B------:R-:W-:Y:S01]  /*df40*/  FSEL R127, R104, RZ, P2 ;  /* 0x000000ff687f7208 */ /* 0x000fe20001000000 */
[----:B------:R-:W-:Y:S01]  /*df50*/  FMUL.FTZ R104, R106, UR13 ;  /* 0x0000000d6a687c20 */ /* 0x000fe20008410000 */
[C---:B------:R-:W-:Y:S01]  /*df60*/  F2FP.BF16.F32.PACK_AB R106, R105.reuse, R106 ;  /* 0x0000006a696a723e */ /* 0x040fe200000010ff */
[----:B------:R-:W-:Y:S01]  /*df70*/  FMUL.FTZ R105, R105, UR13 ;  /* 0x0000000d69697c20 */ /* 0x000fe20008410000 */
[----:B------:R-:W-:Y:S01]  /*df80*/  FSEL R125, R125, RZ, P6 ;  /* 0x000000ff7d7d7208 */ /* 0x000fe20003000000 */
[----:B------:R-:W-:Y:S01]  /*df90*/  FFMA.FTZ R131, R28, R131, R130 ;  /* 0x000000831c837223 */ /* 0x000fe20000010082 */
[----:B------:R-:W-:-:S02]  /*dfa0*/  LOP3.LUT P2, RZ, R143, 0xff, RZ, 0xc0, !PT ;  /* 0x000000ff8fff7812 */ /* 0x000fc4000784c0ff */
[----:B------:R-:W-:Y:S01]  /*dfb0*/  LOP3.LUT P6, RZ, R143, 0xff00, RZ, 0xc0, !PT ;  /* 0x0000ff008fff7812 */ /* 0x000fe200078cc0ff */
[----:B------:R-:W-:Y:S01]  /*dfc0*/  FMUL.FTZ R130, R131, UR13 ;  /* 0x0000000d83827c20 */ /* 0x000fe20008410000 */
[----:B------:R-:W-:Y:S02]  /*dfd0*/  FSEL R104, R104, RZ, P2 ;  /* 0x000000ff68687208 */ /* 0x000fe40001000000 */
[----:B------:R-:W-:Y:S02]  /*dfe0*/  FSEL R105, R105, RZ, P6 ;  /* 0x000000ff69697208 */ /* 0x000fe40003000000 */
[----:B------:R-:W-:Y:S02]  /*dff0*/  F2FP.BF16.F32.PACK_AB R127, R127, R125 ;  /* 0x0000007d7f7f723e */ /* 0x000fe400000010ff */
[----:B------:R-:W-:Y:S01]  /*e000*/  F2FP.BF16.F32.PACK_AB R126, R105, R104 ;  /* 0x00000068697e723e */ /* 0x000fe200000010ff */
[----:B------:R-:W-:Y:S01]  /*e010*/  FFMA.FTZ R105, R24, R129, R128 ;  /* 0x0000008118697223 */ /* 0x000fe20000010080 */
[----:B------:R-:W-:-:S02]  /*e020*/  SHF.L.U32 R104, R117, 0x10, RZ ;  /* 0x0000001075687819 */ /* 0x000fc400000006ff */
[----:B------:R-:W-:Y:S01]  /*e030*/  SHF.L.U32 R125, R116, 0x10, RZ ;  /* 0x00000010747d7819 */ /* 0x000fe200000006ff */
[----:B------:R-:W-:Y:S01]  /*e040*/  FADD.FTZ R105, R25, -R105 ;  /* 0x8000006919697221 */ /* 0x000fe20000010000 */
[C---:B------:R-:W-:Y:S02]  /*e050*/  LOP3.LUT P2, RZ, R142.reuse, 0xff0000, RZ, 0xc0, !PT ;  /* 0x00ff00008eff7812 */ /* 0x040fe4000784c0ff */
[----:B------:R-:W-:Y:S01]  /*e060*/  LOP3.LUT P6, RZ, R142, 0xff000000, RZ, 0xc0, !PT ;  /* 0xff0000008eff7812 */ /* 0x000fe200078cc0ff */
        /* <DEDUP_REMOVED lines=18> */
.L_x_1608:
[-C--:B------:R-:W-:Y:S01]  /*e190*/  FFMA.FTZ R125, R153, R129.reuse, R128 ;  /* 0x00000081997d7223 */ /* 0x080fe20000010080 */
[----:B-----5:R-:W-:Y:S01]  /*e1a0*/  PRMT R124, R119, 0x7632, R124 ;  /* 0x00007632777c7816 */ /* 0x020fe2000000007c */
[----:B------:R-:W-:Y:S01]  /*e1b0*/  FFMA.FTZ R127, R191, R129, R128 ;  /* 0x00000081bf7f7223 */ /* 0x000fe20000010080 */
[----:B------:R-:W-:Y:S01]  /*e1c0*/  SHF.L.U32 R126, R119, 0x10, RZ ;  /* 0x00000010777e7819 */ /* 0x000fe200000006ff */
[----:B------:R-:W-:Y:S01]  /*e1d0*/  FADD.FTZ R125, R154, -R125 ;  /* 0x8000007d9a7d7221 */ /* 0x000fe20000010000 */
[----:B------:R-:W-:Y:S01]  /*e1e0*/  ISETP.GE.U32.AND P2, PT, R142, RZ, PT ;  /* 0x000000ff8e00720c */ /* 0x000fe20003f46070 */
[----:B------:R-:W-:Y:S02]  /*e1f0*/  IMAD.U32 R124, R124, 0x10000, RZ ;  /* 0x000100007c7c7824 */ /* 0x000fe400078e00ff */
[----:B------:R-:W-:Y:S01]  /*e200*/  FADD.FTZ R127, R192, -R127 ;  /* 0x8000007fc07f7221 */ /* 0x000fe20000010000 */
[--C-:B------:R-:W-:Y:S01]  /*e210*/  FFMA.FTZ R125, R28, R125, R126.reuse ;  /* 0x0000007d1c7d7223 */ /* 0x100fe2000001007e */
[----:B------:R-:W-:Y:S01]  /*e220*/  PRMT R126, R118, 0x7632, R126 ;  /* 0x00007632767e7816 */ /* 0x000fe2000000007e */
[----:B------:R-:W-:-:S02]  /*e230*/  IMAD.U32 R130, R117, 0x10000, RZ ;  /* 0x0001000075827824 */ /* 0x000fc400078e00ff */
[----:B------:R-:W-:Y:S01]  /*e240*/  FFMA.FTZ R124, R28, R127, R124 ;  /* 0x0000007f1c7c7223 */ /* 0x000fe2000001007c */
[----:B------:R-:W-:Y:S01]  /*e250*/  FMUL.FTZ R127, R125, UR13 ;  /* 0x0000000d7d7f7c20 */ /* 0x000fe20008410000 */
[C---:B------:R-:W-:Y:S02]  /*e260*/  LOP3.LUT P6, RZ, R143.reuse, 0xff0000, RZ, 0xc0, !PT ;  /* 0x00ff00008fff7812 */ /* 0x040fe400078cc0ff */
[----:B------:R-:W-:Y:S01]  /*e270*/  FMUL.FTZ R125, R124, UR13 ;  /* 0x0000000d7c7d7c20 */ /* 0x000fe20008410000 */
[----:B------:R-:W-:Y:S01]  /*e280*/  FFMA.FTZ R124, R176, R129, R128 ;  /* 0x00000081b07c7223 */ /* 0x000fe20000010080 */
[----:B------:R-:W-:Y:S02]  /*e290*/  ISETP.GE.U32.AND.EX P2, PT, R143, 0x1000000, PT, P2 ;  /* 0x010000008f00780c */ /* 0x000fe40003f46120 */
[----:B------:R-:W-:Y:S01]  /*e2a0*/  SHF.L.U32 R126, R126, 0x10, RZ ;  /* 0x000000107e7e7819 */ /* 0x000fe200000006ff */
[----:B------:R-:W-:Y:S01]  /*e2b0*/  FADD.FTZ R124, R175, -R124 ;  /* 0x8000007caf7c7221 */ /* 0x000fe20000010000 */
[----:B------:R-:W-:-:S02]  /*e2c0*/  FSEL R127, R127, RZ, P6 ;  /* 0x000000ff7f7f7208 */ /* 0x000fc40003000000 */
[----:B------:R-:W-:Y:S01]  /*e2d0*/  FSEL R125, R125, RZ, P2 ;  /* 0x000000ff7d7d7208 */ /* 0x000fe20001000000 */
[----:B------:R-:W-:Y:S01]  /*e2e0*/  FFMA.FTZ R124, R28, R124, R126 ;  /* 0x0000007c1c7c7223 */ /* 0x000fe2000001007e */
[----:B------:R-:W-:Y:S01]  /*e2f0*/  FFMA.FTZ R126, R26, R129, R128 ;  /* 0x000000811a7e7223 */ /* 0x000fe20000010080 */
[----:B------:R-:W-:Y:S02]  /*e300*/  PRMT R131, R117, 0x7632, R131 ;  /* 0x0000763275837816 */ /* 0x000fe40000000083 */
[----:B------:R-:W-:Y:S01]  /*e310*/  F2FP.BF16.F32.PACK_AB R127, R125, R127 ;  /* 0x0000007f7d7f723e */ /* 0x000fe200000010ff */
[----:B------:R-:W-:Y:S01]  /*e320*/  FADD.FTZ R126, R27, -R126 ;  /* 0x8000007e1b7e7221 */ /* 0x000fe20000010000 */
[----:B------:R-:W-:Y:S01]  /*e330*/  SHF.L.U32 R125, R118, 0x10, RZ ;  /* 0x00000010767d7819 */ /* 0x000fe200000006ff */
[----:B------:R-:W-:Y:S01]  /*e340*/  FMUL.FTZ R124, R124, UR13 ;  /* 0x0000000d7c7c7c20 */ /* 0x000fe20008410000 */
[----:B------:R-:W-:Y:S02]  /*e350*/  SHF.L.U32 R131, R131, 0x10, RZ ;  /* 0x0000001083837819 */ /* 0x000fe400000006ff */
        /* <DEDUP_REMOVED lines=29> */
[----:B------:R-:W-:-:S03]  /*e530*/  FMUL.FTZ R124, R124, UR13 ;  /* 0x0000000d7c7c7c20 */ /* 0x000fc60008410000 */
[----:B------:R-:W-:Y:S02]  /*e540*/  SHF.L.U32 R131, R131, 0x10, RZ ;  /* 0x0000001083837819 */ /* 0x000fe400000006ff */
[----:B------:R-:W-:-:S03]  /*e550*/  FSEL R124, R124, RZ, P2 ;  /* 0x000000ff7c7c7208 */ /* 0x000fc60001000000 */
[----:B------:R-:W-:-:S04]  /*e560*/  FFMA.FTZ R130, R28, R130, R131 ;  /* 0x000000821c827223 */ /* 0x000fc80000010083 */
[----:B------:R-:W-:-:S05]  /*e570*/  FMUL.FTZ R130, R130, UR13 ;  /* 0x0000000d82827c20 */ /* 0x000fca0008410000 */
[----:B------:R-:W-:-:S04]  /*e580*/  FSEL R130, R130, RZ, P6 ;  /* 0x000000ff82827208 */ /* 0x000fc80003000000 */
[----:B------:R-:W-:Y:S01]  /*e590*/  F2FP.BF16.F32.PACK_AB R124, R130, R124 ;  /* 0x0000007c827c723e */ /* 0x000fe200000010ff */
[----:B------:R-:W-:Y:S06]  /*e5a0*/  BRA `(.L_x_1605) ;  /* 0x0000000400cc7947 */ /* 0x000fec0003800000 */
.L_x_1607:
[----:B-123--:R-:W1:Y:S02]  /*e5b0*/  LDC.64 R124, c[0x0][0x478] ;  /* 0x00011e00ff7c7b82 */ /* 0x00ee640000000a00 */
[----:B-1----:R-:W-:-:S04]  /*e5c0*/  ISETP.NE.U32.AND P1, PT, R124, RZ, PT ;  /* 0x000000ff7c00720c */ /* 0x002fc80003f25070 */
        /* <DEDUP_REMOVED lines=60> */
.L_x_1609:
        /* <DEDUP_REMOVED lines=53> */
.L_x_1605:
[----:B------:R-:W1:Y:S02]  /*ece0*/  @P1 LDC.64 R130, c[0x0][0x478] ;  /* 0x00011e00ff821b82 */ /* 0x000e640000000a00 */
[----:B-1----:R-:W-:-:S05]  /*ecf0*/  @P1 IMAD.WIDE.U32 R130, R9, 0x10, R130 ;  /* 0x0000001009821825 */ /* 0x002fca00078e0082 */
[----:B------:R1:W-:Y:S02]  /*ed00*/  @P1 STG.E.128 desc[UR8][R130.64], R104 ;  /* 0x0000006882001986 */ /* 0x0003e4000c101d08 */
[----:B-1----:R-:W1:Y:S02]  /*ed10*/  LDC.64 R130, c[0x0][0x468] ;  /* 0x00011a00ff827b82 */ /* 0x002e640000000a00 */
[----:B-1----:R-:W-:-:S05]  /*ed20*/  IMAD.WIDE.U32 R130, R9, 0x10, R130 ;  /* 0x0000001009827825 */ /* 0x002fca00078e0082 */
[----:B------:R1:W-:Y:S02]  /*ed30*/  STG.E.128 desc[UR8][R130.64], R124 ;  /* 0x0000007c82007986 */ /* 0x0003e4000c101d08 */
[----:B-1----:R-:W1:Y:S02]  /*ed40*/  @P0 LDC.64 R124, c[0x0][0x470] ;  /* 0x00011c00ff7c0b82 */ /* 0x002e640000000a00 */
[----:B-1----:R-:W-:-:S04]  /*ed50*/  @P0 IMAD.WIDE.U32 R124, R9, 0x10, R124 ;  /* 0x00000010097c0825 */ /* 0x002fc800078e007c */
[----:B------:R-:W-:Y:S01]  /*ed60*/  VIADD R9, R9, 0x20 ;  /* 0x0000002009097836 */ /* 0x000fe20000000000 */
[----:B------:R4:W-:Y:S06]  /*ed70*/  @P0 STG.E.128 desc[UR8][R124.64], R96 ;  /* 0x000000607c000986 */ /* 0x0009ec000c101d08 */
.L_x_1601:
[----:B------:R-:W-:Y:S05]  /*ed80*/  BSYNC.RECONVERGENT B1 ;  /* 0x0000000000017941 */ /* 0x000fea0003800200 */
.L_x_1600:
        /* <DEDUP_REMOVED lines=12> */
[----:B-1234-:R-:W-:Y:S01]  /*ee50*/  PRMT R96, R123, 0x7632, R96 ;  /* 0x000076327b607816 */ /* 0x01efe20000000060 */
[-CC-:B------:R-:W-:Y:S01]  /*ee60*/  FFMA.FTZ R98, R193, R129.reuse, R128.reuse ;  /* 0x00000081c1627223 */ /* 0x180fe20000010080 */
[----:B------:R-:W-:Y:S01]  /*ee70*/  PRMT R125, R122, 0x7632, R125 ;  /* 0x000076327a7d7816 */ /* 0x000fe2000000007d */
[-C--:B------:R-:W-:Y:S01]  /*ee80*/  FFMA.FTZ R97, R183, R129.reuse, R128 ;  /* 0x00000081b7617223 */ /* 0x080fe20000010080 */
[----:B------:R-:W-:Y:S01]  /*ee90*/  SHF.L.U32 R124, R96, 0x10, RZ ;  /* 0x00000010607c7819 */ /* 0x000fe200000006ff */
[----:B------:R-:W-:Y:S01]  /*eea0*/  FADD.FTZ R98, R194, -R98 ;  /* 0x80000062c2627221 */ /* 0x000fe20000010000 */
[-C--:B------:R-:W-:Y:S01]  /*eeb0*/  FFMA.FTZ R96, R174, R129.reuse, R128 ;  /* 0x00000081ae607223 */ /* 0x080fe20000010080 */
[----:B------:R-:W-:Y:S01]  /*eec0*/  SHF.L.U32 R125, R125, 0x10, RZ ;  /* 0x000000107d7d7819 */ /* 0x000fe200000006ff */
[----:B------:R-:W-:Y:S01]  /*eed0*/  FADD.FTZ R97, R184, -R97 ;  /* 0x80000061b8617221 */ /* 0x000fe20000010000 */
[--C-:B-----5:R-:W-:Y:S01]  /*eee0*/  FFMA.FTZ R98, R28, R98, R124.reuse ;  /* 0x000000621c627223 */ /* 0x120fe2000001007c */
[----:B------:R-:W-:Y:S01]  /*eef0*/  PRMT R124, R121, 0x7632, R124 ;  /* 0x00007632797c7816 */ /* 0x000fe2000000007c */
[-C--:B------:R-:W-:Y:S01]  /*ef00*/  FFMA.FTZ R99, R171, R129.reuse, R128 ;  /* 0x00000081ab637223 */ /* 0x080fe20000010080 */
[----:B------:R-:W-:Y:S01]  /*ef10*/  FADD.FTZ R96, R173, -R96 ;  /* 0x80000060ad607221 */ /* 0x000fe20000010000 */
[----:B------:R-:W-:Y:S01]  /*ef20*/  FFMA.FTZ R106, R159, R129, R128 ;  /* 0x000000819f6a7223 */ /* 0x000fe20000010080 */
[----:B------:R-:W-:Y:S01]  /*ef30*/  SHF.L.U32 R124, R124, 0x10, RZ ;  /* 0x000000107c7c7819 */ /* 0x000fe200000006ff */
[----:B------:R-:W-:Y:S01]  /*ef40*/  FFMA.FTZ R97, R28, R97, R125 ;  /* 0x000000611c617223 */ /* 0x000fe2000001007d */
[----:B------:R-:W-:Y:S01]  /*ef50*/  FADD.FTZ R99, R172, -R99 ;  /* 0x80000063ac637221 */ /* 0x000fe20000010000 */
[----:B------:R-:W-:-:S02]  /*ef60*/  IMAD.U32 R125, R123, 0x10000, RZ ;  /* 0x000100007b7d7824 */ /* 0x000fc400078e00ff */
[----:B------:R-:W-:Y:S01]  /*ef70*/  FADD.FTZ R106, R160, -R106 ;  /* 0x8000006aa06a7221 */ /* 0x000fe20000010000 */
[----:B------:R-:W-:Y:S01]  /*ef80*/  FFMA.FTZ R96, R28, R96, R124 ;  /* 0x000000601c607223 */ /* 0x000fe2000001007c */
[----:B------:R-:W-:Y:S01]  /*ef90*/  SHF.L.U32 R124, R122, 0x10, RZ ;  /* 0x000000107a7c7819 */ /* 0x000fe200000006ff */
[--C-:B------:R-:W-:Y:S01]  /*efa0*/  FFMA.FTZ R104, R155, R129, R128.reuse ;  /* 0x000000819b687223 */ /* 0x100fe20000010080 */
[--C-:B------:R-:W-:Y:S01]  /*efb0*/  FFMA.FTZ R99, R28, R99, R125.reuse ;  /* 0x000000631c637223 */ /* 0x100fe2000001007d */
[----:B------:R-:W-:Y:S01]  /*efc0*/  PRMT R125, R120, 0x7632, R125 ;  /* 0x00007632787d7816 */ /* 0x000fe2000000007d */
[----:B------:R-:W-:Y:S01]  /*efd0*/  FFMA.FTZ R105, R157, R129, R128 ;  /* 0x000000819d697223 */ /* 0x000fe20000010080 */
[----:B------:R-:W-:Y:S01]  /*efe0*/  FFMA.FTZ R106, R28, R106, R124 ;  /* 0x0000006a1c6a7223 */ /* 0x000fe2000001007c */
[----:B------:R-:W-:Y:S01]  /*eff0*/  FADD.FTZ R124, R156, -R104 ;  /* 0x800000689c7c7221 */ /* 0x000fe20000010000 */
[----:B------:R-:W-:Y:S01]  /*f000*/  SHF.L.U32 R104, R125, 0x10, RZ ;  /* 0x000000107d687819 */ /* 0x000fe200000006ff */
[----:B------:R-:W-:-:S02]  /*f010*/  IMAD.U32 R125, R120, 0x10000, RZ ;  /* 0x00010000787d7824 */ /* 0x000fc400078e00ff */
[----:B------:R-:W-:Y:S01]  /*f020*/  FFMA.FTZ R107, R169, R129, R128 ;  /* 0x00000081a96b7223 */ /* 0x000fe20000010080 */
[----:B------:R-:W-:Y:S01]  /*f030*/  SHF.L.U32 R126, R121, 0x10, RZ ;  /* 0x00000010797e7819 */ /* 0x000fe200000006ff */
[----:B------:R-:W-:Y:S01]  /*f040*/  FADD.FTZ R105, R158, -R105 ;  /* 0x800000699e697221 */ /* 0x000fe20000010000 */
[----:B------:R-:W-:Y:S01]  /*f050*/  FFMA.FTZ R124, R28, R124, R125 ;  /* 0x0000007c1c7c7223 */ /* 0x000fe2000001007d */
[----:B------:R-:W-:Y:S01]  /*f060*/  FADD.FTZ R107, R170, -R107 ;  /* 0x8000006baa6b7221 */ /* 0x000fe20000010000 */
[----:B------:R-:W-:Y:S01]  /*f070*/  FMUL.FTZ R125, R99, UR13 ;  /* 0x0000000d637d7c20 */ /* 0x000fe20008410000 */
[----:B------:R-:W-:Y:S01]  /*f080*/  LOP3.LUT P2, RZ, R147, 0xff0000, RZ, 0xc0, !PT ;  /* 0x00ff000093ff7812 */ /* 0x000fe2000784c0ff */
[C---:B------:R-:W-:Y:S01]  /*f090*/  FFMA.FTZ R105, R28.reuse, R105, R126 ;  /* 0x000000691c697223 */ /* 0x040fe2000001007e */
[----:B------:R-:W-:Y:S01]  /*f0a0*/  FFMA.FTZ R28, R28, R107, R104 ;  /* 0x0000006b1c1c7223 */ /* 0x000fe20000010068 */
[----:B------:R-:W-:Y:S02]  /*f0b0*/  ISETP.GE.U32.AND P5, PT, R144, RZ, PT ;  /* 0x000000ff9000720c */ /* 0x000fe40003fa6070 */
[----:B------:R-:W-:-:S02]  /*f0c0*/  FSEL R104, R125, RZ, P2 ;  /* 0x000000ff7d687208 */ /* 0x000fc40001000000 */
[----:B------:R-:W-:Y:S02]  /*f0d0*/  ISETP.GE.U32.AND P2, PT, R146, RZ, PT ;  /* 0x000000ff9200720c */ /* 0x000fe40003f46070 */
[C---:B------:R-:W-:Y:S01]  /*f0e0*/  F2FP.BF16.F32.PACK_AB R107, R98.reuse, R99 ;  /* 0x00000063626b723e */ /* 0x040fe200000010ff */
[----:B------:R-:W-:Y:S01]  /*f0f0*/  FMUL.FTZ R98, R98, UR13 ;  /* 0x0000000d62627c20 */ /* 0x000fe20008410000 */
[C---:B------:R-:W-:Y:S02]  /*f100*/  LOP3.LUT P6, RZ, R145.reuse, 0xff0000, RZ, 0xc0, !PT ;  /* 0x00ff000091ff7812 */ /* 0x040fe400078cc0ff */
[----:B------:R-:W-:Y:S02]  /*f110*/  ISETP.GE.U32.AND.EX P5, PT, R145, 0x1000000, PT, P5 ;  /* 0x010000009100780c */ /* 0x000fe40003fa6150 */
[----:B------:R-:W-:Y:S02]  /*f120*/  ISETP.GE.U32.AND.EX P2, PT, R147, 0x1000000, PT, P2 ;  /* 0x010000009300780c */ /* 0x000fe40003f46120 */
[----:B------:R-:W-:-:S02]  /*f130*/  FSEL R99, R125, RZ, P6 ;  /* 0x000000ff7d637208 */ /* 0x000fc40003000000 */
        /* <DEDUP_REMOVED lines=44> */
.L_x_1614:
[-CC-:B-1234-:R-:W-:Y:S01]  /*f400*/  FFMA.FTZ R96, R171, R129.reuse, R128.reuse ;  /* 0x00000081ab607223 */ /* 0x19efe20000010080 */
[----:B------:R-:W-:Y:S01]  /*f410*/  SHF.L.U32 R97, R123, 0x10, RZ ;  /* 0x000000107b617819 */ /* 0x000fe200000006ff */
[-C--:B------:R-:W-:Y:S01]  /*f420*/  FFMA.FTZ R124, R183, R129.reuse, R128 ;  /* 0x00000081b77c7223 */ /* 0x080fe20000010080 */
[----:B------:R-:W-:Y:S01]  /*f430*/  PRMT R99, R123, 0x7632, R99 ;  /* 0x000076327b637816 */ /* 0x000fe20000000063 */
[----:B------:R-:W-:Y:S01]  /*f440*/  FADD.FTZ R96, R172, -R96 ;  /* 0x80000060ac607221 */ /* 0x000fe20000010000 */
[----:B------:R-:W-:Y:S01]  /*f450*/  PRMT R98, R122, 0x7632, R98 ;  /* 0x000076327a627816 */ /* 0x000fe20000000062 */
[----:B------:R-:W-:Y:S01]  /*f460*/  FADD.FTZ R124, R184, -R124 ;  /* 0x8000007cb87c7221 */ /* 0x000fe20000010000 */
[----:B------:R-:W-:Y:S01]  /*f470*/  SHF.L.U32 R99, R99, 0x10, RZ ;  /* 0x0000001063637819 */ /* 0x000fe200000006ff */
[----:B-----5:R-:W-:Y:S01]  /*f480*/  FFMA.FTZ R96, R28, R96, R97 ;  /* 0x000000601c607223 */ /* 0x020fe20000010061 */
[----:B------:R-:W-:Y:S01]  /*f490*/  FFMA.FTZ R97, R193, R129, R128 ;  /* 0x00000081c1617223 */ /* 0x000fe20000010080 */
[----:B------:R-:W-:-:S02]  /*f4a0*/  ISETP.GE.U32.AND P5, PT, R144, RZ, PT ;  /* 0x000000ff9000720c */ /* 0x000fc40003fa6070 */
[----:B------:R-:W-:Y:S01]  /*f4b0*/  ISETP.GE.U32.AND P2, PT, R146, RZ, PT ;  /* 0x000000ff9200720c */ /* 0x000fe20003f46070 */
[----:B------:R-:W-:Y:S01]  /*f4c0*/  FADD.FTZ R97, R194, -R97 ;  /* 0x80000061c2617221 */ /* 0x000fe20000010000 */
[----:B------:R-:W-:Y:S02]  /*f4d0*/  SHF.L.U32 R98, R98, 0x10, RZ ;  /* 0x0000001062627819 */ /* 0x000fe400000006ff */
[----:B------:R-:W-:Y:S01]  /*f4e0*/  ISETP.GE.U32.AND.EX P5, PT, R145, 0x1000000, PT, P5 ;  /* 0x010000009100780c */ /* 0x000fe20003fa6150 */
[----:B------:R-:W-:Y:S01]  /*f4f0*/  FFMA.FTZ R97, R28, R97, R99 ;  /* 0x000000611c617223 */ /* 0x000fe20000010063 */
[----:B------:R-:W-:Y:S01]  /*f500*/  FMUL.FTZ R99, R96, UR13 ;  /* 0x0000000d60637c20 */ /* 0x000fe20008410000 */
[----:B------:R-:W-:Y:S01]  /*f510*/  LOP3.LUT P6, RZ, R147, 0xff0000, RZ, 0xc0, !PT ;  /* 0x00ff000093ff7812 */ /* 0x000fe200078cc0ff */
[----:B------:R-:W-:Y:S01]  /*f520*/  FFMA.FTZ R98, R28, R124, R98 ;  /* 0x0000007c1c627223 */ /* 0x000fe20000010062 */
[----:B------:R-:W-:Y:S01]  /*f530*/  FMUL.FTZ R97, R97, UR13 ;  /* 0x0000000d61617c20 */ /* 0x000fe20008410000 */
[----:B------:R-:W-:-:S02]  /*f540*/  ISETP.GE.U32.AND.EX P2, PT, R147, 0x1000000, PT, P2 ;  /* 0x010000009300780c */ /* 0x000fc40003f46120 */
[----:B------:R-:W-:Y:S02]  /*f550*/  FSEL R96, R99, RZ, P6 ;  /* 0x000000ff63607208 */ /* 0x000fe40003000000 */
[C---:B------:R-:W-:Y:S02]  /*f560*/  FSEL R124, R97.reuse, RZ, P5 ;  /* 0x000000ff617c7208 */ /* 0x040fe40002800000 */
[----:B------:R-:W-:Y:S02]  /*f570*/  FSEL R97, R97, RZ, P2 ;  /* 0x000000ff61617208 */ /* 0x000fe40001000000 */
[----:B------:R-:W-:Y:S02]  /*f580*/  LOP3.LUT P6, RZ, R145, 0xff0000, RZ, 0xc0, !PT ;  /* 0x00ff000091ff7812 */ /* 0x000fe400078cc0ff */
[----:B------:R-:W-:Y:S01]  /*f590*/  F2FP.BF16.F32.PACK_AB R127, R97, R96 ;  /* 0x00000060617f723e */ /* 0x000fe200000010ff */
[----:B------:R-:W-:Y:S01]  /*f5a0*/  FFMA.FTZ R97, R159, R129, R128 ;  /* 0x000000819f617223 */ /* 0x000fe20000010080 */
[----:B------:R-:W-:Y:S01]  /*f5b0*/  IMAD.U32 R96, R122, 0x10000, RZ ;  /* 0x000100007a607824 */ /* 0x000fe200078e00ff */
[----:B------:R-:W-:-:S02]  /*f5c0*/  FSEL R99, R99, RZ, P6 ;  /* 0x000000ff63637208 */ /* 0x000fc40003000000 */
[----:B------:R-:W-:Y:S01]  /*f5d0*/  FADD.FTZ R97, R160, -R97 ;  /* 0x80000061a0617221 */ /* 0x000fe20000010000 */
[----:B------:R-:W-:Y:S02]  /*f5e0*/  LOP3.LUT P2, RZ, R145, 0xff, RZ, 0xc0, !PT ;  /* 0x000000ff91ff7812 */ /* 0x000fe4000784c0ff */
[----:B------:R-:W-:Y:S01]  /*f5f0*/  F2FP.BF16.F32.PACK_AB R99, R124, R99 ;  /* 0x000000637c63723e */ /* 0x000fe200000010ff */
[----:B------:R-:W-:Y:S01]  /*f600*/  FFMA.FTZ R97, R28, R97, R96 ;  /* 0x000000611c617223 */ /* 0x000fe20000010060 */
[----:B------:R-:W-:Y:S01]  /*f610*/  FFMA.FTZ R96, R157, R129, R128 ;  /* 0x000000819d607223 */ /* 0x000fe20000010080 */
[----:B------:R-:W-:Y:S01]  /*f620*/  FMUL.FTZ R124, R98, UR13 ;  /* 0x0000000d627c7c20 */ /* 0x000fe20008410000 */
[----:B------:R-:W-:Y:S01]  /*f630*/  LOP3.LUT P5, RZ, R145, 0xff00, RZ, 0xc0, !PT ;  /* 0x0000ff0091ff7812 */ /* 0x000fe200078ac0ff */
[----:B------:R-:W-:Y:S01]  /*f640*/  FMUL.FTZ R125, R97, UR13 ;  /* 0x0000000d617d7c20 */ /* 0x000fe20008410000 */
[C---:B------:R-:W-:Y:S01]  /*f650*/  SHF.L.U32 R97, R121.reuse, 0x10, RZ ;  /* 0x0000001079617819 */ /* 0x040fe200000006ff */
[----:B------:R-:W-:Y:S01]  /*f660*/  FADD.FTZ R96, R158, -R96 ;  /* 0x800000609e607221 */ /* 0x000fe20000010000 */
[----:B------:R-:W-:-:S02]  /*f670*/  PRMT R126, R121, 0x7632, R126 ;  /* 0x00007632797e7816 */ /* 0x000fc4000000007e */
        /* <DEDUP_REMOVED lines=8> */
[----:B------:R-:W-:Y:S01]  /*f700*/  SHF.L.U32 R126, R126, 0x10, RZ ;  /* 0x000000107e7e7819 */ /* 0x000fe200000006ff */
[----:B------:R-:W-:Y:S01]  /*f710*/  FADD.FTZ R97, R173, -R97 ;  /* 0x80000061ad617221 */ /* 0x000fe20000010000 */
[----:B------:R-:W-:-:S02]  /*f720*/  FSEL R125, R125, RZ, P2 ;  /* 0x000000ff7d7d7208 */ /* 0x000fc40001000000 */
[----:B------:R-:W-:Y:S01]  /*f730*/  FSEL R124, R124, RZ, P5 ;  /* 0x000000ff7c7c7208 */ /* 0x000fe20002800000 */
[----:B------:R-:W-:Y:S01]  /*f740*/  FFMA.FTZ R97, R28, R97, R126 ;  /* 0x000000611c617223 */ /* 0x000fe2000001007e */
[----:B------:R-:W-:Y:S02]  /*f750*/  LOP3.LUT P5, RZ, R144, 0xff0000, RZ, 0xc0, !PT ;  /* 0x00ff000090ff7812 */ /* 0x000fe400078ac0ff */
[----:B------:R-:W-:Y:S01]  /*f760*/  F2FP.BF16.F32.PACK_AB R126, R124, R125 ;  /* 0x0000007d7c7e723e */ /* 0x000fe200000010ff */
[----:B------:R-:W-:Y:S01]  /*f770*/  FMUL.FTZ R124, R97, UR13 ;  /* 0x0000000d617c7c20 */ /* 0x000fe20008410000 */
[----:B------:R-:W-:Y:S02]  /*f780*/  LOP3.LUT P6, RZ, R144, 0xff000000, RZ, 0xc0, !PT ;  /* 0xff00000090ff7812 */ /* 0x000fe400078cc0ff */
[----:B------:R-:W-:Y:S02]  /*f790*/  FSEL R97, R96, RZ, P5 ;  /* 0x000000ff60617208 */ /* 0x000fe40002800000 */
[----:B------:R-:W-:-:S02]  /*f7a0*/  FSEL R125, R124, RZ, P6 ;  /* 0x000000ff7c7d7208 */ /* 0x000fc40003000000 */
[C---:B------:R-:W-:Y:S02]  /*f7b0*/  LOP3.LUT P2, RZ, R146.reuse, 0xff0000, RZ, 0xc0, !PT ;  /* 0x00ff000092ff7812 */ /* 0x040fe4000784c0ff */
[----:B------:R-:W-:Y:S02]  /*f7c0*/  LOP3.LUT P5, RZ, R146, 0xff000000, RZ, 0xc0, !PT ;  /* 0xff00000092ff7812 */ /* 0x000fe400078ac0ff */
[----:B------:R-:W-:Y:S02]  /*f7d0*/  F2FP.BF16.F32.PACK_AB R97, R125, R97 ;  /* 0x000000617d61723e */ /* 0x000fe400000010ff */
[----:B------:R-:W-:Y:S01]  /*f7e0*/  FSEL R125, R96, RZ, P2 ;  /* 0x000000ff607d7208 */ /* 0x000fe20001000000 */
[-CC-:B------:R-:W-:Y:S01]  /*f7f0*/  FFMA.FTZ R96, R155, R129.reuse, R128.reuse ;  /* 0x000000819b607223 */ /* 0x180fe20000010080 */
[----:B------:R-:W-:Y:S01]  /*f800*/  FSEL R124, R124, RZ, P5 ;  /* 0x000000ff7c7c7208 */ /* 0x000fe20002800000 */
[----:B------:R-:W-:Y:S01]  /*f810*/  FFMA.FTZ R128, R169, R129, R128 ;  /* 0x00000081a9807223 */ /* 0x000fe20000010080 */
[----:B------:R-:W-:Y:S01]  /*f820*/  LOP3.LUT P6, RZ, R146, 0xff00, RZ, 0xc0, !PT ;  /* 0x0000ff0092ff7812 */ /* 0x000fe200078cc0ff */
[----:B------:R-:W-:Y:S01]  /*f830*/  FADD.FTZ R96, R156, -R96 ;  /* 0x800000609c607221 */ /* 0x000fe20000010000 */
[----:B------:R-:W-:Y:S01]  /*f840*/  F2FP.BF16.F32.PACK_AB R125, R124, R125 ;  /* 0x0000007d7c7d723e */ /* 0x000fe200000010ff */
[----:B------:R-:W-:Y:S01]  /*f850*/  FADD.FTZ R128, R170, -R128 ;  /* 0x80000080aa807221 */ /* 0x000fe20000010000 */
[----:B------:R-:W-:-:S02]  /*f860*/  SHF.L.U32 R124, R120, 0x10, RZ ;  /* 0x00000010787c7819 */ /* 0x000fc400000006ff */
[C---:B------:R-:W-:Y:S02]  /*f870*/  LOP3.LUT P2, RZ, R144.reuse, 0xff00, RZ, 0xc0, !PT ;  /* 0x0000ff0090ff7812 */ /* 0x040fe4000784c0ff */
[----:B------:R-:W-:Y:S01]  /*f880*/  LOP3.LUT P5, RZ, R144, 0xff, RZ, 0xc0, !PT ;  /* 0x000000ff90ff7812 */ /* 0x000fe200078ac0ff */
[--C-:B------:R-:W-:Y:S01]  /*f890*/  FFMA.FTZ R96, R28, R96, R124.reuse ;  /* 0x000000601c607223 */ /* 0x100fe2000001007c */
[----:B------:R-:W-:-:S05]  /*f8a0*/  PRMT R124, R120, 0x7632, R124 ;  /* 0x00007632787c7816 */ /* 0x000fca000000007c */
[----:B------:R-:W-:-:S04]  /*f8b0*/  IMAD.U32 R124, R124, 0x10000, RZ ;  /* 0x000100007c7c7824 */ /* 0x000fc800078e00ff */
        /* <DEDUP_REMOVED lines=11> */
.L_x_1613:
[----:B-1234-:R-:W1:Y:S02]  /*f970*/  LDC.64 R96, c[0x0][0x478] ;  /* 0x00011e00ff607b82 */ /* 0x01ee640000000a00 */
        /* <DEDUP_REMOVED lines=82> */
.L_x_1616:
        /* <DEDUP_REMOVED lines=75> */
.L_x_1612:
[----:B------:R-:W-:-:S04]  /*10350*/  UISETP.NE.U32.AND UP0, UPT, UR24, URZ, UPT ;  /* 0x000000ff1800728c */ /* 0x000fc8000bf05070 */
[----:B------:R-:W-:-:S09]  /*10360*/  UISETP.NE.AND.EX UP0, UPT, UR25, URZ, UPT, UP0 ;  /* 0x000000ff1900728c */ /* 0x000fd2000bf05300 */
[----:B------:R-:W-:Y:S05]  /*10370*/  BRA.U !UP0, `(.L_x_1617) ;  /* 0x0000000908307547 */ /* 0x000fea000b800000 */
[----:B-1234-:R-:W1:Y:S02]  /*10380*/  LDC.64 R124, c[0x0][0x478] ;  /* 0x00011e00ff7c7b82 */ /* 0x01ee640000000a00 */
[----:B-1----:R-:W-:-:S04]  /*10390*/  ISETP.NE.U32.AND P1, PT, R124, RZ, PT ;  /* 0x000000ff7c00720c */ /* 0x002fc80003f25070 */
[----:B------:R-:W-:-:S13]  /*103a0*/  ISETP.NE.AND.EX P1, PT, R125, RZ, PT, P1 ;  /* 0x000000ff7d00720c */ /* 0x000fda0003f25310 */
[----:B------:R-:W-:Y:S05]  /*103b0*/  @!P1 BRA `(.L_x_1618) ;  /* 0x0000000400189947 */ /* 0x000fea0003800000 */
[----:B------:R-:W-:Y:S01]  /*103c0*/  PRMT R107, R123, 0x7632, R107 ;  /* 0x000076327b6b7816 */ /* 0x000fe2000000006b */
        /* <DEDUP_REMOVED lines=9> */
[----:B-----5:R-:W-:Y:S01]  /*10460*/  FFMA.FTZ R107, R28, R104, R107 ;  /* 0x000000681c6b7223 */ /* 0x020fe2000001006b */
        /* <DEDUP_REMOVED lines=47> */
[----:B------:R-:W-:-:S03]  /*10760*/  LOP3.LUT P5, RZ, R146, 0xff00, RZ, 0xc0, !PT ;  /* 0x0000ff0092ff7812 */ /* 0x000fc600078ac0ff */
[--C-:B------:R-:W-:Y:S01]  /*10770*/  FFMA.FTZ R104, R28, R104, R124.reuse ;  /* 0x000000681c687223 */ /* 0x100fe2000001007c */
[----:B------:R-:W-:-:S05]  /*10780*/  PRMT R124, R120, 0x7632, R124 ;  /* 0x00007632787c7816 */ /* 0x000fca000000007c */
[----:B------:R-:W-:-:S04]  /*10790*/  IMAD.U32 R124, R124, 0x10000, RZ ;  /* 0x000100007c7c7824 */ /* 0x000fc800078e00ff */
        /* <DEDUP_REMOVED lines=8> */
.L_x_1618:
[----:B------:R-:W-:Y:S01]  /*10820*/  PRMT R125, R123, 0x7632, R125 ;  /* 0x000076327b7d7816 */ /* 0x000fe2000000007d */
[-CC-:B------:R-:W-:Y:S01]  /*10830*/  FFMA.FTZ R124, R193, R129.reuse, R128.reuse ;  /* 0x00000081c17c7223 */ /* 0x180fe20000010080 */
[----:B------:R-:W-:Y:S01]  /*10840*/  FFMA.FTZ R126, R171, R129, R128 ;  /* 0x00000081ab7e7223 */ /* 0x000fe20000010080 */
[----:B------:R-:W-:Y:S02]  /*10850*/  SHF.L.U32 R127, R122, 0x10, RZ ;  /* 0x000000107a7f7819 */ /* 0x000fe400000006ff */
[----:B------:R-:W-:Y:S01]  /*10860*/  SHF.L.U32 R125, R125, 0x10, RZ ;  /* 0x000000107d7d7819 */ /* 0x000fe200000006ff */
[----:B------:R-:W-:Y:S01]  /*10870*/  FADD.FTZ R124, R194, -R124 ;  /* 0x8000007cc27c7221 */ /* 0x000fe20000010000 */
[----:B------:R-:W-:Y:S01]  /*10880*/  FADD.FTZ R126, R172, -R126 ;  /* 0x8000007eac7e7221 */ /* 0x000fe20000010000 */
[----:B------:R-:W-:Y:S02]  /*10890*/  PRMT R130, R122, 0x7632, R130 ;  /* 0x000076327a827816 */ /* 0x000fe40000000082 */
[----:B-----5:R-:W-:Y:S01]  /*108a0*/  FFMA.FTZ R125, R28, R124, R125 ;  /* 0x0000007c1c7d7223 */ /* 0x020fe2000001007d */
[----:B------:R-:W-:-:S02]  /*108b0*/  SHF.L.U32 R124, R123, 0x10, RZ ;  /* 0x000000107b7c7819 */ /* 0x000fc400000006ff */
[----:B------:R-:W-:Y:S01]  /*108c0*/  IMAD.U32 R130, R130, 0x10000, RZ ;  /* 0x0001000082827824 */ /* 0x000fe200078e00ff */
[----:B------:R-:W-:Y:S01]  /*108d0*/  ISETP.GE.U32.AND P2, PT, R146, RZ, PT ;  /* 0x000000ff9200720c */ /* 0x000fe20003f46070 */
[----:B------:R-:W-:Y:S01]  /*108e0*/  FMUL.FTZ R125, R125, UR13 ;  /* 0x0000000d7d7d7c20 */ /* 0x000fe20008410000 */
[----:B------:R-:W-:Y:S01]  /*108f0*/  FFMA.FTZ R126, R28, R126, R124 ;  /* 0x0000007e1c7e7223 */ /* 0x000fe2000001007c */
[-C--:B------:R-:W-:Y:S01]  /*10900*/  FFMA.FTZ R124, R159, R129.reuse, R128 ;  /* 0x000000819f7c7223 */ /* 0x080fe20000010080 */
[C---:B------:R-:W-:Y:S02]  /*10910*/  LOP3.LUT P5, RZ, R147.reuse, 0xff0000, RZ, 0xc0, !PT ;  /* 0x00ff000093ff7812 */ /* 0x040fe400078ac0ff */
        /* <DEDUP_REMOVED lines=16> */
[----:B------:R-:W-:Y:S02]  /*10a20*/  F2FP.BF16.F32.PACK_AB R127, R125, R126 ;  /* 0x0000007e7d7f723e */ /* 0x000fe400000010ff */
[----:B------:R-:W-:Y:S01]  /*10a30*/  F2FP.BF16.F32.PACK_AB R126, R130, R124 ;  /* 0x0000007c827e723e */ /* 0x000fe200000010ff */
[----:B------:R-:W-:Y:S01]  /*10a40*/  FFMA.FTZ R124, R157, R129, R128 ;  /* 0x000000819d7c7223 */ /* 0x000fe20000010080 */
[C---:B------:R-:W-:Y:S02]  /*10a50*/  SHF.L.U32 R125, R121.reuse, 0x10, RZ ;  /* 0x00000010797d7819 */ /* 0x040fe400000006ff */
[----:B------:R-:W-:Y:S01]  /*10a60*/  PRMT R130, R121, 0x7632, R130 ;  /* 0x0000763279827816 */ /* 0x000fe20000000082 */
[----:B------:R-:W-:Y:S01]  /*10a70*/  FADD.FTZ R124, R158, -R124 ;  /* 0x8000007c9e7c7221 */ /* 0x000fe20000010000 */
[----:B------:R-:W-:-:S02]  /*10a80*/  LOP3.LUT P5, RZ, R146, 0xff000000, RZ, 0xc0, !PT ;  /* 0xff00000092ff7812 */ /* 0x000fc400078ac0ff */
[----:B------:R-:W-:Y:S01]  /*10a90*/  SHF.L.U32 R130, R130, 0x10, RZ ;  /* 0x0000001082827819 */ /* 0x000fe200000006ff */
        /* <DEDUP_REMOVED lines=26> */
.L_x_1617:
        /* <DEDUP_REMOVED lines=62> */
.L_x_1619:
        /* <DEDUP_REMOVED lines=53> */
.L_x_1615:
        /* <DEDUP_REMOVED lines=9> */
.L_x_1611:
[----:B------:R-:W-:Y:S05]  /*11400*/  BSYNC.RECONVERGENT B1 ;  /* 0x0000000000017941 */ /* 0x000fea0003800200 */
.L_x_1610:
[----:B-1234-:R-:W1:Y:S02]  /*11410*/  LDC.64 R124, c[0x0][0x380] ;  /* 0x0000e000ff7c7b82 */ /* 0x01ee640000000a00 */
[----:B-1----:R-:W-:-:S04]  /*11420*/  LEA R215, R124, R215, 0x2 ;  /* 0x000000d77cd77211 */ /* 0x002fc800078e10ff */
[----:B------:R-:W-:-:S13]  /*11430*/  ISETP.GE.AND P0, PT, R215, R125, PT ;  /* 0x0000007dd700720c */ /* 0x000fda0003f06270 */
[----:B------:R-:W-:Y:S05]  /*11440*/  @!P0 BRA `(.L_x_1620) ;  /* 0xffffff0000cc8947 */ /* 0x000fea000383ffff */
.L_x_1558:
[----:B------:R-:W-:Y:S05]  /*11450*/  BSYNC B0 ;  /* 0x0000000000007941 */ /* 0x000fea0003800000 */
.L_x_1557:
        /* <DEDUP_REMOVED lines=18> */
[----:B------:R-:W4:Y:S01]  /*11580*/  LDL.LU R124, [R1+0x220] ;  /* 0x00022000017c7983 */ /* 0x000f220000300800 */
[----:B------:R-:W-:Y:S01]  /*11590*/  MOV R3, 0x400 ;  /* 0x0000040000037802 */ /* 0x000fe20000000f00 */
[----:B------:R-:W-:Y:S05]  /*115a0*/  WARPSYNC.ALL ;  /* 0x0000000000007948 */ /* 0x000fea0003800000 */
[----:B------:R-:W1:Y:S01]  /*115b0*/  S2R R0, SR_TID.X ;  /* 0x0000000000007919 */ /* 0x000e620000002100 */
[----:B------:R-:W0:Y:S01]  /*115c0*/  LDCU.128 UR16, c[0x0][0x440] ;  /* 0x00008800ff1077ac */ /* 0x000e220008000c00 */
[----:B------:R-:W0:Y:S01]  /*115d0*/  S2R R4, SR_CgaCtaId ;  /* 0x0000000000047919 */ /* 0x000e220000008800 */
[----:B------:R-:W4:Y:S01]  /*115e0*/  LDCU.128 UR20, c[0x0][0x450] ;  /* 0x00008a00ff1477ac */ /* 0x000f220008000c00 */
[----:B-1----:R-:W-:-:S02]  /*115f0*/  SHF.R.U32.HI R2, RZ, 0x5, R0 ;  /* 0x00000005ff027819 */ /* 0x002fc40000011600 */
[----:B------:R-:W-:Y:S02]  /*11600*/  LOP3.LUT R5, R0, 0x1f, RZ, 0xc0, !PT ;  /* 0x0000001f00057812 */ /* 0x000fe400078ec0ff */
[----:B0-----:R-:W-:Y:S02]  /*11610*/  LEA R3, R4, R3, 0x18 ;  /* 0x0000000304037211 */ /* 0x001fe400078ec0ff */
[----:B------:R-:W-:Y:S01]  /*11620*/  LOP3.LUT R23, R0, 0x7f, RZ, 0x3c, !PT ;  /* 0x0000007f00177812 */ /* 0x000fe200078e3cff */
[----:B------:R-:W-:-:S05]  /*11630*/  IMAD R2, R2, 0xa0, R5 ;  /* 0x000000a002027824 */ /* 0x000fca00078e0205 */
[-C--:B------:R-:W-:Y:S02]  /*11640*/  LEA R2, R2, R3.reuse, 0x5 ;  /* 0x0000000302027211 */ /* 0x080fe400078e28ff */
[----:B------:R-:W-:-:S03]  /*11650*/  LEA R3, R0, R3, 0x2 ;  /* 0x0000000300037211 */ /* 0x000fc600078e10ff */
        /* <DEDUP_REMOVED lines=11> */
[----:B------:R-:W-:-:S05]  /*11710*/  IMAD.IADD R23, R23, 0x1, R124 ;  /* 0x0000000117177824 */ /* 0x000fca00078e027c */
[----:B------:R-:W2:Y:S04]  /*11720*/  LDL.LU R124, [R1+0x40] ;  /* 0x00004000017c7983 */ /* 0x000ea80000300800 */
        /* <DEDUP_REMOVED lines=43> */
[----:B------:R-:W1:Y:S01]  /*119e0*/  LDS R11, [R3+0x2800] ;  /* 0x00280000030b7984 */ /* 0x000e620000000800 */
[----:B------:R-:W-:-:S03]  /*119f0*/  MOV R127, R28 ;  /* 0x0000001c007f7202 */ /* 0x000fc60000000f00 */
        /* <DEDUP_REMOVED lines=174> */
[----:B----4-:R-:W-:Y:S01]  /*124e0*/  FADD.FTZ R90, R90, R93 ;  /* 0x0000005d5a5a7221 */ /* 0x010fe20000010000 */
[----:B---3--:R-:W-:Y:S01]  /*124f0*/  FADD.FTZ R92, RZ, R92 ;  /* 0x0000005cff5c7221 */ /* 0x008fe20000010000 */
[----:B------:R-:W-:Y:S01]  /*12500*/  FADD.FTZ R52, RZ, R52 ;  /* 0x00000034ff347221 */ /* 0x000fe20000010000 */
[----:B------:R-:W-:Y:S01]  /*12510*/  FADD.FTZ R91, R85, R84 ;  /* 0x00000054555b7221 */ /* 0x000fe20000010000 */
[----:B------:R-:W-:Y:S02]  /*12520*/  IMAD R85, R56, UR4, RZ ;  /* 0x0000000438557c24 */ /* 0x000fe4000f8e02ff */
[----:B------:R-:W-:Y:S01]  /*12530*/  FADD.FTZ R53, R92, R53 ;  /* 0x000000355c357221 */ /* 0x000fe20000010000 */
[----:B------:R-:W-:Y:S01]  /*12540*/  FADD.FTZ R52, R52, R55 ;  /* 0x0000003734347221 */ /* 0x000fe20000010000 */
[----:B------:R-:W-:Y:S02]  /*12550*/  ISETP.GE.U32.AND P4, PT, R23, 0x80, PT ;  /* 0x000000801700780c */ /* 0x000fe40003f86070 */
[----:B------:R-:W-:Y:S01]  /*12560*/  IADD3 R55, P0, PT, R85, R0, RZ ;  /* 0x0000000055377210 */ /* 0x000fe20007f1e0ff */
[----:B------:R-:W-:Y:S01]  /*12570*/  FADD.FTZ R57, R90, R57 ;  /* 0x000000395a397221 */ /* 0x000fe20000010000 */
[----:B------:R-:W-:Y:S01]  /*12580*/  FADD.FTZ R120, RZ, R120 ;  /* 0x00000078ff787221 */ /* 0x000fe20000010000 */
        /* <DEDUP_REMOVED lines=9> */
[----:B------:R-:W-:Y:S01]  /*12620*/  IADD3.X R54, PT, PT, RZ, RZ, RZ, P0, !PT ;  /* 0x000000ffff367210 */ /* 0x000fe200007fe4ff */
        /* <DEDUP_REMOVED lines=36> */
[----:B------:R-:W-:Y:S01]  /*12870*/  IMAD.MOV.U32 R60, RZ, RZ, R58 ;  /* 0x000000ffff3c7224 */ /* 0x000fe200078e003a */
[----:B------:R-:W-:Y:S01]  /*12880*/  MOV R61, R59 ;  /* 0x0000003b003d7202 */ /* 0x000fe20000000f00 */
[----:B------:R-:W-:Y:S01]  /*12890*/  IMAD.MOV.U32 R84, RZ, RZ, R2 ;  /* 0x000000ffff547224 */ /* 0x000fe200078e0002 */
[----:B------:R-:W-:Y:S02]  /*128a0*/  MOV R62, R52 ;  /* 0x00000034003e7202 */ /* 0x000fe40000000f00 */
[----:B------:R-:W-:Y:S01]  /*128b0*/  MOV R63, R57 ;  /* 0x00000039003f7202 */ /* 0x000fe20000000f00 */
[----:B------:R0:W-:Y:S01]  /*128c0*/  STG.E desc[UR8][R60.64], R133 ;  /* 0x000000853c007986 */ /* 0x0001e2000c101908 */
[----:B------:R-:W-:Y:S02]  /*128d0*/  MOV R85, R55 ;  /* 0x0000003700557202 */ /* 0x000fe40000000f00 */
[----:B------:R-:W-:Y:S01]  /*128e0*/  IADD3 R58, P6, PT, R58, 0x200, RZ ;  /* 0x000002003a3a7810 */ /* 0x000fe20007fde0ff */
[----:B------:R1:W-:Y:S01]  /*128f0*/  STG.E desc[UR8][R62.64], R119 ;  /* 0x000000773e007986 */ /* 0x0003e2000c101908 */
[----:B------:R-:W-:-:S02]  /*12900*/  IADD3 R52, P5, PT, R52, 0x200, RZ ;  /* 0x0000020034347810 */ /* 0x000fc40007fbe0ff */
[----:B------:R-:W-:Y:S01]  /*12910*/  IADD3 R2, P4, PT, R2, 0x200, RZ ;  /* 0x0000020002027810 */ /* 0x000fe20007f9e0ff */
[----:B------:R1:W-:Y:S01]  /*12920*/  STG.E desc[UR8][R84.64], R93 ;  /* 0x0000005d54007986 */ /* 0x0003e2000c101908 */
[----:B------:R-:W-:Y:S01]  /*12930*/  IMAD.X R59, RZ, RZ, R59, P6 ;  /* 0x000000ffff3b7224 */ /* 0x000fe200030e063b */
[----:B------:R-:W-:Y:S02]  /*12940*/  IADD3.X R57, PT, PT, RZ, R57, RZ, P5, !PT ;  /* 0x00000039ff397210 */ /* 0x000fe40002ffe4ff */
[----:B0-----:R-:W-:Y:S02]  /*12950*/  MOV R60, R0 ;  /* 0x00000000003c7202 */ /* 0x001fe40000000f00 */
[----:B------:R-:W-:Y:S02]  /*12960*/  MOV R61, R53 ;  /* 0x00000035003d7202 */ /* 0x000fe40000000f00 */
[----:B------:R-:W-:Y:S02]  /*12970*/  IADD3 R0, P6, PT, R0, 0x200, RZ ;  /* 0x0000020000007810 */ /* 0x000fe40007fde0ff */
[----:B------:R-:W-:Y:S01]  /*12980*/  IADD3.X R55, PT, PT, RZ, R55, RZ, P4, !PT ;  /* 0x00000037ff377210 */ /* 0x000fe200027fe4ff */
[----:B------:R1:W-:Y:S01]  /*12990*/  STG.E desc[UR8][R60.64], R91 ;  /* 0x0000005b3c007986 */ /* 0x0003e2000c101908 */
[----:B------:R-:W-:-:S09]  /*129a0*/  IADD3.X R53, PT, PT, RZ, R53, RZ, P6, !PT ;  /* 0x00000035ff357210 */ /* 0x000fd200037fe4ff */
.L_x_1622:
[----:B------:R-:W-:Y:S05]  /*129b0*/  BSYNC.RECONVERGENT B0 ;  /* 0x0000000000007941 */ /* 0x000fea0003800200 */
.L_x_1621:
[----:B------:R-:W-:Y:S04]  /*129c0*/  BSSY.RECONVERGENT B0, `(.L_x_1623) ;  /* 0x0000016000007945 */ /* 0x000fe80003800200 */
[----:B------:R-:W-:Y:S05]  /*129d0*/  @!P2 BRA `(.L_x_1624) ;  /* 0x000000000050a947 */ /* 0x000fea0003800000 */
[----:B-1----:R-:W-:Y:S01]  /*129e0*/  IMAD.MOV.U32 R60, RZ, RZ, R58 ;  /* 0x000000ffff3c7224 */ /* 0x002fe200078e003a */
        /* <DEDUP_REMOVED lines=19> */
.L_x_1624:
[----:B------:R-:W-:Y:S05]  /*12b20*/  BSYNC.RECONVERGENT B0 ;  /* 0x0000000000007941 */ /* 0x000fea0003800200 */
.L_x_1623:
[----:B------:R-:W-:Y:S04]  /*12b30*/  BSSY.RECONVERGENT B0, `(.L_x_1625) ;  /* 0x0000016000007945 */ /* 0x000fe80003800200 */
[----:B------:R-:W-:Y:S05]  /*12b40*/  @!P3 BRA `(.L_x_1626) ;  /* 0x000000000050b947 */ /* 0x000fea0003800000 */
[----:B-12---:R-:W-:Y:S01]  /*12b50*/  IMAD.MOV.U32 R60, RZ, RZ, R58 ;  /* 0x000000ffff3c7224 */ /* 0x006fe200078e003a */
        /* <DEDUP_REMOVED lines=19> */
.L_x_1626:
[----:B------:R-:W-:Y:S05]  /*12c90*/  BSYNC.RECONVERGENT B0 ;  /* 0x0000000000007941 */ /* 0x000fea0003800200 */
.L_x_1625:
        /* <DEDUP_REMOVED lines=147> */
[----:B------:R-:W-:Y:S01]  /*135d0*/  IMAD.MOV.U32 R4, RZ, RZ, R58 ;  /* 0x000000ffff047224 */ /* 0x000fe200078e003a */
[----:B------:R-:W-:Y:S02]  /*135e0*/  MOV R5, R59 ;  /* 0x0000003b00057202 */ /* 0x000fe40000000f00 */
[----:B------:R-:W-:Y:S02]  /*135f0*/  MOV R6, R52 ;  /* 0x0000003400067202 */ /* 0x000fe40000000f00 */
[----:B------:R-:W-:Y:S01]  /*13600*/  MOV R7, R57 ;  /* 0x0000003900077202 */ /* 0x000fe20000000f00 */
[----:B------:R0:W-:Y:S01]  /*13610*/  STG.E desc[UR8][R4.64], R39 ;  /* 0x0000002704007986 */ /* 0x0001e2000c101908 */
[----:B------:R-:W-:-:S03]  /*13620*/  IADD3 R58, P0, PT, R58, 0x200, RZ ;  /* 0x000002003a3a7810 */ /* 0x000fc60007f1e0ff */
[----:B------:R1:W-:Y:S02]  /*13630*/  STG.E desc[UR8][R6.64], R17 ;  /* 0x0000001106007986 */ /* 0x0003e4000c101908 */
[----:B------:R-:W-:Y:S01]  /*13640*/  IMAD.X R59, RZ, RZ, R59, P0 ;  /* 0x000000ffff3b7224 */ /* 0x000fe200000e063b */
[----:B------:R-:W-:-:S04]  /*13650*/  IADD3 R52, P0, PT, R52, 0x200, RZ ;  /* 0x0000020034347810 */ /* 0x000fc80007f1e0ff */
[----:B------:R-:W-:Y:S01]  /*13660*/  IADD3.X R57, PT, PT, RZ, R57, RZ, P0, !PT ;  /* 0x00000039ff397210 */ /* 0x000fe200007fe4ff */
[----:B0-----:R-:W-:Y:S01]  /*13670*/  IMAD.MOV.U32 R4, RZ, RZ, R2 ;  /* 0x000000ffff047224 */ /* 0x001fe200078e0002 */
[----:B------:R-:W-:Y:S02]  /*13680*/  MOV R5, R55 ;  /* 0x0000003700057202 */ /* 0x000fe40000000f00 */
[----:B------:R-:W-:Y:S02]  /*13690*/  IADD3 R2, P0, PT, R2, 0x200, RZ ;  /* 0x0000020002027810 */ /* 0x000fe40007f1e0ff */
[----:B-1----:R-:W-:Y:S01]  /*136a0*/  MOV R6, R0 ;  /* 0x0000000000067202 */ /* 0x002fe20000000f00 */
[----:B------:R0:W-:Y:S01]  /*136b0*/  STG.E desc[UR8][R4.64], R71 ;  /* 0x0000004704007986 */ /* 0x0001e2000c101908 */
[----:B------:R-:W-:Y:S02]  /*136c0*/  MOV R7, R53 ;  /* 0x0000003500077202 */ /* 0x000fe40000000f00 */
[----:B------:R-:W-:-:S02]  /*136d0*/  IADD3.X R55, PT, PT, RZ, R55, RZ, P0, !PT ;  /* 0x00000037ff377210 */ /* 0x000fc400007fe4ff */
[----:B------:R-:W-:Y:S01]  /*136e0*/  IADD3 R0, P0, PT, R0, 0x200, RZ ;  /* 0x0000020000007810 */ /* 0x000fe20007f1e0ff */
[----:B------:R0:W-:Y:S03]  /*136f0*/  STG.E desc[UR8][R6.64], R69 ;  /* 0x0000004506007986 */ /* 0x0001e6000c101908 */
[----:B------:R-:W-:-:S09]  /*13700*/  IADD3.X R53, PT, PT, RZ, R53, RZ, P0, !PT ;  /* 0x00000035ff357210 */ /* 0x000fd200007fe4ff */
.L_x_1628:
[----:B------:R-:W-:Y:S05]  /*13710*/  BSYNC.RECONVERGENT B0 ;  /* 0x0000000000007941 */ /* 0x000fea0003800200 */
.L_x_1627:
[----:B------:R-:W-:Y:S04]  /*13720*/  BSSY.RECONVERGENT B0, `(.L_x_1629) ;  /* 0x0000016000007945 */ /* 0x000fe80003800200 */
[----:B------:R-:W-:Y:S05]  /*13730*/  @!P1 BRA `(.L_x_1630) ;  /* 0x0000000000509947 */ /* 0x000fea0003800000 */
[----:B0-----:R-:W-:Y:S01]  /*13740*/  IMAD.MOV.U32 R4, RZ, RZ, R58 ;  /* 0x000000ffff047224 */ /* 0x001fe200078e003a */
        /* <DEDUP_REMOVED lines=8> */
[----:B------:R-:W-:-:S03]  /*137d0*/  IADD3 R52, P0, PT, R52, 0x200, RZ ;  /* 0x0000020034347810 */ /* 0x000fc60007f1e0ff */
[----:B------:R1:W-:Y:S01]  /*137e0*/  STG.E desc[UR8][R8.64], R3 ;  /* 0x0000000308007986 */ /* 0x0003e2000c101908 */
[----:B------:R-:W-:Y:S01]  /*137f0*/  IMAD.X R59, RZ, RZ, R59, P1 ;  /* 0x000000ffff3b7224 */ /* 0x000fe200008e063b */
[----:B------:R-:W-:Y:S02]  /*13800*/  IADD3.X R57, PT, PT, RZ, R57, RZ, P0, !PT ;  /* 0x00000039ff397210 */ /* 0x000fe400007fe4ff */
[----:B0-----:R-:W-:Y:S02]  /*13810*/  MOV R4, R0 ;  /* 0x0000000000047202 */ /* 0x001fe40000000f00 */
[----:B------:R-:W-:Y:S02]  /*13820*/  MOV R5, R53 ;  /* 0x0000003500057202 */ /* 0x000fe40000000f00 */
[----:B------:R-:W-:Y:S02]  /*13830*/  IADD3 R2, P1, PT, R2, 0x200, RZ ;  /* 0x0000020002027810 */ /* 0x000fe40007f3e0ff */
[----:B------:R-:W-:Y:S01]  /*13840*/  IADD3 R0, P0, PT, R0, 0x200, RZ ;  /* 0x0000020000007810 */ /* 0x000fe20007f1e0ff */
[----:B------:R1:W-:Y:S01]  /*13850*/  STG.E desc[UR8][R4.64], R49 ;  /* 0x0000003104007986 */ /* 0x0003e2000c101908 */
[----:B------:R-:W-:-:S02]  /*13860*/  IADD3.X R55, PT, PT, RZ, R55, RZ, P1, !PT ;  /* 0x00000037ff377210 */ /* 0x000fc40000ffe4ff */
[----:B------:R-:W-:-:S09]  /*13870*/  IADD3.X R53, PT, PT, RZ, R53, RZ, P0, !PT ;  /* 0x00000035ff357210 */ /* 0x000fd200007fe4ff */
.L_x_1630:
[----:B------:R-:W-:Y:S05]  /*13880*/  BSYNC.RECONVERGENT B0 ;  /* 0x0000000000007941 */ /* 0x000fea0003800200 */
.L_x_1629:
[----:B------:R-:W-:Y:S04]  /*13890*/  BSSY.RECONVERGENT B0, `(.L_x_1631) ;  /* 0x0000016000007945 */ /* 0x000fe80003800200 */
[----:B------:R-:W-:Y:S05]  /*138a0*/  @!P2 BRA `(.L_x_1632) ;  /* 0x000000000050a947 */ /* 0x000fea0003800000 */
[----:B01----:R-:W-:Y:S01]  /*138b0*/  IMAD.MOV.U32 R4, RZ, RZ, R58 ;  /* 0x000000ffff047224 */ /* 0x003fe200078e003a */
        /* <DEDUP_REMOVED lines=19> */
.L_x_1632:
[----:B------:R-:W-:Y:S05]  /*139f0*/  BSYNC.RECONVERGENT B0 ;  /* 0x0000000000007941 */ /* 0x000fea0003800200 */
.L_x_1631:
[----:B------:R-:W-:Y:S04]  /*13a00*/  BSSY.RECONVERGENT B0, `(.L_x_1633) ;  /* 0x0000016000007945 */ /* 0x000fe80003800200 */
[----:B------:R-:W-:Y:S05]  /*13a10*/  @!P3 BRA `(.L_x_1634) ;  /* 0x000000000050b947 */ /* 0x000fea0003800000 */
[----:B012---:R-:W-:Y:S01]  /*13a20*/  IMAD.MOV.U32 R4, RZ, RZ, R58 ;  /* 0x000000ffff047224 */ /* 0x007fe200078e003a */
        /* <DEDUP_REMOVED lines=19> */
.L_x_1634:
[----:B------:R-:W-:Y:S05]  /*13b60*/  BSYNC.RECONVERGENT B0 ;  /* 0x0000000000007941 */ /* 0x000fea0003800200 */
.L_x_1633:
[----:B------:R-:W-:Y:S04]  /*13b70*/  BSSY.RECONVERGENT B0, `(.L_x_1635) ;  /* 0x0000016000007945 */ /* 0x000fe80003800200 */
[----:B------:R-:W-:Y:S05]  /*13b80*/  @!P4 BRA `(.L_x_1636) ;  /* 0x000000000050c947 */ /* 0x000fea0003800000 */
[----:B0123--:R-:W-:Y:S01]  /*13b90*/  IMAD.MOV.U32 R4, RZ, RZ, R58 ;  /* 0x000000ffff047224 */ /* 0x00ffe200078e003a */
        /* <DEDUP_REMOVED lines=19> */
.L_x_1636:
[----:B------:R-:W-:Y:S05]  /*13cd0*/  BSYNC.RECONVERGENT B0 ;  /* 0x0000000000007941 */ /* 0x000fea0003800200 */
.L_x_1635:
[----:B------:R-:W-:Y:S04]  /*13ce0*/  BSSY.RECONVERGENT B0, `(.L_x_1637) ;  /* 0x0000016000007945 */ /* 0x000fe80003800200 */
[----:B------:R-:W-:Y:S05]  /*13cf0*/  @!P5 BRA `(.L_x_1638) ;  /* 0x000000000050d947 */ /* 0x000fea0003800000 */
[----:B01234-:R-:W-:Y:S01]  /*13d00*/  IMAD.MOV.U32 R4, RZ, RZ, R58 ;  /* 0x000000ffff047224 */ /* 0x01ffe200078e003a */
        /* <DEDUP_REMOVED lines=19> */
.L_x_1638:
[----:B------:R-:W-:Y:S05]  /*13e40*/  BSYNC.RECONVERGENT B0 ;  /* 0x0000000000007941 */ /* 0x000fea0003800200 */
.L_x_1637:
[----:B------:R-:W-:Y:S05]  /*13e50*/  @!P6 EXIT ;  /* 0x000000000000e94d */ /* 0x000fea0003800000 */
[----:B------:R-:W-:Y:S01]  /*13e60*/  IMAD.MOV.U32 R56, RZ, RZ, R52 ;  /* 0x000000ffff387224 */ /* 0x000fe200078e0034 */
[----:B-1----:R-:W-:Y:S01]  /*13e70*/  MOV R3, R55 ;  /* 0x0000003700037202 */ /* 0x002fe20000000f00 */
[----:B------:R-:W-:Y:S01]  /*13e80*/  STG.E desc[UR8][R58.64], R99 ;  /* 0x000000633a007986 */ /* 0x000fe2000c101908 */
[----:B------:R-:W-:-:S03]  /*13e90*/  MOV R52, R0 ;  /* 0x0000000000347202 */ /* 0x000fc60000000f00 */
[----:B------:R-:W-:Y:S04]  /*13ea0*/  STG.E desc[UR8][R56.64], R15 ;  /* 0x0000000f38007986 */ /* 0x000fe8000c101908 */
[----:B------:R-:W-:Y:S04]  /*13eb0*/  STG.E desc[UR8][R2.64], R81 ;  /* 0x0000005102007986 */ /* 0x000fe8000c101908 */
[----:B------:R-:W-:Y:S01]  /*13ec0*/  STG.E desc[UR8][R52.64], R51 ;  /* 0x0000003334007986 */ /* 0x000fe2000c101908 */
[----:B------:R-:W-:Y:S05]  /*13ed0*/  EXIT ;  /* 0x000000000000794d */ /* 0x000fea0003800000 */
.L_x_1569:
[----:B------:R-:W-:Y:S01]  /*13ee0*/  HFMA2 R125, -RZ, RZ, 0, 1.847743988037109375e-06 ;  /* 0x0000001fff7d7431 */ /* 0x000fe200000001ff */
[----:B------:R-:W-:Y:S01]  /*13ef0*/  BSSY B1, `(.L_x_1639) ;  /* 0x0000007000017945 */ /* 0x000fe20003800000 */
[----:B------:R-:W-:Y:S01]  /*13f00*/  MOV R127, R212 ;  /* 0x000000d4007f7202 */ /* 0x000fe20000000f00 */
[----:B------:R-:W-:Y:S01]  /*13f10*/  IMAD.MOV.U32 R126, RZ, RZ, 0x1 ;  /* 0x00000001ff7e7424 */ /* 0x000fe200078e00ff */
[----:B------:R-:W-:-:S07]  /*13f20*/  MOV R124, 0xffffffff ;  /* 0xffffffff007c7802 */ /* 0x000fce0000000f00 */
[----:B0----5:R-:W-:Y:S05]  /*13f30*/  WARPSYNC.COLLECTIVE R124, `(.L_x_1640) ;  /* 0x000000007c087348 */ /* 0x021fea0003c00000 */
[----:B------:R1:W2:Y:S02]  /*13f40*/  SHFL.BFLY P0, R130, R127, R126, R125 ;  /* 0x0c00007e7f827389 */ /* 0x0002a4000000007d */
[----:B012--5:R-:W-:Y:S05]  /*13f50*/  ENDCOLLECTIVE ;  /* 0x000000000000791b */ /* 0x027fea0003800000 */
.L_x_1640:
[----:B------:R-:W-:Y:S05]  /*13f60*/  BSYNC B1 ;  /* 0x0000000000017941 */ /* 0x000fea0003800000 */
.L_x_1639:
[----:B------:R-:W-:Y:S01]  /*13f70*/  MOV R124, R130 ;  /* 0x00000082007c7202 */ /* 0x000fe20000000f00 */
[----:B------:R-:W-:Y:S02]  /*13f80*/  IMAD.MOV.U32 R127, RZ, RZ, R213 ;  /* 0x000000ffff7f7224 */ /* 0x000fe400078e00d5 */
[----:B------:R-:W-:Y:S01]  /*13f90*/  HFMA2 R126, -RZ, RZ, 0, 5.9604644775390625e-08 ;  /* 0x00000001ff7e7431 */ /* 0x000fe200000001ff */
[----:B------:R-:W-:Y:S01]  /*13fa0*/  MOV R125, 0x1f ;  /* 0x0000001f007d7802 */ /* 0x000fe20000000f00 */
[----:B------:R-:W-:Y:S01]  /*13fb0*/  FADD.FTZ R128, R124, R212 ;  /* 0x000000d47c807221 */ /* 0x000fe20000010000 */
[----:B------:R-:W-:-:S07]  /*13fc0*/  MOV R124, 0xffffffff ;  /* 0xffffffff007c7802 */ /* 0x000fce0000000f00 */
[----:B------:R-:W-:Y:S05]  /*13fd0*/  WARPSYNC.COLLECTIVE R124, `(.L_x_1641) ;  /* 0x000000007c087348 */ /* 0x000fea0003c00000 */
[----:B------:R0:W1:Y:S02]  /*13fe0*/  SHFL.BFLY P0, R130, R127, R126, R125 ;  /* 0x0c00007e7f827389 */ /* 0x000064000000007d */
[----:B01----:R-:W-:Y:S05]  /*13ff0*/  ENDCOLLECTIVE ;  /* 0x000000000000791b */ /* 0x003fea0003800000 */
.L_x_1641:
[----:B------:R-:W-:Y:S01]  /*14000*/  MOV R127, R128 ;  /* 0x00000080007f7202 */ /* 0x000fe20000000f00 */
[----:B------:R-:W-:Y:S02]  /*14010*/  HFMA2 R126, -RZ, RZ, 0, 1.1920928955078125e-07 ;  /* 0x00000002ff7e7431 */ /* 0x000fe400000001ff */
[----:B------:R-:W-:-:S04]  /*14020*/  IMAD.MOV.U32 R124, RZ, RZ, R130 ;  /* 0x000000ffff7c7224 */ /* 0x000fc800078e0082 */
[----:B------:R-:W-:Y:S01]  /*14030*/  FADD.FTZ R129, R124, R213 ;  /* 0x000000d57c817221 */ /* 0x000fe20000010000 */
[----:B------:R-:W-:-:S07]  /*14040*/  MOV R124, 0xffffffff ;  /* 0xffffffff007c7802 */ /* 0x000fce0000000f00 */
[----:B------:R-:W-:Y:S05]  /*14050*/  WARPSYNC.COLLECTIVE R124, `(.L_x_1642) ;  /* 0x000000007c087348 */ /* 0x000fea0003c00000 */
[----:B------:R0:W1:Y:S02]  /*14060*/  SHFL.BFLY P0, R130, R127, R126, R125 ;  /* 0x0c00007e7f827389 */ /* 0x000064000000007d */
[----:B01----:R-:W-:Y:S05]  /*14070*/  ENDCOLLECTIVE ;  /* 0x000000000000791b */ /* 0x003fea0003800000 */
.L_x_1642:
[----:B------:R-:W-:Y:S01]  /*14080*/  MOV R127, R129 ;  /* 0x00000081007f7202 */ /* 0x000fe20000000f00 */
[----:B------:R-:W-:-:S04]  /*14090*/  IMAD.MOV.U32 R124, RZ, RZ, R130 ;  /* 0x000000ffff7c7224 */ /* 0x000fc800078e0082 */
[----:B------:R-:W-:Y:S01]  /*140a0*/  FADD.FTZ R128, R128, R124 ;  /* 0x0000007c80807221 */ /* 0x000fe20000010000 */
[----:B------:R-:W-:-:S07]  /*140b0*/  MOV R124, 0xffffffff ;  /* 0xffffffff007c7802 */ /* 0x000fce0000000f00 */
[----:B------:R-:W-:Y:S05]  /*140c0*/  WARPSYNC.COLLECTIVE R124, `(.L_x_1643) ;  /* 0x000000007c087348 */ /* 0x000fea0003c00000 */
[----:B------:R0:W1:Y:S02]  /*140d0*/  SHFL.BFLY P0, R130, R127, R126, R125 ;  /* 0x0c00007e7f827389 */ /* 0x000064000000007d */
[----:B01----:R-:W-:Y:S05]  /*140e0*/  ENDCOLLECTIVE ;  /* 0x000000000000791b */ /* 0x003fea0003800000 */
.L_x_1643:
[----:B------:R-:W-:Y:S02]  /*140f0*/  IMAD.MOV.U32 R127, RZ, RZ, R128 ;  /* 0x000000ffff7f7224 */ /* 0x000fe400078e0080 */
[----:B------:R-:W-:Y:S01]  /*14100*/  HFMA2 R126, -RZ, RZ, 0, 2.384185791015625e-07 ;  /* 0x00000004ff7e7431 */ /* 0x000fe200000001ff */
[----:B------:R-:W-:-:S05]  /*14110*/  MOV R124, R130 ;  /* 0x00000082007c7202 */ /* 0x000fca0000000f00 */
[----:B------:R-:W-:Y:S01]  /*14120*/  FADD.FTZ R129, R129, R124 ;  /* 0x0000007c81817221 */ /* 0x000fe20000010000 */
[----:B------:R-:W-:-:S07]  /*14130*/  MOV R124, 0xffffffff ;  /* 0xffffffff007c7802 */ /* 0x000fce0000000f00 */
[----:B------:R-:W-:Y:S05]  /*14140*/  WARPSYNC.COLLECTIVE R124, `(.L_x_1644) ;  /* 0x000000007c087348 */ /* 0x000fea0003c00000 */
[----:B------:R0:W1:Y:S02]  /*14150*/  SHFL.BFLY P0, R130, R127, R126, R125 ;  /* 0x0c00007e7f827389 */ /* 0x000064000000007d */
[----:B01----:R-:W-:Y:S05]  /*14160*/  ENDCOLLECTIVE ;  /* 0x000000000000791b */ /* 0x003fea0003800000 */
.L_x_1644:
[----:B------:R-:W-:Y:S01]  /*14170*/  IMAD.MOV.U32 R127, RZ, RZ, R129 ;  /* 0x000000ffff7f7224 */ /* 0x000fe200078e0081 */
[----:B------:R-:W-:-:S05]  /*14180*/  MOV R124, R130 ;  /* 0x00000082007c7202 */ /* 0x000fca0000000f00 */
[----:B------:R-:W-:Y:S01]  /*14190*/  FADD.FTZ R128, R128, R124 ;  /* 0x0000007c80807221 */ /* 0x000fe20000010000 */
[----:B------:R-:W-:-:S07]  /*141a0*/  MOV R124, 0xffffffff ;  /* 0xffffffff007c7802 */ /* 0x000fce0000000f00 */
[----:B------:R-:W-:Y:S05]  /*141b0*/  WARPSYNC.COLLECTIVE R124, `(.L_x_1645) ;  /* 0x000000007c087348 */ /* 0x000fea0003c00000 */
[----:B------:R0:W1:Y:S02]  /*141c0*/  SHFL.BFLY P0, R130, R127, R126, R125 ;  /* 0x0c00007e7f827389 */ /* 0x000064000000007d */
[----:B01----:R-:W-:Y:S05]  /*141d0*/  ENDCOLLECTIVE ;  /* 0x000000000000791b */ /* 0x003fea0003800000 */
.L_x_1645:
        /* <DEDUP_REMOVED lines=8> */
.L_x_1646:
[----:B------:R-:W-:Y:S02]  /*14260*/  MOV R127, R129 ;  /* 0x00000081007f7202 */ /* 0x000fe40000000f00 */
[----:B------:R-:W-:-:S05]  /*14270*/  MOV R124, R130 ;  /* 0x00000082007c7202 */ /* 0x000fca0000000f00 */
[----:B------:R-:W-:Y:S01]  /*14280*/  FADD.FTZ R128, R128, R124 ;  /* 0x0000007c80807221 */ /* 0x000fe20000010000 */
[----:B------:R-:W-:-:S07]  /*14290*/  IMAD.MOV.U32 R124, RZ, RZ, -0x1 ;  /* 0xffffffffff7c7424 */ /* 0x000fce00078e00ff */
[----:B------:R-:W-:Y:S05]  /*142a0*/  WARPSYNC.COLLECTIVE R124, `(.L_x_1647) ;  /* 0x000000007c087348 */ /* 0x000fea0003c00000 */
[----:B------:R0:W1:Y:S02]  /*142b0*/  SHFL.BFLY P0, R130, R127, R126, R125 ;  /* 0x0c00007e7f827389 */ /* 0x000064000000007d */
[----:B01----:R-:W-:Y:S05]  /*142c0*/  ENDCOLLECTIVE ;  /* 0x000000000000791b */ /* 0x003fea0003800000 */
.L_x_1647:
[----:B------:R-:W-:Y:S01]  /*142d0*/  MOV R127, R128 ;  /* 0x00000080007f7202 */ /* 0x000fe20000000f00 */
[----:B------:R-:W-:Y:S01]  /*142e0*/  HFMA2 R126, -RZ, RZ, 0, 9.5367431640625e-07 ;  /* 0x00000010ff7e7431 */ /* 0x000fe200000001ff */
[----:B------:R-:W-:-:S05]  /*142f0*/  MOV R124, R130 ;  /* 0x00000082007c7202 */ /* 0x000fca0000000f00 */
[----:B------:R-:W-:Y:S01]  /*14300*/  FADD.FTZ R129, R129, R124 ;  /* 0x0000007c81817221 */ /* 0x000fe20000010000 */
[----:B------:R-:W-:-:S07]  /*14310*/  IMAD.MOV.U32 R124, RZ, RZ, -0x1 ;  /* 0xffffffffff7c7424 */ /* 0x000fce00078e00ff */
[----:B------:R-:W-:Y:S05]  /*14320*/  WARPSYNC.COLLECTIVE R124, `(.L_x_1648) ;  /* 0x000000007c087348 */ /* 0x000fea0003c00000 */
[----:B------:R0:W1:Y:S02]  /*14330*/  SHFL.BFLY P0, R130, R127, R126, R125 ;  /* 0x0c00007e7f827389 */ /* 0x000064000000007d */
[----:B01----:R-:W-:Y:S05]  /*14340*/  ENDCOLLECTIVE ;  /* 0x000000000000791b */ /* 0x003fea0003800000 */
.L_x_1648:
[----:B------:R-:W-:Y:S02]  /*14350*/  MOV R127, R129 ;  /* 0x00000081007f7202 */ /* 0x000fe40000000f00 */
[----:B------:R-:W-:-:S07]  /*14360*/  MOV R131, R130 ;  /* 0x0000008200837202 */ /* 0x000fce0000000f00 */
[----:B------:R-:W-:Y:S05]  /*14370*/  WARPSYNC.COLLECTIVE R124, `(.L_x_1649) ;  /* 0x000000007c087348 */ /* 0x000fea0003c00000 */
[----:B------:R0:W1:Y:S02]  /*14380*/  SHFL.BFLY P0, R130, R127, R126, R125 ;  /* 0x0c00007e7f827389 */ /* 0x000064000000007d */
[----:B01----:R-:W-:Y:S05]  /*14390*/  ENDCOLLECTIVE ;  /* 0x000000000000791b */ /* 0x003fea0003800000 */
.L_x_1649:
[----:B------:R-:W-:Y:S01]  /*143a0*/  MOV R124, R130 ;  /* 0x00000082007c7202 */ /* 0x000fe20000000f00 */
[----:B------:R-:W-:Y:S06]  /*143b0*/  BRA `(.L_x_1650) ;  /* 0xffffff0c00b47947 */ /* 0x000fec000383ffff */
.L_x_1651:
        /* <DEDUP_REMOVED lines=12> */
.L_x_7094:


//--------------------- .text._ZN10layer_norm31ln_parallel_residual_bwd_kernelINS_13Kernel_traitsIf13__nv_bfloat16S2_S2_fjLj1280ELj1ELj4ELj1ELj16ENS_18Kernel_traits_baseILj1280EfS2_S2_S2_fjLj128EEEEELb1ELb0ELb1EEEvNS_9BwdParamsE --------------------------
	.section	.text._ZN10layer_norm31ln_parallel_residual_bwd_kernelINS_13Kernel_traitsIf13__nv_bfloat16S2_S2_fjLj1280ELj1ELj4ELj1ELj16ENS_18Kernel_traits_baseILj1280EfS2_S2_S2_fjLj128EEEEELb1ELb0ELb1EEEvNS_9BwdParamsE,"ax",@progbits
	.align	128
        .global         _ZN10layer_norm31ln_parallel_residual_bwd_kernelINS_13Kernel_traitsIf13__nv_bfloat16S2_S2_fjLj1280ELj1ELj4ELj1ELj16ENS_18Kernel_traits_baseILj1280EfS2_S2_S2_fjLj128EEEEELb1ELb0ELb1EEEvNS_9BwdParamsE
        .type           _ZN10layer_norm31ln_parallel_residual_bwd_kernelINS_13Kernel_traitsIf13__nv_bfloat16S2_S2_fjLj1280ELj1ELj4ELj1ELj16ENS_18Kernel_traits_baseILj1280EfS2_S2_S2_fjLj128EEEEELb1ELb0ELb1EEEvNS_9BwdParamsE,@function
        .size           _ZN10layer_norm31ln_parallel_residual_bwd_kernelINS_13Kernel_traitsIf13__nv_bfloat16S2_S2_fjLj1280ELj1ELj4ELj1ELj16ENS_18Kernel_traits_baseILj1280EfS2_S2_S2_fjLj128EEEEELb1ELb0ELb1EEEvNS_9BwdParamsE,(.L_x_7095 - _ZN10layer_norm31ln_parallel_residual_bwd_kernelINS_13Kernel_traitsIf13__nv_bfloat16S2_S2_fjLj1280ELj1ELj4ELj1ELj16ENS_18Kernel_traits_baseILj1280EfS2_S2_S2_fjLj128EEEEELb1ELb0ELb1EEEvNS_9BwdParamsE)
        .other          _ZN10layer_norm31ln_parallel_residual_bwd_kernelINS_13Kernel_traitsIf13__nv_bfloat16S2_S2_fjLj1280ELj1ELj4ELj1ELj16ENS_18Kernel_traits_baseILj1280EfS2_S2_S2_fjLj128EEEEELb1ELb0ELb1EEEvNS_9BwdParamsE,@"STO_CUDA_ENTRY STV_DEFAULT"
_ZN10layer_norm31ln_parallel_residual_bwd_kernelINS_13Kernel_traitsIf13__nv_bfloat16S2_S2_fjLj1280ELj1ELj4ELj1ELj16ENS_18Kernel_traits_baseILj1280EfS2_S2_S2_fjLj128EEEEELb1ELb0ELb1EEEvNS_9BwdParamsE:
.text._ZN10layer_norm31ln_parallel_residual_bwd_kernelINS_13Kernel_traitsIf13__nv_bfloat16S2_S2_fjLj1280ELj1ELj4ELj1ELj16ENS_18Kernel_traits_baseILj1280EfS2_S2_S2_fjLj128EEEEELb1ELb0ELb1EEEvNS_9BwdParamsE:
        /* <DEDUP_REMOVED lines=134> */
[----:B------:R-:W-:-:S02]  /*0860*/  MOV R244, RZ ;  /* 0x000000ff00f47202 */ /* 0x000fc40000000f00 */
[----:B------:R-:W-:Y:S02]  /*0870*/  CS2R R248, SRZ ;  /* 0x0000000000f87805 */ /* 0x000fe4000001ff00 */
[----:B------:R-:W-:Y:S02]  /*0880*/  CS2R R216, SRZ ;  /* 0x0000000000d87805 */ /* 0x000fe4000001ff00 */
[----:B------:R-:W-:Y:S02]  /*0890*/  CS2R R240, SRZ ;  /* 0x0000000000f07805 */ /* 0x000fe4000001ff00 */
[----:B------:R-:W-:Y:S02]  /*08a0*/  CS2R R220, SRZ ;  /* 0x0000000000dc7805 */ /* 0x000fe4000001ff00 */
[----:B------:R-:W-:Y:S02]  /*08b0*/  CS2R R236, SRZ ;  /* 0x0000000000ec7805 */ /* 0x000fe4000001ff00 */
[----:B------:R-:W-:-:S02]  /*08c0*/  CS2R R224, SRZ ;  /* 0x0000000000e07805 */ /* 0x000fc4000001ff00 */
[----:B------:R-:W-:Y:S02]  /*08d0*/  MOV R252, RZ ;  /* 0x000000ff00fc7202 */ /* 0x000fe40000000f00 */
[----:B------:R-:W-:Y:S01]  /*08e0*/  CS2R R228, SRZ ;  /* 0x0000000000e47805 */ /* 0x000fe2000001ff00 */
[----:B--2---:R0:W-:Y:S04]  /*08f0*/  STL.64 [R1], R8 ;  /* 0x0000000801007387 */ /* 0x0041e80000100a00 */
[----:B------:R0:W-:Y:S04]  /*0900*/  STL.64 [R1+0x8], R10 ;  /* 0x0000080a01007387 */ /* 0x0001e80000100a00 */
        /* <DEDUP_REMOVED lines=130> */
.L_x_1696:
[----:B0-2---:R-:W0:Y:S01]  /*1130*/  S2R R3, SR_TID.X ;  /* 0x0000000000037919 */ /* 0x005e220000002100 */
[----:B-1----:R-:W1:Y:S01]  /*1140*/  LDC.64 R202, c[0x0][0x3a8] ;  /* 0x0000ea00ffca7b82 */ /* 0x002e620000000a00 */
[----:B------:R-:W-:Y:S01]  /*1150*/  IMAD R0, R6, UR12, RZ ;  /* 0x0000000c06007c24 */ /* 0x000fe2000f8e02ff */
[----:B------:R-:W2:Y:S04]  /*1160*/  LDL.LU R167, [R1+0x24] ;  /* 0x0000240001a77983 */ /* 0x000ea80000300800 */
[----:B------:R-:W-:Y:S01]  /*1170*/  SHF.R.S32.HI R2, RZ, 0x1f, R0 ;  /* 0x0000001fff027819 */ /* 0x000fe20000011400 */
[----:B------:R-:W3:Y:S01]  /*1180*/  LDL.LU R166, [R1+0x20] ;  /* 0x0000200001a67983 */ /* 0x000ee20000300800 */
[----:B------:R-:W4:Y:S02]  /*1190*/  LDC.64 R4, c[0x0][0x3c0] ;  /* 0x0000f000ff047b82 */ /* 0x000f240000000a00 */
[----:B------:R-:W-:Y:S01]  /*11a0*/  LEA.HI R2, R2, R0, RZ, 0x3 ;  /* 0x0000000002027211 */ /* 0x000fe200078f18ff */
[----:B------:R-:W3:Y:S04]  /*11b0*/  LDL R165, [R1] ;  /* 0x0000000001a57983 */ /* 0x000ee80000100800 */
[----:B------:R-:W3:Y:S01]  /*11c0*/  LDL.LU R155, [R1+0x44] ;  /* 0x00004400019b7983 */ /* 0x000ee20000300800 */
[----:B------:R-:W1:Y:S03]  /*11d0*/  LDC.64 R206, c[0x0][0x428] ;  /* 0x00010a00ffce7b82 */ /* 0x000e660000000a00 */
[----:B------:R-:W3:Y:S04]  /*11e0*/  LDL.LU R154, [R1+0x40] ;  /* 0x00004000019a7983 */ /* 0x000ee80000300800 */
[----:B------:R-:W3:Y:S01]  /*11f0*/  LDL R153, [R1+0x8] ;  /* 0x0000080001997983 */ /* 0x000ee20000100800 */
[----:B------:R-:W1:Y:S03]  /*1200*/  LDC.64 R8, c[0x0][0x3c8] ;  /* 0x0000f200ff087b82 */ /* 0x000e660000000a00 */
[----:B------:R-:W3:Y:S01]  /*1210*/  LDL.LU R152, [R1+0x64] ;  /* 0x0000640001987983 */ /* 0x000ee20000300800 */
[----:B0-----:R-:W-:-:S04]  /*1220*/  LOP3.LUT R3, R3, 0x1f, RZ, 0xc0, !PT ;  /* 0x0000001f03037812 */ /* 0x001fc800078ec0ff */
[----:B------:R-:W0:Y:S01]  /*1230*/  LDC.64 R204, c[0x0][0x430] ;  /* 0x00010c00ffcc7b82 */ /* 0x000e220000000a00 */
[----:B------:R-:W3:Y:S01]  /*1240*/  LDL.LU R149, [R1+0x60] ;  /* 0x0000600001957983 */ /* 0x000ee20000300800 */
[----:B------:R-:W-:Y:S01]  /*1250*/  LEA.HI.SX32 R7, R2, R3, 0x1d ;  /* 0x0000000302077211 */ /* 0x000fe200078feaff */
[----:B----4-:R-:W-:Y:S02]  /*1260*/  IMAD.WIDE R2, R6, 0x4, R4 ;  /* 0x0000000406027825 */ /* 0x010fe400078e0204 */
[----:B------:R-:W4:Y:S02]  /*1270*/  LDL.LU R151, [R1+0x84] ;  /* 0x0000840001977983 */ /* 0x000f240000300800 */
[C---:B-1----:R-:W-:Y:S02]  /*1280*/  IMAD.WIDE.U32 R16, R7.reuse, 0x10, R202 ;  /* 0x0000001007107825 */ /* 0x042fe400078e00ca */
[----:B------:R1:W2:Y:S02]  /*1290*/  LDG.E R171, desc[UR10][R2.64] ;  /* 0x0000000a02ab7981 */ /* 0x0002a4000c1e1900 */
[----:B------:R-:W-:-:S02]  /*12a0*/  IMAD.WIDE.U32 R20, R7, 0x10, R206 ;  /* 0x0000001007147825 */ /* 0x000fc400078e00ce */
[----:B------:R-:W4:Y:S04]  /*12b0*/  LDL.LU R150, [R1+0x80] ;  /* 0x0000800001967983 */ /* 0x000f280000300800 */
[----:B------:R-:W3:Y:S01]  /*12c0*/  LDG.E.128 R16, desc[UR10][R16.64] ;  /* 0x0000000a10107981 */ /* 0x000ee2000c1e1d00 */
[----:B-1----:R-:W-:-:S03]  /*12d0*/  IMAD.WIDE R2, R6, 0x4, R8 ;  /* 0x0000000406027825 */ /* 0x002fc600078e0208 */
[----:B------:R-:W4:Y:S01]  /*12e0*/  LDG.E.128 R20, desc[UR10][R20.64] ;  /* 0x0000000a14147981 */ /* 0x000f22000c1e1d00 */
[----:B0-----:R-:W-:-:S03]  /*12f0*/  IMAD.WIDE.U32 R12, R7, 0x10, R204 ;  /* 0x00000010070c7825 */ /* 0x001fc600078e00cc */
[----:B------:R-:W4:Y:S01]  /*1300*/  LDG.E R5, desc[UR10][R2.64] ;  /* 0x0000000a02057981 */ /* 0x000f22000c1e1900 */
[----:B------:R-:W-:-:S03]  /*1310*/  ISETP.NE.AND P3, PT, RZ, UR7, PT ;  /* 0x00000007ff007c0c */ /* 0x000fc6000bf65270 */
[----:B------:R-:W4:Y:S04]  /*1320*/  LDL.LU R175, [R1+0x2c] ;  /* 0x00002c0001af7983 */ /* 0x000f280000300800 */
[----:B------:R-:W4:Y:S04]  /*1330*/  LDG.E.128 R12, desc[UR10][R12.64] ;  /* 0x0000000a0c0c7981 */ /* 0x000f28000c1e1d00 */
[----:B------:R-:W4:Y:S01]  /*1340*/  LDL.LU R174, [R1+0x28] ;  /* 0x0000280001ae7983 */ /* 0x000f220000300800 */
[----:B--2---:R-:W-:Y:S02]  /*1350*/  FSEL R171, R171, RZ, !P3 ;  /* 0x000000ffabab7208 */ /* 0x004fe40005800000 */
[----:B---3--:R-:W-:-:S02]  /*1360*/  SHF.L.U32 R0, R16, 0x10, RZ ;  /* 0x0000001010007819 */ /* 0x008fc400000006ff */
[----:B------:R-:W-:-:S03]  /*1370*/  SHF.L.U32 R27, R17, 0x10, RZ ;  /* 0x00000010111b7819 */ /* 0x000fc600000006ff */
[C---:B------:R-:W-:Y:S01]  /*1380*/  FADD.FTZ R0, -R171.reuse, R0 ;  /* 0x00000000ab007221 */ /* 0x040fe20000010100 */
[----:B----4-:R-:W-:Y:S01]  /*1390*/  SHF.L.U32 R170, R20, 0x10, RZ ;  /* 0x0000001014aa7819 */ /* 0x010fe200000006ff */
[----:B------:R-:W-:Y:S02]  /*13a0*/  FADD.FTZ R27, -R171, R27 ;  /* 0x0000001bab1b7221 */ /* 0x000fe40000010100 */
[----:B------:R-:W-:Y:S01]  /*13b0*/  FMUL.FTZ R0, R5, R0 ;  /* 0x0000000005007220 */ /* 0x000fe20000410000 */
[----:B------:R-:W-:Y:S01]  /*13c0*/  SHF.L.U32 R168, R21, 0x10, RZ ;  /* 0x0000001015a87819 */ /* 0x000fe200000006ff */
[----:B------:R-:W-:Y:S01]  /*13d0*/  FADD.FTZ R167, R170, R167 ;  /* 0x000000a7aaa77221 */ /* 0x000fe20000010000 */
[----:B------:R-:W-:Y:S01]  /*13e0*/  PRMT R164, R18, 0x7632, R164 ;  /* 0x0000763212a47816 */ /* 0x000fe200000000a4 */
[----:B------:R-:W-:Y:S01]  /*13f0*/  FFMA.FTZ R166, R0, R170, R166 ;  /* 0x000000aa00a67223 */ /* 0x000fe200000100a6 */
[----:B------:R-:W-:Y:S02]  /*1400*/  SHF.L.U32 R26, R18, 0x10, RZ ;  /* 0x00000010121a7819 */ /* 0x000fe400000006ff */
[----:B------:R-:W-:Y:S01]  /*1410*/  SHF.L.U32 R147, R12, 0x10, RZ ;  /* 0x000000100c937819 */ /* 0x000fe200000006ff */
[----:B------:R-:W-:Y:S01]  /*1420*/  FMUL.FTZ R169, R5, R27 ;  /* 0x0000001b05a97220 */ /* 0x000fe20000410000 */
[----:B------:R-:W-:Y:S01]  /*1430*/  PRMT R18, R22, 0x7632, R18 ;  /* 0x0000763216127816 */ /* 0x000fe20000000012 */
[----:B------:R-:W-:Y:S01]  /*1440*/  FADD.FTZ R155, R168, R155 ;  /* 0x0000009ba89b7221 */ /* 0x000fe20000010000 */
[----:B------:R-:W-:Y:S01]  /*1450*/  SHF.L.U32 R148, R22, 0x10, RZ ;  /* 0x0000001016947819 */ /* 0x000fe200000006ff */
[----:B------:R0:W-:Y:S01]  /*1460*/  STL [R1+0x24], R167 ;  /* 0x000024a701007387 */ /* 0x0001e20000100800 */
[----:B------:R-:W-:Y:S01]  /*1470*/  PRMT R22, R12, 0x7632, R22 ;  /* 0x000076320c167816 */ /* 0x000fe20000000016 */
[----:B-----5:R-:W-:Y:S01]  /*1480*/  FMUL.FTZ R12, R64, R147 ;  /* 0x00000093400c7220 */ /* 0x020fe20000410000 */
[----:B------:R-:W-:Y:S01]  /*1490*/  SHF.L.U32 R145, R13, 0x10, RZ ;  /* 0x000000100d917819 */ /* 0x000fe200000006ff */
[----:B------:R1:W-:Y:S01]  /*14a0*/  STL [R1+0x20], R166 ;  /* 0x000020a601007387 */ /* 0x0003e20000100800 */
[----:B------:R-:W-:Y:S01]  /*14b0*/  FFMA.FTZ R154, R169, R168, R154 ;  /* 0x000000a8a99a7223 */ /* 0x000fe2000001009a */
[----:B------:R-:W-:Y:S01]  /*14c0*/  FFMA.FTZ R170, R165, R170, R12 ;  /* 0x000000aaa5aa7223 */ /* 0x000fe2000001000c */
[----:B------:R-:W-:Y:S01]  /*14d0*/  FADD.FTZ R26, -R171, R26 ;  /* 0x0000001aab1a7221 */ /* 0x000fe20000010100 */
[----:B0-----:R-:W2:Y:S01]  /*14e0*/  LDL.LU R167, [R1+0x34] ;  /* 0x0000340001a77983 */ /* 0x001ea20000300800 */
[----:B------:R-:W-:-:S03]  /*14f0*/  FMUL.FTZ R12, R66, R145 ;  /* 0x00000091420c7220 */ /* 0x000fc60000410000 */
[----:B-1----:R-:W3:Y:S01]  /*1500*/  LDL.LU R166, [R1+0x30] ;  /* 0x0000300001a67983 */ /* 0x002ee20000300800 */
[----:B------:R-:W-:-:S03]  /*1510*/  IMAD.U32 R25, R19, 0x10000, RZ ;  /* 0x0001000013197824 */ /* 0x000fc600078e00ff */
[----:B------:R0:W-:Y:S01]  /*1520*/  STL [R1+0x44], R155 ;  /* 0x0000449b01007387 */ /* 0x0001e20000100800 */
[----:B------:R-:W-:-:S03]  /*1530*/  PRMT R2, R17, 0x7632, R2 ;  /* 0x0000763211027816 */ /* 0x000fc60000000002 */
[----:B------:R-:W4:Y:S01]  /*1540*/  LDL R165, [R1+0x4] ;  /* 0x0000040001a57983 */ /* 0x000f220000100800 */
[----:B------:R-:W-:Y:S01]  /*1550*/  PRMT R17, R23, 0x7632, R17 ;  /* 0x0000763217117816 */ /* 0x000fe20000000011 */
[----:B------:R-:W-:Y:S02]  /*1560*/  FMUL.FTZ R27, R5, R26 ;  /* 0x0000001a051b7220 */ /* 0x000fe40000410000 */
[----:B------:R1:W-:Y:S01]  /*1570*/  STL [R1+0x40], R154 ;  /* 0x0000409a01007387 */ /* 0x0003e20000100800 */
[----:B------:R-:W-:Y:S01]  /*1580*/  SHF.L.U32 R23, R23, 0x10, RZ ;  /* 0x0000001017177819 */ /* 0x000fe200000006ff */
[----:B------:R-:W-:Y:S02]  /*1590*/  FFMA.FTZ R168, R153, R168, R12 ;  /* 0x000000a899a87223 */ /* 0x000fe4000001000c */
[----:B0-----:R-:W4:Y:S01]  /*15a0*/  LDL.LU R155, [R1+0x4c] ;  /* 0x00004c00019b7983 */ /* 0x001f220000300800 */
[----:B------:R-:W-:Y:S01]  /*15b0*/  FADD.FTZ R152, R148, R152 ;  /* 0x0000009894987221 */ /* 0x000fe20000010000 */
[----:B------:R-:W-:-:S02]  /*15c0*/  FADD.FTZ R25, -R171, R25 ;  /* 0x00000019ab197221 */ /* 0x000fc40000010100 */
[----:B-1----:R-:W4:Y:S01]  /*15d0*/  LDL.LU R154, [R1+0x48] ;  /* 0x00004800019a7983 */ /* 0x002f220000300800 */
[----:B------:R-:W-:-:S03]  /*15e0*/  FFMA.FTZ R149, R27, R148, R149 ;  /* 0x000000941b957223 */ /* 0x000fc60000010095 */
[----:B------:R-:W4:Y:S01]  /*15f0*/  LDL.LU R153, [R1+0x54] ;  /* 0x0000540001997983 */ /* 0x000f220000300800 */
[----:B------:R-:W-:Y:S01]  /*1600*/  FMUL.FTZ R25, R5, R25 ;  /* 0x0000001905197220 */ /* 0x000fe20000410000 */
[----:B------:R-:W-:Y:S02]  /*1610*/  FADD.FTZ R151, R23, R151 ;  /* 0x0000009717977221 */ /* 0x000fe40000010000 */
[----:B------:R0:W-:Y:S01]  /*1620*/  STL [R1+0x64], R152 ;  /* 0x0000649801007387 */ /* 0x0001e20000100800 */
[----:B------:R-:W-:-:S03]  /*1630*/  FFMA.FTZ R150, R25, R23, R150 ;  /* 0x0000001719967223 */ /* 0x000fc60000010096 */
[----:B0-----:R-:W4:Y:S04]  /*1640*/  LDL.LU R152, [R1+0x50] ;  /* 0x0000500001987983 */ /* 0x001f280000300800 */
[----:B------:R0:W-:Y:S04]  /*1650*/  STL [R1+0x60], R149 ;  /* 0x0000609501007387 */ /* 0x0001e80000100800 */
[----:B0-----:R-:W4:Y:S04]  /*1660*/  LDL R149, [R1+0xc] ;  /* 0x00000c0001957983 */ /* 0x001f280000100800 */
[----:B------:R0:W-:Y:S04]  /*1670*/  STL [R1+0x84], R151 ;  /* 0x0000849701007387 */ /* 0x0001e80000100800 */
[----:B0-----:R-:W4:Y:S04]  /*1680*/  LDL.LU R151, [R1+0x6c] ;  /* 0x00006c0001977983 */ /* 0x001f280000300800 */
[----:B------:R0:W-:Y:S04]  /*1690*/  STL [R1+0x80], R150 ;  /* 0x0000809601007387 */ /* 0x0001e80000100800 */
[----:B0-----:R-:W4:Y:S01]  /*16a0*/  LDL.LU R150, [R1+0x68] ;  /* 0x0000680001967983 */ /* 0x001f220000300800 */
[----:B------:R-:W-:-:S02]  /*16b0*/  PRMT R24, R16, 0x7632, R24 ;  /* 0x0000763210187816 */ /* 0x000fc40000000018 */
[----:B------:R-:W-:Y:S02]  /*16c0*/  PRMT R16, R19, 0x7632, R16 ;  /* 0x0000763213107816 */ /* 0x000fe40000000010 */
[----:B------:R-:W-:Y:S02]  /*16d0*/  PRMT R144, R20, 0x7632, R144 ;  /* 0x0000763214907816 */ /* 0x000fe40000000090 */
[C---:B------:R-:W-:Y:S02]  /*16e0*/  PRMT R19, R14.reuse, 0x7632, R19 ;  /* 0x000076320e137816 */ /* 0x040fe40000000013 */
[----:B------:R-:W-:Y:S02]  /*16f0*/  SHF.L.U32 R146, R14, 0x10, RZ ;  /* 0x000000100e927819 */ /* 0x000fe400000006ff */
[----:B------:R-:W-:Y:S02]  /*1700*/  PRMT R20, R21, 0x7632, R20 ;  /* 0x0000763215147816 */ /* 0x000fe40000000014 */
[----:B------:R-:W-:-:S02]  /*1710*/  PRMT R14, R15, 0x7632, R14 ;  /* 0x000076320f0e7816 */ /* 0x000fc4000000000e */
[----:B------:R-:W-:Y:S02]  /*1720*/  PRMT R21, R13, 0x7632, R21 ;  /* 0x000076320d157816 */ /* 0x000fe40000000015 */
[----:B------:R-:W-:Y:S02]  /*1730*/  SHF.L.U32 R15, R15, 0x10, RZ ;  /* 0x000000100f0f7819 */ /* 0x000fe400000006ff */
[----:B------:R-:W-:-:S03]  /*1740*/  SHF.L.U32 R13, R24, 0x10, RZ ;  /* 0x00000010180d7819 */ /* 0x000fc600000006ff */
[----:B------:R-:W-:Y:S02]  /*1750*/  FMUL.FTZ R12, R62, R15 ;  /* 0x0000000f3e0c7220 */ /* 0x000fe40000410000 */
[----:B------:R-:W-:Y:S01]  /*1760*/  FADD.FTZ R13, -R171, R13 ;  /* 0x0000000dab0d7221 */ /* 0x000fe20000010100 */
[----:B------:R-:W-:Y:S02]  /*1770*/  IMAD.U32 R144, R144, 0x10000, RZ ;  /* 0x0001000090907824 */ /* 0x000fe400078e00ff */
[----:B------:R-:W-:Y:S01]  /*1780*/  FFMA.FTZ R24, R102, R23, R12 ;  /* 0x0000001766187223 */ /* 0x000fe2000001000c */
[----:B------:R-:W-:Y:S01]  /*1790*/  SHF.L.U32 R2, R2, 0x10, RZ ;  /* 0x0000001002027819 */ /* 0x000fe200000006ff */
[----:B------:R-:W-:Y:S01]  /*17a0*/  FMUL.FTZ R23, R5, R13 ;  /* 0x0000000d05177220 */ /* 0x000fe20000410000 */
[----:B------:R-:W-:Y:S01]  /*17b0*/  FADD.FTZ R175, R147, R175 ;  /* 0x000000af93af7221 */ /* 0x000fe20000010000 */
[----:B------:R-:W-:Y:S01]  /*17c0*/  FFMA.FTZ R174, R0, R147, R174 ;  /* 0x0000009300ae7223 */ /* 0x000fe200000100ae */
[----:B------:R-:W-:-:S02]  /*17d0*/  SHF.L.U32 R20, R20, 0x10, RZ ;  /* 0x0000001014147819 */ /* 0x000fc400000006ff */
[----:B------:R-:W-:Y:S01]  /*17e0*/  SHF.L.U32 R13, R21, 0x10, RZ ;  /* 0x00000010150d7819 */ /* 0x000fe200000006ff */
[----:B------:R-:W-:Y:S01]  /*17f0*/  FADD.FTZ R21, -R171, R2 ;  /* 0x00000002ab157221 */ /* 0x000fe20000010100 */
[----:B------:R0:W-:Y:S04]  /*1800*/  STL [R1+0x2c], R175 ;  /* 0x00002caf01007387 */ /* 0x0001e80000100800 */
[----:B------:R1:W-:Y:S01]  /*1810*/  STL [R1+0x28], R174 ;  /* 0x000028ae01007387 */ /* 0x0003e20000100800 */
[----:B------:R-:W-:Y:S01]  /*1820*/  FMUL.FTZ R21, R5, R21 ;  /* 0x0000001505157220 */ /* 0x000fe20000410000 */
[----:B--2---:R-:W-:Y:S01]  /*1830*/  FADD.FTZ R167, R144, R167 ;  /* 0x000000a790a77221 */ /* 0x004fe20000010000 */
[----:B---3--:R-:W-:-:S04]  /*1840*/  FFMA.FTZ R166, R23, R144, R166 ;  /* 0x0000009017a67223 */ /* 0x008fc800000100a6 */
[----:B------:R2:W-:Y:S04]  /*1850*/  STL [R1+0x34], R167 ;  /* 0x000034a701007387 */ /* 0x0005e80000100800 */
[----:B------:R3:W-:Y:S01]  /*1860*/  STL [R1+0x30], R166 ;  /* 0x000030a601007387 */ /* 0x0007e20000100800 */
[----:B----4-:R-:W-:Y:S01]  /*1870*/  FADD.FTZ R155, R145, R155 ;  /* 0x0000009b919b7221 */ /* 0x010fe20000010000 */
[----:B------:R-:W-:-:S04]  /*1880*/  FFMA.FTZ R154, R169, R145, R154 ;  /* 0x00000091a99a7223 */ /* 0x000fc8000001009a */
[----:B------:R-:W-:Y:S01]  /*1890*/  STL [R1+0x4c], R155 ;  /* 0x00004c9b01007387 */ /* 0x000fe20000100800 */
[----:B------:R-:W-:-:S03]  /*18a0*/  FADD.FTZ R153, R20, R153 ;  /* 0x0000009914997221 */ /* 0x000fc60000010000 */
[----:B------:R-:W-:Y:S04]  /*18b0*/  STL [R1+0x48], R154 ;  /* 0x0000489a01007387 */ /* 0x000fe80000100800 */
[----:B------:R-:W4:Y:S04]  /*18c0*/  LDL.LU R198, [R1+0x74] ;  /* 0x0000740001c67983 */ /* 0x000f280000300800 */
[----:B------:R-:W-:Y:S04]  /*18d0*/  STL [R1+0x54], R153 ;  /* 0x0000549901007387 */ /* 0x000fe80000100800 */
[----:B------:R-:W4:Y:S01]  /*18e0*/  LDL.LU R197, [R1+0x70] ;  /* 0x0000700001c57983 */ /* 0x000f220000300800 */
[----:B------:R-:W-:-:S05]  /*18f0*/  FFMA.FTZ R152, R21, R20, R152 ;  /* 0x0000001415987223 */ /* 0x000fca0000010098 */
[----:B------:R-:W-:Y:S04]  /*1900*/  STL [R1+0x50], R152 ;  /* 0x0000509801007387 */ /* 0x000fe80000100800 */
[----:B------:R-:W4:Y:S04]  /*1910*/  LDL.LU R196, [R1+0x8c] ;  /* 0x00008c0001c47983 */ /* 0x000f280000300800 */
[----:B------:R-:W4:Y:S04]  /*1920*/  LDL.LU R185, [R1+0x88] ;  /* 0x0000880001b97983 */ /* 0x000f280000300800 */
[----:B------:R-:W4:Y:S04]  /*1930*/  LDL.LU R184, [R1+0x94] ;  /* 0x0000940001b87983 */ /* 0x000f280000300800 */
[----:B------:R-:W4:Y:S01]  /*1940*/  LDL.LU R183, [R1+0x90] ;  /* 0x0000900001b77983 */ /* 0x000f220000300800 */
[----:B------:R-:W-:-:S05]  /*1950*/  FADD.FTZ R151, R146, R151 ;  /* 0x0000009792977221 */ /* 0x000fca0000010000 */
[----:B------:R-:W-:Y:S04]  /*1960*/  STL [R1+0x6c], R151 ;  /* 0x00006c9701007387 */ /* 0x000fe80000100800 */
[----:B------:R-:W4:Y:S04]  /*1970*/  LDL.LU R182, [R1+0x3c] ;  /* 0x00003c0001b67983 */ /* 0x000f280000300800 */
[----:B------:R-:W4:Y:S01]  /*1980*/  LDL.LU R181, [R1+0x38] ;  /* 0x0000380001b57983 */ /* 0x000f220000300800 */
[----:B------:R-:W-:-:S03]  /*1990*/  FFMA.FTZ R150, R27, R146, R150 ;  /* 0x000000921b967223 */ /* 0x000fc60000010096 */
[----:B------:R-:W4:Y:S04]  /*19a0*/  LDL.LU R179, [R1+0x5c] ;  /* 0x00005c0001b37983 */ /* 0x000f280000300800 */
[----:B------:R-:W-:Y:S04]  /*19b0*/  STL [R1+0x68], R150 ;  /* 0x0000689601007387 */ /* 0x000fe80000100800 */
[----:B------:R-:W4:Y:S04]  /*19c0*/  LDL.LU R178, [R1+0x58] ;  /* 0x0000580001b27983 */ /* 0x000f280000300800 */
[----:B0-----:R-:W4:Y:S04]  /*19d0*/  LDL.LU R175, [R1+0x7c] ;  /* 0x00007c0001af7983 */ /* 0x001f280000300800 */
[----:B-1----:R-:W4:Y:S04]  /*19e0*/  LDL.LU R174, [R1+0x78] ;  /* 0x0000780001ae7983 */ /* 0x002f280000300800 */
[----:B--2---:R-:W2:Y:S04]  /*19f0*/  LDL.LU R167, [R1+0x9c] ;  /* 0x00009c0001a77983 */ /* 0x004ea80000300800 */
[----:B---3--:R-:W3:Y:S01]  /*1a00*/  LDL.LU R166, [R1+0x98] ;  /* 0x0000980001a67983 */ /* 0x008ee20000300800 */
[----:B------:R-:W-:-:S02]  /*1a10*/  SHF.L.U32 R12, R22, 0x10, RZ ;  /* 0x00000010160c7819 */ /* 0x000fc400000006ff */
[----:B------:R-:W-:-:S03]  /*1a20*/  SHF.L.U32 R164, R164, 0x10, RZ ;  /* 0x00000010a4a47819 */ /* 0x000fc600000006ff */
[----:B------:R-:W-:Y:S01]  /*1a30*/  FMUL.FTZ R22, R65, R12 ;  /* 0x0000000c41167220 */ /* 0x000fe20000410000 */
[----:B------:R-:W-:-:S03]  /*1a40*/  IADD3 R4, PT, PT, R7, 0x20, RZ ;  /* 0x0000002007047810 */ /* 0x000fc60007ffe0ff */
[----:B------:R-:W-:Y:S01]  /*1a50*/  FFMA.FTZ R22, R165, R144, R22 ;  /* 0x00000090a5167223 */ /* 0x000fe20000010016 */
[----:B------:R-:W-:Y:S01]  /*1a60*/  SHF.L.U32 R165, R19, 0x10, RZ ;  /* 0x0000001013a57819 */ /* 0x000fe200000006ff */
[----:B------:R-:W-:Y:S01]  /*1a70*/  FADD.FTZ R19, -R171, R164 ;  /* 0x000000a4ab137221 */ /* 0x000fe20000010100 */
[----:B------:R-:W-:Y:S02]  /*1a80*/  SHF.L.U32 R16, R16, 0x10, RZ ;  /* 0x0000001010107819 */ /* 0x000fe400000006ff */
[----:B------:R-:W-:Y:S01]  /*1a90*/  SHF.L.U32 R18, R18, 0x10, RZ ;  /* 0x0000001012127819 */ /* 0x000fe200000006ff */
[----:B------:R-:W-:Y:S01]  /*1aa0*/  FMUL.FTZ R19, R5, R19 ;  /* 0x0000001305137220 */ /* 0x000fe20000410000 */
[----:B------:R-:W-:Y:S01]  /*1ab0*/  FMUL.FTZ R164, R61, R165 ;  /* 0x000000a53da47220 */ /* 0x000fe20000410000 */
[----:B------:R-:W-:-:S04]  /*1ac0*/  IMAD.WIDE.U32 R8, R4, 0x10, R202 ;  /* 0x0000001004087825 */ /* 0x000fc800078e00ca */
[----:B------:R-:W-:Y:S01]  /*1ad0*/  FADD.FTZ R16, -R171, R16 ;  /* 0x00000010ab107221 */ /* 0x000fe20000010100 */
[C---:B------:R-:W-:Y:S01]  /*1ae0*/  IMAD.WIDE.U32 R156, R4.reuse, 0x10, R204 ;  /* 0x00000010049c7825 */ /* 0x040fe200078e00cc */
[----:B------:R-:W3:Y:S03]  /*1af0*/  LDG.E.128 R8, desc[UR10][R8.64] ;  /* 0x0000000a08087981 */ /* 0x000ee6000c1e1d00 */
[----:B------:R-:W-:Y:S02]  /*1b00*/  IMAD.WIDE.U32 R160, R4, 0x10, R206 ;  /* 0x0000001004a07825 */ /* 0x000fe400078e00ce */
[----:B------:R-:W3:Y:S01]  /*1b10*/  LDG.E.128 R156, desc[UR10][R156.64] ;  /* 0x0000000a9c9c7981 */ /* 0x000ee2000c1e1d00 */
[----:B------:R-:W-:-:S03]  /*1b20*/  SHF.L.U32 R14, R14, 0x10, RZ ;  /* 0x000000100e0e7819 */ /* 0x000fc600000006ff */
[----:B------:R-:W3:Y:S01]  /*1b30*/  LDG.E.128 R160, desc[UR10][R160.64] ;  /* 0x0000000aa0a07981 */ /* 0x000ee2000c1e1d00 */
[----:B----4-:R-:W-:Y:S01]  /*1b40*/  FADD.FTZ R198, R18, R198 ;  /* 0x000000c612c67221 */ /* 0x010fe20000010000 */
[-C--:B------:R-:W-:Y:S01]  /*1b50*/  FFMA.FTZ R197, R19, R18.reuse, R197 ;  /* 0x0000001213c57223 */ /* 0x080fe200000100c5 */
[----:B------:R-:W-:Y:S01]  /*1b60*/  FFMA.FTZ R18, R101, R18, R164 ;  /* 0x0000001265127223 */ /* 0x000fe200000100a4 */
[----:B------:R-:W-:Y:S01]  /*1b70*/  SHF.L.U32 R164, R17, 0x10, RZ ;  /* 0x0000001011a47819 */ /* 0x000fe200000006ff */
[----:B------:R-:W-:Y:S01]  /*1b80*/  FMUL.FTZ R17, R5, R16 ;  /* 0x0000001005117220 */ /* 0x000fe20000410000 */
[----:B------:R-:W-:Y:S01]  /*1b90*/  STL [R1+0x74], R198 ;  /* 0x000074c601007387 */ /* 0x000fe20000100800 */
[----:B------:R-:W-:-:S03]  /*1ba0*/  FADD.FTZ R196, R15, R196 ;  /* 0x000000c40fc47221 */ /* 0x000fc60000010000 */
[----:B------:R-:W-:Y:S01]  /*1bb0*/  STL [R1+0x70], R197 ;  /* 0x000070c501007387 */ /* 0x000fe20000100800 */
[----:B------:R-:W-:-:S03]  /*1bc0*/  FFMA.FTZ R185, R25, R15, R185 ;  /* 0x0000000f19b97223 */ /* 0x000fc600000100b9 */
[----:B------:R-:W-:Y:S01]  /*1bd0*/  STL [R1+0x8c], R196 ;  /* 0x00008cc401007387 */ /* 0x000fe20000100800 */
[----:B------:R-:W-:-:S03]  /*1be0*/  FADD.FTZ R184, R164, R184 ;  /* 0x000000b8a4b87221 */ /* 0x000fc60000010000 */
[----:B------:R0:W-:Y:S01]  /*1bf0*/  STL [R1+0x88], R185 ;  /* 0x000088b901007387 */ /* 0x0001e20000100800 */
[----:B------:R-:W-:-:S03]  /*1c00*/  FFMA.FTZ R183, R17, R164, R183 ;  /* 0x000000a411b77223 */ /* 0x000fc600000100b7 */
[----:B------:R1:W-:Y:S01]  /*1c10*/  STL [R1+0x94], R184 ;  /* 0x000094b801007387 */ /* 0x0003e20000100800 */
[----:B------:R-:W-:-:S03]  /*1c20*/  FADD.FTZ R182, R12, R182 ;  /* 0x000000b60cb67221 */ /* 0x000fc60000010000 */
[----:B------:R-:W-:Y:S01]  /*1c30*/  STL [R1+0x90], R183 ;  /* 0x000090b701007387 */ /* 0x000fe20000100800 */
[----:B------:R-:W-:-:S03]  /*1c40*/  FFMA.FTZ R181, R23, R12, R181 ;  /* 0x0000000c17b57223 */ /* 0x000fc600000100b5 */
[----:B0-----:R-:W4:Y:S01]  /*1c50*/  LDL.LU R185, [R1+0xa4] ;  /* 0x0000a40001b97983 */ /* 0x001f220000300800 */
[----:B------:R-:W-:-:S03]  /*1c60*/  FADD.FTZ R179, R13, R179 ;  /* 0x000000b30db37221 */ /* 0x000fc60000010000 */
[----:B------:R-:W-:Y:S01]  /*1c70*/  STL [R1+0x3c], R182 ;  /* 0x00003cb601007387 */ /* 0x000fe20000100800 */
[----:B------:R-:W-:-:S03]  /*1c80*/  FFMA.FTZ R178, R21, R13, R178 ;  /* 0x0000000d15b27223 */ /* 0x000fc600000100b2 */
[----:B-1----:R-:W4:Y:S01]  /*1c90*/  LDL.LU R184, [R1+0xa0] ;  /* 0x0000a00001b87983 */ /* 0x002f220000300800 */
[----:B------:R-:W-:-:S03]  /*1ca0*/  FADD.FTZ R175, R165, R175 ;  /* 0x000000afa5af7221 */ /* 0x000fc60000010000 */
[----:B------:R-:W-:Y:S01]  /*1cb0*/  STL [R1+0x38], R181 ;  /* 0x000038b501007387 */ /* 0x000fe20000100800 */
[----:B------:R-:W-:-:S03]  /*1cc0*/  FFMA.FTZ R174, R19, R165, R174 ;  /* 0x000000a513ae7223 */ /* 0x000fc600000100ae */
[----:B------:R0:W-:Y:S01]  /*1cd0*/  STL [R1+0x5c], R179 ;  /* 0x00005cb301007387 */ /* 0x0001e20000100800 */
[----:B--2---:R-:W-:-:S03]  /*1ce0*/  FADD.FTZ R167, R14, R167 ;  /* 0x000000a70ea77221 */ /* 0x004fc60000010000 */
[----:B------:R1:W-:Y:S01]  /*1cf0*/  STL [R1+0x58], R178 ;  /* 0x000058b201007387 */ /* 0x0003e20000100800 */
[-C--:B------:R-:W-:Y:S01]  /*1d00*/  FMUL.FTZ R16, R63, R14.reuse ;  /* 0x0000000e3f107220 */ /* 0x080fe20000410000 */
[----:B------:R-:W-:Y:S01]  /*1d10*/  FMUL.FTZ R144, R67, R13 ;  /* 0x0000000d43907220 */ /* 0x000fe20000410000 */
[----:B---3--:R-:W-:Y:S01]  /*1d20*/  FFMA.FTZ R166, R17, R14, R166 ;  /* 0x0000000e11a67223 */ /* 0x008fe200000100a6 */
[----:B------:R-:W-:Y:S01]  /*1d30*/  IADD3 R3, PT, PT, R7, 0x40, RZ ;  /* 0x0000004007037810 */ /* 0x000fe20007ffe0ff */
[----:B------:R-:W2:Y:S01]  /*1d40*/  LDC.64 R196, c[0x0][0x438] ;  /* 0x00010e00ffc47b82 */ /* 0x000ea20000000a00 */
[----:B0-----:R-:W3:Y:S04]  /*1d50*/  LDL.LU R179, [R1+0xc4] ;  /* 0x0000c40001b37983 */ /* 0x001ee80000300800 */
[----:B------:R-:W-:Y:S04]  /*1d60*/  STL [R1+0x7c], R175 ;  /* 0x00007caf01007387 */ /* 0x000fe80000100800 */
[----:B-1----:R-:W2:Y:S04]  /*1d70*/  LDL.LU R178, [R1+0xc0] ;  /* 0x0000c00001b27983 */ /* 0x002ea80000300800 */
[----:B------:R-:W-:Y:S04]  /*1d80*/  STL [R1+0x78], R174 ;  /* 0x000078ae01007387 */ /* 0x000fe80000100800 */
[----:B------:R-:W-:Y:S04]  /*1d90*/  STL [R1+0x9c], R167 ;  /* 0x00009ca701007387 */ /* 0x000fe80000100800 */
[----:B------:R0:W-:Y:S04]  /*1da0*/  STL [R1+0x98], R166 ;  /* 0x000098a601007387 */ /* 0x0001e80000100800 */
[----:B0-----:R-:W2:Y:S04]  /*1db0*/  LDL.LU R166, [R1+0xe4] ;  /* 0x0000e40001a67983 */ /* 0x001ea80000300800 */
[----:B------:R-:W2:Y:S04]  /*1dc0*/  LDL.LU R183, [R1+0xe0] ;  /* 0x0000e00001b77983 */ /* 0x000ea80000300800 */
[----:B------:R-:W2:Y:S04]  /*1dd0*/  LDL.LU R182, [R1+0x104] ;  /* 0x0001040001b67983 */ /* 0x000ea80000300800 */
[----:B------:R-:W2:Y:S04]  /*1de0*/  LDL.LU R175, [R1+0x100] ;  /* 0x0001000001af7983 */ /* 0x000ea80000300800 */
[----:B------:R-:W2:Y:S04]  /*1df0*/  LDL.LU R174, [R1+0xac] ;  /* 0x0000ac0001ae7983 */ /* 0x000ea80000300800 */
[----:B------:R-:W2:Y:S01]  /*1e00*/  LDL.LU R167, [R1+0xa8] ;  /* 0x0000a80001a77983 */ /* 0x000ea20000300800 */
[C---:B------:R-:W-:Y:S01]  /*1e10*/  PRMT R172, R8.reuse, 0x7632, R172 ;  /* 0x0000763208ac7816 */ /* 0x040fe200000000ac */
[----:B------:R-:W-:-:S02]  /*1e20*/  IMAD.U32 R8, R8, 0x10000, RZ ;  /* 0x0001000008087824 */ /* 0x000fc400078e00ff */
[----:B------:R-:W-:Y:S01]  /*1e30*/  FFMA.FTZ R16, R103, R164, R16 ;  /* 0x000000a467107223 */ /* 0x000fe20000010010 */
[C---:B------:R-:W-:Y:S02]  /*1e40*/  PRMT R173, R9.reuse, 0x7632, R173 ;  /* 0x0000763209ad7816 */ /* 0x040fe400000000ad */
[----:B------:R-:W-:Y:S01]  /*1e50*/  SHF.L.U32 R9, R9, 0x10, RZ ;  /* 0x0000001009097819 */ /* 0x000fe200000006ff */
[----:B------:R-:W-:Y:S01]  /*1e60*/  FADD.FTZ R8, -R171, R8 ;  /* 0x00000008ab087221 */ /* 0x000fe20000010100 */
[----:B------:R-:W-:Y:S02]  /*1e70*/  SHF.L.U32 R164, R156, 0x10, RZ ;  /* 0x000000109ca47819 */ /* 0x000fe400000006ff */
[----:B------:R-:W-:Y:S01]  /*1e80*/  SHF.L.U32 R14, R160, 0x10, RZ ;  /* 0x00000010a00e7819 */ /* 0x000fe200000006ff */
[----:B------:R-:W-:Y:S01]  /*1e90*/  FMUL.FTZ R15, R5, R8 ;  /* 0x00000008050f7220 */ /* 0x000fe20000410000 */
[----:B------:R-:W-:Y:S01]  /*1ea0*/  SHF.L.U32 R181, R157, 0x10, RZ ;  /* 0x000000109db57819 */ /* 0x000fe200000006ff */
[----:B------:R-:W-:Y:S01]  /*1eb0*/  FMUL.FTZ R8, R56, R164 ;  /* 0x000000a438087220 */ /* 0x000fe20000410000 */
[----:B------:R-:W-:Y:S01]  /*1ec0*/  FADD.FTZ R9, -R171, R9 ;  /* 0x00000009ab097221 */ /* 0x000fe20000010100 */
[----:B------:R-:W-:-:S02]  /*1ed0*/  SHF.L.U32 R165, R10, 0x10, RZ ;  /* 0x000000100aa57819 */ /* 0x000fc400000006ff */
[----:B------:R-:W-:Y:S01]  /*1ee0*/  PRMT R176, R10, 0x7632, R176 ;  /* 0x000076320ab07816 */ /* 0x000fe200000000b0 */
[----:B------:R-:W-:Y:S01]  /*1ef0*/  FMUL.FTZ R13, R5, R9 ;  /* 0x00000009050d7220 */ /* 0x000fe20000410000 */
[----:B------:R-:W-:Y:S02]  /*1f00*/  SHF.L.U32 R12, R161, 0x10, RZ ;  /* 0x00000010a10c7819 */ /* 0x000fe400000006ff */
[C---:B------:R-:W-:Y:S02]  /*1f10*/  SHF.L.U32 R10, R11.reuse, 0x10, RZ ;  /* 0x000000100b0a7819 */ /* 0x040fe400000006ff */
[----:B------:R-:W-:Y:S01]  /*1f20*/  PRMT R180, R11, 0x7632, R180 ;  /* 0x000076320bb47816 */ /* 0x000fe200000000b4 */
[C---:B------:R-:W-:Y:S01]  /*1f30*/  FADD.FTZ R11, -R171.reuse, R165 ;  /* 0x000000a5ab0b7221 */ /* 0x040fe20000010100 */
[----:B------:R-:W-:Y:S01]  /*1f40*/  SHF.L.U32 R9, R162, 0x10, RZ ;  /* 0x00000010a2097819 */ /* 0x000fe200000006ff */
[----:B------:R-:W-:Y:S02]  /*1f50*/  FADD.FTZ R10, -R171, R10 ;  /* 0x0000000aab0a7221 */ /* 0x000fe40000010100 */
[----:B------:R-:W-:-:S02]  /*1f60*/  FMUL.FTZ R11, R5, R11 ;  /* 0x0000000b050b7220 */ /* 0x000fc40000410000 */
[----:B------:R-:W-:Y:S01]  /*1f70*/  FMUL.FTZ R10, R5, R10 ;  /* 0x0000000a050a7220 */ /* 0x000fe20000410000 */
[----:B----4-:R-:W-:Y:S01]  /*1f80*/  FADD.FTZ R185, R14, R185 ;  /* 0x000000b90eb97221 */ /* 0x010fe20000010000 */
[-C--:B------:R-:W-:Y:S01]  /*1f90*/  FFMA.FTZ R184, R15, R14.reuse, R184 ;  /* 0x0000000e0fb87223 */ /* 0x080fe200000100b8 */
[----:B------:R-:W-:Y:S01]  /*1fa0*/  FFMA.FTZ R14, R96, R14, R8 ;  /* 0x0000000e600e7223 */ /* 0x000fe20000010008 */
[----:B------:R-:W-:Y:S02]  /*1fb0*/  FMUL.FTZ R8, R58, R181 ;  /* 0x000000b53a087220 */ /* 0x000fe40000410000 */
[----:B------:R-:W-:Y:S04]  /*1fc0*/  STL [R1+0xa4], R185 ;  /* 0x0000a4b901007387 */ /* 0x000fe80000100800 */
[----:B------:R-:W-:Y:S01]  /*1fd0*/  STL [R1+0xa0], R184 ;  /* 0x0000a0b801007387 */ /* 0x000fe20000100800 */
[----:B---3--:R-:W-:Y:S01]  /*1fe0*/  FADD.FTZ R179, R12, R179 ;  /* 0x000000b30cb37221 */ /* 0x008fe20000010000 */
[-C--:B--2---:R-:W-:Y:S01]  /*1ff0*/  FFMA.FTZ R178, R13, R12.reuse, R178 ;  /* 0x0000000c0db27223 */ /* 0x084fe200000100b2 */
[----:B------:R-:W-:Y:S01]  /*2000*/  FFMA.FTZ R12, R98, R12, R8 ;  /* 0x0000000c620c7223 */ /* 0x000fe20000010008 */
[----:B------:R-:W-:-:S02]  /*2010*/  SHF.L.U32 R8, R163, 0x10, RZ ;  /* 0x00000010a3087819 */ /* 0x000fc400000006ff */
[----:B------:R-:W-:Y:S04]  /*2020*/  STL [R1+0xc4], R179 ;  /* 0x0000c4b301007387 */ /* 0x000fe80000100800 */
[----:B------:R-:W-:Y:S01]  /*2030*/  STL [R1+0xc0], R178 ;  /* 0x0000c0b201007387 */ /* 0x000fe20000100800 */
[----:B------:R-:W-:Y:S01]  /*2040*/  FADD.FTZ R166, R9, R166 ;  /* 0x000000a609a67221 */ /* 0x000fe20000010000 */
[----:B------:R-:W-:-:S04]  /*2050*/  FFMA.FTZ R183, R11, R9, R183 ;  /* 0x000000090bb77223 */ /* 0x000fc800000100b7 */
[----:B------:R-:W-:Y:S01]  /*2060*/  STL [R1+0xe4], R166 ;  /* 0x0000e4a601007387 */ /* 0x000fe20000100800 */
[----:B------:R-:W-:-:S03]  /*2070*/  FADD.FTZ R182, R8, R182 ;  /* 0x000000b608b67221 */ /* 0x000fc60000010000 */
[----:B------:R0:W-:Y:S01]  /*2080*/  STL [R1+0xe0], R183 ;  /* 0x0000e0b701007387 */ /* 0x0001e20000100800 */
[----:B------:R-:W-:-:S03]  /*2090*/  FFMA.FTZ R175, R10, R8, R175 ;  /* 0x000000080aaf7223 */ /* 0x000fc600000100af */
[----:B------:R1:W-:Y:S01]  /*20a0*/  STL [R1+0x104], R182 ;  /* 0x000104b601007387 */ /* 0x0003e20000100800 */
[----:B------:R-:W-:-:S03]  /*20b0*/  FADD.FTZ R174, R164, R174 ;  /* 0x000000aea4ae7221 */ /* 0x000fc60000010000 */
[----:B------:R-:W2:Y:S01]  /*20c0*/  LDL.LU R218, [R1+0xb4] ;  /* 0x0000b40001da7983 */ /* 0x000ea20000300800 */
[----:B------:R-:W-:-:S03]  /*20d0*/  FFMA.FTZ R167, R15, R164, R167 ;  /* 0x000000a40fa77223 */ /* 0x000fc600000100a7 */
[----:B------:R-:W-:Y:S04]  /*20e0*/  STL [R1+0x100], R175 ;  /* 0x000100af01007387 */ /* 0x000fe80000100800 */
[----:B------:R-:W3:Y:S04]  /*20f0*/  LDL.LU R213, [R1+0xb0] ;  /* 0x0000b00001d57983 */ /* 0x000ee80000300800 */
[----:B------:R4:W-:Y:S04]  /*2100*/  STL [R1+0xac], R174 ;  /* 0x0000acae01007387 */ /* 0x0009e80000100800 */
[----:B------:R-:W3:Y:S04]  /*2110*/  LDL.LU R212, [R1+0xcc] ;  /* 0x0000cc0001d47983 */ /* 0x000ee80000300800 */
[----:B------:R-:W3:Y:S04]  /*2120*/  LDL.LU R210, [R1+0xc8] ;  /* 0x0000c80001d27983 */ /* 0x000ee80000300800 */
[----:B------:R-:W3:Y:S04]  /*2130*/  LDL.LU R209, [R1+0xd4] ;  /* 0x0000d40001d17983 */ /* 0x000ee80000300800 */
[----:B------:R-:W-:Y:S04]  /*2140*/  STL [R1+0xa8], R167 ;  /* 0x0000a8a701007387 */ /* 0x000fe80000100800 */
[----:B------:R-:W3:Y:S04]  /*2150*/  LDL.LU R208, [R1+0xd0] ;  /* 0x0000d00001d07983 */ /* 0x000ee80000300800 */
[----:B------:R-:W3:Y:S04]  /*2160*/  LDL.LU R201, [R1+0xec] ;  /* 0x0000ec0001c97983 */ /* 0x000ee80000300800 */
[----:B0-----:R-:W3:Y:S04]  /*2170*/  LDL.LU R183, [R1+0xe8] ;  /* 0x0000e80001b77983 */ /* 0x001ee80000300800 */
[----:B-1----:R-:W3:Y:S04]  /*2180*/  LDL.LU R182, [R1+0x10c] ;  /* 0x00010c0001b67983 */ /* 0x002ee80000300800 */
[----:B------:R-:W3:Y:S04]  /*2190*/  LDL.LU R200, [R1+0x108] ;  /* 0x0001080001c87983 */ /* 0x000ee80000300800 */
[----:B------:R-:W3:Y:S04]  /*21a0*/  LDL.LU R199, [R1+0xbc] ;  /* 0x0000bc0001c77983 */ /* 0x000ee80000300800 */
[----:B------:R-:W3:Y:S01]  /*21b0*/  LDL.LU R198, [R1+0xb8] ;  /* 0x0000b80001c67983 */ /* 0x000ee20000300800 */
[----:B----4-:R-:W-:-:S02]  /*21c0*/  SHF.L.U32 R174, R172, 0x10, RZ ;  /* 0x00000010acae7819 */ /* 0x010fc400000006ff */
[----:B------:R-:W-:Y:S01]  /*21d0*/  PRMT R160, R160, 0x7632, R160 ;  /* 0x00007632a0a07816 */ /* 0x000fe200000000a0 */
[----:B------:R-:W4:Y:S01]  /*21e0*/  LDL.LU R185, [R1+0xdc] ;  /* 0x0000dc0001b97983 */ /* 0x000f220000300800 */
[----:B------:R-:W-:Y:S01]  /*21f0*/  SHF.L.U32 R173, R173, 0x10, RZ ;  /* 0x00000010adad7819 */ /* 0x000fe200000006ff */
[----:B------:R-:W-:Y:S01]  /*2200*/  FADD.FTZ R175, -R171, R174 ;  /* 0x000000aeabaf7221 */ /* 0x000fe20000010100 */
[----:B------:R-:W-:Y:S01]  /*2210*/  PRMT R172, R161, 0x7632, R172 ;  /* 0x00007632a1ac7816 */ /* 0x000fe200000000ac */
[----:B------:R-:W4:Y:S01]  /*2220*/  LDL.LU R184, [R1+0xd8] ;  /* 0x0000d80001b87983 */ /* 0x000f220000300800 */
[----:B------:R-:W-:Y:S01]  /*2230*/  SHF.L.U32 R174, R160, 0x10, RZ ;  /* 0x00000010a0ae7819 */ /* 0x000fe200000006ff */
[----:B------:R-:W-:Y:S01]  /*2240*/  FMUL.FTZ R175, R5, R175 ;  /* 0x000000af05af7220 */ /* 0x000fe20000410000 */
[----:B------:R-:W-:Y:S01]  /*2250*/  FADD.FTZ R173, -R171, R173 ;  /* 0x000000adabad7221 */ /* 0x000fe20000010100 */
[----:B------:R-:W-:Y:S02]  /*2260*/  SHF.L.U32 R172, R172, 0x10, RZ ;  /* 0x00000010acac7819 */ /* 0x000fe400000006ff */
[----:B------:R-:W-:Y:S01]  /*2270*/  SHF.L.U32 R178, R158, 0x10, RZ ;  /* 0x000000109eb27819 */ /* 0x000fe200000006ff */
[----:B------:R-:W-:Y:S01]  /*2280*/  FMUL.FTZ R173, R5, R173 ;  /* 0x000000ad05ad7220 */ /* 0x000fe20000410000 */
[----:B------:R-:W-:Y:S01]  /*2290*/  PRMT R156, R156, 0x7632, R156 ;  /* 0x000076329c9c7816 */ /* 0x000fe2000000009c */
[----:B------:R-:W-:-:S03]  /*22a0*/  IMAD.U32 R179, R159, 0x10000, RZ ;  /* 0x000100009fb37824 */ /* 0x000fc600078e00ff */
[----:B------:R-:W-:Y:S01]  /*22b0*/  SHF.L.U32 R156, R156, 0x10, RZ ;  /* 0x000000109c9c7819 */ /* 0x000fe200000006ff */
[----:B--2---:R-:W-:Y:S01]  /*22c0*/  FADD.FTZ R218, R174, R218 ;  /* 0x000000daaeda7221 */ /* 0x004fe20000010000 */
[----:B---3--:R-:W-:-:S04]  /*22d0*/  FFMA.FTZ R213, R175, R174, R213 ;  /* 0x000000aeafd57223 */ /* 0x008fc800000100d5 */
[----:B------:R-:W-:Y:S01]  /*22e0*/  STL [R1+0xb4], R218 ;  /* 0x0000b4da01007387 */ /* 0x000fe20000100800 */
[----:B------:R-:W-:-:S03]  /*22f0*/  FADD.FTZ R212, R181, R212 ;  /* 0x000000d4b5d47221 */ /* 0x000fc60000010000 */
[----:B------:R-:W-:Y:S01]  /*2300*/  STL [R1+0xb0], R213 ;  /* 0x0000b0d501007387 */ /* 0x000fe20000100800 */
[----:B------:R-:W-:-:S03]  /*2310*/  FFMA.FTZ R210, R13, R181, R210 ;  /* 0x000000b50dd27223 */ /* 0x000fc600000100d2 */
[----:B------:R-:W-:Y:S01]  /*2320*/  STL [R1+0xcc], R212 ;  /* 0x0000ccd401007387 */ /* 0x000fe20000100800 */
[----:B------:R-:W-:-:S03]  /*2330*/  FADD.FTZ R209, R172, R209 ;  /* 0x000000d1acd17221 */ /* 0x000fc60000010000 */
[----:B------:R-:W-:Y:S01]  /*2340*/  STL [R1+0xc8], R210 ;  /* 0x0000c8d201007387 */ /* 0x000fe20000100800 */
[----:B------:R-:W-:-:S03]  /*2350*/  FFMA.FTZ R208, R173, R172, R208 ;  /* 0x000000acadd07223 */ /* 0x000fc600000100d0 */
[----:B------:R-:W-:Y:S01]  /*2360*/  STL [R1+0xd4], R209 ;  /* 0x0000d4d101007387 */ /* 0x000fe20000100800 */
[----:B------:R-:W-:Y:S01]  /*2370*/  FADD.FTZ R201, R178, R201 ;  /* 0x000000c9b2c97221 */ /* 0x000fe20000010000 */
[----:B------:R-:W-:Y:S02]  /*2380*/  FFMA.FTZ R183, R11, R178, R183 ;  /* 0x000000b20bb77223 */ /* 0x000fe400000100b7 */
[----:B------:R-:W-:Y:S01]  /*2390*/  STL [R1+0xd0], R208 ;  /* 0x0000d0d001007387 */ /* 0x000fe20000100800 */
[----:B------:R-:W-:-:S03]  /*23a0*/  FADD.FTZ R182, R179, R182 ;  /* 0x000000b6b3b67221 */ /* 0x000fc60000010000 */
[----:B------:R0:W-:Y:S01]  /*23b0*/  STL [R1+0xe8], R183 ;  /* 0x0000e8b701007387 */ /* 0x0001e20000100800 */
[----:B------:R-:W-:-:S03]  /*23c0*/  FFMA.FTZ R200, R10, R179, R200 ;  /* 0x000000b30ac87223 */ /* 0x000fc600000100c8 */
[----:B------:R-:W-:Y:S01]  /*23d0*/  STL [R1+0xec], R201 ;  /* 0x0000ecc901007387 */ /* 0x000fe20000100800 */
[----:B------:R-:W-:-:S03]  /*23e0*/  FADD.FTZ R199, R156, R199 ;  /* 0x000000c79cc77221 */ /* 0x000fc60000010000 */
[----:B0-----:R-:W2:Y:S01]  /*23f0*/  LDL.LU R183, [R1+0xf4] ;  /* 0x0000f40001b77983 */ /* 0x001ea20000300800 */
[----:B------:R-:W-:-:S03]  /*2400*/  FFMA.FTZ R198, R175, R156, R198 ;  /* 0x0000009cafc67223 */ /* 0x000fc600000100c6 */
[----:B------:R0:W-:Y:S04]  /*2410*/  STL [R1+0x10c], R182 ;  /* 0x00010cb601007387 */ /* 0x0001e80000100800 */
[----:B0-----:R-:W3:Y:S04]  /*2420*/  LDL.LU R182, [R1+0xf0] ;  /* 0x0000f00001b67983 */ /* 0x001ee80000300800 */
[----:B------:R-:W-:Y:S04]  /*2430*/  STL [R1+0x108], R200 ;  /* 0x000108c801007387 */ /* 0x000fe80000100800 */
[----:B------:R0:W-:Y:S04]  /*2440*/  STL [R1+0xbc], R199 ;  /* 0x0000bcc701007387 */ /* 0x0001e80000100800 */
[----:B0-----:R-:W3:Y:S04]  /*2450*/  LDL.LU R199, [R1+0xfc] ;  /* 0x0000fc0001c77983 */ /* 0x001ee80000300800 */
[----:B------:R-:W3:Y:S04]  /*2460*/  LDL.LU R181, [R1+0xf8] ;  /* 0x0000f80001b57983 */ /* 0x000ee80000300800 */
[----:B------:R0:W-:Y:S04]  /*2470*/  STL [R1+0xb8], R198 ;  /* 0x0000b8c601007387 */ /* 0x0001e80000100800 */
[----:B0-----:R-:W3:Y:S01]  /*2480*/  LDL.LU R198, [R1+0x114] ;  /* 0x0001140001c67983 */ /* 0x001ee20000300800 */
[----:B------:R-:W-:-:S03]  /*2490*/  PRMT R177, R157, 0x7632, R177 ;  /* 0x000076329db17816 */ /* 0x000fc600000000b1 */
[----:B------:R-:W3:Y:S01]  /*24a0*/  LDL.LU R201, [R1+0x110] ;  /* 0x0001100001c97983 */ /* 0x000ee20000300800 */
[----:B------:R-:W-:Y:S01]  /*24b0*/  SHF.L.U32 R177, R177, 0x10, RZ ;  /* 0x00000010b1b17819 */ /* 0x000fe200000006ff */
[----:B------:R-:W-:-:S04]  /*24c0*/  FMUL.FTZ R157, R57, R156 ;  /* 0x0000009c399d7220 */ /* 0x000fc80000410000 */
[----:B----4-:R-:W-:Y:S01]  /*24d0*/  FADD.FTZ R185, R177, R185 ;  /* 0x000000b9b1b97221 */ /* 0x010fe20000010000 */
[-C--:B------:R-:W-:Y:S01]  /*24e0*/  FFMA.FTZ R184, R173, R177.reuse, R184 ;  /* 0x000000b1adb87223 */ /* 0x080fe200000100b8 */
[----:B------:R-:W-:Y:S01]  /*24f0*/  SHF.L.U32 R176, R176, 0x10, RZ ;  /* 0x00000010b0b07819 */ /* 0x000fe200000006ff */
[----:B------:R-:W-:Y:S02]  /*2500*/  FFMA.FTZ R174, R97, R174, R157 ;  /* 0x000000ae61ae7223 */ /* 0x000fe4000001009d */
[----:B------:R0:W-:Y:S01]  /*2510*/  STL [R1+0xdc], R185 ;  /* 0x0000dcb901007387 */ /* 0x0001e20000100800 */
[----:B------:R-:W-:Y:S01]  /*2520*/  FMUL.FTZ R157, R59, R177 ;  /* 0x000000b13b9d7220 */ /* 0x000fe20000410000 */
[----:B------:R-:W-:Y:S01]  /*2530*/  PRMT R162, R162, 0x7632, R162 ;  /* 0x00007632a2a27816 */ /* 0x000fe200000000a2 */
[----:B------:R-:W-:-:S04]  /*2540*/  IMAD.WIDE.U32 R132, R3, 0x10, R202 ;  /* 0x0000001003847825 */ /* 0x000fc800078e00ca */
[----:B------:R-:W-:Y:S01]  /*2550*/  FADD.FTZ R177, -R171, R176 ;  /* 0x000000b0abb17221 */ /* 0x000fe20000010100 */
[----:B------:R-:W-:Y:S01]  /*2560*/  PRMT R158, R158, 0x7632, R158 ;  /* 0x000076329e9e7816 */ /* 0x000fe2000000009e */
[----:B0-----:R-:W4:Y:S04]  /*2570*/  LDL.LU R185, [R1+0x11c] ;  /* 0x00011c0001b97983 */ /* 0x001f280000300800 */
[----:B------:R0:W-:Y:S01]  /*2580*/  STL [R1+0xd8], R184 ;  /* 0x0000d8b801007387 */ /* 0x0001e20000100800 */
[----:B------:R-:W-:Y:S01]  /*2590*/  SHF.L.U32 R176, R162, 0x10, RZ ;  /* 0x00000010a2b07819 */ /* 0x000fe200000006ff */
[----:B------:R-:W-:Y:S01]  /*25a0*/  FMUL.FTZ R177, R5, R177 ;  /* 0x000000b105b17220 */ /* 0x000fe20000410000 */
[----:B------:R-:W-:Y:S01]  /*25b0*/  SHF.L.U32 R158, R158, 0x10, RZ ;  /* 0x000000109e9e7819 */ /* 0x000fe200000006ff */
[----:B------:R-:W4:Y:S01]  /*25c0*/  LDG.E.128 R132, desc[UR10][R132.64] ;  /* 0x0000000a84847981 */ /* 0x000f22000c1e1d00 */
[----:B------:R-:W-:-:S03]  /*25d0*/  PRMT R163, R163, 0x7632, R163 ;  /* 0x00007632a3a37816 */ /* 0x000fc600000000a3 */
[----:B0-----:R-:W4:Y:S01]  /*25e0*/  LDL.LU R184, [R1+0x118] ;  /* 0x0001180001b87983 */ /* 0x001f220000300800 */
[----:B------:R-:W-:Y:S01]  /*25f0*/  IMAD.WIDE.U32 R140, R3, 0x10, R206 ;  /* 0x00000010038c7825 */ /* 0x000fe200078e00ce */
[----:B------:R-:W-:-:S03]  /*2600*/  SHF.L.U32 R163, R163, 0x10, RZ ;  /* 0x00000010a3a37819 */ /* 0x000fc600000006ff */
[----:B------:R-:W-:Y:S02]  /*2610*/  IMAD.WIDE.U32 R136, R3, 0x10, R204 ;  /* 0x0000001003887825 */ /* 0x000fe400078e00cc */
[----:B------:R-:W4:Y:S04]  /*2620*/  LDG.E.128 R140, desc[UR10][R140.64] ;  /* 0x0000000a8c8c7981 */ /* 0x000f28000c1e1d00 */
[----:B------:R-:W4:Y:S01]  /*2630*/  LDG.E.128 R136, desc[UR10][R136.64] ;  /* 0x0000000a88887981 */ /* 0x000f22000c1e1d00 */
[----:B--2---:R-:W-:Y:S01]  /*2640*/  FADD.FTZ R183, R176, R183 ;  /* 0x000000b7b0b77221 */ /* 0x004fe20000010000 */
[----:B---3--:R-:W-:-:S05]  /*2650*/  FFMA.FTZ R182, R177, R176, R182 ;  /* 0x000000b0b1b67223 */ /* 0x008fca00000100b6 */
[----:B------:R-:W-:Y:S04]  /*2660*/  STL [R1+0xf0], R182 ;  /* 0x0000f0b601007387 */ /* 0x000fe80000100800 */
[----:B------:R0:W-:Y:S01]  /*2670*/  STL [R1+0xf4], R183 ;  /* 0x0000f4b701007387 */ /* 0x0001e20000100800 */
[----:B------:R-:W-:Y:S01]  /*2680*/  FADD.FTZ R199, R158, R199 ;  /* 0x000000c79ec77221 */ /* 0x000fe20000010000 */
[----:B------:R-:W-:-:S04]  /*2690*/  FFMA.FTZ R181, R177, R158, R181 ;  /* 0x0000009eb1b57223 */ /* 0x000fc800000100b5 */
[----:B------:R-:W-:Y:S04]  /*26a0*/  STL [R1+0xfc], R199 ;  /* 0x0000fcc701007387 */ /* 0x000fe80000100800 */
[----:B------:R-:W-:Y:S04]  /*26b0*/  STL [R1+0xf8], R181 ;  /* 0x0000f8b501007387 */ /* 0x000fe80000100800 */
[----:B------:R-:W2:Y:S04]  /*26c0*/  LDL.LU R212, [R1+0x124] ;  /* 0x0001240001d47983 */ /* 0x000ea80000300800 */
[----:B------:R-:W3:Y:S01]  /*26d0*/  LDL.LU R210, [R1+0x120] ;  /* 0x0001200001d27983 */ /* 0x000ee20000300800 */
[----:B------:R-:W-:-:S05]  /*26e0*/  FADD.FTZ R198, R163, R198 ;  /* 0x000000c6a3c67221 */ /* 0x000fca0000010000 */
[----:B------:R1:W-:Y:S04]  /*26f0*/  STL [R1+0x114], R198 ;  /* 0x000114c601007387 */ /* 0x0003e80000100800 */
[----:B------:R-:W3:Y:S01]  /*2700*/  LDL.LU R208, [R1+0x12c] ;  /* 0x00012c0001d07983 */ /* 0x000ee20000300800 */
[----:B------:R-:W-:-:S04]  /*2710*/  ISETP.NE.U32.AND P0, PT, RZ, UR14, PT ;  /* 0x0000000eff007c0c */ /* 0x000fc8000bf05070 */
[----:B------:R-:W-:Y:S01]  /*2720*/  ISETP.NE.AND.EX P0, PT, RZ, UR15, PT, P0 ;  /* 0x0000000fff007c0c */ /* 0x000fe2000bf05300 */
[----:B------:R-:W-:-:S04]  /*2730*/  FMUL.FTZ R166, R52, R178 ;  /* 0x000000b234a67220 */ /* 0x000fc80000410000 */
[----:B------:R-:W-:Y:S01]  /*2740*/  FFMA.FTZ R9, R92, R9, R166 ;  /* 0x000000095c097223 */ /* 0x000fe200000100a6 */
[----:B------:R-:W-:-:S07]  /*2750*/  FMUL.FTZ R165, R54, R179 ;  /* 0x000000b336a57220 */ /* 0x000fce0000410000 */
[----:B------:R-:W0:Y:S01]  /*2760*/  @P0 LDC.64 R166, c[0x0][0x3b8] ;  /* 0x0000ee00ffa60b82 */ /* 0x000e220000000a00 */
[----:B------:R-:W-:Y:S01]  /*2770*/  FFMA.FTZ R8, R94, R8, R165 ;  /* 0x000000085e087223 */ /* 0x000fe200000100a5 */
[----:B------:R-:W-:-:S06]  /*2780*/  ISETP.NE.U32.AND P1, PT, R196, RZ, PT ;  /* 0x000000ffc400720c */ /* 0x000fcc0003f25070 */
[----:B------:R-:W1:Y:S01]  /*2790*/  @P0 LDC.64 R164, c[0x0][0x3b8] ;  /* 0x0000ee00ffa40b82 */ /* 0x000e620000000a00 */
[----:B------:R-:W-:Y:S02]  /*27a0*/  ISETP.NE.AND.EX P1, PT, R197, RZ, PT, P1 ;  /* 0x000000ffc500720c */ /* 0x000fe40003f25310 */
[----:B------:R-:W-:Y:S01]  /*27b0*/  SHF.L.U32 R180, R180, 0x10, RZ ;  /* 0x00000010b4b47819 */ /* 0x000fe200000006ff */
[----:B------:R-:W-:-:S04]  /*27c0*/  FFMA.FTZ R172, R99, R172, R157 ;  /* 0x000000ac63ac7223 */ /* 0x000fc8000001009d */
[----:B------:R-:W4:Y:S01]  /*27d0*/  @P0 LDC.64 R160, c[0x0][0x3b8] ;  /* 0x0000ee00ffa00b82 */ /* 0x000f220000000a00 */
[----:B------:R-:W-:-:S07]  /*27e0*/  FADD.FTZ R200, -R171, R180 ;  /* 0x000000b4abc87221 */ /* 0x000fce0000010100 */
[----:B------:R-:W4:Y:S01]  /*27f0*/  @P0 LDC.64 R178, c[0x0][0x3b8] ;  /* 0x0000ee00ffb20b82 */ /* 0x000f220000000a00 */
[----:B0-----:R-:W-:-:S04]  /*2800*/  @P0 IMAD.WIDE.U32 R156, R4, 0x8, R166 ;  /* 0x00000008049c0825 */ /* 0x001fc800078e00a6 */
[----:B------:R-:W-:Y:S01]  /*2810*/  FMUL.FTZ R200, R5, R200 ;  /* 0x000000c805c87220 */ /* 0x000fe20000410000 */
[----:B------:R-:W-:Y:S02]  /*2820*/  PRMT R162, R159, 0x7632, R162 ;  /* 0x000076329fa27816 */ /* 0x000fe400000000a2 */
[----:B------:R-:W0:Y:S01]  /*2830*/  @P0 LDC.64 R166, c[0x0][0x3b8] ;  /* 0x0000ee00ffa60b82 */ /* 0x000e220000000a00 */
[----:B------:R-:W-:-:S07]  /*2840*/  FFMA.FTZ R201, R200, R163, R201 ;  /* 0x000000a3c8c97223 */ /* 0x000fce00000100c9 */
[----:B------:R-:W0:Y:S01]  /*2850*/  @P1 LDC.64 R182, c[0x0][0x438] ;  /* 0x00010e00ffb61b82 */ /* 0x000e220000000a00 */
[C---:B-1----:R-:W-:Y:S01]  /*2860*/  @P0 IMAD.WIDE.U32 R164, R7.reuse, 0x8, R164 ;  /* 0x0000000807a40825 */ /* 0x042fe200078e00a4 */
[----:B------:R1:W-:Y:S03]  /*2870*/  STL [R1+0x110], R201 ;  /* 0x000110c901007387 */ /* 0x0003e60000100800 */
[----:B------:R-:W-:Y:S01]  /*2880*/  IMAD.U32 R162, R162, 0x10000, RZ ;  /* 0x00010000a2a27824 */ /* 0x000fe200078e00ff */
[----:B------:R1:W5:Y:S01]  /*2890*/  @P0 LDG.E.64 R192, desc[UR10][R156.64] ;  /* 0x0000000a9cc00981 */ /* 0x000362000c1e1b00 */
[C---:B------:R-:W-:Y:S02]  /*28a0*/  IADD3 R198, PT, PT, R7.reuse, 0x80, RZ ;  /* 0x0000008007c67810 */ /* 0x040fe40007ffe0ff */
[----:B------:R-:W-:Y:S01]  /*28b0*/  IADD3 R2, PT, PT, R7, 0x60, RZ ;  /* 0x0000006007027810 */ /* 0x000fe20007ffe0ff */
[----:B------:R-:W3:Y:S01]  /*28c0*/  LDL.LU R209, [R1+0x128] ;  /* 0x0001280001d17983 */ /* 0x000ee20000300800 */
[----:B----4-:R-:W-:Y:S01]  /*28d0*/  FADD.FTZ R185, R162, R185 ;  /* 0x000000b9a2b97221 */ /* 0x010fe20000010000 */
[----:B------:R-:W-:Y:S01]  /*28e0*/  FFMA.FTZ R20, R149, R20, R144 ;  /* 0x0000001495147223 */ /* 0x000fe20000010090 */
[----:B------:R-:W4:Y:S01]  /*28f0*/  @P1 LDC.64 R180, c[0x0][0x438] ;  /* 0x00010e00ffb41b82 */ /* 0x000f220000000a00 */
[----:B-1----:R-:W4:Y:S01]  /*2900*/  LDL.LU R201, [R1+0x144] ;  /* 0x0001440001c97983 */ /* 0x002f220000300800 */
[----:B------:R-:W-:-:S03]  /*2910*/  FMUL.FTZ R156, R53, R158 ;  /* 0x0000009e359c7220 */ /* 0x000fc60000410000 */
[----:B------:R1:W5:Y:S01]  /*2920*/  @P0 LDG.E.64 R194, desc[UR10][R164.64] ;  /* 0x0000000aa4c20981 */ /* 0x000362000c1e1b00 */
[----:B------:R-:W-:Y:S01]  /*2930*/  FFMA.FTZ R184, R200, R162, R184 ;  /* 0x000000a2c8b87223 */ /* 0x000fe200000100b8 */
[----:B------:R-:W-:Y:S01]  /*2940*/  FFMA.FTZ R176, R93, R176, R156 ;  /* 0x000000b05db07223 */ /* 0x000fe2000001009c */
[----:B------:R-:W-:Y:S01]  /*2950*/  @P0 IMAD.WIDE.U32 R156, R3, 0x8, R160 ;  /* 0x00000008039c0825 */ /* 0x000fe200078e00a0 */
[----:B------:R0:W-:Y:S03]  /*2960*/  STL [R1+0x11c], R185 ;  /* 0x00011cb901007387 */ /* 0x0001e60000100800 */
[----:B------:R-:W-:Y:S01]  /*2970*/  FMUL.FTZ R199, R55, R162 ;  /* 0x000000a237c77220 */ /* 0x000fe20000410000 */
[----:B------:R-:W-:Y:S01]  /*2980*/  @P0 IMAD.WIDE.U32 R160, R198, 0x8, R178 ;  /* 0x00000008c6a00825 */ /* 0x000fe200078e00b2 */
[----:B------:R0:W5:Y:S01]  /*2990*/  @P0 LDG.E.64 R190, desc[UR10][R156.64] ;  /* 0x0000000a9cbe0981 */ /* 0x000162000c1e1b00 */
[----:B-1----:R-:W1:Y:S03]  /*29a0*/  @P1 LDC.64 R164, c[0x0][0x438] ;  /* 0x00010e00ffa41b82 */ /* 0x002e660000000a00 */
[----:B------:R-:W4:Y:S01]  /*29b0*/  LDL.LU R179, [R1+0x140] ;  /* 0x0001400001b37983 */ /* 0x000f220000300800 */
[----:B0-----:R-:W-:Y:S01]  /*29c0*/  @P0 IMAD.WIDE.U32 R158, R2, 0x8, R166 ;  /* 0x00000008029e0825 */ /* 0x001fe200078e00a6 */
[----:B------:R-:W-:-:S02]  /*29d0*/  SHF.L.U32 R185, R132, 0x10, RZ ;  /* 0x0000001084b97819 */ /* 0x000fc400000006ff */
[----:B------:R0:W-:Y:S01]  /*29e0*/  STL [R1+0x118], R184 ;  /* 0x000118b801007387 */ /* 0x0001e20000100800 */
[----:B------:R-:W-:-:S03]  /*29f0*/  FFMA.FTZ R199, R95, R163, R199 ;  /* 0x000000a35fc77223 */ /* 0x000fc600000100c7 */
[----:B------:R-:W4:Y:S01]  /*2a00*/  LDL.LU R178, [R1+0x14c] ;  /* 0x00014c0001b27983 */ /* 0x000f220000300800 */
[----:B------:R-:W-:-:S03]  /*2a10*/  @P1 IMAD.WIDE.U32 R162, R4, 0x10, R182 ;  /* 0x0000001004a21825 */ /* 0x000fc600078e00b6 */
[----:B------:R-:W4:Y:S01]  /*2a20*/  LDL.LU R167, [R1+0x148] ;  /* 0x0001480001a77983 */ /* 0x000f220000300800 */
[----:B------:R-:W-:Y:S01]  /*2a30*/  FADD.FTZ R185, -R171, R185 ;  /* 0x000000b9abb97221 */ /* 0x000fe20000010100 */
[----:B0-----:R-:W-:Y:S02]  /*2a40*/  SHF.L.U32 R184, R140, 0x10, RZ ;  /* 0x000000108cb87819 */ /* 0x001fe400000006ff */
[----:B------:R0:W5:Y:S01]  /*2a50*/  @P1 LDG.E.128 R108, desc[UR10][R162.64] ;  /* 0x0000000aa26c1981 */ /* 0x000162000c1e1d00 */
[----:B------:R-:W-:Y:S01]  /*2a60*/  FMUL.FTZ R185, R5, R185 ;  /* 0x000000b905b97220 */ /* 0x000fe20000410000 */
[----:B------:R-:W-:Y:S02]  /*2a70*/  IMAD.WIDE.U32 R144, R2, 0x10, R202 ;  /* 0x0000001002907825 */ /* 0x000fe400078e00ca */
[----:B------:R4:W5:Y:S02]  /*2a80*/  @P0 LDG.E.64 R188, desc[UR10][R158.64] ;  /* 0x0000000a9ebc0981 */ /* 0x000964000c1e1b00 */
[----:B------:R-:W-:Y:S01]  /*2a90*/  FMUL.FTZ R26, R60, R146 ;  /* 0x000000923c1a7220 */ /* 0x000fe20000410000 */
[----:B-1----:R-:W-:Y:S01]  /*2aa0*/  @P1 IMAD.WIDE.U32 R156, R7, 0x10, R164 ;  /* 0x00000010079c1825 */ /* 0x002fe200078e00a4 */
[----:B------:R-:W-:Y:S01]  /*2ab0*/  SHF.L.U32 R182, R141, 0x10, RZ ;  /* 0x000000108db67819 */ /* 0x000fe200000006ff */
[----:B------:R-:W1:Y:S01]  /*2ac0*/  @P1 LDC.64 R164, c[0x0][0x438] ;  /* 0x00010e00ffa41b82 */ /* 0x000e620000000a00 */
[----:B------:R-:W-:Y:S01]  /*2ad0*/  PRMT R132, R132, 0x7632, R132 ;  /* 0x0000763284847816 */ /* 0x000fe20000000084 */
[----:B------:R-:W-:Y:S01]  /*2ae0*/  IMAD.WIDE.U32 R152, R2, 0x10, R204 ;  /* 0x0000001002987825 */ /* 0x000fe200078e00cc */
[----:B0-----:R-:W-:Y:S01]  /*2af0*/  SHF.L.U32 R162, R136, 0x10, RZ ;  /* 0x0000001088a27819 */ /* 0x001fe200000006ff */
[----:B------:R0:W5:Y:S04]  /*2b00*/  @P1 LDG.E.128 R104, desc[UR10][R156.64] ;  /* 0x0000000a9c681981 */ /* 0x000168000c1e1d00 */
[----:B------:R0:W5:Y:S01]  /*2b10*/  @P0 LDG.E.64 R186, desc[UR10][R160.64] ;  /* 0x0000000aa0ba0981 */ /* 0x000162000c1e1b00 */
[----:B--2---:R-:W-:Y:S01]  /*2b20*/  FADD.FTZ R212, R184, R212 ;  /* 0x000000d4b8d47221 */ /* 0x004fe20000010000 */
[----:B---3--:R-:W-:-:S04]  /*2b30*/  FFMA.FTZ R210, R185, R184, R210 ;  /* 0x000000b8b9d27223 */ /* 0x008fc800000100d2 */
[----:B------:R-:W-:Y:S01]  /*2b40*/  STL [R1+0x124], R212 ;  /* 0x000124d401007387 */ /* 0x000fe20000100800 */
[----:B------:R-:W-:Y:S01]  /*2b50*/  SHF.L.U32 R163, R133, 0x10, RZ ;  /* 0x0000001085a37819 */ /* 0x000fe200000006ff */
[----:B----4-:R-:W-:Y:S01]  /*2b60*/  @P1 IMAD.WIDE.U32 R158, R3, 0x10, R180 ;  /* 0x00000010039e1825 */ /* 0x010fe200078e00b4 */
[----:B------:R-:W-:Y:S01]  /*2b70*/  PRMT R140, R136, 0x7632, R140 ;  /* 0x00007632888c7816 */ /* 0x000fe2000000008c */
[----:B------:R-:W-:Y:S02]  /*2b80*/  STL [R1+0x120], R210 ;  /* 0x000120d201007387 */ /* 0x000fe40000100800 */
[----:B-1----:R-:W-:-:S04]  /*2b90*/  @P1 IMAD.WIDE.U32 R164, R2, 0x10, R164 ;  /* 0x0000001002a41825 */ /* 0x002fc800078e00a4 */
[----:B------:R-:W-:Y:S01]  /*2ba0*/  FFMA.FTZ R26, R100, R148, R26 ;  /* 0x00000094641a7223 */ /* 0x000fe2000001001a */
[----:B------:R-:W2:Y:S01]  /*2bb0*/  LDG.E.128 R144, desc[UR10][R144.64] ;  /* 0x0000000a90907981 */ /* 0x000ea2000c1e1d00 */
[----:B------:R-:W-:Y:S01]  /*2bc0*/  FADD.FTZ R208, R162, R208 ;  /* 0x000000d0a2d07221 */ /* 0x000fe20000010000 */
[----:B0-----:R-:W-:-:S04]  /*2bd0*/  IMAD.WIDE.U32 R156, R198, 0x10, R202 ;  /* 0x00000010c69c7825 */ /* 0x001fc800078e00ca */
[----:B------:R-:W-:Y:S01]  /*2be0*/  FADD.FTZ R163, -R171, R163 ;  /* 0x000000a3aba37221 */ /* 0x000fe20000010100 */
[-C--:B------:R-:W-:Y:S01]  /*2bf0*/  FMUL.FTZ R166, R48, R162.reuse ;  /* 0x000000a230a67220 */ /* 0x080fe20000410000 */
[----:B------:R-:W-:Y:S01]  /*2c00*/  SHF.L.U32 R181, R134, 0x10, RZ ;  /* 0x0000001086b57819 */ /* 0x000fe200000006ff */
[----:B------:R0:W-:Y:S01]  /*2c10*/  STL [R1+0x12c], R208 ;  /* 0x00012cd001007387 */ /* 0x0001e20000100800 */
[----:B------:R-:W-:Y:S02]  /*2c20*/  IMAD.U32 R180, R142, 0x10000, RZ ;  /* 0x000100008eb47824 */ /* 0x000fe400078e00ff */
[----:B------:R-:W-:Y:S01]  /*2c30*/  FADD.FTZ R201, R182, R201 ;  /* 0x000000c9b6c97221 */ /* 0x000fe20000010000 */
[----:B0-----:R-:W3:Y:S01]  /*2c40*/  LDL.LU R208, [R1+0x164] ;  /* 0x0001640001d07983 */ /* 0x001ee20000300800 */
[----:B------:R-:W-:Y:S01]  /*2c50*/  FFMA.FTZ R209, R185, R162, R209 ;  /* 0x000000a2b9d17223 */ /* 0x000fe200000100d1 */
[----:B------:R-:W-:Y:S01]  /*2c60*/  SHF.L.U32 R132, R132, 0x10, RZ ;  /* 0x0000001084847819 */ /* 0x000fe200000006ff */
[----:B------:R-:W0:Y:S01]  /*2c70*/  @P1 LDC.64 R160, c[0x0][0x438] ;  /* 0x00010e00ffa01b82 */ /* 0x000e220000000a00 */
[----:B------:R-:W4:Y:S01]  /*2c80*/  LDL.LU R203, [R1+0x160] ;  /* 0x0001600001cb7983 */ /* 0x000f220000300800 */
[----:B------:R-:W-:Y:S01]  /*2c90*/  FMUL.FTZ R183, R5, R163 ;  /* 0x000000a305b77220 */ /* 0x000fe20000410000 */
[----:B------:R-:W-:Y:S01]  /*2ca0*/  FFMA.FTZ R184, R88, R184, R166 ;  /* 0x000000b858b87223 */ /* 0x000fe200000100a6 */
[----:B------:R-:W-:Y:S01]  /*2cb0*/  SHF.L.U32 R166, R137, 0x10, RZ ;  /* 0x0000001089a67819 */ /* 0x000fe200000006ff */
[----:B------:R-:W-:Y:S04]  /*2cc0*/  STL [R1+0x128], R209 ;  /* 0x000128d101007387 */ /* 0x000fe80000100800 */
[----:B------:R-:W2:Y:S01]  /*2cd0*/  LDL.LU R202, [R1+0x16c] ;  /* 0x00016c0001ca7983 */ /* 0x000ea20000300800 */
[----:B------:R-:W-:-:S03]  /*2ce0*/  FFMA.FTZ R179, R183, R182, R179 ;  /* 0x000000b6b7b37223 */ /* 0x000fc600000100b3 */
[----:B------:R1:W-:Y:S04]  /*2cf0*/  STL [R1+0x144], R201 ;  /* 0x000144c901007387 */ /* 0x0003e80000100800 */
[----:B------:R0:W5:Y:S01]  /*2d00*/  @P1 LDG.E.128 R116, desc[UR10][R164.64] ;  /* 0x0000000aa4741981 */ /* 0x000162000c1e1d00 */
[----:B------:R-:W-:-:S03]  /*2d10*/  FADD.FTZ R178, R166, R178 ;  /* 0x000000b2a6b27221 */ /* 0x000fc60000010000 */
[----:B------:R-:W2:Y:S04]  /*2d20*/  LDG.E.128 R152, desc[UR10][R152.64] ;  /* 0x0000000a98987981 */ /* 0x000ea8000c1e1d00 */
[----:B-1----:R-:W2:Y:S01]  /*2d30*/  LDL.LU R201, [R1+0x168] ;  /* 0x0001680001c97983 */ /* 0x002ea20000300800 */
[----:B------:R-:W-:-:S03]  /*2d40*/  FFMA.FTZ R167, R183, R166, R167 ;  /* 0x000000a6b7a77223 */ /* 0x000fc600000100a7 */
[----:B------:R-:W-:Y:S04]  /*2d50*/  STL [R1+0x140], R179 ;  /* 0x000140b301007387 */ /* 0x000fe80000100800 */
[----:B------:R-:W2:Y:S04]  /*2d60*/  LDL.LU R213, [R1+0x184] ;  /* 0x0001840001d57983 */ /* 0x000ea80000300800 */
[----:B------:R-:W2:Y:S04]  /*2d70*/  LDL.LU R212, [R1+0x180] ;  /* 0x0001800001d47983 */ /* 0x000ea80000300800 */
[----:B------:R1:W-:Y:S04]  /*2d80*/  STL [R1+0x14c], R178 ;  /* 0x00014cb201007387 */ /* 0x0003e80000100800 */
[----:B------:R-:W2:Y:S04]  /*2d90*/  LDL.LU R210, [R1+0x18c] ;  /* 0x00018c0001d27983 */ /* 0x000ea80000300800 */
[----:B------:R-:W-:Y:S04]  /*2da0*/  STL [R1+0x148], R167 ;  /* 0x000148a701007387 */ /* 0x000fe80000100800 */
[----:B------:R-:W2:Y:S01]  /*2db0*/  LDL.LU R209, [R1+0x188] ;  /* 0x0001880001d17983 */ /* 0x000ea20000300800 */
[----:B------:R-:W-:-:S03]  /*2dc0*/  FADD.FTZ R181, -R171, R181 ;  /* 0x000000b5abb57221 */ /* 0x000fc60000010100 */
[----:B------:R2:W5:Y:S01]  /*2dd0*/  @P1 LDG.E.128 R112, desc[UR10][R158.64] ;  /* 0x0000000a9e701981 */ /* 0x000562000c1e1d00 */
[----:B------:R-:W-:Y:S01]  /*2de0*/  FMUL.FTZ R181, R5, R181 ;  /* 0x000000b505b57220 */ /* 0x000fe20000410000 */
[----:B------:R-:W-:-:S04]  /*2df0*/  IMAD.WIDE.U32 R148, R2, 0x10, R206 ;  /* 0x0000001002947825 */ /* 0x000fc800078e00ce */
[----:B0-----:R-:W-:-:S04]  /*2e00*/  IMAD.WIDE.U32 R164, R198, 0x10, R206 ;  /* 0x00000010c6a47825 */ /* 0x001fc800078e00ce */
[----:B---3--:R-:W-:Y:S01]  /*2e10*/  FADD.FTZ R208, R180, R208 ;  /* 0x000000d0b4d07221 */ /* 0x008fe20000010000 */
[----:B-1----:R-:W-:Y:S01]  /*2e20*/  SHF.L.U32 R178, R138, 0x10, RZ ;  /* 0x000000108ab27819 */ /* 0x002fe200000006ff */
[----:B------:R-:W-:Y:S01]  /*2e30*/  FMUL.FTZ R162, R50, R166 ;  /* 0x000000a632a27220 */ /* 0x000fe20000410000 */
[----:B------:R-:W-:Y:S01]  /*2e40*/  PRMT R133, R140, 0x7632, R133 ;  /* 0x000076328c857816 */ /* 0x000fe20000000085 */
[----:B----4-:R-:W-:Y:S01]  /*2e50*/  FFMA.FTZ R203, R181, R180, R203 ;  /* 0x000000b4b5cb7223 */ /* 0x010fe200000100cb */
[----:B------:R0:W-:Y:S01]  /*2e60*/  STL [R1+0x164], R208 ;  /* 0x000164d001007387 */ /* 0x0001e20000100800 */
[----:B------:R-:W-:Y:S01]  /*2e70*/  FMUL.FTZ R179, R44, R178 ;  /* 0x000000b22cb37220 */ /* 0x000fe20000410000 */
[----:B------:R-:W-:Y:S02]  /*2e80*/  FADD.FTZ R136, -R171, R132 ;  /* 0x00000084ab887221 */ /* 0x000fe40000010100 */
[----:B------:R-:W3:Y:S01]  /*2e90*/  LDG.E.128 R148, desc[UR10][R148.64] ;  /* 0x0000000a94947981 */ /* 0x000ee2000c1e1d00 */
[----:B--2---:R-:W-:Y:S01]  /*2ea0*/  FADD.FTZ R202, R178, R202 ;  /* 0x000000cab2ca7221 */ /* 0x004fe20000010000 */
[----:B------:R-:W-:-:S02]  /*2eb0*/  PRMT R134, R134, 0x7632, R134 ;  /* 0x0000763286867816 */ /* 0x000fc40000000086 */
[----:B------:R-:W2:Y:S04]  /*2ec0*/  LDG.E.128 R156, desc[UR10][R156.64] ;  /* 0x0000000a9c9c7981 */ /* 0x000ea8000c1e1d00 */
[----:B0-----:R-:W4:Y:S04]  /*2ed0*/  LDL.LU R208, [R1+0x134] ;  /* 0x0001340001d07983 */ /* 0x001f280000300800 */
[----:B------:R-:W3:Y:S04]  /*2ee0*/  LDL.LU R207, [R1+0x130] ;  /* 0x0001300001cf7983 */ /* 0x000ee80000300800 */
[----:B------:R-:W2:Y:S04]  /*2ef0*/  LDL.LU R206, [R1+0x13c] ;  /* 0x00013c0001ce7983 */ /* 0x000ea80000300800 */
[----:B------:R0:W-:Y:S01]  /*2f00*/  STL [R1+0x160], R203 ;  /* 0x000160cb01007387 */ /* 0x0001e20000100800 */
[----:B------:R-:W-:Y:S01]  /*2f10*/  FFMA.FTZ R201, R181, R178, R201 ;  /* 0x000000b2b5c97223 */ /* 0x000fe200000100c9 */
[----:B------:R-:W-:Y:S01]  /*2f20*/  PRMT R138, R138, 0x7632, R138 ;  /* 0x000076328a8a7816 */ /* 0x000fe2000000008a */
[----:B------:R-:W-:Y:S01]  /*2f30*/  @P1 IMAD.WIDE.U32 R160, R198, 0x10, R160 ;  /* 0x00000010c6a01825 */ /* 0x000fe200078e00a0 */
[----:B------:R-:W2:Y:S04]  /*2f40*/  LDG.E.128 R164, desc[UR10][R164.64] ;  /* 0x0000000aa4a47981 */ /* 0x000ea8000c1e1d00 */
[----:B0-----:R-:W2:Y:S01]  /*2f50*/  LDL.LU R203, [R1+0x138] ;  /* 0x0001380001cb7983 */ /* 0x001ea20000300800 */
[----:B------:R-:W-:Y:S01]  /*2f60*/  FFMA.FTZ R180, R84, R180, R179 ;  /* 0x000000b454b47223 */ /* 0x000fe200000100b3 */
[----:B------:R-:W-:-:S02]  /*2f70*/  SHF.L.U32 R179, R135, 0x10, RZ ;  /* 0x0000001087b37819 */ /* 0x000fc400000006ff */
[----:B------:R-:W-:Y:S01]  /*2f80*/  STL [R1+0x16c], R202 ;  /* 0x00016cca01007387 */ /* 0x000fe20000100800 */
[----:B------:R-:W-:Y:S02]  /*2f90*/  SHF.L.U32 R178, R143, 0x10, RZ ;  /* 0x000000108fb27819 */ /* 0x000fe400000006ff */
[----:B------:R-:W-:Y:S01]  /*2fa0*/  FADD.FTZ R179, -R171, R179 ;  /* 0x000000b3abb37221 */ /* 0x000fe20000010100 */
[----:B------:R0:W-:Y:S03]  /*2fb0*/  STL [R1+0x168], R201 ;  /* 0x000168c901007387 */ /* 0x0001e60000100800 */
[----:B------:R-:W-:Y:S01]  /*2fc0*/  FMUL.FTZ R179, R5, R179 ;  /* 0x000000b305b37220 */ /* 0x000fe20000410000 */
[----:B------:R-:W-:Y:S01]  /*2fd0*/  FADD.FTZ R213, R178, R213 ;  /* 0x000000d5b2d57221 */ /* 0x000fe20000010000 */
[----:B------:R-:W-:Y:S01]  /*2fe0*/  FFMA.FTZ R182, R90, R182, R162 ;  /* 0x000000b65ab67223 */ /* 0x000fe200000100a2 */
[----:B------:R-:W-:Y:S01]  /*2ff0*/  SHF.L.U32 R132, R133, 0x10, RZ ;  /* 0x0000001085847819 */ /* 0x000fe200000006ff */
[----:B------:R-:W-:Y:S01]  /*3000*/  FMUL.FTZ R136, R5, R136 ;  /* 0x0000008805887220 */ /* 0x000fe20000410000 */
[----:B------:R-:W-:-:S02]  /*3010*/  SHF.L.U32 R140, R140, 0x10, RZ ;  /* 0x000000108c8c7819 */ /* 0x000fc400000006ff */
[----:B------:R-:W-:Y:S01]  /*3020*/  SHF.L.U32 R134, R134, 0x10, RZ ;  /* 0x0000001086867819 */ /* 0x000fe200000006ff */
[----:B------:R-:W-:Y:S01]  /*3030*/  IMAD.U32 R138, R138, 0x10000, RZ ;  /* 0x000100008a8a7824 */ /* 0x000fe200078e00ff */
[----:B0-----:R-:W-:Y:S01]  /*3040*/  SHF.L.U32 R201, R139, 0x10, RZ ;  /* 0x000000108bc97819 */ /* 0x001fe200000006ff */
[C---:B------:R-:W-:Y:S01]  /*3050*/  FFMA.FTZ R212, R179.reuse, R178, R212 ;  /* 0x000000b2b3d47223 */ /* 0x040fe200000100d4 */
[----:B------:R-:W-:Y:S03]  /*3060*/  STL [R1+0x184], R213 ;  /* 0x000184d501007387 */ /* 0x000fe60000100800 */
[-C--:B------:R-:W-:Y:S01]  /*3070*/  FFMA.FTZ R209, R179, R201.reuse, R209 ;  /* 0x000000c9b3d17223 */ /* 0x080fe200000100d1 */
[----:B------:R-:W-:Y:S01]  /*3080*/  FADD.FTZ R210, R201, R210 ;  /* 0x000000d2c9d27221 */ /* 0x000fe20000010000 */
[----:B------:R-:W-:Y:S01]  /*3090*/  FMUL.FTZ R202, R46, R201 ;  /* 0x000000c92eca7220 */ /* 0x000fe20000410000 */
[----:B------:R-:W-:Y:S01]  /*30a0*/  STL [R1+0x180], R212 ;  /* 0x000180d401007387 */ /* 0x000fe20000100800 */
[----:B------:R-:W-:-:S03]  /*30b0*/  IMAD.WIDE.U32 R162, R198, 0x10, R204 ;  /* 0x00000010c6a27825 */ /* 0x000fc600078e00cc */
[----:B------:R0:W-:Y:S01]  /*30c0*/  STL [R1+0x188], R209 ;  /* 0x000188d101007387 */ /* 0x0001e20000100800 */
[----:B------:R-:W-:-:S03]  /*30d0*/  FFMA.FTZ R178, R86, R178, R202 ;  /* 0x000000b256b27223 */ /* 0x000fc600000100ca */
[----:B------:R1:W5:Y:S04]  /*30e0*/  @P1 LDG.E.128 R120, desc[UR10][R160.64] ;  /* 0x0000000aa0781981 */ /* 0x000368000c1e1d00 */
[----:B0-----:R-:W2:Y:S04]  /*30f0*/  LDL.LU R209, [R1+0x154] ;  /* 0x0001540001d17983 */ /* 0x001ea80000300800 */
[----:B------:R-:W-:Y:S04]  /*3100*/  STL [R1+0x18c], R210 ;  /* 0x00018cd201007387 */ /* 0x000fe80000100800 */
[----:B------:R-:W2:Y:S04]  /*3110*/  LDL.LU R205, [R1+0x150] ;  /* 0x0001500001cd7983 */ /* 0x000ea80000300800 */
[----:B------:R-:W2:Y:S04]  /*3120*/  LDL.LU R204, [R1+0x15c] ;  /* 0x00015c0001cc7983 */ /* 0x000ea80000300800 */
[----:B------:R-:W2:Y:S01]  /*3130*/  LDL.LU R202, [R1+0x158] ;  /* 0x0001580001ca7983 */ /* 0x000ea20000300800 */
[----:B----4-:R-:W-:Y:S01]  /*3140*/  FADD.FTZ R208, R132, R208 ;  /* 0x000000d084d07221 */ /* 0x010fe20000010000 */
[----:B---3--:R-:W-:-:S04]  /*3150*/  FFMA.FTZ R207, R136, R132, R207 ;  /* 0x0000008488cf7223 */ /* 0x008fc800000100cf */
[----:B------:R-:W-:Y:S04]  /*3160*/  STL [R1+0x134], R208 ;  /* 0x000134d001007387 */ /* 0x000fe80000100800 */
[----:B------:R-:W-:Y:S01]  /*3170*/  STL [R1+0x130], R207 ;  /* 0x000130cf01007387 */ /* 0x000fe20000100800 */
[-C--:B--2---:R-:W-:Y:S01]  /*3180*/  FFMA.FTZ R203, R136, R140.reuse, R203 ;  /* 0x0000008c88cb7223 */ /* 0x084fe200000100cb */
[----:B------:R-:W-:Y:S01]  /*3190*/  PRMT R133, R133, 0x7632, R133 ;  /* 0x0000763285857816 */ /* 0x000fe20000000085 */
[----:B------:R-:W-:Y:S01]  /*31a0*/  FMUL.FTZ R201, R49, R140 ;  /* 0x0000008c31c97220 */ /* 0x000fe20000410000 */
[----:B------:R-:W-:Y:S01]  /*31b0*/  FADD.FTZ R206, R140, R206 ;  /* 0x000000ce8cce7221 */ /* 0x000fe20000010000 */
[----:B------:R-:W-:Y:S01]  /*31c0*/  FADD.FTZ R134, -R171, R134 ;  /* 0x00000086ab867221 */ /* 0x000fe20000010100 */
[----:B------:R0:W-:Y:S01]  /*31d0*/  STL [R1+0x138], R203 ;  /* 0x000138cb01007387 */ /* 0x0001e20000100800 */
[----:B------:R-:W-:-:S02]  /*31e0*/  PRMT R139, R135, 0x7632, R139 ;  /* 0x00007632878b7816 */ /* 0x000fc4000000008b */
[----:B------:R-:W-:Y:S01]  /*31f0*/  PRMT R143, R143, 0x7632, R143 ;  /* 0x000076328f8f7816 */ /* 0x000fe2000000008f */
[----:B------:R-:W2:Y:S04]  /*3200*/  LDG.E.128 R160, desc[UR10][R162.64] ;  /* 0x0000000aa2a07981 */ /* 0x000ea8000c1e1d00 */
[----:B0-----:R-:W3:Y:S01]  /*3210*/  LDL.LU R203, [R1+0x174] ;  /* 0x0001740001cb7983 */ /* 0x001ee20000300800 */
[----:B------:R-:W-:Y:S02]  /*3220*/  SHF.L.U32 R133, R133, 0x10, RZ ;  /* 0x0000001085857819 */ /* 0x000fe400000006ff */
[----:B------:R-:W-:Y:S02]  /*3230*/  PRMT R140, R137, 0x7632, R140 ;  /* 0x00007632898c7816 */ /* 0x000fe4000000008c */
[----:B------:R-:W-:Y:S01]  /*3240*/  PRMT R137, R141, 0x7632, R137 ;  /* 0x000076328d897816 */ /* 0x000fe20000000089 */
[----:B------:R-:W-:Y:S01]  /*3250*/  FADD.FTZ R133, -R171, R133 ;  /* 0x00000085ab857221 */ /* 0x000fe20000010100 */
[----:B------:R0:W-:Y:S02]  /*3260*/  STL [R1+0x13c], R206 ;  /* 0x00013cce01007387 */ /* 0x0001e40000100800 */
[----:B------:R-:W-:-:S02]  /*3270*/  SHF.L.U32 R137, R137, 0x10, RZ ;  /* 0x0000001089897819 */ /* 0x000fc400000006ff */
[----:B------:R-:W4:Y:S01]  /*3280*/  LDL.LU R208, [R1+0x170] ;  /* 0x0001700001d07983 */ /* 0x000f220000300800 */
[----:B------:R-:W-:Y:S01]  /*3290*/  SHF.L.U32 R140, R140, 0x10, RZ ;  /* 0x000000108c8c7819 */ /* 0x000fe200000006ff */
[----:B------:R-:W-:Y:S02]  /*32a0*/  FMUL.FTZ R133, R5, R133 ;  /* 0x0000008505857220 */ /* 0x000fe40000410000 */
[----:B------:R-:W2:Y:S04]  /*32b0*/  LDL.LU R207, [R1+0x17c] ;  /* 0x00017c0001cf7983 */ /* 0x000ea80000300800 */
[----:B0-----:R-:W2:Y:S01]  /*32c0*/  LDL.LU R206, [R1+0x178] ;  /* 0x0001780001ce7983 */ /* 0x001ea20000300800 */
[----:B------:R-:W-:Y:S01]  /*32d0*/  FADD.FTZ R209, R137, R209 ;  /* 0x000000d189d17221 */ /* 0x000fe20000010000 */
[----:B------:R-:W-:-:S04]  /*32e0*/  FFMA.FTZ R205, R133, R137, R205 ;  /* 0x0000008985cd7223 */ /* 0x000fc800000100cd */
[----:B------:R-:W-:Y:S01]  /*32f0*/  STL [R1+0x154], R209 ;  /* 0x000154d101007387 */ /* 0x000fe20000100800 */
[----:B------:R-:W-:Y:S01]  /*3300*/  FADD.FTZ R204, R140, R204 ;  /* 0x000000cc8ccc7221 */ /* 0x000fe20000010000 */
[----:B------:R-:W-:Y:S02]  /*3310*/  FFMA.FTZ R202, R133, R140, R202 ;  /* 0x0000008c85ca7223 */ /* 0x000fe400000100ca */
[----:B------:R-:W-:Y:S01]  /*3320*/  STL [R1+0x150], R205 ;  /* 0x000150cd01007387 */ /* 0x000fe20000100800 */
[----:B------:R-:W-:-:S03]  /*3330*/  FFMA.FTZ R132, R89, R132, R201 ;  /* 0x0000008459847223 */ /* 0x000fc600000100c9 */
[----:B------:R0:W-:Y:S01]  /*3340*/  STL [R1+0x158], R202 ;  /* 0x000158ca01007387 */ /* 0x0001e20000100800 */
[----:B------:R-:W-:Y:S01]  /*3350*/  FMUL.FTZ R141, R51, R140 ;  /* 0x0000008c338d7220 */ /* 0x000fe20000410000 */
[----:B------:R-:W-:Y:S02]  /*3360*/  PRMT R140, R142, 0x7632, R140 ;  /* 0x000076328e8c7816 */ /* 0x000fe4000000008c */
[----:B0-----:R-:W2:Y:S04]  /*3370*/  LDL.LU R202, [R1+0x194] ;  /* 0x0001940001ca7983 */ /* 0x001ea80000300800 */
[----:B------:R0:W-:Y:S04]  /*3380*/  STL [R1+0x15c], R204 ;  /* 0x00015ccc01007387 */ /* 0x0001e80000100800 */
[----:B------:R-:W2:Y:S01]  /*3390*/  LDL.LU R201, [R1+0x190] ;  /* 0x0001900001c97983 */ /* 0x000ea20000300800 */
[----:B------:R-:W-:-:S03]  /*33a0*/  SHF.L.U32 R140, R140, 0x10, RZ ;  /* 0x000000108c8c7819 */ /* 0x000fc600000006ff */
[----:B------:R-:W2:Y:S04]  /*33b0*/  LDL.LU R212, [R1+0x19c] ;  /* 0x00019c0001d47983 */ /* 0x000ea80000300800 */
[----:B------:R-:W2:Y:S04]  /*33c0*/  LDL.LU R205, [R1+0x198] ;  /* 0x0001980001cd7983 */ /* 0x000ea80000300800 */
[----:B0-----:R-:W2:Y:S01]  /*33d0*/  LDL.LU R204, [R1+0x1a4] ;  /* 0x0001a40001cc7983 */ /* 0x001ea20000300800 */
[----:B---3--:R-:W-:-:S05]  /*33e0*/  FADD.FTZ R203, R140, R203 ;  /* 0x000000cb8ccb7221 */ /* 0x008fca0000010000 */
[----:B------:R0:W-:Y:S04]  /*33f0*/  STL [R1+0x174], R203 ;  /* 0x000174cb01007387 */ /* 0x0001e80000100800 */
[----:B0-----:R-:W3:Y:S04]  /*3400*/  LDL.LU R203, [R1+0x1a0] ;  /* 0x0001a00001cb7983 */ /* 0x001ee80000300800 */
[----:B------:R-:W3:Y:S01]  /*3410*/  LDL.LU R142, [R1+0x1ac] ;  /* 0x0001ac00018e7983 */ /* 0x000ee20000300800 */
[----:B------:R-:W-:Y:S01]  /*3420*/  FMUL.FTZ R134, R5, R134 ;  /* 0x0000008605867220 */ /* 0x000fe20000410000 */
[----:B------:R-:W-:-:S03]  /*3430*/  FMUL.FTZ R135, R45, R138 ;  /* 0x0000008a2d877220 */ /* 0x000fc60000410000 */
[-C--:B----4-:R-:W-:Y:S01]  /*3440*/  FFMA.FTZ R208, R134, R140.reuse, R208 ;  /* 0x0000008c86d07223 */ /* 0x090fe200000100d0 */
[----:B------:R-:W-:Y:S01]  /*3450*/  FFMA.FTZ R135, R85, R140, R135 ;  /* 0x0000008c55877223 */ /* 0x000fe20000010087 */
[C---:B------:R-:W-:Y:S02]  /*3460*/  PRMT R140, R139.reuse, 0x7632, R140 ;  /* 0x000076328b8c7816 */ /* 0x040fe4000000008c */
[----:B------:R-:W-:Y:S01]  /*3470*/  SHF.L.U32 R139, R139, 0x10, RZ ;  /* 0x000000108b8b7819 */ /* 0x000fe200000006ff */
[----:B--2---:R-:W-:Y:S01]  /*3480*/  FADD.FTZ R207, R138, R207 ;  /* 0x000000cf8acf7221 */ /* 0x004fe20000010000 */
[----:B------:R-:W-:-:S03]  /*3490*/  SHF.L.U32 R143, R143, 0x10, RZ ;  /* 0x000000108f8f7819 */ /* 0x000fc600000006ff */
[----:B------:R-:W-:Y:S01]  /*34a0*/  FADD.FTZ R139, -R171, R139 ;  /* 0x0000008bab8b7221 */ /* 0x000fe20000010100 */
[----:B------:R0:W-:Y:S01]  /*34b0*/  STL [R1+0x170], R208 ;  /* 0x000170d001007387 */ /* 0x0001e20000100800 */
[----:B------:R-:W-:Y:S01]  /*34c0*/  FFMA.FTZ R206, R134, R138, R206 ;  /* 0x0000008a86ce7223 */ /* 0x000fe200000100ce */
[----:B------:R-:W-:Y:S01]  /*34d0*/  FFMA.FTZ R137, R91, R137, R141 ;  /* 0x000000895b897223 */ /* 0x000fe2000001008d */
[----:B------:R-:W-:Y:S01]  /*34e0*/  SHF.L.U32 R140, R140, 0x10, RZ ;  /* 0x000000108c8c7819 */ /* 0x000fe200000006ff */
[----:B------:R-:W2:Y:S01]  /*34f0*/  LDL.LU R141, [R1+0x1a8] ;  /* 0x0001a800018d7983 */ /* 0x000ea20000300800 */
[----:B0-----:R-:W-:-:S03]  /*3500*/  FMUL.FTZ R208, R5, R139 ;  /* 0x0000008b05d07220 */ /* 0x001fc60000410000 */
[----:B------:R-:W-:Y:S04]  /*3510*/  STL [R1+0x17c], R207 ;  /* 0x00017ccf01007387 */ /* 0x000fe80000100800 */
[----:B------:R0:W-:Y:S04]  /*3520*/  STL [R1+0x178], R206 ;  /* 0x000178ce01007387 */ /* 0x0001e80000100800 */
[----:B------:R-:W4:Y:S04]  /*3530*/  LDL.LU R210, [R1+0x1c4] ;  /* 0x0001c40001d27983 */ /* 0x000f280000300800 */
[----:B------:R-:W4:Y:S01]  /*3540*/  LDL.LU R209, [R1+0x1c0] ;  /* 0x0001c00001d17983 */ /* 0x000f220000300800 */
[----:B------:R-:W-:Y:S01]  /*3550*/  FADD.FTZ R202, R143, R202 ;  /* 0x000000ca8fca7221 */ /* 0x000fe20000010000 */
[----:B0-----:R-:W-:-:S04]  /*3560*/  SHF.L.U32 R206, R144, 0x10, RZ ;  /* 0x0000001090ce7819 */ /* 0x001fc800000006ff */
[----:B------:R0:W-:Y:S01]  /*3570*/  STL [R1+0x194], R202 ;  /* 0x000194ca01007387 */ /* 0x0001e20000100800 */
[----:B------:R-:W-:Y:S01]  /*3580*/  FFMA.FTZ R201, R208, R143, R201 ;  /* 0x0000008fd0c97223 */ /* 0x000fe200000100c9 */
[----:B------:R-:W-:Y:S02]  /*3590*/  FADD.FTZ R212, R140, R212 ;  /* 0x000000d48cd47221 */ /* 0x000fe40000010000 */
[----:B0-----:R-:W4:Y:S01]  /*35a0*/  LDL.LU R202, [R1+0x1cc] ;  /* 0x0001cc0001ca7983 */ /* 0x001f220000300800 */
[----:B------:R-:W-:-:S03]  /*35b0*/  FFMA.FTZ R205, R208, R140, R205 ;  /* 0x0000008cd0cd7223 */ /* 0x000fc600000100cd */
[----:B------:R0:W-:Y:S01]  /*35c0*/  STL [R1+0x190], R201 ;  /* 0x000190c901007387 */ /* 0x0001e20000100800 */
[----:B------:R-:W-:Y:S01]  /*35d0*/  FADD.FTZ R206, -R171, R206 ;  /* 0x000000ceabce7221 */ /* 0x000fe20000010100 */
[----:B------:R-:W-:Y:S02]  /*35e0*/  SHF.L.U32 R138, R152, 0x10, RZ ;  /* 0x00000010988a7819 */ /* 0x000fe400000006ff */
[----:B0-----:R-:W4:Y:S04]  /*35f0*/  LDL.LU R201, [R1+0x1c8] ;  /* 0x0001c80001c97983 */ /* 0x001f280000300800 */
[----:B------:R-:W-:Y:S04]  /*3600*/  STL [R1+0x19c], R212 ;  /* 0x00019cd401007387 */ /* 0x000fe80000100800 */
[----:B------:R0:W-:Y:S01]  /*3610*/  STL [R1+0x198], R205 ;  /* 0x000198cd01007387 */ /* 0x0001e20000100800 */
[----:B------:R-:W-:Y:S01]  /*3620*/  FMUL.FTZ R206, R5, R206 ;  /* 0x000000ce05ce7220 */ /* 0x000fe20000410000 */
[----:B0-----:R-:W-:-:S05]  /*3630*/  SHF.L.U32 R205, R148, 0x10, RZ ;  /* 0x0000001094cd7819 */ /* 0x001fca00000006ff */
[----:B------:R-:W-:-:S05]  /*3640*/  FADD.FTZ R204, R205, R204 ;  /* 0x000000cccdcc7221 */ /* 0x000fca0000010000 */
[----:B------:R-:W-:Y:S04]  /*3650*/  STL [R1+0x1a4], R204 ;  /* 0x0001a4cc01007387 */ /* 0x000fe80000100800 */
[----:B------:R-:W4:Y:S01]  /*3660*/  LDL.LU R212, [R1+0x1e4] ;  /* 0x0001e40001d47983 */ /* 0x000f220000300800 */
[----:B---3--:R-:W-:Y:S01]  /*3670*/  FFMA.FTZ R203, R206, R205, R203 ;  /* 0x000000cdcecb7223 */ /* 0x008fe200000100cb */
[----:B------:R-:W-:-:S04]  /*3680*/  FADD.FTZ R142, R138, R142 ;  /* 0x0000008e8a8e7221 */ /* 0x000fc80000010000 */
[----:B------:R-:W-:Y:S04]  /*3690*/  STL [R1+0x1a0], R203 ;  /* 0x0001a0cb01007387 */ /* 0x000fe80000100800 */
[----:B------:R0:W-:Y:S04]  /*36a0*/  STL [R1+0x1ac], R142 ;  /* 0x0001ac8e01007387 */ /* 0x0001e80000100800 */
[----:B0-----:R-:W3:Y:S01]  /*36b0*/  LDL.LU R142, [R1+0x1e0] ;  /* 0x0001e000018e7983 */ /* 0x001ee20000300800 */
[----:B------:R-:W-:Y:S02]  /*36c0*/  SHF.L.U32 R204, R145, 0x10, RZ ;  /* 0x0000001091cc7819 */ /* 0x000fe400000006ff */
[----:B------:R-:W-:-:S03]  /*36d0*/  SHF.L.U32 R203, R149, 0x10, RZ ;  /* 0x0000001095cb7819 */ /* 0x000fc600000006ff */
[----:B------:R-:W-:Y:S01]  /*36e0*/  FADD.FTZ R204, -R171, R204 ;  /* 0x000000ccabcc7221 */ /* 0x000fe20000010100 */
[-C--:B--2---:R-:W-:Y:S01]  /*36f0*/  FFMA.FTZ R141, R206, R138.reuse, R141 ;  /* 0x0000008ace8d7223 */ /* 0x084fe2000001008d */
[----:B------:R-:W-:Y:S02]  /*3700*/  FMUL.FTZ R139, R40, R138 ;  /* 0x0000008a288b7220 */ /* 0x000fe40000410000 */
[----:B------:R-:W-:Y:S01]  /*3710*/  FMUL.FTZ R204, R5, R204 ;  /* 0x000000cc05cc7220 */ /* 0x000fe20000410000 */
[----:B------:R-:W-:Y:S01]  /*3720*/  SHF.L.U32 R138, R153, 0x10, RZ ;  /* 0x00000010998a7819 */ /* 0x000fe200000006ff */
[----:B------:R0:W-:Y:S01]  /*3730*/  STL [R1+0x1a8], R141 ;  /* 0x0001a88d01007387 */ /* 0x0001e20000100800 */
[----:B------:R-:W-:Y:S01]  /*3740*/  FMUL.FTZ R207, R47, R140 ;  /* 0x0000008c2fcf7220 */ /* 0x000fe20000410000 */
[----:B----4-:R-:W-:Y:S02]  /*3750*/  FADD.FTZ R210, R203, R210 ;  /* 0x000000d2cbd27221 */ /* 0x010fe40000010000 */
[----:B0-----:R-:W2:Y:S01]  /*3760*/  LDL.LU R141, [R1+0x1ec] ;  /* 0x0001ec00018d7983 */ /* 0x001ea20000300800 */
[----:B------:R-:W-:-:S03]  /*3770*/  FFMA.FTZ R209, R204, R203, R209 ;  /* 0x000000cbccd17223 */ /* 0x000fc600000100d1 */
[----:B------:R-:W4:Y:S04]  /*3780*/  LDL.LU R140, [R1+0x1e8] ;  /* 0x0001e800018c7983 */ /* 0x000f280000300800 */
[----:B------:R0:W-:Y:S04]  /*3790*/  STL [R1+0x1c4], R210 ;  /* 0x0001c4d201007387 */ /* 0x0001e80000100800 */
[----:B------:R1:W-:Y:S04]  /*37a0*/  STL [R1+0x1c0], R209 ;  /* 0x0001c0d101007387 */ /* 0x0003e80000100800 */
[----:B------:R-:W4:Y:S01]  /*37b0*/  LDL.LU R218, [R1+0x204] ;  /* 0x0002040001da7983 */ /* 0x000f220000300800 */
[----:B------:R-:W-:-:S03]  /*37c0*/  FADD.FTZ R202, R138, R202 ;  /* 0x000000ca8aca7221 */ /* 0x000fc60000010000 */
[----:B0-----:R-:W4:Y:S04]  /*37d0*/  LDL.LU R210, [R1+0x200] ;  /* 0x0002000001d27983 */ /* 0x001f280000300800 */
[----:B------:R0:W-:Y:S01]  /*37e0*/  STL [R1+0x1cc], R202 ;  /* 0x0001ccca01007387 */ /* 0x0001e20000100800 */
[----:B------:R-:W-:-:S03]  /*37f0*/  FFMA.FTZ R207, R87, R143, R207 ;  /* 0x0000008f57cf7223 */ /* 0x000fc600000100cf */
[----:B-1----:R-:W4:Y:S01]  /*3800*/  LDL.LU R209, [R1+0x20c] ;  /* 0x00020c0001d17983 */ /* 0x002f220000300800 */
[----:B------:R-:W-:Y:S01]  /*3810*/  FFMA.FTZ R201, R204, R138, R201 ;  /* 0x0000008accc97223 */ /* 0x000fe200000100c9 */
[----:B0-----:R-:W-:-:S04]  /*3820*/  IMAD.U32 R202, R146, 0x10000, RZ ;  /* 0x0001000092ca7824 */ /* 0x001fc800078e00ff */
[----:B------:R0:W-:Y:S01]  /*3830*/  STL [R1+0x1c8], R201 ;  /* 0x0001c8c901007387 */ /* 0x0001e20000100800 */
[----:B------:R-:W-:-:S03]  /*3840*/  FADD.FTZ R202, -R171, R202 ;  /* 0x000000caabca7221 */ /* 0x000fc60000010100 */
[----:B------:R-:W4:Y:S01]  /*3850*/  LDL.LU R143, [R1+0x208] ;  /* 0x00020800018f7983 */ /* 0x000f220000300800 */
[----:B------:R-:W-:Y:S01]  /*3860*/  FMUL.FTZ R202, R5, R202 ;  /* 0x000000ca05ca7220 */ /* 0x000fe20000410000 */
[----:B0-----:R-:W-:-:S05]  /*3870*/  SHF.L.U32 R201, R150, 0x10, RZ ;  /* 0x0000001096c97819 */ /* 0x001fca00000006ff */
[----:B------:R-:W-:Y:S01]  /*3880*/  FADD.FTZ R212, R201, R212 ;  /* 0x000000d4c9d47221 */ /* 0x000fe20000010000 */
[----:B---3--:R-:W-:-:S05]  /*3890*/  FFMA.FTZ R142, R202, R201, R142 ;  /* 0x000000c9ca8e7223 */ /* 0x008fca000001008e */
[----:B------:R0:W-:Y:S04]  /*38a0*/  STL [R1+0x1e0], R142 ;  /* 0x0001e08e01007387 */ /* 0x0001e80000100800 */
[----:B0-----:R-:W3:Y:S04]  /*38b0*/  LDL.LU R142, [R1+0x1b4] ;  /* 0x0001b400018e7983 */ /* 0x001ee80000300800 */
[----:B------:R0:W-:Y:S04]  /*38c0*/  STL [R1+0x1e4], R212 ;  /* 0x0001e4d401007387 */ /* 0x0001e80000100800 */
[----:B------:R-:W3:Y:S04]  /*38d0*/  LDL.LU R213, [R1+0x1b0] ;  /* 0x0001b00001d57983 */ /* 0x000ee80000300800 */
[----:B0-----:R-:W3:Y:S01]  /*38e0*/  LDL.LU R212, [R1+0x1bc] ;  /* 0x0001bc0001d47983 */ /* 0x001ee20000300800 */
[----:B------:R-:W-:Y:S01]  /*38f0*/  FFMA.FTZ R205, R80, R205, R139 ;  /* 0x000000cd50cd7223 */ /* 0x000fe2000001008b */
[----:B------:R-:W-:Y:S01]  /*3900*/  FMUL.FTZ R139, R42, R138 ;  /* 0x0000008a2a8b7220 */ /* 0x000fe20000410000 */
[----:B------:R-:W-:-:S03]  /*3910*/  SHF.L.U32 R138, R154, 0x10, RZ ;  /* 0x000000109a8a7819 */ /* 0x000fc600000006ff */
[----:B------:R-:W-:Y:S02]  /*3920*/  FFMA.FTZ R203, R82, R203, R139 ;  /* 0x000000cb52cb7223 */ /* 0x000fe4000001008b */
[----:B------:R-:W-:-:S04]  /*3930*/  FMUL.FTZ R139, R36, R138 ;  /* 0x0000008a248b7220 */ /* 0x000fc80000410000 */
[----:B------:R-:W-:Y:S01]  /*3940*/  FFMA.FTZ R201, R76, R201, R139 ;  /* 0x000000c94cc97223 */ /* 0x000fe2000001008b */
[----:B------:R-:W-:Y:S01]  /*3950*/  SHF.L.U32 R139, R147, 0x10, RZ ;  /* 0x00000010938b7819 */ /* 0x000fe200000006ff */
[----:B--2---:R-:W-:Y:S01]  /*3960*/  FADD.FTZ R141, R138, R141 ;  /* 0x0000008d8a8d7221 */ /* 0x004fe20000010000 */
[----:B----4-:R-:W-:Y:S01]  /*3970*/  FFMA.FTZ R140, R202, R138, R140 ;  /* 0x0000008aca8c7223 */ /* 0x010fe2000001008c */
[----:B------:R-:W-:Y:S02]  /*3980*/  SHF.L.U32 R138, R151, 0x10, RZ ;  /* 0x00000010978a7819 */ /* 0x000fe400000006ff */
[----:B------:R-:W-:Y:S01]  /*3990*/  FADD.FTZ R139, -R171, R139 ;  /* 0x0000008bab8b7221 */ /* 0x000fe20000010100 */
[----:B------:R-:W-:Y:S03]  /*39a0*/  STL [R1+0x1ec], R141 ;  /* 0x0001ec8d01007387 */ /* 0x000fe60000100800 */
[----:B------:R-:W-:Y:S01]  /*39b0*/  FMUL.FTZ R139, R5, R139 ;  /* 0x0000008b058b7220 */ /* 0x000fe20000410000 */
[----:B------:R0:W-:Y:S01]  /*39c0*/  STL [R1+0x1e8], R140 ;  /* 0x0001e88c01007387 */ /* 0x0001e20000100800 */
[----:B------:R-:W-:-:S02]  /*39d0*/  FADD.FTZ R218, R138, R218 ;  /* 0x000000da8ada7221 */ /* 0x000fc40000010000 */
[----:B------:R-:W-:Y:S01]  /*39e0*/  FFMA.FTZ R210, R139, R138, R210 ;  /* 0x0000008a8bd27223 */ /* 0x000fe200000100d2 */
[----:B0-----:R-:W-:Y:S02]  /*39f0*/  SHF.L.U32 R140, R155, 0x10, RZ ;  /* 0x000000109b8c7819 */ /* 0x001fe400000006ff */
[----:B------:R-:W-:Y:S03]  /*3a00*/  STL [R1+0x204], R218 ;  /* 0x000204da01007387 */ /* 0x000fe60000100800 */
[-C--:B------:R-:W-:Y:S01]  /*3a10*/  FMUL.FTZ R141, R38, R140.reuse ;  /* 0x0000008c268d7220 */ /* 0x080fe20000410000 */
[----:B------:R-:W-:Y:S01]  /*3a20*/  FADD.FTZ R209, R140, R209 ;  /* 0x000000d18cd17221 */ /* 0x000fe20000010000 */
[----:B------:R-:W-:Y:S01]  /*3a30*/  FFMA.FTZ R143, R139, R140, R143 ;  /* 0x0000008c8b8f7223 */ /* 0x000fe2000001008f */
[----:B------:R-:W-:Y:S01]  /*3a40*/  PRMT R140, R152, 0x7632, R140 ;  /* 0x00007632988c7816 */ /* 0x000fe2000000008c */
[----:B------:R0:W-:Y:S01]  /*3a50*/  STL [R1+0x200], R210 ;  /* 0x000200d201007387 */ /* 0x0001e20000100800 */
[----:B------:R-:W-:Y:S01]  /*3a60*/  PRMT R152, R148, 0x7632, R152 ;  /* 0x0000763294987816 */ /* 0x000fe20000000098 */
[--C-:B------:R-:W-:Y:S01]  /*3a70*/  FFMA.FTZ R138, R78, R138, R141.reuse ;  /* 0x0000008a4e8a7223 */ /* 0x100fe2000001008d */
[----:B------:R-:W-:-:S02]  /*3a80*/  PRMT R141, R144, 0x7632, R141 ;  /* 0x00007632908d7816 */ /* 0x000fc4000000008d */
[----:B------:R-:W-:Y:S01]  /*3a90*/  SHF.L.U32 R152, R152, 0x10, RZ ;  /* 0x0000001098987819 */ /* 0x000fe200000006ff */
[----:B0-----:R-:W2:Y:S01]  /*3aa0*/  LDL.LU R210, [R1+0x1b8] ;  /* 0x0001b80001d27983 */ /* 0x001ea20000300800 */
[----:B------:R-:W-:-:S03]  /*3ab0*/  SHF.L.U32 R141, R141, 0x10, RZ ;  /* 0x000000108d8d7819 */ /* 0x000fc600000006ff */
[----:B------:R-:W-:Y:S02]  /*3ac0*/  STL [R1+0x20c], R209 ;  /* 0x00020cd101007387 */ /* 0x000fe40000100800 */
[----:B------:R-:W-:Y:S02]  /*3ad0*/  FADD.FTZ R141, -R171, R141 ;  /* 0x0000008dab8d7221 */ /* 0x000fe40000010100 */
[----:B------:R0:W-:Y:S04]  /*3ae0*/  STL [R1+0x208], R143 ;  /* 0x0002088f01007387 */ /* 0x0001e80000100800 */
[----:B0-----:R-:W4:Y:S01]  /*3af0*/  LDL.LU R143, [R1+0x1d4] ;  /* 0x0001d400018f7983 */ /* 0x001f220000300800 */
[----:B------:R-:W-:Y:S01]  /*3b00*/  FMUL.FTZ R209, R5, R141 ;  /* 0x0000008d05d17220 */ /* 0x000fe20000410000 */
[----:B------:R-:W-:Y:S01]  /*3b10*/  SHF.L.U32 R140, R140, 0x10, RZ ;  /* 0x000000108c8c7819 */ /* 0x000fe200000006ff */
[----:B---3--:R-:W-:-:S05]  /*3b20*/  FADD.FTZ R142, R152, R142 ;  /* 0x0000008e988e7221 */ /* 0x008fca0000010000 */
[----:B------:R0:W-:Y:S01]  /*3b30*/  STL [R1+0x1b4], R142 ;  /* 0x0001b48e01007387 */ /* 0x0001e20000100800 */
[----:B------:R-:W-:-:S03]  /*3b40*/  FFMA.FTZ R213, R209, R152, R213 ;  /* 0x00000098d1d57223 */ /* 0x000fc600000100d5 */
[----:B0-----:R-:W3:Y:S01]  /*3b50*/  LDL.LU R142, [R1+0x1d0] ;  /* 0x0001d000018e7983 */ /* 0x001ee20000300800 */
[----:B------:R-:W-:-:S03]  /*3b60*/  FADD.FTZ R212, R140, R212 ;  /* 0x000000d48cd47221 */ /* 0x000fc60000010000 */
[----:B------:R-:W3:Y:S04]  /*3b70*/  LDL.LU R219, [R1+0x1dc] ;  /* 0x0001dc0001db7983 */ /* 0x000ee80000300800 */
[----:B------:R0:W-:Y:S04]  /*3b80*/  STL [R1+0x1b0], R213 ;  /* 0x0001b0d501007387 */ /* 0x0001e80000100800 */
[----:B------:R-:W3:Y:S04]  /*3b90*/  LDL.LU R218, [R1+0x1d8] ;  /* 0x0001d80001da7983 */ /* 0x000ee80000300800 */
[----:B0-----:R-:W3:Y:S04]  /*3ba0*/  LDL.LU R213, [R1+0x1f4] ;  /* 0x0001f40001d57983 */ /* 0x001ee80000300800 */
[----:B------:R0:W-:Y:S04]  /*3bb0*/  STL [R1+0x1bc], R212 ;  /* 0x0001bcd401007387 */ /* 0x0001e80000100800 */
[----:B0-----:R-:W3:Y:S01]  /*3bc0*/  LDL.LU R212, [R1+0x1f0] ;  /* 0x0001f00001d47983 */ /* 0x001ee20000300800 */
[----:B------:R-:W-:-:S03]  /*3bd0*/  FMUL.FTZ R141, R41, R140 ;  /* 0x0000008c298d7220 */ /* 0x000fc60000410000 */
[----:B------:R-:W3:Y:S01]  /*3be0*/  LDL.LU R148, [R1+0x1fc] ;  /* 0x0001fc0001947983 */ /* 0x000ee20000300800 */
[--C-:B------:R-:W-:Y:S01]  /*3bf0*/  FFMA.FTZ R152, R81, R152, R141.reuse ;  /* 0x0000009851987223 */ /* 0x100fe2000001008d */
[----:B------:R-:W-:Y:S02]  /*3c00*/  PRMT R141, R145, 0x7632, R141 ;  /* 0x00007632918d7816 */ /* 0x000fe4000000008d */
[----:B------:R-:W3:Y:S02]  /*3c10*/  LDL.LU R144, [R1+0x1f8] ;  /* 0x0001f80001907983 */ /* 0x000ee40000300800 */
[----:B------:R-:W-:Y:S01]  /*3c20*/  SHF.L.U32 R141, R141, 0x10, RZ ;  /* 0x000000108d8d7819 */ /* 0x000fe200000006ff */
[----:B--2---:R-:W-:Y:S01]  /*3c30*/  FFMA.FTZ R210, R209, R140, R210 ;  /* 0x0000008cd1d27223 */ /* 0x004fe200000100d2 */
[----:B------:R-:W-:-:S03]  /*3c40*/  PRMT R140, R153, 0x7632, R140 ;  /* 0x00007632998c7816 */ /* 0x000fc6000000008c */
[----:B------:R-:W-:Y:S01]  /*3c50*/  FADD.FTZ R141, -R171, R141 ;  /* 0x0000008dab8d7221 */ /* 0x000fe20000010100 */
[----:B------:R-:W-:Y:S02]  /*3c60*/  PRMT R153, R149, 0x7632, R153 ;  /* 0x0000763295997816 */ /* 0x000fe40000000099 */
[----:B------:R-:W-:Y:S01]  /*3c70*/  SHF.L.U32 R140, R140, 0x10, RZ ;  /* 0x000000108c8c7819 */ /* 0x000fe200000006ff */
[----:B------:R0:W-:Y:S02]  /*3c80*/  STL [R1+0x1b8], R210 ;  /* 0x0001b8d201007387 */ /* 0x0001e40000100800 */
[----:B------:R-:W-:Y:S02]  /*3c90*/  IMAD.U32 R153, R153, 0x10000, RZ ;  /* 0x0001000099997824 */ /* 0x000fe400078e00ff */
[----:B0-----:R-:W-:Y:S01]  /*3ca0*/  FMUL.FTZ R210, R5, R141 ;  /* 0x0000008d05d27220 */ /* 0x001fe20000410000 */
[----:B------:R-:W-:Y:S01]  /*3cb0*/  FMUL.FTZ R141, R43, R140 ;  /* 0x0000008c2b8d7220 */ /* 0x000fe20000410000 */
[----:B----4-:R-:W-:Y:S01]  /*3cc0*/  FADD.FTZ R143, R153, R143 ;  /* 0x0000008f998f7221 */ /* 0x010fe20000010000 */
[----:B------:R-:W-:-:S04]  /*3cd0*/  PRMT R150, R150, 0x7632, R150 ;  /* 0x0000763296967816 */ /* 0x000fc80000000096 */
[----:B------:R0:W-:Y:S01]  /*3ce0*/  STL [R1+0x1d4], R143 ;  /* 0x0001d48f01007387 */ /* 0x0001e20000100800 */
[----:B------:R-:W-:-:S03]  /*3cf0*/  SHF.L.U32 R150, R150, 0x10, RZ ;  /* 0x0000001096967819 */ /* 0x000fc600000006ff */
[----:B0-----:R-:W2:Y:S01]  /*3d00*/  LDL.LU R143, [R1+0x214] ;  /* 0x00021400018f7983 */ /* 0x001ea20000300800 */
[-C--:B---3--:R-:W-:Y:S01]  /*3d10*/  FFMA.FTZ R142, R210, R153.reuse, R142 ;  /* 0x00000099d28e7223 */ /* 0x088fe2000001008e */
[--C-:B------:R-:W-:Y:S01]  /*3d20*/  FFMA.FTZ R153, R83, R153, R141.reuse ;  /* 0x0000009953997223 */ /* 0x100fe2000001008d */
[----:B------:R-:W-:-:S04]  /*3d30*/  PRMT R141, R146, 0x7632, R141 ;  /* 0x00007632928d7816 */ /* 0x000fc8000000008d */
[----:B------:R-:W-:Y:S01]  /*3d40*/  SHF.L.U32 R141, R141, 0x10, RZ ;  /* 0x000000108d8d7819 */ /* 0x000fe200000006ff */
[----:B------:R-:W-:Y:S01]  /*3d50*/  FADD.FTZ R219, R140, R219 ;  /* 0x000000db8cdb7221 */ /* 0x000fe20000010000 */
[----:B------:R0:W-:Y:S03]  /*3d60*/  STL [R1+0x1d0], R142 ;  /* 0x0001d08e01007387 */ /* 0x0001e60000100800 */
[----:B------:R-:W-:Y:S01]  /*3d70*/  FADD.FTZ R141, -R171, R141 ;  /* 0x0000008dab8d7221 */ /* 0x000fe20000010100 */
[----:B------:R-:W-:Y:S01]  /*3d80*/  FFMA.FTZ R218, R210, R140, R218 ;  /* 0x0000008cd2da7223 */ /* 0x000fe200000100da */
[----:B------:R-:W-:Y:S02]  /*3d90*/  PRMT R140, R154, 0x7632, R140 ;  /* 0x000076329a8c7816 */ /* 0x000fe4000000008c */
[----:B------:R-:W-:Y:S01]  /*3da0*/  FMUL.FTZ R154, R5, R141 ;  /* 0x0000008d059a7220 */ /* 0x000fe20000410000 */
[----:B0-----:R-:W3:Y:S01]  /*3db0*/  LDL.LU R142, [R1+0x210] ;  /* 0x00021000018e7983 */ /* 0x001ee20000300800 */
[----:B------:R-:W-:-:S03]  /*3dc0*/  FADD.FTZ R213, R150, R213 ;  /* 0x000000d596d57221 */ /* 0x000fc60000010000 */
[----:B------:R0:W-:Y:S04]  /*3dd0*/  STL [R1+0x1dc], R219 ;  /* 0x0001dcdb01007387 */ /* 0x0001e80000100800 */
[----:B------:R1:W-:Y:S01]  /*3de0*/  STL [R1+0x1d8], R218 ;  /* 0x0001d8da01007387 */ /* 0x0003e20000100800 */
[----:B------:R-:W-:-:S03]  /*3df0*/  FFMA.FTZ R212, R154, R150, R212 ;  /* 0x000000969ad47223 */ /* 0x000fc600000100d4 */
[----:B------:R-:W-:Y:S04]  /*3e00*/  STL [R1+0x1f4], R213 ;  /* 0x0001f4d501007387 */ /* 0x000fe80000100800 */
[----:B0-----:R-:W4:Y:S04]  /*3e10*/  LDL.LU R219, [R1+0x21c] ;  /* 0x00021c0001db7983 */ /* 0x001f280000300800 */
[----:B------:R0:W-:Y:S04]  /*3e20*/  STL [R1+0x1f0], R212 ;  /* 0x0001f0d401007387 */ /* 0x0001e80000100800 */
[----:B-1----:R-:W4:Y:S01]  /*3e30*/  LDL.LU R218, [R1+0x218] ;  /* 0x0002180001da7983 */ /* 0x002f220000300800 */
[----:B------:R-:W-:-:S05]  /*3e40*/  SHF.L.U32 R140, R140, 0x10, RZ ;  /* 0x000000108c8c7819 */ /* 0x000fca00000006ff */
[-C--:B------:R-:W-:Y:S01]  /*3e50*/  FMUL.FTZ R141, R37, R140.reuse ;  /* 0x0000008c258d7220 */ /* 0x080fe20000410000 */
[----:B------:R-:W-:Y:S01]  /*3e60*/  FADD.FTZ R148, R140, R148 ;  /* 0x000000948c947221 */ /* 0x000fe20000010000 */
[----:B------:R-:W-:Y:S01]  /*3e70*/  FFMA.FTZ R144, R154, R140, R144 ;  /* 0x0000008c9a907223 */ /* 0x000fe20000010090 */
[----:B0-----:R-:W0:Y:S01]  /*3e80*/  LDC.64 R212, c[0x0][0x3b0] ;  /* 0x0000ec00ffd47b82 */ /* 0x001e220000000a00 */
[----:B------:R-:W-:-:S04]  /*3e90*/  PRMT R140, R147, 0x7632, R140 ;  /* 0x00007632938c7816 */ /* 0x000fc8000000008c */
[----:B------:R-:W-:Y:S02]  /*3ea0*/  SHF.L.U32 R140, R140, 0x10, RZ ;  /* 0x000000108c8c7819 */ /* 0x000fe400000006ff */
[----:B------:R-:W-:Y:S02]  /*3eb0*/  PRMT R151, R151, 0x7632, R151 ;  /* 0x0000763297977816 */ /* 0x000fe40000000097 */
[----:B------:R-:W-:Y:S01]  /*3ec0*/  PRMT R211, R155, 0x7632, R211 ;  /* 0x000076329bd37816 */ /* 0x000fe200000000d3 */
[----:B------:R-:W-:Y:S01]  /*3ed0*/  FADD.FTZ R140, -R171, R140 ;  /* 0x0000008cab8c7221 */ /* 0x000fe20000010100 */
[----:B------:R-:W-:Y:S02]  /*3ee0*/  SHF.L.U32 R151, R151, 0x10, RZ ;  /* 0x0000001097977819 */ /* 0x000fe400000006ff */
[----:B------:R-:W-:Y:S01]  /*3ef0*/  SHF.L.U32 R211, R211, 0x10, RZ ;  /* 0x00000010d3d37819 */ /* 0x000fe200000006ff */
[----:B------:R-:W-:Y:S01]  /*3f00*/  FMUL.FTZ R155, R5, R140 ;  /* 0x0000008c059b7220 */ /* 0x000fe20000410000 */
[----:B------:R0:W-:Y:S03]  /*3f10*/  STL [R1+0x1fc], R148 ;  /* 0x0001fc9401007387 */ /* 0x0001e60000100800 */
[----:B------:R-:W-:Y:S01]  /*3f20*/  FMUL.FTZ R140, R39, R211 ;  /* 0x000000d3278c7220 */ /* 0x000fe20000410000 */
[----:B------:R1:W-:Y:S01]  /*3f30*/  STL [R1+0x1f8], R144 ;  /* 0x0001f89001007387 */ /* 0x0003e20000100800 */
[----:B------:R-:W-:Y:S01]  /*3f40*/  FFMA.FTZ R150, R77, R150, R141 ;  /* 0x000000964d967223 */ /* 0x000fe2000001008d */
[----:B------:R-:W-:Y:S01]  /*3f50*/  PRMT R235, R156, 0x7632, R235 ;  /* 0x000076329ceb7816 */ /* 0x000fe200000000eb */
[----:B--2---:R-:W-:Y:S01]  /*3f60*/  FADD.FTZ R143, R151, R143 ;  /* 0x0000008f978f7221 */ /* 0x004fe20000010000 */
[----:B0-----:R-:W-:-:S04]  /*3f70*/  IMAD.WIDE.U32 R148, R7, 0x8, R212 ;  /* 0x0000000807947825 */ /* 0x001fc800078e00d4 */
[----:B------:R-:W-:Y:S01]  /*3f80*/  STL [R1+0x214], R143 ;  /* 0x0002148f01007387 */ /* 0x000fe20000100800 */
[----:B-1----:R-:W-:Y:S01]  /*3f90*/  IMAD.WIDE.U32 R144, R2, 0x8, R212 ;  /* 0x0000000802907825 */ /* 0x002fe200078e00d4 */
[----:B------:R-:W-:-:S03]  /*3fa0*/  PRMT R242, R157, 0x7632, R242 ;  /* 0x000076329df27816 */ /* 0x000fc600000000f2 */
[----:B------:R-:W-:Y:S01]  /*3fb0*/  IMAD.WIDE.U32 R146, R198, 0x8, R212 ;  /* 0x00000008c6927825 */ /* 0x000fe200078e00d4 */
[----:B------:R-:W-:Y:S01]  /*3fc0*/  PRMT R245, R158, 0x7632, R245 ;  /* 0x000076329ef57816 */ /* 0x000fe200000000f5 */
[----:B------:R-:W5:Y:S01]  /*3fd0*/  LDG.E.64 R148, desc[UR10][R148.64] ;  /* 0x0000000a94947981 */ /* 0x000f62000c1e1b00 */
[----:B------:R-:W-:Y:S01]  /*3fe0*/  PRMT R250, R159, 0x7632, R250 ;  /* 0x000076329ffa7816 */ /* 0x000fe200000000fa */
[----:B------:R-:W-:Y:S01]  /*3ff0*/  IMAD.U32 R242, R242, 0x10000, RZ ;  /* 0x00010000f2f27824 */ /* 0x000fe200078e00ff */
[----:B------:R-:W-:Y:S01]  /*4000*/  SHF.L.U32 R235, R235, 0x10, RZ ;  /* 0x00000010ebeb7819 */ /* 0x000fe200000006ff */
[----:B------:R-:W5:Y:S01]  /*4010*/  LDG.E.64 R144, desc[UR10][R144.64] ;  /* 0x0000000a90907981 */ /* 0x000f62000c1e1b00 */
[----:B------:R-:W-:Y:S02]  /*4020*/  SHF.L.U32 R245, R245, 0x10, RZ ;  /* 0x00000010f5f57819 */ /* 0x000fe400000006ff */
[----:B------:R-:W-:Y:S01]  /*4030*/  SHF.L.U32 R250, R250, 0x10, RZ ;  /* 0x00000010fafa7819 */ /* 0x000fe200000006ff */
[C---:B------:R-:W-:Y:S01]  /*4040*/  FADD.FTZ R235, -R171.reuse, R235 ;  /* 0x000000ebabeb7221 */ /* 0x040fe20000010100 */
[C---:B------:R-:W-:Y:S01]  /*4050*/  FADD.FTZ R242, -R171.reuse, R242 ;  /* 0x000000f2abf27221 */ /* 0x040fe20000010100 */
[----:B------:R-:W-:Y:S01]  /*4060*/  FADD.FTZ R245, -R171, R245 ;  /* 0x000000f5abf57221 */ /* 0x000fe20000010100 */
[----:B------:R-:W-:Y:S01]  /*4070*/  SHF.L.U32 R222, R161, 0x10, RZ ;  /* 0x00000010a1de7819 */ /* 0x000fe200000006ff */
[----:B------:R-:W-:Y:S01]  /*4080*/  FADD.FTZ R250, -R171, R250 ;  /* 0x000000faabfa7221 */ /* 0x000fe20000010100 */
[----:B------:R-:W5:Y:S03]  /*4090*/  LDG.E.64 R146, desc[UR10][R146.64] ;  /* 0x0000000a92927981 */ /* 0x000f66000c1e1b00 */
[----:B------:R-:W-:Y:S01]  /*40a0*/  FADD.FTZ R223, R222, R232 ;  /* 0x000000e8dedf7221 */ /* 0x000fe20000010000 */
[-C--:B---3--:R-:W-:Y:S01]  /*40b0*/  FFMA.FTZ R142, R155, R151.reuse, R142 ;  /* 0x000000979b8e7223 */ /* 0x088fe2000001008e */
[----:B------:R-:W-:Y:S01]  /*40c0*/  FFMA.FTZ R151, R79, R151, R140 ;  /* 0x000000974f977223 */ /* 0x000fe2000001008c */
[----:B------:R-:W-:-:S03]  /*40d0*/  IMAD.WIDE.U32 R140, R4, 0x8, R212 ;  /* 0x00000008048c7825 */ /* 0x000fc600078e00d4 */
[----:B------:R0:W-:Y:S04]  /*40e0*/  STL [R1+0x210], R142 ;  /* 0x0002108e01007387 */ /* 0x0001e80000100800 */
[----:B------:R-:W2:Y:S04]  /*40f0*/  LDL.LU R251, [R1+0x1c] ;  /* 0x00001c0001fb7983 */ /* 0x000ea80000300800 */
[----:B------:R-:W5:Y:S01]  /*4100*/  LDG.E.64 R140, desc[UR10][R140.64] ;  /* 0x0000000a8c8c7981 */ /* 0x000f62000c1e1b00 */
[----:B0-----:R-:W-:Y:S01]  /*4110*/  IMAD.WIDE.U32 R142, R3, 0x8, R212 ;  /* 0x00000008038e7825 */ /* 0x001fe200078e00d4 */
[----:B------:R-:W-:-:S03]  /*4120*/  SHF.L.U32 R213, R156, 0x10, RZ ;  /* 0x000000109cd57819 */ /* 0x000fc600000006ff */
[----:B----4-:R-:W-:Y:S01]  /*4130*/  FADD.FTZ R219, R211, R219 ;  /* 0x000000dbd3db7221 */ /* 0x010fe20000010000 */
[----:B------:R-:W-:Y:S01]  /*4140*/  SHF.L.U32 R156, R157, 0x10, RZ ;  /* 0x000000109d9c7819 */ /* 0x000fe200000006ff */
[----:B------:R-:W5:Y:S01]  /*4150*/  LDG.E.64 R142, desc[UR10][R142.64] ;  /* 0x0000000a8e8e7981 */ /* 0x000f62000c1e1b00 */
[----:B------:R-:W-:Y:S02]  /*4160*/  SHF.L.U32 R212, R159, 0x10, RZ ;  /* 0x000000109fd47819 */ /* 0x000fe400000006ff */
[----:B------:R-:W-:Y:S01]  /*4170*/  SHF.L.U32 R159, R160, 0x10, RZ ;  /* 0x00000010a09f7819 */ /* 0x000fe200000006ff */
[----:B------:R-:W-:Y:S01]  /*4180*/  FFMA.FTZ R218, R155, R211, R218 ;  /* 0x000000d39bda7223 */ /* 0x000fe200000100da */
[----:B------:R-:W-:Y:S01]  /*4190*/  SHF.L.U32 R211, R158, 0x10, RZ ;  /* 0x000000109ed37819 */ /* 0x000fe200000006ff */
[C---:B------:R-:W-:Y:S01]  /*41a0*/  FADD.FTZ R158, -R171.reuse, R213 ;  /* 0x000000d5ab9e7221 */ /* 0x040fe20000010100 */
[----:B------:R-:W-:Y:S01]  /*41b0*/  SHF.L.U32 R157, R164, 0x10, RZ ;  /* 0x00000010a49d7819 */ /* 0x000fe200000006ff */
[C---:B------:R-:W-:Y:S01]  /*41c0*/  FADD.FTZ R156, -R171.reuse, R156 ;  /* 0x0000009cab9c7221 */ /* 0x040fe20000010100 */
[----:B------:R-:W-:Y:S01]  /*41d0*/  FADD.FTZ R212, -R171, R212 ;  /* 0x000000d4abd47221 */ /* 0x000fe20000010100 */
[----:B------:R-:W-:Y:S01]  /*41e0*/  FMUL.FTZ R158, R5, R158 ;  /* 0x0000009e059e7220 */ /* 0x000fe20000410000 */
[----:B------:R-:W-:Y:S01]  /*41f0*/  FADD.FTZ R211, -R171, R211 ;  /* 0x000000d3abd37221 */ /* 0x000fe20000010100 */
[-C--:B------:R-:W-:Y:S01]  /*4200*/  FMUL.FTZ R171, R32, R159.reuse ;  /* 0x0000009f20ab7220 */ /* 0x080fe20000410000 */
[----:B------:R-:W-:Y:S01]  /*4210*/  STL [R1+0x21c], R219 ;  /* 0x00021cdb01007387 */ /* 0x000fe20000100800 */
[----:B------:R-:W-:Y:S01]  /*4220*/  FADD.FTZ R227, R159, R227 ;  /* 0x000000e39fe37221 */ /* 0x000fe20000010000 */
[C---:B------:R-:W-:Y:S01]  /*4230*/  FFMA.FTZ R226, R158.reuse, R159, R226 ;  /* 0x0000009f9ee27223 */ /* 0x040fe200000100e2 */
[----:B------:R-:W-:Y:S01]  /*4240*/  FADD.FTZ R229, R157, R229 ;  /* 0x000000e59de57221 */ /* 0x000fe20000010000 */
[----:B------:R0:W-:Y:S01]  /*4250*/  STL [R1+0x218], R218 ;  /* 0x000218da01007387 */ /* 0x0001e20000100800 */
[-C--:B------:R-:W-:Y:S01]  /*4260*/  FFMA.FTZ R228, R158, R157.reuse, R228 ;  /* 0x0000009d9ee47223 */ /* 0x080fe200000100e4 */
[----:B------:R-:W-:Y:S01]  /*4270*/  SHF.L.U32 R159, R165, 0x10, RZ ;  /* 0x00000010a59f7819 */ /* 0x000fe200000006ff */
[----:B------:R-:W-:Y:S01]  /*4280*/  FFMA.FTZ R157, R72, R157, R171 ;  /* 0x0000009d489d7223 */ /* 0x000fe200000100ab */
[----:B------:R-:W-:Y:S01]  /*4290*/  FMUL.FTZ R156, R5, R156 ;  /* 0x0000009c059c7220 */ /* 0x000fe20000410000 */
[----:B------:R-:W-:Y:S01]  /*42a0*/  FMUL.FTZ R171, R34, R222 ;  /* 0x000000de22ab7220 */ /* 0x000fe20000410000 */
[----:B------:R-:W-:-:S02]  /*42b0*/  PRMT R164, R164, 0x7632, R164 ;  /* 0x00007632a4a47816 */ /* 0x000fc400000000a4 */
[----:B0-----:R-:W-:Y:S01]  /*42c0*/  SHF.L.U32 R218, R162, 0x10, RZ ;  /* 0x00000010a2da7819 */ /* 0x001fe200000006ff */
[----:B------:R-:W-:Y:S01]  /*42d0*/  FADD.FTZ R225, R159, R225 ;  /* 0x000000e19fe17221 */ /* 0x000fe20000010000 */
[-C--:B------:R-:W-:Y:S01]  /*42e0*/  FFMA.FTZ R224, R156, R159.reuse, R224 ;  /* 0x0000009f9ce07223 */ /* 0x080fe200000100e0 */
[----:B------:R-:W-:Y:S01]  /*42f0*/  FFMA.FTZ R159, R74, R159, R171 ;  /* 0x0000009f4a9f7223 */ /* 0x000fe200000100ab */
[----:B------:R-:W-:Y:S01]  /*4300*/  FMUL.FTZ R171, R5, R211 ;  /* 0x000000d305ab7220 */ /* 0x000fe20000410000 */
[----:B------:R-:W-:Y:S01]  /*4310*/  FADD.FTZ R219, R218, R230 ;  /* 0x000000e6dadb7221 */ /* 0x000fe20000010000 */
[----:B------:R-:W-:Y:S01]  /*4320*/  SHF.L.U32 R230, R163, 0x10, RZ ;  /* 0x00000010a3e67819 */ /* 0x000fe200000006ff */
[----:B------:R-:W-:Y:S01]  /*4330*/  FMUL.FTZ R212, R5, R212 ;  /* 0x000000d405d47220 */ /* 0x000fe20000410000 */
[-C--:B------:R-:W-:Y:S01]  /*4340*/  FMUL.FTZ R211, R28, R218.reuse ;  /* 0x000000da1cd37220 */ /* 0x080fe20000410000 */
[----:B------:R-:W-:Y:S01]  /*4350*/  FFMA.FTZ R218, R171, R218, R231 ;  /* 0x000000daabda7223 */ /* 0x000fe200000100e7 */
[----:B------:R-:W-:-:S02]  /*4360*/  IMAD.U32 R164, R164, 0x10000, RZ ;  /* 0x00010000a4a47824 */ /* 0x000fc400078e00ff */
[-C--:B------:R-:W-:Y:S01]  /*4370*/  FMUL.FTZ R231, R30, R230.reuse ;  /* 0x000000e61ee77220 */ /* 0x080fe20000410000 */
[----:B------:R-:W-:Y:S01]  /*4380*/  FADD.FTZ R215, R230, R215 ;  /* 0x000000d7e6d77221 */ /* 0x000fe20000010000 */
[----:B------:R-:W-:Y:S01]  /*4390*/  FFMA.FTZ R214, R212, R230, R214 ;  /* 0x000000e6d4d67223 */ /* 0x000fe200000100d6 */
[----:B------:R-:W-:Y:S01]  /*43a0*/  PRMT R230, R160, 0x7632, R230 ;  /* 0x00007632a0e67816 */ /* 0x000fe200000000e6 */
[----:B------:R-:W3:Y:S01]  /*43b0*/  LDL.LU R232, [R1+0x14] ;  /* 0x0000140001e87983 */ /* 0x000ee20000300800 */
[----:B------:R-:W-:Y:S01]  /*43c0*/  FFMA.FTZ R222, R156, R222, R233 ;  /* 0x000000de9cde7223 */ /* 0x000fe200000100e9 */
[----:B------:R-:W-:Y:S01]  /*43d0*/  FMUL.FTZ R160, R5, R235 ;  /* 0x000000eb05a07220 */ /* 0x000fe20000410000 */
[----:B------:R-:W-:Y:S01]  /*43e0*/  FADD.FTZ R233, R164, R252 ;  /* 0x000000fca4e97221 */ /* 0x000fe20000010000 */
[----:B------:R-:W4:Y:S04]  /*43f0*/  LDL.LU R235, [R1+0x18] ;  /* 0x0000180001eb7983 */ /* 0x000f280000300800 */
[----:B------:R-:W2:Y:S01]  /*4400*/  LDL.LU R252, [R1+0x10] ;  /* 0x0000100001fc7983 */ /* 0x000ea20000300800 */
[----:B------:R-:W-:-:S02]  /*4410*/  SHF.L.U32 R213, R166, 0x10, RZ ;  /* 0x00000010a6d57819 */ /* 0x000fc400000006ff */
[----:B------:R-:W-:-:S03]  /*4420*/  SHF.L.U32 R230, R230, 0x10, RZ ;  /* 0x00000010e6e67819 */ /* 0x000fc600000006ff */
[----:B------:R-:W-:Y:S01]  /*4430*/  FADD.FTZ R221, R213, R221 ;  /* 0x000000ddd5dd7221 */ /* 0x000fe20000010000 */
[-C--:B------:R-:W-:Y:S01]  /*4440*/  FFMA.FTZ R220, R171, R213.reuse, R220 ;  /* 0x000000d5abdc7223 */ /* 0x080fe200000100dc */
[----:B------:R-:W-:Y:S01]  /*4450*/  FFMA.FTZ R211, R68, R213, R211 ;  /* 0x000000d544d37223 */ /* 0x000fe200000100d3 */
[----:B------:R-:W-:Y:S02]  /*4460*/  SHF.L.U32 R213, R167, 0x10, RZ ;  /* 0x00000010a7d57819 */ /* 0x000fe400000006ff */
[----:B------:R-:W-:-:S03]  /*4470*/  PRMT R243, R161, 0x7632, R243 ;  /* 0x00007632a1f37816 */ /* 0x000fc600000000f3 */
[----:B------:R-:W-:Y:S01]  /*4480*/  FADD.FTZ R217, R213, R217 ;  /* 0x000000d9d5d97221 */ /* 0x000fe20000010000 */
[-C--:B------:R-:W-:Y:S01]  /*4490*/  FFMA.FTZ R216, R212, R213.reuse, R216 ;  /* 0x000000d5d4d87223 */ /* 0x080fe200000100d8 */
[----:B------:R-:W-:Y:S01]  /*44a0*/  FFMA.FTZ R213, R70, R213, R231 ;  /* 0x000000d546d57223 */ /* 0x000fe200000100e7 */
[----:B------:R-:W-:Y:S01]  /*44b0*/  FMUL.FTZ R231, R33, R230 ;  /* 0x000000e621e77220 */ /* 0x000fe20000410000 */
[----:B------:R-:W-:Y:S02]  /*44c0*/  PRMT R165, R165, 0x7632, R165 ;  /* 0x00007632a5a57816 */ /* 0x000fe400000000a5 */
[----:B------:R-:W-:Y:S01]  /*44d0*/  SHF.L.U32 R243, R243, 0x10, RZ ;  /* 0x00000010f3f37819 */ /* 0x000fe200000006ff */
[----:B------:R-:W-:Y:S01]  /*44e0*/  FMUL.FTZ R161, R5, R242 ;  /* 0x000000f205a17220 */ /* 0x000fe20000410000 */
[----:B------:R-:W-:Y:S02]  /*44f0*/  SHF.L.U32 R165, R165, 0x10, RZ ;  /* 0x00000010a5a57819 */ /* 0x000fe400000006ff */
[----:B------:R-:W-:Y:S01]  /*4500*/  PRMT R242, R162, 0x7632, R242 ;  /* 0x00007632a2f27816 */ /* 0x000fe200000000f2 */
[----:B------:R-:W-:-:S02]  /*4510*/  FMUL.FTZ R162, R5, R245 ;  /* 0x000000f505a27220 */ /* 0x000fc40000410000 */
[----:B------:R-:W-:Y:S01]  /*4520*/  FADD.FTZ R237, R165, R237 ;  /* 0x000000eda5ed7221 */ /* 0x000fe20000010000 */
[----:B------:R-:W-:Y:S01]  /*4530*/  FFMA.FTZ R236, R161, R165, R236 ;  /* 0x000000a5a1ec7223 */ /* 0x000fe200000100ec */
[----:B------:R-:W-:-:S04]  /*4540*/  FADD.FTZ R245, RZ, R170 ;  /* 0x000000aafff57221 */ /* 0x000fc80000010000 */
[----:B------:R-:W-:-:S04]  /*4550*/  FADD.FTZ R245, R22, R245 ;  /* 0x000000f516f57221 */ /* 0x000fc80000010000 */
        /* <DEDUP_REMOVED lines=29> */
[----:B------:R-:W-:Y:S01]  /*4730*/  FADD.FTZ R245, R151, R245 ;  /* 0x000000f597f57221 */ /* 0x000fe20000010000 */
[-C--:B---3--:R-:W-:Y:S01]  /*4740*/  FFMA.FTZ R232, R160, R164.reuse, R232 ;  /* 0x000000a4a0e87223 */ /* 0x088fe200000100e8 */
[----:B------:R-:W-:Y:S01]  /*4750*/  FFMA.FTZ R164, R73, R164, R231 ;  /* 0x000000a449a47223 */ /* 0x000fe200000100e7 */
[----:B--2---:R-:W-:Y:S01]  /*4760*/  FADD.FTZ R231, R230, R252 ;  /* 0x000000fce6e77221 */ /* 0x004fe20000010000 */
[----:B----4-:R-:W-:Y:S01]  /*4770*/  FFMA.FTZ R230, R160, R230, R235 ;  /* 0x000000e6a0e67223 */ /* 0x010fe200000100eb */
[----:B------:R-:W-:-:S04]  /*4780*/  FMUL.FTZ R235, R35, R243 ;  /* 0x000000f323eb7220 */ /* 0x000fc80000410000 */
[----:B------:R-:W-:Y:S01]  /*4790*/  FFMA.FTZ R165, R75, R165, R235 ;  /* 0x000000a54ba57223 */ /* 0x000fe200000100eb */
[----:B------:R-:W-:Y:S01]  /*47a0*/  FADD.FTZ R235, R243, R251 ;  /* 0x000000fbf3eb7221 */ /* 0x000fe20000010000 */
[----:B------:R-:W-:-:S04]  /*47b0*/  FFMA.FTZ R251, R0, R170, RZ ;  /* 0x000000aa00fb7223 */ /* 0x000fc800000100ff */
[----:B------:R-:W-:-:S04]  /*47c0*/  FFMA.FTZ R251, R23, R22, R251 ;  /* 0x0000001617fb7223 */ /* 0x000fc800000100fb */
        /* <DEDUP_REMOVED lines=29> */
[----:B------:R-:W-:Y:S01]  /*49a0*/  FFMA.FTZ R251, R155, R151, R251 ;  /* 0x000000979bfb7223 */ /* 0x000fe200000100fb */
[----:B------:R-:W-:-:S03]  /*49b0*/  FADD.FTZ R245, R157, R245 ;  /* 0x000000f59df57221 */ /* 0x000fc60000010000 */
[----:B------:R-:W-:Y:S01]  /*49c0*/  FFMA.FTZ R251, R158, R157, R251 ;  /* 0x0000009d9efb7223 */ /* 0x000fe200000100fb */
[----:B------:R-:W-:Y:S01]  /*49d0*/  FADD.FTZ R245, R245, R164 ;  /* 0x000000a4f5f57221 */ /* 0x000fe20000010000 */
[----:B------:R-:W-:Y:S02]  /*49e0*/  PRMT R166, R166, 0x7632, R166 ;  /* 0x00007632a6a67816 */ /* 0x000fe400000000a6 */
[----:B------:R-:W-:Y:S01]  /*49f0*/  FFMA.FTZ R251, R160, R164, R251 ;  /* 0x000000a4a0fb7223 */ /* 0x000fe200000100fb */
[----:B------:R-:W-:Y:S01]  /*4a00*/  SHF.L.U32 R242, R242, 0x10, RZ ;  /* 0x00000010f2f27819 */ /* 0x000fe200000006ff */
[----:B------:R-:W-:Y:S02]  /*4a10*/  FADD.FTZ R245, R245, R159 ;  /* 0x0000009ff5f57221 */ /* 0x000fe40000010000 */
[----:B------:R-:W-:Y:S01]  /*4a20*/  FFMA.FTZ R251, R156, R159, R251 ;  /* 0x0000009f9cfb7223 */ /* 0x000fe200000100fb */
[----:B------:R-:W-:Y:S01]  /*4a30*/  SHF.L.U32 R166, R166, 0x10, RZ ;  /* 0x00000010a6a67819 */ /* 0x000fe200000006ff */
[----:B------:R-:W-:Y:S01]  /*4a40*/  FFMA.FTZ R234, R161, R243, R234 ;  /* 0x000000f3a1ea7223 */ /* 0x000fe200000100ea */
[----:B------:R-:W-:Y:S01]  /*4a50*/  PRMT R246, R163, 0x7632, R246 ;  /* 0x00007632a3f67816 */ /* 0x000fe200000000f6 */
[----:B------:R-:W-:Y:S01]  /*4a60*/  FMUL.FTZ R243, R29, R242 ;  /* 0x000000f21df37220 */ /* 0x000fe20000410000 */
[----:B------:R-:W-:Y:S01]  /*4a70*/  FFMA.FTZ R251, R161, R165, R251 ;  /* 0x000000a5a1fb7223 */ /* 0x000fe200000100fb */
[----:B------:R-:W-:Y:S01]  /*4a80*/  FADD.FTZ R245, R245, R165 ;  /* 0x000000a5f5f57221 */ /* 0x000fe20000010000 */
[----:B------:R-:W-:Y:S01]  /*4a90*/  PRMT R167, R167, 0x7632, R167 ;  /* 0x00007632a7a77816 */ /* 0x000fe200000000a7 */
[----:B------:R-:W-:Y:S01]  /*4aa0*/  FADD.FTZ R241, R166, R241 ;  /* 0x000000f1a6f17221 */ /* 0x000fe20000010000 */
[-C--:B------:R-:W-:Y:S01]  /*4ab0*/  FFMA.FTZ R240, R162, R166.reuse, R240 ;  /* 0x000000a6a2f07223 */ /* 0x080fe200000100f0 */
[----:B------:R-:W-:Y:S01]  /*4ac0*/  SHF.L.U32 R246, R246, 0x10, RZ ;  /* 0x00000010f6f67819 */ /* 0x000fe200000006ff */
[----:B------:R-:W-:Y:S01]  /*4ad0*/  FFMA.FTZ R166, R69, R166, R243 ;  /* 0x000000a645a67223 */ /* 0x000fe200000100f3 */
[----:B------:R-:W-:Y:S01]  /*4ae0*/  FFMA.FTZ R251, R171, R211, R251 ;  /* 0x000000d3abfb7223 */ /* 0x000fe200000100fb */
[----:B------:R-:W-:Y:S01]  /*4af0*/  FADD.FTZ R245, R245, R211 ;  /* 0x000000d3f5f57221 */ /* 0x000fe20000010000 */
[----:B------:R-:W-:Y:S01]  /*4b00*/  SHF.L.U32 R167, R167, 0x10, RZ ;  /* 0x00000010a7a77819 */ /* 0x000fe200000006ff */
[----:B------:R-:W-:Y:S01]  /*4b10*/  FADD.FTZ R239, R242, R239 ;  /* 0x000000eff2ef7221 */ /* 0x000fe20000010000 */
[C---:B------:R-:W-:Y:S01]  /*4b20*/  FFMA.FTZ R238, R162.reuse, R242, R238 ;  /* 0x000000f2a2ee7223 */ /* 0x040fe200000100ee */
[----:B------:R-:W-:Y:S01]  /*4b30*/  FMUL.FTZ R163, R5, R250 ;  /* 0x000000fa05a37220 */ /* 0x000fe20000410000 */
[----:B------:R-:W-:Y:S01]  /*4b40*/  FMUL.FTZ R242, R31, R246 ;  /* 0x000000f61ff27220 */ /* 0x000fe20000410000 */
[----:B------:R-:W-:Y:S01]  /*4b50*/  FFMA.FTZ R251, R162, R166, R251 ;  /* 0x000000a6a2fb7223 */ /* 0x000fe200000100fb */
[----:B------:R-:W-:Y:S01]  /*4b60*/  FADD.FTZ R245, R245, R166 ;  /* 0x000000a6f5f57221 */ /* 0x000fe20000010000 */
[----:B------:R-:W-:Y:S01]  /*4b70*/  FADD.FTZ R249, R167, R249 ;  /* 0x000000f9a7f97221 */ /* 0x000fe20000010000 */
[-C--:B------:R-:W-:Y:S01]  /*4b80*/  FFMA.FTZ R248, R163, R167.reuse, R248 ;  /* 0x000000a7a3f87223 */ /* 0x080fe200000100f8 */
[----:B------:R-:W-:Y:S01]  /*4b90*/  UMOV UR4, 0xffffffff ;  /* 0xffffffff00047882 */ /* 0x000fe20000000000 */
[----:B------:R-:W-:Y:S01]  /*4ba0*/  FFMA.FTZ R167, R71, R167, R242 ;  /* 0x000000a747a77223 */ /* 0x000fe200000100f2 */
[----:B------:R-:W-:Y:S01]  /*4bb0*/  ISETP.NE.U32.AND P2, PT, RZ, UR14, PT ;  /* 0x0000000eff007c0c */ /* 0x000fe2000bf45070 */
[----:B------:R-:W-:Y:S01]  /*4bc0*/  FFMA.FTZ R251, R212, R213, R251 ;  /* 0x000000d5d4fb7223 */ /* 0x000fe200000100fb */
[----:B------:R-:W-:Y:S01]  /*4bd0*/  FADD.FTZ R245, R245, R213 ;  /* 0x000000d5f5f57221 */ /* 0x000fe20000010000 */
[----:B------:R-:W-:Y:S01]  /*4be0*/  FADD.FTZ R247, R246, R247 ;  /* 0x000000f7f6f77221 */ /* 0x000fe20000010000 */
[C---:B------:R-:W-:Y:S01]  /*4bf0*/  FFMA.FTZ R246, R163.reuse, R246, R244 ;  /* 0x000000f6a3f67223 */ /* 0x040fe200000100f4 */
[----:B------:R-:W-:Y:S01]  /*4c00*/  ISETP.NE.AND.EX P2, PT, RZ, UR15, PT, P2 ;  /* 0x0000000fff007c0c */ /* 0x000fe2000bf45320 */
[----:B------:R-:W-:Y:S01]  /*4c10*/  FFMA.FTZ R251, R163, R167, R251 ;  /* 0x000000a7a3fb7223 */ /* 0x000fe200000100fb */
[----:B------:R-:W-:Y:S01]  /*4c20*/  FADD.FTZ R245, R245, R167 ;  /* 0x000000a7f5f57221 */ /* 0x000fe20000010000 */
[----:B------:R-:W-:Y:S10]  /*4c30*/  BRA.DIV UR4, `(.L_x_1655) ;  /* 0x000000e204a47947 */ /* 0x000ff4000b800000 */
[----:B------:R-:W0:Y:S01]  /*4c40*/  SHFL.BFLY PT, R250, R245, 0x1, 0x1f ;  /* 0x0c201f00f5fa7f89 */ /* 0x000e2200000e0000 */
[----:B------:R-:W-:Y:S01]  /*4c50*/  MOV R252, R233 ;  /* 0x000000e900fc7202 */ /* 0x000fe20000000f00 */
[----:B------:R-:W-:Y:S01]  /*4c60*/  IMAD.MOV.U32 R244, RZ, RZ, R246 ;  /* 0x000000fffff47224 */ /* 0x000fe200078e00f6 */
[----:B------:R-:W-:Y:S01]  /*4c70*/  MOV R233, R222 ;  /* 0x000000de00e97202 */ /* 0x000fe20000000f00 */
[----:B------:R-:W1:Y:S04]  /*4c80*/  SHFL.BFLY PT, R242, R251, 0x1, 0x1f ;  /* 0x0c201f00fbf27f89 */ /* 0x000e6800000e0000 */
[----:B------:R2:W-:Y:S04]  /*4c90*/  STL [R1+0x14], R232 ;  /* 0x000014e801007387 */ /* 0x0005e80000100800 */
[----:B------:R3:W-:Y:S04]  /*4ca0*/  STL [R1+0x18], R230 ;  /* 0x000018e601007387 */ /* 0x0007e80000100800 */
[----:B------:R4:W-:Y:S01]  /*4cb0*/  STL [R1+0x10], R231 ;  /* 0x000010e701007387 */ /* 0x0009e20000100800 */
[----:B--2---:R-:W-:-:S03]  /*4cc0*/  MOV R232, R223 ;  /* 0x000000df00e87202 */ /* 0x004fc60000000f00 */
[----:B------:R-:W-:Y:S01]  /*4cd0*/  STL [R1+0x1c], R235 ;  /* 0x00001ceb01007387 */ /* 0x000fe20000100800 */
[----:B---3--:R-:W-:Y:S01]  /*4ce0*/  MOV R230, R219 ;  /* 0x000000db00e67202 */ /* 0x008fe20000000f00 */
[----:B0-----:R-:W-:Y:S01]  /*4cf0*/  FADD.FTZ R250, R245, R250 ;  /* 0x000000faf5fa7221 */ /* 0x001fe20000010000 */
[----:B----4-:R-:W-:Y:S01]  /*4d00*/  MOV R231, R218 ;  /* 0x000000da00e77202 */ /* 0x010fe20000000f00 */
[----:B-1----:R-:W-:-:S03]  /*4d10*/  FADD.FTZ R251, R251, R242 ;  /* 0x000000f2fbfb7221 */ /* 0x002fc60000010000 */
        /* <DEDUP_REMOVED lines=10> */
[----:B------:R-:W0:Y:S04]  /*4dc0*/  SHFL.BFLY PT, R242, R251, 0x8, 0x1f ;  /* 0x0d001f00fbf27f89 */ /* 0x000e2800000e0000 */
[----:B------:R1:W2:Y:S01]  /*4dd0*/  SHFL.BFLY PT, R222, R250, 0x10, 0x1f ;  /* 0x0e001f00fade7f89 */ /* 0x0002a200000e0000 */
[----:B0-----:R-:W-:-:S05]  /*4de0*/  FADD.FTZ R251, R251, R242 ;  /* 0x000000f2fbfb7221 */ /* 0x001fca0000010000 */
[----:B--2---:R1:W0:Y:S02]  /*4df0*/  SHFL.BFLY PT, R223, R251, 0x10, 0x1f ;  /* 0x0e001f00fbdf7f89 */ /* 0x00422400000e0000 */
.L_x_1708:
        /* <DEDUP_REMOVED lines=60> */
[----:B------:R-:W-:Y:S02]  /*51c0*/  F2FP.BF16.F32.PACK_AB R18, R17, R18 ;  /* 0x000000121112723e */ /* 0x000fe400000010ff */
[----:B------:R-:W-:-:S02]  /*51d0*/  FSEL R17, R168, RZ, P6 ;  /* 0x000000ffa8117208 */ /* 0x000fc40003000000 */
[----:B------:R-:W-:Y:S02]  /*51e0*/  FSEL R21, R21, RZ, P2 ;  /* 0x000000ff15157208 */ /* 0x000fe40001000000 */
[----:B------:R-:W-:Y:S02]  /*51f0*/  FSEL R0, R0, RZ, P5 ;  /* 0x000000ff00007208 */ /* 0x000fe40002800000 */
[----:B------:R-:W-:Y:S02]  /*5200*/  FSEL R16, R22, RZ, P4 ;  /* 0x000000ff16107208 */ /* 0x000fe40002000000 */
[----:B------:R-:W-:Y:S02]  /*5210*/  F2FP.BF16.F32.PACK_AB R17, R21, R17 ;  /* 0x000000111511723e */ /* 0x000fe400000010ff */
[----:B------:R-:W-:Y:S01]  /*5220*/  F2FP.BF16.F32.PACK_AB R16, R16, R0 ;  /* 0x000000001010723e */ /* 0x000fe200000010ff */
[----:B------:R-:W-:Y:S06]  /*5230*/  BRA `(.L_x_1659) ;  /* 0x00000020007c7947 */ /* 0x000fec0003800000 */
.L_x_1658:
        /* <DEDUP_REMOVED lines=12> */
[----:B------:R-:W-:Y:S01]  /*5300*/  FADD.FTZ R24, R24, -R25 ;  /* 0x8000001918187221 */ /* 0x000fe20000010000 */
[----:B------:R-:W-:Y:S01]  /*5310*/  FADD.FTZ R17, R16, -R17 ;  /* 0x8000001110117221 */ /* 0x000fe20000010000 */
[----:B------:R-:W-:Y:S01]  /*5320*/  FADD.FTZ R170, R170, -R0 ;  /* 0x80000000aaaa7221 */ /* 0x000fe20000010000 */
[----:B------:R-:W-:Y:S01]  /*5330*/  FMUL.FTZ R16, R26, UR6 ;  /* 0x000000061a107c20 */ /* 0x000fe20008410000 */
[----:B------:R-:W-:Y:S01]  /*5340*/  FMUL.FTZ R0, R18, UR6 ;  /* 0x0000000612007c20 */ /* 0x000fe20008410000 */
[C---:B-----5:R-:W-:Y:S01]  /*5350*/  LOP3.LUT P4, RZ, R149.reuse, 0xff, RZ, 0xc0, !PT ;  /* 0x000000ff95ff7812 */ /* 0x060fe2000788c0ff */
[----:B------:R-:W-:Y:S01]  /*5360*/  FADD.FTZ R22, R22, -R23 ;  /* 0x8000001716167221 */ /* 0x000fe20000010000 */
[----:B------:R-:W-:Y:S01]  /*5370*/  LOP3.LUT P3, RZ, R149, 0xff00, RZ, 0xc0, !PT ;  /* 0x0000ff0095ff7812 */ /* 0x000fe2000786c0ff */
[----:B------:R-:W-:Y:S01]  /*5380*/  FADD.FTZ R168, R168, -R169 ;  /* 0x800000a9a8a87221 */ /* 0x000fe20000010000 */
[----:B------:R-:W-:Y:S01]  /*5390*/  FADD.FTZ R20, R20, -R21 ;  /* 0x8000001514147221 */ /* 0x000fe20000010000 */
[C---:B------:R-:W-:Y:S01]  /*53a0*/  FMUL.FTZ R127, R5.reuse, R17 ;  /* 0x00000011057f7220 */ /* 0x040fe20000410000 */
[C---:B------:R-:W-:Y:S01]  /*53b0*/  FMUL.FTZ R24, R5.reuse, R24 ;  /* 0x0000001805187220 */ /* 0x040fe20000410000 */
[----:B------:R-:W-:Y:S01]  /*53c0*/  ISETP.GE.U32.AND P2, PT, R148, RZ, PT ;  /* 0x000000ff9400720c */ /* 0x000fe20003f46070 */
[C---:B------:R-:W-:Y:S01]  /*53d0*/  FMUL.FTZ R125, R5.reuse, R168 ;  /* 0x000000a8057d7220 */ /* 0x040fe20000410000 */
[----:B------:R-:W-:Y:S01]  /*53e0*/  FSEL R16, R16, RZ, P4 ;  /* 0x000000ff10107208 */ /* 0x000fe20002000000 */
[C---:B------:R-:W-:Y:S01]  /*53f0*/  FMUL.FTZ R20, R5.reuse, R20 ;  /* 0x0000001405147220 */ /* 0x040fe20000410000 */
[----:B------:R-:W-:Y:S01]  /*5400*/  FSEL R0, R0, RZ, P3 ;  /* 0x000000ff00007208 */ /* 0x000fe20001800000 */
[C---:B------:R-:W-:Y:S01]  /*5410*/  FMUL.FTZ R22, R5.reuse, R22 ;  /* 0x0000001605167220 */ /* 0x040fe20000410000 */
[----:B------:R-:W-:Y:S01]  /*5420*/  FMUL.FTZ R124, R5, R170 ;  /* 0x000000aa057c7220 */ /* 0x000fe20000410000 */
[----:B------:R-:W-:Y:S01]  /*5430*/  FMUL.FTZ R17, R127, UR6 ;  /* 0x000000067f117c20 */ /* 0x000fe20008410000 */
[----:B------:R-:W-:Y:S01]  /*5440*/  FMUL.FTZ R23, R24, UR6 ;  /* 0x0000000618177c20 */ /* 0x000fe20008410000 */
[----:B------:R-:W-:-:S02]  /*5450*/  LOP3.LUT P5, RZ, R149, 0xff0000, RZ, 0xc0, !PT ;  /* 0x00ff000095ff7812 */ /* 0x000fc400078ac0ff */
[----:B------:R-:W-:Y:S02]  /*5460*/  ISETP.GE.U32.AND.EX P2, PT, R149, 0x1000000, PT, P2 ;  /* 0x010000009500780c */ /* 0x000fe40003f46120 */
[----:B------:R-:W-:Y:S02]  /*5470*/  F2FP.BF16.F32.PACK_AB R126, R18, R26 ;  /* 0x0000001a127e723e */ /* 0x000fe400000010ff */
[----:B------:R-:W-:Y:S01]  /*5480*/  F2FP.BF16.F32.PACK_AB R18, R0, R16 ;  /* 0x000000100012723e */ /* 0x000fe200000010ff */
[----:B------:R-:W-:Y:S01]  /*5490*/  FMUL.FTZ R0, R125, UR6 ;  /* 0x000000067d007c20 */ /* 0x000fe20008410000 */
        /* <DEDUP_REMOVED lines=20> */
.L_x_1657:
        /* <DEDUP_REMOVED lines=10> */
[----:B------:R-:W-:Y:S01]  /*5680*/  PRMT R16, R107, 0x7632, R16 ;  /* 0x000076326b107816 */ /* 0x000fe20000000010 */
[----:B------:R-:W-:Y:S01]  /*5690*/  FADD.FTZ R25, R24, -R25 ;  /* 0x8000001918197221 */ /* 0x000fe20000010000 */
[--C-:B------:R-:W-:Y:S01]  /*56a0*/  FADD.FTZ R18, R18, -R19.reuse ;  /* 0x8000001312127221 */ /* 0x100fe20000010000 */
[----:B------:R-:W-:Y:S01]  /*56b0*/  PRMT R19, R106, 0x7632, R19 ;  /* 0x000076326a137816 */ /* 0x000fe20000000013 */
[-CC-:B------:R-:W-:Y:S01]  /*56c0*/  FFMA.FTZ R23, R23, R218.reuse, R219.reuse ;  /* 0x000000da17177223 */ /* 0x180fe200000100db */
[----:B------:R-:W-:Y:S01]  /*56d0*/  SHF.L.U32 R16, R16, 0x10, RZ ;  /* 0x0000001010107819 */ /* 0x000fe200000006ff */
[-CC-:B------:R-:W-:Y:S01]  /*56e0*/  FFMA.FTZ R0, R0, R218.reuse, R219.reuse ;  /* 0x000000da00007223 */ /* 0x180fe200000100db */
[----:B------:R-:W-:Y:S01]  /*56f0*/  LOP3.LUT P5, RZ, R149, 0xff0000, RZ, 0xc0, !PT ;  /* 0x00ff000095ff7812 */ /* 0x000fe200078ac0ff */
[-CC-:B------:R-:W-:Y:S01]  /*5700*/  FFMA.FTZ R21, R21, R218.reuse, R219.reuse ;  /* 0x000000da15157223 */ /* 0x180fe200000100db */
[----:B------:R-:W-:Y:S01]  /*5710*/  ISETP.GE.U32.AND.EX P2, PT, R149, 0x1000000, PT, P2 ;  /* 0x010000009500780c */ /* 0x000fe20003f46120 */
[----:B------:R-:W-:Y:S01]  /*5720*/  FFMA.FTZ R16, R5, R17, R16 ;  /* 0x0000001105107223 */ /* 0x000fe20000010010 */
[----:B------:R-:W-:Y:S01]  /*5730*/  SHF.L.U32 R17, R107, 0x10, RZ ;  /* 0x000000106b117819 */ /* 0x000fe200000006ff */
[-C--:B------:R-:W-:Y:S01]  /*5740*/  FFMA.FTZ R27, R27, R218.reuse, R219 ;  /* 0x000000da1b1b7223 */ /* 0x080fe200000100db */
[----:B------:R-:W-:Y:S01]  /*5750*/  SHF.L.U32 R19, R19, 0x10, RZ ;  /* 0x0000001013137819 */ /* 0x000fe200000006ff */
[----:B------:R-:W-:Y:S01]  /*5760*/  FMUL.FTZ R16, R16, UR6 ;  /* 0x0000000610107c20 */ /* 0x000fe20008410000 */
[----:B------:R-:W-:Y:S01]  /*5770*/  FADD.FTZ R23, R22, -R23 ;  /* 0x8000001716177221 */ /* 0x000fe20000010000 */
[----:B------:R-:W-:Y:S01]  /*5780*/  FFMA.FTZ R17, R5, R25, R17 ;  /* 0x0000001905117223 */ /* 0x000fe20000010011 */
[--C-:B------:R-:W-:Y:S01]  /*5790*/  FADD.FTZ R170, R170, -R0.reuse ;  /* 0x80000000aaaa7221 */ /* 0x100fe20000010000 */
[----:B------:R-:W-:Y:S01]  /*57a0*/  SHF.L.U32 R22, R106, 0x10, RZ ;  /* 0x000000106a167819 */ /* 0x000fe200000006ff */
[----:B------:R-:W-:Y:S01]  /*57b0*/  FADD.FTZ R20, R20, -R21 ;  /* 0x8000001514147221 */ /* 0x000fe20000010000 */
[----:B------:R-:W-:Y:S01]  /*57c0*/  FMUL.FTZ R17, R17, UR6 ;  /* 0x0000000611117c20 */ /* 0x000fe20008410000 */
[----:B------:R-:W-:Y:S01]  /*57d0*/  FSEL R16, R16, RZ, P2 ;  /* 0x000000ff10107208 */ /* 0x000fe20001000000 */
[----:B------:R-:W-:Y:S01]  /*57e0*/  FFMA.FTZ R169, R169, R218, R219 ;  /* 0x000000daa9a97223 */ /* 0x000fe200000100db */
[----:B------:R-:W-:Y:S01]  /*57f0*/  PRMT R0, R105, 0x7632, R0 ;  /* 0x0000763269007816 */ /* 0x000fe20000000000 */
[----:B------:R-:W-:Y:S01]  /*5800*/  FADD.FTZ R27, R26, -R27 ;  /* 0x8000001b1a1b7221 */ /* 0x000fe20000010000 */
[----:B------:R-:W-:Y:S01]  /*5810*/  FSEL R17, R17, RZ, P5 ;  /* 0x000000ff11117208 */ /* 0x000fe20002800000 */
[C---:B------:R-:W-:Y:S01]  /*5820*/  FFMA.FTZ R18, R5.reuse, R18, R19 ;  /* 0x0000001205127223 */ /* 0x040fe20000010013 */
[----:B------:R-:W-:Y:S01]  /*5830*/  PRMT R21, R104, 0x7632, R21 ;  /* 0x0000763268157816 */ /* 0x000fe20000000015 */
[----:B------:R-:W-:Y:S01]  /*5840*/  FADD.FTZ R169, R168, -R169 ;  /* 0x800000a9a8a97221 */ /* 0x000fe20000010000 */
[----:B------:R-:W-:Y:S01]  /*5850*/  F2FP.BF16.F32.PACK_AB R19, R16, R17 ;  /* 0x000000111013723e */ /* 0x000fe200000010ff */
[----:B------:R-:W-:Y:S01]  /*5860*/  FFMA.FTZ R22, R5, R27, R22 ;  /* 0x0000001b05167223 */ /* 0x000fe20000010016 */
[----:B------:R-:W-:Y:S01]  /*5870*/  SHF.L.U32 R0, R0, 0x10, RZ ;  /* 0x0000001000007819 */ /* 0x000fe200000006ff */
[----:B------:R-:W-:Y:S01]  /*5880*/  FMUL.FTZ R18, R18, UR6 ;  /* 0x0000000612127c20 */ /* 0x000fe20008410000 */
[----:B------:R-:W-:Y:S01]  /*5890*/  SHF.L.U32 R16, R105, 0x10, RZ ;  /* 0x0000001069107819 */ /* 0x000fe200000006ff */
[----:B------:R-:W-:Y:S01]  /*58a0*/  FMUL.FTZ R22, R22, UR6 ;  /* 0x0000000616167c20 */ /* 0x000fe20008410000 */
[----:B------:R-:W-:Y:S01]  /*58b0*/  SHF.L.U32 R21, R21, 0x10, RZ ;  /* 0x0000001015157819 */ /* 0x000fe200000006ff */
[C---:B------:R-:W-:Y:S01]  /*58c0*/  FFMA.FTZ R0, R5.reuse, R20, R0 ;  /* 0x0000001405007223 */ /* 0x040fe20000010000 */
[----:B------:R-:W-:Y:S01]  /*58d0*/  SHF.L.U32 R17, R104, 0x10, RZ ;  /* 0x0000001068117819 */ /* 0x000fe200000006ff */
[----:B------:R-:W-:Y:S01]  /*58e0*/  FFMA.FTZ R16, R5, R169, R16 ;  /* 0x000000a905107223 */ /* 0x000fe20000010010 */
[----:B------:R-:W-:Y:S01]  /*58f0*/  LOP3.LUT P4, RZ, R149, 0xff, RZ, 0xc0, !PT ;  /* 0x000000ff95ff7812 */ /* 0x000fe2000788c0ff */
[C---:B------:R-:W-:Y:S01]  /*5900*/  FFMA.FTZ R21, R5.reuse, R23, R21 ;  /* 0x0000001705157223 */ /* 0x040fe20000010015 */
[----:B------:R-:W-:Y:S01]  /*5910*/  FMUL.FTZ R0, R0, UR6 ;  /* 0x0000000600007c20 */ /* 0x000fe20008410000 */
[----:B------:R-:W-:Y:S01]  /*5920*/  FFMA.FTZ R17, R5, R170, R17 ;  /* 0x000000aa05117223 */ /* 0x000fe20000010011 */
[----:B------:R-:W-:Y:S01]  /*5930*/  FMUL.FTZ R16, R16, UR6 ;  /* 0x0000000610107c20 */ /* 0x000fe20008410000 */
[C---:B------:R-:W-:Y:S01]  /*5940*/  LOP3.LUT P6, RZ, R148.reuse, 0xff0000, RZ, 0xc0, !PT ;  /* 0x00ff000094ff7812 */ /* 0x040fe200078cc0ff */
[----:B------:R-:W-:Y:S01]  /*5950*/  FMUL.FTZ R21, R21, UR6 ;  /* 0x0000000615157c20 */ /* 0x000fe20008410000 */
[----:B------:R-:W-:Y:S01]  /*5960*/  LOP3.LUT P2, RZ, R148, 0xff000000, RZ, 0xc0, !PT ;  /* 0xff00000094ff7812 */ /* 0x000fe2000784c0ff */
[----:B------:R-:W-:Y:S01]  /*5970*/  FMUL.FTZ R17, R17, UR6 ;  /* 0x0000000611117c20 */ /* 0x000fe20008410000 */
[----:B------:R-:W-:-:S02]  /*5980*/  FSEL R22, R22, RZ, P4 ;  /* 0x000000ff16167208 */ /* 0x000fc40002000000 */
[----:B------:R-:W-:Y:S02]  /*5990*/  LOP3.LUT P3, RZ, R149, 0xff00, RZ, 0xc0, !PT ;  /* 0x0000ff0095ff7812 */ /* 0x000fe4000786c0ff */
        /* <DEDUP_REMOVED lines=11> */
.L_x_1660:
[-CC-:B------:R-:W-:Y:S01]  /*5a50*/  FFMA.FTZ R17, R17, R218.reuse, R219.reuse ;  /* 0x000000da11117223 */ /* 0x180fe200000100db */
[-C--:B------:R-:W-:Y:S01]  /*5a60*/  FFMA.FTZ R126, R19, R218.reuse, R219 ;  /* 0x000000da137e7223 */ /* 0x080fe200000100db */
[----:B-----5:R-:W-:Y:S01]  /*5a70*/  PRMT R19, R106, 0x7632, R19 ;  /* 0x000076326a137816 */ /* 0x020fe20000000013 */
[-C--:B------:R-:W-:Y:S01]  /*5a80*/  FFMA.FTZ R27, R27, R218.reuse, R219 ;  /* 0x000000da1b1b7223 */ /* 0x080fe200000100db */
[--C-:B------:R-:W-:Y:S01]  /*5a90*/  FADD.FTZ R16, R16, -R17.reuse ;  /* 0x8000001110107221 */ /* 0x100fe20000010000 */
[----:B------:R-:W-:Y:S01]  /*5aa0*/  PRMT R17, R107, 0x7632, R17 ;  /* 0x000076326b117816 */ /* 0x000fe20000000011 */
[-CC-:B------:R-:W-:Y:S01]  /*5ab0*/  FFMA.FTZ R25, R25, R218.reuse, R219.reuse ;  /* 0x000000da19197223 */ /* 0x180fe200000100db */
[----:B------:R-:W-:Y:S01]  /*5ac0*/  FADD.FTZ R126, R18, -R126 ;  /* 0x8000007e127e7221 */ /* 0x000fe20000010000 */
[----:B------:R-:W-:Y:S01]  /*5ad0*/  PRMT R18, R104, 0x7632, R18 ;  /* 0x0000763268127816 */ /* 0x000fe20000000012 */
[-C--:B------:R-:W-:Y:S01]  /*5ae0*/  FFMA.FTZ R23, R23, R218.reuse, R219 ;  /* 0x000000da17177223 */ /* 0x080fe200000100db */
[----:B------:R-:W-:Y:S01]  /*5af0*/  SHF.L.U32 R17, R17, 0x10, RZ ;  /* 0x0000001011117819 */ /* 0x000fe200000006ff */
[----:B------:R-:W-:Y:S01]  /*5b00*/  FADD.FTZ R27, R26, -R27 ;  /* 0x8000001b1a1b7221 */ /* 0x000fe20000010000 */
[----:B------:R-:W-:Y:S01]  /*5b10*/  FFMA.FTZ R0, R0, R218, R219 ;  /* 0x000000da00007223 */ /* 0x000fe200000100db */
[----:B------:R-:W-:-:S02]  /*5b20*/  IMAD.U32 R19, R19, 0x10000, RZ ;  /* 0x0001000013137824 */ /* 0x000fc400078e00ff */
[----:B------:R-:W-:Y:S01]  /*5b30*/  FADD.FTZ R24, R24, -R25 ;  /* 0x8000001918187221 */ /* 0x000fe20000010000 */
[----:B------:R-:W-:Y:S01]  /*5b40*/  FFMA.FTZ R127, R5, R16, R17 ;  /* 0x00000010057f7223 */ /* 0x000fe20000010011 */
[----:B------:R-:W-:Y:S01]  /*5b50*/  SHF.L.U32 R16, R106, 0x10, RZ ;  /* 0x000000106a107819 */ /* 0x000fe200000006ff */
[----:B------:R-:W-:Y:S01]  /*5b60*/  FADD.FTZ R23, R22, -R23 ;  /* 0x8000001716177221 */ /* 0x000fe20000010000 */
[----:B------:R-:W-:Y:S01]  /*5b70*/  SHF.L.U32 R17, R107, 0x10, RZ ;  /* 0x000000106b117819 */ /* 0x000fe200000006ff */
[----:B------:R-:W-:Y:S01]  /*5b80*/  FADD.FTZ R170, R170, -R0 ;  /* 0x80000000aaaa7221 */ /* 0x000fe20000010000 */
[----:B------:R-:W-:Y:S01]  /*5b90*/  SHF.L.U32 R18, R18, 0x10, RZ ;  /* 0x0000001012127819 */ /* 0x000fe200000006ff */
[C---:B------:R-:W-:Y:S01]  /*5ba0*/  FFMA.FTZ R27, R5.reuse, R27, R16 ;  /* 0x0000001b051b7223 */ /* 0x040fe20000010010 */
[C---:B------:R-:W-:Y:S01]  /*5bb0*/  FFMA.FTZ R126, R5.reuse, R126, R19 ;  /* 0x0000007e057e7223 */ /* 0x040fe20000010013 */
[----:B------:R-:W-:Y:S01]  /*5bc0*/  FFMA.FTZ R24, R5, R24, R17 ;  /* 0x0000001805187223 */ /* 0x000fe20000010011 */
[----:B------:R-:W-:Y:S01]  /*5bd0*/  PRMT R0, R105, 0x7632, R0 ;  /* 0x0000763269007816 */ /* 0x000fe20000000000 */
[-CC-:B------:R-:W-:Y:S01]  /*5be0*/  FFMA.FTZ R169, R169, R218.reuse, R219.reuse ;  /* 0x000000daa9a97223 */ /* 0x180fe200000100db */
[----:B------:R-:W-:Y:S01]  /*5bf0*/  ISETP.GE.U32.AND P2, PT, R148, RZ, PT ;  /* 0x000000ff9400720c */ /* 0x000fe20003f46070 */
[----:B------:R-:W-:Y:S01]  /*5c00*/  FFMA.FTZ R21, R21, R218, R219 ;  /* 0x000000da15157223 */ /* 0x000fe200000100db */
[----:B------:R-:W-:Y:S01]  /*5c10*/  FFMA.FTZ R23, R5, R23, R18 ;  /* 0x0000001705177223 */ /* 0x000fe20000010012 */
[----:B------:R-:W-:Y:S01]  /*5c20*/  FMUL.FTZ R16, R27, UR6 ;  /* 0x000000061b107c20 */ /* 0x000fe20008410000 */
[----:B------:R-:W-:Y:S01]  /*5c30*/  FMUL.FTZ R18, R126, UR6 ;  /* 0x000000067e127c20 */ /* 0x000fe20008410000 */
[----:B------:R-:W-:Y:S01]  /*5c40*/  FMUL.FTZ R17, R127, UR6 ;  /* 0x000000067f117c20 */ /* 0x000fe20008410000 */
[C---:B------:R-:W-:Y:S01]  /*5c50*/  LOP3.LUT P5, RZ, R149.reuse, 0xff, RZ, 0xc0, !PT ;  /* 0x000000ff95ff7812 */ /* 0x040fe200078ac0ff */
[----:B------:R-:W-:Y:S01]  /*5c60*/  FMUL.FTZ R22, R24, UR6 ;  /* 0x0000000618167c20 */ /* 0x000fe20008410000 */
[----:B------:R-:W-:Y:S01]  /*5c70*/  LOP3.LUT P4, RZ, R149, 0xff00, RZ, 0xc0, !PT ;  /* 0x0000ff0095ff7812 */ /* 0x000fe2000788c0ff */
[----:B------:R-:W-:Y:S01]  /*5c80*/  FADD.FTZ R168, R168, -R169 ;  /* 0x800000a9a8a87221 */ /* 0x000fe20000010000 */
[----:B------:R-:W-:Y:S01]  /*5c90*/  SHF.L.U32 R0, R0, 0x10, RZ ;  /* 0x0000001000007819 */ /* 0x000fe200000006ff */
[----:B------:R-:W-:Y:S01]  /*5ca0*/  FADD.FTZ R20, R20, -R21 ;  /* 0x8000001514147221 */ /* 0x000fe20000010000 */
[----:B------:R-:W-:-:S02]  /*5cb0*/  SHF.L.U32 R125, R105, 0x10, RZ ;  /* 0x00000010697d7819 */ /* 0x000fc400000006ff */
[----:B------:R-:W-:Y:S01]  /*5cc0*/  LOP3.LUT P3, RZ, R149, 0xff0000, RZ, 0xc0, !PT ;  /* 0x00ff000095ff7812 */ /* 0x000fe2000786c0ff */
[----:B------:R-:W-:Y:S01]  /*5cd0*/  FFMA.FTZ R0, R5, R20, R0 ;  /* 0x0000001405007223 */ /* 0x000fe20000010000 */
[----:B------:R-:W-:Y:S01]  /*5ce0*/  ISETP.GE.U32.AND.EX P2, PT, R149, 0x1000000, PT, P2 ;  /* 0x010000009500780c */ /* 0x000fe20003f46120 */
[C---:B------:R-:W-:Y:S01]  /*5cf0*/  FFMA.FTZ R125, R5.reuse, R168, R125 ;  /* 0x000000a8057d7223 */ /* 0x040fe2000001007d */
[----:B------:R-:W-:Y:S02]  /*5d00*/  SHF.L.U32 R124, R104, 0x10, RZ ;  /* 0x00000010687c7819 */ /* 0x000fe400000006ff */
[----:B------:R-:W-:Y:S02]  /*5d10*/  FSEL R16, R16, RZ, P5 ;  /* 0x000000ff10107208 */ /* 0x000fe40002800000 */
[----:B------:R-:W-:Y:S01]  /*5d20*/  FSEL R18, R18, RZ, P4 ;  /* 0x000000ff12127208 */ /* 0x000fe20002000000 */
[----:B------:R-:W-:Y:S01]  /*5d30*/  FFMA.FTZ R124, R5, R170, R124 ;  /* 0x000000aa057c7223 */ /* 0x000fe2000001007c */
[----:B------:R-:W-:-:S02]  /*5d40*/  FSEL R17, R17, RZ, P2 ;  /* 0x000000ff11117208 */ /* 0x000fc40001000000 */
[----:B------:R-:W-:Y:S02]  /*5d50*/  FSEL R22, R22, RZ, P3 ;  /* 0x000000ff16167208 */ /* 0x000fe40001800000 */
        /* <DEDUP_REMOVED lines=21> */
.L_x_1656:
        /* <DEDUP_REMOVED lines=15> */
[-C--:B------:R-:W-:Y:S01]  /*5fa0*/  FFMA.FTZ R23, R23, R218.reuse, R219 ;  /* 0x000000da17177223 */ /* 0x080fe200000100db */
[C---:B------:R-:W-:Y:S01]  /*5fb0*/  FMUL.FTZ R25, R5.reuse, R25 ;  /* 0x0000001905197220 */ /* 0x040fe20000410000 */
[----:B------:R-:W-:Y:S01]  /*5fc0*/  FMUL.FTZ R17, R5, R17 ;  /* 0x0000001105117220 */ /* 0x000fe20000410000 */
[----:B------:R-:W-:Y:S01]  /*5fd0*/  FADD.FTZ R27, R26, -R27 ;  /* 0x8000001b1a1b7221 */ /* 0x000fe20000010000 */
[----:B-----5:R-:W-:Y:S01]  /*5fe0*/  LOP3.LUT P3, RZ, R149, 0xff0000, RZ, 0xc0, !PT ;  /* 0x00ff000095ff7812 */ /* 0x020fe2000786c0ff */
[----:B------:R-:W-:Y:S01]  /*5ff0*/  FMUL.FTZ R131, R25, UR6 ;  /* 0x0000000619837c20 */ /* 0x000fe20008410000 */
[----:B------:R-:W-:Y:S01]  /*6000*/  FMUL.FTZ R19, R5, R19 ;  /* 0x0000001305137220 */ /* 0x000fe20000410000 */
[----:B------:R-:W-:Y:S01]  /*6010*/  ISETP.GE.U32.AND P2, PT, R148, RZ, PT ;  /* 0x000000ff9400720c */ /* 0x000fe20003f46070 */
[----:B------:R-:W-:Y:S01]  /*6020*/  FADD.FTZ R22, R22, -R23 ;  /* 0x8000001716167221 */ /* 0x000fe20000010000 */
[----:B------:R-:W-:Y:S01]  /*6030*/  FMUL.FTZ R23, R17, UR6 ;  /* 0x0000000611177c20 */ /* 0x000fe20008410000 */
[-CC-:B------:R-:W-:Y:S01]  /*6040*/  FFMA.FTZ R24, R0, R218.reuse, R219.reuse ;  /* 0x000000da00187223 */ /* 0x180fe200000100db */
[----:B------:R-:W-:Y:S01]  /*6050*/  FMUL.FTZ R27, R5, R27 ;  /* 0x0000001b051b7220 */ /* 0x000fe20000410000 */
[----:B------:R-:W-:Y:S01]  /*6060*/  FSEL R17, R131, RZ, P3 ;  /* 0x000000ff83117208 */ /* 0x000fe20001800000 */
[-CC-:B------:R-:W-:Y:S01]  /*6070*/  FFMA.FTZ R21, R21, R218.reuse, R219.reuse ;  /* 0x000000da15157223 */ /* 0x180fe200000100db */
[----:B------:R-:W-:Y:S01]  /*6080*/  FMUL.FTZ R0, R19, UR6 ;  /* 0x0000000613007c20 */ /* 0x000fe20008410000 */
[----:B------:R-:W-:Y:S01]  /*6090*/  ISETP.GE.U32.AND.EX P4, PT, R149, 0x1000000, PT, P2 ;  /* 0x010000009500780c */ /* 0x000fe20003f86120 */
[----:B------:R-:W-:Y:S01]  /*60a0*/  FFMA.FTZ R169, R169, R218, R219 ;  /* 0x000000daa9a97223 */ /* 0x000fe200000100db */
[----:B------:R-:W-:Y:S01]  /*60b0*/  LOP3.LUT P3, RZ, R149, 0xff00, RZ, 0xc0, !PT ;  /* 0x0000ff0095ff7812 */ /* 0x000fe2000786c0ff */
[----:B------:R-:W-:Y:S01]  /*60c0*/  FMUL.FTZ R130, R27, UR6 ;  /* 0x000000061b827c20 */ /* 0x000fe20008410000 */
[----:B------:R-:W-:Y:S01]  /*60d0*/  FADD.FTZ R20, R20, -R21 ;  /* 0x8000001514147221 */ /* 0x000fe20000010000 */
[----:B------:R-:W-:Y:S01]  /*60e0*/  LOP3.LUT P5, RZ, R149, 0xff, RZ, 0xc0, !PT ;  /* 0x000000ff95ff7812 */ /* 0x000fe200078ac0ff */
[----:B------:R-:W-:Y:S01]  /*60f0*/  FADD.FTZ R168, R168, -R169 ;  /* 0x800000a9a8a87221 */ /* 0x000fe20000010000 */
[----:B------:R-:W-:Y:S01]  /*6100*/  FSEL R16, R23, RZ, P4 ;  /* 0x000000ff17107208 */ /* 0x000fe20002000000 */
[----:B------:R-:W-:Y:S01]  /*6110*/  FADD.FTZ R170, R170, -R24 ;  /* 0x80000018aaaa7221 */ /* 0x000fe20000010000 */
[----:B------:R-:W-:Y:S01]  /*6120*/  FSEL R21, R0, RZ, P3 ;  /* 0x000000ff00157208 */ /* 0x000fe20001800000 */
[----:B------:R-:W-:Y:S01]  /*6130*/  FMUL.FTZ R129, R5, R168 ;  /* 0x000000a805817220 */ /* 0x000fe20000410000 */
[----:B------:R-:W-:Y:S01]  /*6140*/  LOP3.LUT P4, RZ, R195, 0xff, RZ, 0xc0, !PT ;  /* 0x000000ffc3ff7812 */ /* 0x000fe2000788c0ff */
[----:B------:R-:W-:Y:S01]  /*6150*/  FMUL.FTZ R22, R5, R22 ;  /* 0x0000001605167220 */ /* 0x000fe20000410000 */
[----:B------:R-:W-:Y:S01]  /*6160*/  LOP3.LUT P3, RZ, R195, 0xff00, RZ, 0xc0, !PT ;  /* 0x0000ff00c3ff7812 */ /* 0x000fe2000786c0ff */
[----:B------:R-:W-:Y:S01]  /*6170*/  FMUL.FTZ R129, R129, UR6 ;  /* 0x0000000681817c20 */ /* 0x000fe20008410000 */
[----:B------:R-:W-:Y:S01]  /*6180*/  FSEL R18, R130, RZ, P5 ;  /* 0x000000ff82127208 */ /* 0x000fe20002800000 */
[----:B------:R-:W-:Y:S01]  /*6190*/  FMUL.FTZ R128, R22, UR6 ;  /* 0x0000000616807c20 */ /* 0x000fe20008410000 */
[----:B------:R-:W-:-:S02]  /*61a0*/  LOP3.LUT P6, RZ, R195, 0xff0000, RZ, 0xc0, !PT ;  /* 0x00ff0000c3ff7812 */ /* 0x000fc400078cc0ff */
[----:B------:R-:W-:Y:S02]  /*61b0*/  FSEL R130, R130, RZ, P4 ;  /* 0x000000ff82827208 */ /* 0x000fe40002000000 */
[----:B------:R-:W-:Y:S02]  /*61c0*/  FSEL R0, R0, RZ, P3 ;  /* 0x000000ff00007208 */ /* 0x000fe40001800000 */
[----:B------:R-:W-:Y:S02]  /*61d0*/  ISETP.GE.U32.AND P2, PT, R194, RZ, PT ;  /* 0x000000ffc200720c */ /* 0x000fe40003f46070 */
[----:B------:R-:W-:Y:S02]  /*61e0*/  FSEL R131, R131, RZ, P6 ;  /* 0x000000ff83837208 */ /* 0x000fe40003000000 */
[----:B------:R-:W-:Y:S01]  /*61f0*/  F2FP.BF16.F32.PACK_AB R130, R0, R130 ;  /* 0x000000820082723e */ /* 0x000fe200000010ff */
[----:B------:R-:W-:Y:S01]  /*6200*/  FMUL.FTZ R0, R5, R20 ;  /* 0x0000001405007220 */ /* 0x000fe20000410000 */
[----:B------:R-:W-:-:S02]  /*6210*/  LOP3.LUT P6, RZ, R148, 0xff0000, RZ, 0xc0, !PT ;  /* 0x00ff000094ff7812 */ /* 0x000fc400078cc0ff */
[----:B------:R-:W-:Y:S01]  /*6220*/  ISETP.GE.U32.AND.EX P2, PT, R195, 0x1000000, PT, P2 ;  /* 0x01000000c300780c */ /* 0x000fe20003f46120 */
[----:B------:R-:W-:Y:S01]  /*6230*/  FMUL.FTZ R0, R0, UR6 ;  /* 0x0000000600007c20 */ /* 0x000fe20008410000 */
[----:B------:R-:W-:Y:S02]  /*6240*/  F2FP.BF16.F32.PACK_AB R19, R16, R17 ;  /* 0x000000111013723e */ /* 0x000fe400000010ff */
[----:B------:R-:W-:Y:S02]  /*6250*/  FSEL R17, R129, RZ, P6 ;  /* 0x000000ff81117208 */ /* 0x000fe40003000000 */
[----:B------:R-:W-:Y:S02]  /*6260*/  FSEL R23, R23, RZ, P2 ;  /* 0x000000ff17177208 */ /* 0x000fe40001000000 */
[----:B------:R-:W-:Y:S02]  /*6270*/  LOP3.LUT P6, RZ, R194, 0xff000000, RZ, 0xc0, !PT ;  /* 0xff000000c2ff7812 */ /* 0x000fe400078cc0ff */
[----:B------:R-:W-:-:S02]  /*6280*/  LOP3.LUT P2, RZ, R148, 0xff000000, RZ, 0xc0, !PT ;  /* 0xff00000094ff7812 */ /* 0x000fc4000784c0ff */
[C---:B------:R-:W-:Y:S02]  /*6290*/  FSEL R16, R0.reuse, RZ, P6 ;  /* 0x000000ff00107208 */ /* 0x040fe40003000000 */
[----:B------:R-:W-:Y:S02]  /*62a0*/  FSEL R0, R0, RZ, P2 ;  /* 0x000000ff00007208 */ /* 0x000fe40001000000 */
[----:B------:R-:W-:Y:S02]  /*62b0*/  LOP3.LUT P3, RZ, R194, 0xff0000, RZ, 0xc0, !PT ;  /* 0x00ff0000c2ff7812 */ /* 0x000fe4000786c0ff */
[----:B------:R-:W-:Y:S01]  /*62c0*/  F2FP.BF16.F32.PACK_AB R17, R0, R17 ;  /* 0x000000110011723e */ /* 0x000fe200000010ff */
[----:B------:R-:W-:Y:S01]  /*62d0*/  FMUL.FTZ R0, R5, R170 ;  /* 0x000000aa05007220 */ /* 0x000fe20000410000 */
[----:B------:R-:W-:Y:S02]  /*62e0*/  FSEL R129, R129, RZ, P3 ;  /* 0x000000ff81817208 */ /* 0x000fe40001800000 */
[----:B------:R-:W-:Y:S01]  /*62f0*/  LOP3.LUT P5, RZ, R148, 0xff00, RZ, 0xc0, !PT ;  /* 0x0000ff0094ff7812 */ /* 0x000fe200078ac0ff */
        /* <DEDUP_REMOVED lines=14> */
.L_x_1662:
        /* <DEDUP_REMOVED lines=8> */
[----:B------:R-:W-:Y:S01]  /*6460*/  FMUL.FTZ R127, R5, R25 ;  /* 0x00000019057f7220 */ /* 0x000fe20000410000 */
[----:B------:R-:W-:Y:S01]  /*6470*/  FADD.FTZ R126, R26, -R126 ;  /* 0x8000007e1a7e7221 */ /* 0x000fe20000010000 */
[----:B------:R-:W-:Y:S01]  /*6480*/  FADD.FTZ R23, R18, -R23 ;  /* 0x8000001712177221 */ /* 0x000fe20000010000 */
[-CC-:B------:R-:W-:Y:S01]  /*6490*/  FFMA.FTZ R169, R169, R218.reuse, R219.reuse ;  /* 0x000000daa9a97223 */ /* 0x180fe200000100db */
[----:B------:R-:W-:Y:S01]  /*64a0*/  FMUL.FTZ R131, R127, UR6 ;  /* 0x000000067f837c20 */ /* 0x000fe20008410000 */
[----:B-----5:R-:W-:Y:S01]  /*64b0*/  LOP3.LUT P5, RZ, R149, 0xff0000, RZ, 0xc0, !PT ;  /* 0x00ff000095ff7812 */ /* 0x020fe200078ac0ff */
[----:B------:R-:W-:Y:S01]  /*64c0*/  FMUL.FTZ R24, R5, R17 ;  /* 0x0000001105187220 */ /* 0x000fe20000410000 */
[----:B------:R-:W-:Y:S01]  /*64d0*/  FFMA.FTZ R21, R21, R218, R219 ;  /* 0x000000da15157223 */ /* 0x000fe200000100db */
[----:B------:R-:W-:Y:S01]  /*64e0*/  ISETP.GE.U32.AND P2, PT, R148, RZ, PT ;  /* 0x000000ff9400720c */ /* 0x000fe20003f46070 */
[----:B------:R-:W-:Y:S01]  /*64f0*/  FMUL.FTZ R126, R5, R126 ;  /* 0x0000007e057e7220 */ /* 0x000fe20000410000 */
[----:B------:R-:W-:Y:S01]  /*6500*/  LOP3.LUT P4, RZ, R195, 0xff0000, RZ, 0xc0, !PT ;  /* 0x00ff0000c3ff7812 */ /* 0x000fe2000788c0ff */
[----:B------:R-:W-:Y:S01]  /*6510*/  FMUL.FTZ R23, R5, R23 ;  /* 0x0000001705177220 */ /* 0x000fe20000410000 */
[----:B------:R-:W-:Y:S01]  /*6520*/  FADD.FTZ R168, R168, -R169 ;  /* 0x800000a9a8a87221 */ /* 0x000fe20000010000 */
[----:B------:R-:W-:Y:S01]  /*6530*/  ISETP.GE.U32.AND P3, PT, R194, RZ, PT ;  /* 0x000000ffc200720c */ /* 0x000fe20003f66070 */
[----:B------:R-:W-:Y:S01]  /*6540*/  FMUL.FTZ R17, R24, UR6 ;  /* 0x0000000618117c20 */ /* 0x000fe20008410000 */
[----:B------:R-:W-:Y:S01]  /*6550*/  FSEL R16, R131, RZ, P5 ;  /* 0x000000ff83107208 */ /* 0x000fe20002800000 */
[----:B------:R-:W-:Y:S01]  /*6560*/  FADD.FTZ R20, R20, -R21 ;  /* 0x8000001514147221 */ /* 0x000fe20000010000 */
[----:B------:R-:W-:Y:S01]  /*6570*/  ISETP.GE.U32.AND.EX P2, PT, R149, 0x1000000, PT, P2 ;  /* 0x010000009500780c */ /* 0x000fe20003f46120 */
[----:B------:R-:W-:Y:S01]  /*6580*/  FMUL.FTZ R130, R126, UR6 ;  /* 0x000000067e827c20 */ /* 0x000fe20008410000 */
[----:B------:R-:W-:Y:S01]  /*6590*/  FSEL R131, R131, RZ, P4 ;  /* 0x000000ff83837208 */ /* 0x000fe20002000000 */
[----:B------:R-:W-:Y:S01]  /*65a0*/  FFMA.FTZ R0, R0, R218, R219 ;  /* 0x000000da00007223 */ /* 0x000fe200000100db */
[----:B------:R-:W-:Y:S01]  /*65b0*/  FMUL.FTZ R21, R23, UR6 ;  /* 0x0000000617157c20 */ /* 0x000fe20008410000 */
[----:B------:R-:W-:Y:S01]  /*65c0*/  LOP3.LUT P6, RZ, R149, 0xff, RZ, 0xc0, !PT ;  /* 0x000000ff95ff7812 */ /* 0x000fe200078cc0ff */
[----:B------:R-:W-:Y:S01]  /*65d0*/  FMUL.FTZ R125, R5, R168 ;  /* 0x000000a8057d7220 */ /* 0x000fe20000410000 */
[----:B------:R-:W-:Y:S01]  /*65e0*/  LOP3.LUT P4, RZ, R149, 0xff00, RZ, 0xc0, !PT ;  /* 0x0000ff0095ff7812 */ /* 0x000fe2000788c0ff */
[----:B------:R-:W-:Y:S01]  /*65f0*/  FADD.FTZ R170, R170, -R0 ;  /* 0x80000000aaaa7221 */ /* 0x000fe20000010000 */
[----:B------:R-:W-:Y:S01]  /*6600*/  ISETP.GE.U32.AND.EX P3, PT, R195, 0x1000000, PT, P3 ;  /* 0x01000000c300780c */ /* 0x000fe20003f66130 */
[----:B------:R-:W-:Y:S01]  /*6610*/  FMUL.FTZ R129, R125, UR6 ;  /* 0x000000067d817c20 */ /* 0x000fe20008410000 */
[----:B------:R-:W-:Y:S01]  /*6620*/  FSEL R19, R17, RZ, P2 ;  /* 0x000000ff11137208 */ /* 0x000fe20001000000 */
[----:B------:R-:W-:Y:S01]  /*6630*/  FMUL.FTZ R20, R5, R20 ;  /* 0x0000001405147220 */ /* 0x000fe20000410000 */
[----:B------:R-:W-:Y:S01]  /*6640*/  FSEL R17, R17, RZ, P3 ;  /* 0x000000ff11117208 */ /* 0x000fe20001800000 */
[C---:B------:R-:W-:Y:S01]  /*6650*/  FMUL.FTZ R22, R5.reuse, R22 ;  /* 0x0000001605167220 */ /* 0x040fe20000410000 */
[----:B------:R-:W-:Y:S01]  /*6660*/  FSEL R18, R130, RZ, P6 ;  /* 0x000000ff82127208 */ /* 0x000fe20003000000 */
[----:B------:R-:W-:Y:S01]  /*6670*/  FMUL.FTZ R170, R5, R170 ;  /* 0x000000aa05aa7220 */ /* 0x000fe20000410000 */
[----:B------:R-:W-:Y:S01]  /*6680*/  FSEL R0, R21, RZ, P4 ;  /* 0x000000ff15007208 */ /* 0x000fe20002000000 */
[----:B------:R-:W-:Y:S01]  /*6690*/  FMUL.FTZ R128, R22, UR6 ;  /* 0x0000000616807c20 */ /* 0x000fe20008410000 */
[----:B------:R-:W-:-:S02]  /*66a0*/  LOP3.LUT P2, RZ, R148, 0xff0000, RZ, 0xc0, !PT ;  /* 0x00ff000094ff7812 */ /* 0x000fc4000784c0ff */
[----:B------:R-:W-:Y:S02]  /*66b0*/  F2FP.BF16.F32.PACK_AB R131, R17, R131 ;  /* 0x000000831183723e */ /* 0x000fe400000010ff */
[----:B------:R-:W-:Y:S01]  /*66c0*/  F2FP.BF16.F32.PACK_AB R18, R0, R18 ;  /* 0x000000120012723e */ /* 0x000fe200000010ff */
[----:B------:R-:W-:Y:S01]  /*66d0*/  FMUL.FTZ R0, R20, UR6 ;  /* 0x0000000614007c20 */ /* 0x000fe20008410000 */
[----:B------:R-:W-:Y:S02]  /*66e0*/  FSEL R17, R129, RZ, P2 ;  /* 0x000000ff81117208 */ /* 0x000fe40001000000 */
[----:B------:R-:W-:Y:S02]  /*66f0*/  LOP3.LUT P2, RZ, R194, 0xff000000, RZ, 0xc0, !PT ;  /* 0xff000000c2ff7812 */ /* 0x000fe4000784c0ff */
[----:B------:R-:W-:Y:S02]  /*6700*/  LOP3.LUT P3, RZ, R148, 0xff000000, RZ, 0xc0, !PT ;  /* 0xff00000094ff7812 */ /* 0x000fe4000786c0ff */
[----:B------:R-:W-:-:S02]  /*6710*/  LOP3.LUT P4, RZ, R195, 0xff00, RZ, 0xc0, !PT ;  /* 0x0000ff00c3ff7812 */ /* 0x000fc4000788c0ff */
[----:B------:R-:W-:Y:S02]  /*6720*/  F2FP.BF16.F32.PACK_AB R19, R19, R16 ;  /* 0x000000101313723e */ /* 0x000fe400000010ff */
[C---:B------:R-:W-:Y:S02]  /*6730*/  FSEL R16, R0.reuse, RZ, P2 ;  /* 0x000000ff00107208 */ /* 0x040fe40001000000 */
[----:B------:R-:W-:Y:S02]  /*6740*/  FSEL R21, R21, RZ, P4 ;  /* 0x000000ff15157208 */ /* 0x000fe40002000000 */
[----:B------:R-:W-:Y:S02]  /*6750*/  FSEL R0, R0, RZ, P3 ;  /* 0x000000ff00007208 */ /* 0x000fe40001800000 */
[----:B------:R-:W-:Y:S02]  /*6760*/  LOP3.LUT P4, RZ, R194, 0xff0000, RZ, 0xc0, !PT ;  /* 0x00ff0000c2ff7812 */ /* 0x000fe4000788c0ff */
[----:B------:R-:W-:-:S02]  /*6770*/  LOP3.LUT P5, RZ, R195, 0xff, RZ, 0xc0, !PT ;  /* 0x000000ffc3ff7812 */ /* 0x000fc400078ac0ff */
[----:B------:R-:W-:Y:S01]  /*6780*/  F2FP.BF16.F32.PACK_AB R17, R0, R17 ;  /* 0x000000110011723e */ /* 0x000fe200000010ff */
[----:B------:R-:W-:Y:S01]  /*6790*/  FMUL.FTZ R0, R170, UR6 ;  /* 0x00000006aa007c20 */ /* 0x000fe20008410000 */
[----:B------:R-:W-:Y:S02]  /*67a0*/  FSEL R129, R129, RZ, P4 ;  /* 0x000000ff81817208 */ /* 0x000fe40002000000 */
[----:B------:R-:W-:Y:S02]  /*67b0*/  LOP3.LUT P6, RZ, R148, 0xff00, RZ, 0xc0, !PT ;  /* 0x0000ff0094ff7812 */ /* 0x000fe400078cc0ff */
[----:B------:R-:W-:Y:S02]  /*67c0*/  FSEL R130, R130, RZ, P5 ;  /* 0x000000ff82827208 */ /* 0x000fe40002800000 */
[----:B------:R-:W-:Y:S02]  /*67d0*/  LOP3.LUT P2, RZ, R194, 0xff, RZ, 0xc0, !PT ;  /* 0x000000ffc2ff7812 */ /* 0x000fe4000784c0ff */
        /* <DEDUP_REMOVED lines=15> */
.L_x_1661:
        /* <DEDUP_REMOVED lines=10> */
[----:B-----5:R-:W-:Y:S01]  /*6970*/  PRMT R16, R106, 0x7632, R16 ;  /* 0x000076326a107816 */ /* 0x020fe20000000010 */
[----:B------:R-:W-:Y:S01]  /*6980*/  FADD.FTZ R19, R18, -R19 ;  /* 0x8000001312137221 */ /* 0x000fe20000010000 */
[----:B------:R-:W-:Y:S01]  /*6990*/  PRMT R18, R107, 0x7632, R18 ;  /* 0x000076326b127816 */ /* 0x000fe20000000012 */
[----:B------:R-:W-:Y:S01]  /*69a0*/  FADD.FTZ R25, R24, -R25 ;  /* 0x8000001918197221 */ /* 0x000fe20000010000 */
[----:B------:R-:W-:Y:S01]  /*69b0*/  SHF.L.U32 R16, R16, 0x10, RZ ;  /* 0x0000001010107819 */ /* 0x000fe200000006ff */
[----:B------:R-:W-:Y:S01]  /*69c0*/  FADD.FTZ R27, R26, -R27 ;  /* 0x8000001b1a1b7221 */ /* 0x000fe20000010000 */
[----:B------:R-:W-:Y:S01]  /*69d0*/  SHF.L.U32 R18, R18, 0x10, RZ ;  /* 0x0000001012127819 */ /* 0x000fe200000006ff */
[-C--:B------:R-:W-:Y:S01]  /*69e0*/  FFMA.FTZ R21, R21, R218.reuse, R219 ;  /* 0x000000da15157223 */ /* 0x080fe200000100db */
[----:B------:R-:W-:Y:S01]  /*69f0*/  PRMT R26, R105, 0x7632, R26 ;  /* 0x00007632691a7816 */ /* 0x000fe2000000001a */
[----:B------:R-:W-:Y:S01]  /*6a00*/  FFMA.FTZ R16, R5, R19, R16 ;  /* 0x0000001305107223 */ /* 0x000fe20000010010 */
[----:B------:R-:W-:Y:S01]  /*6a10*/  SHF.L.U32 R19, R107, 0x10, RZ ;  /* 0x000000106b137819 */ /* 0x000fe200000006ff */
[----:B------:R-:W-:Y:S01]  /*6a20*/  FFMA.FTZ R17, R5, R17, R18 ;  /* 0x0000001105117223 */ /* 0x000fe20000010012 */
[----:B------:R-:W-:Y:S01]  /*6a30*/  ISETP.GE.U32.AND P2, PT, R148, RZ, PT ;  /* 0x000000ff9400720c */ /* 0x000fe20003f46070 */
[----:B------:R-:W-:Y:S01]  /*6a40*/  FADD.FTZ R20, R20, -R21 ;  /* 0x8000001514147221 */ /* 0x000fe20000010000 */
[-C--:B------:R-:W-:Y:S01]  /*6a50*/  FFMA.FTZ R23, R23, R218.reuse, R219 ;  /* 0x000000da17177223 */ /* 0x080fe200000100db */
[----:B------:R-:W-:Y:S01]  /*6a60*/  FFMA.FTZ R19, R5, R25, R19 ;  /* 0x0000001905137223 */ /* 0x000fe20000010013 */
[-CC-:B------:R-:W-:Y:S01]  /*6a70*/  FFMA.FTZ R25, R0, R218.reuse, R219.reuse ;  /* 0x000000da00197223 */ /* 0x180fe200000100db */
[----:B------:R-:W-:Y:S01]  /*6a80*/  SHF.L.U32 R0, R26, 0x10, RZ ;  /* 0x000000101a007819 */ /* 0x000fe200000006ff */
[----:B------:R-:W-:Y:S01]  /*6a90*/  FFMA.FTZ R169, R169, R218, R219 ;  /* 0x000000daa9a97223 */ /* 0x000fe200000100db */
[----:B------:R-:W-:Y:S01]  /*6aa0*/  FMUL.FTZ R19, R19, UR6 ;  /* 0x0000000613137c20 */ /* 0x000fe20008410000 */
[----:B------:R-:W-:Y:S01]  /*6ab0*/  LOP3.LUT P5, RZ, R149, 0xff0000, RZ, 0xc0, !PT ;  /* 0x00ff000095ff7812 */ /* 0x000fe200078ac0ff */
[----:B------:R-:W-:Y:S01]  /*6ac0*/  FMUL.FTZ R17, R17, UR6 ;  /* 0x0000000611117c20 */ /* 0x000fe20008410000 */
[----:B------:R-:W-:Y:S01]  /*6ad0*/  LOP3.LUT P4, RZ, R195, 0xff0000, RZ, 0xc0, !PT ;  /* 0x00ff0000c3ff7812 */ /* 0x000fe2000788c0ff */
[----:B------:R-:W-:Y:S01]  /*6ae0*/  FFMA.FTZ R0, R5, R20, R0 ;  /* 0x0000001405007223 */ /* 0x000fe20000010000 */
[----:B------:R-:W-:Y:S01]  /*6af0*/  ISETP.GE.U32.AND P3, PT, R194, RZ, PT ;  /* 0x000000ffc200720c */ /* 0x000fe20003f66070 */
[----:B------:R-:W-:Y:S01]  /*6b00*/  FADD.FTZ R23, R22, -R23 ;  /* 0x8000001716177221 */ /* 0x000fe20000010000 */
[----:B------:R-:W-:Y:S01]  /*6b10*/  ISETP.GE.U32.AND.EX P2, PT, R149, 0x1000000, PT, P2 ;  /* 0x010000009500780c */ /* 0x000fe20003f46120 */
[----:B------:R-:W-:Y:S01]  /*6b20*/  FADD.FTZ R169, R168, -R169 ;  /* 0x800000a9a8a97221 */ /* 0x000fe20000010000 */
[----:B------:R-:W-:Y:S01]  /*6b30*/  SHF.L.U32 R18, R106, 0x10, RZ ;  /* 0x000000106a127819 */ /* 0x000fe200000006ff */
[----:B------:R-:W-:Y:S01]  /*6b40*/  FMUL.FTZ R16, R16, UR6 ;  /* 0x0000000610107c20 */ /* 0x000fe20008410000 */
[----:B------:R-:W-:Y:S01]  /*6b50*/  SHF.L.U32 R20, R105, 0x10, RZ ;  /* 0x0000001069147819 */ /* 0x000fe200000006ff */
[----:B------:R-:W-:Y:S01]  /*6b60*/  FMUL.FTZ R0, R0, UR6 ;  /* 0x0000000600007c20 */ /* 0x000fe20008410000 */
[----:B------:R-:W-:Y:S01]  /*6b70*/  FSEL R22, R19, RZ, P5 ;  /* 0x000000ff13167208 */ /* 0x000fe20002800000 */
[----:B------:R-:W-:Y:S01]  /*6b80*/  FFMA.FTZ R27, R5, R27, R18 ;  /* 0x0000001b051b7223 */ /* 0x000fe20000010012 */
[----:B------:R-:W-:Y:S01]  /*6b90*/  FSEL R24, R19, RZ, P4 ;  /* 0x000000ff13187208 */ /* 0x000fe20002000000 */
[----:B------:R-:W-:Y:S01]  /*6ba0*/  FFMA.FTZ R169, R5, R169, R20 ;  /* 0x000000a905a97223 */ /* 0x000fe20000010014 */
[----:B------:R-:W-:Y:S01]  /*6bb0*/  ISETP.GE.U32.AND.EX P3, PT, R195, 0x1000000, PT, P3 ;  /* 0x01000000c300780c */ /* 0x000fe20003f66130 */
[----:B------:R-:W-:Y:S01]  /*6bc0*/  FMUL.FTZ R130, R27, UR6 ;  /* 0x000000061b827c20 */ /* 0x000fe20008410000 */
[----:B------:R-:W-:Y:S01]  /*6bd0*/  FSEL R19, R17, RZ, P2 ;  /* 0x000000ff11137208 */ /* 0x000fe20001000000 */
[----:B------:R-:W-:Y:S01]  /*6be0*/  FMUL.FTZ R169, R169, UR6 ;  /* 0x00000006a9a97c20 */ /* 0x000fe20008410000 */
[----:B------:R-:W-:Y:S01]  /*6bf0*/  LOP3.LUT P2, RZ, R195, 0xff00, RZ, 0xc0, !PT ;  /* 0x0000ff00c3ff7812 */ /* 0x000fe2000784c0ff */
[----:B------:R-:W-:Y:S01]  /*6c00*/  FADD.FTZ R170, R170, -R25 ;  /* 0x80000019aaaa7221 */ /* 0x000fe20000010000 */
[----:B------:R-:W-:-:S02]  /*6c10*/  LOP3.LUT P4, RZ, R149, 0xff00, RZ, 0xc0, !PT ;  /* 0x0000ff0095ff7812 */ /* 0x000fc4000788c0ff */
[----:B------:R-:W-:Y:S02]  /*6c20*/  FSEL R131, R17, RZ, P3 ;  /* 0x000000ff11837208 */ /* 0x000fe40001800000 */
[C---:B------:R-:W-:Y:S02]  /*6c30*/  FSEL R17, R16.reuse, RZ, P2 ;  /* 0x000000ff10117208 */ /* 0x040fe40001000000 */
[----:B------:R-:W-:Y:S02]  /*6c40*/  FSEL R16, R16, RZ, P4 ;  /* 0x000000ff10107208 */ /* 0x000fe40002000000 */
[----:B------:R-:W-:Y:S02]  /*6c50*/  LOP3.LUT P6, RZ, R149, 0xff, RZ, 0xc0, !PT ;  /* 0x000000ff95ff7812 */ /* 0x000fe400078cc0ff */
[----:B------:R-:W-:Y:S02]  /*6c60*/  LOP3.LUT P4, RZ, R194, 0xff0000, RZ, 0xc0, !PT ;  /* 0x00ff0000c2ff7812 */ /* 0x000fe4000788c0ff */
[----:B------:R-:W-:-:S02]  /*6c70*/  FSEL R18, R130, RZ, P6 ;  /* 0x000000ff82127208 */ /* 0x000fc40003000000 */
[----:B------:R-:W-:Y:S02]  /*6c80*/  FSEL R129, R169, RZ, P4 ;  /* 0x000000ffa9817208 */ /* 0x000fe40002000000 */
[----:B------:R-:W-:Y:S02]  /*6c90*/  LOP3.LUT P4, RZ, R194, 0xff000000, RZ, 0xc0, !PT ;  /* 0xff000000c2ff7812 */ /* 0x000fe4000788c0ff */
[----:B------:R-:W-:Y:S02]  /*6ca0*/  LOP3.LUT P5, RZ, R195, 0xff, RZ, 0xc0, !PT ;  /* 0x000000ffc3ff7812 */ /* 0x000fe400078ac0ff */
[----:B------:R-:W-:Y:S02]  /*6cb0*/  F2FP.BF16.F32.PACK_AB R18, R16, R18 ;  /* 0x000000121012723e */ /* 0x000fe400000010ff */
[----:B------:R-:W-:Y:S02]  /*6cc0*/  FSEL R16, R0, RZ, P4 ;  /* 0x000000ff00107208 */ /* 0x000fe40002000000 */
[----:B------:R-:W-:-:S02]  /*6cd0*/  PRMT R21, R104, 0x7632, R21 ;  /* 0x0000763268157816 */ /* 0x000fc40000000015 */
[----:B------:R-:W-:Y:S02]  /*6ce0*/  FSEL R130, R130, RZ, P5 ;  /* 0x000000ff82827208 */ /* 0x000fe40002800000 */
[C---:B------:R-:W-:Y:S02]  /*6cf0*/  LOP3.LUT P3, RZ, R148.reuse, 0xff0000, RZ, 0xc0, !PT ;  /* 0x00ff000094ff7812 */ /* 0x040fe4000786c0ff */
[----:B------:R-:W-:Y:S02]  /*6d00*/  LOP3.LUT P6, RZ, R148, 0xff000000, RZ, 0xc0, !PT ;  /* 0xff00000094ff7812 */ /* 0x000fe400078cc0ff */
[----:B------:R-:W-:Y:S01]  /*6d10*/  F2FP.BF16.F32.PACK_AB R129, R16, R129 ;  /* 0x000000811081723e */ /* 0x000fe200000010ff */
[----:B------:R-:W-:Y:S01]  /*6d20*/  IMAD.U32 R16, R104, 0x10000, RZ ;  /* 0x0001000068107824 */ /* 0x000fe200078e00ff */
[----:B------:R-:W-:Y:S02]  /*6d30*/  SHF.L.U32 R21, R21, 0x10, RZ ;  /* 0x0000001015157819 */ /* 0x000fe400000006ff */
[----:B------:R-:W-:Y:S01]  /*6d40*/  F2FP.BF16.F32.PACK_AB R130, R17, R130 ;  /* 0x000000821182723e */ /* 0x000fe200000010ff */
[----:B------:R-:W-:Y:S01]  /*6d50*/  FFMA.FTZ R16, R5, R170, R16 ;  /* 0x000000aa05107223 */ /* 0x000fe20000010010 */
[----:B------:R-:W-:Y:S01]  /*6d60*/  FSEL R17, R169, RZ, P3 ;  /* 0x000000ffa9117208 */ /* 0x000fe20001800000 */
[----:B------:R-:W-:Y:S01]  /*6d70*/  FFMA.FTZ R23, R5, R23, R21 ;  /* 0x0000001705177223 */ /* 0x000fe20000010015 */
[----:B------:R-:W-:-:S02]  /*6d80*/  FSEL R0, R0, RZ, P6 ;  /* 0x000000ff00007208 */ /* 0x000fc40003000000 */
[----:B------:R-:W-:Y:S01]  /*6d90*/  LOP3.LUT P3, RZ, R194, 0xff, RZ, 0xc0, !PT ;  /* 0x000000ffc2ff7812 */ /* 0x000fe2000786c0ff */
[----:B------:R-:W-:Y:S01]  /*6da0*/  FMUL.FTZ R23, R23, UR6 ;  /* 0x0000000617177c20 */ /* 0x000fe20008410000 */
[----:B------:R-:W-:Y:S01]  /*6db0*/  F2FP.BF16.F32.PACK_AB R17, R0, R17 ;  /* 0x000000110011723e */ /* 0x000fe200000010ff */
[----:B------:R-:W-:Y:S01]  /*6dc0*/  FMUL.FTZ R0, R16, UR6 ;  /* 0x0000000610007c20 */ /* 0x000fe20008410000 */
[C---:B------:R-:W-:Y:S02]  /*6dd0*/  LOP3.LUT P5, RZ, R148.reuse, 0xff00, RZ, 0xc0, !PT ;  /* 0x0000ff0094ff7812 */ /* 0x040fe400078ac0ff */
[----:B------:R-:W-:Y:S02]  /*6de0*/  LOP3.LUT P2, RZ, R148, 0xff, RZ, 0xc0, !PT ;  /* 0x000000ff94ff7812 */ /* 0x000fe4000784c0ff */
[----:B------:R-:W-:Y:S02]  /*6df0*/  LOP3.LUT P4, RZ, R194, 0xff00, RZ, 0xc0, !PT ;  /* 0x0000ff00c2ff7812 */ /* 0x000fe4000788c0ff */
[----:B------:R-:W-:-:S02]  /*6e00*/  FSEL R20, R0, RZ, P3 ;  /* 0x000000ff00147208 */ /* 0x000fc40001800000 */
[C---:B------:R-:W-:Y:S02]  /*6e10*/  FSEL R16, R23.reuse, RZ, P5 ;  /* 0x000000ff17107208 */ /* 0x040fe40002800000 */
[----:B------:R-:W-:Y:S02]  /*6e20*/  FSEL R128, R23, RZ, P4 ;  /* 0x000000ff17807208 */ /* 0x000fe40002000000 */
[----:B------:R-:W-:Y:S02]  /*6e30*/  FSEL R0, R0, RZ, P2 ;  /* 0x000000ff00007208 */ /* 0x000fe40001000000 */
[----:B------:R-:W-:Y:S02]  /*6e40*/  F2FP.BF16.F32.PACK_AB R131, R131, R24 ;  /* 0x000000188383723e */ /* 0x000fe400000010ff */
[----:B------:R-:W-:Y:S02]  /*6e50*/  F2FP.BF16.F32.PACK_AB R19, R19, R22 ;  /* 0x000000161313723e */ /* 0x000fe400000010ff */
[----:B------:R-:W-:-:S02]  /*6e60*/  F2FP.BF16.F32.PACK_AB R128, R128, R20 ;  /* 0x000000148080723e */ /* 0x000fc400000010ff */
[----:B------:R-:W-:Y:S01]  /*6e70*/  F2FP.BF16.F32.PACK_AB R16, R16, R0 ;  /* 0x000000001010723e */ /* 0x000fe200000010ff */
[----:B------:R-:W-:Y:S06]  /*6e80*/  BRA `(.L_x_1659) ;  /* 0x0000000400687947 */ /* 0x000fec0003800000 */
.L_x_1663:
[-CC-:B------:R-:W-:Y:S01]  /*6e90*/  FFMA.FTZ R17, R17, R218.reuse, R219.reuse ;  /* 0x000000da11117223 */ /* 0x180fe200000100db */
[-CC-:B------:R-:W-:Y:S01]  /*6ea0*/  FFMA.FTZ R25, R25, R218.reuse, R219.reuse ;  /* 0x000000da19197223 */ /* 0x180fe200000100db */
[-CC-:B------:R-:W-:Y:S01]  /*6eb0*/  FFMA.FTZ R19, R19, R218.reuse, R219.reuse ;  /* 0x000000da13137223 */ /* 0x180fe200000100db */
[-C--:B------:R-:W-:Y:S01]  /*6ec0*/  FFMA.FTZ R0, R0, R218.reuse, R219 ;  /* 0x000000da00007223 */ /* 0x080fe200000100db */
[----:B------:R-:W-:Y:S01]  /*6ed0*/  FADD.FTZ R17, R16, -R17 ;  /* 0x8000001110117221 */ /* 0x000fe20000010000 */
[----:B-----5:R-:W-:Y:S01]  /*6ee0*/  PRMT R16, R107, 0x7632, R16 ;  /* 0x000076326b107816 */ /* 0x020fe20000000010 */
[----:B------:R-:W-:Y:S01]  /*6ef0*/  FADD.FTZ R24, R24, -R25 ;  /* 0x8000001918187221 */ /* 0x000fe20000010000 */
[--C-:B------:R-:W-:Y:S01]  /*6f00*/  FADD.FTZ R18, R18, -R19.reuse ;  /* 0x8000001312127221 */ /* 0x100fe20000010000 */
[----:B------:R-:W-:Y:S01]  /*6f10*/  PRMT R19, R106, 0x7632, R19 ;  /* 0x000076326a137816 */ /* 0x000fe20000000013 */
[--C-:B------:R-:W-:Y:S01]  /*6f20*/  FADD.FTZ R170, R170, -R0.reuse ;  /* 0x80000000aaaa7221 */ /* 0x100fe20000010000 */
[----:B------:R-:W-:Y:S01]  /*6f30*/  SHF.L.U32 R16, R16, 0x10, RZ ;  /* 0x0000001010107819 */ /* 0x000fe200000006ff */
[-CC-:B------:R-:W-:Y:S01]  /*6f40*/  FFMA.FTZ R23, R23, R218.reuse, R219.reuse ;  /* 0x000000da17177223 */ /* 0x180fe200000100db */
[----:B------:R-:W-:Y:S01]  /*6f50*/  PRMT R0, R104, 0x7632, R0 ;  /* 0x0000763268007816 */ /* 0x000fe20000000000 */
[----:B------:R-:W-:Y:S01]  /*6f60*/  FFMA.FTZ R27, R27, R218, R219 ;  /* 0x000000da1b1b7223 */ /* 0x000fe200000100db */
[----:B------:R-:W-:Y:S01]  /*6f70*/  SHF.L.U32 R19, R19, 0x10, RZ ;  /* 0x0000001013137819 */ /* 0x000fe200000006ff */
[----:B------:R-:W-:Y:S01]  /*6f80*/  FFMA.FTZ R127, R5, R17, R16 ;  /* 0x00000011057f7223 */ /* 0x000fe20000010010 */
[----:B------:R-:W-:Y:S01]  /*6f90*/  SHF.L.U32 R16, R107, 0x10, RZ ;  /* 0x000000106b107819 */ /* 0x000fe200000006ff */
[----:B------:R-:W-:Y:S01]  /*6fa0*/  FADD.FTZ R22, R22, -R23 ;  /* 0x8000001716167221 */ /* 0x000fe20000010000 */
[----:B------:R-:W-:Y:S01]  /*6fb0*/  SHF.L.U32 R126, R106, 0x10, RZ ;  /* 0x000000106a7e7819 */ /* 0x000fe200000006ff */
[----:B------:R-:W-:Y:S01]  /*6fc0*/  FADD.FTZ R27, R26, -R27 ;  /* 0x8000001b1a1b7221 */ /* 0x000fe20000010000 */
[----:B------:R-:W-:Y:S01]  /*6fd0*/  SHF.L.U32 R0, R0, 0x10, RZ ;  /* 0x0000001000007819 */ /* 0x000fe200000006ff */
[----:B------:R-:W-:Y:S01]  /*6fe0*/  FFMA.FTZ R24, R5, R24, R16 ;  /* 0x0000001805187223 */ /* 0x000fe20000010010 */
[----:B------:R-:W-:Y:S01]  /*6ff0*/  LOP3.LUT P5, RZ, R149, 0xff0000, RZ, 0xc0, !PT ;  /* 0x00ff000095ff7812 */ /* 0x000fe200078ac0ff */
[----:B------:R-:W-:Y:S01]  /*7000*/  FFMA.FTZ R18, R5, R18, R19 ;  /* 0x0000001205127223 */ /* 0x000fe20000010013 */
[----:B------:R-:W-:Y:S01]  /*7010*/  LOP3.LUT P4, RZ, R195, 0xff0000, RZ, 0xc0, !PT ;  /* 0x00ff0000c3ff7812 */ /* 0x000fe2000788c0ff */
[----:B------:R-:W-:Y:S01]  /*7020*/  FMUL.FTZ R131, R24, UR6 ;  /* 0x0000000618837c20 */ /* 0x000fe20008410000 */
[----:B------:R-:W-:Y:S01]  /*7030*/  FFMA.FTZ R169, R169, R218, R219 ;  /* 0x000000daa9a97223 */ /* 0x000fe200000100db */
[C---:B------:R-:W-:Y:S01]  /*7040*/  FFMA.FTZ R126, R5.reuse, R27, R126 ;  /* 0x0000001b057e7223 */ /* 0x040fe2000001007e */
[----:B------:R-:W-:Y:S01]  /*7050*/  FFMA.FTZ R22, R5, R22, R0 ;  /* 0x0000001605167223 */ /* 0x000fe20000010000 */
[----:B------:R-:W-:Y:S01]  /*7060*/  FMUL.FTZ R0, R18, UR6 ;  /* 0x0000000612007c20 */ /* 0x000fe20008410000 */
[C---:B------:R-:W-:Y:S01]  /*7070*/  FSEL R17, R131.reuse, RZ, P5 ;  /* 0x000000ff83117208 */ /* 0x040fe20002800000 */
[----:B------:R-:W-:Y:S01]  /*7080*/  FADD.FTZ R168, R168, -R169 ;  /* 0x800000a9a8a87221 */ /* 0x000fe20000010000 */
[----:B------:R-:W-:Y:S01]  /*7090*/  FSEL R131, R131, RZ, P4 ;  /* 0x000000ff83837208 */ /* 0x000fe20002000000 */
[----:B------:R-:W-:Y:S01]  /*70a0*/  FFMA.FTZ R21, R21, R218, R219 ;  /* 0x000000da15157223 */ /* 0x000fe200000100db */
[----:B------:R-:W-:Y:S01]  /*70b0*/  LOP3.LUT P4, RZ, R149, 0xff00, RZ, 0xc0, !PT ;  /* 0x0000ff0095ff7812 */ /* 0x000fe2000788c0ff */
[----:B------:R-:W-:Y:S01]  /*70c0*/  FMUL.FTZ R130, R126, UR6 ;  /* 0x000000067e827c20 */ /* 0x000fe20008410000 */
[----:B------:R-:W-:Y:S01]  /*70d0*/  SHF.L.U32 R125, R105, 0x10, RZ ;  /* 0x00000010697d7819 */ /* 0x000fe200000006ff */
[----:B------:R-:W-:Y:S01]  /*70e0*/  FMUL.FTZ R23, R127, UR6 ;  /* 0x000000067f177c20 */ /* 0x000fe20008410000 */
[----:B------:R-:W-:Y:S01]  /*70f0*/  ISETP.GE.U32.AND P2, PT, R148, RZ, PT ;  /* 0x000000ff9400720c */ /* 0x000fe20003f46070 */
[----:B------:R-:W-:Y:S01]  /*7100*/  FADD.FTZ R20, R20, -R21 ;  /* 0x8000001514147221 */ /* 0x000fe20000010000 */
[----:B------:R-:W-:Y:S01]  /*7110*/  PRMT R19, R105, 0x7632, R19 ;  /* 0x0000763269137816 */ /* 0x000fe20000000013 */
[----:B------:R-:W-:Y:S01]  /*7120*/  FFMA.FTZ R125, R5, R168, R125 ;  /* 0x000000a8057d7223 */ /* 0x000fe2000001007d */
[----:B------:R-:W-:Y:S01]  /*7130*/  F2FP.BF16.F32.PACK_AB R126, R18, R126 ;  /* 0x0000007e127e723e */ /* 0x000fe200000010ff */
[----:B------:R-:W-:Y:S01]  /*7140*/  FMUL.FTZ R128, R22, UR6 ;  /* 0x0000000616807c20 */ /* 0x000fe20008410000 */
[----:B------:R-:W-:Y:S01]  /*7150*/  LOP3.LUT P6, RZ, R149, 0xff, RZ, 0xc0, !PT ;  /* 0x000000ff95ff7812 */ /* 0x000fe200078cc0ff */
[----:B------:R-:W-:Y:S01]  /*7160*/  FMUL.FTZ R129, R125, UR6 ;  /* 0x000000067d817c20 */ /* 0x000fe20008410000 */
[----:B------:R-:W-:-:S02]  /*7170*/  FSEL R18, R0, RZ, P4 ;  /* 0x000000ff00127208 */ /* 0x000fc40002000000 */
[----:B------:R-:W-:Y:S02]  /*7180*/  LOP3.LUT P5, RZ, R195, 0xff, RZ, 0xc0, !PT ;  /* 0x000000ffc3ff7812 */ /* 0x000fe400078ac0ff */
[----:B------:R-:W-:Y:S02]  /*7190*/  ISETP.GE.U32.AND.EX P2, PT, R149, 0x1000000, PT, P2 ;  /* 0x010000009500780c */ /* 0x000fe40003f46120 */
[----:B------:R-:W-:Y:S02]  /*71a0*/  SHF.L.U32 R19, R19, 0x10, RZ ;  /* 0x0000001013137819 */ /* 0x000fe400000006ff */
[----:B------:R-:W-:Y:S02]  /*71b0*/  LOP3.LUT P4, RZ, R195, 0xff00, RZ, 0xc0, !PT ;  /* 0x0000ff00c3ff7812 */ /* 0x000fe4000788c0ff */
[----:B------:R-:W-:Y:S01]  /*71c0*/  ISETP.GE.U32.AND P3, PT, R194, RZ, PT ;  /* 0x000000ffc200720c */ /* 0x000fe20003f66070 */
[----:B------:R-:W-:Y:S01]  /*71d0*/  FFMA.FTZ R20, R5, R20, R19 ;  /* 0x0000001405147223 */ /* 0x000fe20000010013 */
[----:B------:R-:W-:-:S02]  /*71e0*/  FSEL R16, R130, RZ, P6 ;  /* 0x000000ff82107208 */ /* 0x000fc40003000000 */
[----:B------:R-:W-:Y:S02]  /*71f0*/  FSEL R21, R23, RZ, P2 ;  /* 0x000000ff17157208 */ /* 0x000fe40001000000 */
[----:B------:R-:W-:Y:S02]  /*7200*/  FSEL R130, R130, RZ, P5 ;  /* 0x000000ff82827208 */ /* 0x000fe40002800000 */
[----:B------:R-:W-:Y:S02]  /*7210*/  FSEL R0, R0, RZ, P4 ;  /* 0x000000ff00007208 */ /* 0x000fe40002000000 */
[----:B------:R-:W-:Y:S02]  /*7220*/  LOP3.LUT P2, RZ, R148, 0xff0000, RZ, 0xc0, !PT ;  /* 0x00ff000094ff7812 */ /* 0x000fe4000784c0ff */
[----:B------:R-:W-:Y:S02]  /*7230*/  ISETP.GE.U32.AND.EX P3, PT, R195, 0x1000000, PT, P3 ;  /* 0x01000000c300780c */ /* 0x000fe40003f66130 */
[----:B------:R-:W-:-:S02]  /*7240*/  F2FP.BF16.F32.PACK_AB R19, R21, R17 ;  /* 0x000000111513723e */ /* 0x000fc400000010ff */
[----:B------:R-:W-:Y:S01]  /*7250*/  F2FP.BF16.F32.PACK_AB R130, R0, R130 ;  /* 0x000000820082723e */ /* 0x000fe200000010ff */
[C---:B------:R-:W-:Y:S01]  /*7260*/  FMUL.FTZ R0, R20.reuse, UR6 ;  /* 0x0000000614007c20 */ /* 0x040fe20008410000 */
[----:B------:R-:W-:Y:S02]  /*7270*/  FSEL R17, R129, RZ, P2 ;  /* 0x000000ff81117208 */ /* 0x000fe40001000000 */
[----:B------:R-:W-:Y:S02]  /*7280*/  FSEL R23, R23, RZ, P3 ;  /* 0x000000ff17177208 */ /* 0x000fe40001800000 */
[----:B------:R-:W-:Y:S02]  /*7290*/  F2FP.BF16.F32.PACK_AB R125, R20, R125 ;  /* 0x0000007d147d723e */ /* 0x000fe400000010ff */
[----:B------:R-:W-:Y:S02]  /*72a0*/  LOP3.LUT P2, RZ, R194, 0xff000000, RZ, 0xc0, !PT ;  /* 0xff000000c2ff7812 */ /* 0x000fe4000784c0ff */
[----:B------:R-:W-:-:S02]  /*72b0*/  LOP3.LUT P3, RZ, R148, 0xff000000, RZ, 0xc0, !PT ;  /* 0xff00000094ff7812 */ /* 0x000fc4000786c0ff */
[----:B------:R-:W-:Y:S02]  /*72c0*/  SHF.L.U32 R20, R104, 0x10, RZ ;  /* 0x0000001068147819 */ /* 0x000fe400000006ff */
[----:B------:R-:W-:Y:S02]  /*72d0*/  F2FP.BF16.F32.PACK_AB R18, R18, R16 ;  /* 0x000000101212723e */ /* 0x000fe400000010ff */
[C---:B------:R-:W-:Y:S01]  /*72e0*/  FSEL R16, R0.reuse, RZ, P2 ;  /* 0x000000ff00107208 */ /* 0x040fe20001000000 */
[----:B------:R-:W-:Y:S01]  /*72f0*/  FFMA.FTZ R170, R5, R170, R20 ;  /* 0x000000aa05aa7223 */ /* 0x000fe20000010014 */
[----:B------:R-:W-:Y:S02]  /*7300*/  FSEL R0, R0, RZ, P3 ;  /* 0x000000ff00007208 */ /* 0x000fe40001800000 */
[----:B------:R-:W-:Y:S02]  /*7310*/  LOP3.LUT P4, RZ, R194, 0xff0000, RZ, 0xc0, !PT ;  /* 0x00ff0000c2ff7812 */ /* 0x000fe4000788c0ff */
[----:B------:R-:W-:Y:S01]  /*7320*/  F2FP.BF16.F32.PACK_AB R17, R0, R17 ;  /* 0x000000110011723e */ /* 0x000fe200000010ff */
[----:B------:R-:W-:Y:S01]  /*7330*/  FMUL.FTZ R0, R170, UR6 ;  /* 0x00000006aa007c20 */ /* 0x000fe20008410000 */
[----:B------:R-:W-:-:S02]  /*7340*/  FSEL R129, R129, RZ, P4 ;  /* 0x000000ff81817208 */ /* 0x000fc40002000000 */
[----:B------:R-:W-:Y:S02]  /*7350*/  LOP3.LUT P6, RZ, R148, 0xff00, RZ, 0xc0, !PT ;  /* 0x0000ff0094ff7812 */ /* 0x000fe400078cc0ff */
[----:B------:R-:W-:Y:S02]  /*7360*/  LOP3.LUT P2, RZ, R194, 0xff, RZ, 0xc0, !PT ;  /* 0x000000ffc2ff7812 */ /* 0x000fe4000784c0ff */
[----:B------:R-:W-:Y:S02]  /*7370*/  LOP3.LUT P5, RZ, R148, 0xff, RZ, 0xc0, !PT ;  /* 0x000000ff94ff7812 */ /* 0x000fe400078ac0ff */
        /* <DEDUP_REMOVED lines=11> */
.L_x_1659:
[----:B------:R-:W-:Y:S01]  /*7430*/  ISETP.NE.U32.AND P2, PT, RZ, UR4, PT ;  /* 0x00000004ff007c0c */ /* 0x000fe2000bf45070 */
[----:B------:R-:W0:Y:S03]  /*7440*/  LDC.64 R22, c[0x0][0x468] ;  /* 0x00011a00ff167b82 */ /* 0x000e260000000a00 */
[----:B------:R-:W-:-:S13]  /*7450*/  ISETP.NE.AND.EX P2, PT, RZ, UR5, PT, P2 ;  /* 0x00000005ff007c0c */ /* 0x000fda000bf45320 */
[----:B------:R-:W2:Y:S02]  /*7460*/  @P2 LDC.64 R20, c[0x0][0x478] ;  /* 0x00011e00ff142b82 */ /* 0x000ea40000000a00 */
[----:B--2---:R-:W-:-:S05]  /*7470*/  @P2 IMAD.WIDE.U32 R20, R7, 0x10, R20 ;  /* 0x0000001007142825 */ /* 0x004fca00078e0014 */
        /* <DEDUP_REMOVED lines=12> */
[-CC-:B------:R-:W-:Y:S01]  /*7540*/  FFMA.FTZ R11, R11, R218.reuse, R219.reuse ;  /* 0x000000da0b0b7223 */ /* 0x180fe200000100db */
[----:B------:R-:W-:Y:S01]  /*7550*/  SHF.L.U32 R7, R7, 0x10, RZ ;  /* 0x0000001007077819 */ /* 0x000fe200000006ff */
[----:B------:R-:W-:Y:S01]  /*7560*/  FADD.FTZ R127, R199, -R200 ;  /* 0x800000c8c77f7221 */ /* 0x000fe20000010000 */
[----:B------:R-:W-:Y:S01]  /*7570*/  FADD.FTZ R0, R172, -R0 ;  /* 0x80000000ac007221 */ /* 0x000fe20000010000 */
[-C--:B------:R-:W-:Y:S01]  /*7580*/  FFMA.FTZ R10, R10, R218.reuse, R219 ;  /* 0x000000da0a0a7223 */ /* 0x080fe200000100db */
[----:B------:R-:W-:Y:S01]  /*7590*/  FADD.FTZ R9, R9, -R11 ;  /* 0x8000000b09097221 */ /* 0x000fe20000010000 */
[--C-:B------:R-:W-:Y:S01]  /*75a0*/  FFMA.FTZ R127, R5, R127, R7.reuse ;  /* 0x0000007f057f7223 */ /* 0x100fe20000010007 */
[----:B------:R-:W-:Y:S01]  /*75b0*/  PRMT R7, R109, 0x7632, R7 ;  /* 0x000076326d077816 */ /* 0x000fe20000000007 */
[-CC-:B------:R-:W-:Y:S01]  /*75c0*/  FFMA.FTZ R11, R15, R218.reuse, R219.reuse ;  /* 0x000000da0f0b7223 */ /* 0x180fe200000100db */
[----:B------:R-:W-:Y:S01]  /*75d0*/  FADD.FTZ R15, R8, -R10 ;  /* 0x8000000a080f7221 */ /* 0x000fe20000010000 */
[----:B------:R-:W-:Y:S01]  /*75e0*/  FFMA.FTZ R13, R13, R218, R219 ;  /* 0x000000da0d0d7223 */ /* 0x000fe200000100db */
[----:B------:R-:W-:Y:S01]  /*75f0*/  SHF.L.U32 R7, R7, 0x10, RZ ;  /* 0x0000001007077819 */ /* 0x000fe200000006ff */
[----:B------:R-:W-:Y:S01]  /*7600*/  FADD.FTZ R14, R14, -R11 ;  /* 0x8000000b0e0e7221 */ /* 0x000fe20000010000 */
[----:B------:R-:W-:Y:S01]  /*7610*/  ISETP.GE.U32.AND P3, PT, R140, RZ, PT ;  /* 0x000000ff8c00720c */ /* 0x000fe20003f66070 */
[----:B------:R-:W-:Y:S01]  /*7620*/  FADD.FTZ R12, R12, -R13 ;  /* 0x8000000d0c0c7221 */ /* 0x000fe20000010000 */
[----:B------:R-:W-:Y:S01]  /*7630*/  ISETP.GE.U32.AND P4, PT, R192, RZ, PT ;  /* 0x000000ffc000720c */ /* 0x000fe20003f86070 */
[----:B------:R-:W-:Y:S01]  /*7640*/  FFMA.FTZ R0, R5, R0, R7 ;  /* 0x0000000005007223 */ /* 0x000fe20000010007 */
[----:B------:R-:W-:Y:S01]  /*7650*/  SHF.L.U32 R7, R111, 0x10, RZ ;  /* 0x000000106f077819 */ /* 0x000fe200000006ff */
[----:B------:R-:W-:Y:S01]  /*7660*/  FMUL.FTZ R13, R127, UR6 ;  /* 0x000000067f0d7c20 */ /* 0x000fe20008410000 */
[----:B0-----:R-:W-:Y:S01]  /*7670*/  SHF.L.U32 R16, R110, 0x10, RZ ;  /* 0x000000106e107819 */ /* 0x001fe200000006ff */
[-C--:B------:R-:W-:Y:S01]  /*7680*/  FFMA.FTZ R126, R177, R218.reuse, R219 ;  /* 0x000000dab17e7223 */ /* 0x080fe200000100db */
[----:B------:R-:W-:Y:S01]  /*7690*/  LOP3.LUT P6, RZ, R141, 0xff0000, RZ, 0xc0, !PT ;  /* 0x00ff00008dff7812 */ /* 0x000fe200078cc0ff */
[----:B------:R-:W-:Y:S01]  /*76a0*/  FFMA.FTZ R15, R5, R15, R7 ;  /* 0x0000000f050f7223 */ /* 0x000fe20000010007 */
[----:B------:R-:W-:Y:S01]  /*76b0*/  ISETP.GE.U32.AND.EX P3, PT, R141, 0x1000000, PT, P3 ;  /* 0x010000008d00780c */ /* 0x000fe20003f66130 */
[----:B------:R-:W-:Y:S01]  /*76c0*/  FFMA.FTZ R16, R5, R9, R16 ;  /* 0x0000000905107223 */ /* 0x000fe20000010010 */
[----:B------:R-:W-:Y:S01]  /*76d0*/  LOP3.LUT P5, RZ, R193, 0xff0000, RZ, 0xc0, !PT ;  /* 0x00ff0000c1ff7812 */ /* 0x000fe200078ac0ff */
[----:B------:R-:W-:Y:S01]  /*76e0*/  FMUL.FTZ R131, R15, UR6 ;  /* 0x000000060f837c20 */ /* 0x000fe20008410000 */
[----:B------:R-:W-:Y:S01]  /*76f0*/  ISETP.GE.U32.AND.EX P4, PT, R193, 0x1000000, PT, P4 ;  /* 0x01000000c100780c */ /* 0x000fe20003f86140 */
        /* <DEDUP_REMOVED lines=8> */
[----:B------:R-:W-:Y:S02]  /*7780*/  PRMT R8, R110, 0x7632, R8 ;  /* 0x000076326e087816 */ /* 0x000fe40000000008 */
[----:B------:R-:W-:Y:S02]  /*7790*/  F2FP.BF16.F32.PACK_AB R131, R13, R131 ;  /* 0x000000830d83723e */ /* 0x000fe400000010ff */
[----:B------:R-:W-:Y:S02]  /*77a0*/  SHF.L.U32 R13, R109, 0x10, RZ ;  /* 0x000000106d0d7819 */ /* 0x000fe400000006ff */
[----:B------:R-:W-:Y:S02]  /*77b0*/  SHF.L.U32 R8, R8, 0x10, RZ ;  /* 0x0000001008087819 */ /* 0x000fe400000006ff */
[----:B------:R-:W-:Y:S01]  /*77c0*/  LOP3.LUT P6, RZ, R141, 0xff, RZ, 0xc0, !PT ;  /* 0x000000ff8dff7812 */ /* 0x000fe200078cc0ff */
[----:B------:R-:W-:Y:S01]  /*77d0*/  FFMA.FTZ R12, R5, R12, R13 ;  /* 0x0000000c050c7223 */ /* 0x000fe2000001000d */
[----:B------:R-:W-:Y:S01]  /*77e0*/  LOP3.LUT P3, RZ, R141, 0xff00, RZ, 0xc0, !PT ;  /* 0x0000ff008dff7812 */ /* 0x000fe2000786c0ff */
[----:B------:R-:W-:Y:S01]  /*77f0*/  FFMA.FTZ R126, R5, R126, R8 ;  /* 0x0000007e057e7223 */ /* 0x000fe20000010008 */
[----:B------:R-:W-:Y:S01]  /*7800*/  FSEL R10, R130, RZ, P6 ;  /* 0x000000ff820a7208 */ /* 0x000fe20003000000 */
[----:B------:R-:W-:Y:S01]  /*7810*/  FMUL.FTZ R129, R12, UR6 ;  /* 0x000000060c817c20 */ /* 0x000fe20008410000 */
[----:B------:R-:W-:Y:S01]  /*7820*/  LOP3.LUT P6, RZ, R140, 0xff0000, RZ, 0xc0, !PT ;  /* 0x00ff00008cff7812 */ /* 0x000fe200078cc0ff */
[----:B------:R-:W-:Y:S01]  /*7830*/  FMUL.FTZ R8, R126, UR6 ;  /* 0x000000067e087c20 */ /* 0x000fe20008410000 */
[----:B------:R-:W-:-:S02]  /*7840*/  LOP3.LUT P5, RZ, R193, 0xff, RZ, 0xc0, !PT ;  /* 0x000000ffc1ff7812 */ /* 0x000fc400078ac0ff */
[----:B------:R-:W-:Y:S02]  /*7850*/  LOP3.LUT P4, RZ, R193, 0xff00, RZ, 0xc0, !PT ;  /* 0x0000ff00c1ff7812 */ /* 0x000fe4000788c0ff */
[----:B------:R-:W-:Y:S02]  /*7860*/  F2FP.BF16.F32.PACK_AB R11, R9, R11 ;  /* 0x0000000b090b723e */ /* 0x000fe400000010ff */
[----:B------:R-:W-:Y:S02]  /*7870*/  FSEL R9, R129, RZ, P6 ;  /* 0x000000ff81097208 */ /* 0x000fe40003000000 */
[----:B------:R-:W-:Y:S02]  /*7880*/  FSEL R7, R8, RZ, P3 ;  /* 0x000000ff08077208 */ /* 0x000fe40001800000 */
[----:B------:R-:W-:Y:S02]  /*7890*/  LOP3.LUT P6, RZ, R192, 0xff0000, RZ, 0xc0, !PT ;  /* 0x00ff0000c0ff7812 */ /* 0x000fe400078cc0ff */
[----:B------:R-:W-:-:S02]  /*78a0*/  FSEL R130, R130, RZ, P5 ;  /* 0x000000ff82827208 */ /* 0x000fc40002800000 */
[----:B------:R-:W-:Y:S02]  /*78b0*/  FSEL R8, R8, RZ, P4 ;  /* 0x000000ff08087208 */ /* 0x000fe40002000000 */
[----:B------:R-:W-:Y:S02]  /*78c0*/  PRMT R124, R108, 0x7632, R124 ;  /* 0x000076326c7c7816 */ /* 0x000fe4000000007c */
[C---:B------:R-:W-:Y:S01]  /*78d0*/  F2FP.BF16.F32.PACK_AB R125, R0.reuse, R12 ;  /* 0x0000000c007d723e */ /* 0x040fe200000010ff */
[----:B------:R-:W-:Y:S01]  /*78e0*/  FMUL.FTZ R0, R0, UR6 ;  /* 0x0000000600007c20 */ /* 0x000fe20008410000 */
[----:B------:R-:W-:Y:S01]  /*78f0*/  FSEL R129, R129, RZ, P6 ;  /* 0x000000ff81817208 */ /* 0x000fe20003000000 */
[----:B------:R-:W-:Y:S01]  /*7900*/  IMAD.U32 R124, R124, 0x10000, RZ ;  /* 0x000100007c7c7824 */ /* 0x000fe200078e00ff */
[----:B------:R-:W-:Y:S02]  /*7910*/  F2FP.BF16.F32.PACK_AB R130, R8, R130 ;  /* 0x000000820882723e */ /* 0x000fe400000010ff */
[----:B------:R-:W-:Y:S01]  /*7920*/  LOP3.LUT P6, RZ, R192, 0xff000000, RZ, 0xc0, !PT ;  /* 0xff000000c0ff7812 */ /* 0x000fe200078cc0ff */
[----:B------:R-:W-:Y:S01]  /*7930*/  FFMA.FTZ R124, R5, R174, R124 ;  /* 0x000000ae057c7223 */ /* 0x000fe2000001007c */
[----:B------:R-:W-:-:S02]  /*7940*/  LOP3.LUT P5, RZ, R140, 0xff000000, RZ, 0xc0, !PT ;  /* 0xff0000008cff7812 */ /* 0x000fc400078ac0ff */
[----:B------:R-:W-:Y:S01]  /*7950*/  SHF.L.U32 R8, R108, 0x10, RZ ;  /* 0x000000106c087819 */ /* 0x000fe200000006ff */
[----:B------:R-:W-:Y:S01]  /*7960*/  FMUL.FTZ R128, R124, UR6 ;  /* 0x000000067c807c20 */ /* 0x000fe20008410000 */
[----:B------:R-:W-:Y:S02]  /*7970*/  F2FP.BF16.F32.PACK_AB R10, R7, R10 ;  /* 0x0000000a070a723e */ /* 0x000fe400000010ff */
[C---:B------:R-:W-:Y:S01]  /*7980*/  FSEL R7, R0.reuse, RZ, P6 ;  /* 0x000000ff00077208 */ /* 0x040fe20003000000 */
[----:B------:R-:W-:Y:S01]  /*7990*/  FFMA.FTZ R14, R5, R14, R8 ;  /* 0x0000000e050e7223 */ /* 0x000fe20000010008 */
        /* <DEDUP_REMOVED lines=18> */
.L_x_1666:
[-CC-:B------:R-:W-:Y:S01]  /*7ac0*/  FFMA.FTZ R11, R11, R218.reuse, R219.reuse ;  /* 0x000000da0b0b7223 */ /* 0x180fe200000100db */
[-CC-:B------:R-:W-:Y:S01]  /*7ad0*/  FFMA.FTZ R173, R173, R218.reuse, R219.reuse ;  /* 0x000000daadad7223 */ /* 0x180fe200000100db */
[-CC-:B------:R-:W-:Y:S01]  /*7ae0*/  FFMA.FTZ R0, R10, R218.reuse, R219.reuse ;  /* 0x000000da0a007223 */ /* 0x180fe200000100db */
[-C--:B------:R-:W-:Y:S01]  /*7af0*/  FFMA.FTZ R13, R13, R218.reuse, R219 ;  /* 0x000000da0d0d7223 */ /* 0x080fe200000100db */
[----:B------:R-:W-:Y:S01]  /*7b00*/  FADD.FTZ R11, R9, -R11 ;  /* 0x8000000b090b7221 */ /* 0x000fe20000010000 */
[----:B------:R-:W-:Y:S01]  /*7b10*/  PRMT R9, R109, 0x7632, R9 ;  /* 0x000076326d097816 */ /* 0x000fe20000000009 */
[----:B------:R-:W-:Y:S01]  /*7b20*/  FADD.FTZ R7, R172, -R173 ;  /* 0x800000adac077221 */ /* 0x000fe20000010000 */
[----:B------:R-:W-:Y:S01]  /*7b30*/  PRMT R10, R110, 0x7632, R10 ;  /* 0x000076326e0a7816 */ /* 0x000fe2000000000a */
[-CC-:B------:R-:W-:Y:S01]  /*7b40*/  FFMA.FTZ R177, R177, R218.reuse, R219.reuse ;  /* 0x000000dab1b17223 */ /* 0x180fe200000100db */
[----:B------:R-:W-:Y:S01]  /*7b50*/  SHF.L.U32 R9, R9, 0x10, RZ ;  /* 0x0000001009097819 */ /* 0x000fe200000006ff */
[----:B------:R-:W-:Y:S01]  /*7b60*/  FFMA.FTZ R200, R200, R218, R219 ;  /* 0x000000dac8c87223 */ /* 0x000fe200000100db */
[----:B0-----:R-:W-:Y:S01]  /*7b70*/  PRMT R16, R111, 0x7632, R16 ;  /* 0x000076326f107816 */ /* 0x001fe20000000010 */
[----:B------:R-:W-:Y:S01]  /*7b80*/  FADD.FTZ R13, R12, -R13 ;  /* 0x8000000d0c0d7221 */ /* 0x000fe20000010000 */
[----:B------:R-:W-:Y:S01]  /*7b90*/  SHF.L.U32 R10, R10, 0x10, RZ ;  /* 0x000000100a0a7819 */ /* 0x000fe200000006ff */
[----:B------:R-:W-:Y:S01]  /*7ba0*/  FFMA.FTZ R7, R5, R7, R9 ;  /* 0x0000000705077223 */ /* 0x000fe20000010009 */
[----:B------:R-:W-:Y:S01]  /*7bb0*/  FADD.FTZ R12, R176, -R177 ;  /* 0x800000b1b00c7221 */ /* 0x000fe20000010000 */
[----:B------:R-:W-:Y:S01]  /*7bc0*/  SHF.L.U32 R9, R111, 0x10, RZ ;  /* 0x000000106f097819 */ /* 0x000fe200000006ff */
[----:B------:R-:W-:Y:S01]  /*7bd0*/  FADD.FTZ R0, R8, -R0 ;  /* 0x8000000008007221 */ /* 0x000fe20000010000 */
[----:B------:R-:W-:Y:S01]  /*7be0*/  SHF.L.U32 R16, R16, 0x10, RZ ;  /* 0x0000001010107819 */ /* 0x000fe200000006ff */
[----:B------:R-:W-:Y:S01]  /*7bf0*/  FADD.FTZ R8, R199, -R200 ;  /* 0x800000c8c7087221 */ /* 0x000fe20000010000 */
[C---:B------:R-:W-:Y:S01]  /*7c00*/  FFMA.FTZ R12, R5.reuse, R12, R10 ;  /* 0x0000000c050c7223 */ /* 0x040fe2000001000a */
[C---:B------:R-:W-:Y:S01]  /*7c10*/  FFMA.FTZ R9, R5.reuse, R0, R9 ;  /* 0x0000000005097223 */ /* 0x040fe20000010009 */
[----:B------:R-:W-:Y:S01]  /*7c20*/  SHF.L.U32 R10, R110, 0x10, RZ ;  /* 0x000000106e0a7819 */ /* 0x000fe200000006ff */
[----:B------:R-:W-:Y:S01]  /*7c30*/  FFMA.FTZ R8, R5, R8, R16 ;  /* 0x0000000805087223 */ /* 0x000fe20000010010 */
[----:B------:R-:W-:Y:S01]  /*7c40*/  ISETP.GE.U32.AND P3, PT, R140, RZ, PT ;  /* 0x000000ff8c00720c */ /* 0x000fe20003f66070 */
[----:B------:R-:W-:Y:S01]  /*7c50*/  FMUL.FTZ R9, R9, UR6 ;  /* 0x0000000609097c20 */ /* 0x000fe20008410000 */
[----:B------:R-:W-:Y:S01]  /*7c60*/  SHF.L.U32 R0, R109, 0x10, RZ ;  /* 0x000000106d007819 */ /* 0x000fe200000006ff */
[----:B------:R-:W-:Y:S01]  /*7c70*/  FFMA.FTZ R11, R5, R11, R10 ;  /* 0x0000000b050b7223 */ /* 0x000fe2000001000a */
[----:B------:R-:W-:Y:S01]  /*7c80*/  LOP3.LUT P6, RZ, R141, 0xff0000, RZ, 0xc0, !PT ;  /* 0x00ff00008dff7812 */ /* 0x000fe200078cc0ff */
[----:B------:R-:W-:Y:S01]  /*7c90*/  FMUL.FTZ R8, R8, UR6 ;  /* 0x0000000608087c20 */ /* 0x000fe20008410000 */
[----:B------:R-:W-:Y:S01]  /*7ca0*/  LOP3.LUT P5, RZ, R193, 0xff0000, RZ, 0xc0, !PT ;  /* 0x00ff0000c1ff7812 */ /* 0x000fe200078ac0ff */
[----:B------:R-:W-:Y:S01]  /*7cb0*/  FFMA.FTZ R0, R5, R13, R0 ;  /* 0x0000000d05007223 */ /* 0x000fe20000010000 */
[----:B------:R-:W-:Y:S01]  /*7cc0*/  ISETP.GE.U32.AND.EX P3, PT, R141, 0x1000000, PT, P3 ;  /* 0x010000008d00780c */ /* 0x000fe20003f66130 */
[----:B------:R-:W-:Y:S01]  /*7cd0*/  FMUL.FTZ R130, R11, UR6 ;  /* 0x000000060b827c20 */ /* 0x000fe20008410000 */
        /* <DEDUP_REMOVED lines=8> */
[----:B------:R-:W-:Y:S01]  /*7d60*/  ISETP.GE.U32.AND P4, PT, R192, RZ, PT ;  /* 0x000000ffc000720c */ /* 0x000fe20003f86070 */
[----:B------:R-:W-:Y:S01]  /*7d70*/  FADD.FTZ R14, R14, -R15 ;  /* 0x8000000f0e0e7221 */ /* 0x000fe20000010000 */
[----:B------:R-:W-:Y:S01]  /*7d80*/  LOP3.LUT P5, RZ, R193, 0xff, RZ, 0xc0, !PT ;  /* 0x000000ffc1ff7812 */ /* 0x000fe200078ac0ff */
[----:B------:R-:W-:Y:S01]  /*7d90*/  FADD.FTZ R174, R174, -R175 ;  /* 0x800000afaeae7221 */ /* 0x000fe20000010000 */
[----:B------:R-:W-:Y:S01]  /*7da0*/  LOP3.LUT P3, RZ, R141, 0xff00, RZ, 0xc0, !PT ;  /* 0x0000ff008dff7812 */ /* 0x000fe2000786c0ff */
[----:B------:R-:W-:Y:S01]  /*7db0*/  FMUL.FTZ R7, R7, UR6 ;  /* 0x0000000607077c20 */ /* 0x000fe20008410000 */
[----:B------:R-:W-:-:S02]  /*7dc0*/  FSEL R9, R130, RZ, P6 ;  /* 0x000000ff82097208 */ /* 0x000fc40003000000 */
[----:B------:R-:W-:Y:S02]  /*7dd0*/  ISETP.GE.U32.AND.EX P4, PT, R193, 0x1000000, PT, P4 ;  /* 0x01000000c100780c */ /* 0x000fe40003f86140 */
[----:B------:R-:W-:Y:S02]  /*7de0*/  FSEL R130, R130, RZ, P5 ;  /* 0x000000ff82827208 */ /* 0x000fe40002800000 */
[----:B------:R-:W-:Y:S02]  /*7df0*/  FSEL R10, R12, RZ, P3 ;  /* 0x000000ff0c0a7208 */ /* 0x000fe40001800000 */
[----:B------:R-:W-:Y:S02]  /*7e00*/  LOP3.LUT P6, RZ, R140, 0xff0000, RZ, 0xc0, !PT ;  /* 0x00ff00008cff7812 */ /* 0x000fe400078cc0ff */
[----:B------:R-:W-:Y:S02]  /*7e10*/  LOP3.LUT P5, RZ, R192, 0xff0000, RZ, 0xc0, !PT ;  /* 0x00ff0000c0ff7812 */ /* 0x000fe400078ac0ff */
[----:B------:R-:W-:-:S02]  /*7e20*/  PRMT R17, R108, 0x7632, R17 ;  /* 0x000076326c117816 */ /* 0x000fc40000000011 */
[----:B------:R-:W-:Y:S02]  /*7e30*/  FSEL R16, R8, RZ, P4 ;  /* 0x000000ff08107208 */ /* 0x000fe40002000000 */
[----:B------:R-:W-:Y:S02]  /*7e40*/  F2FP.BF16.F32.PACK_AB R10, R10, R9 ;  /* 0x000000090a0a723e */ /* 0x000fe400000010ff */
[----:B------:R-:W-:Y:S02]  /*7e50*/  LOP3.LUT P4, RZ, R193, 0xff00, RZ, 0xc0, !PT ;  /* 0x0000ff00c1ff7812 */ /* 0x000fe4000788c0ff */
[C---:B------:R-:W-:Y:S02]  /*7e60*/  FSEL R8, R0.reuse, RZ, P5 ;  /* 0x000000ff00087208 */ /* 0x040fe40002800000 */
[----:B------:R-:W-:Y:S01]  /*7e70*/  FSEL R9, R0, RZ, P6 ;  /* 0x000000ff00097208 */ /* 0x000fe20003000000 */
[----:B------:R-:W-:Y:S01]  /*7e80*/  IMAD.U32 R0, R108, 0x10000, RZ ;  /* 0x000100006c007824 */ /* 0x000fe200078e00ff */
[----:B------:R-:W-:-:S02]  /*7e90*/  SHF.L.U32 R17, R17, 0x10, RZ ;  /* 0x0000001011117819 */ /* 0x000fc400000006ff */
[----:B------:R-:W-:Y:S01]  /*7ea0*/  LOP3.LUT P3, RZ, R192, 0xff000000, RZ, 0xc0, !PT ;  /* 0xff000000c0ff7812 */ /* 0x000fe2000786c0ff */
[C---:B------:R-:W-:Y:S01]  /*7eb0*/  FFMA.FTZ R0, R5.reuse, R14, R0 ;  /* 0x0000000e05007223 */ /* 0x040fe20000010000 */
[----:B------:R-:W-:Y:S01]  /*7ec0*/  FSEL R12, R12, RZ, P4 ;  /* 0x000000ff0c0c7208 */ /* 0x000fe20002000000 */
[----:B------:R-:W-:Y:S01]  /*7ed0*/  FFMA.FTZ R174, R5, R174, R17 ;  /* 0x000000ae05ae7223 */ /* 0x000fe20000010011 */
[----:B------:R-:W-:Y:S01]  /*7ee0*/  LOP3.LUT P4, RZ, R140, 0xff000000, RZ, 0xc0, !PT ;  /* 0xff0000008cff7812 */ /* 0x000fe2000788c0ff */
[----:B------:R-:W-:Y:S01]  /*7ef0*/  FMUL.FTZ R0, R0, UR6 ;  /* 0x0000000600007c20 */ /* 0x000fe20008410000 */
[C---:B------:R-:W-:Y:S01]  /*7f00*/  FSEL R129, R7.reuse, RZ, P3 ;  /* 0x000000ff07817208 */ /* 0x040fe20001800000 */
[----:B------:R-:W-:Y:S01]  /*7f10*/  FMUL.FTZ R174, R174, UR6 ;  /* 0x00000006aeae7c20 */ /* 0x000fe20008410000 */
[----:B------:R-:W-:Y:S02]  /*7f20*/  FSEL R7, R7, RZ, P4 ;  /* 0x000000ff07077208 */ /* 0x000fe40002000000 */
[----:B------:R-:W-:-:S02]  /*7f30*/  LOP3.LUT P4, RZ, R192, 0xff, RZ, 0xc0, !PT ;  /* 0x000000ffc0ff7812 */ /* 0x000fc4000788c0ff */
[C---:B------:R-:W-:Y:S02]  /*7f40*/  LOP3.LUT P5, RZ, R140.reuse, 0xff00, RZ, 0xc0, !PT ;  /* 0x0000ff008cff7812 */ /* 0x040fe400078ac0ff */
[----:B------:R-:W-:Y:S02]  /*7f50*/  LOP3.LUT P3, RZ, R140, 0xff, RZ, 0xc0, !PT ;  /* 0x000000ff8cff7812 */ /* 0x000fe4000786c0ff */
[----:B------:R-:W-:Y:S02]  /*7f60*/  LOP3.LUT P6, RZ, R192, 0xff00, RZ, 0xc0, !PT ;  /* 0x0000ff00c0ff7812 */ /* 0x000fe400078cc0ff */
[----:B------:R-:W-:Y:S02]  /*7f70*/  F2FP.BF16.F32.PACK_AB R9, R7, R9 ;  /* 0x000000090709723e */ /* 0x000fe400000010ff */
[----:B------:R-:W-:Y:S02]  /*7f80*/  F2FP.BF16.F32.PACK_AB R129, R129, R8 ;  /* 0x000000088181723e */ /* 0x000fe400000010ff */
[----:B------:R-:W-:-:S02]  /*7f90*/  FSEL R7, R0, RZ, P4 ;  /* 0x000000ff00077208 */ /* 0x000fc40002000000 */
[C---:B------:R-:W-:Y:S02]  /*7fa0*/  FSEL R8, R174.reuse, RZ, P5 ;  /* 0x000000ffae087208 */ /* 0x040fe40002800000 */
        /* <DEDUP_REMOVED lines=8> */
.L_x_1665:
[----:B------:R-:W-:Y:S05]  /*8030*/  @!P2 BRA `(.L_x_1668) ;  /* 0x00000004003ca947 */ /* 0x000fea0003800000 */
[-CC-:B------:R-:W-:Y:S01]  /*8040*/  FFMA.FTZ R13, R13, R218.reuse, R219.reuse ;  /* 0x000000da0d0d7223 */ /* 0x180fe200000100db */
[-CC-:B------:R-:W-:Y:S01]  /*8050*/  FFMA.FTZ R10, R10, R218.reuse, R219.reuse ;  /* 0x000000da0a0a7223 */ /* 0x180fe200000100db */
[-CC-:B------:R-:W-:Y:S01]  /*8060*/  FFMA.FTZ R11, R11, R218.reuse, R219.reuse ;  /* 0x000000da0b0b7223 */ /* 0x180fe200000100db */
[-C--:B------:R-:W-:Y:S01]  /*8070*/  FFMA.FTZ R177, R177, R218.reuse, R219 ;  /* 0x000000dab1b17223 */ /* 0x080fe200000100db */
[----:B------:R-:W-:Y:S01]  /*8080*/  FADD.FTZ R12, R12, -R13 ;  /* 0x8000000d0c0c7221 */ /* 0x000fe20000010000 */
[----:B------:R-:W-:Y:S01]  /*8090*/  FFMA.FTZ R13, R200, R218, R219 ;  /* 0x000000dac80d7223 */ /* 0x000fe200000100db */
[----:B------:R-:W-:Y:S01]  /*80a0*/  FADD.FTZ R10, R8, -R10 ;  /* 0x8000000a080a7221 */ /* 0x000fe20000010000 */
[----:B------:R-:W-:Y:S01]  /*80b0*/  FADD.FTZ R9, R9, -R11 ;  /* 0x8000000b09097221 */ /* 0x000fe20000010000 */
[----:B------:R-:W-:Y:S01]  /*80c0*/  FADD.FTZ R176, R176, -R177 ;  /* 0x800000b1b0b07221 */ /* 0x000fe20000010000 */
[----:B------:R-:W-:Y:S01]  /*80d0*/  FADD.FTZ R13, R199, -R13 ;  /* 0x8000000dc70d7221 */ /* 0x000fe20000010000 */
[C---:B------:R-:W-:Y:S01]  /*80e0*/  FMUL.FTZ R127, R5.reuse, R10 ;  /* 0x0000000a057f7220 */ /* 0x040fe20000410000 */
[----:B------:R-:W-:Y:S01]  /*80f0*/  ISETP.GE.U32.AND P4, PT, R140, RZ, PT ;  /* 0x000000ff8c00720c */ /* 0x000fe20003f86070 */
[C---:B------:R-:W-:Y:S01]  /*8100*/  FMUL.FTZ R126, R5.reuse, R9 ;  /* 0x00000009057e7220 */ /* 0x040fe20000410000 */
[----:B------:R-:W-:Y:S01]  /*8110*/  FMUL.FTZ R13, R5, R13 ;  /* 0x0000000d050d7220 */ /* 0x000fe20000410000 */
[----:B------:R-:W-:Y:S01]  /*8120*/  ISETP.GE.U32.AND P3, PT, R192, RZ, PT ;  /* 0x000000ffc000720c */ /* 0x000fe20003f66070 */
[----:B0-----:R-:W-:Y:S01]  /*8130*/  FMUL.FTZ R131, R127, UR6 ;  /* 0x000000067f837c20 */ /* 0x001fe20008410000 */
[----:B------:R-:W-:Y:S01]  /*8140*/  LOP3.LUT P6, RZ, R141, 0xff0000, RZ, 0xc0, !PT ;  /* 0x00ff00008dff7812 */ /* 0x000fe200078cc0ff */
[----:B------:R-:W-:Y:S01]  /*8150*/  FMUL.FTZ R0, R13, UR6 ;  /* 0x000000060d007c20 */ /* 0x000fe20008410000 */
[----:B------:R-:W-:Y:S01]  /*8160*/  ISETP.GE.U32.AND.EX P4, PT, R141, 0x1000000, PT, P4 ;  /* 0x010000008d00780c */ /* 0x000fe20003f86140 */
[----:B------:R-:W-:Y:S01]  /*8170*/  FMUL.FTZ R176, R5, R176 ;  /* 0x000000b005b07220 */ /* 0x000fe20000410000 */
[C---:B------:R-:W-:Y:S01]  /*8180*/  LOP3.LUT P5, RZ, R193.reuse, 0xff0000, RZ, 0xc0, !PT ;  /* 0x00ff0000c1ff7812 */ /* 0x040fe200078ac0ff */
[----:B------:R-:W-:Y:S01]  /*8190*/  FMUL.FTZ R130, R126, UR6 ;  /* 0x000000067e827c20 */ /* 0x000fe20008410000 */
[----:B------:R-:W-:Y:S01]  /*81a0*/  ISETP.GE.U32.AND.EX P3, PT, R193, 0x1000000, PT, P3 ;  /* 0x01000000c100780c */ /* 0x000fe20003f66130 */
[----:B------:R-:W-:Y:S01]  /*81b0*/  FMUL.FTZ R7, R176, UR6 ;  /* 0x00000006b0077c20 */ /* 0x000fe20008410000 */
[----:B------:R-:W-:Y:S01]  /*81c0*/  FSEL R11, R131, RZ, P6 ;  /* 0x000000ff830b7208 */ /* 0x000fe20003000000 */
[----:B------:R-:W-:Y:S01]  /*81d0*/  FMUL.FTZ R12, R5, R12 ;  /* 0x0000000c050c7220 */ /* 0x000fe20000410000 */
        /* <DEDUP_REMOVED lines=14> */
[C---:B------:R-:W-:Y:S01]  /*82c0*/  FSEL R10, R130.reuse, RZ, P6 ;  /* 0x000000ff820a7208 */ /* 0x040fe20003000000 */
[----:B------:R-:W-:Y:S01]  /*82d0*/  FMUL.FTZ R124, R5, R174 ;  /* 0x000000ae057c7220 */ /* 0x000fe20000410000 */
[----:B------:R-:W-:Y:S01]  /*82e0*/  FSEL R0, R7, RZ, P4 ;  /* 0x000000ff07007208 */ /* 0x000fe20002000000 */
[----:B------:R-:W-:Y:S01]  /*82f0*/  FMUL.FTZ R14, R5, R14 ;  /* 0x0000000e050e7220 */ /* 0x000fe20000410000 */
[----:B------:R-:W-:Y:S01]  /*8300*/  FSEL R130, R130, RZ, P5 ;  /* 0x000000ff82827208 */ /* 0x000fe20002800000 */
[----:B------:R-:W-:Y:S01]  /*8310*/  FMUL.FTZ R128, R124, UR6 ;  /* 0x000000067c807c20 */ /* 0x000fe20008410000 */
[----:B------:R-:W-:-:S02]  /*8320*/  FSEL R7, R7, RZ, P3 ;  /* 0x000000ff07077208 */ /* 0x000fc40001800000 */
[----:B------:R-:W-:Y:S02]  /*8330*/  LOP3.LUT P6, RZ, R140, 0xff0000, RZ, 0xc0, !PT ;  /* 0x00ff00008cff7812 */ /* 0x000fe400078cc0ff */
[----:B------:R-:W-:Y:S01]  /*8340*/  F2FP.BF16.F32.PACK_AB R130, R7, R130 ;  /* 0x000000820782723e */ /* 0x000fe200000010ff */
[----:B------:R-:W-:Y:S01]  /*8350*/  FMUL.FTZ R7, R12, UR6 ;  /* 0x000000060c077c20 */ /* 0x000fe20008410000 */
[----:B------:R-:W-:Y:S02]  /*8360*/  F2FP.BF16.F32.PACK_AB R131, R9, R131 ;  /* 0x000000830983723e */ /* 0x000fe400000010ff */
[----:B------:R-:W-:Y:S01]  /*8370*/  F2FP.BF16.F32.PACK_AB R11, R8, R11 ;  /* 0x0000000b080b723e */ /* 0x000fe200000010ff */
[----:B------:R-:W-:Y:S01]  /*8380*/  FMUL.FTZ R8, R172, UR6 ;  /* 0x00000006ac087c20 */ /* 0x000fe20008410000 */
[----:B------:R-:W-:Y:S02]  /*8390*/  FSEL R9, R7, RZ, P6 ;  /* 0x000000ff07097208 */ /* 0x000fe40003000000 */
[----:B------:R-:W-:-:S02]  /*83a0*/  LOP3.LUT P6, RZ, R192, 0xff0000, RZ, 0xc0, !PT ;  /* 0x00ff0000c0ff7812 */ /* 0x000fc400078cc0ff */
[----:B------:R-:W-:Y:S02]  /*83b0*/  F2FP.BF16.F32.PACK_AB R10, R0, R10 ;  /* 0x0000000a000a723e */ /* 0x000fe400000010ff */
[----:B------:R-:W-:Y:S02]  /*83c0*/  FSEL R129, R7, RZ, P6 ;  /* 0x000000ff07817208 */ /* 0x000fe40003000000 */
[----:B------:R-:W-:Y:S02]  /*83d0*/  LOP3.LUT P6, RZ, R192, 0xff000000, RZ, 0xc0, !PT ;  /* 0xff000000c0ff7812 */ /* 0x000fe400078cc0ff */
[----:B------:R-:W-:Y:S02]  /*83e0*/  LOP3.LUT P5, RZ, R140, 0xff000000, RZ, 0xc0, !PT ;  /* 0xff0000008cff7812 */ /* 0x000fe400078ac0ff */
[C---:B------:R-:W-:Y:S02]  /*83f0*/  FSEL R0, R8.reuse, RZ, P6 ;  /* 0x000000ff08007208 */ /* 0x040fe40003000000 */
[----:B------:R-:W-:-:S02]  /*8400*/  FSEL R8, R8, RZ, P5 ;  /* 0x000000ff08087208 */ /* 0x000fc40002800000 */
[----:B------:R-:W-:Y:S01]  /*8410*/  F2FP.BF16.F32.PACK_AB R129, R0, R129 ;  /* 0x000000810081723e */ /* 0x000fe200000010ff */
[----:B------:R-:W-:Y:S01]  /*8420*/  FMUL.FTZ R0, R14, UR6 ;  /* 0x000000060e007c20 */ /* 0x000fe20008410000 */
[----:B------:R-:W-:Y:S02]  /*8430*/  LOP3.LUT P4, RZ, R140, 0xff00, RZ, 0xc0, !PT ;  /* 0x0000ff008cff7812 */ /* 0x000fe4000788c0ff */
[----:B------:R-:W-:Y:S02]  /*8440*/  LOP3.LUT P5, RZ, R192, 0xff, RZ, 0xc0, !PT ;  /* 0x000000ffc0ff7812 */ /* 0x000fe400078ac0ff */
[----:B------:R-:W-:Y:S02]  /*8450*/  LOP3.LUT P3, RZ, R140, 0xff, RZ, 0xc0, !PT ;  /* 0x000000ff8cff7812 */ /* 0x000fe4000786c0ff */
        /* <DEDUP_REMOVED lines=10> */
[----:B------:R-:W-:Y:S02]  /*8500*/  F2FP.BF16.F32.PACK_AB R128, R128, R7 ;  /* 0x000000078080723e */ /* 0x000fe400000010ff */
[----:B------:R-:W-:Y:S01]  /*8510*/  F2FP.BF16.F32.PACK_AB R8, R8, R0 ;  /* 0x000000000808723e */ /* 0x000fe200000010ff */
[----:B------:R-:W-:Y:S06]  /*8520*/  BRA `(.L_x_1667) ;  /* 0x0000001400147947 */ /* 0x000fec0003800000 */
.L_x_1668:
        /* <DEDUP_REMOVED lines=14> */
[----:B0-----:R-:W-:Y:S01]  /*8610*/  FMUL.FTZ R131, R10, UR6 ;  /* 0x000000060a837c20 */ /* 0x001fe20008410000 */
        /* <DEDUP_REMOVED lines=8> */
[----:B------:R-:W-:Y:S01]  /*86a0*/  FSEL R8, R131, RZ, P4 ;  /* 0x000000ff83087208 */ /* 0x000fe20002000000 */
        /* <DEDUP_REMOVED lines=51> */
.L_x_1664:
[----:B------:R-:W-:Y:S05]  /*89e0*/  @!P1 BRA `(.L_x_1669) ;  /* 0x0000000800249947 */ /* 0x000fea0003800000 */
[----:B------:R-:W-:Y:S05]  /*89f0*/  @!P2 BRA `(.L_x_1670) ;  /* 0x000000040018a947 */ /* 0x000fea0003800000 */
[----:B------:R-:W-:Y:S01]  /*8a00*/  PRMT R0, R110, 0x7632, R0 ;  /* 0x000076326e007816 */ /* 0x000fe20000000000 */
[-CC-:B------:R-:W-:Y:S01]  /*8a10*/  FFMA.FTZ R126, R177, R218.reuse, R219.reuse ;  /* 0x000000dab17e7223 */ /* 0x180fe200000100db */
[-CC-:B------:R-:W-:Y:S01]  /*8a20*/  FFMA.FTZ R11, R11, R218.reuse, R219.reuse ;  /* 0x000000da0b0b7223 */ /* 0x180fe200000100db */
[-C--:B------:R-:W-:Y:S01]  /*8a30*/  FFMA.FTZ R10, R10, R218.reuse, R219 ;  /* 0x000000da0a0a7223 */ /* 0x080fe200000100db */
[----:B------:R-:W-:Y:S01]  /*8a40*/  SHF.L.U32 R0, R0, 0x10, RZ ;  /* 0x0000001000007819 */ /* 0x000fe200000006ff */
[----:B------:R-:W-:Y:S01]  /*8a50*/  FADD.FTZ R126, R176, -R126 ;  /* 0x8000007eb07e7221 */ /* 0x000fe20000010000 */
[----:B------:R-:W-:Y:S01]  /*8a60*/  FADD.FTZ R9, R9, -R11 ;  /* 0x8000000b09097221 */ /* 0x000fe20000010000 */
[----:B------:R-:W-:Y:S01]  /*8a70*/  PRMT R7, R111, 0x7632, R7 ;  /* 0x000076326f077816 */ /* 0x000fe20000000007 */
[----:B------:R-:W-:Y:S01]  /*8a80*/  FFMA.FTZ R127, R200, R218, R219 ;  /* 0x000000dac87f7223 */ /* 0x000fe200000100db */
[----:B------:R-:W-:Y:S01]  /*8a90*/  FFMA.FTZ R126, R5, R126, R0 ;  /* 0x0000007e057e7223 */ /* 0x000fe20000010000 */
[----:B------:R-:W-:Y:S01]  /*8aa0*/  SHF.L.U32 R0, R110, 0x10, RZ ;  /* 0x000000106e007819 */ /* 0x000fe200000006ff */
[----:B------:R-:W-:Y:S01]  /*8ab0*/  FADD.FTZ R8, R8, -R10 ;  /* 0x8000000a08087221 */ /* 0x000fe20000010000 */
[----:B------:R-:W-:Y:S01]  /*8ac0*/  LOP3.LUT P5, RZ, R141, 0xff, RZ, 0xc0, !PT ;  /* 0x000000ff8dff7812 */ /* 0x000fe200078ac0ff */
[----:B------:R-:W-:Y:S01]  /*8ad0*/  FADD.FTZ R127, R199, -R127 ;  /* 0x8000007fc77f7221 */ /* 0x000fe20000010000 */
[----:B------:R-:W-:Y:S01]  /*8ae0*/  LOP3.LUT P6, RZ, R141, 0xff00, RZ, 0xc0, !PT ;  /* 0x0000ff008dff7812 */ /* 0x000fe200078cc0ff */
[----:B------:R-:W-:Y:S01]  /*8af0*/  FFMA.FTZ R9, R5, R9, R0 ;  /* 0x0000000905097223 */ /* 0x000fe20000010000 */
[----:B------:R-:W-:Y:S01]  /*8b00*/  FMUL.FTZ R0, R126, UR6 ;  /* 0x000000067e007c20 */ /* 0x000fe20008410000 */
[----:B------:R-:W-:Y:S01]  /*8b10*/  SHF.L.U32 R7, R7, 0x10, RZ ;  /* 0x0000001007077819 */ /* 0x000fe200000006ff */
[-CC-:B------:R-:W-:Y:S01]  /*8b20*/  FFMA.FTZ R13, R13, R218.reuse, R219.reuse ;  /* 0x000000da0d0d7223 */ /* 0x180fe200000100db */
[----:B------:R-:W-:Y:S01]  /*8b30*/  FMUL.FTZ R10, R9, UR6 ;  /* 0x00000006090a7c20 */ /* 0x000fe20008410000 */
[----:B0-----:R-:W-:Y:S01]  /*8b40*/  PRMT R16, R109, 0x7632, R16 ;  /* 0x000076326d107816 */ /* 0x001fe20000000010 */
[-C--:B------:R-:W-:Y:S01]  /*8b50*/  FFMA.FTZ R175, R175, R218.reuse, R219 ;  /* 0x000000daafaf7223 */ /* 0x080fe200000100db */
[----:B------:R-:W-:Y:S01]  /*8b60*/  FSEL R0, R0, RZ, P6 ;  /* 0x000000ff00007208 */ /* 0x000fe20003000000 */
[----:B------:R-:W-:Y:S01]  /*8b70*/  FFMA.FTZ R127, R5, R127, R7 ;  /* 0x0000007f057f7223 */ /* 0x000fe20000010007 */
[----:B------:R-:W-:Y:S01]  /*8b80*/  FSEL R10, R10, RZ, P5 ;  /* 0x000000ff0a0a7208 */ /* 0x000fe20002800000 */
[----:B------:R-:W-:Y:S01]  /*8b90*/  FADD.FTZ R12, R12, -R13 ;  /* 0x8000000d0c0c7221 */ /* 0x000fe20000010000 */
[----:B------:R-:W-:Y:S01]  /*8ba0*/  SHF.L.U32 R7, R111, 0x10, RZ ;  /* 0x000000106f077819 */ /* 0x000fe200000006ff */
[--C-:B------:R-:W-:Y:S01]  /*8bb0*/  FFMA.FTZ R13, R173, R218, R219.reuse ;  /* 0x000000daad0d7223 */ /* 0x100fe200000100db */
[----:B------:R-:W-:Y:S01]  /*8bc0*/  F2FP.BF16.F32.PACK_AB R10, R0, R10 ;  /* 0x0000000a000a723e */ /* 0x000fe200000010ff */
[----:B------:R-:W-:Y:S01]  /*8bd0*/  FFMA.FTZ R18, R15, R218, R219 ;  /* 0x000000da0f127223 */ /* 0x000fe200000100db */
[----:B------:R-:W-:Y:S01]  /*8be0*/  SHF.L.U32 R0, R109, 0x10, RZ ;  /* 0x000000106d007819 */ /* 0x000fe200000006ff */
[C---:B------:R-:W-:Y:S01]  /*8bf0*/  FFMA.FTZ R8, R5.reuse, R8, R7 ;  /* 0x0000000805087223 */ /* 0x040fe20000010007 */
[----:B------:R-:W-:Y:S01]  /*8c00*/  PRMT R17, R108, 0x7632, R17 ;  /* 0x000076326c117816 */ /* 0x000fe20000000011 */
[----:B------:R-:W-:Y:S01]  /*8c10*/  FADD.FTZ R175, R174, -R175 ;  /* 0x800000afaeaf7221 */ /* 0x000fe20000010000 */
[----:B------:R-:W-:Y:S01]  /*8c20*/  ISETP.GE.U32.AND P3, PT, R140, RZ, PT ;  /* 0x000000ff8c00720c */ /* 0x000fe20003f66070 */
[----:B------:R-:W-:Y:S01]  /*8c30*/  FFMA.FTZ R12, R5, R12, R0 ;  /* 0x0000000c050c7223 */ /* 0x000fe20000010000 */
[----:B------:R-:W-:Y:S01]  /*8c40*/  SHF.L.U32 R16, R16, 0x10, RZ ;  /* 0x0000001010107819 */ /* 0x000fe200000006ff */
[----:B------:R-:W-:Y:S01]  /*8c50*/  FMUL.FTZ R11, R127, UR6 ;  /* 0x000000067f0b7c20 */ /* 0x000fe20008410000 */
[----:B------:R-:W-:Y:S01]  /*8c60*/  SHF.L.U32 R15, R17, 0x10, RZ ;  /* 0x00000010110f7819 */ /* 0x000fe200000006ff */
[----:B------:R-:W-:Y:S01]  /*8c70*/  FMUL.FTZ R7, R8, UR6 ;  /* 0x0000000608077c20 */ /* 0x000fe20008410000 */
[----:B------:R-:W-:Y:S01]  /*8c80*/  SHF.L.U32 R0, R108, 0x10, RZ ;  /* 0x000000106c007819 */ /* 0x000fe200000006ff */
[----:B------:R-:W-:Y:S01]  /*8c90*/  FADD.FTZ R13, R172, -R13 ;  /* 0x8000000dac0d7221 */ /* 0x000fe20000010000 */
[----:B------:R-:W-:Y:S01]  /*8ca0*/  FADD.FTZ R14, R14, -R18 ;  /* 0x800000120e0e7221 */ /* 0x000fe20000010000 */
[----:B------:R-:W-:Y:S01]  /*8cb0*/  LOP3.LUT P4, RZ, R141, 0xff0000, RZ, 0xc0, !PT ;  /* 0x00ff00008dff7812 */ /* 0x000fe2000788c0ff */
[----:B------:R-:W-:Y:S01]  /*8cc0*/  FFMA.FTZ R175, R5, R175, R15 ;  /* 0x000000af05af7223 */ /* 0x000fe2000001000f */
[----:B------:R-:W-:Y:S01]  /*8cd0*/  ISETP.GE.U32.AND.EX P3, PT, R141, 0x1000000, PT, P3 ;  /* 0x010000008d00780c */ /* 0x000fe20003f66130 */
[C---:B------:R-:W-:Y:S01]  /*8ce0*/  FFMA.FTZ R13, R5.reuse, R13, R16 ;  /* 0x0000000d050d7223 */ /* 0x040fe20000010010 */
[----:B------:R-:W-:Y:S01]  /*8cf0*/  FFMA.FTZ R14, R5, R14, R0 ;  /* 0x0000000e050e7223 */ /* 0x000fe20000010000 */
[----:B------:R-:W-:Y:S01]  /*8d00*/  FSEL R7, R7, RZ, P4 ;  /* 0x000000ff07077208 */ /* 0x000fe20002000000 */
[----:B------:R-:W-:Y:S01]  /*8d10*/  FMUL.FTZ R0, R12, UR6 ;  /* 0x000000060c007c20 */ /* 0x000fe20008410000 */
[----:B------:R-:W-:-:S02]  /*8d20*/  FSEL R11, R11, RZ, P3 ;  /* 0x000000ff0b0b7208 */ /* 0x000fc40001800000 */
[C---:B------:R-:W-:Y:S01]  /*8d30*/  F2FP.BF16.F32.PACK_AB R125, R13.reuse, R12 ;  /* 0x0000000c0d7d723e */ /* 0x040fe200000010ff */
[----:B------:R-:W-:Y:S01]  /*8d40*/  FMUL.FTZ R13, R13, UR6 ;  /* 0x000000060d0d7c20 */ /* 0x000fe20008410000 */
[----:B------:R-:W-:Y:S01]  /*8d50*/  F2FP.BF16.F32.PACK_AB R11, R11, R7 ;  /* 0x000000070b0b723e */ /* 0x000fe200000010ff */
[----:B------:R-:W-:Y:S01]  /*8d60*/  FMUL.FTZ R7, R14, UR6 ;  /* 0x000000060e077c20 */ /* 0x000fe20008410000 */
[C---:B------:R-:W-:Y:S01]  /*8d70*/  F2FP.BF16.F32.PACK_AB R124, R175.reuse, R14 ;  /* 0x0000000eaf7c723e */ /* 0x040fe200000010ff */
[----:B------:R-:W-:Y:S01]  /*8d80*/  FMUL.FTZ R175, R175, UR6 ;  /* 0x00000006afaf7c20 */ /* 0x000fe20008410000 */
[C---:B------:R-:W-:Y:S02]  /*8d90*/  LOP3.LUT P3, RZ, R140.reuse, 0xff0000, RZ, 0xc0, !PT ;  /* 0x00ff00008cff7812 */ /* 0x040fe4000786c0ff */
[C---:B------:R-:W-:Y:S02]  /*8da0*/  LOP3.LUT P4, RZ, R140.reuse, 0xff000000, RZ, 0xc0, !PT ;  /* 0xff0000008cff7812 */ /* 0x040fe4000788c0ff */
        /* <DEDUP_REMOVED lines=9> */
[----:B------:R-:W-:Y:S01]  /*8e40*/  F2FP.BF16.F32.PACK_AB R8, R8, R7 ;  /* 0x000000070808723e */ /* 0x000fe200000010ff */
[----:B------:R-:W-:Y:S06]  /*8e50*/  BRA `(.L_x_1667) ;  /* 0x0000000800c87947 */ /* 0x000fec0003800000 */
.L_x_1670:
[-C--:B------:R-:W-:Y:S01]  /*8e60*/  FFMA.FTZ R10, R10, R218.reuse, R219 ;  /* 0x000000da0a0a7223 */ /* 0x080fe200000100db */
[----:B------:R-:W-:Y:S01]  /*8e70*/  PRMT R7, R111, 0x7632, R7 ;  /* 0x000076326f077816 */ /* 0x000fe20000000007 */
[-CC-:B------:R-:W-:Y:S01]  /*8e80*/  FFMA.FTZ R200, R200, R218.reuse, R219.reuse ;  /* 0x000000dac8c87223 */ /* 0x180fe200000100db */
[----:B------:R-:W-:Y:S01]  /*8e90*/  FFMA.FTZ R11, R11, R218, R219 ;  /* 0x000000da0b0b7223 */ /* 0x000fe200000100db */
[----:B------:R-:W-:Y:S01]  /*8ea0*/  FADD.FTZ R10, R8, -R10 ;  /* 0x8000000a080a7221 */ /* 0x000fe20000010000 */
[----:B------:R-:W-:Y:S01]  /*8eb0*/  SHF.L.U32 R7, R7, 0x10, RZ ;  /* 0x0000001007077819 */ /* 0x000fe200000006ff */
        /* <DEDUP_REMOVED lines=8> */
[----:B------:R-:W-:Y:S01]  /*8f40*/  PRMT R11, R109, 0x7632, R11 ;  /* 0x000076326d0b7816 */ /* 0x000fe2000000000b */
[----:B------:R-:W-:Y:S01]  /*8f50*/  FMUL.FTZ R7, R7, UR6 ;  /* 0x0000000607077c20 */ /* 0x000fe20008410000 */
[----:B------:R-:W-:Y:S01]  /*8f60*/  FMUL.FTZ R8, R8, UR6 ;  /* 0x0000000608087c20 */ /* 0x000fe20008410000 */
[-CC-:B------:R-:W-:Y:S01]  /*8f70*/  FFMA.FTZ R173, R173, R218.reuse, R219.reuse ;  /* 0x000000daadad7223 */ /* 0x180fe200000100db */
[----:B------:R-:W-:Y:S01]  /*8f80*/  LOP3.LUT P4, RZ, R141, 0xff0000, RZ, 0xc0, !PT ;  /* 0x00ff00008dff7812 */ /* 0x000fe2000788c0ff */
[-C--:B------:R-:W-:Y:S01]  /*8f90*/  FFMA.FTZ R13, R13, R218.reuse, R219 ;  /* 0x000000da0d0d7223 */ /* 0x080fe200000100db */
[----:B------:R-:W-:Y:S01]  /*8fa0*/  ISETP.GE.U32.AND.EX P3, PT, R141, 0x1000000, PT, P3 ;  /* 0x010000008d00780c */ /* 0x000fe20003f66130 */
[----:B------:R-:W-:Y:S01]  /*8fb0*/  FADD.FTZ R172, R172, -R173 ;  /* 0x800000adacac7221 */ /* 0x000fe20000010000 */
[----:B------:R-:W-:Y:S01]  /*8fc0*/  SHF.L.U32 R11, R11, 0x10, RZ ;  /* 0x000000100b0b7819 */ /* 0x000fe200000006ff */
[----:B------:R-:W-:Y:S01]  /*8fd0*/  FFMA.FTZ R177, R177, R218, R219 ;  /* 0x000000dab1b17223 */ /* 0x000fe200000100db */
[----:B------:R-:W-:Y:S01]  /*8fe0*/  FSEL R7, R7, RZ, P3 ;  /* 0x000000ff07077208 */ /* 0x000fe20001800000 */
[----:B------:R-:W-:Y:S01]  /*8ff0*/  FADD.FTZ R13, R12, -R13 ;  /* 0x8000000d0c0d7221 */ /* 0x000fe20000010000 */
[----:B------:R-:W-:Y:S01]  /*9000*/  FSEL R8, R8, RZ, P4 ;  /* 0x000000ff08087208 */ /* 0x000fe20002000000 */
[----:B------:R-:W-:Y:S01]  /*9010*/  FFMA.FTZ R172, R5, R172, R11 ;  /* 0x000000ac05ac7223 */ /* 0x000fe2000001000b */
[----:B------:R-:W-:Y:S01]  /*9020*/  PRMT R0, R110, 0x7632, R0 ;  /* 0x000076326e007816 */ /* 0x000fe20000000000 */
[----:B------:R-:W-:Y:S01]  /*9030*/  FADD.FTZ R177, R176, -R177 ;  /* 0x800000b1b0b17221 */ /* 0x000fe20000010000 */
[----:B------:R-:W-:Y:S01]  /*9040*/  F2FP.BF16.F32.PACK_AB R11, R7, R8 ;  /* 0x00000008070b723e */ /* 0x000fe200000010ff */
[-CC-:B------:R-:W-:Y:S01]  /*9050*/  FFMA.FTZ R175, R175, R218.reuse, R219.reuse ;  /* 0x000000daafaf7223 */ /* 0x180fe200000100db */
[----:B------:R-:W-:Y:S01]  /*9060*/  SHF.L.U32 R7, R109, 0x10, RZ ;  /* 0x000000106d077819 */ /* 0x000fe200000006ff */
[----:B------:R-:W-:Y:S01]  /*9070*/  FFMA.FTZ R15, R15, R218, R219 ;  /* 0x000000da0f0f7223 */ /* 0x000fe200000100db */
[----:B------:R-:W-:Y:S01]  /*9080*/  SHF.L.U32 R0, R0, 0x10, RZ ;  /* 0x0000001000007819 */ /* 0x000fe200000006ff */
[----:B------:R-:W-:Y:S01]  /*9090*/  FADD.FTZ R175, R174, -R175 ;  /* 0x800000afaeaf7221 */ /* 0x000fe20000010000 */
[C---:B------:R-:W-:Y:S01]  /*90a0*/  PRMT R10, R108.reuse, 0x7632, R10 ;  /* 0x000076326c0a7816 */ /* 0x040fe2000000000a */
[C---:B------:R-:W-:Y:S01]  /*90b0*/  FFMA.FTZ R13, R5.reuse, R13, R7 ;  /* 0x0000000d050d7223 */ /* 0x040fe20000010007 */
[----:B------:R-:W-:Y:S01]  /*90c0*/  SHF.L.U32 R7, R108, 0x10, RZ ;  /* 0x000000106c077819 */ /* 0x000fe200000006ff */
[----:B------:R-:W-:Y:S01]  /*90d0*/  FFMA.FTZ R0, R5, R177, R0 ;  /* 0x000000b105007223 */ /* 0x000fe20000010000 */
[----:B------:R-:W-:Y:S01]  /*90e0*/  SHF.L.U32 R10, R10, 0x10, RZ ;  /* 0x000000100a0a7819 */ /* 0x000fe200000006ff */
[----:B------:R-:W-:Y:S01]  /*90f0*/  FADD.FTZ R15, R14, -R15 ;  /* 0x8000000f0e0f7221 */ /* 0x000fe20000010000 */
[----:B------:R-:W-:Y:S01]  /*9100*/  FMUL.FTZ R9, R9, UR6 ;  /* 0x0000000609097c20 */ /* 0x000fe20008410000 */
[----:B------:R-:W-:Y:S01]  /*9110*/  FMUL.FTZ R0, R0, UR6 ;  /* 0x0000000600007c20 */ /* 0x000fe20008410000 */
[----:B------:R-:W-:Y:S01]  /*9120*/  LOP3.LUT P5, RZ, R141, 0xff, RZ, 0xc0, !PT ;  /* 0x000000ff8dff7812 */ /* 0x000fe200078ac0ff */
[----:B------:R-:W-:Y:S01]  /*9130*/  FFMA.FTZ R175, R5, R175, R10 ;  /* 0x000000af05af7223 */ /* 0x000fe2000001000a */
[----:B------:R-:W-:Y:S01]  /*9140*/  LOP3.LUT P6, RZ, R141, 0xff00, RZ, 0xc0, !PT ;  /* 0x0000ff008dff7812 */ /* 0x000fe200078cc0ff */
[----:B------:R-:W-:Y:S01]  /*9150*/  FFMA.FTZ R7, R5, R15, R7 ;  /* 0x0000000f05077223 */ /* 0x000fe20000010007 */
        /* <DEDUP_REMOVED lines=16> */
[----:B------:R-:W-:Y:S01]  /*9260*/  F2FP.BF16.F32.PACK_AB R8, R8, R7 ;  /* 0x000000070808723e */ /* 0x000fe200000010ff */
[----:B------:R-:W-:Y:S06]  /*9270*/  BRA `(.L_x_1667) ;  /* 0x0000000400c07947 */ /* 0x000fec0003800000 */
.L_x_1669:
        /* <DEDUP_REMOVED lines=16> */
[----:B------:R-:W-:Y:S01]  /*9380*/  FADD.FTZ R12, R12, -R13 ;  /* 0x8000000d0c0c7221 */ /* 0x000fe20000010000 */
[----:B------:R-:W-:Y:S01]  /*9390*/  FMUL.FTZ R10, R9, UR6 ;  /* 0x00000006090a7c20 */ /* 0x000fe20008410000 */
[----:B------:R-:W-:Y:S01]  /*93a0*/  FMUL.FTZ R0, R126, UR6 ;  /* 0x000000067e007c20 */ /* 0x000fe20008410000 */
[----:B------:R-:W-:Y:S01]  /*93b0*/  FADD.FTZ R172, R172, -R173 ;  /* 0x800000adacac7221 */ /* 0x000fe20000010000 */
[----:B------:R-:W-:Y:S01]  /*93c0*/  FADD.FTZ R14, R14, -R15 ;  /* 0x8000000f0e0e7221 */ /* 0x000fe20000010000 */
[----:B------:R-:W-:Y:S01]  /*93d0*/  LOP3.LUT P6, RZ, R141, 0xff, RZ, 0xc0, !PT ;  /* 0x000000ff8dff7812 */ /* 0x000fe200078cc0ff */
[----:B------:R-:W-:Y:S01]  /*93e0*/  FMUL.FTZ R127, R5, R127 ;  /* 0x0000007f057f7220 */ /* 0x000fe20000410000 */
[----:B------:R-:W-:Y:S01]  /*93f0*/  LOP3.LUT P5, RZ, R141, 0xff00, RZ, 0xc0, !PT ;  /* 0x0000ff008dff7812 */ /* 0x000fe200078ac0ff */
[C---:B------:R-:W-:Y:S01]  /*9400*/  FMUL.FTZ R7, R5.reuse, R7 ;  /* 0x0000000705077220 */ /* 0x040fe20000410000 */
[----:B------:R-:W-:Y:S01]  /*9410*/  ISETP.GE.U32.AND P3, PT, R140, RZ, PT ;  /* 0x000000ff8c00720c */ /* 0x000fe20003f66070 */
[C---:B------:R-:W-:Y:S01]  /*9420*/  FMUL.FTZ R12, R5.reuse, R12 ;  /* 0x0000000c050c7220 */ /* 0x040fe20000410000 */
[C---:B------:R-:W-:Y:S01]  /*9430*/  FMUL.FTZ R172, R5.reuse, R172 ;  /* 0x000000ac05ac7220 */ /* 0x040fe20000410000 */
[C---:B------:R-:W-:Y:S01]  /*9440*/  FMUL.FTZ R174, R5.reuse, R174 ;  /* 0x000000ae05ae7220 */ /* 0x040fe20000410000 */
[----:B------:R-:W-:Y:S01]  /*9450*/  FMUL.FTZ R14, R5, R14 ;  /* 0x0000000e050e7220 */ /* 0x000fe20000410000 */
[----:B------:R-:W-:Y:S01]  /*9460*/  FMUL.FTZ R11, R127, UR6 ;  /* 0x000000067f0b7c20 */ /* 0x000fe20008410000 */
[----:B------:R-:W-:Y:S01]  /*9470*/  FMUL.FTZ R8, R7, UR6 ;  /* 0x0000000607087c20 */ /* 0x000fe20008410000 */
[----:B------:R-:W-:-:S02]  /*9480*/  FSEL R10, R10, RZ, P6 ;  /* 0x000000ff0a0a7208 */ /* 0x000fc40003000000 */
[----:B------:R-:W-:Y:S02]  /*9490*/  FSEL R0, R0, RZ, P5 ;  /* 0x000000ff00007208 */ /* 0x000fe40002800000 */
[C---:B------:R-:W-:Y:S02]  /*94a0*/  LOP3.LUT P4, RZ, R141.reuse, 0xff0000, RZ, 0xc0, !PT ;  /* 0x00ff00008dff7812 */ /* 0x040fe4000788c0ff */
        /* <DEDUP_REMOVED lines=16> */
[----:B------:R-:W-:Y:S02]  /*95b0*/  F2FP.BF16.F32.PACK_AB R11, R11, R8 ;  /* 0x000000080b0b723e */ /* 0x000fe400000010ff */
[----:B------:R-:W-:Y:S02]  /*95c0*/  FSEL R0, R0, RZ, P3 ;  /* 0x000000ff00007208 */ /* 0x000fe40001800000 */
[----:B------:R-:W-:Y:S02]  /*95d0*/  FSEL R9, R172, RZ, P4 ;  /* 0x000000ffac097208 */ /* 0x000fe40002000000 */
[----:B------:R-:W-:Y:S02]  /*95e0*/  FSEL R7, R7, RZ, P6 ;  /* 0x000000ff07077208 */ /* 0x000fe40003000000 */
[----:B------:R-:W-:Y:S02]  /*95f0*/  FSEL R8, R174, RZ, P5 ;  /* 0x000000ffae087208 */ /* 0x000fe40002800000 */
[----:B------:R-:W-:-:S02]  /*9600*/  F2FP.BF16.F32.PACK_AB R9, R9, R0 ;  /* 0x000000000909723e */ /* 0x000fc400000010ff */
[----:B------:R-:W-:Y:S01]  /*9610*/  F2FP.BF16.F32.PACK_AB R8, R8, R7 ;  /* 0x000000070808723e */ /* 0x000fe200000010ff */
[----:B------:R-:W-:Y:S06]  /*9620*/  BRA `(.L_x_1667) ;  /* 0x0000000000d47947 */ /* 0x000fec0003800000 */
.L_x_1671:
        /* <DEDUP_REMOVED lines=22> */
[----:B------:R-:W-:Y:S01]  /*9790*/  LOP3.LUT P4, RZ, R141, 0xff0000, RZ, 0xc0, !PT ;  /* 0x00ff00008dff7812 */ /* 0x000fe2000788c0ff */
        /* <DEDUP_REMOVED lines=30> */
.L_x_1667:
[----:B------:R-:W2:Y:S02]  /*9980*/  @P2 LDC.64 R12, c[0x0][0x478] ;  /* 0x00011e00ff0c2b82 */ /* 0x000ea40000000a00 */
[----:B--2---:R-:W-:-:S05]  /*9990*/  @P2 IMAD.WIDE.U32 R12, R4, 0x10, R12 ;  /* 0x00000010040c2825 */ /* 0x004fca00078e000c */
[----:B------:R2:W-:Y:S02]  /*99a0*/  @P2 STG.E.128 desc[UR10][R12.64], R124 ;  /* 0x0000007c0c002986 */ /* 0x0005e4000c101d0a */
[----:B--2---:R-:W-:-:S05]  /*99b0*/  IMAD.WIDE.U32 R12, R4, 0x10, R22 ;  /* 0x00000010040c7825 */ /* 0x004fca00078e0016 */
[----:B------:R2:W-:Y:S02]  /*99c0*/  STG.E.128 desc[UR10][R12.64], R8 ;  /* 0x000000080c007986 */ /* 0x0005e4000c101d0a */
[----:B--2---:R-:W2:Y:S02]  /*99d0*/  @P0 LDC.64 R8, c[0x0][0x470] ;  /* 0x00011c00ff080b82 */ /* 0x004ea40000000a00 */
[----:B--2---:R-:W-:-:S05]  /*99e0*/  @P0 IMAD.WIDE.U32 R8, R4, 0x10, R8 ;  /* 0x0000001004080825 */ /* 0x004fca00078e0008 */
        /* <DEDUP_REMOVED lines=11> */
[----:B------:R-:W-:Y:S01]  /*9aa0*/  FADD.FTZ R12, R178, -R12 ;  /* 0x8000000cb20c7221 */ /* 0x000fe20000010000 */
[-CC-:B------:R-:W-:Y:S01]  /*9ab0*/  FFMA.FTZ R181, R181, R218.reuse, R219.reuse ;  /* 0x000000dab5b57223 */ /* 0x180fe200000100db */
[--C-:B------:R-:W-:Y:S01]  /*9ac0*/  FFMA.FTZ R127, R5, R127, R4.reuse ;  /* 0x0000007f057f7223 */ /* 0x100fe20000010004 */
[----:B------:R-:W-:Y:S01]  /*9ad0*/  PRMT R4, R113, 0x7632, R4 ;  /* 0x0000763271047816 */ /* 0x000fe20000000004 */
[-C--:B------:R-:W-:Y:S01]  /*9ae0*/  FFMA.FTZ R183, R183, R218.reuse, R219 ;  /* 0x000000dab7b77223 */ /* 0x080fe200000100db */
[----:B------:R-:W-:Y:S01]  /*9af0*/  FADD.FTZ R180, R180, -R181 ;  /* 0x800000b5b4b47221 */ /* 0x000fe20000010000 */
[----:B------:R-:W-:Y:S01]  /*9b00*/  PRMT R7, R114, 0x7632, R7 ;  /* 0x0000763272077816 */ /* 0x000fe20000000007 */
[----:B------:R-:W-:Y:S01]  /*9b10*/  FFMA.FTZ R126, R134, R218, R219 ;  /* 0x000000da867e7223 */ /* 0x000fe200000100db */
[----:B------:R-:W-:Y:S01]  /*9b20*/  SHF.L.U32 R4, R4, 0x10, RZ ;  /* 0x0000001004047819 */ /* 0x000fe200000006ff */
[----:B------:R-:W-:Y:S01]  /*9b30*/  FADD.FTZ R182, R182, -R183 ;  /* 0x800000b7b6b67221 */ /* 0x000fe20000010000 */
[----:B------:R-:W-:Y:S01]  /*9b40*/  LOP3.LUT P6, RZ, R143, 0xff0000, RZ, 0xc0, !PT ;  /* 0x00ff00008fff7812 */ /* 0x000fe200078cc0ff */
[----:B------:R-:W-:Y:S01]  /*9b50*/  FADD.FTZ R126, R135, -R126 ;  /* 0x8000007e877e7221 */ /* 0x000fe20000010000 */
[----:B------:R-:W-:Y:S01]  /*9b60*/  ISETP.GE.U32.AND P3, PT, R142, RZ, PT ;  /* 0x000000ff8e00720c */ /* 0x000fe20003f66070 */
[----:B------:R-:W-:Y:S01]  /*9b70*/  FFMA.FTZ R0, R5, R0, R4 ;  /* 0x0000000005007223 */ /* 0x000fe20000010004 */
[----:B------:R-:W-:Y:S01]  /*9b80*/  SHF.L.U32 R4, R115, 0x10, RZ ;  /* 0x0000001073047819 */ /* 0x000fe200000006ff */
[----:B--2---:R-:W-:Y:S01]  /*9b90*/  FMUL.FTZ R9, R127, UR6 ;  /* 0x000000067f097c20 */ /* 0x004fe20008410000 */
[----:B------:R-:W-:Y:S01]  /*9ba0*/  SHF.L.U32 R125, R113, 0x10, RZ ;  /* 0x00000010717d7819 */ /* 0x000fe200000006ff */
[----:B------:R-:W-:Y:S01]  /*9bb0*/  FFMA.FTZ R136, R136, R218, R219 ;  /* 0x000000da88887223 */ /* 0x000fe200000100db */
[----:B------:R-:W-:Y:S01]  /*9bc0*/  ISETP.GE.U32.AND P4, PT, R190, RZ, PT ;  /* 0x000000ffbe00720c */ /* 0x000fe20003f86070 */
[C---:B------:R-:W-:Y:S01]  /*9bd0*/  FFMA.FTZ R12, R5.reuse, R12, R4 ;  /* 0x0000000c050c7223 */ /* 0x040fe20000010004 */
[----:B------:R-:W-:Y:S01]  /*9be0*/  SHF.L.U32 R4, R114, 0x10, RZ ;  /* 0x0000001072047819 */ /* 0x000fe200000006ff */
[----:B------:R-:W-:Y:S01]  /*9bf0*/  FFMA.FTZ R125, R5, R182, R125 ;  /* 0x000000b6057d7223 */ /* 0x000fe2000001007d */
[----:B------:R-:W-:Y:S01]  /*9c00*/  SHF.L.U32 R7, R7, 0x10, RZ ;  /* 0x0000001007077819 */ /* 0x000fe200000006ff */
[----:B0-----:R-:W-:Y:S01]  /*9c10*/  FMUL.FTZ R131, R12, UR6 ;  /* 0x000000060c837c20 */ /* 0x001fe20008410000 */
[----:B------:R-:W-:Y:S01]  /*9c20*/  ISETP.GE.U32.AND.EX P3, PT, R143, 0x1000000, PT, P3 ;  /* 0x010000008f00780c */ /* 0x000fe20003f66130 */
[----:B------:R-:W-:Y:S01]  /*9c30*/  FFMA.FTZ R180, R5, R180, R4 ;  /* 0x000000b405b47223 */ /* 0x000fe20000010004 */
[----:B------:R-:W-:Y:S01]  /*9c40*/  LOP3.LUT P5, RZ, R191, 0xff0000, RZ, 0xc0, !PT ;  /* 0x00ff0000bfff7812 */ /* 0x000fe200078ac0ff */
[----:B------:R-:W-:Y:S01]  /*9c50*/  FFMA.FTZ R126, R5, R126, R7 ;  /* 0x0000007e057e7223 */ /* 0x000fe20000010007 */
[----:B------:R-:W-:Y:S01]  /*9c60*/  FSEL R11, R131, RZ, P6 ;  /* 0x000000ff830b7208 */ /* 0x000fe20003000000 */
[----:B------:R-:W-:Y:S01]  /*9c70*/  FMUL.FTZ R130, R180, UR6 ;  /* 0x00000006b4827c20 */ /* 0x000fe20008410000 */
[----:B------:R-:W-:Y:S01]  /*9c80*/  LOP3.LUT P6, RZ, R143, 0xff, RZ, 0xc0, !PT ;  /* 0x000000ff8fff7812 */ /* 0x000fe200078cc0ff */
[----:B------:R-:W-:Y:S01]  /*9c90*/  FMUL.FTZ R129, R125, UR6 ;  /* 0x000000067d817c20 */ /* 0x000fe20008410000 */
[----:B------:R-:W-:Y:S01]  /*9ca0*/  ISETP.GE.U32.AND.EX P4, PT, R191, 0x1000000, PT, P4 ;  /* 0x01000000bf00780c */ /* 0x000fe20003f86140 */
[----:B------:R-:W-:Y:S01]  /*9cb0*/  FMUL.FTZ R7, R126, UR6 ;  /* 0x000000067e077c20 */ /* 0x000fe20008410000 */
[----:B------:R-:W-:Y:S01]  /*9cc0*/  FSEL R8, R9, RZ, P3 ;  /* 0x000000ff09087208 */ /* 0x000fe20001800000 */
[----:B------:R-:W-:Y:S01]  /*9cd0*/  FFMA.FTZ R185, R185, R218, R219 ;  /* 0x000000dab9b97223 */ /* 0x000fe200000100db */
[----:B------:R-:W-:Y:S01]  /*9ce0*/  FSEL R131, R131, RZ, P5 ;  /* 0x000000ff83837208 */ /* 0x000fe20002800000 */
[----:B------:R-:W-:Y:S01]  /*9cf0*/  FADD.FTZ R132, R132, -R136 ;  /* 0x8000008884847221 */ /* 0x000fe20000010000 */
[----:B------:R-:W-:Y:S01]  /*9d00*/  FSEL R9, R9, RZ, P4 ;  /* 0x000000ff09097208 */ /* 0x000fe20002000000 */
[----:B------:R-:W-:Y:S01]  /*9d10*/  FADD.FTZ R184, R184, -R185 ;  /* 0x800000b9b8b87221 */ /* 0x000fe20000010000 */
[----:B------:R-:W-:-:S02]  /*9d20*/  FSEL R10, R130, RZ, P6 ;  /* 0x000000ff820a7208 */ /* 0x000fc40003000000 */
[----:B------:R-:W-:Y:S02]  /*9d30*/  LOP3.LUT P6, RZ, R142, 0xff0000, RZ, 0xc0, !PT ;  /* 0x00ff00008eff7812 */ /* 0x000fe400078cc0ff */
[----:B------:R-:W-:Y:S02]  /*9d40*/  LOP3.LUT P3, RZ, R143, 0xff00, RZ, 0xc0, !PT ;  /* 0x0000ff008fff7812 */ /* 0x000fe4000786c0ff */
[C---:B------:R-:W-:Y:S02]  /*9d50*/  LOP3.LUT P5, RZ, R191.reuse, 0xff, RZ, 0xc0, !PT ;  /* 0x000000ffbfff7812 */ /* 0x040fe400078ac0ff */
[----:B------:R-:W-:Y:S02]  /*9d60*/  LOP3.LUT P4, RZ, R191, 0xff00, RZ, 0xc0, !PT ;  /* 0x0000ff00bfff7812 */ /* 0x000fe4000788c0ff */
[----:B------:R-:W-:Y:S02]  /*9d70*/  F2FP.BF16.F32.PACK_AB R131, R9, R131 ;  /* 0x000000830983723e */ /* 0x000fe400000010ff */
[----:B------:R-:W-:-:S02]  /*9d80*/  FSEL R9, R129, RZ, P6 ;  /* 0x000000ff81097208 */ /* 0x000fc40003000000 */
[----:B------:R-:W-:Y:S02]  /*9d90*/  LOP3.LUT P6, RZ, R190, 0xff0000, RZ, 0xc0, !PT ;  /* 0x00ff0000beff7812 */ /* 0x000fe400078cc0ff */
[C---:B------:R-:W-:Y:S02]  /*9da0*/  FSEL R4, R7.reuse, RZ, P3 ;  /* 0x000000ff07047208 */ /* 0x040fe40001800000 */
[----:B------:R-:W-:Y:S02]  /*9db0*/  PRMT R124, R112, 0x7632, R124 ;  /* 0x00007632707c7816 */ /* 0x000fe4000000007c */
[----:B------:R-:W-:Y:S02]  /*9dc0*/  FSEL R130, R130, RZ, P5 ;  /* 0x000000ff82827208 */ /* 0x000fe40002800000 */
[----:B------:R-:W-:Y:S02]  /*9dd0*/  FSEL R7, R7, RZ, P4 ;  /* 0x000000ff07077208 */ /* 0x000fe40002000000 */
[C---:B------:R-:W-:Y:S01]  /*9de0*/  F2FP.BF16.F32.PACK_AB R125, R0.reuse, R125 ;  /* 0x0000007d007d723e */ /* 0x040fe200000010ff */
[----:B------:R-:W-:Y:S01]  /*9df0*/  FMUL.FTZ R0, R0, UR6 ;  /* 0x0000000600007c20 */ /* 0x000fe20008410000 */
[----:B------:R-:W-:-:S02]  /*9e00*/  FSEL R129, R129, RZ, P6 ;  /* 0x000000ff81817208 */ /* 0x000fc40003000000 */
[----:B------:R-:W-:Y:S02]  /*9e10*/  LOP3.LUT P6, RZ, R190, 0xff000000, RZ, 0xc0, !PT ;  /* 0xff000000beff7812 */ /* 0x000fe400078cc0ff */
[----:B------:R-:W-:Y:S02]  /*9e20*/  SHF.L.U32 R124, R124, 0x10, RZ ;  /* 0x000000107c7c7819 */ /* 0x000fe400000006ff */
[----:B------:R-:W-:Y:S02]  /*9e30*/  LOP3.LUT P5, RZ, R142, 0xff000000, RZ, 0xc0, !PT ;  /* 0xff0000008eff7812 */ /* 0x000fe400078ac0ff */
[----:B------:R-:W-:Y:S01]  /*9e40*/  F2FP.BF16.F32.PACK_AB R130, R7, R130 ;  /* 0x000000820782723e */ /* 0x000fe200000010ff */
[----:B------:R-:W-:Y:S01]  /*9e50*/  IMAD.U32 R7, R112, 0x10000, RZ ;  /* 0x0001000070077824 */ /* 0x000fe200078e00ff */
[----:B------:R-:W-:Y:S01]  /*9e60*/  F2FP.BF16.F32.PACK_AB R10, R4, R10 ;  /* 0x0000000a040a723e */ /* 0x000fe200000010ff */
[C---:B------:R-:W-:Y:S01]  /*9e70*/  FFMA.FTZ R124, R5.reuse, R132, R124 ;  /* 0x00000084057c7223 */ /* 0x040fe2000001007c */
[C---:B------:R-:W-:Y:S01]  /*9e80*/  FSEL R4, R0.reuse, RZ, P6 ;  /* 0x000000ff00047208 */ /* 0x040fe20003000000 */
[----:B------:R-:W-:Y:S01]  /*9e90*/  FFMA.FTZ R184, R5, R184, R7 ;  /* 0x000000b805b87223 */ /* 0x000fe20000010007 */
[----:B------:R-:W-:Y:S01]  /*9ea0*/  FSEL R0, R0, RZ, P5 ;  /* 0x000000ff00007208 */ /* 0x000fe20002800000 */
[----:B------:R-:W-:Y:S01]  /*9eb0*/  FMUL.FTZ R128, R124, UR6 ;  /* 0x000000067c807c20 */ /* 0x000fe20008410000 */
[----:B------:R-:W-:-:S02]  /*9ec0*/  LOP3.LUT P3, RZ, R142, 0xff00, RZ, 0xc0, !PT ;  /* 0x0000ff008eff7812 */ /* 0x000fc4000786c0ff */
[----:B------:R-:W-:Y:S01]  /*9ed0*/  F2FP.BF16.F32.PACK_AB R9, R0, R9 ;  /* 0x000000090009723e */ /* 0x000fe200000010ff */
[----:B------:R-:W-:Y:S01]  /*9ee0*/  FMUL.FTZ R0, R184, UR6 ;  /* 0x00000006b8007c20 */ /* 0x000fe20008410000 */
[----:B------:R-:W-:Y:S02]  /*9ef0*/  LOP3.LUT P5, RZ, R190, 0xff, RZ, 0xc0, !PT ;  /* 0x000000ffbeff7812 */ /* 0x000fe400078ac0ff */
[----:B------:R-:W-:Y:S02]  /*9f00*/  LOP3.LUT P4, RZ, R142, 0xff, RZ, 0xc0, !PT ;  /* 0x000000ff8eff7812 */ /* 0x000fe4000788c0ff */
[----:B------:R-:W-:Y:S02]  /*9f10*/  LOP3.LUT P6, RZ, R190, 0xff00, RZ, 0xc0, !PT ;  /* 0x0000ff00beff7812 */ /* 0x000fe400078cc0ff */
[----:B------:R-:W-:Y:S02]  /*9f20*/  F2FP.BF16.F32.PACK_AB R11, R8, R11 ;  /* 0x0000000b080b723e */ /* 0x000fe400000010ff */
        /* <DEDUP_REMOVED lines=11> */
.L_x_1674:
[----:B------:R-:W-:Y:S01]  /*9fe0*/  PRMT R0, R113, 0x7632, R0 ;  /* 0x0000763271007816 */ /* 0x000fe20000000000 */
[-CC-:B------:R-:W-:Y:S01]  /*9ff0*/  FFMA.FTZ R133, R133, R218.reuse, R219.reuse ;  /* 0x000000da85857223 */ /* 0x180fe200000100db */
[----:B------:R-:W-:Y:S01]  /*a000*/  PRMT R10, R115, 0x7632, R10 ;  /* 0x00007632730a7816 */ /* 0x000fe2000000000a */
[-C--:B------:R-:W-:Y:S01]  /*a010*/  FFMA.FTZ R179, R179, R218.reuse, R219 ;  /* 0x000000dab3b37223 */ /* 0x080fe200000100db */
[----:B------:R-:W-:Y:S01]  /*a020*/  SHF.L.U32 R0, R0, 0x10, RZ ;  /* 0x0000001000007819 */ /* 0x000fe200000006ff */
[----:B------:R-:W-:Y:S01]  /*a030*/  FADD.FTZ R4, R137, -R133 ;  /* 0x8000008589047221 */ /* 0x000fe20000010000 */
[----:B------:R-:W-:Y:S01]  /*a040*/  FFMA.FTZ R7, R208, R218, R219 ;  /* 0x000000dad0077223 */ /* 0x000fe200000100db */
[----:B------:R-:W-:Y:S01]  /*a050*/  SHF.L.U32 R10, R10, 0x10, RZ ;  /* 0x000000100a0a7819 */ /* 0x000fe200000006ff */
[----:B------:R-:W-:Y:S01]  /*a060*/  FADD.FTZ R178, R178, -R179 ;  /* 0x800000b3b2b27221 */ /* 0x000fe20000010000 */
[----:B------:R-:W-:Y:S01]  /*a070*/  FFMA.FTZ R4, R5, R4, R0 ;  /* 0x0000000405047223 */ /* 0x000fe20000010000 */
[----:B------:R-:W-:Y:S01]  /*a080*/  SHF.L.U32 R0, R115, 0x10, RZ ;  /* 0x0000001073007819 */ /* 0x000fe200000006ff */
[----:B------:R-:W-:Y:S01]  /*a090*/  FADD.FTZ R7, R207, -R7 ;  /* 0x80000007cf077221 */ /* 0x000fe20000010000 */
[----:B--2---:R-:W-:Y:S01]  /*a0a0*/  PRMT R8, R114, 0x7632, R8 ;  /* 0x0000763272087816 */ /* 0x004fe20000000008 */
[-CC-:B------:R-:W-:Y:S01]  /*a0b0*/  FFMA.FTZ R181, R181, R218.reuse, R219.reuse ;  /* 0x000000dab5b57223 */ /* 0x180fe200000100db */
[----:B------:R-:W-:Y:S01]  /*a0c0*/  FFMA.FTZ R134, R134, R218, R219 ;  /* 0x000000da86867223 */ /* 0x000fe200000100db */
[C---:B------:R-:W-:Y:S01]  /*a0d0*/  FFMA.FTZ R7, R5.reuse, R7, R10 ;  /* 0x0000000705077223 */ /* 0x040fe2000001000a */
[----:B------:R-:W-:Y:S01]  /*a0e0*/  SHF.L.U32 R8, R8, 0x10, RZ ;  /* 0x0000001008087819 */ /* 0x000fe200000006ff */
[----:B------:R-:W-:Y:S01]  /*a0f0*/  FFMA.FTZ R178, R5, R178, R0 ;  /* 0x000000b205b27223 */ /* 0x000fe20000010000 */
[----:B0-----:R-:W-:Y:S01]  /*a100*/  SHF.L.U32 R130, R114, 0x10, RZ ;  /* 0x0000001072827819 */ /* 0x001fe200000006ff */
[----:B------:R-:W-:Y:S01]  /*a110*/  FADD.FTZ R181, R180, -R181 ;  /* 0x800000b5b4b57221 */ /* 0x000fe20000010000 */
[----:B------:R-:W-:Y:S01]  /*a120*/  FADD.FTZ R9, R135, -R134 ;  /* 0x8000008687097221 */ /* 0x000fe20000010000 */
[----:B------:R-:W-:Y:S01]  /*a130*/  ISETP.GE.U32.AND P3, PT, R142, RZ, PT ;  /* 0x000000ff8e00720c */ /* 0x000fe20003f66070 */
[-C--:B------:R-:W-:Y:S01]  /*a140*/  FFMA.FTZ R183, R183, R218.reuse, R219 ;  /* 0x000000dab7b77223 */ /* 0x080fe200000100db */
[----:B------:R-:W-:Y:S01]  /*a150*/  ISETP.GE.U32.AND P4, PT, R190, RZ, PT ;  /* 0x000000ffbe00720c */ /* 0x000fe20003f86070 */
        /* <DEDUP_REMOVED lines=10> */
[----:B------:R-:W-:Y:S01]  /*a200*/  LOP3.LUT P5, RZ, R191, 0xff0000, RZ, 0xc0, !PT ;  /* 0x00ff0000bfff7812 */ /* 0x000fe200078ac0ff */
[-CC-:B------:R-:W-:Y:S01]  /*a210*/  FFMA.FTZ R185, R185, R218.reuse, R219.reuse ;  /* 0x000000dab9b97223 */ /* 0x180fe200000100db */
[----:B------:R-:W-:Y:S01]  /*a220*/  ISETP.GE.U32.AND.EX P4, PT, R191, 0x1000000, PT, P4 ;  /* 0x01000000bf00780c */ /* 0x000fe20003f86140 */
[----:B------:R-:W-:Y:S01]  /*a230*/  FFMA.FTZ R0, R5, R183, R0 ;  /* 0x000000b705007223 */ /* 0x000fe20000010000 */
[----:B------:R-:W-:Y:S01]  /*a240*/  FSEL R12, R178, RZ, P6 ;  /* 0x000000ffb20c7208 */ /* 0x000fe20003000000 */
[----:B------:R-:W-:Y:S01]  /*a250*/  FFMA.FTZ R136, R136, R218, R219 ;  /* 0x000000da88887223 */ /* 0x000fe200000100db */
[----:B------:R-:W-:Y:S01]  /*a260*/  FSEL R11, R7, RZ, P3 ;  /* 0x000000ff070b7208 */ /* 0x000fe20001800000 */
[----:B------:R-:W-:Y:S01]  /*a270*/  FMUL.FTZ R0, R0, UR6 ;  /* 0x0000000600007c20 */ /* 0x000fe20008410000 */
[C---:B------:R-:W-:Y:S01]  /*a280*/  LOP3.LUT P6, RZ, R143.reuse, 0xff, RZ, 0xc0, !PT ;  /* 0x000000ff8fff7812 */ /* 0x040fe200078cc0ff */
[----:B------:R-:W-:Y:S01]  /*a290*/  FADD.FTZ R184, R184, -R185 ;  /* 0x800000b9b8b87221 */ /* 0x000fe20000010000 */
[----:B------:R-:W-:Y:S01]  /*a2a0*/  FSEL R131, R178, RZ, P5 ;  /* 0x000000ffb2837208 */ /* 0x000fe20002800000 */
[----:B------:R-:W-:Y:S01]  /*a2b0*/  FADD.FTZ R132, R132, -R136 ;  /* 0x8000008884847221 */ /* 0x000fe20000010000 */
[----:B------:R-:W-:Y:S01]  /*a2c0*/  LOP3.LUT P3, RZ, R143, 0xff00, RZ, 0xc0, !PT ;  /* 0x0000ff008fff7812 */ /* 0x000fe2000786c0ff */
[----:B------:R-:W-:Y:S01]  /*a2d0*/  FMUL.FTZ R4, R4, UR6 ;  /* 0x0000000604047c20 */ /* 0x000fe20008410000 */
[----:B------:R-:W-:-:S02]  /*a2e0*/  FSEL R13, R7, RZ, P4 ;  /* 0x000000ff070d7208 */ /* 0x000fc40002000000 */
[C---:B------:R-:W-:Y:S02]  /*a2f0*/  LOP3.LUT P5, RZ, R191.reuse, 0xff, RZ, 0xc0, !PT ;  /* 0x000000ffbfff7812 */ /* 0x040fe400078ac0ff */
[----:B------:R-:W-:Y:S02]  /*a300*/  LOP3.LUT P4, RZ, R191, 0xff00, RZ, 0xc0, !PT ;  /* 0x0000ff00bfff7812 */ /* 0x000fe4000788c0ff */
[C---:B------:R-:W-:Y:S02]  /*a310*/  FSEL R8, R130.reuse, RZ, P6 ;  /* 0x000000ff82087208 */ /* 0x040fe40003000000 */
[C---:B------:R-:W-:Y:S02]  /*a320*/  FSEL R10, R9.reuse, RZ, P3 ;  /* 0x000000ff090a7208 */ /* 0x040fe40001800000 */
[----:B------:R-:W-:Y:S02]  /*a330*/  FSEL R130, R130, RZ, P5 ;  /* 0x000000ff82827208 */ /* 0x000fe40002800000 */
[----:B------:R-:W-:-:S02]  /*a340*/  FSEL R9, R9, RZ, P4 ;  /* 0x000000ff09097208 */ /* 0x000fc40002000000 */
[----:B------:R-:W-:Y:S02]  /*a350*/  LOP3.LUT P6, RZ, R142, 0xff0000, RZ, 0xc0, !PT ;  /* 0x00ff00008eff7812 */ /* 0x000fe400078cc0ff */
[----:B------:R-:W-:Y:S02]  /*a360*/  LOP3.LUT P5, RZ, R190, 0xff0000, RZ, 0xc0, !PT ;  /* 0x00ff0000beff7812 */ /* 0x000fe400078ac0ff */
[----:B------:R-:W-:Y:S02]  /*a370*/  PRMT R14, R112, 0x7632, R14 ;  /* 0x00007632700e7816 */ /* 0x000fe4000000000e */
[----:B------:R-:W-:Y:S02]  /*a380*/  F2FP.BF16.F32.PACK_AB R130, R9, R130 ;  /* 0x000000820982723e */ /* 0x000fe400000010ff */
[C---:B------:R-:W-:Y:S02]  /*a390*/  FSEL R7, R0.reuse, RZ, P5 ;  /* 0x000000ff00077208 */ /* 0x040fe40002800000 */
[----:B------:R-:W-:-:S02]  /*a3a0*/  FSEL R9, R0, RZ, P6 ;  /* 0x000000ff00097208 */ /* 0x000fc40003000000 */
[----:B------:R-:W-:Y:S02]  /*a3b0*/  SHF.L.U32 R0, R112, 0x10, RZ ;  /* 0x0000001070007819 */ /* 0x000fe400000006ff */
[----:B------:R-:W-:Y:S02]  /*a3c0*/  SHF.L.U32 R14, R14, 0x10, RZ ;  /* 0x000000100e0e7819 */ /* 0x000fe400000006ff */
[----:B------:R-:W-:Y:S01]  /*a3d0*/  LOP3.LUT P3, RZ, R190, 0xff000000, RZ, 0xc0, !PT ;  /* 0xff000000beff7812 */ /* 0x000fe2000786c0ff */
[C---:B------:R-:W-:Y:S01]  /*a3e0*/  FFMA.FTZ R0, R5.reuse, R184, R0 ;  /* 0x000000b805007223 */ /* 0x040fe20000010000 */
[----:B------:R-:W-:Y:S01]  /*a3f0*/  LOP3.LUT P4, RZ, R142, 0xff000000, RZ, 0xc0, !PT ;  /* 0xff0000008eff7812 */ /* 0x000fe2000788c0ff */
[----:B------:R-:W-:Y:S01]  /*a400*/  FFMA.FTZ R132, R5, R132, R14 ;  /* 0x0000008405847223 */ /* 0x000fe2000001000e */
        /* <DEDUP_REMOVED lines=20> */
.L_x_1673:
[----:B------:R-:W-:Y:S05]  /*a550*/  @!P2 BRA `(.L_x_1676) ;  /* 0x00000004003ca947 */ /* 0x000fea0003800000 */
[-CC-:B------:R-:W-:Y:S01]  /*a560*/  FFMA.FTZ R179, R179, R218.reuse, R219.reuse ;  /* 0x000000dab3b37223 */ /* 0x180fe200000100db */
[-CC-:B--2---:R-:W-:Y:S01]  /*a570*/  FFMA.FTZ R9, R208, R218.reuse, R219.reuse ;  /* 0x000000dad0097223 */ /* 0x184fe200000100db */
        /* <DEDUP_REMOVED lines=8> */
[----:B------:R-:W-:Y:S01]  /*a600*/  ISETP.GE.U32.AND P4, PT, R142, RZ, PT ;  /* 0x000000ff8e00720c */ /* 0x000fe20003f86070 */
[----:B------:R-:W-:Y:S01]  /*a610*/  FMUL.FTZ R126, R5, R180 ;  /* 0x000000b4057e7220 */ /* 0x000fe20000410000 */
[----:B------:R-:W-:Y:S01]  /*a620*/  ISETP.GE.U32.AND P3, PT, R190, RZ, PT ;  /* 0x000000ffbe00720c */ /* 0x000fe20003f66070 */
[----:B0-----:R-:W-:Y:S01]  /*a630*/  FMUL.FTZ R131, R127, UR6 ;  /* 0x000000067f837c20 */ /* 0x001fe20008410000 */
[----:B------:R-:W-:Y:S01]  /*a640*/  FMUL.FTZ R8, R9, UR6 ;  /* 0x0000000609087c20 */ /* 0x000fe20008410000 */
[----:B------:R-:W-:Y:S01]  /*a650*/  LOP3.LUT P6, RZ, R143, 0xff0000, RZ, 0xc0, !PT ;  /* 0x00ff00008fff7812 */ /* 0x000fe200078cc0ff */
        /* <DEDUP_REMOVED lines=18> */
[----:B------:R-:W-:Y:S01]  /*a780*/  FMUL.FTZ R137, R5, R137 ;  /* 0x0000008905897220 */ /* 0x000fe20000410000 */
[----:B------:R-:W-:Y:S01]  /*a790*/  LOP3.LUT P5, RZ, R191, 0xff, RZ, 0xc0, !PT ;  /* 0x000000ffbfff7812 */ /* 0x000fe200078ac0ff */
[----:B------:R-:W-:Y:S01]  /*a7a0*/  FFMA.FTZ R185, R185, R218, R219 ;  /* 0x000000dab9b97223 */ /* 0x000fe200000100db */
[----:B------:R-:W-:Y:S01]  /*a7b0*/  LOP3.LUT P3, RZ, R191, 0xff00, RZ, 0xc0, !PT ;  /* 0x0000ff00bfff7812 */ /* 0x000fe2000786c0ff */
[----:B------:R-:W-:Y:S01]  /*a7c0*/  FADD.FTZ R132, R132, -R136 ;  /* 0x8000008884847221 */ /* 0x000fe20000010000 */
[----:B------:R-:W-:Y:S01]  /*a7d0*/  FSEL R10, R130, RZ, P6 ;  /* 0x000000ff820a7208 */ /* 0x000fe20003000000 */
[----:B------:R-:W-:Y:S01]  /*a7e0*/  FADD.FTZ R184, R184, -R185 ;  /* 0x800000b9b8b87221 */ /* 0x000fe20000010000 */
[----:B------:R-:W-:Y:S01]  /*a7f0*/  FSEL R0, R4, RZ, P4 ;  /* 0x000000ff04007208 */ /* 0x000fe20002000000 */
[C---:B------:R-:W-:Y:S01]  /*a800*/  FMUL.FTZ R124, R5.reuse, R132 ;  /* 0x00000084057c7220 */ /* 0x040fe20000410000 */
[----:B------:R-:W-:Y:S01]  /*a810*/  FSEL R130, R130, RZ, P5 ;  /* 0x000000ff82827208 */ /* 0x000fe20002800000 */
[----:B------:R-:W-:Y:S01]  /*a820*/  FMUL.FTZ R184, R5, R184 ;  /* 0x000000b805b87220 */ /* 0x000fe20000410000 */
[----:B------:R-:W-:Y:S01]  /*a830*/  FSEL R4, R4, RZ, P3 ;  /* 0x000000ff04047208 */ /* 0x000fe20001800000 */
[----:B------:R-:W-:Y:S01]  /*a840*/  FMUL.FTZ R128, R124, UR6 ;  /* 0x000000067c807c20 */ /* 0x000fe20008410000 */
[----:B------:R-:W-:-:S02]  /*a850*/  LOP3.LUT P6, RZ, R142, 0xff0000, RZ, 0xc0, !PT ;  /* 0x00ff00008eff7812 */ /* 0x000fc400078cc0ff */
[----:B------:R-:W-:Y:S01]  /*a860*/  F2FP.BF16.F32.PACK_AB R130, R4, R130 ;  /* 0x000000820482723e */ /* 0x000fe200000010ff */
[----:B------:R-:W-:Y:S01]  /*a870*/  FMUL.FTZ R4, R125, UR6 ;  /* 0x000000067d047c20 */ /* 0x000fe20008410000 */
[----:B------:R-:W-:Y:S02]  /*a880*/  F2FP.BF16.F32.PACK_AB R127, R9, R127 ;  /* 0x0000007f097f723e */ /* 0x000fe400000010ff */
[----:B------:R-:W-:Y:S01]  /*a890*/  F2FP.BF16.F32.PACK_AB R11, R7, R11 ;  /* 0x0000000b070b723e */ /* 0x000fe200000010ff */
[----:B------:R-:W-:Y:S01]  /*a8a0*/  FMUL.FTZ R7, R137, UR6 ;  /* 0x0000000689077c20 */ /* 0x000fe20008410000 */
[----:B------:R-:W-:Y:S02]  /*a8b0*/  FSEL R9, R4, RZ, P6 ;  /* 0x000000ff04097208 */ /* 0x000fe40003000000 */
[----:B------:R-:W-:Y:S02]  /*a8c0*/  LOP3.LUT P6, RZ, R190, 0xff0000, RZ, 0xc0, !PT ;  /* 0x00ff0000beff7812 */ /* 0x000fe400078cc0ff */
[----:B------:R-:W-:-:S02]  /*a8d0*/  F2FP.BF16.F32.PACK_AB R10, R0, R10 ;  /* 0x0000000a000a723e */ /* 0x000fc400000010ff */
[----:B------:R-:W-:Y:S02]  /*a8e0*/  FSEL R129, R4, RZ, P6 ;  /* 0x000000ff04817208 */ /* 0x000fe40003000000 */
[----:B------:R-:W-:Y:S02]  /*a8f0*/  LOP3.LUT P6, RZ, R190, 0xff000000, RZ, 0xc0, !PT ;  /* 0xff000000beff7812 */ /* 0x000fe400078cc0ff */
[----:B------:R-:W-:Y:S02]  /*a900*/  LOP3.LUT P5, RZ, R142, 0xff000000, RZ, 0xc0, !PT ;  /* 0xff0000008eff7812 */ /* 0x000fe400078ac0ff */
[C---:B------:R-:W-:Y:S02]  /*a910*/  FSEL R0, R7.reuse, RZ, P6 ;  /* 0x000000ff07007208 */ /* 0x040fe40003000000 */
[----:B------:R-:W-:Y:S02]  /*a920*/  FSEL R7, R7, RZ, P5 ;  /* 0x000000ff07077208 */ /* 0x000fe40002800000 */
[----:B------:R-:W-:Y:S01]  /*a930*/  F2FP.BF16.F32.PACK_AB R129, R0, R129 ;  /* 0x000000810081723e */ /* 0x000fe200000010ff */
[----:B------:R-:W-:Y:S01]  /*a940*/  FMUL.FTZ R0, R184, UR6 ;  /* 0x00000006b8007c20 */ /* 0x000fe20008410000 */
[----:B------:R-:W-:-:S02]  /*a950*/  LOP3.LUT P4, RZ, R142, 0xff00, RZ, 0xc0, !PT ;  /* 0x0000ff008eff7812 */ /* 0x000fc4000788c0ff */
[----:B------:R-:W-:Y:S02]  /*a960*/  LOP3.LUT P5, RZ, R190, 0xff, RZ, 0xc0, !PT ;  /* 0x000000ffbeff7812 */ /* 0x000fe400078ac0ff */
        /* <DEDUP_REMOVED lines=12> */
[----:B------:R-:W-:Y:S01]  /*aa30*/  F2FP.BF16.F32.PACK_AB R8, R8, R0 ;  /* 0x000000000808723e */ /* 0x000fe200000010ff */
[----:B------:R-:W-:Y:S06]  /*aa40*/  BRA `(.L_x_1675) ;  /* 0x0000001400147947 */ /* 0x000fec0003800000 */
.L_x_1676:
        /* <DEDUP_REMOVED lines=8> */
[C---:B0-2---:R-:W-:Y:S01]  /*aad0*/  FMUL.FTZ R131, R5.reuse, R179 ;  /* 0x000000b305837220 */ /* 0x045fe20000410000 */
        /* <DEDUP_REMOVED lines=38> */
[----:B------:R-:W-:Y:S02]  /*ad40*/  FSEL R9, R182, RZ, P5 ;  /* 0x000000ffb6097208 */ /* 0x000fe40002800000 */
[----:B------:R-:W-:Y:S01]  /*ad50*/  F2FP.BF16.F32.PACK_AB R130, R4, R130 ;  /* 0x000000820482723e */ /* 0x000fe200000010ff */
[----:B------:R-:W-:Y:S01]  /*ad60*/  FMUL.FTZ R4, R5, R137 ;  /* 0x0000008905047220 */ /* 0x000fe20000410000 */
[----:B------:R-:W-:Y:S02]  /*ad70*/  LOP3.LUT P5, RZ, R190, 0xff0000, RZ, 0xc0, !PT ;  /* 0x00ff0000beff7812 */ /* 0x000fe400078ac0ff */
[----:B------:R-:W-:Y:S01]  /*ad80*/  F2FP.BF16.F32.PACK_AB R10, R0, R10 ;  /* 0x0000000a000a723e */ /* 0x000fe200000010ff */
[----:B------:R-:W-:Y:S01]  /*ad90*/  FMUL.FTZ R4, R4, UR6 ;  /* 0x0000000604047c20 */ /* 0x000fe20008410000 */
[----:B------:R-:W-:-:S02]  /*ada0*/  FSEL R129, R182, RZ, P5 ;  /* 0x000000ffb6817208 */ /* 0x000fc40002800000 */
        /* <DEDUP_REMOVED lines=21> */
.L_x_1672:
[----:B------:R-:W-:Y:S05]  /*af00*/  @!P1 BRA `(.L_x_1677) ;  /* 0x0000000800249947 */ /* 0x000fea0003800000 */
        /* <DEDUP_REMOVED lines=9> */
[-CC-:B------:R-:W-:Y:S01]  /*afa0*/  FFMA.FTZ R181, R181, R218.reuse, R219.reuse ;  /* 0x000000dab5b57223 */ /* 0x180fe200000100db */
[----:B------:R-:W-:Y:S01]  /*afb0*/  FFMA.FTZ R179, R179, R218, R219 ;  /* 0x000000dab3b37223 */ /* 0x000fe200000100db */
[----:B------:R-:W-:Y:S01]  /*afc0*/  PRMT R12, R113, 0x7632, R12 ;  /* 0x00007632710c7816 */ /* 0x000fe2000000000c */
[C---:B------:R-:W-:Y:S01]  /*afd0*/  FFMA.FTZ R127, R5.reuse, R127, R4 ;  /* 0x0000007f057f7223 */ /* 0x040fe20000010004 */
[----:B------:R-:W-:Y:S01]  /*afe0*/  FFMA.FTZ R126, R5, R126, R0 ;  /* 0x0000007e057e7223 */ /* 0x000fe20000010000 */
[----:B------:R-:W-:Y:S01]  /*aff0*/  FADD.FTZ R180, R180, -R181 ;  /* 0x800000b5b4b47221 */ /* 0x000fe20000010000 */
[----:B------:R-:W-:Y:S01]  /*b000*/  SHF.L.U32 R4, R115, 0x10, RZ ;  /* 0x0000001073047819 */ /* 0x000fe200000006ff */
[----:B------:R-:W-:-:S02]  /*b010*/  IMAD.U32 R0, R114, 0x10000, RZ ;  /* 0x0001000072007824 */ /* 0x000fc400078e00ff */
[----:B------:R-:W-:Y:S01]  /*b020*/  FADD.FTZ R7, R178, -R179 ;  /* 0x800000b3b2077221 */ /* 0x000fe20000010000 */
[--C-:B------:R-:W-:Y:S01]  /*b030*/  FFMA.FTZ R183, R183, R218, R219.reuse ;  /* 0x000000dab7b77223 */ /* 0x100fe200000100db */
[----:B------:R-:W-:Y:S01]  /*b040*/  ISETP.GE.U32.AND P3, PT, R142, RZ, PT ;  /* 0x000000ff8e00720c */ /* 0x000fe20003f66070 */
[C---:B------:R-:W-:Y:S01]  /*b050*/  FFMA.FTZ R180, R5.reuse, R180, R0 ;  /* 0x000000b405b47223 */ /* 0x040fe20000010000 */
[----:B------:R-:W-:Y:S01]  /*b060*/  FFMA.FTZ R7, R5, R7, R4 ;  /* 0x0000000705077223 */ /* 0x000fe20000010004 */
[-C--:B--2---:R-:W-:Y:S01]  /*b070*/  FFMA.FTZ R8, R133, R218.reuse, R219 ;  /* 0x000000da85087223 */ /* 0x084fe200000100db */
[----:B------:R-:W-:Y:S01]  /*b080*/  PRMT R9, R112, 0x7632, R9 ;  /* 0x0000763270097816 */ /* 0x000fe20000000009 */
[-CC-:B------:R-:W-:Y:S01]  /*b090*/  FFMA.FTZ R136, R136, R218.reuse, R219.reuse ;  /* 0x000000da88887223 */ /* 0x180fe200000100db */
[----:B------:R-:W-:Y:S01]  /*b0a0*/  FFMA.FTZ R185, R185, R218, R219 ;  /* 0x000000dab9b97223 */ /* 0x000fe200000100db */
[----:B------:R-:W-:Y:S01]  /*b0b0*/  FMUL.FTZ R10, R180, UR6 ;  /* 0x00000006b40a7c20 */ /* 0x000fe20008410000 */
[----:B------:R-:W-:Y:S01]  /*b0c0*/  FMUL.FTZ R0, R126, UR6 ;  /* 0x000000067e007c20 */ /* 0x000fe20008410000 */
[----:B------:R-:W-:Y:S01]  /*b0d0*/  LOP3.LUT P5, RZ, R143, 0xff, RZ, 0xc0, !PT ;  /* 0x000000ff8fff7812 */ /* 0x000fe200078ac0ff */
[----:B------:R-:W-:Y:S01]  /*b0e0*/  FMUL.FTZ R11, R127, UR6 ;  /* 0x000000067f0b7c20 */ /* 0x000fe20008410000 */
[----:B------:R-:W-:Y:S01]  /*b0f0*/  FMUL.FTZ R4, R7, UR6 ;  /* 0x0000000607047c20 */ /* 0x000fe20008410000 */
[----:B------:R-:W-:Y:S01]  /*b100*/  LOP3.LUT P6, RZ, R143, 0xff00, RZ, 0xc0, !PT ;  /* 0x0000ff008fff7812 */ /* 0x000fe200078cc0ff */
[----:B------:R-:W-:Y:S01]  /*b110*/  FADD.FTZ R182, R182, -R183 ;  /* 0x800000b7b6b67221 */ /* 0x000fe20000010000 */
[----:B------:R-:W-:Y:S01]  /*b120*/  SHF.L.U32 R12, R12, 0x10, RZ ;  /* 0x000000100c0c7819 */ /* 0x000fe200000006ff */
[----:B------:R-:W-:Y:S01]  /*b130*/  FADD.FTZ R8, R137, -R8 ;  /* 0x8000000889087221 */ /* 0x000fe20000010000 */
[----:B------:R-:W-:Y:S01]  /*b140*/  SHF.L.U32 R125, R113, 0x10, RZ ;  /* 0x00000010717d7819 */ /* 0x000fe200000006ff */
[----:B------:R-:W-:Y:S01]  /*b150*/  FADD.FTZ R136, R132, -R136 ;  /* 0x8000008884887221 */ /* 0x000fe20000010000 */
[C---:B------:R-:W-:Y:S01]  /*b160*/  LOP3.LUT P4, RZ, R143.reuse, 0xff0000, RZ, 0xc0, !PT ;  /* 0x00ff00008fff7812 */ /* 0x040fe2000788c0ff */
[----:B------:R-:W-:Y:S01]  /*b170*/  FADD.FTZ R184, R184, -R185 ;  /* 0x800000b9b8b87221 */ /* 0x000fe20000010000 */
[----:B------:R-:W-:Y:S01]  /*b180*/  ISETP.GE.U32.AND.EX P3, PT, R143, 0x1000000, PT, P3 ;  /* 0x010000008f00780c */ /* 0x000fe20003f66130 */
[----:B------:R-:W-:Y:S01]  /*b190*/  FFMA.FTZ R8, R5, R8, R12 ;  /* 0x0000000805087223 */ /* 0x000fe2000001000c */
[----:B------:R-:W-:Y:S01]  /*b1a0*/  SHF.L.U32 R9, R9, 0x10, RZ ;  /* 0x0000001009097819 */ /* 0x000fe200000006ff */
[----:B------:R-:W-:Y:S01]  /*b1b0*/  FFMA.FTZ R125, R5, R182, R125 ;  /* 0x000000b6057d7223 */ /* 0x000fe2000001007d */
[----:B------:R-:W-:-:S02]  /*b1c0*/  SHF.L.U32 R124, R112, 0x10, RZ ;  /* 0x00000010707c7819 */ /* 0x000fc400000006ff */
[----:B------:R-:W-:Y:S01]  /*b1d0*/  FSEL R10, R10, RZ, P5 ;  /* 0x000000ff0a0a7208 */ /* 0x000fe20002800000 */
[C---:B------:R-:W-:Y:S01]  /*b1e0*/  FFMA.FTZ R136, R5.reuse, R136, R9 ;  /* 0x0000008805887223 */ /* 0x040fe20000010009 */
[----:B------:R-:W-:Y:S01]  /*b1f0*/  FSEL R0, R0, RZ, P6 ;  /* 0x000000ff00007208 */ /* 0x000fe20003000000 */
[----:B------:R-:W-:Y:S01]  /*b200*/  FFMA.FTZ R124, R5, R184, R124 ;  /* 0x000000b8057c7223 */ /* 0x000fe2000001007c */
[----:B------:R-:W-:Y:S02]  /*b210*/  FSEL R11, R11, RZ, P3 ;  /* 0x000000ff0b0b7208 */ /* 0x000fe40001800000 */
[----:B------:R-:W-:Y:S02]  /*b220*/  FSEL R4, R4, RZ, P4 ;  /* 0x000000ff04047208 */ /* 0x000fe40002000000 */
        /* <DEDUP_REMOVED lines=21> */
.L_x_1678:
[----:B------:R-:W-:Y:S01]  /*b380*/  PRMT R4, R115, 0x7632, R4 ;  /* 0x0000763273047816 */ /* 0x000fe20000000004 */
        /* <DEDUP_REMOVED lines=8> */
[----:B------:R-:W-:Y:S01]  /*b410*/  FFMA.FTZ R181, R181, R218, R219 ;  /* 0x000000dab5b57223 */ /* 0x000fe200000100db */
[C---:B------:R-:W-:Y:S01]  /*b420*/  FFMA.FTZ R4, R5.reuse, R208, R4 ;  /* 0x000000d005047223 */ /* 0x040fe20000010004 */
[----:B------:R-:W-:Y:S01]  /*b430*/  FFMA.FTZ R7, R5, R179, R7 ;  /* 0x000000b305077223 */ /* 0x000fe20000010007 */
[----:B------:R-:W-:Y:S01]  /*b440*/  LOP3.LUT P4, RZ, R143, 0xff0000, RZ, 0xc0, !PT ;  /* 0x00ff00008fff7812 */ /* 0x000fe2000788c0ff */
[-C--:B------:R-:W-:Y:S01]  /*b450*/  FFMA.FTZ R134, R134, R218.reuse, R219 ;  /* 0x000000da86867223 */ /* 0x080fe200000100db */
[----:B------:R-:W-:Y:S01]  /*b460*/  FMUL.FTZ R4, R4, UR6 ;  /* 0x0000000604047c20 */ /* 0x000fe20008410000 */
[----:B------:R-:W-:Y:S01]  /*b470*/  FMUL.FTZ R7, R7, UR6 ;  /* 0x0000000607077c20 */ /* 0x000fe20008410000 */
[----:B------:R-:W-:Y:S01]  /*b480*/  ISETP.GE.U32.AND.EX P3, PT, R143, 0x1000000, PT, P3 ;  /* 0x010000008f00780c */ /* 0x000fe20003f66130 */
[----:B------:R-:W-:Y:S01]  /*b490*/  FADD.FTZ R183, R182, -R183 ;  /* 0x800000b7b6b77221 */ /* 0x000fe20000010000 */
[----:B------:R-:W-:Y:S01]  /*b4a0*/  PRMT R0, R114, 0x7632, R0 ;  /* 0x0000763272007816 */ /* 0x000fe20000000000 */
[----:B------:R-:W-:Y:S01]  /*b4b0*/  FADD.FTZ R181, R180, -R181 ;  /* 0x800000b5b4b57221 */ /* 0x000fe20000010000 */
[----:B------:R-:W-:Y:S01]  /*b4c0*/  FSEL R4, R4, RZ, P3 ;  /* 0x000000ff04047208 */ /* 0x000fe20001800000 */
[----:B------:R-:W-:Y:S01]  /*b4d0*/  FADD.FTZ R134, R135, -R134 ;  /* 0x8000008687867221 */ /* 0x000fe20000010000 */
[----:B------:R-:W-:Y:S01]  /*b4e0*/  FSEL R7, R7, RZ, P4 ;  /* 0x000000ff07077208 */ /* 0x000fe20002000000 */
[-CC-:B------:R-:W-:Y:S01]  /*b4f0*/  FFMA.FTZ R136, R136, R218.reuse, R219.reuse ;  /* 0x000000da88887223 */ /* 0x180fe200000100db */
[----:B------:R-:W-:Y:S01]  /*b500*/  SHF.L.U32 R0, R0, 0x10, RZ ;  /* 0x0000001000007819 */ /* 0x000fe200000006ff */
[-CC-:B------:R-:W-:Y:S01]  /*b510*/  FFMA.FTZ R133, R133, R218.reuse, R219.reuse ;  /* 0x000000da85857223 */ /* 0x180fe200000100db */
[----:B------:R-:W-:Y:S01]  /*b520*/  F2FP.BF16.F32.PACK_AB R11, R4, R7 ;  /* 0x00000007040b723e */ /* 0x000fe200000010ff */
[----:B------:R-:W-:Y:S01]  /*b530*/  FFMA.FTZ R185, R185, R218, R219 ;  /* 0x000000dab9b97223 */ /* 0x000fe200000100db */
[----:B--2---:R-:W-:Y:S01]  /*b540*/  SHF.L.U32 R8, R114, 0x10, RZ ;  /* 0x0000001072087819 */ /* 0x004fe200000006ff */
[----:B------:R-:W-:Y:S01]  /*b550*/  FFMA.FTZ R0, R5, R134, R0 ;  /* 0x0000008605007223 */ /* 0x000fe20000010000 */
[C---:B------:R-:W-:Y:S01]  /*b560*/  SHF.L.U32 R4, R113.reuse, 0x10, RZ ;  /* 0x0000001071047819 */ /* 0x040fe200000006ff */
[----:B------:R-:W-:Y:S01]  /*b570*/  FADD.FTZ R136, R132, -R136 ;  /* 0x8000008884887221 */ /* 0x000fe20000010000 */
[----:B------:R-:W-:Y:S01]  /*b580*/  PRMT R10, R113, 0x7632, R10 ;  /* 0x00007632710a7816 */ /* 0x000fe2000000000a */
[C---:B------:R-:W-:Y:S01]  /*b590*/  FFMA.FTZ R8, R5.reuse, R181, R8 ;  /* 0x000000b505087223 */ /* 0x040fe20000010008 */
[----:B------:R-:W-:Y:S01]  /*b5a0*/  PRMT R9, R112, 0x7632, R9 ;  /* 0x0000763270097816 */ /* 0x000fe20000000009 */
[----:B------:R-:W-:Y:S01]  /*b5b0*/  FFMA.FTZ R183, R5, R183, R4 ;  /* 0x000000b705b77223 */ /* 0x000fe20000010004 */
[----:B------:R-:W-:Y:S01]  /*b5c0*/  SHF.L.U32 R10, R10, 0x10, RZ ;  /* 0x000000100a0a7819 */ /* 0x000fe200000006ff */
[----:B------:R-:W-:Y:S01]  /*b5d0*/  FADD.FTZ R137, R137, -R133 ;  /* 0x8000008589897221 */ /* 0x000fe20000010000 */
[----:B------:R-:W-:Y:S01]  /*b5e0*/  SHF.L.U32 R9, R9, 0x10, RZ ;  /* 0x0000001009097819 */ /* 0x000fe200000006ff */
[----:B------:R-:W-:Y:S01]  /*b5f0*/  FADD.FTZ R185, R184, -R185 ;  /* 0x800000b9b8b97221 */ /* 0x000fe20000010000 */
[----:B------:R-:W-:-:S02]  /*b600*/  IMAD.U32 R4, R112, 0x10000, RZ ;  /* 0x0001000070047824 */ /* 0x000fc400078e00ff */
[----:B------:R-:W-:Y:S01]  /*b610*/  FMUL.FTZ R8, R8, UR6 ;  /* 0x0000000608087c20 */ /* 0x000fe20008410000 */
[----:B------:R-:W-:Y:S01]  /*b620*/  FMUL.FTZ R0, R0, UR6 ;  /* 0x0000000600007c20 */ /* 0x000fe20008410000 */
[----:B------:R-:W-:Y:S01]  /*b630*/  LOP3.LUT P5, RZ, R143, 0xff, RZ, 0xc0, !PT ;  /* 0x000000ff8fff7812 */ /* 0x000fe200078ac0ff */
[----:B------:R-:W-:Y:S01]  /*b640*/  FFMA.FTZ R137, R5, R137, R10 ;  /* 0x0000008905897223 */ /* 0x000fe2000001000a */
[----:B------:R-:W-:Y:S01]  /*b650*/  LOP3.LUT P6, RZ, R143, 0xff00, RZ, 0xc0, !PT ;  /* 0x0000ff008fff7812 */ /* 0x000fe200078cc0ff */
[C---:B------:R-:W-:Y:S01]  /*b660*/  FFMA.FTZ R9, R5.reuse, R136, R9 ;  /* 0x0000008805097223 */ /* 0x040fe20000010009 */
        /* <DEDUP_REMOVED lines=19> */
.L_x_1677:
        /* <DEDUP_REMOVED lines=50> */
[----:B------:R-:W-:-:S02]  /*bac0*/  FSEL R0, R0, RZ, P3 ;  /* 0x000000ff00007208 */ /* 0x000fc40001800000 */
[----:B--2---:R-:W-:Y:S02]  /*bad0*/  FSEL R9, R137, RZ, P4 ;  /* 0x000000ff89097208 */ /* 0x004fe40002000000 */
[----:B------:R-:W-:Y:S02]  /*bae0*/  FSEL R4, R4, RZ, P6 ;  /* 0x000000ff04047208 */ /* 0x000fe40003000000 */
[----:B------:R-:W-:Y:S02]  /*baf0*/  FSEL R8, R132, RZ, P5 ;  /* 0x000000ff84087208 */ /* 0x000fe40002800000 */
[----:B------:R-:W-:Y:S02]  /*bb00*/  F2FP.BF16.F32.PACK_AB R126, R135, R126 ;  /* 0x0000007e877e723e */ /* 0x000fe400000010ff */
[----:B------:R-:W-:Y:S02]  /*bb10*/  F2FP.BF16.F32.PACK_AB R11, R11, R7 ;  /* 0x000000070b0b723e */ /* 0x000fe400000010ff */
[----:B------:R-:W-:-:S02]  /*bb20*/  F2FP.BF16.F32.PACK_AB R9, R9, R0 ;  /* 0x000000000909723e */ /* 0x000fc400000010ff */
[----:B------:R-:W-:Y:S01]  /*bb30*/  F2FP.BF16.F32.PACK_AB R8, R8, R4 ;  /* 0x000000040808723e */ /* 0x000fe200000010ff */
[----:B------:R-:W-:Y:S06]  /*bb40*/  BRA `(.L_x_1675) ;  /* 0x0000000000d47947 */ /* 0x000fec0003800000 */
.L_x_1679:
        /* <DEDUP_REMOVED lines=45> */
[----:B--2---:R-:W-:Y:S02]  /*be20*/  FSEL R9, R182, RZ, P3 ;  /* 0x000000ffb6097208 */ /* 0x004fe40001800000 */
[----:B------:R-:W-:Y:S02]  /*be30*/  FSEL R133, R133, RZ, P4 ;  /* 0x000000ff85857208 */ /* 0x000fe40002000000 */
[----:B------:R-:W-:-:S02]  /*be40*/  FSEL R8, R132, RZ, P6 ;  /* 0x000000ff84087208 */ /* 0x000fc40003000000 */
[----:B------:R-:W-:Y:S02]  /*be50*/  FSEL R185, R185, RZ, P5 ;  /* 0x000000ffb9b97208 */ /* 0x000fe40002800000 */
[----:B------:R-:W-:Y:S02]  /*be60*/  F2FP.BF16.F32.PACK_AB R11, R0, R11 ;  /* 0x0000000b000b723e */ /* 0x000fe400000010ff */
[----:B------:R-:W-:Y:S02]  /*be70*/  F2FP.BF16.F32.PACK_AB R10, R134, R10 ;  /* 0x0000000a860a723e */ /* 0x000fe400000010ff */
[----:B------:R-:W-:Y:S02]  /*be80*/  F2FP.BF16.F32.PACK_AB R9, R133, R9 ;  /* 0x000000098509723e */ /* 0x000fe400000010ff */
[----:B------:R-:W-:-:S07]  /*be90*/  F2FP.BF16.F32.PACK_AB R8, R8, R185 ;  /* 0x000000b90808723e */ /* 0x000fce00000010ff */
.L_x_1675:
        /* <DEDUP_REMOVED lines=20> */
[----:B------:R-:W-:Y:S01]  /*bfe0*/  FADD.FTZ R126, R150, -R154 ;  /* 0x8000009a967e7221 */ /* 0x000fe20000010000 */
[C---:B------:R-:W-:Y:S01]  /*bff0*/  FFMA.FTZ R0, R5.reuse, R155, R0 ;  /* 0x0000009b05007223 */ /* 0x040fe20000010000 */
[----:B------:R-:W-:Y:S01]  /*c000*/  FFMA.FTZ R127, R5, R139, R127 ;  /* 0x0000008b057f7223 */ /* 0x000fe2000001007f */
[----:B------:R-:W-:Y:S01]  /*c010*/  ISETP.GE.U32.AND P3, PT, R188, RZ, PT ;  /* 0x000000ffbc00720c */ /* 0x000fe20003f66070 */
[----:B------:R-:W-:Y:S01]  /*c020*/  FFMA.FTZ R4, R202, R218, R219 ;  /* 0x000000daca047223 */ /* 0x000fe200000100db */
[----:B------:R-:W-:Y:S01]  /*c030*/  SHF.L.U32 R3, R3, 0x10, RZ ;  /* 0x0000001003037819 */ /* 0x000fe200000006ff */
[----:B------:R-:W-:Y:S01]  /*c040*/  FMUL.FTZ R11, R127, UR6 ;  /* 0x000000067f0b7c20 */ /* 0x000fe20008410000 */
[C---:B------:R-:W-:Y:S01]  /*c050*/  F2FP.BF16.F32.PACK_AB R127, R0.reuse, R127 ;  /* 0x0000007f007f723e */ /* 0x040fe200000010ff */
[----:B------:R-:W-:Y:S01]  /*c060*/  FMUL.FTZ R0, R0, UR6 ;  /* 0x0000000600007c20 */ /* 0x000fe20008410000 */
[----:B------:R-:W-:Y:S01]  /*c070*/  LOP3.LUT P5, RZ, R189, 0xff0000, RZ, 0xc0, !PT ;  /* 0x00ff0000bdff7812 */ /* 0x000fe200078ac0ff */
[----:B------:R-:W-:Y:S01]  /*c080*/  FFMA.FTZ R126, R5, R126, R3 ;  /* 0x0000007e057e7223 */ /* 0x000fe20000010003 */
[----:B------:R-:W-:Y:S01]  /*c090*/  ISETP.GE.U32.AND.EX P3, PT, R189, 0x1000000, PT, P3 ;  /* 0x01000000bd00780c */ /* 0x000fe20003f66130 */
[----:B------:R-:W-:Y:S01]  /*c0a0*/  FADD.FTZ R4, R201, -R4 ;  /* 0x80000004c9047221 */ /* 0x000fe20000010000 */
[----:B0-2---:R-:W-:Y:S01]  /*c0b0*/  FSEL R131, R11, RZ, P5 ;  /* 0x000000ff0b837208 */ /* 0x005fe20002800000 */
[-CC-:B------:R-:W-:Y:S01]  /*c0c0*/  FFMA.FTZ R204, R204, R218.reuse, R219.reuse ;  /* 0x000000dacccc7223 */ /* 0x180fe200000100db */
[----:B------:R-:W-:Y:S01]  /*c0d0*/  FSEL R3, R0, RZ, P3 ;  /* 0x000000ff00037208 */ /* 0x000fe20001800000 */
[-CC-:B------:R-:W-:Y:S01]  /*c0e0*/  FFMA.FTZ R210, R210, R218.reuse, R219.reuse ;  /* 0x000000dad2d27223 */ /* 0x180fe200000100db */
[----:B------:R-:W-:Y:S01]  /*c0f0*/  ISETP.GE.U32.AND P4, PT, R144, RZ, PT ;  /* 0x000000ff9000720c */ /* 0x000fe20003f86070 */
[----:B------:R-:W-:Y:S01]  /*c100*/  FADD.FTZ R203, R203, -R204 ;  /* 0x800000cccbcb7221 */ /* 0x000fe20000010000 */
[----:B------:R-:W-:Y:S01]  /*c110*/  F2FP.BF16.F32.PACK_AB R131, R3, R131 ;  /* 0x000000830383723e */ /* 0x000fe200000010ff */
[----:B------:R-:W-:Y:S01]  /*c120*/  FMUL.FTZ R130, R126, UR6 ;  /* 0x000000067e827c20 */ /* 0x000fe20008410000 */
[----:B------:R-:W-:Y:S01]  /*c130*/  SHF.L.U32 R3, R118, 0x10, RZ ;  /* 0x0000001076037819 */ /* 0x000fe200000006ff */
[----:B------:R-:W-:Y:S01]  /*c140*/  FADD.FTZ R153, R153, -R210 ;  /* 0x800000d299997221 */ /* 0x000fe20000010000 */
[----:B------:R-:W-:Y:S01]  /*c150*/  SHF.L.U32 R125, R117, 0x10, RZ ;  /* 0x00000010757d7819 */ /* 0x000fe200000006ff */
[----:B------:R-:W-:Y:S01]  /*c160*/  FFMA.FTZ R209, R209, R218, R219 ;  /* 0x000000dad1d17223 */ /* 0x000fe200000100db */
[----:B------:R-:W-:Y:S01]  /*c170*/  ISETP.GE.U32.AND.EX P3, PT, R145, 0x1000000, PT, P4 ;  /* 0x010000009100780c */ /* 0x000fe20003f66140 */
[----:B------:R-:W-:Y:S01]  /*c180*/  FFMA.FTZ R4, R5, R4, R3 ;  /* 0x0000000405047223 */ /* 0x000fe20000010003 */
[----:B------:R-:W-:Y:S01]  /*c190*/  LOP3.LUT P5, RZ, R145, 0xff0000, RZ, 0xc0, !PT ;  /* 0x00ff000091ff7812 */ /* 0x000fe200078ac0ff */
[----:B------:R-:W-:Y:S01]  /*c1a0*/  FFMA.FTZ R125, R5, R203, R125 ;  /* 0x000000cb057d7223 */ /* 0x000fe2000001007d */
[----:B------:R-:W-:Y:S01]  /*c1b0*/  LOP3.LUT P4, RZ, R145, 0xff, RZ, 0xc0, !PT ;  /* 0x000000ff91ff7812 */ /* 0x000fe2000788c0ff */
[----:B------:R-:W-:Y:S01]  /*c1c0*/  FMUL.FTZ R3, R4, UR6 ;  /* 0x0000000604037c20 */ /* 0x000fe20008410000 */
[----:B------:R-:W-:Y:S01]  /*c1d0*/  PRMT R7, R117, 0x7632, R7 ;  /* 0x0000763275077816 */ /* 0x000fe20000000007 */
[----:B------:R-:W-:Y:S01]  /*c1e0*/  FMUL.FTZ R129, R125, UR6 ;  /* 0x000000067d817c20 */ /* 0x000fe20008410000 */
[----:B------:R-:W-:Y:S01]  /*c1f0*/  FSEL R11, R11, RZ, P5 ;  /* 0x000000ff0b0b7208 */ /* 0x000fe20002800000 */
[----:B------:R-:W-:Y:S01]  /*c200*/  FFMA.FTZ R206, R206, R218, R219 ;  /* 0x000000dacece7223 */ /* 0x000fe200000100db */
[----:B------:R-:W-:Y:S01]  /*c210*/  FSEL R0, R0, RZ, P3 ;  /* 0x000000ff00007208 */ /* 0x000fe20001800000 */
[----:B------:R-:W-:Y:S01]  /*c220*/  FADD.FTZ R152, R152, -R209 ;  /* 0x800000d198987221 */ /* 0x000fe20000010000 */
[----:B------:R-:W-:Y:S01]  /*c230*/  FSEL R10, R3, RZ, P4 ;  /* 0x000000ff030a7208 */ /* 0x000fe20002000000 */
[----:B------:R-:W-:Y:S01]  /*c240*/  FADD.FTZ R205, R205, -R206 ;  /* 0x800000cecdcd7221 */ /* 0x000fe20000010000 */
[----:B------:R-:W-:-:S02]  /*c250*/  LOP3.LUT P6, RZ, R145, 0xff00, RZ, 0xc0, !PT ;  /* 0x0000ff0091ff7812 */ /* 0x000fc400078cc0ff */
[----:B------:R-:W-:Y:S02]  /*c260*/  LOP3.LUT P4, RZ, R144, 0xff0000, RZ, 0xc0, !PT ;  /* 0x00ff000090ff7812 */ /* 0x000fe4000788c0ff */
[----:B------:R-:W-:Y:S02]  /*c270*/  SHF.L.U32 R7, R7, 0x10, RZ ;  /* 0x0000001007077819 */ /* 0x000fe400000006ff */
[----:B------:R-:W-:Y:S02]  /*c280*/  F2FP.BF16.F32.PACK_AB R11, R0, R11 ;  /* 0x0000000b000b723e */ /* 0x000fe400000010ff */
[----:B------:R-:W-:Y:S01]  /*c290*/  FSEL R0, R130, RZ, P6 ;  /* 0x000000ff82007208 */ /* 0x000fe20003000000 */
[----:B------:R-:W-:Y:S01]  /*c2a0*/  FFMA.FTZ R153, R5, R153, R7 ;  /* 0x0000009905997223 */ /* 0x000fe20000010007 */
[----:B------:R-:W-:Y:S02]  /*c2b0*/  FSEL R9, R129, RZ, P4 ;  /* 0x000000ff81097208 */ /* 0x000fe40002000000 */
[----:B------:R-:W-:-:S02]  /*c2c0*/  LOP3.LUT P5, RZ, R189, 0xff, RZ, 0xc0, !PT ;  /* 0x000000ffbdff7812 */ /* 0x000fc400078ac0ff */
[----:B------:R-:W-:Y:S02]  /*c2d0*/  LOP3.LUT P3, RZ, R189, 0xff00, RZ, 0xc0, !PT ;  /* 0x0000ff00bdff7812 */ /* 0x000fe4000786c0ff */
[----:B------:R-:W-:Y:S02]  /*c2e0*/  LOP3.LUT P4, RZ, R188, 0xff0000, RZ, 0xc0, !PT ;  /* 0x00ff0000bcff7812 */ /* 0x000fe4000788c0ff */
[----:B------:R-:W-:Y:S02]  /*c2f0*/  PRMT R124, R116, 0x7632, R124 ;  /* 0x00007632747c7816 */ /* 0x000fe4000000007c */
[----:B------:R-:W-:Y:S01]  /*c300*/  F2FP.BF16.F32.PACK_AB R10, R0, R10 ;  /* 0x0000000a000a723e */ /* 0x000fe200000010ff */
[----:B------:R-:W-:Y:S01]  /*c310*/  FMUL.FTZ R0, R153, UR6 ;  /* 0x0000000699007c20 */ /* 0x000fe20008410000 */
[----:B------:R-:W-:Y:S02]  /*c320*/  FSEL R3, R3, RZ, P5 ;  /* 0x000000ff03037208 */ /* 0x000fe40002800000 */
[----:B------:R-:W-:-:S02]  /*c330*/  FSEL R130, R130, RZ, P3 ;  /* 0x000000ff82827208 */ /* 0x000fc40001800000 */
[----:B------:R-:W-:Y:S02]  /*c340*/  FSEL R129, R129, RZ, P4 ;  /* 0x000000ff81817208 */ /* 0x000fe40002000000 */
[----:B------:R-:W-:Y:S02]  /*c350*/  F2FP.BF16.F32.PACK_AB R126, R126, R4 ;  /* 0x000000047e7e723e */ /* 0x000fe400000010ff */
[----:B------:R-:W-:Y:S02]  /*c360*/  LOP3.LUT P4, RZ, R188, 0xff000000, RZ, 0xc0, !PT ;  /* 0xff000000bcff7812 */ /* 0x000fe4000788c0ff */
[----:B------:R-:W-:Y:S02]  /*c370*/  LOP3.LUT P5, RZ, R144, 0xff000000, RZ, 0xc0, !PT ;  /* 0xff00000090ff7812 */ /* 0x000fe400078ac0ff */
[----:B------:R-:W-:Y:S02]  /*c380*/  SHF.L.U32 R124, R124, 0x10, RZ ;  /* 0x000000107c7c7819 */ /* 0x000fe400000006ff */
[----:B------:R-:W-:-:S02]  /*c390*/  SHF.L.U32 R4, R116, 0x10, RZ ;  /* 0x0000001074047819 */ /* 0x000fc400000006ff */
[----:B------:R-:W-:Y:S01]  /*c3a0*/  F2FP.BF16.F32.PACK_AB R130, R130, R3 ;  /* 0x000000038282723e */ /* 0x000fe200000010ff */
[C---:B------:R-:W-:Y:S01]  /*c3b0*/  FFMA.FTZ R124, R5.reuse, R152, R124 ;  /* 0x00000098057c7223 */ /* 0x040fe2000001007c */
[C---:B------:R-:W-:Y:S01]  /*c3c0*/  FSEL R3, R0.reuse, RZ, P4 ;  /* 0x000000ff00037208 */ /* 0x040fe20002000000 */
[----:B------:R-:W-:Y:S01]  /*c3d0*/  FFMA.FTZ R205, R5, R205, R4 ;  /* 0x000000cd05cd7223 */ /* 0x000fe20000010004 */
[----:B------:R-:W-:Y:S01]  /*c3e0*/  FSEL R0, R0, RZ, P5 ;  /* 0x000000ff00007208 */ /* 0x000fe20002800000 */
[----:B------:R-:W-:Y:S01]  /*c3f0*/  FMUL.FTZ R128, R124, UR6 ;  /* 0x000000067c807c20 */ /* 0x000fe20008410000 */
        /* <DEDUP_REMOVED lines=16> */
.L_x_1682:
[----:B------:R-:W-:Y:S01]  /*c500*/  PRMT R0, R117, 0x7632, R0 ;  /* 0x0000763275007816 */ /* 0x000fe20000000000 */
[-CC-:B------:R-:W-:Y:S01]  /*c510*/  FFMA.FTZ R210, R210, R218.reuse, R219.reuse ;  /* 0x000000dad2d27223 */ /* 0x180fe200000100db */
[-CC-:B------:R-:W-:Y:S01]  /*c520*/  FFMA.FTZ R139, R139, R218.reuse, R219.reuse ;  /* 0x000000da8b8b7223 */ /* 0x180fe200000100db */
[-C--:B------:R-:W-:Y:S01]  /*c530*/  FFMA.FTZ R202, R202, R218.reuse, R219 ;  /* 0x000000dacaca7223 */ /* 0x080fe200000100db */
[----:B------:R-:W-:Y:S01]  /*c540*/  SHF.L.U32 R0, R0, 0x10, RZ ;  /* 0x0000001000007819 */ /* 0x000fe200000006ff */
[----:B------:R-:W-:Y:S01]  /*c550*/  FADD.FTZ R3, R153, -R210 ;  /* 0x800000d299037221 */ /* 0x000fe20000010000 */
[----:B------:R-:W-:Y:S01]  /*c560*/  FADD.FTZ R138, R138, -R139 ;  /* 0x8000008b8a8a7221 */ /* 0x000fe20000010000 */
[----:B--2---:R-:W-:Y:S01]  /*c570*/  PRMT R9, R119, 0x7632, R9 ;  /* 0x0000763277097816 */ /* 0x004fe20000000009 */
[--C-:B------:R-:W-:Y:S01]  /*c580*/  FFMA.FTZ R4, R155, R218, R219.reuse ;  /* 0x000000da9b047223 */ /* 0x100fe200000100db */
[----:B------:R-:W-:Y:S01]  /*c590*/  FFMA.FTZ R3, R5, R3, R0 ;  /* 0x0000000305037223 */ /* 0x000fe20000010000 */
[----:B------:R-:W-:Y:S01]  /*c5a0*/  IMAD.U32 R0, R119, 0x10000, RZ ;  /* 0x0001000077007824 */ /* 0x000fe200078e00ff */
[----:B0-----:R-:W-:Y:S01]  /*c5b0*/  SHF.L.U32 R130, R118, 0x10, RZ ;  /* 0x0000001076827819 */ /* 0x001fe200000006ff */
[----:B------:R-:W-:Y:S01]  /*c5c0*/  FADD.FTZ R202, R201, -R202 ;  /* 0x800000cac9ca7221 */ /* 0x000fe20000010000 */
[----:B------:R-:W-:Y:S01]  /*c5d0*/  SHF.L.U32 R9, R9, 0x10, RZ ;  /* 0x0000001009097819 */ /* 0x000fe200000006ff */
[----:B------:R-:W-:Y:S01]  /*c5e0*/  FFMA.FTZ R138, R5, R138, R0 ;  /* 0x0000008a058a7223 */ /* 0x000fe20000010000 */
[----:B------:R-:W-:Y:S01]  /*c5f0*/  FADD.FTZ R4, R151, -R4 ;  /* 0x8000000497047221 */ /* 0x000fe20000010000 */
[-C--:B------:R-:W-:Y:S01]  /*c600*/  FFMA.FTZ R204, R204, R218.reuse, R219 ;  /* 0x000000dacccc7223 */ /* 0x080fe200000100db */
[----:B------:R-:W-:Y:S01]  /*c610*/  PRMT R7, R118, 0x7632, R7 ;  /* 0x0000763276077816 */ /* 0x000fe20000000007 */
[----:B------:R-:W-:Y:S01]  /*c620*/  FMUL.FTZ R138, R138, UR6 ;  /* 0x000000068a8a7c20 */ /* 0x000fe20008410000 */
[----:B------:R-:W-:Y:S01]  /*c630*/  FFMA.FTZ R154, R154, R218, R219 ;  /* 0x000000da9a9a7223 */ /* 0x000fe200000100db */
[----:B------:R-:W-:Y:S01]  /*c640*/  FFMA.FTZ R130, R5, R202, R130 ;  /* 0x000000ca05827223 */ /* 0x000fe20000010082 */
[----:B------:R-:W-:Y:S01]  /*c650*/  LOP3.LUT P6, RZ, R145, 0xff0000, RZ, 0xc0, !PT ;  /* 0x00ff000091ff7812 */ /* 0x000fe200078cc0ff */
[----:B------:R-:W-:Y:S01]  /*c660*/  FFMA.FTZ R4, R5, R4, R9 ;  /* 0x0000000405047223 */ /* 0x000fe20000010009 */
[----:B------:R-:W-:Y:S01]  /*c670*/  SHF.L.U32 R0, R117, 0x10, RZ ;  /* 0x0000001075007819 */ /* 0x000fe200000006ff */
[----:B------:R-:W-:Y:S01]  /*c680*/  FADD.FTZ R204, R203, -R204 ;  /* 0x800000cccbcc7221 */ /* 0x000fe20000010000 */
[----:B------:R-:W-:Y:S01]  /*c690*/  LOP3.LUT P5, RZ, R189, 0xff0000, RZ, 0xc0, !PT ;  /* 0x00ff0000bdff7812 */ /* 0x000fe200078ac0ff */
[----:B------:R-:W-:Y:S01]  /*c6a0*/  FADD.FTZ R8, R150, -R154 ;  /* 0x8000009a96087221 */ /* 0x000fe20000010000 */
[----:B------:R-:W-:Y:S01]  /*c6b0*/  ISETP.GE.U32.AND P3, PT, R144, RZ, PT ;  /* 0x000000ff9000720c */ /* 0x000fe20003f66070 */
[----:B------:R-:W-:Y:S01]  /*c6c0*/  FMUL.FTZ R130, R130, UR6 ;  /* 0x0000000682827c20 */ /* 0x000fe20008410000 */
[----:B------:R-:W-:Y:S01]  /*c6d0*/  SHF.L.U32 R7, R7, 0x10, RZ ;  /* 0x0000001007077819 */ /* 0x000fe200000006ff */
[----:B------:R-:W-:Y:S01]  /*c6e0*/  FMUL.FTZ R4, R4, UR6 ;  /* 0x0000000604047c20 */ /* 0x000fe20008410000 */
[C---:B------:R-:W-:Y:S01]  /*c6f0*/  FSEL R9, R138.reuse, RZ, P6 ;  /* 0x000000ff8a097208 */ /* 0x040fe20003000000 */
[----:B------:R-:W-:Y:S01]  /*c700*/  FFMA.FTZ R0, R5, R204, R0 ;  /* 0x000000cc05007223 */ /* 0x000fe20000010000 */
[----:B------:R-:W-:Y:S01]  /*c710*/  LOP3.LUT P6, RZ, R145, 0xff, RZ, 0xc0, !PT ;  /* 0x000000ff91ff7812 */ /* 0x000fe200078cc0ff */
[----:B------:R-:W-:Y:S01]  /*c720*/  FFMA.FTZ R8, R5, R8, R7 ;  /* 0x0000000805087223 */ /* 0x000fe20000010007 */
[----:B------:R-:W-:Y:S01]  /*c730*/  FSEL R131, R138, RZ, P5 ;  /* 0x000000ff8a837208 */ /* 0x000fe20002800000 */
[----:B------:R-:W-:Y:S01]  /*c740*/  FMUL.FTZ R0, R0, UR6 ;  /* 0x0000000600007c20 */ /* 0x000fe20008410000 */
[----:B------:R-:W-:Y:S01]  /*c750*/  ISETP.GE.U32.AND P4, PT, R188, RZ, PT ;  /* 0x000000ffbc00720c */ /* 0x000fe20003f86070 */
[-CC-:B------:R-:W-:Y:S01]  /*c760*/  FFMA.FTZ R206, R206, R218.reuse, R219.reuse ;  /* 0x000000dacece7223 */ /* 0x180fe200000100db */
[----:B------:R-:W-:Y:S01]  /*c770*/  ISETP.GE.U32.AND.EX P3, PT, R145, 0x1000000, PT, P3 ;  /* 0x010000009100780c */ /* 0x000fe20003f66130 */
[----:B------:R-:W-:Y:S01]  /*c780*/  FFMA.FTZ R209, R209, R218, R219 ;  /* 0x000000dad1d17223 */ /* 0x000fe200000100db */
[----:B------:R-:W-:Y:S01]  /*c790*/  LOP3.LUT P5, RZ, R189, 0xff, RZ, 0xc0, !PT ;  /* 0x000000ffbdff7812 */ /* 0x000fe200078ac0ff */
[----:B------:R-:W-:Y:S01]  /*c7a0*/  FMUL.FTZ R8, R8, UR6 ;  /* 0x0000000608087c20 */ /* 0x000fe20008410000 */
[----:B------:R-:W-:Y:S01]  /*c7b0*/  FSEL R7, R130, RZ, P6 ;  /* 0x000000ff82077208 */ /* 0x000fe20003000000 */
[----:B------:R-:W-:Y:S01]  /*c7c0*/  FADD.FTZ R205, R205, -R206 ;  /* 0x800000cecdcd7221 */ /* 0x000fe20000010000 */
[----:B------:R-:W-:Y:S01]  /*c7d0*/  ISETP.GE.U32.AND.EX P4, PT, R189, 0x1000000, PT, P4 ;  /* 0x01000000bd00780c */ /* 0x000fe20003f86140 */
[----:B------:R-:W-:Y:S01]  /*c7e0*/  FADD.FTZ R152, R152, -R209 ;  /* 0x800000d198987221 */ /* 0x000fe20000010000 */
[----:B------:R-:W-:Y:S01]  /*c7f0*/  FSEL R11, R4, RZ, P3 ;  /* 0x000000ff040b7208 */ /* 0x000fe20001800000 */
[----:B------:R-:W-:Y:S01]  /*c800*/  FMUL.FTZ R3, R3, UR6 ;  /* 0x0000000603037c20 */ /* 0x000fe20008410000 */
[----:B------:R-:W-:-:S02]  /*c810*/  FSEL R130, R130, RZ, P5 ;  /* 0x000000ff82827208 */ /* 0x000fc40002800000 */
[----:B------:R-:W-:Y:S02]  /*c820*/  LOP3.LUT P6, RZ, R144, 0xff0000, RZ, 0xc0, !PT ;  /* 0x00ff000090ff7812 */ /* 0x000fe400078cc0ff */
[----:B------:R-:W-:Y:S02]  /*c830*/  LOP3.LUT P5, RZ, R188, 0xff0000, RZ, 0xc0, !PT ;  /* 0x00ff0000bcff7812 */ /* 0x000fe400078ac0ff */
[----:B------:R-:W-:Y:S02]  /*c840*/  PRMT R13, R116, 0x7632, R13 ;  /* 0x00007632740d7816 */ /* 0x000fe4000000000d */
[----:B------:R-:W-:Y:S02]  /*c850*/  FSEL R12, R4, RZ, P4 ;  /* 0x000000ff040c7208 */ /* 0x000fe40002000000 */
[----:B------:R-:W-:Y:S02]  /*c860*/  F2FP.BF16.F32.PACK_AB R11, R11, R9 ;  /* 0x000000090b0b723e */ /* 0x000fe400000010ff */
[----:B------:R-:W-:-:S02]  /*c870*/  LOP3.LUT P3, RZ, R145, 0xff00, RZ, 0xc0, !PT ;  /* 0x0000ff0091ff7812 */ /* 0x000fc4000786c0ff */
[C---:B------:R-:W-:Y:S02]  /*c880*/  FSEL R4, R0.reuse, RZ, P5 ;  /* 0x000000ff00047208 */ /* 0x040fe40002800000 */
[----:B------:R-:W-:Y:S02]  /*c890*/  FSEL R9, R0, RZ, P6 ;  /* 0x000000ff00097208 */ /* 0x000fe40003000000 */
[----:B------:R-:W-:Y:S02]  /*c8a0*/  LOP3.LUT P4, RZ, R189, 0xff00, RZ, 0xc0, !PT ;  /* 0x0000ff00bdff7812 */ /* 0x000fe4000788c0ff */
[----:B------:R-:W-:Y:S02]  /*c8b0*/  SHF.L.U32 R0, R116, 0x10, RZ ;  /* 0x0000001074007819 */ /* 0x000fe400000006ff */
[----:B------:R-:W-:Y:S02]  /*c8c0*/  SHF.L.U32 R13, R13, 0x10, RZ ;  /* 0x000000100d0d7819 */ /* 0x000fe400000006ff */
[----:B------:R-:W-:Y:S01]  /*c8d0*/  FSEL R10, R8, RZ, P3 ;  /* 0x000000ff080a7208 */ /* 0x000fe20001800000 */
[C---:B------:R-:W-:Y:S01]  /*c8e0*/  FFMA.FTZ R0, R5.reuse, R205, R0 ;  /* 0x000000cd05007223 */ /* 0x040fe20000010000 */
[----:B------:R-:W-:Y:S01]  /*c8f0*/  LOP3.LUT P3, RZ, R188, 0xff000000, RZ, 0xc0, !PT ;  /* 0xff000000bcff7812 */ /* 0x000fe2000786c0ff */
[----:B------:R-:W-:Y:S01]  /*c900*/  FFMA.FTZ R152, R5, R152, R13 ;  /* 0x0000009805987223 */ /* 0x000fe2000001000d */
[----:B------:R-:W-:Y:S01]  /*c910*/  FSEL R8, R8, RZ, P4 ;  /* 0x000000ff08087208 */ /* 0x000fe20002000000 */
[----:B------:R-:W-:Y:S01]  /*c920*/  FMUL.FTZ R0, R0, UR6 ;  /* 0x0000000600007c20 */ /* 0x000fe20008410000 */
[----:B------:R-:W-:Y:S01]  /*c930*/  LOP3.LUT P4, RZ, R144, 0xff000000, RZ, 0xc0, !PT ;  /* 0xff00000090ff7812 */ /* 0x000fe2000788c0ff */
[----:B------:R-:W-:Y:S01]  /*c940*/  FMUL.FTZ R152, R152, UR6 ;  /* 0x0000000698987c20 */ /* 0x000fe20008410000 */
[----:B------:R-:W-:-:S02]  /*c950*/  FSEL R129, R3, RZ, P3 ;  /* 0x000000ff03817208 */ /* 0x000fc40001800000 */
[----:B------:R-:W-:Y:S02]  /*c960*/  FSEL R3, R3, RZ, P4 ;  /* 0x000000ff03037208 */ /* 0x000fe40002000000 */
[----:B------:R-:W-:Y:S02]  /*c970*/  LOP3.LUT P4, RZ, R188, 0xff, RZ, 0xc0, !PT ;  /* 0x000000ffbcff7812 */ /* 0x000fe4000788c0ff */
[C---:B------:R-:W-:Y:S02]  /*c980*/  LOP3.LUT P5, RZ, R144.reuse, 0xff00, RZ, 0xc0, !PT ;  /* 0x0000ff0090ff7812 */ /* 0x040fe400078ac0ff */
[----:B------:R-:W-:Y:S02]  /*c990*/  LOP3.LUT P3, RZ, R144, 0xff, RZ, 0xc0, !PT ;  /* 0x000000ff90ff7812 */ /* 0x000fe4000786c0ff */
[----:B------:R-:W-:Y:S02]  /*c9a0*/  LOP3.LUT P6, RZ, R188, 0xff00, RZ, 0xc0, !PT ;  /* 0x0000ff00bcff7812 */ /* 0x000fe400078cc0ff */
[----:B------:R-:W-:-:S02]  /*c9b0*/  F2FP.BF16.F32.PACK_AB R9, R3, R9 ;  /* 0x000000090309723e */ /* 0x000fc400000010ff */
[----:B------:R-:W-:Y:S02]  /*c9c0*/  F2FP.BF16.F32.PACK_AB R130, R8, R130 ;  /* 0x000000820882723e */ /* 0x000fe400000010ff */
[----:B------:R-:W-:Y:S02]  /*c9d0*/  FSEL R3, R0, RZ, P4 ;  /* 0x000000ff00037208 */ /* 0x000fe40002000000 */
[C---:B------:R-:W-:Y:S02]  /*c9e0*/  FSEL R8, R152.reuse, RZ, P5 ;  /* 0x000000ff98087208 */ /* 0x040fe40002800000 */
[----:B------:R-:W-:Y:S02]  /*c9f0*/  FSEL R128, R152, RZ, P6 ;  /* 0x000000ff98807208 */ /* 0x000fe40003000000 */
[----:B------:R-:W-:Y:S02]  /*ca00*/  FSEL R0, R0, RZ, P3 ;  /* 0x000000ff00007208 */ /* 0x000fe40001800000 */
[----:B------:R-:W-:-:S02]  /*ca10*/  F2FP.BF16.F32.PACK_AB R131, R12, R131 ;  /* 0x000000830c83723e */ /* 0x000fc400000010ff */
[----:B------:R-:W-:Y:S02]  /*ca20*/  F2FP.BF16.F32.PACK_AB R10, R10, R7 ;  /* 0x000000070a0a723e */ /* 0x000fe400000010ff */
[----:B------:R-:W-:Y:S02]  /*ca30*/  F2FP.BF16.F32.PACK_AB R129, R129, R4 ;  /* 0x000000048181723e */ /* 0x000fe400000010ff */
[----:B------:R-:W-:Y:S02]  /*ca40*/  F2FP.BF16.F32.PACK_AB R128, R128, R3 ;  /* 0x000000038080723e */ /* 0x000fe400000010ff */
[----:B------:R-:W-:Y:S01]  /*ca50*/  F2FP.BF16.F32.PACK_AB R8, R8, R0 ;  /* 0x000000000808723e */ /* 0x000fe200000010ff */
[----:B------:R-:W-:Y:S06]  /*ca60*/  BRA `(.L_x_1683) ;  /* 0x0000001800547947 */ /* 0x000fec0003800000 */
.L_x_1681:
        /* <DEDUP_REMOVED lines=12> */
[--C-:B------:R-:W-:Y:S01]  /*cb30*/  FFMA.FTZ R4, R154, R218, R219.reuse ;  /* 0x000000da9a047223 */ /* 0x100fe200000100db */
[----:B0-2---:R-:W-:Y:S01]  /*cb40*/  FMUL.FTZ R131, R127, UR6 ;  /* 0x000000067f837c20 */ /* 0x005fe20008410000 */
        /* <DEDUP_REMOVED lines=9> */
[----:B------:R-:W-:Y:S01]  /*cbe0*/  FSEL R11, R131, RZ, P6 ;  /* 0x000000ff830b7208 */ /* 0x000fe20003000000 */
[C---:B------:R-:W-:Y:S01]  /*cbf0*/  FMUL.FTZ R4, R5.reuse, R4 ;  /* 0x0000000405047220 */ /* 0x040fe20000410000 */
[----:B------:R-:W-:Y:S01]  /*cc00*/  FSEL R3, R0, RZ, P3 ;  /* 0x000000ff00037208 */ /* 0x000fe20001800000 */
[----:B------:R-:W-:Y:S01]  /*cc10*/  FMUL.FTZ R125, R5, R203 ;  /* 0x000000cb057d7220 */ /* 0x000fe20000410000 */
[----:B------:R-:W-:Y:S01]  /*cc20*/  FSEL R131, R131, RZ, P5 ;  /* 0x000000ff83837208 */ /* 0x000fe20002800000 */
[-CC-:B------:R-:W-:Y:S01]  /*cc30*/  FFMA.FTZ R210, R210, R218.reuse, R219.reuse ;  /* 0x000000dad2d27223 */ /* 0x180fe200000100db */
        /* <DEDUP_REMOVED lines=22> */
[----:B------:R-:W-:-:S02]  /*cda0*/  LOP3.LUT P4, RZ, R188, 0xff0000, RZ, 0xc0, !PT ;  /* 0x00ff0000bcff7812 */ /* 0x000fc4000788c0ff */
[----:B------:R-:W-:Y:S01]  /*cdb0*/  F2FP.BF16.F32.PACK_AB R10, R0, R10 ;  /* 0x0000000a000a723e */ /* 0x000fe200000010ff */
[----:B------:R-:W-:Y:S01]  /*cdc0*/  FMUL.FTZ R0, R153, UR6 ;  /* 0x0000000699007c20 */ /* 0x000fe20008410000 */
[----:B------:R-:W-:Y:S02]  /*cdd0*/  FSEL R130, R130, RZ, P5 ;  /* 0x000000ff82827208 */ /* 0x000fe40002800000 */
[----:B------:R-:W-:Y:S02]  /*cde0*/  FSEL R3, R3, RZ, P3 ;  /* 0x000000ff03037208 */ /* 0x000fe40001800000 */
[----:B------:R-:W-:Y:S02]  /*cdf0*/  FSEL R129, R129, RZ, P4 ;  /* 0x000000ff81817208 */ /* 0x000fe40002000000 */
[----:B------:R-:W-:Y:S02]  /*ce00*/  LOP3.LUT P4, RZ, R188, 0xff000000, RZ, 0xc0, !PT ;  /* 0xff000000bcff7812 */ /* 0x000fe4000788c0ff */
        /* <DEDUP_REMOVED lines=22> */
.L_x_1684:
[-CC-:B------:R-:W-:Y:S01]  /*cf70*/  FFMA.FTZ R139, R139, R218.reuse, R219.reuse ;  /* 0x000000da8b8b7223 */ /* 0x180fe200000100db */
[-CC-:B------:R-:W-:Y:S01]  /*cf80*/  FFMA.FTZ R155, R155, R218.reuse, R219.reuse ;  /* 0x000000da9b9b7223 */ /* 0x180fe200000100db */
[-CC-:B------:R-:W-:Y:S01]  /*cf90*/  FFMA.FTZ R202, R202, R218.reuse, R219.reuse ;  /* 0x000000dacaca7223 */ /* 0x180fe200000100db */
[-C--:B------:R-:W-:Y:S01]  /*cfa0*/  FFMA.FTZ R3, R154, R218.reuse, R219 ;  /* 0x000000da9a037223 */ /* 0x080fe200000100db */
        /* <DEDUP_REMOVED lines=24> */
[-CC-:B------:R-:W-:Y:S01]  /*d130*/  FFMA.FTZ R210, R210, R218.reuse, R219.reuse ;  /* 0x000000dad2d27223 */ /* 0x180fe200000100db */
        /* <DEDUP_REMOVED lines=46> */
.L_x_1680:
        /* <DEDUP_REMOVED lines=12> */
[----:B------:R-:W-:Y:S01]  /*d4e0*/  ISETP.GE.U32.AND P3, PT, R144, RZ, PT ;  /* 0x000000ff9000720c */ /* 0x000fe20003f66070 */
[C---:B------:R-:W-:Y:S01]  /*d4f0*/  FFMA.FTZ R127, R5.reuse, R127, R3 ;  /* 0x0000007f057f7223 */ /* 0x040fe20000010003 */
[----:B------:R-:W-:Y:S01]  /*d500*/  FFMA.FTZ R126, R5, R126, R0 ;  /* 0x0000007e057e7223 */ /* 0x000fe20000010000 */
[----:B------:R-:W-:Y:S01]  /*d510*/  SHF.L.U32 R3, R119, 0x10, RZ ;  /* 0x0000001077037819 */ /* 0x000fe200000006ff */
[----:B------:R-:W-:Y:S01]  /*d520*/  FADD.FTZ R201, R201, -R202 ;  /* 0x800000cac9c97221 */ /* 0x000fe20000010000 */
[----:B------:R-:W-:Y:S01]  /*d530*/  SHF.L.U32 R0, R118, 0x10, RZ ;  /* 0x0000001076007819 */ /* 0x000fe200000006ff */
[----:B------:R-:W-:Y:S01]  /*d540*/  FADD.FTZ R4, R138, -R139 ;  /* 0x8000008b8a047221 */ /* 0x000fe20000010000 */
[----:B--2---:R-:W-:Y:S01]  /*d550*/  PRMT R9, R117, 0x7632, R9 ;  /* 0x0000763275097816 */ /* 0x004fe20000000009 */
[----:B------:R-:W-:Y:S01]  /*d560*/  FFMA.FTZ R209, R209, R218, R219 ;  /* 0x000000dad1d17223 */ /* 0x000fe200000100db */
[----:B------:R-:W-:Y:S01]  /*d570*/  PRMT R8, R116, 0x7632, R8 ;  /* 0x0000763274087816 */ /* 0x000fe20000000008 */
[C---:B------:R-:W-:Y:S01]  /*d580*/  FFMA.FTZ R4, R5.reuse, R4, R3 ;  /* 0x0000000405047223 */ /* 0x040fe20000010003 */
[----:B------:R-:W-:Y:S01]  /*d590*/  FFMA.FTZ R201, R5, R201, R0 ;  /* 0x000000c905c97223 */ /* 0x000fe20000010000 */
[-CC-:B------:R-:W-:Y:S01]  /*d5a0*/  FFMA.FTZ R204, R204, R218.reuse, R219.reuse ;  /* 0x000000dacccc7223 */ /* 0x180fe200000100db */
[-CC-:B------:R-:W-:Y:S01]  /*d5b0*/  FFMA.FTZ R7, R210, R218.reuse, R219.reuse ;  /* 0x000000dad2077223 */ /* 0x180fe200000100db */
[----:B------:R-:W-:Y:S01]  /*d5c0*/  FFMA.FTZ R206, R206, R218, R219 ;  /* 0x000000dacece7223 */ /* 0x000fe200000100db */
[----:B------:R-:W-:Y:S01]  /*d5d0*/  FMUL.FTZ R11, R127, UR6 ;  /* 0x000000067f0b7c20 */ /* 0x000fe20008410000 */
[----:B------:R-:W-:Y:S01]  /*d5e0*/  FMUL.FTZ R3, R4, UR6 ;  /* 0x0000000604037c20 */ /* 0x000fe20008410000 */
[----:B------:R-:W-:Y:S01]  /*d5f0*/  FMUL.FTZ R10, R201, UR6 ;  /* 0x00000006c90a7c20 */ /* 0x000fe20008410000 */
[----:B------:R-:W-:Y:S01]  /*d600*/  FMUL.FTZ R0, R126, UR6 ;  /* 0x000000067e007c20 */ /* 0x000fe20008410000 */
[C---:B------:R-:W-:Y:S01]  /*d610*/  LOP3.LUT P4, RZ, R145.reuse, 0xff0000, RZ, 0xc0, !PT ;  /* 0x00ff000091ff7812 */ /* 0x040fe2000788c0ff */
[----:B------:R-:W-:Y:S01]  /*d620*/  FADD.FTZ R209, R152, -R209 ;  /* 0x800000d198d17221 */ /* 0x000fe20000010000 */
[----:B------:R-:W-:Y:S01]  /*d630*/  LOP3.LUT P5, RZ, R145, 0xff, RZ, 0xc0, !PT ;  /* 0x000000ff91ff7812 */ /* 0x000fe200078ac0ff */
[----:B------:R-:W-:Y:S01]  /*d640*/  FADD.FTZ R203, R203, -R204 ;  /* 0x800000cccbcb7221 */ /* 0x000fe20000010000 */
[----:B------:R-:W-:Y:S01]  /*d650*/  ISETP.GE.U32.AND.EX P3, PT, R145, 0x1000000, PT, P3 ;  /* 0x010000009100780c */ /* 0x000fe20003f66130 */
[----:B------:R-:W-:Y:S01]  /*d660*/  FADD.FTZ R7, R153, -R7 ;  /* 0x8000000799077221 */ /* 0x000fe20000010000 */
[----:B------:R-:W-:Y:S01]  /*d670*/  LOP3.LUT P6, RZ, R145, 0xff00, RZ, 0xc0, !PT ;  /* 0x0000ff0091ff7812 */ /* 0x000fe200078cc0ff */
[----:B------:R-:W-:Y:S01]  /*d680*/  FADD.FTZ R205, R205, -R206 ;  /* 0x800000cecdcd7221 */ /* 0x000fe20000010000 */
[----:B------:R-:W-:Y:S01]  /*d690*/  SHF.L.U32 R9, R9, 0x10, RZ ;  /* 0x0000001009097819 */ /* 0x000fe200000006ff */
[----:B------:R-:W-:Y:S01]  /*d6a0*/  IMAD.U32 R124, R116, 0x10000, RZ ;  /* 0x00010000747c7824 */ /* 0x000fe200078e00ff */
[----:B------:R-:W-:-:S02]  /*d6b0*/  SHF.L.U32 R8, R8, 0x10, RZ ;  /* 0x0000001008087819 */ /* 0x000fc400000006ff */
[----:B------:R-:W-:Y:S01]  /*d6c0*/  SHF.L.U32 R125, R117, 0x10, RZ ;  /* 0x00000010757d7819 */ /* 0x000fe200000006ff */
[----:B------:R-:W-:Y:S01]  /*d6d0*/  FFMA.FTZ R7, R5, R7, R9 ;  /* 0x0000000705077223 */ /* 0x000fe20000010009 */
[----:B------:R-:W-:Y:S01]  /*d6e0*/  FSEL R11, R11, RZ, P3 ;  /* 0x000000ff0b0b7208 */ /* 0x000fe20001800000 */
[----:B------:R-:W-:Y:S01]  /*d6f0*/  FFMA.FTZ R209, R5, R209, R8 ;  /* 0x000000d105d17223 */ /* 0x000fe20000010008 */
[----:B------:R-:W-:Y:S01]  /*d700*/  FSEL R3, R3, RZ, P4 ;  /* 0x000000ff03037208 */ /* 0x000fe20002000000 */
[C---:B------:R-:W-:Y:S01]  /*d710*/  FFMA.FTZ R125, R5.reuse, R203, R125 ;  /* 0x000000cb057d7223 */ /* 0x040fe2000001007d */
[----:B------:R-:W-:Y:S01]  /*d720*/  FSEL R10, R10, RZ, P5 ;  /* 0x000000ff0a0a7208 */ /* 0x000fe20002800000 */
[----:B------:R-:W-:Y:S01]  /*d730*/  FFMA.FTZ R124, R5, R205, R124 ;  /* 0x000000cd057c7223 */ /* 0x000fe2000001007c */
        /* <DEDUP_REMOVED lines=22> */
.L_x_1686:
        /* <DEDUP_REMOVED lines=9> */
[-C--:B------:R-:W-:Y:S01]  /*d930*/  FFMA.FTZ R202, R202, R218.reuse, R219 ;  /* 0x000000dacaca7223 */ /* 0x080fe200000100db */
[C---:B------:R-:W-:Y:S01]  /*d940*/  FFMA.FTZ R3, R5.reuse, R155, R3 ;  /* 0x0000009b05037223 */ /* 0x040fe20000010003 */
[----:B------:R-:W-:Y:S01]  /*d950*/  FFMA.FTZ R4, R5, R139, R4 ;  /* 0x0000008b05047223 */ /* 0x000fe20000010004 */
[----:B------:R-:W-:Y:S01]  /*d960*/  LOP3.LUT P4, RZ, R145, 0xff0000, RZ, 0xc0, !PT ;  /* 0x00ff000091ff7812 */ /* 0x000fe2000788c0ff */
[-CC-:B------:R-:W-:Y:S01]  /*d970*/  FFMA.FTZ R154, R154, R218.reuse, R219.reuse ;  /* 0x000000da9a9a7223 */ /* 0x180fe200000100db */
        /* <DEDUP_REMOVED lines=11> */
[--C-:B------:R-:W-:Y:S01]  /*da30*/  FFMA.FTZ R210, R210, R218, R219.reuse ;  /* 0x000000dad2d27223 */ /* 0x100fe200000100db */
[----:B------:R-:W-:Y:S01]  /*da40*/  F2FP.BF16.F32.PACK_AB R11, R3, R4 ;  /* 0x00000004030b723e */ /* 0x000fe200000010ff */
[----:B------:R-:W-:Y:S01]  /*da50*/  FFMA.FTZ R206, R206, R218, R219 ;  /* 0x000000dacece7223 */ /* 0x000fe200000100db */
[----:B------:R-:W-:Y:S01]  /*da60*/  SHF.L.U32 R3, R117, 0x10, RZ ;  /* 0x0000001075037819 */ /* 0x000fe200000006ff */
[----:B------:R-:W-:Y:S01]  /*da70*/  FFMA.FTZ R0, R5, R154, R0 ;  /* 0x0000009a05007223 */ /* 0x000fe20000010000 */
[----:B------:R-:W-:Y:S01]  /*da80*/  SHF.L.U32 R7, R118, 0x10, RZ ;  /* 0x0000001076077819 */ /* 0x000fe200000006ff */
[----:B------:R-:W-:Y:S01]  /*da90*/  FADD.FTZ R209, R152, -R209 ;  /* 0x800000d198d17221 */ /* 0x000fe20000010000 */
[----:B--2---:R-:W-:Y:S01]  /*daa0*/  PRMT R9, R117, 0x7632, R9 ;  /* 0x0000763275097816 */ /* 0x004fe20000000009 */
[C---:B------:R-:W-:Y:S01]  /*dab0*/  FFMA.FTZ R204, R5.reuse, R204, R3 ;  /* 0x000000cc05cc7223 */ /* 0x040fe20000010003 */
[----:B------:R-:W-:Y:S01]  /*dac0*/  PRMT R8, R116, 0x7632, R8 ;  /* 0x0000763274087816 */ /* 0x000fe20000000008 */
[----:B------:R-:W-:Y:S01]  /*dad0*/  FFMA.FTZ R7, R5, R202, R7 ;  /* 0x000000ca05077223 */ /* 0x000fe20000010007 */
[----:B------:R-:W-:Y:S01]  /*dae0*/  SHF.L.U32 R9, R9, 0x10, RZ ;  /* 0x0000001009097819 */ /* 0x000fe200000006ff */
[----:B------:R-:W-:Y:S01]  /*daf0*/  FADD.FTZ R153, R153, -R210 ;  /* 0x800000d299997221 */ /* 0x000fe20000010000 */
[----:B------:R-:W-:Y:S01]  /*db00*/  SHF.L.U32 R8, R8, 0x10, RZ ;  /* 0x0000001008087819 */ /* 0x000fe200000006ff */
[----:B------:R-:W-:Y:S01]  /*db10*/  FADD.FTZ R206, R205, -R206 ;  /* 0x800000cecdce7221 */ /* 0x000fe20000010000 */
[----:B------:R-:W-:Y:S01]  /*db20*/  SHF.L.U32 R3, R116, 0x10, RZ ;  /* 0x0000001074037819 */ /* 0x000fe200000006ff */
        /* <DEDUP_REMOVED lines=25> */
.L_x_1685:
        /* <DEDUP_REMOVED lines=59> */
.L_x_1687:
        /* <DEDUP_REMOVED lines=53> */
.L_x_1683:
        /* <DEDUP_REMOVED lines=23> */
[----:B------:R-:W-:Y:S01]  /*e530*/  ISETP.GE.U32.AND P3, PT, R186, RZ, PT ;  /* 0x000000ffba00720c */ /* 0x000fe20003f66070 */
[----:B------:R-:W-:Y:S01]  /*e540*/  FADD.FTZ R126, R211, -R171 ;  /* 0x800000abd37e7221 */ /* 0x000fe20000010000 */
[----:B--2---:R-:W-:Y:S01]  /*e550*/  PRMT R8, R122, 0x7632, R8 ;  /* 0x000076327a087816 */ /* 0x004fe20000000008 */
[----:B0-----:R-:W-:Y:S01]  /*e560*/  FMUL.FTZ R131, R4, UR6 ;  /* 0x0000000604837c20 */ /* 0x001fe20008410000 */
[----:B------:R-:W-:Y:S01]  /*e570*/  FMUL.FTZ R3, R127, UR6 ;  /* 0x000000067f037c20 */ /* 0x000fe20008410000 */
[C---:B------:R-:W-:Y:S01]  /*e580*/  LOP3.LUT P5, RZ, R147.reuse, 0xff0000, RZ, 0xc0, !PT ;  /* 0x00ff000093ff7812 */ /* 0x040fe200078ac0ff */
[----:B------:R-:W-:Y:S01]  /*e590*/  FADD.FTZ R7, R166, -R162 ;  /* 0x800000a2a6077221 */ /* 0x000fe20000010000 */
[----:B------:R-:W-:Y:S01]  /*e5a0*/  ISETP.GE.U32.AND.EX P1, PT, R147, 0x1000000, PT, P1 ;  /* 0x010000009300780c */ /* 0x000fe20003f26110 */
[----:B------:R-:W-:Y:S01]  /*e5b0*/  IMAD.U32 R8, R8, 0x10000, RZ ;  /* 0x0001000008087824 */ /* 0x000fe200078e00ff */
[----:B------:R-:W-:Y:S01]  /*e5c0*/  SHF.L.U32 R0, R122, 0x10, RZ ;  /* 0x000000107a007819 */ /* 0x000fe200000006ff */
[--C-:B------:R-:W-:Y:S01]  /*e5d0*/  FFMA.FTZ R156, R156, R218, R219.reuse ;  /* 0x000000da9c9c7223 */ /* 0x100fe200000100db */
[----:B------:R-:W-:Y:S01]  /*e5e0*/  LOP3.LUT P4, RZ, R187, 0xff0000, RZ, 0xc0, !PT ;  /* 0x00ff0000bbff7812 */ /* 0x000fe2000788c0ff */
[----:B------:R-:W-:Y:S01]  /*e5f0*/  FFMA.FTZ R7, R5, R7, R8 ;  /* 0x0000000705077223 */ /* 0x000fe20000010008 */
[----:B------:R-:W-:Y:S01]  /*e600*/  ISETP.GE.U32.AND.EX P3, PT, R187, 0x1000000, PT, P3 ;  /* 0x01000000bb00780c */ /* 0x000fe20003f66130 */
[----:B------:R-:W-:Y:S01]  /*e610*/  FFMA.FTZ R126, R5, R126, R0 ;  /* 0x0000007e057e7223 */ /* 0x000fe20000010000 */
[----:B------:R-:W-:Y:S01]  /*e620*/  FSEL R11, R131, RZ, P5 ;  /* 0x000000ff830b7208 */ /* 0x000fe20002800000 */
[-C--:B------:R-:W-:Y:S01]  /*e630*/  FFMA.FTZ R161, R161, R218.reuse, R219 ;  /* 0x000000daa1a17223 */ /* 0x080fe200000100db */
[----:B------:R-:W-:Y:S01]  /*e640*/  FSEL R2, R3, RZ, P1 ;  /* 0x000000ff03027208 */ /* 0x000fe20000800000 */
[----:B------:R-:W-:Y:S01]  /*e650*/  FMUL.FTZ R130, R126, UR6 ;  /* 0x000000067e827c20 */ /* 0x000fe20008410000 */
[----:B------:R-:W-:Y:S01]  /*e660*/  FSEL R131, R131, RZ, P4 ;  /* 0x000000ff83837208 */ /* 0x000fe20002000000 */
[----:B------:R-:W-:Y:S01]  /*e670*/  FADD.FTZ R159, R159, -R156 ;  /* 0x8000009c9f9f7221 */ /* 0x000fe20000010000 */
[----:B------:R-:W-:Y:S01]  /*e680*/  FSEL R3, R3, RZ, P3 ;  /* 0x000000ff03037208 */ /* 0x000fe20001800000 */
[----:B------:R-:W-:Y:S01]  /*e690*/  FADD.FTZ R165, R165, -R161 ;  /* 0x800000a1a5a57221 */ /* 0x000fe20000010000 */
[----:B------:R-:W-:Y:S01]  /*e6a0*/  PRMT R0, R121, 0x7632, R0 ;  /* 0x0000763279007816 */ /* 0x000fe20000000000 */
[-CC-:B------:R-:W-:Y:S01]  /*e6b0*/  FFMA.FTZ R160, R160, R218.reuse, R219.reuse ;  /* 0x000000daa0a07223 */ /* 0x180fe200000100db */
[----:B------:R-:W-:Y:S01]  /*e6c0*/  F2FP.BF16.F32.PACK_AB R131, R3, R131 ;  /* 0x000000830383723e */ /* 0x000fe200000010ff */
[----:B------:R-:W-:Y:S01]  /*e6d0*/  FMUL.FTZ R3, R7, UR6 ;  /* 0x0000000607037c20 */ /* 0x000fe20008410000 */
[C---:B------:R-:W-:Y:S01]  /*e6e0*/  LOP3.LUT P6, RZ, R147.reuse, 0xff, RZ, 0xc0, !PT ;  /* 0x000000ff93ff7812 */ /* 0x040fe200078cc0ff */
[----:B------:R-:W-:Y:S01]  /*e6f0*/  FFMA.FTZ R158, R158, R218, R219 ;  /* 0x000000da9e9e7223 */ /* 0x000fe200000100db */
[----:B------:R-:W-:Y:S01]  /*e700*/  LOP3.LUT P4, RZ, R147, 0xff00, RZ, 0xc0, !PT ;  /* 0x0000ff0093ff7812 */ /* 0x000fe2000788c0ff */
[----:B------:R-:W-:Y:S01]  /*e710*/  FADD.FTZ R160, R164, -R160 ;  /* 0x800000a0a4a07221 */ /* 0x000fe20000010000 */
[----:B------:R-:W-:Y:S01]  /*e720*/  SHF.L.U32 R125, R121, 0x10, RZ ;  /* 0x00000010797d7819 */ /* 0x000fe200000006ff */
[----:B------:R-:W-:Y:S01]  /*e730*/  FADD.FTZ R158, R157, -R158 ;  /* 0x8000009e9d9e7221 */ /* 0x000fe20000010000 */
[----:B------:R-:W-:-:S02]  /*e740*/  SHF.L.U32 R0, R0, 0x10, RZ ;  /* 0x0000001000007819 */ /* 0x000fc400000006ff */
[----:B------:R-:W-:Y:S01]  /*e750*/  F2FP.BF16.F32.PACK_AB R11, R2, R11 ;  /* 0x0000000b020b723e */ /* 0x000fe200000010ff */
[C---:B------:R-:W-:Y:S01]  /*e760*/  FFMA.FTZ R125, R5.reuse, R159, R125 ;  /* 0x0000009f057d7223 */ /* 0x040fe2000001007d */
[----:B------:R-:W-:Y:S01]  /*e770*/  FSEL R10, R130, RZ, P6 ;  /* 0x000000ff820a7208 */ /* 0x000fe20003000000 */
[----:B------:R-:W-:Y:S01]  /*e780*/  FFMA.FTZ R165, R5, R165, R0 ;  /* 0x000000a505a57223 */ /* 0x000fe20000010000 */
[----:B------:R-:W-:Y:S02]  /*e790*/  FSEL R2, R3, RZ, P4 ;  /* 0x000000ff03027208 */ /* 0x000fe40002000000 */
[----:B------:R-:W-:Y:S02]  /*e7a0*/  LOP3.LUT P4, RZ, R187, 0xff00, RZ, 0xc0, !PT ;  /* 0x0000ff00bbff7812 */ /* 0x000fe4000788c0ff */
[----:B------:R-:W-:Y:S01]  /*e7b0*/  F2FP.BF16.F32.PACK_AB R10, R2, R10 ;  /* 0x0000000a020a723e */ /* 0x000fe200000010ff */
[----:B------:R-:W-:Y:S01]  /*e7c0*/  FMUL.FTZ R2, R125, UR6 ;  /* 0x000000067d027c20 */ /* 0x000fe20008410000 */
[----:B------:R-:W-:-:S02]  /*e7d0*/  LOP3.LUT P1, RZ, R146, 0xff0000, RZ, 0xc0, !PT ;  /* 0x00ff000092ff7812 */ /* 0x000fc4000782c0ff */
[----:B------:R-:W-:Y:S02]  /*e7e0*/  PRMT R124, R120, 0x7632, R124 ;  /* 0x00007632787c7816 */ /* 0x000fe4000000007c */
[----:B------:R-:W-:Y:S02]  /*e7f0*/  FSEL R3, R3, RZ, P4 ;  /* 0x000000ff03037208 */ /* 0x000fe40002000000 */
[C---:B------:R-:W-:Y:S01]  /*e800*/  F2FP.BF16.F32.PACK_AB R125, R165.reuse, R125 ;  /* 0x0000007da57d723e */ /* 0x040fe200000010ff */
[----:B------:R-:W-:Y:S01]  /*e810*/  FMUL.FTZ R165, R165, UR6 ;  /* 0x00000006a5a57c20 */ /* 0x000fe20008410000 */
[----:B------:R-:W-:Y:S02]  /*e820*/  LOP3.LUT P4, RZ, R186, 0xff0000, RZ, 0xc0, !PT ;  /* 0x00ff0000baff7812 */ /* 0x000fe4000788c0ff */
[----:B------:R-:W-:Y:S02]  /*e830*/  FSEL R9, R2, RZ, P1 ;  /* 0x000000ff02097208 */ /* 0x000fe40000800000 */
[----:B------:R-:W-:-:S02]  /*e840*/  SHF.L.U32 R124, R124, 0x10, RZ ;  /* 0x000000107c7c7819 */ /* 0x000fc400000006ff */
[----:B------:R-:W-:Y:S02]  /*e850*/  SHF.L.U32 R0, R120, 0x10, RZ ;  /* 0x0000001078007819 */ /* 0x000fe400000006ff */
[----:B------:R-:W-:Y:S01]  /*e860*/  LOP3.LUT P1, RZ, R186, 0xff000000, RZ, 0xc0, !PT ;  /* 0xff000000baff7812 */ /* 0x000fe2000782c0ff */
[C---:B------:R-:W-:Y:S01]  /*e870*/  FFMA.FTZ R124, R5.reuse, R160, R124 ;  /* 0x000000a0057c7223 */ /* 0x040fe2000001007c */
[----:B------:R-:W-:Y:S01]  /*e880*/  FSEL R129, R2, RZ, P4 ;  /* 0x000000ff02817208 */ /* 0x000fe20002000000 */
[----:B------:R-:W-:Y:S01]  /*e890*/  FFMA.FTZ R0, R5, R158, R0 ;  /* 0x0000009e05007223 */ /* 0x000fe20000010000 */
[----:B------:R-:W-:Y:S02]  /*e8a0*/  FSEL R2, R165, RZ, P1 ;  /* 0x000000ffa5027208 */ /* 0x000fe40000800000 */
[----:B------:R-:W-:Y:S02]  /*e8b0*/  LOP3.LUT P3, RZ, R146, 0xff000000, RZ, 0xc0, !PT ;  /* 0xff00000092ff7812 */ /* 0x000fe4000786c0ff */
[----:B------:R-:W-:-:S02]  /*e8c0*/  LOP3.LUT P5, RZ, R187, 0xff, RZ, 0xc0, !PT ;  /* 0x000000ffbbff7812 */ /* 0x000fc400078ac0ff */
[----:B------:R-:W-:Y:S01]  /*e8d0*/  F2FP.BF16.F32.PACK_AB R129, R2, R129 ;  /* 0x000000810281723e */ /* 0x000fe200000010ff */
[C---:B------:R-:W-:Y:S01]  /*e8e0*/  FMUL.FTZ R2, R124.reuse, UR6 ;  /* 0x000000067c027c20 */ /* 0x040fe20008410000 */
[----:B------:R-:W-:Y:S02]  /*e8f0*/  FSEL R165, R165, RZ, P3 ;  /* 0x000000ffa5a57208 */ /* 0x000fe40001800000 */
[----:B------:R-:W-:Y:S01]  /*e900*/  F2FP.BF16.F32.PACK_AB R124, R124, R0 ;  /* 0x000000007c7c723e */ /* 0x000fe200000010ff */
[----:B------:R-:W-:Y:S01]  /*e910*/  FMUL.FTZ R0, R0, UR6 ;  /* 0x0000000600007c20 */ /* 0x000fe20008410000 */
[----:B------:R-:W-:Y:S02]  /*e920*/  LOP3.LUT P6, RZ, R146, 0xff00, RZ, 0xc0, !PT ;  /* 0x0000ff0092ff7812 */ /* 0x000fe400078cc0ff */
[----:B------:R-:W-:Y:S02]  /*e930*/  LOP3.LUT P3, RZ, R186, 0xff00, RZ, 0xc0, !PT ;  /* 0x0000ff00baff7812 */ /* 0x000fe4000786c0ff */
[----:B------:R-:W-:-:S02]  /*e940*/  FSEL R130, R130, RZ, P5 ;  /* 0x000000ff82827208 */ /* 0x000fc40002800000 */
[----:B------:R-:W-:Y:S02]  /*e950*/  LOP3.LUT P1, RZ, R186, 0xff, RZ, 0xc0, !PT ;  /* 0x000000ffbaff7812 */ /* 0x000fe4000782c0ff */
[----:B------:R-:W-:Y:S02]  /*e960*/  LOP3.LUT P5, RZ, R146, 0xff, RZ, 0xc0, !PT ;  /* 0x000000ff92ff7812 */ /* 0x000fe400078ac0ff */
        /* <DEDUP_REMOVED lines=11> */
.L_x_1690:
[----:B------:R-:W-:Y:S01]  /*ea20*/  PRMT R7, R122, 0x7632, R7 ;  /* 0x000076327a077816 */ /* 0x000fe20000000007 */
[-CC-:B------:R-:W-:Y:S01]  /*ea30*/  FFMA.FTZ R162, R162, R218.reuse, R219.reuse ;  /* 0x000000daa2a27223 */ /* 0x180fe200000100db */
[-C--:B------:R-:W-:Y:S01]  /*ea40*/  FFMA.FTZ R212, R212, R218.reuse, R219 ;  /* 0x000000dad4d47223 */ /* 0x080fe200000100db */
[----:B------:R-:W-:Y:S01]  /*ea50*/  PRMT R3, R121, 0x7632, R3 ;  /* 0x0000763279037816 */ /* 0x000fe20000000003 */
[-CC-:B------:R-:W-:Y:S01]  /*ea60*/  FFMA.FTZ R161, R161, R218.reuse, R219.reuse ;  /* 0x000000daa1a17223 */ /* 0x180fe200000100db */
[----:B------:R-:W-:Y:S01]  /*ea70*/  SHF.L.U32 R7, R7, 0x10, RZ ;  /* 0x0000001007077819 */ /* 0x000fe200000006ff */
[----:B------:R-:W-:Y:S01]  /*ea80*/  FADD.FTZ R4, R166, -R162 ;  /* 0x800000a2a6047221 */ /* 0x000fe20000010000 */
[----:B------:R-:W-:Y:S01]  /*ea90*/  PRMT R0, R123, 0x7632, R0 ;  /* 0x000076327b007816 */ /* 0x000fe20000000000 */
[----:B------:R-:W-:Y:S01]  /*eaa0*/  FFMA.FTZ R163, R163, R218, R219 ;  /* 0x000000daa3a37223 */ /* 0x000fe200000100db */
[----:B0-2---:R-:W-:Y:S01]  /*eab0*/  SHF.L.U32 R131, R123, 0x10, RZ ;  /* 0x000000107b837819 */ /* 0x005fe200000006ff */
[----:B------:R-:W-:Y:S01]  /*eac0*/  FADD.FTZ R212, R213, -R212 ;  /* 0x800000d4d5d47221 */ /* 0x000fe20000010000 */
[----:B------:R-:W-:Y:S01]  /*ead0*/  SHF.L.U32 R3, R3, 0x10, RZ ;  /* 0x0000001003037819 */ /* 0x000fe200000006ff */
[----:B------:R-:W-:Y:S01]  /*eae0*/  FFMA.FTZ R4, R5, R4, R7 ;  /* 0x0000000405047223 */ /* 0x000fe20000010007 */
[----:B------:R-:W-:Y:S01]  /*eaf0*/  FADD.FTZ R161, R165, -R161 ;  /* 0x800000a1a5a17221 */ /* 0x000fe20000010000 */
[----:B------:R-:W-:Y:S01]  /*eb00*/  SHF.L.U32 R0, R0, 0x10, RZ ;  /* 0x0000001000007819 */ /* 0x000fe200000006ff */
[-C--:B------:R-:W-:Y:S01]  /*eb10*/  FFMA.FTZ R160, R160, R218.reuse, R219 ;  /* 0x000000daa0a07223 */ /* 0x080fe200000100db */
[----:B------:R-:W-:Y:S01]  /*eb20*/  PRMT R7, R120, 0x7632, R7 ;  /* 0x0000763278077816 */ /* 0x000fe20000000007 */
[-CC-:B------:R-:W-:Y:S01]  /*eb30*/  FFMA.FTZ R156, R156, R218.reuse, R219.reuse ;  /* 0x000000da9c9c7223 */ /* 0x180fe200000100db */
[-CC-:B------:R-:W-:Y:S01]  /*eb40*/  FFMA.FTZ R171, R171, R218.reuse, R219.reuse ;  /* 0x000000daabab7223 */ /* 0x180fe200000100db */
[----:B------:R-:W-:Y:S01]  /*eb50*/  FFMA.FTZ R158, R158, R218, R219 ;  /* 0x000000da9e9e7223 */ /* 0x000fe200000100db */
[----:B------:R-:W-:Y:S01]  /*eb60*/  FADD.FTZ R163, R167, -R163 ;  /* 0x800000a3a7a37221 */ /* 0x000fe20000010000 */
[C---:B------:R-:W-:Y:S01]  /*eb70*/  FFMA.FTZ R131, R5.reuse, R212, R131 ;  /* 0x000000d405837223 */ /* 0x040fe20000010083 */
[----:B------:R-:W-:Y:S01]  /*eb80*/  SHF.L.U32 R130, R122, 0x10, RZ ;  /* 0x000000107a827819 */ /* 0x000fe200000006ff */
[----:B------:R-:W-:Y:S01]  /*eb90*/  FFMA.FTZ R161, R5, R161, R3 ;  /* 0x000000a105a17223 */ /* 0x000fe20000010003 */
[----:B------:R-:W-:Y:S01]  /*eba0*/  SHF.L.U32 R7, R7, 0x10, RZ ;  /* 0x0000001007077819 */ /* 0x000fe200000006ff */
[----:B------:R-:W-:Y:S01]  /*ebb0*/  FADD.FTZ R160, R164, -R160 ;  /* 0x800000a0a4a07221 */ /* 0x000fe20000010000 */
[----:B------:R-:W-:Y:S01]  /*ebc0*/  SHF.L.U32 R8, R121, 0x10, RZ ;  /* 0x0000001079087819 */ /* 0x000fe200000006ff */
[----:B------:R-:W-:Y:S01]  /*ebd0*/  FADD.FTZ R156, R159, -R156 ;  /* 0x8000009c9f9c7221 */ /* 0x000fe20000010000 */
[----:B------:R-:W-:Y:S01]  /*ebe0*/  FADD.FTZ R171, R211, -R171 ;  /* 0x800000abd3ab7221 */ /* 0x000fe20000010000 */
[----:B------:R-:W-:Y:S01]  /*ebf0*/  FFMA.FTZ R0, R5, R163, R0 ;  /* 0x000000a305007223 */ /* 0x000fe20000010000 */
[----:B------:R-:W-:Y:S01]  /*ec00*/  FMUL.FTZ R131, R131, UR6 ;  /* 0x0000000683837c20 */ /* 0x000fe20008410000 */
[----:B------:R-:W-:Y:S01]  /*ec10*/  FADD.FTZ R158, R157, -R158 ;  /* 0x8000009e9d9e7221 */ /* 0x000fe20000010000 */
[----:B------:R-:W-:Y:S01]  /*ec20*/  IMAD.U32 R3, R120, 0x10000, RZ ;  /* 0x0001000078037824 */ /* 0x000fe200078e00ff */
[----:B------:R-:W-:Y:S01]  /*ec30*/  LOP3.LUT P3, RZ, R147, 0xff0000, RZ, 0xc0, !PT ;  /* 0x00ff000093ff7812 */ /* 0x000fe2000786c0ff */
[C---:B------:R-:W-:Y:S01]  /*ec40*/  FFMA.FTZ R130, R5.reuse, R171, R130 ;  /* 0x000000ab05827223 */ /* 0x040fe20000010082 */
[----:B------:R-:W-:Y:S01]  /*ec50*/  ISETP.GE.U32.AND P1, PT, R146, RZ, PT ;  /* 0x000000ff9200720c */ /* 0x000fe20003f26070 */
[----:B------:R-:W-:Y:S01]  /*ec60*/  FMUL.FTZ R2, R0, UR6 ;  /* 0x0000000600027c20 */ /* 0x000fe20008410000 */
[C---:B------:R-:W-:Y:S01]  /*ec70*/  FFMA.FTZ R156, R5.reuse, R156, R8 ;  /* 0x0000009c059c7223 */ /* 0x040fe20000010008 */
[C---:B------:R-:W-:Y:S01]  /*ec80*/  FFMA.FTZ R3, R5.reuse, R158, R3 ;  /* 0x0000009e05037223 */ /* 0x040fe20000010003 */
[----:B------:R-:W-:Y:S01]  /*ec90*/  FFMA.FTZ R160, R5, R160, R7 ;  /* 0x000000a005a07223 */ /* 0x000fe20000010007 */
[----:B------:R-:W-:Y:S01]  /*eca0*/  FSEL R0, R131, RZ, P3 ;  /* 0x000000ff83007208 */ /* 0x000fe20001800000 */
[----:B------:R-:W-:Y:S01]  /*ecb0*/  FMUL.FTZ R5, R4, UR6 ;  /* 0x0000000604057c20 */ /* 0x000fe20008410000 */
[----:B------:R-:W-:Y:S01]  /*ecc0*/  LOP3.LUT P6, RZ, R187, 0xff0000, RZ, 0xc0, !PT ;  /* 0x00ff0000bbff7812 */ /* 0x000fe200078cc0ff */
[----:B------:R-:W-:Y:S01]  /*ecd0*/  FMUL.FTZ R156, R156, UR6 ;  /* 0x000000069c9c7c20 */ /* 0x000fe20008410000 */
[C---:B------:R-:W-:Y:S01]  /*ece0*/  ISETP.GE.U32.AND.EX P4, PT, R147.reuse, 0x1000000, PT, P1 ;  /* 0x010000009300780c */ /* 0x040fe20003f86110 */
[----:B------:R-:W-:Y:S01]  /*ecf0*/  FMUL.FTZ R130, R130, UR6 ;  /* 0x0000000682827c20 */ /* 0x000fe20008410000 */
[----:B------:R-:W-:Y:S01]  /*ed00*/  LOP3.LUT P3, RZ, R147, 0xff00, RZ, 0xc0, !PT ;  /* 0x0000ff0093ff7812 */ /* 0x000fe2000786c0ff */
[----:B------:R-:W-:Y:S01]  /*ed10*/  FMUL.FTZ R161, R161, UR6 ;  /* 0x00000006a1a17c20 */ /* 0x000fe20008410000 */
[----:B------:R-:W-:Y:S01]  /*ed20*/  ISETP.GE.U32.AND P1, PT, R186, RZ, PT ;  /* 0x000000ffba00720c */ /* 0x000fe20003f26070 */
[----:B------:R-:W-:Y:S01]  /*ed30*/  FMUL.FTZ R160, R160, UR6 ;  /* 0x00000006a0a07c20 */ /* 0x000fe20008410000 */
[----:B------:R-:W-:Y:S01]  /*ed40*/  FSEL R131, R131, RZ, P6 ;  /* 0x000000ff83837208 */ /* 0x000fe20003000000 */
[----:B------:R-:W-:Y:S01]  /*ed50*/  FMUL.FTZ R3, R3, UR6 ;  /* 0x0000000603037c20 */ /* 0x000fe20008410000 */
[----:B------:R-:W-:-:S02]  /*ed60*/  FSEL R4, R5, RZ, P3 ;  /* 0x000000ff05047208 */ /* 0x000fc40001800000 */
[C---:B------:R-:W-:Y:S02]  /*ed70*/  ISETP.GE.U32.AND.EX P1, PT, R187.reuse, 0x1000000, PT, P1 ;  /* 0x01000000bb00780c */ /* 0x040fe40003f26110 */
[----:B------:R-:W-:Y:S02]  /*ed80*/  LOP3.LUT P6, RZ, R146, 0xff0000, RZ, 0xc0, !PT ;  /* 0x00ff000092ff7812 */ /* 0x000fe400078cc0ff */
[----:B------:R-:W-:Y:S02]  /*ed90*/  LOP3.LUT P3, RZ, R187, 0xff00, RZ, 0xc0, !PT ;  /* 0x0000ff00bbff7812 */ /* 0x000fe4000786c0ff */
[C---:B------:R-:W-:Y:S02]  /*eda0*/  FSEL R11, R2.reuse, RZ, P4 ;  /* 0x000000ff020b7208 */ /* 0x040fe40002000000 */
[----:B------:R-:W-:Y:S02]  /*edb0*/  LOP3.LUT P5, RZ, R147, 0xff, RZ, 0xc0, !PT ;  /* 0x000000ff93ff7812 */ /* 0x000fe400078ac0ff */
[----:B------:R-:W-:-:S02]  /*edc0*/  FSEL R2, R2, RZ, P1 ;  /* 0x000000ff02027208 */ /* 0x000fc40000800000 */
[----:B------:R-:W-:Y:S02]  /*edd0*/  FSEL R5, R5, RZ, P3 ;  /* 0x000000ff05057208 */ /* 0x000fe40001800000 */
[----:B------:R-:W-:Y:S02]  /*ede0*/  FSEL R9, R156, RZ, P6 ;  /* 0x000000ff9c097208 */ /* 0x000fe40003000000 */
[----:B------:R-:W-:Y:S02]  /*edf0*/  LOP3.LUT P4, RZ, R187, 0xff, RZ, 0xc0, !PT ;  /* 0x000000ffbbff7812 */ /* 0x000fe4000788c0ff */
[----:B------:R-:W-:Y:S02]  /*ee00*/  LOP3.LUT P1, RZ, R146, 0xff000000, RZ, 0xc0, !PT ;  /* 0xff00000092ff7812 */ /* 0x000fe4000782c0ff */
[C---:B------:R-:W-:Y:S02]  /*ee10*/  LOP3.LUT P3, RZ, R186.reuse, 0xff0000, RZ, 0xc0, !PT ;  /* 0x00ff0000baff7812 */ /* 0x040fe4000786c0ff */
[----:B------:R-:W-:-:S02]  /*ee20*/  LOP3.LUT P6, RZ, R186, 0xff000000, RZ, 0xc0, !PT ;  /* 0xff000000baff7812 */ /* 0x000fc400078cc0ff */
[----:B------:R-:W-:Y:S02]  /*ee30*/  FSEL R10, R130, RZ, P5 ;  /* 0x000000ff820a7208 */ /* 0x000fe40002800000 */
[----:B------:R-:W-:Y:S02]  /*ee40*/  F2FP.BF16.F32.PACK_AB R131, R2, R131 ;  /* 0x000000830283723e */ /* 0x000fe400000010ff */
[----:B------:R-:W-:Y:S02]  /*ee50*/  F2FP.BF16.F32.PACK_AB R11, R11, R0 ;  /* 0x000000000b0b723e */ /* 0x000fe400000010ff */
[----:B------:R-:W-:Y:S02]  /*ee60*/  FSEL R130, R130, RZ, P4 ;  /* 0x000000ff82827208 */ /* 0x000fe40002000000 */
[----:B------:R-:W-:Y:S02]  /*ee70*/  FSEL R129, R156, RZ, P3 ;  /* 0x000000ff9c817208 */ /* 0x000fe40001800000 */
        /* <DEDUP_REMOVED lines=15> */
[----:B------:R-:W-:Y:S01]  /*ef70*/  F2FP.BF16.F32.PACK_AB R8, R8, R0 ;  /* 0x000000000808723e */ /* 0x000fe200000010ff */
[----:B------:R-:W-:Y:S06]  /*ef80*/  BRA `(.L_x_1691) ;  /* 0x0000001800547947 */ /* 0x000fec0003800000 */
.L_x_1689:
[----:B------:R-:W-:Y:S05]  /*ef90*/  @!P2 BRA `(.L_x_1692) ;  /* 0x00000004003ca947 */ /* 0x000fea0003800000 */
[-CC-:B------:R-:W-:Y:S01]  /*efa0*/  FFMA.FTZ R212, R212, R218.reuse, R219.reuse ;  /* 0x000000dad4d47223 */ /* 0x180fe200000100db */
[-CC-:B------:R-:W-:Y:S01]  /*efb0*/  FFMA.FTZ R163, R163, R218.reuse, R219.reuse ;  /* 0x000000daa3a37223 */ /* 0x180fe200000100db */
[----:B------:R-:W-:Y:S01]  /*efc0*/  ISETP.GE.U32.AND P1, PT, R146, RZ, PT ;  /* 0x000000ff9200720c */ /* 0x000fe20003f26070 */
[-C--:B------:R-:W-:Y:S01]  /*efd0*/  FFMA.FTZ R171, R171, R218.reuse, R219 ;  /* 0x000000daabab7223 */ /* 0x080fe200000100db */
[----:B------:R-:W-:Y:S01]  /*efe0*/  FADD.FTZ R127, R213, -R212 ;  /* 0x800000d4d57f7221 */ /* 0x000fe20000010000 */
[----:B------:R-:W-:Y:S01]  /*eff0*/  FADD.FTZ R3, R167, -R163 ;  /* 0x800000a3a7037221 */ /* 0x000fe20000010000 */
[----:B------:R-:W-:Y:S01]  /*f000*/  ISETP.GE.U32.AND P3, PT, R186, RZ, PT ;  /* 0x000000ffba00720c */ /* 0x000fe20003f66070 */
[----:B------:R-:W-:Y:S01]  /*f010*/  FFMA.FTZ R162, R162, R218, R219 ;  /* 0x000000daa2a27223 */ /* 0x000fe200000100db */
[C---:B------:R-:W-:Y:S01]  /*f020*/  FMUL.FTZ R127, R5.reuse, R127 ;  /* 0x0000007f057f7220 */ /* 0x040fe20000410000 */
[----:B------:R-:W-:Y:S01]  /*f030*/  FMUL.FTZ R3, R5, R3 ;  /* 0x0000000305037220 */ /* 0x000fe20000410000 */
[----:B------:R-:W-:Y:S01]  /*f040*/  LOP3.LUT P5, RZ, R147, 0xff0000, RZ, 0xc0, !PT ;  /* 0x00ff000093ff7812 */ /* 0x000fe200078ac0ff */
[----:B------:R-:W-:Y:S01]  /*f050*/  FADD.FTZ R126, R211, -R171 ;  /* 0x800000abd37e7221 */ /* 0x000fe20000010000 */
[----:B0-2---:R-:W-:Y:S01]  /*f060*/  FMUL.FTZ R131, R127, UR6 ;  /* 0x000000067f837c20 */ /* 0x005fe20008410000 */
[----:B------:R-:W-:Y:S01]  /*f070*/  FMUL.FTZ R2, R3, UR6 ;  /* 0x0000000603027c20 */ /* 0x000fe20008410000 */
[----:B------:R-:W-:Y:S01]  /*f080*/  ISETP.GE.U32.AND.EX P1, PT, R147, 0x1000000, PT, P1 ;  /* 0x010000009300780c */ /* 0x000fe20003f26110 */
[----:B------:R-:W-:Y:S01]  /*f090*/  FADD.FTZ R162, R166, -R162 ;  /* 0x800000a2a6a27221 */ /* 0x000fe20000010000 */
[----:B------:R-:W-:Y:S01]  /*f0a0*/  LOP3.LUT P4, RZ, R187, 0xff0000, RZ, 0xc0, !PT ;  /* 0x00ff0000bbff7812 */ /* 0x000fe2000788c0ff */
[----:B------:R-:W-:Y:S01]  /*f0b0*/  FMUL.FTZ R126, R5, R126 ;  /* 0x0000007e057e7220 */ /* 0x000fe20000410000 */
        /* <DEDUP_REMOVED lines=15> */
[C---:B------:R-:W-:Y:S01]  /*f1b0*/  FMUL.FTZ R125, R5.reuse, R159 ;  /* 0x0000009f057d7220 */ /* 0x040fe20000410000 */
        /* <DEDUP_REMOVED lines=12> */
[----:B------:R-:W-:Y:S01]  /*f280*/  FSEL R2, R2, RZ, P4 ;  /* 0x000000ff02027208 */ /* 0x000fe20002000000 */
[----:B------:R-:W-:Y:S01]  /*f290*/  FMUL.FTZ R124, R5, R164 ;  /* 0x000000a4057c7220 */ /* 0x000fe20000410000 */
[C---:B------:R-:W-:Y:S01]  /*f2a0*/  F2FP.BF16.F32.PACK_AB R125, R165.reuse, R125 ;  /* 0x0000007da57d723e */ /* 0x040fe200000010ff */
[----:B------:R-:W-:Y:S01]  /*f2b0*/  FMUL.FTZ R165, R165, UR6 ;  /* 0x00000006a5a57c20 */ /* 0x000fe20008410000 */
[----:B------:R-:W-:Y:S01]  /*f2c0*/  LOP3.LUT P4, RZ, R186, 0xff0000, RZ, 0xc0, !PT ;  /* 0x00ff0000baff7812 */ /* 0x000fe2000788c0ff */
[----:B------:R-:W-:Y:S01]  /*f2d0*/  FMUL.FTZ R158, R5, R158 ;  /* 0x0000009e059e7220 */ /* 0x000fe20000410000 */
[----:B------:R-:W-:-:S02]  /*f2e0*/  FSEL R9, R0, RZ, P1 ;  /* 0x000000ff00097208 */ /* 0x000fc40000800000 */
[----:B------:R-:W-:Y:S02]  /*f2f0*/  LOP3.LUT P1, RZ, R186, 0xff000000, RZ, 0xc0, !PT ;  /* 0xff000000baff7812 */ /* 0x000fe4000782c0ff */
[----:B------:R-:W-:Y:S02]  /*f300*/  FSEL R129, R0, RZ, P4 ;  /* 0x000000ff00817208 */ /* 0x000fe40002000000 */
[----:B------:R-:W-:Y:S02]  /*f310*/  FSEL R0, R165, RZ, P1 ;  /* 0x000000ffa5007208 */ /* 0x000fe40000800000 */
[----:B------:R-:W-:Y:S02]  /*f320*/  LOP3.LUT P3, RZ, R146, 0xff000000, RZ, 0xc0, !PT ;  /* 0xff00000092ff7812 */ /* 0x000fe4000786c0ff */
[----:B------:R-:W-:Y:S02]  /*f330*/  LOP3.LUT P5, RZ, R187, 0xff, RZ, 0xc0, !PT ;  /* 0x000000ffbbff7812 */ /* 0x000fe400078ac0ff */
[----:B------:R-:W-:Y:S01]  /*f340*/  F2FP.BF16.F32.PACK_AB R129, R0, R129 ;  /* 0x000000810081723e */ /* 0x000fe200000010ff */
[----:B------:R-:W-:Y:S01]  /*f350*/  FMUL.FTZ R0, R124, UR6 ;  /* 0x000000067c007c20 */ /* 0x000fe20008410000 */
[----:B------:R-:W-:-:S02]  /*f360*/  FSEL R165, R165, RZ, P3 ;  /* 0x000000ffa5a57208 */ /* 0x000fc40001800000 */
[----:B------:R-:W-:Y:S01]  /*f370*/  F2FP.BF16.F32.PACK_AB R124, R124, R158 ;  /* 0x0000009e7c7c723e */ /* 0x000fe200000010ff */
[----:B------:R-:W-:Y:S01]  /*f380*/  FMUL.FTZ R158, R158, UR6 ;  /* 0x000000069e9e7c20 */ /* 0x000fe20008410000 */
[----:B------:R-:W-:Y:S02]  /*f390*/  LOP3.LUT P6, RZ, R146, 0xff00, RZ, 0xc0, !PT ;  /* 0x0000ff0092ff7812 */ /* 0x000fe400078cc0ff */
[----:B------:R-:W-:Y:S02]  /*f3a0*/  LOP3.LUT P3, RZ, R186, 0xff00, RZ, 0xc0, !PT ;  /* 0x0000ff00baff7812 */ /* 0x000fe4000786c0ff */
[----:B------:R-:W-:Y:S02]  /*f3b0*/  FSEL R130, R130, RZ, P5 ;  /* 0x000000ff82827208 */ /* 0x000fe40002800000 */
[----:B------:R-:W-:Y:S02]  /*f3c0*/  LOP3.LUT P1, RZ, R186, 0xff, RZ, 0xc0, !PT ;  /* 0x000000ffbaff7812 */ /* 0x000fe4000782c0ff */
[----:B------:R-:W-:-:S02]  /*f3d0*/  LOP3.LUT P5, RZ, R146, 0xff, RZ, 0xc0, !PT ;  /* 0x000000ff92ff7812 */ /* 0x000fc400078ac0ff */
        /* <DEDUP_REMOVED lines=11> */
.L_x_1692:
[-CC-:B------:R-:W-:Y:S01]  /*f490*/  FFMA.FTZ R212, R212, R218.reuse, R219.reuse ;  /* 0x000000dad4d47223 */ /* 0x180fe200000100db */
[-CC-:B------:R-:W-:Y:S01]  /*f4a0*/  FFMA.FTZ R162, R162, R218.reuse, R219.reuse ;  /* 0x000000daa2a27223 */ /* 0x180fe200000100db */
[-CC-:B------:R-:W-:Y:S01]  /*f4b0*/  FFMA.FTZ R163, R163, R218.reuse, R219.reuse ;  /* 0x000000daa3a37223 */ /* 0x180fe200000100db */
[----:B------:R-:W-:Y:S01]  /*f4c0*/  FFMA.FTZ R156, R156, R218, R219 ;  /* 0x000000da9c9c7223 */ /* 0x000fe200000100db */
[----:B------:R-:W-:Y:S01]  /*f4d0*/  FADD.FTZ R212, R213, -R212 ;  /* 0x800000d4d5d47221 */ /* 0x000fe20000010000 */
[----:B------:R-:W-:Y:S01]  /*f4e0*/  FADD.FTZ R162, R166, -R162 ;  /* 0x800000a2a6a27221 */ /* 0x000fe20000010000 */
[----:B------:R-:W-:Y:S01]  /*f4f0*/  FADD.FTZ R163, R167, -R163 ;  /* 0x800000a3a7a37221 */ /* 0x000fe20000010000 */
[----:B------:R-:W-:Y:S01]  /*f500*/  LOP3.LUT P3, RZ, R147, 0xff0000, RZ, 0xc0, !PT ;  /* 0x00ff000093ff7812 */ /* 0x000fe2000786c0ff */
[C---:B------:R-:W-:Y:S01]  /*f510*/  FMUL.FTZ R2, R5.reuse, R212 ;  /* 0x000000d405027220 */ /* 0x040fe20000410000 */
[----:B------:R-:W-:Y:S01]  /*f520*/  FMUL.FTZ R3, R5, R162 ;  /* 0x000000a205037220 */ /* 0x000fe20000410000 */
[----:B------:R-:W-:Y:S01]  /*f530*/  FADD.FTZ R156, R159, -R156 ;  /* 0x8000009c9f9c7221 */ /* 0x000fe20000010000 */
[-CC-:B------:R-:W-:Y:S01]  /*f540*/  FFMA.FTZ R171, R171, R218.reuse, R219.reuse ;  /* 0x000000daabab7223 */ /* 0x180fe200000100db */
[----:B------:R-:W-:Y:S01]  /*f550*/  FMUL.FTZ R2, R2, UR6 ;  /* 0x0000000602027c20 */ /* 0x000fe20008410000 */
[----:B------:R-:W-:Y:S01]  /*f560*/  ISETP.GE.U32.AND P1, PT, R146, RZ, PT ;  /* 0x000000ff9200720c */ /* 0x000fe20003f26070 */
[----:B------:R-:W-:Y:S01]  /*f570*/  FFMA.FTZ R161, R161, R218, R219 ;  /* 0x000000daa1a17223 */ /* 0x000fe200000100db */
[----:B0-2---:R-:W-:Y:S01]  /*f580*/  FMUL.FTZ R131, R5, R163 ;  /* 0x000000a305837220 */ /* 0x005fe20000410000 */
[----:B------:R-:W-:Y:S01]  /*f590*/  FMUL.FTZ R3, R3, UR6 ;  /* 0x0000000603037c20 */ /* 0x000fe20008410000 */
[----:B------:R-:W-:Y:S01]  /*f5a0*/  FSEL R0, R2, RZ, P3 ;  /* 0x000000ff02007208 */ /* 0x000fe20001800000 */
[----:B------:R-:W-:Y:S01]  /*f5b0*/  FADD.FTZ R171, R211, -R171 ;  /* 0x800000abd3ab7221 */ /* 0x000fe20000010000 */
[----:B------:R-:W-:Y:S01]  /*f5c0*/  LOP3.LUT P6, RZ, R187, 0xff0000, RZ, 0xc0, !PT ;  /* 0x00ff0000bbff7812 */ /* 0x000fe200078cc0ff */
[----:B------:R-:W-:Y:S01]  /*f5d0*/  FMUL.FTZ R156, R5, R156 ;  /* 0x0000009c059c7220 */ /* 0x000fe20000410000 */
[C---:B------:R-:W-:Y:S01]  /*f5e0*/  ISETP.GE.U32.AND.EX P4, PT, R147.reuse, 0x1000000, PT, P1 ;  /* 0x010000009300780c */ /* 0x040fe20003f86110 */
[-C--:B------:R-:W-:Y:S01]  /*f5f0*/  FFMA.FTZ R160, R160, R218.reuse, R219 ;  /* 0x000000daa0a07223 */ /* 0x080fe200000100db */
[----:B------:R-:W-:Y:S01]  /*f600*/  LOP3.LUT P3, RZ, R147, 0xff00, RZ, 0xc0, !PT ;  /* 0x0000ff0093ff7812 */ /* 0x000fe2000786c0ff */
[----:B------:R-:W-:Y:S01]  /*f610*/  FADD.FTZ R161, R165, -R161 ;  /* 0x800000a1a5a17221 */ /* 0x000fe20000010000 */
[----:B------:R-:W-:Y:S01]  /*f620*/  ISETP.GE.U32.AND P1, PT, R186, RZ, PT ;  /* 0x000000ffba00720c */ /* 0x000fe20003f26070 */
[----:B------:R-:W-:Y:S01]  /*f630*/  FFMA.FTZ R158, R158, R218, R219 ;  /* 0x000000da9e9e7223 */ /* 0x000fe200000100db */
[----:B------:R-:W-:Y:S01]  /*f640*/  FMUL.FTZ R131, R131, UR6 ;  /* 0x0000000683837c20 */ /* 0x000fe20008410000 */
[----:B------:R-:W-:Y:S01]  /*f650*/  FMUL.FTZ R130, R5, R171 ;  /* 0x000000ab05827220 */ /* 0x000fe20000410000 */
[----:B------:R-:W-:Y:S01]  /*f660*/  FSEL R2, R2, RZ, P6 ;  /* 0x000000ff02027208 */ /* 0x000fe20003000000 */
[----:B------:R-:W-:Y:S01]  /*f670*/  FMUL.FTZ R156, R156, UR6 ;  /* 0x000000069c9c7c20 */ /* 0x000fe20008410000 */
[----:B------:R-:W-:Y:S01]  /*f680*/  FSEL R4, R3, RZ, P3 ;  /* 0x000000ff03047208 */ /* 0x000fe20001800000 */
[----:B------:R-:W-:Y:S01]  /*f690*/  FADD.FTZ R160, R164, -R160 ;  /* 0x800000a0a4a07221 */ /* 0x000fe20000010000 */
[----:B------:R-:W-:Y:S01]  /*f6a0*/  ISETP.GE.U32.AND.EX P1, PT, R187, 0x1000000, PT, P1 ;  /* 0x01000000bb00780c */ /* 0x000fe20003f26110 */
[----:B------:R-:W-:Y:S01]  /*f6b0*/  FMUL.FTZ R161, R5, R161 ;  /* 0x000000a105a17220 */ /* 0x000fe20000410000 */
[----:B------:R-:W-:Y:S01]  /*f6c0*/  LOP3.LUT P6, RZ, R146, 0xff0000, RZ, 0xc0, !PT ;  /* 0x00ff000092ff7812 */ /* 0x000fe200078cc0ff */
[----:B------:R-:W-:Y:S01]  /*f6d0*/  FADD.FTZ R158, R157, -R158 ;  /* 0x8000009e9d9e7221 */ /* 0x000fe20000010000 */
[----:B------:R-:W-:Y:S01]  /*f6e0*/  LOP3.LUT P3, RZ, R187, 0xff00, RZ, 0xc0, !PT ;  /* 0x0000ff00bbff7812 */ /* 0x000fe2000786c0ff */
[----:B------:R-:W-:Y:S01]  /*f6f0*/  FMUL.FTZ R130, R130, UR6 ;  /* 0x0000000682827c20 */ /* 0x000fe20008410000 */
[----:B------:R-:W-:Y:S01]  /*f700*/  FSEL R11, R131, RZ, P4 ;  /* 0x000000ff830b7208 */ /* 0x000fe20002000000 */
[----:B------:R-:W-:Y:S01]  /*f710*/  FMUL.FTZ R160, R5, R160 ;  /* 0x000000a005a07220 */ /* 0x000fe20000410000 */
[----:B------:R-:W-:Y:S01]  /*f720*/  LOP3.LUT P5, RZ, R147, 0xff, RZ, 0xc0, !PT ;  /* 0x000000ff93ff7812 */ /* 0x000fe200078ac0ff */
        /* <DEDUP_REMOVED lines=8> */
[----:B------:R-:W-:Y:S02]  /*f7b0*/  LOP3.LUT P1, RZ, R146, 0xff000000, RZ, 0xc0, !PT ;  /* 0xff00000092ff7812 */ /* 0x000fe4000782c0ff */
[C---:B------:R-:W-:Y:S02]  /*f7c0*/  LOP3.LUT P3, RZ, R186.reuse, 0xff0000, RZ, 0xc0, !PT ;  /* 0x00ff0000baff7812 */ /* 0x040fe4000786c0ff */
[----:B------:R-:W-:Y:S02]  /*f7d0*/  LOP3.LUT P6, RZ, R186, 0xff000000, RZ, 0xc0, !PT ;  /* 0xff000000baff7812 */ /* 0x000fe400078cc0ff */
[----:B------:R-:W-:Y:S02]  /*f7e0*/  FSEL R10, R130, RZ, P5 ;  /* 0x000000ff820a7208 */ /* 0x000fe40002800000 */
[----:B------:R-:W-:Y:S02]  /*f7f0*/  F2FP.BF16.F32.PACK_AB R131, R131, R2 ;  /* 0x000000028383723e */ /* 0x000fe400000010ff */
[----:B------:R-:W-:-:S02]  /*f800*/  F2FP.BF16.F32.PACK_AB R11, R11, R0 ;  /* 0x000000000b0b723e */ /* 0x000fc400000010ff */
[----:B------:R-:W-:Y:S02]  /*f810*/  FSEL R130, R130, RZ, P4 ;  /* 0x000000ff82827208 */ /* 0x000fe40002000000 */
[----:B------:R-:W-:Y:S02]  /*f820*/  FSEL R129, R156, RZ, P3 ;  /* 0x000000ff9c817208 */ /* 0x000fe40001800000 */
[C---:B------:R-:W-:Y:S02]  /*f830*/  FSEL R2, R161.reuse, RZ, P6 ;  /* 0x000000ffa1027208 */ /* 0x040fe40003000000 */
[----:B------:R-:W-:Y:S02]  /*f840*/  FSEL R0, R161, RZ, P1 ;  /* 0x000000ffa1007208 */ /* 0x000fe40000800000 */
[C---:B------:R-:W-:Y:S02]  /*f850*/  LOP3.LUT P5, RZ, R146.reuse, 0xff00, RZ, 0xc0, !PT ;  /* 0x0000ff0092ff7812 */ /* 0x040fe400078ac0ff */
[----:B------:R-:W-:-:S02]  /*f860*/  LOP3.LUT P4, RZ, R146, 0xff, RZ, 0xc0, !PT ;  /* 0x000000ff92ff7812 */ /* 0x000fc4000788c0ff */
        /* <DEDUP_REMOVED lines=11> */
[----:B------:R-:W-:Y:S01]  /*f920*/  F2FP.BF16.F32.PACK_AB R8, R8, R0 ;  /* 0x000000000808723e */ /* 0x000fe200000010ff */
[----:B------:R-:W-:Y:S06]  /*f930*/  BRA `(.L_x_1691) ;  /* 0x0000000c00e87947 */ /* 0x000fec0003800000 */
.L_x_1688:
[----:B------:R-:W-:Y:S05]  /*f940*/  @!P1 BRA `(.L_x_1693) ;  /* 0x0000000800249947 */ /* 0x000fea0003800000 */
[----:B------:R-:W-:Y:S05]  /*f950*/  @!P2 BRA `(.L_x_1694) ;  /* 0x000000040018a947 */ /* 0x000fea0003800000 */
[----:B------:R-:W-:Y:S01]  /*f960*/  PRMT R0, R123, 0x7632, R0 ;  /* 0x000076327b007816 */ /* 0x000fe20000000000 */
[-CC-:B------:R-:W-:Y:S01]  /*f970*/  FFMA.FTZ R163, R163, R218.reuse, R219.reuse ;  /* 0x000000daa3a37223 */ /* 0x180fe200000100db */
[-C--:B------:R-:W-:Y:S01]  /*f980*/  FFMA.FTZ R212, R212, R218.reuse, R219 ;  /* 0x000000dad4d47223 */ /* 0x080fe200000100db */
[----:B------:R-:W-:Y:S01]  /*f990*/  PRMT R7, R122, 0x7632, R7 ;  /* 0x000076327a077816 */ /* 0x000fe20000000007 */
[-C--:B------:R-:W-:Y:S01]  /*f9a0*/  FFMA.FTZ R161, R161, R218.reuse, R219 ;  /* 0x000000daa1a17223 */ /* 0x080fe200000100db */
[----:B------:R-:W-:Y:S01]  /*f9b0*/  SHF.L.U32 R0, R0, 0x10, RZ ;  /* 0x0000001000007819 */ /* 0x000fe200000006ff */
[----:B------:R-:W-:Y:S01]  /*f9c0*/  FADD.FTZ R163, R167, -R163 ;  /* 0x800000a3a7a37221 */ /* 0x000fe20000010000 */
[----:B------:R-:W-:Y:S01]  /*f9d0*/  PRMT R4, R121, 0x7632, R4 ;  /* 0x0000763279047816 */ /* 0x000fe20000000004 */
        /* <DEDUP_REMOVED lines=13> */
[----:B------:R-:W-:Y:S01]  /*fab0*/  ISETP.GE.U32.AND P1, PT, R146, RZ, PT ;  /* 0x000000ff9200720c */ /* 0x000fe20003f26070 */
[C---:B------:R-:W-:Y:S01]  /*fac0*/  FFMA.FTZ R3, R5.reuse, R3, R7 ;  /* 0x0000000305037223 */ /* 0x040fe20000010007 */
[--C-:B------:R-:W-:Y:S01]  /*fad0*/  FFMA.FTZ R161, R5, R161, R4.reuse ;  /* 0x000000a105a17223 */ /* 0x100fe20000010004 */
[----:B------:R-:W-:Y:S01]  /*fae0*/  PRMT R4, R120, 0x7632, R4 ;  /* 0x0000763278047816 */ /* 0x000fe20000000004 */
        /* <DEDUP_REMOVED lines=10> */
[----:B------:R-:W-:Y:S01]  /*fb90*/  ISETP.GE.U32.AND.EX P1, PT, R147, 0x1000000, PT, P1 ;  /* 0x010000009300780c */ /* 0x000fe20003f26110 */
[----:B------:R-:W-:Y:S01]  /*fba0*/  FADD.FTZ R156, R159, -R156 ;  /* 0x8000009c9f9c7221 */ /* 0x000fe20000010000 */
[----:B------:R-:W-:Y:S01]  /*fbb0*/  LOP3.LUT P5, RZ, R147, 0xff, RZ, 0xc0, !PT ;  /* 0x000000ff93ff7812 */ /* 0x000fe200078ac0ff */
[----:B------:R-:W-:Y:S01]  /*fbc0*/  FADD.FTZ R124, R157, -R158 ;  /* 0x8000009e9d7c7221 */ /* 0x000fe20000010000 */
[----:B------:R-:W-:-:S02]  /*fbd0*/  LOP3.LUT P4, RZ, R147, 0xff00, RZ, 0xc0, !PT ;  /* 0x0000ff0093ff7812 */ /* 0x000fc4000788c0ff */
[----:B------:R-:W-:Y:S02]  /*fbe0*/  SHF.L.U32 R4, R4, 0x10, RZ ;  /* 0x0000001004047819 */ /* 0x000fe400000006ff */
[----:B------:R-:W-:Y:S02]  /*fbf0*/  SHF.L.U32 R125, R121, 0x10, RZ ;  /* 0x00000010797d7819 */ /* 0x000fe400000006ff */
[----:B------:R-:W-:Y:S01]  /*fc00*/  SHF.L.U32 R7, R120, 0x10, RZ ;  /* 0x0000001078077819 */ /* 0x000fe200000006ff */
[----:B------:R-:W-:Y:S01]  /*fc10*/  FFMA.FTZ R160, R5, R160, R4 ;  /* 0x000000a005a07223 */ /* 0x000fe20000010004 */
[----:B------:R-:W-:Y:S01]  /*fc20*/  FSEL R11, R11, RZ, P1 ;  /* 0x000000ff0b0b7208 */ /* 0x000fe20000800000 */
[C---:B------:R-:W-:Y:S01]  /*fc30*/  FFMA.FTZ R125, R5.reuse, R156, R125 ;  /* 0x0000009c057d7223 */ /* 0x040fe2000001007d */
[----:B------:R-:W-:Y:S01]  /*fc40*/  FSEL R0, R0, RZ, P3 ;  /* 0x000000ff00007208 */ /* 0x000fe20001800000 */
[----:B------:R-:W-:Y:S01]  /*fc50*/  FFMA.FTZ R124, R5, R124, R7 ;  /* 0x0000007c057c7223 */ /* 0x000fe20000010007 */
[----:B------:R-:W-:-:S02]  /*fc60*/  FSEL R10, R10, RZ, P5 ;  /* 0x000000ff0a0a7208 */ /* 0x000fc40002800000 */
        /* <DEDUP_REMOVED lines=14> */
[----:B--2---:R-:W-:Y:S02]  /*fd50*/  FSEL R9, R161, RZ, P1 ;  /* 0x000000ffa1097208 */ /* 0x004fe40000800000 */
[----:B------:R-:W-:-:S02]  /*fd60*/  FSEL R2, R2, RZ, P3 ;  /* 0x000000ff02027208 */ /* 0x000fc40001800000 */
[----:B------:R-:W-:Y:S02]  /*fd70*/  FSEL R8, R160, RZ, P5 ;  /* 0x000000ffa0087208 */ /* 0x000fe40002800000 */
[----:B------:R-:W-:Y:S02]  /*fd80*/  F2FP.BF16.F32.PACK_AB R126, R3, R126 ;  /* 0x0000007e037e723e */ /* 0x000fe400000010ff */
[----:B------:R-:W-:Y:S02]  /*fd90*/  F2FP.BF16.F32.PACK_AB R9, R9, R0 ;  /* 0x000000000909723e */ /* 0x000fe400000010ff */
[----:B------:R-:W-:Y:S01]  /*fda0*/  F2FP.BF16.F32.PACK_AB R8, R8, R2 ;  /* 0x000000020808723e */ /* 0x000fe200000010ff */
[----:B------:R-:W-:Y:S06]  /*fdb0*/  BRA `(.L_x_1691) ;  /* 0x0000000800c87947 */ /* 0x000fec0003800000 */
.L_x_1694:
[----:B------:R-:W-:Y:S01]  /*fdc0*/  PRMT R0, R123, 0x7632, R0 ;  /* 0x000076327b007816 */ /* 0x000fe20000000000 */
[-CC-:B------:R-:W-:Y:S01]  /*fdd0*/  FFMA.FTZ R171, R171, R218.reuse, R219.reuse ;  /* 0x000000daabab7223 */ /* 0x180fe200000100db */
[-CC-:B------:R-:W-:Y:S01]  /*fde0*/  FFMA.FTZ R163, R163, R218.reuse, R219.reuse ;  /* 0x000000daa3a37223 */ /* 0x180fe200000100db */
[-C--:B------:R-:W-:Y:S01]  /*fdf0*/  FFMA.FTZ R212, R212, R218.reuse, R219 ;  /* 0x000000dad4d47223 */ /* 0x080fe200000100db */
[----:B------:R-:W-:Y:S01]  /*fe00*/  SHF.L.U32 R0, R0, 0x10, RZ ;  /* 0x0000001000007819 */ /* 0x000fe200000006ff */
[----:B------:R-:W-:Y:S01]  /*fe10*/  FADD.FTZ R171, R211, -R171 ;  /* 0x800000abd3ab7221 */ /* 0x000fe20000010000 */
[----:B------:R-:W-:Y:S01]  /*fe20*/  SHF.L.U32 R2, R123, 0x10, RZ ;  /* 0x000000107b027819 */ /* 0x000fe200000006ff */
[----:B------:R-:W-:Y:S01]  /*fe30*/  FADD.FTZ R163, R167, -R163 ;  /* 0x800000a3a7a37221 */ /* 0x000fe20000010000 */
[C---:B------:R-:W-:Y:S01]  /*fe40*/  SHF.L.U32 R3, R122.reuse, 0x10, RZ ;  /* 0x000000107a037819 */ /* 0x040fe200000006ff */
[----:B------:R-:W-:Y:S01]  /*fe50*/  FADD.FTZ R212, R213, -R212 ;  /* 0x800000d4d5d47221 */ /* 0x000fe20000010000 */
[----:B------:R-:W-:Y:S01]  /*fe60*/  PRMT R4, R122, 0x7632, R4 ;  /* 0x000076327a047816 */ /* 0x000fe20000000004 */
[-C--:B------:R-:W-:Y:S01]  /*fe70*/  FFMA.FTZ R160, R160, R218.reuse, R219 ;  /* 0x000000daa0a07223 */ /* 0x080fe200000100db */
[----:B------:R-:W-:Y:S01]  /*fe80*/  PRMT R7, R121, 0x7632, R7 ;  /* 0x0000763279077816 */ /* 0x000fe20000000007 */
[-CC-:B------:R-:W-:Y:S01]  /*fe90*/  FFMA.FTZ R156, R156, R218.reuse, R219.reuse ;  /* 0x000000da9c9c7223 */ /* 0x180fe200000100db */
[----:B--2---:R-:W-:Y:S01]  /*fea0*/  PRMT R8, R120, 0x7632, R8 ;  /* 0x0000763278087816 */ /* 0x004fe20000000008 */
[-CC-:B------:R-:W-:Y:S01]  /*feb0*/  FFMA.FTZ R161, R161, R218.reuse, R219.reuse ;  /* 0x000000daa1a17223 */ /* 0x180fe200000100db */
[-CC-:B------:R-:W-:Y:S01]  /*fec0*/  FFMA.FTZ R162, R162, R218.reuse, R219.reuse ;  /* 0x000000daa2a27223 */ /* 0x180fe200000100db */
[----:B------:R-:W-:Y:S01]  /*fed0*/  FFMA.FTZ R158, R158, R218, R219 ;  /* 0x000000da9e9e7223 */ /* 0x000fe200000100db */
[C---:B------:R-:W-:Y:S01]  /*fee0*/  FFMA.FTZ R0, R5.reuse, R163, R0 ;  /* 0x000000a305007223 */ /* 0x040fe20000010000 */
        /* <DEDUP_REMOVED lines=10> */
[----:B------:R-:W-:Y:S01]  /*ff90*/  ISETP.GE.U32.AND P1, PT, R146, RZ, PT ;  /* 0x000000ff9200720c */ /* 0x000fe20003f26070 */
[----:B------:R-:W-:-:S02]  /*ffa0*/  IMAD.U32 R4, R4, 0x10000, RZ ;  /* 0x0001000004047824 */ /* 0x000fc400078e00ff */
[----:B------:R-:W-:Y:S01]  /*ffb0*/  FADD.FTZ R158, R157, -R158 ;  /* 0x8000009e9d9e7221 */ /* 0x000fe20000010000 */
[----:B------:R-:W-:Y:S01]  /*ffc0*/  FMUL.FTZ R0, R0, UR6 ;  /* 0x0000000600007c20 */ /* 0x000fe20008410000 */
[----:B------:R-:W-:Y:S01]  /*ffd0*/  FMUL.FTZ R2, R2, UR6 ;  /* 0x0000000602027c20 */ /* 0x000fe20008410000 */
[----:B------:R-:W-:Y:S01]  /*ffe0*/  FMUL.FTZ R3, R3, UR6 ;  /* 0x0000000603037c20 */ /* 0x000fe20008410000 */
[----:B------:R-:W-:Y:S01]  /*fff0*/  LOP3.LUT P5, RZ, R147, 0xff0000, RZ, 0xc0, !PT ;  /* 0x00ff000093ff7812 */ /* 0x000fe200078ac0ff */
[----:B------:R-:W-:Y:S01]  /*10000*/  FFMA.FTZ R4, R5, R162, R4 ;  /* 0x000000a205047223 */ /* 0x000fe20000010004 */
[----:B------:R-:W-:Y:S01]  /*10010*/  LOP3.LUT P4, RZ, R147, 0xff, RZ, 0xc0, !PT ;  /* 0x000000ff93ff7812 */ /* 0x000fe2000788c0ff */
[----:B------:R-:W-:Y:S01]  /*10020*/  FFMA.FTZ R7, R5, R161, R7 ;  /* 0x000000a105077223 */ /* 0x000fe20000010007 */
[----:B------:R-:W-:Y:S01]  /*10030*/  ISETP.GE.U32.AND.EX P1, PT, R147, 0x1000000, PT, P1 ;  /* 0x010000009300780c */ /* 0x000fe20003f26110 */
[C---:B------:R-:W-:Y:S01]  /*10040*/  FFMA.FTZ R156, R5.reuse, R156, R10 ;  /* 0x0000009c059c7223 */ /* 0x040fe2000001000a */
[C---:B------:R-:W-:Y:S01]  /*10050*/  FFMA.FTZ R9, R5.reuse, R158, R9 ;  /* 0x0000009e05097223 */ /* 0x040fe20000010009 */
[----:B------:R-:W-:Y:S01]  /*10060*/  FFMA.FTZ R8, R5, R160, R8 ;  /* 0x000000a005087223 */ /* 0x000fe20000010008 */
        /* <DEDUP_REMOVED lines=13> */
[----:B------:R-:W-:Y:S02]  /*10140*/  F2FP.BF16.F32.PACK_AB R11, R0, R2 ;  /* 0x00000002000b723e */ /* 0x000fe400000010ff */
        /* <DEDUP_REMOVED lines=9> */
.L_x_1693:
        /* <DEDUP_REMOVED lines=32> */
[----:B------:R-:W-:Y:S01]  /*103e0*/  FMUL.FTZ R160, R5, R160 ;  /* 0x000000a005a07220 */ /* 0x000fe20000410000 */
[----:B------:R-:W-:Y:S01]  /*103f0*/  FSEL R11, R11, RZ, P1 ;  /* 0x000000ff0b0b7208 */ /* 0x000fe20000800000 */
[C---:B------:R-:W-:Y:S01]  /*10400*/  FMUL.FTZ R125, R5.reuse, R156 ;  /* 0x0000009c057d7220 */ /* 0x040fe20000410000 */
[----:B------:R-:W-:Y:S01]  /*10410*/  FSEL R10, R10, RZ, P4 ;  /* 0x000000ff0a0a7208 */ /* 0x000fe20002000000 */
[C---:B------:R-:W-:Y:S01]  /*10420*/  FMUL.FTZ R161, R5.reuse, R161 ;  /* 0x000000a105a17220 */ /* 0x040fe20000410000 */
        /* <DEDUP_REMOVED lines=22> */
.L_x_1695:
        /* <DEDUP_REMOVED lines=45> */
[----:B--2---:R-:W-:-:S02]  /*10860*/  FSEL R9, R156, RZ, P6 ;  /* 0x000000ff9c097208 */ /* 0x004fc40003000000 */
[----:B------:R-:W-:Y:S02]  /*10870*/  FSEL R161, R161, RZ, P1 ;  /* 0x000000ffa1a17208 */ /* 0x000fe40000800000 */
[----:B------:R-:W-:Y:S02]  /*10880*/  FSEL R8, R158, RZ, P5 ;  /* 0x000000ff9e087208 */ /* 0x000fe40002800000 */
[----:B------:R-:W-:Y:S02]  /*10890*/  FSEL R160, R160, RZ, P4 ;  /* 0x000000ffa0a07208 */ /* 0x000fe40002000000 */
[----:B------:R-:W-:Y:S02]  /*108a0*/  F2FP.BF16.F32.PACK_AB R11, R0, R11 ;  /* 0x0000000b000b723e */ /* 0x000fe400000010ff */
[----:B------:R-:W-:Y:S02]  /*108b0*/  F2FP.BF16.F32.PACK_AB R10, R2, R10 ;  /* 0x0000000a020a723e */ /* 0x000fe400000010ff */
[----:B------:R-:W-:-:S02]  /*108c0*/  F2FP.BF16.F32.PACK_AB R9, R161, R9 ;  /* 0x00000009a109723e */ /* 0x000fc400000010ff */
[----:B------:R-:W-:-:S07]  /*108d0*/  F2FP.BF16.F32.PACK_AB R8, R160, R8 ;  /* 0x00000008a008723e */ /* 0x000fce00000010ff */
.L_x_1691:
[----:B------:R-:W2:Y:S08]  /*108e0*/  @P2 LDC.64 R2, c[0x0][0x478] ;  /* 0x00011e00ff022b82 */ /* 0x000eb00000000a00 */
[----:B------:R-:W3:Y:S01]  /*108f0*/  LDC.64 R4, c[0x0][0x380] ;  /* 0x0000e000ff047b82 */ /* 0x000ee20000000a00 */
[----:B--2---:R-:W-:-:S05]  /*10900*/  @P2 IMAD.WIDE.U32 R2, R198, 0x10, R2 ;  /* 0x00000010c6022825 */ /* 0x004fca00078e0002 */
[----:B------:R2:W-:Y:S01]  /*10910*/  @P2 STG.E.128 desc[UR10][R2.64], R124 ;  /* 0x0000007c02002986 */ /* 0x0005e2000c101d0a */
[----:B---3--:R-:W-:Y:S01]  /*10920*/  LEA R6, R4, R6, 0x2 ;  /* 0x0000000604067211 */ /* 0x008fe200078e10ff */
[----:B--2---:R-:W-:-:S05]  /*10930*/  IMAD.WIDE.U32 R2, R198, 0x10, R22 ;  /* 0x00000010c6027825 */ /* 0x004fca00078e0016 */
[----:B------:R2:W-:Y:S02]  /*10940*/  STG.E.128 desc[UR10][R2.64], R8 ;  /* 0x0000000802007986 */ /* 0x0005e4000c101d0a */
[----:B--2---:R-:W2:Y:S02]  /*10950*/  @P0 LDC.64 R2, c[0x0][0x470] ;  /* 0x00011c00ff020b82 */ /* 0x004ea40000000a00 */
[----:B--2---:R-:W-:-:S05]  /*10960*/  @P0 IMAD.WIDE.U32 R2, R198, 0x10, R2 ;  /* 0x00000010c6020825 */ /* 0x004fca00078e0002 */
[----:B------:R2:W-:Y:S01]  /*10970*/  @P0 STG.E.128 desc[UR10][R2.64], R128 ;  /* 0x0000008002000986 */ /* 0x0005e2000c101d0a */
[----:B------:R-:W-:-:S13]  /*10980*/  ISETP.GE.AND P0, PT, R6, R5, PT ;  /* 0x000000050600720c */ /* 0x000fda0003f06270 */
[----:B------:R-:W-:Y:S05]  /*10990*/  @!P0 BRA `(.L_x_1696) ;  /* 0xffffff0400e48947 */ /* 0x000fea000383ffff */
[----:B------:R-:W-:Y:S05]  /*109a0*/  BSYNC B1 ;  /* 0x0000000000017941 */ /* 0x000fea0003800000 */
.L_x_1654:
[----:B0-2---:R0:W5:Y:S04]  /*109b0*/  LDL.LU R128, [R1+0x20] ;  /* 0x0000200001807983 */ /* 0x0051680000300800 */
        /* <DEDUP_REMOVED lines=128> */
[----:B------:R-:W-:Y:S01]  /*111c0*/  MOV R136, R229 ;  /* 0x000000e500887202 */ /* 0x000fe20000000f00 */
[----:B------:R0:W5:Y:S01]  /*111d0*/  LDL.LU R133, [R1+0x14] ;  /* 0x0000140001857983 */ /* 0x0001620000300800 */
[----:B------:R-:W-:Y:S02]  /*111e0*/  MOV R140, R226 ;  /* 0x000000e2008c7202 */ /* 0x000fe40000000f00 */
[----:B------:R-:W-:Y:S01]  /*111f0*/  MOV R144, R227 ;  /* 0x000000e300907202 */ /* 0x000fe20000000f00 */
[----:B------:R0:W5:Y:S04]  /*11200*/  LDL.LU R141, [R1+0x18] ;  /* 0x00001800018d7983 */ /* 0x0001680000300800 */
[----:B------:R0:W5:Y:S04]  /*11210*/  LDL.LU R145, [R1+0x10] ;  /* 0x0000100001917983 */ /* 0x0001680000300800 */
[----:B------:R0:W5:Y:S01]  /*11220*/  LDL.LU R147, [R1+0x1c] ;  /* 0x00001c0001937983 */ /* 0x0001620000300800 */
        /* <DEDUP_REMOVED lines=21> */
[----:B0-----:R-:W-:-:S07]  /*11380*/  MOV R151, R247 ;  /* 0x000000f700977202 */ /* 0x001fce0000000f00 */
.L_x_1653:
[----:B------:R-:W-:Y:S05]  /*11390*/  BSYNC B0 ;  /* 0x0000000000007941 */ /* 0x000fea0003800000 */
.L_x_1652:
[----:B------:R-:W0:Y:S01]  /*113a0*/  S2R R0, SR_TID.X ;  /* 0x0000000000007919 */ /* 0x000e220000002100 */
[----:B------:R-:W-:Y:S01]  /*113b0*/  MOV R3, 0x400 ;  /* 0x0000040000037802 */ /* 0x000fe20000000f00 */
[----:B------:R-:W-:Y:S05]  /*113c0*/  WARPSYNC.ALL ;  /* 0x0000000000007948 */ /* 0x000fea0003800000 */
[----:B------:R-:W2:Y:S01]  /*113d0*/  S2R R156, SR_CgaCtaId ;  /* 0x00000000009c7919 */ /* 0x000ea20000008800 */
[----:B------:R-:W3:Y:S01]  /*113e0*/  S2UR UR4, SR_CTAID.X ;  /* 0x00000000000479c3 */ /* 0x000ee20000002500 */
[----:B------:R-:W4:Y:S01]  /*113f0*/  LDCU.128 UR16, c[0x0][0x440] ;  /* 0x00008800ff1077ac */ /* 0x000f220008000c00 */
[----:B------:R-:W1:Y:S01]  /*11400*/  LDCU.128 UR20, c[0x0][0x450] ;  /* 0x00008a00ff1477ac */ /* 0x000e620008000c00 */
[----:B0-----:R-:W-:-:S02]  /*11410*/  SHF.R.U32.HI R2, RZ, 0x5, R0 ;  /* 0x00000005ff027819 */ /* 0x001fc40000011600 */
        /* <DEDUP_REMOVED lines=17> */
[----:B------:R-:W2:Y:S04]  /*11530*/  LDS R5, [R3+0x200] ;  /* 0x0002000003057984 */ /* 0x000ea80000000800 */
[----:B------:R-:W4:Y:S04]  /*11540*/  LDS R15, [R3+0x1400] ;  /* 0x00140000030f7984 */ /* 0x000f280000000800 */
[----:B------:R-:W1:Y:S04]  /*11550*/  LDS R14, [R3+0x1600] ;  /* 0x00160000030e7984 */ /* 0x000e680000000800 */
        /* <DEDUP_REMOVED lines=9> */
[----:B--2---:R-:W-:-:S03]  /*115f0*/  FADD.FTZ R5, RZ, R5 ;  /* 0x00000005ff057221 */ /* 0x004fc60000010000 */
[----:B------:R-:W2:Y:S01]  /*11600*/  LDS R10, [R3+0xc00] ;  /* 0x000c0000030a7984 */ /* 0x000ea20000000800 */
[----:B----4-:R-:W-:-:S03]  /*11610*/  FADD.FTZ R4, R4, R15 ;  /* 0x0000000f04047221 */ /* 0x010fc60000010000 */
[----:B------:R-:W4:Y:S01]  /*11620*/  LDS R21, [R3+0x2000] ;  /* 0x0020000003157984 */ /* 0x000f220000000800 */
[----:B-1----:R-:W-:-:S03]  /*11630*/  FADD.FTZ R5, R5, R14 ;  /* 0x0000000e05057221 */ /* 0x002fc60000010000 */
[----:B------:R-:W1:Y:S01]  /*11640*/  LDS R11, [R3+0xe00] ;  /* 0x000e0000030b7984 */ /* 0x000e620000000800 */
        /* <DEDUP_REMOVED lines=16> */
[----:B--2---:R-:W-:-:S03]  /*11750*/  FADD.FTZ R10, RZ, R10 ;  /* 0x0000000aff0a7221 */ /* 0x004fc60000010000 */
[----:B------:R-:W2:Y:S01]  /*11760*/  LDS R26, [R3+0x2e00] ;  /* 0x002e0000031a7984 */ /* 0x000ea20000000800 */
[----:B----4-:R-:W-:-:S03]  /*11770*/  FADD.FTZ R10, R10, R21 ;  /* 0x000000150a0a7221 */ /* 0x010fc60000010000 */
[----:B------:R-:W4:Y:S01]  /*11780*/  LDS R29, [R3+0x3000] ;  /* 0x00300000031d7984 */ /* 0x000f220000000800 */
[----:B-1----:R-:W-:-:S03]  /*11790*/  FADD.FTZ R11, RZ, R11 ;  /* 0x0000000bff0b7221 */ /* 0x002fc60000010000 */
[----:B------:R-:W1:Y:S01]  /*117a0*/  LDS R28, [R3+0x3200] ;  /* 0x00320000031c7984 */ /* 0x000e620000000800 */
        /* <DEDUP_REMOVED lines=16> */
[----:B--2---:R-:W-:-:S03]  /*118b0*/  FADD.FTZ R7, R7, R26 ;  /* 0x0000001a07077221 */ /* 0x004fc60000010000 */
[----:B------:R-:W2:Y:S01]  /*118c0*/  LDS R139, [R3+0x4400] ;  /* 0x00440000038b7984 */ /* 0x000ea20000000800 */
[----:B----4-:R-:W-:-:S03]  /*118d0*/  FADD.FTZ R8, R8, R29 ;  /* 0x0000001d08087221 */ /* 0x010fc60000010000 */
[----:B------:R-:W4:Y:S01]  /*118e0*/  LDS R138, [R3+0x4600] ;  /* 0x00460000038a7984 */ /* 0x000f220000000800 */
[----:B-1----:R-:W-:-:S03]  /*118f0*/  FADD.FTZ R9, R9, R28 ;  /* 0x0000001c09097221 */ /* 0x002fc60000010000 */
[----:B------:R-:W1:Y:S01]  /*11900*/  LDS R153, [R3+0x4800] ;  /* 0x0048000003997984 */ /* 0x000e620000000800 */
        /* <DEDUP_REMOVED lines=12> */
[----:B--2---:R-:W-:Y:S01]  /*119d0*/  FADD.FTZ R8, R8, R139 ;  /* 0x0000008b08087221 */ /* 0x004fe20000010000 */
[----:B----4-:R-:W-:Y:S01]  /*119e0*/  FADD.FTZ R9, R9, R138 ;  /* 0x0000008a09097221 */ /* 0x010fe20000010000 */
[----:B------:R-:W-:Y:S01]  /*119f0*/  STS.128 [R2], R128 ;  /* 0x0000008002007388 */ /* 0x000fe20000000c00 */
[----:B-1----:R-:W-:-:S03]  /*11a00*/  FADD.FTZ R10, R10, R153 ;  /* 0x000000990a0a7221 */ /* 0x002fc60000010000 */
[----:B------:R-:W-:Y:S01]  /*11a10*/  STS.128 [R2+0x10], R124 ;  /* 0x0000107c02007388 */ /* 0x000fe20000000c00 */
[----:B---3--:R-:W-:-:S03]  /*11a20*/  FADD.FTZ R11, R11, R152 ;  /* 0x000000980b0b7221 */ /* 0x008fc60000010000 */
        /* <DEDUP_REMOVED lines=50> */
[----:B------:R-:W-:-:S03]  /*11d50*/  FADD.FTZ R14, RZ, R14 ;  /* 0x0000000eff0e7221 */ /* 0x000fc60000010000 */
[----:B------:R-:W4:Y:S01]  /*11d60*/  LDS R33, [R3+0x3400] ;  /* 0x0034000003217984 */ /* 0x000f220000000800 */
[----:B------:R-:W-:Y:S01]  /*11d70*/  FADD.FTZ R15, RZ, R15 ;  /* 0x0000000fff0f7221 */ /* 0x000fe20000010000 */
        /* <DEDUP_REMOVED lines=65> */
[----:B------:R-:W1:Y:S01]  /*12190*/  LDS R14, [R3+0xc00] ;  /* 0x000c0000030e7984 */ /* 0x000e620000000800 */
[----:B---3--:R-:W-:-:S03]  /*121a0*/  FADD.FTZ R69, RZ, R69 ;  /* 0x00000045ff457221 */ /* 0x008fc60000010000 */
[----:B------:R-:W2:Y:S01]  /*121b0*/  LDS R19, [R3+0x2000] ;  /* 0x0020000003137984 */ /* 0x000ea20000000800 */
[----:B----4-:R-:W-:-:S03]  /*121c0*/  FADD.FTZ R70, RZ, R70 ;  /* 0x00000046ff467221 */ /* 0x010fc60000010000 */
[----:B------:R-:W3:Y:S01]  /*121d0*/  LDS R15, [R3+0xe00] ;  /* 0x000e0000030f7984 */ /* 0x000ee20000000800 */
        /* <DEDUP_REMOVED lines=54> */
[----:B------:R-:W-:Y:S01]  /*12540*/  FADD.FTZ R83, R26, R83 ;  /* 0x000000531a537221 */ /* 0x000fe20000010000 */
[----:B-1----:R-:W-:Y:S01]  /*12550*/  FADD.FTZ R85, R70, R85 ;  /* 0x0000005546557221 */ /* 0x002fe20000010000 */
[----:B--2---:R-:W-:Y:S01]  /*12560*/  FADD.FTZ R87, R28, R87 ;  /* 0x000000571c577221 */ /* 0x004fe20000010000 */
[----:B------:R0:W-:Y:S01]  /*12570*/  STS.128 [R2], R36 ;  /* 0x0000002402007388 */ /* 0x0001e20000000c00 */
[----:B---3--:R-:W-:-:S03]  /*12580*/  FADD.FTZ R89, R14, R89 ;  /* 0x000000590e597221 */ /* 0x008fc60000010000 */
[----:B------:R-:W-:Y:S04]  /*12590*/  STS.128 [R2+0x10], R40 ;  /* 0x0000102802007388 */ /* 0x000fe80000000c00 */
[----:B------:R-:W-:Y:S01]  /*125a0*/  STS.128 [R2+0x400], R44 ;  /* 0x0004002c02007388 */ /* 0x000fe20000000c00 */
[----:B----4-:R-:W-:-:S03]  /*125b0*/  FADD.FTZ R91, R16, R91 ;  /* 0x0000005b105b7221 */ /* 0x010fc60000010000 */
        /* <DEDUP_REMOVED lines=11> */
[----:B------:R-:W-:-:S03]  /*12670*/  FADD.FTZ R39, R17, R76 ;  /* 0x0000004c11277221 */ /* 0x000fc60000010000 */
[----:B------:R-:W-:-:S04]  /*12680*/  IADD3 R0, P0, PT, R15, R0, RZ ;  /* 0x000000000f007210 */ /* 0x000fc80007f1e0ff */
[----:B------:R-:W-:Y:S02]  /*12690*/  IADD3.X R21, PT, PT, RZ, RZ, RZ, P0, !PT ;  /* 0x000000ffff157210 */ /* 0x000fe400007fe4ff */
[C---:B------:R-:W-:Y:S02]  /*126a0*/  SHF.L.U32 R20, R0.reuse, 0x2, RZ ;  /* 0x0000000200147819 */ /* 0x040fe400000006ff */
[----:B------:R-:W-:Y:S02]  /*126b0*/  SHF.L.U64.HI R21, R0, 0x2, R21 ;  /* 0x0000000200157819 */ /* 0x000fe40000010215 */
[C---:B------:R-:W-:Y:S02]  /*126c0*/  IADD3 R14, P0, PT, R20.reuse, UR18, RZ ;  /* 0x00000012140e7c10 */ /* 0x040fe4000ff1e0ff */
[----:B------:R-:W-:Y:S02]  /*126d0*/  IADD3 R16, P1, PT, R20, UR16, RZ ;  /* 0x0000001014107c10 */ /* 0x000fe4000ff3e0ff */
[----:B------:R-:W-:-:S02]  /*126e0*/  IADD3.X R15, PT, PT, R21, UR19, RZ, P0, !PT ;  /* 0x00000013150f7c10 */ /* 0x000fc400087fe4ff */
[----:B------:R-:W-:Y:S01]  /*126f0*/  IADD3.X R17, PT, PT, R21, UR17, RZ, P1, !PT ;  /* 0x0000001115117c10 */ /* 0x000fe20008ffe4ff */
[----:B------:R-:W0:Y:S04]  /*12700*/  LDS R38, [R3+0x200] ;  /* 0x0002000003267984 */ /* 0x000e280000000800 */
[----:B------:R-:W1:Y:S04]  /*12710*/  LDS R41, [R3+0x1600] ;  /* 0x0016000003297984 */ /* 0x000e680000000800 */
[----:B------:R-:W2:Y:S04]  /*12720*/  LDS R36, [R3] ;  /* 0x0000000003247984 */ /* 0x000ea80000000800 */
        /* <DEDUP_REMOVED lines=15> */
[----:B----4-:R-:W-:-:S03]  /*12820*/  FADD.FTZ R18, R19, R18 ;  /* 0x0000001213127221 */ /* 0x010fc60000010000 */
[----:B------:R-:W4:Y:S01]  /*12830*/  LDS R26, [R3+0x2e00] ;  /* 0x002e0000031a7984 */ /* 0x000f220000000800 */
[----:B------:R-:W-:-:S03]  /*12840*/  FADD.FTZ R2, RZ, R2 ;  /* 0x00000002ff027221 */ /* 0x000fc60000010000 */
[----:B------:R-:W4:Y:S01]  /*12850*/  LDS R57, [R3+0x4200] ;  /* 0x0042000003397984 */ /* 0x000f220000000800 */
[----:B------:R-:W-:Y:S01]  /*12860*/  FADD.FTZ R51, R18, R49 ;  /* 0x0000003112337221 */ /* 0x000fe20000010000 */
[C---:B------:R-:W-:Y:S02]  /*12870*/  IADD3 R18, P2, PT, R20.reuse, UR22, RZ ;  /* 0x0000001614127c10 */ /* 0x040fe4000ff5e0ff */
[----:B------:R-:W4:Y:S01]  /*12880*/  LDS R22, [R3+0x800] ;  /* 0x0008000003167984 */ /* 0x000f220000000800 */
[----:B------:R-:W-:Y:S01]  /*12890*/  IADD3 R20, P3, PT, R20, UR20, RZ ;  /* 0x0000001414147c10 */ /* 0x000fe2000ff7e0ff */
[----:B------:R-:W-:Y:S01]  /*128a0*/  FADD.FTZ R2, R2, R43 ;  /* 0x0000002b02027221 */ /* 0x000fe20000010000 */
[C---:B------:R-:W-:Y:S01]  /*128b0*/  IADD3.X R19, PT, PT, R21.reuse, UR23, RZ, P2, !PT ;  /* 0x0000001715137c10 */ /* 0x040fe200097fe4ff */
[----:B------:R-:W4:Y:S01]  /*128c0*/  LDS R24, [R3+0xa00] ;  /* 0x000a000003187984 */ /* 0x000f220000000800 */
[----:B------:R-:W-:Y:S01]  /*128d0*/  IADD3.X R21, PT, PT, R21, UR21, RZ, P3, !PT ;  /* 0x0000001515157c10 */ /* 0x000fe20009ffe4ff */
[----:B------:R-:W-:-:S02]  /*128e0*/  FADD.FTZ R38, R38, R45 ;  /* 0x0000002d26267221 */ /* 0x000fc40000010000 */
[----:B------:R-:W4:Y:S01]  /*128f0*/  LDS R45, [R3+0x1c00] ;  /* 0x001c0000032d7984 */ /* 0x000f220000000800 */
[----:B------:R-:W-:-:S03]  /*12900*/  FADD.FTZ R47, R2, R47 ;  /* 0x0000002f022f7221 */ /* 0x000fc60000010000 */
        /* <DEDUP_REMOVED lines=8> */
[----:B------:R-:W2:Y:S01]  /*12990*/  LDS R2, [R3+0xc00] ;  /* 0x000c000003027984 */ /* 0x000ea20000000800 */
[----:B----4-:R-:W-:-:S03]  /*129a0*/  FADD.FTZ R26, R41, R26 ;  /* 0x0000001a291a7221 */ /* 0x010fc60000010000 */
[----:B------:R-:W-:Y:S01]  /*129b0*/  STG.E desc[UR10][R18.64], R51 ;  /* 0x0000003312007986 */ /* 0x000fe2000c10190a */
[----:B------:R-:W-:-:S03]  /*129c0*/  FADD.FTZ R57, R26, R57 ;  /* 0x000000391a397221 */ /* 0x000fc60000010000 */
[----:B------:R-:W-:Y:S04]  /*129d0*/  STG.E desc[UR10][R20.64], R35 ;  /* 0x0000002314007986 */ /* 0x000fe8000c10190a */
[----:B------:R-:W-:Y:S01]  /*129e0*/  STG.E desc[UR10][R14.64+0x200], R27 ;  /* 0x0002001b0e007986 */ /* 0x000fe2000c10190a */
[----:B------:R-:W-:-:S03]  /*129f0*/  FADD.FTZ R22, RZ, R22 ;  /* 0x00000016ff167221 */ /* 0x000fc60000010000 */
[----:B------:R-:W3:Y:S01]  /*12a00*/  LDS R59, [R3+0x4400] ;  /* 0x00440000033b7984 */ /* 0x000ee20000000800 */
[----:B------:R-:W-:-:S03]  /*12a10*/  FADD.FTZ R24, RZ, R24 ;  /* 0x00000018ff187221 */ /* 0x000fc60000010000 */
[----:B------:R-:W4:Y:S01]  /*12a20*/  LDS R51, [R3+0x3200] ;  /* 0x0032000003337984 */ /* 0x000f220000000800 */
[----:B------:R-:W-:-:S03]  /*12a30*/  FADD.FTZ R22, R22, R45 ;  /* 0x0000002d16167221 */ /* 0x000fc60000010000 */
[----:B------:R-:W4:Y:S04]  /*12a40*/  LDS R27, [R3+0x2000] ;  /* 0x00200000031b7984 */ /* 0x000f280000000800 */
[----:B------:R-:W4:Y:S04]  /*12a50*/  LDS R4, [R3+0xe00] ;  /* 0x000e000003047984 */ /* 0x000f280000000800 */
[----:B------:R-:W4:Y:S01]  /*12a60*/  LDS R61, [R3+0x4600] ;  /* 0x00460000033d7984 */ /* 0x000f220000000800 */
[----:B0-----:R-:W-:-:S03]  /*12a70*/  FADD.FTZ R22, R22, R49 ;  /* 0x0000003116167221 */ /* 0x001fc60000010000 */
[----:B------:R-:W0:Y:S01]  /*12a80*/  LDS R47, [R3+0x3400] ;  /* 0x00340000032f7984 */ /* 0x000e220000000800 */
[----:B-1----:R-:W-:-:S03]  /*12a90*/  FADD.FTZ R24, R24, R43 ;  /* 0x0000002b18187221 */ /* 0x002fc60000010000 */
[----:B------:R-:W1:Y:S01]  /*12aa0*/  LDS R35, [R3+0x2200] ;  /* 0x0022000003237984 */ /* 0x000e620000000800 */
[----:B--2---:R-:W-:-:S03]  /*12ab0*/  FADD.FTZ R2, RZ, R2 ;  /* 0x00000002ff027221 */ /* 0x004fc60000010000 */
[----:B------:R-:W2:Y:S04]  /*12ac0*/  LDS R0, [R3+0x1000] ;  /* 0x0010000003007984 */ /* 0x000ea80000000800 */
[----:B------:R-:W-:Y:S04]  /*12ad0*/  STG.E desc[UR10][R16.64+0x200], R5 ;  /* 0x0002000510007986 */ /* 0x000fe8000c10190a */
[----:B------:R-:W-:Y:S04]  /*12ae0*/  STG.E desc[UR10][R18.64+0x200], R53 ;  /* 0x0002003512007986 */ /* 0x000fe8000c10190a */
[----:B------:R-:W-:Y:S01]  /*12af0*/  STG.E desc[UR10][R20.64+0x200], R33 ;  /* 0x0002002114007986 */ /* 0x000fe2000c10190a */
        /* <DEDUP_REMOVED lines=9> */
[----:B------:R-:W-:Y:S01]  /*12b90*/  STG.E desc[UR10][R14.64+0x400], R107 ;  /* 0x0004006b0e007986 */ /* 0x000fe2000c10190a */
[----:B0-----:R-:W-:-:S03]  /*12ba0*/  FADD.FTZ R2, R2, R47 ;  /* 0x0000002f02027221 */ /* 0x001fc60000010000 */
[----:B------:R-:W-:Y:S01]  /*12bb0*/  STG.E desc[UR10][R16.64+0x400], R6 ;  /* 0x0004000610007986 */ /* 0x000fe2000c10190a */
[----:B-1----:R-:W-:-:S03]  /*12bc0*/  FADD.FTZ R4, R4, R35 ;  /* 0x0000002304047221 */ /* 0x002fc60000010000 */
[----:B------:R-:W-:Y:S01]  /*12bd0*/  STG.E desc[UR10][R18.64+0x400], R55 ;  /* 0x0004003712007986 */ /* 0x000fe2000c10190a */
[----:B--2---:R-:W-:-:S03]  /*12be0*/  FADD.FTZ R0, RZ, R0 ;  /* 0x00000000ff007221 */ /* 0x004fc60000010000 */
[----:B------:R-:W0:Y:S04]  /*12bf0*/  LDS R55, [R3+0x4a00] ;  /* 0x004a000003377984 */ /* 0x000e280000000800 */
[----:B------:R-:W1:Y:S04]  /*12c00*/  LDS R41, [R3+0x3800] ;  /* 0x0038000003297984 */ /* 0x000e680000000800 */
[----:B------:R-:W2:Y:S04]  /*12c10*/  LDS R6, [R3+0x2600] ;  /* 0x0026000003067984 */ /* 0x000ea80000000800 */
[----:B------:R-:W-:Y:S01]  /*12c20*/  STG.E desc[UR10][R20.64+0x400], R81 ;  /* 0x0004005114007986 */ /* 0x000fe2000c10190a */
[----:B---3--:R-:W-:-:S03]  /*12c30*/  FADD.FTZ R63, R2, R63 ;  /* 0x0000003f023f7221 */ /* 0x008fc60000010000 */
[----:B------:R-:W-:Y:S01]  /*12c40*/  STG.E desc[UR10][R14.64+0x600], R29 ;  /* 0x0006001d0e007986 */ /* 0x000fe2000c10190a */
[----:B----4-:R-:W-:-:S03]  /*12c50*/  FADD.FTZ R4, R4, R53 ;  /* 0x0000003504047221 */ /* 0x010fc60000010000 */
[----:B------:R-:W3:Y:S01]  /*12c60*/  LDS R29, [R3+0x4c00] ;  /* 0x004c0000031d7984 */ /* 0x000ee20000000800 */
[----:B------:R-:W-:-:S03]  /*12c70*/  FADD.FTZ R0, R0, R33 ;  /* 0x0000002100007221 */ /* 0x000fc60000010000 */
[----:B------:R-:W4:Y:S01]  /*12c80*/  LDS R26, [R3+0x3a00] ;  /* 0x003a0000031a7984 */ /* 0x000f220000000800 */
[----:B------:R-:W-:-:S03]  /*12c90*/  FADD.FTZ R5, RZ, R5 ;  /* 0x00000005ff057221 */ /* 0x000fc60000010000 */
[----:B------:R-:W4:Y:S04]  /*12ca0*/  LDS R28, [R3+0x4e00] ;  /* 0x004e0000031c7984 */ /* 0x000f280000000800 */
        /* <DEDUP_REMOVED lines=8> */
[----:B------:R-:W-:Y:S04]  /*12d30*/  STG.E desc[UR10][R18.64+0x800], R59 ;  /* 0x0008003b12007986 */ /* 0x000fe8000c10190a */
[----:B------:R-:W-:Y:S04]  /*12d40*/  STG.E desc[UR10][R20.64+0x800], R85 ;  /* 0x0008005514007986 */ /* 0x000fe8000c10190a */
[----:B------:R-:W-:Y:S01]  /*12d50*/  STG.E desc[UR10][R14.64+0xa00], R23 ;  /* 0x000a00170e007986 */ /* 0x000fe2000c10190a */
[----:B---3--:R-:W-:-:S03]  /*12d60*/  FADD.FTZ R29, R0, R29 ;  /* 0x0000001d001d7221 */ /* 0x008fc60000010000 */
[----:B------:R-:W-:Y:S01]  /*12d70*/  STG.E desc[UR10][R16.64+0xa00], R9 ;  /* 0x000a000910007986 */ /* 0x000fe2000c10190a */
[----:B----4-:R-:W-:-:S03]  /*12d80*/  FADD.FTZ R5, R5, R26 ;  /* 0x0000001a05057221 */ /* 0x010fc60000010000 */
        /* <DEDUP_REMOVED lines=20> */
.L_x_1655:
[----:B------:R-:W-:Y:S01]  /*12ed0*/  HFMA2 R243, -RZ, RZ, 0, 1.847743988037109375e-06 ;  /* 0x0000001ffff37431 */ /* 0x000fe200000001ff */
[----:B------:R-:W-:Y:S01]  /*12ee0*/  BSSY B2, `(.L_x_1697) ;  /* 0x0000006000027945 */ /* 0x000fe20003800000 */
[----:B------:R-:W-:Y:S01]  /*12ef0*/  IMAD.MOV.U32 R244, RZ, RZ, 0x1 ;  /* 0x00000001fff47424 */ /* 0x000fe200078e00ff */
[----:B------:R-:W-:-:S07]  /*12f00*/  MOV R242, 0xffffffff ;  /* 0xffffffff00f27802 */ /* 0x000fce0000000f00 */
[----:B-----5:R-:W-:Y:S05]  /*12f10*/  WARPSYNC.COLLECTIVE R242, `(.L_x_1698) ;  /* 0x00000000f2087348 */ /* 0x020fea0003c00000 */
[----:B------:R0:W1:Y:S02]  /*12f20*/  SHFL.BFLY P4, R242, R245, R244, R243 ;  /* 0x0c0000f4f5f27389 */ /* 0x00006400000800f3 */
[----:B01---5:R-:W-:Y:S05]  /*12f30*/  ENDCOLLECTIVE ;  /* 0x000000000000791b */ /* 0x023fea0003800000 */
.L_x_1698:
[----:B------:R-:W-:Y:S05]  /*12f40*/  BSYNC B2 ;  /* 0x0000000000027941 */ /* 0x000fea0003800000 */
.L_x_1697:
[----:B------:R-:W-:Y:S01]  /*12f50*/  MOV R250, R242 ;  /* 0x000000f200fa7202 */ /* 0x000fe20000000f00 */
[----:B------:R-:W-:Y:S01]  /*12f60*/  HFMA2 R244, -RZ, RZ, 0, 5.9604644775390625e-08 ;  /* 0x00000001fff47431 */ /* 0x000fe200000001ff */
[----:B------:R-:W-:Y:S01]  /*12f70*/  MOV R242, 0xffffffff ;  /* 0xffffffff00f27802 */ /* 0x000fe20000000f00 */
[----:B------:R0:W-:Y:S01]  /*12f80*/  STL [R1+0x14], R232 ;  /* 0x000014e801007387 */ /* 0x0001e20000100800 */
[----:B------:R-:W-:Y:S01]  /*12f90*/  MOV R243, 0x1f ;  /* 0x0000001f00f37802 */ /* 0x000fe20000000f00 */
[----:B------:R-:W-:Y:S01]  /*12fa0*/  FADD.FTZ R250, R245, R250 ;  /* 0x000000faf5fa7221 */ /* 0x000fe20000010000 */
[----:B------:R-:W-:Y:S01]  /*12fb0*/  MOV R245, R251 ;  /* 0x000000fb00f57202 */ /* 0x000fe20000000f00 */
[----:B------:R0:W-:Y:S01]  /*12fc0*/  STL [R1+0x18], R230 ;  /* 0x000018e601007387 */ /* 0x0001e20000100800 */
[----:B------:R-:W-:Y:S01]  /*12fd0*/  MOV R252, R233 ;  /* 0x000000e900fc7202 */ /* 0x000fe20000000f00 */
[----:B------:R-:W-:-:S07]  /*12fe0*/  IMAD.MOV.U32 R233, RZ, RZ, R222 ;  /* 0x000000ffffe97224 */ /* 0x000fce00078e00de */
[----:B0-----:R-:W-:Y:S05]  /*12ff0*/  WARPSYNC.COLLECTIVE R242, `(.L_x_1699) ;  /* 0x00000000f2087348 */ /* 0x001fea0003c00000 */
[----:B------:R1:W2:Y:S02]  /*13000*/  SHFL.BFLY P4, R242, R245, R244, R243 ;  /* 0x0c0000f4f5f27389 */ /* 0x0002a400000800f3 */
[----:B012---:R-:W-:Y:S05]  /*13010*/  ENDCOLLECTIVE ;  /* 0x000000000000791b */ /* 0x007fea0003800000 */
.L_x_1699:
[----:B------:R-:W-:Y:S01]  /*13020*/  MOV R232, R223 ;  /* 0x000000df00e87202 */ /* 0x000fe20000000f00 */
[----:B------:R0:W-:Y:S01]  /*13030*/  STL [R1+0x10], R231 ;  /* 0x000010e701007387 */ /* 0x0001e20000100800 */
[----:B------:R-:W-:-:S03]  /*13040*/  MOV R230, R219 ;  /* 0x000000db00e67202 */ /* 0x000fc60000000f00 */
[----:B------:R1:W-:Y:S01]  /*13050*/  STL [R1+0x1c], R235 ;  /* 0x00001ceb01007387 */ /* 0x0003e20000100800 */
[----:B------:R-:W-:Y:S01]  /*13060*/  MOV R245, R250 ;  /* 0x000000fa00f57202 */ /* 0x000fe20000000f00 */
[----:B------:R-:W-:Y:S01]  /*13070*/  HFMA2 R244, -RZ, RZ, 0, 1.1920928955078125e-07 ;  /* 0x00000002fff47431 */ /* 0x000fe200000001ff */
[----:B0-----:R-:W-:Y:S01]  /*13080*/  MOV R231, R218 ;  /* 0x000000da00e77202 */ /* 0x001fe20000000f00 */
[----:B------:R-:W-:Y:S01]  /*13090*/  FADD.FTZ R251, R251, R242 ;  /* 0x000000f2fbfb7221 */ /* 0x000fe20000010000 */
[----:B------:R-:W-:-:S07]  /*130a0*/  MOV R242, 0xffffffff ;  /* 0xffffffff00f27802 */ /* 0x000fce0000000f00 */
[----:B-1----:R-:W-:Y:S05]  /*130b0*/  WARPSYNC.COLLECTIVE R242, `(.L_x_1700) ;  /* 0x00000000f2087348 */ /* 0x002fea0003c00000 */
[----:B------:R0:W2:Y:S02]  /*130c0*/  SHFL.BFLY P4, R242, R245, R244, R243 ;  /* 0x0c0000f4f5f27389 */ /* 0x0000a400000800f3 */
[----:B012---:R-:W-:Y:S05]  /*130d0*/  ENDCOLLECTIVE ;  /* 0x000000000000791b */ /* 0x007fea0003800000 */
.L_x_1700:
[----:B------:R-:W-:Y:S01]  /*130e0*/  MOV R245, R251 ;  /* 0x000000fb00f57202 */ /* 0x000fe20000000f00 */
[----:B------:R-:W-:Y:S01]  /*130f0*/  FADD.FTZ R250, R250, R242 ;  /* 0x000000f2fafa7221 */ /* 0x000fe20000010000 */
[----:B------:R-:W-:-:S07]  /*13100*/  IMAD.MOV.U32 R242, RZ, RZ, -0x1 ;  /* 0xfffffffffff27424 */ /* 0x000fce00078e00ff */
[----:B------:R-:W-:Y:S05]  /*13110*/  WARPSYNC.COLLECTIVE R242, `(.L_x_1701) ;  /* 0x00000000f2087348 */ /* 0x000fea0003c00000 */
[----:B------:R0:W1:Y:S02]  /*13120*/  SHFL.BFLY P4, R242, R245, R244, R243 ;  /* 0x0c0000f4f5f27389 */ /* 0x00006400000800f3 */
[----:B01----:R-:W-:Y:S05]  /*13130*/  ENDCOLLECTIVE ;  /* 0x000000000000791b */ /* 0x003fea0003800000 */
.L_x_1701:
[----:B------:R-:W-:Y:S01]  /*13140*/  MOV R245, R250 ;  /* 0x000000fa00f57202 */ /* 0x000fe20000000f00 */
[----:B------:R-:W-:Y:S02]  /*13150*/  HFMA2 R244, -RZ, RZ, 0, 2.384185791015625e-07 ;  /* 0x00000004fff47431 */ /* 0x000fe400000001ff */
[----:B------:R-:W-:Y:S01]  /*13160*/  FADD.FTZ R251, R251, R242 ;  /* 0x000000f2fbfb7221 */ /* 0x000fe20000010000 */
[----:B------:R-:W-:-:S07]  /*13170*/  MOV R242, 0xffffffff ;  /* 0xffffffff00f27802 */ /* 0x000fce0000000f00 */
[----:B------:R-:W-:Y:S05]  /*13180*/  WARPSYNC.COLLECTIVE R242, `(.L_x_1702) ;  /* 0x00000000f2087348 */ /* 0x000fea0003c00000 */
[----:B------:R0:W1:Y:S02]  /*13190*/  SHFL.BFLY P4, R242, R245, R244, R243 ;  /* 0x0c0000f4f5f27389 */ /* 0x00006400000800f3 */
[----:B01----:R-:W-:Y:S05]  /*131a0*/  ENDCOLLECTIVE ;  /* 0x000000000000791b */ /* 0x003fea0003800000 */
.L_x_1702:
[----:B------:R-:W-:Y:S01]  /*131b0*/  MOV R245, R251 ;  /* 0x000000fb00f57202 */ /* 0x000fe20000000f00 */
[----:B------:R-:W-:Y:S01]  /*131c0*/  FADD.FTZ R250, R250, R242 ;  /* 0x000000f2fafa7221 */ /* 0x000fe20000010000 */
[----:B------:R-:W-:-:S07]  /*131d0*/  MOV R242, 0xffffffff ;  /* 0xffffffff00f27802 */ /* 0x000fce0000000f00 */
[----:B------:R-:W-:Y:S05]  /*131e0*/  WARPSYNC.COLLECTIVE R242, `(.L_x_1703) ;  /* 0x00000000f2087348 */ /* 0x000fea0003c00000 */
[----:B------:R0:W1:Y:S02]  /*131f0*/  SHFL.BFLY P4, R242, R245, R244, R243 ;  /* 0x0c0000f4f5f27389 */ /* 0x00006400000800f3 */
[----:B01----:R-:W-:Y:S05]  /*13200*/  ENDCOLLECTIVE ;  /* 0x000000000000791b */ /* 0x003fea0003800000 */
.L_x_1703:
[----:B------:R-:W-:Y:S01]  /*13210*/  MOV R245, R250 ;  /* 0x000000fa00f57202 */ /* 0x000fe20000000f00 */
[----:B------:R-:W-:Y:S02]  /*13220*/  HFMA2 R244, -RZ, RZ, 0, 4.76837158203125e-07 ;  /* 0x00000008fff47431 */ /* 0x000fe400000001ff */
[----:B------:R-:W-:Y:S01]  /*13230*/  FADD.FTZ R251, R251, R242 ;  /* 0x000000f2fbfb7221 */ /* 0x000fe20000010000 */
[----:B------:R-:W-:-:S07]  /*13240*/  MOV R242, 0xffffffff ;  /* 0xffffffff00f27802 */ /* 0x000fce0000000f00 */
[----:B------:R-:W-:Y:S05]  /*13250*/  WARPSYNC.COLLECTIVE R242, `(.L_x_1704) ;  /* 0x00000000f2087348 */ /* 0x000fea0003c00000 */
[----:B------:R0:W1:Y:S02]  /*13260*/  SHFL.BFLY P4, R242, R245, R244, R243 ;  /* 0x0c0000f4f5f27389 */ /* 0x00006400000800f3 */
[----:B01----:R-:W-:Y:S05]  /*13270*/  ENDCOLLECTIVE ;  /* 0x000000000000791b */ /* 0x003fea0003800000 */
.L_x_1704:
[----:B------:R-:W-:Y:S01]  /*13280*/  MOV R245, R251 ;  /* 0x000000fb00f57202 */ /* 0x000fe20000000f00 */
[----:B------:R-:W-:Y:S01]  /*13290*/  FADD.FTZ R250, R250, R242 ;  /* 0x000000f2fafa7221 */ /* 0x000fe20000010000 */
[----:B------:R-:W-:-:S07]  /*132a0*/  MOV R242, 0xffffffff ;  /* 0xffffffff00f27802 */ /* 0x000fce0000000f00 */
[----:B------:R-:W-:Y:S05]  /*132b0*/  WARPSYNC.COLLECTIVE R242, `(.L_x_1705) ;  /* 0x00000000f2087348 */ /* 0x000fea0003c00000 */
[----:B------:R0:W1:Y:S02]  /*132c0*/  SHFL.BFLY P4, R242, R245, R244, R243 ;  /* 0x0c0000f4f5f27389 */ /* 0x00006400000800f3 */
[----:B01----:R-:W-:Y:S05]  /*132d0*/  ENDCOLLECTIVE ;  /* 0x000000000000791b */ /* 0x003fea0003800000 */
.L_x_1705:
[----:B------:R-:W-:Y:S01]  /*132e0*/  MOV R245, R250 ;  /* 0x000000fa00f57202 */ /* 0x000fe20000000f00 */
[----:B------:R-:W-:Y:S02]  /*132f0*/  HFMA2 R244, -RZ, RZ, 0, 9.5367431640625e-07 ;  /* 0x00000010fff47431 */ /* 0x000fe400000001ff */
[----:B------:R-:W-:Y:S01]  /*13300*/  FADD.FTZ R251, R251, R242 ;  /* 0x000000f2fbfb7221 */ /* 0x000fe20000010000 */
[----:B------:R-:W-:-:S07]  /*13310*/  MOV R242, 0xffffffff ;  /* 0xffffffff00f27802 */ /* 0x000fce0000000f00 */
[----:B------:R-:W-:Y:S05]  /*13320*/  WARPSYNC.COLLECTIVE R242, `(.L_x_1706) ;  /* 0x00000000f2087348 */ /* 0x000fea0003c00000 */
[----:B------:R0:W1:Y:S02]  /*13330*/  SHFL.BFLY P4, R242, R245, R244, R243 ;  /* 0x0c0000f4f5f27389 */ /* 0x00006400000800f3 */
[----:B01----:R-:W-:Y:S05]  /*13340*/  ENDCOLLECTIVE ;  /* 0x000000000000791b */ /* 0x003fea0003800000 */
.L_x_1706:
[----:B------:R-:W-:Y:S02]  /*13350*/  MOV R245, R251 ;  /* 0x000000fb00f57202 */ /* 0x000fe40000000f00 */
[----:B------:R-:W-:Y:S02]  /*13360*/  MOV R222, R242 ;  /* 0x000000f200de7202 */ /* 0x000fe40000000f00 */
[----:B------:R-:W-:-:S07]  /*13370*/  MOV R242, 0xffffffff ;  /* 0xffffffff00f27802 */ /* 0x000fce0000000f00 */
[----:B------:R-:W-:Y:S05]  /*13380*/  WARPSYNC.COLLECTIVE R242, `(.L_x_1707) ;  /* 0x00000000f2087348 */ /* 0x000fea0003c00000 */
[----:B------:R0:W1:Y:S02]  /*13390*/  SHFL.BFLY P4, R242, R245, R244, R243 ;  /* 0x0c0000f4f5f27389 */ /* 0x00006400000800f3 */
[----:B01----:R-:W-:Y:S05]  /*133a0*/  ENDCOLLECTIVE ;  /* 0x000000000000791b */ /* 0x003fea0003800000 */
.L_x_1707:
[----:B------:R-:W-:Y:S02]  /*133b0*/  MOV R244, R246 ;  /* 0x000000f600f47202 */ /* 0x000fe40000000f00 */
[----:B------:R-:W-:Y:S01]  /*133c0*/  MOV R223, R242 ;  /* 0x000000f200df7202 */ /* 0x000fe20000000f00 */
[----:B------:R-:W-:Y:S06]  /*133d0*/  BRA `(.L_x_1708) ;  /* 0xffffff1800887947 */ /* 0x000fec000383ffff */
.L_x_1709:
        /* <DEDUP_REMOVED lines=10> */
.L_x_7095:


//--------------------- .text._ZN10layer_norm22ln_bwd_finalize_kernelINS_22Kernel_traits_finalizeILj1280Ef13__nv_bfloat16S2_S2_fjLb0ELj1024ELj4ENS_18Kernel_traits_baseILj1280EfS2_S2_S2_fjLj1024EEEEELb0ELb0EEEvNS_9BwdParamsE --------------------------
	.section	.text._ZN10layer_norm22ln_bwd_finalize_kernelINS_22Kernel_traits_finalizeILj1280Ef13__nv_bfloat16S2_S2_fjLb0ELj1024ELj4ENS_18Kernel_traits_baseILj1280EfS2_S2_S2_fjLj1024EEEEELb0ELb0EEEvNS_9BwdParamsE,"ax",@progbits
	.align	128
        .global         _ZN10layer_norm22ln_bwd_finalize_kernelINS_22Kernel_traits_finalizeILj1280Ef13__nv_bfloat16S2_S2_fjLb0ELj1024ELj4ENS_18Kernel_traits_baseILj1280EfS2_S2_S2_fjLj1024EEEEELb0ELb0EEEvNS_9BwdParamsE
        .type           _ZN10layer_norm22ln_bwd_finalize_kernelINS_22Kernel_traits_finalizeILj1280Ef13__nv_bfloat16S2_S2_fjLb0ELj1024ELj4ENS_18Kernel_traits_baseILj1280EfS2_S2_S2_fjLj1024EEEEELb0ELb0EEEvNS_9BwdParamsE,@function
        .size           _ZN10layer_norm22ln_bwd_finalize_kernelINS_22Kernel_traits_finalizeILj1280Ef13__nv_bfloat16S2_S2_fjLb0ELj1024ELj4ENS_18Kernel_traits_baseILj1280EfS2_S2_S2_fjLj1024EEEEELb0ELb0EEEvNS_9BwdParamsE,(.L_x_7096 - _ZN10layer_norm22ln_bwd_finalize_kernelINS_22Kernel_traits_finalizeILj1280Ef13__nv_bfloat16S2_S2_fjLb0ELj1024ELj4ENS_18Kernel_traits_baseILj1280EfS2_S2_S2_fjLj1024EEEEELb0ELb0EEEvNS_9BwdParamsE)
        .other          _ZN10layer_norm22ln_bwd_finalize_kernelINS_22Kernel_traits_finalizeILj1280Ef13__nv_bfloat16S2_S2_fjLb0ELj1024ELj4ENS_18Kernel_traits_baseILj1280EfS2_S2_S2_fjLj1024EEEEELb0ELb0EEEvNS_9BwdParamsE,@"STO_CUDA_ENTRY STV_DEFAULT"
_ZN10layer_norm22ln_bwd_finalize_kernelINS_22Kernel_traits_finalizeILj1280Ef13__nv_bfloat16S2_S2_fjLb0ELj1024ELj4ENS_18Kernel_traits_baseILj1280EfS2_S2_S2_fjLj1024EEEEELb0ELb0EEEvNS_9BwdParamsE:
.text._ZN10layer_norm22ln_bwd_finalize_kernelINS_22Kernel_traits_finalizeILj1280Ef13__nv_bfloat16S2_S2_fjLb0ELj1024ELj4ENS_18Kernel_traits_baseILj1280EfS2_S2_S2_fjLj1024EEEEELb0ELb0EEEvNS_9BwdParamsE:
        /* <DEDUP_REMOVED lines=13> */
[----:B------:R-:W-:Y:S02]  /*00d0*/  LOP3.LUT R17, R2, 0x1f, RZ, 0xc0, !PT ;  /* 0x0000001f02117812 */ /* 0x000fe400078ec0ff */
[----:B------:R-:W-:Y:S01]  /*00e0*/  LOP3.LUT R2, R0, 0x7ffffff0, RZ, 0xc0, !PT ;  /* 0x7ffffff000027812 */ /* 0x000fe200078ec0ff */
[----:B------:R-:W-:Y:S01]  /*00f0*/  HFMA2 R0, -RZ, RZ, 0, 0 ;  /* 0x00000000ff007431 */ /* 0x000fe200000001ff */
        /* <DEDUP_REMOVED lines=22> */
[C---:B------:R-:W-:Y:S01]  /*0260*/  LOP3.LUT R13, R58.reuse, 0x1c0, RZ, 0xfc, !PT ;  /* 0x000001c03a0d7812 */ /* 0x040fe200078efcff */
[-CC-:B------:R-:W-:Y:S01]  /*0270*/  IMAD R12, R11, R56.reuse, R59.reuse ;  /* 0x000000380b0c7224 */ /* 0x180fe200078e023b */
[----:B------:R-:W-:Y:S01]  /*0280*/  LOP3.LUT R15, R58, 0x1e0, RZ, 0xfc, !PT ;  /* 0x000001e03a0f7812 */ /* 0x000fe200078efcff */
[-CC-:B------:R-:W-:Y:S01]  /*0290*/  IMAD R4, R4, R56.reuse, R59.reuse ;  /* 0x0000003804047224 */ /* 0x180fe200078e023b */
[C---:B------:R-:W-:Y:S01]  /*02a0*/  LOP3.LUT R2, R58.reuse, 0x100, RZ, 0xfc, !PT ;  /* 0x000001003a027812 */ /* 0x040fe200078efcff */
[-CC-:B------:R-:W-:Y:S01]  /*02b0*/  IMAD R14, R13, R56.reuse, R59.reuse ;  /* 0x000000380d0e7224 */ /* 0x180fe200078e023b */
[C---:B------:R-:W-:Y:S01]  /*02c0*/  LOP3.LUT R3, R58.reuse, 0x120, RZ, 0xfc, !PT ;  /* 0x000001203a037812 */ /* 0x040fe200078efcff */
[-CC-:B------:R-:W-:Y:S01]  /*02d0*/  IMAD R18, R15, R56.reuse, R59.reuse ;  /* 0x000000380f127224 */ /* 0x180fe200078e023b */
[----:B------:R-:W-:Y:S01]  /*02e0*/  LOP3.LUT R7, R58, 0x160, RZ, 0xfc, !PT ;  /* 0x000001603a077812 */ /* 0x000fe200078efcff */
[-CC-:B------:R-:W-:Y:S01]  /*02f0*/  IMAD R2, R2, R56.reuse, R59.reuse ;  /* 0x0000003802027224 */ /* 0x180fe200078e023b */
[C---:B------:R-:W-:Y:S01]  /*0300*/  LOP3.LUT R16, R58.reuse, 0x80, RZ, 0xfc, !PT ;  /* 0x000000803a107812 */ /* 0x040fe200078efcff */
[----:B------:R-:W-:Y:S01]  /*0310*/  HFMA2 R36, -RZ, RZ, 0, 0 ;  /* 0x00000000ff247431 */ /* 0x000fe200000001ff */
        /* <DEDUP_REMOVED lines=29> */
[----:B------:R-:W-:Y:S02]  /*04f0*/  IADD3 R17, PT, PT, R17, R30, RZ ;  /* 0x0000001e11117210 */ /* 0x000fe40007ffe0ff */
[----:B------:R-:W-:Y:S02]  /*0500*/  MOV R2, R58 ;  /* 0x0000003a00027202 */ /* 0x000fe40000000f00 */
[----:B------:R-:W-:-:S07]  /*0510*/  IADD3 R19, PT, PT, -R29, RZ, RZ ;  /* 0x000000ff1d137210 */ /* 0x000fce0007ffe1ff */
.L_x_1714:
        /* <DEDUP_REMOVED lines=118> */
.L_x_1713:
[----:B------:R-:W-:Y:S05]  /*0c80*/  BSYNC.RECONVERGENT B1 ;  /* 0x0000000000017941 */ /* 0x000fea0003800200 */
.L_x_1712:
        /* <DEDUP_REMOVED lines=75> */
.L_x_1716:
[----:B------:R-:W-:Y:S05]  /*1140*/  BSYNC.RECONVERGENT B1 ;  /* 0x0000000000017941 */ /* 0x000fea0003800200 */
.L_x_1715:
        /* <DEDUP_REMOVED lines=37> */
.L_x_1718:
[----:B------:R-:W-:Y:S05]  /*13a0*/  BSYNC.RECONVERGENT B1 ;  /* 0x0000000000017941 */ /* 0x000fea0003800200 */
.L_x_1717:
[----:B------:R-:W-:Y:S05]  /*13b0*/  @!P1 BRA `(.L_x_1711) ;  /* 0x0000000000409947 */ /* 0x000fea0003800000 */
[----:B------:R-:W0:Y:S01]  /*13c0*/  LDC.64 R6, c[0x0][0x440] ;  /* 0x00011000ff067b82 */ /* 0x000e220000000a00 */
[----:B------:R-:W-:Y:S01]  /*13d0*/  IMAD R59, R2, R56, R59 ;  /* 0x00000038023b7224 */ /* 0x000fe200078e023b */
[----:B------:R-:W-:Y:S02]  /*13e0*/  LOP3.LUT R8, R8, 0x1f, RZ, 0xc0, !PT ;  /* 0x0000001f08087812 */ /* 0x000fe400078ec0ff */
[----:B------:R-:W-:Y:S02]  /*13f0*/  IADD3 R9, PT, PT, -R9, RZ, RZ ;  /* 0x000000ff09097210 */ /* 0x000fe40007ffe1ff */
[----:B------:R-:W-:Y:S02]  /*1400*/  IADD3 R59, PT, PT, R8, R59, RZ ;  /* 0x0000003b083b7210 */ /* 0x000fe40007ffe0ff */
[----:B------:R-:W1:Y:S05]  /*1410*/  LDC.64 R10, c[0x0][0x448] ;  /* 0x00011200ff0a7b82 */ /* 0x000e6a0000000a00 */
.L_x_1719:
        /* <DEDUP_REMOVED lines=10> */
.L_x_1711:
[----:B------:R-:W-:Y:S05]  /*14c0*/  BSYNC.RECONVERGENT B0 ;  /* 0x0000000000007941 */ /* 0x000fea0003800200 */
.L_x_1710:
        /* <DEDUP_REMOVED lines=47> */
[----:B------:R-:W-:Y:S01]  /*17c0*/  LEA R0, R11, UR4, 0x3 ;  /* 0x000000040b007c11 */ /* 0x000fe2000f8e18ff */
[----:B0-----:R-:W0:Y:S04]  /*17d0*/  LDC.64 R6, c[0x0][0x488] ;  /* 0x00012200ff067b82 */ /* 0x001e280000000a00 */
[----:B------:R-:W1:Y:S04]  /*17e0*/  LDS.64 R4, [R0+0x2000] ;  /* 0x0020000000047984 */ /* 0x000e680000000a00 */
[----:B------:R-:W2:Y:S01]  /*17f0*/  LDS.64 R2, [R0+0x2080] ;  /* 0x0020800000027984 */ /* 0x000ea20000000a00 */
[----:B------:R-:W3:Y:S01]  /*1800*/  LDC.64 R8, c[0x0][0x480] ;  /* 0x00012000ff087b82 */ /* 0x000ee20000000a00 */
[----:B0-----:R-:W-:-:S04]  /*1810*/  IMAD.WIDE.U32 R6, R57, 0x8, R6 ;  /* 0x0000000839067825 */ /* 0x001fc800078e0006 */
[----:B---3--:R-:W-:Y:S01]  /*1820*/  IMAD.WIDE.U32 R8, R57, 0x8, R8 ;  /* 0x0000000839087825 */ /* 0x008fe200078e0008 */
[----:B-1----:R-:W-:Y:S04]  /*1830*/  STG.E.64 desc[UR6][R6.64], R4 ;  /* 0x0000000406007986 */ /* 0x002fe8000c101b06 */
[----:B--2---:R-:W-:Y:S01]  /*1840*/  STG.E.64 desc[UR6][R8.64], R2 ;  /* 0x0000000208007986 */ /* 0x004fe2000c101b06 */
[----:B------:R-:W-:Y:S05]  /*1850*/  EXIT ;  /* 0x000000000000794d */ /* 0x000fea0003800000 */
.L_x_1720:
        /* <DEDUP_REMOVED lines=10> */
.L_x_7096:


//--------------------- .text._ZN10layer_norm40ln_parallel_residual_bwd_finalize_kernelINS_22Kernel_traits_finalizeILj1280Ef13__nv_bfloat16S2_S2_fjLb0ELj1024ELj4ENS_18Kernel_traits_baseILj1280EfS2_S2_S2_fjLj1024EEEEELb0EEEvNS_9BwdParamsE --------------------------
	.section	.text._ZN10layer_norm40ln_parallel_residual_bwd_finalize_kernelINS_22Kernel_traits_finalizeILj1280Ef13__nv_bfloat16S2_S2_fjLb0ELj1024ELj4ENS_18Kernel_traits_baseILj1280EfS2_S2_S2_fjLj1024EEEEELb0EEEvNS_9BwdParamsE,"ax",@progbits
	.align	128
        .global         _ZN10layer_norm40ln_parallel_residual_bwd_finalize_kernelINS_22Kernel_traits_finalizeILj1280Ef13__nv_bfloat16S2_S2_fjLb0ELj1024ELj4ENS_18Kernel_traits_baseILj1280EfS2_S2_S2_fjLj1024EEEEELb0EEEvNS_9BwdParamsE
        .type           _ZN10layer_norm40ln_parallel_residual_bwd_finalize_kernelINS_22Kernel_traits_finalizeILj1280Ef13__nv_bfloat16S2_S2_fjLb0ELj1024ELj4ENS_18Kernel_traits_baseILj1280EfS2_S2_S2_fjLj1024EEEEELb0EEEvNS_9BwdParamsE,@function
        .size           _ZN10layer_norm40ln_parallel_residual_bwd_finalize_kernelINS_22Kernel_traits_finalizeILj1280Ef13__nv_bfloat16S2_S2_fjLb0ELj1024ELj4ENS_18Kernel_traits_baseILj1280EfS2_S2_S2_fjLj1024EEEEELb0EEEvNS_9BwdParamsE,(.L_x_7097 - _ZN10layer_norm40ln_parallel_residual_bwd_finalize_kernelINS_22Kernel_traits_finalizeILj1280Ef13__nv_bfloat16S2_S2_fjLb0ELj1024ELj4ENS_18Kernel_traits_baseILj1280EfS2_S2_S2_fjLj1024EEEEELb0EEEvNS_9BwdParamsE)
        .other          _ZN10layer_norm40ln_parallel_residual_bwd_finalize_kernelINS_22Kernel_traits_finalizeILj1280Ef13__nv_bfloat16S2_S2_fjLb0ELj1024ELj4ENS_18Kernel_traits_baseILj1280EfS2_S2_S2_fjLj1024EEEEELb0EEEvNS_9BwdParamsE,@"STO_CUDA_ENTRY STV_DEFAULT"
_ZN10layer_norm40ln_parallel_residual_bwd_finalize_kernelINS_22Kernel_traits_finalizeILj1280Ef13__nv_bfloat16S2_S2_fjLb0ELj1024ELj4ENS_18Kernel_traits_baseILj1280EfS2_S2_S2_fjLj1024EEEEELb0EEEvNS_9BwdParamsE:
.text._ZN10layer_norm40ln_parallel_residual_bwd_finalize_kernelINS_22Kernel_traits_finalizeILj1280Ef13__nv_bfloat16S2_S2_fjLb0ELj1024ELj4ENS_18Kernel_traits_baseILj1280EfS2_S2_S2_fjLj1024EEEEELb0EEEvNS_9BwdParamsE:
        /* <DEDUP_REMOVED lines=37> */
[C---:B------:R-:W-:Y:S01]  /*0250*/  LOP3.LUT R7, R3.reuse, 0x80, RZ, 0xfc, !PT ;  /* 0x0000008003077812 */ /* 0x040fe200078efcff */
[----:B------:R-:W-:Y:S01]  /*0260*/  HFMA2 R24, -RZ, RZ, 0, 0 ;  /* 0x00000000ff187431 */ /* 0x000fe200000001ff */
[C---:B------:R-:W-:Y:S02]  /*0270*/  LOP3.LUT R13, R3.reuse, 0xc0, RZ, 0xfc, !PT ;  /* 0x000000c0030d7812 */ /* 0x040fe400078efcff */
[----:B------:R-:W-:Y:S01]  /*0280*/  LOP3.LUT R14, R3, 0xe0, RZ, 0xfc, !PT ;  /* 0x000000e0030e7812 */ /* 0x000fe200078efcff */
[-CC-:B------:R-:W-:Y:S01]  /*0290*/  IMAD R21, R7, R2.reuse, R5.reuse ;  /* 0x0000000207157224 */ /* 0x180fe200078e0205 */
[----:B------:R-:W-:Y:S01]  /*02a0*/  LOP3.LUT R16, R3, 0x40, RZ, 0xfc, !PT ;  /* 0x0000004003107812 */ /* 0x000fe200078efcff */
[-CC-:B------:R-:W-:Y:S01]  /*02b0*/  IMAD R19, R13, R2.reuse, R5.reuse ;  /* 0x000000020d137224 */ /* 0x180fe200078e0205 */
[----:B------:R-:W-:Y:S01]  /*02c0*/  LOP3.LUT R18, R3, 0x60, RZ, 0xfc, !PT ;  /* 0x0000006003127812 */ /* 0x000fe200078efcff */
[-CC-:B------:R-:W-:Y:S01]  /*02d0*/  IMAD R15, R14, R2.reuse, R5.reuse ;  /* 0x000000020e0f7224 */ /* 0x180fe200078e0205 */
[----:B------:R-:W-:Y:S01]  /*02e0*/  LOP3.LUT R20, R11, 0xffffff8, RZ, 0xc0, !PT ;  /* 0x0ffffff80b147812 */ /* 0x000fe200078ec0ff */
[-CC-:B------:R-:W-:Y:S01]  /*02f0*/  IMAD R11, R10, R2.reuse, R5.reuse ;  /* 0x000000020a0b7224 */ /* 0x180fe200078e0205 */
[----:B------:R-:W-:Y:S01]  /*0300*/  MOV R7, R3 ;  /* 0x0000000300077202 */ /* 0x000fe20000000f00 */
[-CC-:B------:R-:W-:Y:S01]  /*0310*/  IMAD R17, R16, R2.reuse, R5.reuse ;  /* 0x0000000210117224 */ /* 0x180fe200078e0205 */
[----:B------:R-:W-:Y:S01]  /*0320*/  IADD3 R13, PT, PT, R4, R27, RZ ;  /* 0x0000001b040d7210 */ /* 0x000fe20007ffe0ff */
[----:B------:R-:W-:Y:S01]  /*0330*/  IMAD R23, R18, R2, R5 ;  /* 0x0000000212177224 */ /* 0x000fe200078e0205 */
[----:B------:R-:W-:-:S02]  /*0340*/  IADD3 R5, PT, PT, -R20, RZ, RZ ;  /* 0x000000ff14057210 */ /* 0x000fc40007ffe1ff */
[C---:B------:R-:W-:Y:S02]  /*0350*/  IADD3 R18, PT, PT, R4.reuse, R11, RZ ;  /* 0x0000000b04127210 */ /* 0x040fe40007ffe0ff */
[C---:B------:R-:W-:Y:S02]  /*0360*/  IADD3 R10, PT, PT, R4.reuse, R29, RZ ;  /* 0x0000001d040a7210 */ /* 0x040fe40007ffe0ff */
[C---:B------:R-:W-:Y:S02]  /*0370*/  IADD3 R21, PT, PT, R4.reuse, R21, RZ ;  /* 0x0000001504157210 */ /* 0x040fe40007ffe0ff */
[C---:B------:R-:W-:Y:S02]  /*0380*/  IADD3 R19, PT, PT, R4.reuse, R19, RZ ;  /* 0x0000001304137210 */ /* 0x040fe40007ffe0ff */
[C---:B------:R-:W-:Y:S02]  /*0390*/  IADD3 R20, PT, PT, R4.reuse, R15, RZ ;  /* 0x0000000f04147210 */ /* 0x040fe40007ffe0ff */
[----:B------:R-:W-:-:S02]  /*03a0*/  IADD3 R11, PT, PT, R4, R17, RZ ;  /* 0x00000011040b7210 */ /* 0x000fc40007ffe0ff */
[----:B------:R-:W-:-:S07]  /*03b0*/  IADD3 R22, PT, PT, R4, R23, RZ ;  /* 0x0000001704167210 */ /* 0x000fce0007ffe0ff */
.L_x_1725:
        /* <DEDUP_REMOVED lines=112> */
.L_x_1724:
[----:B------:R-:W-:Y:S05]  /*0ac0*/  BSYNC.RECONVERGENT B1 ;  /* 0x0000000000017941 */ /* 0x000fea0003800200 */
.L_x_1723:
        /* <DEDUP_REMOVED lines=65> */
.L_x_1727:
[----:B------:R-:W-:Y:S05]  /*0ee0*/  BSYNC.RECONVERGENT B1 ;  /* 0x0000000000017941 */ /* 0x000fea0003800200 */
.L_x_1726:
        /* <DEDUP_REMOVED lines=36> */
.L_x_1729:
[----:B------:R-:W-:Y:S05]  /*1130*/  BSYNC.RECONVERGENT B1 ;  /* 0x0000000000017941 */ /* 0x000fea0003800200 */
.L_x_1728:
        /* <DEDUP_REMOVED lines=18> */
.L_x_1722:
[----:B------:R-:W-:Y:S05]  /*1260*/  BSYNC.RECONVERGENT B0 ;  /* 0x0000000000007941 */ /* 0x000fea0003800200 */
.L_x_1721:
        /* <DEDUP_REMOVED lines=84> */
[----:B------:R-:W-:Y:S04]  /*17b0*/  STG.E.64 desc[UR6][R12.64], R10 ;  /* 0x0000000a0c007986 */ /* 0x000fe8000c101b06 */
[----:B--2---:R-:W-:Y:S01]  /*17c0*/  STG.E.64 desc[UR6][R14.64], R6 ;  /* 0x000000060e007986 */ /* 0x004fe2000c101b06 */
[----:B0-----:R-:W-:-:S03]  /*17d0*/  IMAD.WIDE.U32 R8, R8, 0x8, R18 ;  /* 0x0000000808087825 */ /* 0x001fc600078e0012 */
[----:B----4-:R-:W-:Y:S04]  /*17e0*/  STG.E.64 desc[UR6][R16.64], R4 ;  /* 0x0000000410007986 */ /* 0x010fe8000c101b06 */
[----:B-----5:R-:W-:Y:S01]  /*17f0*/  STG.E.64 desc[UR6][R8.64], R2 ;  /* 0x0000000208007986 */ /* 0x020fe2000c101b06 */
[----:B------:R-:W-:Y:S05]  /*1800*/  EXIT ;  /* 0x000000000000794d */ /* 0x000fea0003800000 */
.L_x_1730:
        /* <DEDUP_REMOVED lines=15> */
.L_x_7097:


//--------------------- .text._ZN10layer_norm31ln_parallel_residual_bwd_kernelINS_13Kernel_traitsIf13__nv_bfloat16S2_S2_fjLj1280ELj1ELj4ELj1ELj16ENS_18Kernel_traits_baseILj1280EfS2_S2_S2_fjLj128EEEEELb1ELb1ELb0EEEvNS_9BwdParamsE --------------------------
	.section	.text._ZN10layer_norm31ln_parallel_residual_bwd_kernelINS_13Kernel_traitsIf13__nv_bfloat16S2_S2_fjLj1280ELj1ELj4ELj1ELj16ENS_18Kernel_traits_baseILj1280EfS2_S2_S2_fjLj128EEEEELb1ELb1ELb0EEEvNS_9BwdParamsE,"ax",@progbits
	.align	128
        .global         _ZN10layer_norm31ln_parallel_residual_bwd_kernelINS_13Kernel_traitsIf13__nv_bfloat16S2_S2_fjLj1280ELj1ELj4ELj1ELj16ENS_18Kernel_traits_baseILj1280EfS2_S2_S2_fjLj128EEEEELb1ELb1ELb0EEEvNS_9BwdParamsE
        .type           _ZN10layer_norm31ln_parallel_residual_bwd_kernelINS_13Kernel_traitsIf13__nv_bfloat16S2_S2_fjLj1280ELj1ELj4ELj1ELj16ENS_18Kernel_traits_baseILj1280EfS2_S2_S2_fjLj128EEEEELb1ELb1ELb0EEEvNS_9BwdParamsE,@function
        .size           _ZN10layer_norm31ln_parallel_residual_bwd_kernelINS_13Kernel_traitsIf13__nv_bfloat16S2_S2_fjLj1280ELj1ELj4ELj1ELj16ENS_18Kernel_traits_baseILj1280EfS2_S2_S2_fjLj128EEEEELb1ELb1ELb0EEEvNS_9BwdParamsE,(.L_x_7098 - _ZN10layer_norm31ln_parallel_residual_bwd_kernelINS_13Kernel_traitsIf13__nv_bfloat16S2_S2_fjLj1280ELj1ELj4ELj1ELj16ENS_18Kernel_traits_baseILj1280EfS2_S2_S2_fjLj128EEEEELb1ELb1ELb0EEEvNS_9BwdParamsE)
        .other          _ZN10layer_norm31ln_parallel_residual_bwd_kernelINS_13Kernel_traitsIf13__nv_bfloat16S2_S2_fjLj1280ELj1ELj4ELj1ELj16ENS_18Kernel_traits_baseILj1280EfS2_S2_S2_fjLj128EEEEELb1ELb1ELb0EEEvNS_9BwdParamsE,@"STO_CUDA_ENTRY STV_DEFAULT"
_ZN10layer_norm31ln_parallel_residual_bwd_kernelINS_13Kernel_traitsIf13__nv_bfloat16S2_S2_fjLj1280ELj1ELj4ELj1ELj16ENS_18Kernel_traits_baseILj1280EfS2_S2_S2_fjLj128EEEEELb1ELb1ELb0EEEvNS_9BwdParamsE:
.text._ZN10layer_norm31ln_parallel_residual_bwd_kernelINS_13Kernel_traitsIf13__nv_bfloat16S2_S2_fjLj1280ELj1ELj4ELj1ELj16ENS_18Kernel_traits_baseILj1280EfS2_S2_S2_fjLj128EEEEELb1ELb1ELb0EEEvNS_9BwdParamsE:
[----:B------:R-:W0:Y:S02]  /*0000*/  LDC R1, c[0x0][0x37c] ;  /* 0x0000df00ff017b82 */ /* 0x000e240000000800 */
[----:B0-----:R-:W-:Y:S01]  /*0010*/  IADD3 R1, PT, PT, R1, -0x40, RZ ;  /* 0xffffffc001017810 */ /* 0x001fe20007ffe0ff */
[----:B------:R-:W0:Y:S01]  /*0020*/  S2R R207, SR_TID.X ;  /* 0x0000000000cf7919 */ /* 0x000e220000002100 */
[----:B------:R-:W1:Y:S03]  /*0030*/  LDCU UR4, c[0x0][0x388] ;  /* 0x00007100ff0477ac */ /* 0x000e660008000800 */
[----:B------:R2:W3:Y:S01]  /*0040*/  LDL.64 R28, [R1+0x30] ;  /* 0x00003000011c7983 */ /* 0x0004e20000100a00 */
[----:B------:R-:W4:Y:S03]  /*0050*/  LDCU.64 UR8, c[0x0][0x358] ;  /* 0x00006b00ff0877ac */ /* 0x000f260008000a00 */
[----:B------:R2:W3:Y:S01]  /*0060*/  LDL.64 R30, [R1+0x38] ;  /* 0x00003800011e7983 */ /* 0x0004e20000100a00 */
[----:B------:R-:W2:Y:S03]  /*0070*/  LDCU UR5, c[0x0][0x384] ;  /* 0x00007080ff0577ac */ /* 0x000ea60008000800 */
[----:B------:R0:W2:Y:S01]  /*0080*/  LDL.64 R24, [R1+0x20] ;  /* 0x0000200001187983 */ /* 0x0000a20000100a00 */
[----:B------:R-:W0:Y:S03]  /*0090*/  LDCU UR13, c[0x0][0x408] ;  /* 0x00008100ff0d77ac */ /* 0x000e260008000800 */
[----:B------:R0:W2:Y:S01]  /*00a0*/  LDL.64 R26, [R1+0x28] ;  /* 0x00002800011a7983 */ /* 0x0000a20000100a00 */
[----:B------:R-:W2:Y:S03]  /*00b0*/  LDCU UR15, c[0x0][0x388] ;  /* 0x00007100ff0f77ac */ /* 0x000ea60008000800 */
[----:B------:R0:W2:Y:S01]  /*00c0*/  LDL.64 R20, [R1+0x10] ;  /* 0x0000100001147983 */ /* 0x0000a20000100a00 */
[----:B------:R-:W2:Y:S03]  /*00d0*/  LDCU.U8 UR14, c[0x0][0x410] ;  /* 0x00008200ff0e77ac */ /* 0x000ea60008000000 */
[----:B------:R0:W2:Y:S01]  /*00e0*/  LDL.64 R22, [R1+0x18] ;  /* 0x0000180001167983 */ /* 0x0000a20000100a00 */
[----:B------:R-:W2:Y:S03]  /*00f0*/  LDCU UR12, c[0x0][0x400] ;  /* 0x00008000ff0c77ac */ /* 0x000ea60008000800 */
[----:B------:R2:W2:Y:S01]  /*0100*/  LDL.64 R16, [R1] ;  /* 0x0000000001107983 */ /* 0x0004a20000100a00 */
[----:B------:R-:W2:Y:S03]  /*0110*/  LDCU.64 UR6, c[0x0][0x478] ;  /* 0x00008f00ff0677ac */ /* 0x000ea60008000a00 */
[----:B------:R2:W2:Y:S01]  /*0120*/  LDL.64 R18, [R1+0x8] ;  /* 0x0000080001127983 */ /* 0x0004a20000100a00 */
[----:B-1----:R-:W-:Y:S01]  /*0130*/  IMAD.U32 R225, RZ, RZ, UR4 ;  /* 0x00000004ffe17e24 */ /* 0x002fe2000f8e00ff */
[C---:B0-----:R-:W-:Y:S01]  /*0140*/  LOP3.LUT R221, R207.reuse, 0x1f, RZ, 0xc, !PT ;  /* 0x0000001fcfdd7812 */ /* 0x041fe200078e0cff */
[----:B------:R-:W0:Y:S01]  /*0150*/  LDCU.64 UR20, c[0x0][0x438] ;  /* 0x00008700ff1477ac */ /* 0x000e220008000a00 */
[----:B------:R-:W-:-:S02]  /*0160*/  LOP3.LUT R227, R207, 0x1f, RZ, 0xc0, !PT ;  /* 0x0000001fcfe37812 */ /* 0x000fc400078ec0ff */
[----:B------:R-:W-:Y:S01]  /*0170*/  SHF.R.S32.HI R0, RZ, 0x1f, R225 ;  /* 0x0000001fff007819 */ /* 0x000fe200000114e1 */
[----:B------:R-:W1:Y:S01]  /*0180*/  LDCU.64 UR10, c[0x0][0x470] ;  /* 0x00008e00ff0a77ac */ /* 0x000e620008000a00 */
[----:B------:R-:W-:Y:S02]  /*0190*/  MOV R15, R227 ;  /* 0x000000e3000f7202 */ /* 0x000fe40000000f00 */
[----:B------:R-:W-:-:S04]  /*01a0*/  LEA.HI R0, R0, R225, RZ, 0x3 ;  /* 0x000000e100007211 */ /* 0x000fc800078f18ff */
[----:B------:R-:W-:-:S04]  /*01b0*/  LEA.HI.SX32 R221, R0, R221, 0x1d ;  /* 0x000000dd00dd7211 */ /* 0x000fc800078feaff */
[C---:B------:R-:W-:Y:S02]  /*01c0*/  ISETP.GE.U32.AND P3, PT, R221.reuse, 0x20, PT ;  /* 0x00000020dd00780c */ /* 0x040fe40003f66070 */
[C---:B------:R-:W-:Y:S02]  /*01d0*/  ISETP.GE.U32.AND P0, PT, R221.reuse, 0x40, PT ;  /* 0x00000040dd00780c */ /* 0x040fe40003f06070 */
[C---:B------:R-:W-:Y:S02]  /*01e0*/  ISETP.GE.U32.AND P1, PT, R221.reuse, 0x60, PT ;  /* 0x00000060dd00780c */ /* 0x040fe40003f26070 */
[C---:B------:R-:W-:Y:S02]  /*01f0*/  ISETP.GE.U32.AND P2, PT, R221.reuse, 0x80, PT ;  /* 0x00000080dd00780c */ /* 0x040fe40003f46070 */
[----:B------:R-:W-:-:S05]  /*0200*/  ISETP.GE.U32.AND P4, PT, R221, 0xa0, PT ;  /* 0x000000a0dd00780c */ /* 0x000fca0003f86070 */
[----:B------:R-:W4:Y:S08]  /*0210*/  @P3 LDC.64 R2, c[0x0][0x3d0] ;  /* 0x0000f400ff023b82 */ /* 0x000f300000000a00 */
[----:B------:R-:W0:Y:S08]  /*0220*/  @P0 LDC.64 R4, c[0x0][0x3d0] ;  /* 0x0000f400ff040b82 */ /* 0x000e300000000a00 */
[----:B------:R-:W1:Y:S08]  /*0230*/  @P1 LDC.64 R8, c[0x0][0x3d0] ;  /* 0x0000f400ff081b82 */ /* 0x000e700000000a00 */
[----:B------:R-:W1:Y:S01]  /*0240*/  @P2 LDC.64 R10, c[0x0][0x3d0] ;  /* 0x0000f400ff0a2b82 */ /* 0x000e620000000a00 */
[C---:B----4-:R-:W-:Y:S01]  /*0250*/  @P3 IMAD.WIDE.U32 R2, R15.reuse, 0x20, R2 ;  /* 0x000000200f023825 */ /* 0x050fe200078e0002 */
[----:B------:R-:W-:-:S06]  /*0260*/  @P3 LOP3.LUT R15, R15, 0x20, RZ, 0xfc, !PT ;  /* 0x000000200f0f3812 */ /* 0x000fcc00078efcff */
[----:B------:R-:W4:Y:S01]  /*0270*/  @P4 LDC.64 R12, c[0x0][0x3d0] ;  /* 0x0000f400ff0c4b82 */ /* 0x000f220000000a00 */
[----:B0-----:R-:W-:-:S04]  /*0280*/  @P0 IMAD.WIDE.U32 R6, R15, 0x20, R4 ;  /* 0x000000200f060825 */ /* 0x001fc800078e0004 */
[----:B------:R-:W-:-:S04]  /*0290*/  @P0 VIADD R15, R15, 0x20 ;  /* 0x000000200f0f0836 */ /* 0x000fc80000000000 */
[C---:B-1----:R-:W-:Y:S01]  /*02a0*/  @P1 IMAD.WIDE.U32 R8, R15.reuse, 0x20, R8 ;  /* 0x000000200f081825 */ /* 0x042fe200078e0008 */
[----:B------:R-:W-:-:S04]  /*02b0*/  @P1 IADD3 R15, PT, PT, R15, 0x20, RZ ;  /* 0x000000200f0f1810 */ /* 0x000fc80007ffe0ff */
[----:B------:R0:W5:Y:S01]  /*02c0*/  @P1 LDG.E.128 R248, desc[UR8][R8.64] ;  /* 0x0000000808f81981 */ /* 0x000162000c1e1d00 */
[----:B------:R-:W-:-:S03]  /*02d0*/  @P2 IMAD.WIDE.U32 R10, R15, 0x20, R10 ;  /* 0x000000200f0a2825 */ /* 0x000fc600078e000a */
[----:B------:R0:W5:Y:S01]  /*02e0*/  @P1 LDG.E.128 R244, desc[UR8][R8.64+0x10] ;  /* 0x0000100808f41981 */ /* 0x000162000c1e1d00 */
[----:B------:R-:W-:-:S03]  /*02f0*/  @P2 VIADD R15, R15, 0x20 ;  /* 0x000000200f0f2836 */ /* 0x000fc60000000000 */
[----:B------:R0:W5:Y:S01]  /*0300*/  @P2 LDG.E.128 R240, desc[UR8][R10.64] ;  /* 0x000000080af02981 */ /* 0x000162000c1e1d00 */
[----:B----4-:R-:W-:-:S03]  /*0310*/  @P4 IMAD.WIDE.U32 R4, R15, 0x20, R12 ;  /* 0x000000200f044825 */ /* 0x010fc600078e000c */
[----:B------:R0:W5:Y:S04]  /*0320*/  @P2 LDG.E.128 R236, desc[UR8][R10.64+0x10] ;  /* 0x000010080aec2981 */ /* 0x000168000c1e1d00 */
[----:B------:R0:W5:Y:S04]  /*0330*/  @P4 LDG.E.128 R232, desc[UR8][R4.64] ;  /* 0x0000000804e84981 */ /* 0x000168000c1e1d00 */
[----:B------:R0:W5:Y:S04]  /*0340*/  @P4 LDG.E.128 R228, desc[UR8][R4.64+0x10] ;  /* 0x0000100804e44981 */ /* 0x000168000c1e1d00 */
[----:B---3--:R-:W3:Y:S04]  /*0350*/  @P3 LDG.E.128 R28, desc[UR8][R2.64] ;  /* 0x00000008021c3981 */ /* 0x008ee8000c1e1d00 */
[----:B--2---:R-:W2:Y:S04]  /*0360*/  @P3 LDG.E.128 R24, desc[UR8][R2.64+0x10] ;  /* 0x0000100802183981 */ /* 0x004ea8000c1e1d00 */
[----:B------:R-:W4:Y:S04]  /*0370*/  @P0 LDG.E.128 R20, desc[UR8][R6.64] ;  /* 0x0000000806140981 */ /* 0x000f28000c1e1d00 */
[----:B------:R-:W4:Y:S01]  /*0380*/  @P0 LDG.E.128 R16, desc[UR8][R6.64+0x10] ;  /* 0x0000100806100981 */ /* 0x000f22000c1e1d00 */
[----:B------:R-:W1:Y:S01]  /*0390*/  S2UR UR4, SR_CTAID.X ;  /* 0x00000000000479c3 */ /* 0x000e620000002500 */
[----:B------:R-:W-:Y:S01]  /*03a0*/  SHF.R.U32.HI R207, RZ, 0x5, R207 ;  /* 0x00000005ffcf7819 */ /* 0x000fe200000116cf */
[----:B------:R-:W-:Y:S01]  /*03b0*/  BSSY B0, `(.L_x_1731) ;  /* 0x0000eb8000007945 */ /* 0x000fe20003800000 */
[----:B-1----:R-:W-:-:S06]  /*03c0*/  USHF.L.U32 UR4, UR4, 0x2, URZ ;  /* 0x0000000204047899 */ /* 0x002fcc00080006ff */
        /* <DEDUP_REMOVED lines=41> */
[----:B---3--:R0:W-:Y:S04]  /*0660*/  @P3 STL.64 [R1+0x30], R28 ;  /* 0x0000301c01003387 */ /* 0x0081e80000100a00 */
[----:B------:R0:W-:Y:S04]  /*0670*/  @P3 STL.64 [R1+0x38], R30 ;  /* 0x0000381e01003387 */ /* 0x0001e80000100a00 */
[----:B--2---:R0:W-:Y:S04]  /*0680*/  @P3 STL.64 [R1+0x20], R24 ;  /* 0x0000201801003387 */ /* 0x0041e80000100a00 */
[----:B------:R0:W-:Y:S04]  /*0690*/  @P3 STL.64 [R1+0x28], R26 ;  /* 0x0000281a01003387 */ /* 0x0001e80000100a00 */
[----:B----4-:R0:W-:Y:S04]  /*06a0*/  @P0 STL.64 [R1+0x10], R20 ;  /* 0x0000101401000387 */ /* 0x0101e80000100a00 */
[----:B------:R0:W-:Y:S04]  /*06b0*/  @P0 STL.64 [R1+0x18], R22 ;  /* 0x0000181601000387 */ /* 0x0001e80000100a00 */
[----:B------:R0:W-:Y:S04]  /*06c0*/  @P0 STL.64 [R1], R16 ;  /* 0x0000001001000387 */ /* 0x0001e80000100a00 */
[----:B------:R0:W-:Y:S01]  /*06d0*/  @P0 STL.64 [R1+0x8], R18 ;  /* 0x0000081201000387 */ /* 0x0001e20000100a00 */
[----:B------:R-:W-:-:S13]  /*06e0*/  ISETP.GE.AND P0, PT, R207, UR5, PT ;  /* 0x00000005cf007c0c */ /* 0x000fda000bf06270 */
[----:B0-----:R-:W-:Y:S05]  /*06f0*/  @P0 BRA `(.L_x_1732) ;  /* 0x000000e8000c0947 */ /* 0x001fea0003800000 */
        /* <DEDUP_REMOVED lines=43> */
.L_x_1794:
[----:B------:R-:W0:Y:S02]  /*09b0*/  LDC.64 R136, c[0x0][0x3c0] ;  /* 0x0000f000ff887b82 */ /* 0x000e240000000a00 */
[----:B0-----:R-:W-:-:S05]  /*09c0*/  IMAD.WIDE R136, R207, 0x4, R136 ;  /* 0x00000004cf887825 */ /* 0x001fca00078e0288 */
[----:B------:R0:W2:Y:S02]  /*09d0*/  LDG.E R138, desc[UR8][R136.64] ;  /* 0x00000008888a7981 */ /* 0x0000a4000c1e1900 */
[----:B0-----:R-:W0:Y:S01]  /*09e0*/  LDC.64 R136, c[0x0][0x3c8] ;  /* 0x0000f200ff887b82 */ /* 0x001e220000000a00 */
[----:B------:R-:W-:-:S05]  /*09f0*/  MOV R225, UR15 ;  /* 0x0000000f00e17c02 */ /* 0x000fca0008000f00 */
[C---:B------:R-:W-:Y:S01]  /*0a00*/  IMAD R2, R207.reuse, R225, RZ ;  /* 0x000000e1cf027224 */ /* 0x040fe200078e02ff */
[----:B------:R-:W-:Y:S01]  /*0a10*/  BSSY.RECONVERGENT B1, `(.L_x_1733) ;  /* 0x000007b000017945 */ /* 0x000fe20003800200 */
[----:B0-----:R-:W-:-:S05]  /*0a20*/  IMAD.WIDE R136, R207, 0x4, R136 ;  /* 0x00000004cf887825 */ /* 0x001fca00078e0288 */
[----:B-----5:R0:W5:Y:S01]  /*0a30*/  LDG.E R145, desc[UR8][R136.64] ;  /* 0x0000000888917981 */ /* 0x020162000c1e1900 */
[----:B------:R-:W-:Y:S01]  /*0a40*/  HFMA2 R224, -RZ, RZ, 0, 0 ;  /* 0x00000000ffe07431 */ /* 0x000fe200000001ff */
[C---:B------:R-:W-:Y:S01]  /*0a50*/  ISETP.GE.U32.AND P6, PT, R221.reuse, 0x40, PT ;  /* 0x00000040dd00780c */ /* 0x040fe20003fc6070 */
[----:B------:R-:W-:Y:S01]  /*0a60*/  IMAD.MOV.U32 R223, RZ, RZ, RZ ;  /* 0x000000ffffdf7224 */ /* 0x000fe200078e00ff */
[C---:B------:R-:W-:Y:S02]  /*0a70*/  ISETP.GE.U32.AND P1, PT, R221.reuse, 0x60, PT ;  /* 0x00000060dd00780c */ /* 0x040fe40003f26070 */
[C---:B------:R-:W-:Y:S02]  /*0a80*/  ISETP.GE.U32.AND P2, PT, R221.reuse, 0x80, PT ;  /* 0x00000080dd00780c */ /* 0x040fe40003f46070 */
[----:B------:R-:W-:Y:S02]  /*0a90*/  ISETP.GE.U32.AND P5, PT, R221, 0xa0, PT ;  /* 0x000000a0dd00780c */ /* 0x000fe40003fa6070 */
        /* <DEDUP_REMOVED lines=10> */
[----:B------:R-:W4:Y:S04]  /*0b40*/  LDL R143, [R1+0x28] ;  /* 0x00002800018f7983 */ /* 0x000f280000100800 */
[----:B------:R-:W4:Y:S04]  /*0b50*/  LDL R142, [R1+0x34] ;  /* 0x00003400018e7983 */ /* 0x000f280000100800 */
[----:B------:R-:W4:Y:S04]  /*0b60*/  LDL R252, [R1+0x38] ;  /* 0x0000380001fc7983 */ /* 0x000f280000100800 */
[----:B------:R-:W4:Y:S04]  /*0b70*/  LDL R141, [R1+0x3c] ;  /* 0x00003c00018d7983 */ /* 0x000f280000100800 */
[----:B------:R-:W4:Y:S01]  /*0b80*/  LDL R140, [R1+0x24] ;  /* 0x00002400018c7983 */ /* 0x000f220000100800 */
[----:B0-----:R-:W-:-:S03]  /*0b90*/  IMAD.WIDE.U32 R4, R2, 0x10, R4 ;  /* 0x0000001002047825 */ /* 0x001fc600078e0004 */
[----:B------:R-:W4:Y:S01]  /*0ba0*/  LDL R139, [R1+0x2c] ;  /* 0x00002c00018b7983 */ /* 0x000f220000100800 */
[----:B------:R-:W-:Y:S01]  /*0bb0*/  ISETP.NE.U32.AND P3, PT, RZ, UR10, PT ;  /* 0x0000000aff007c0c */ /* 0x000fe2000bf65070 */
[----:B------:R-:W0:Y:S01]  /*0bc0*/  LDC.64 R16, c[0x0][0x3b0] ;  /* 0x0000ec00ff107b82 */ /* 0x000e220000000a00 */
[----:B-1----:R-:W-:Y:S01]  /*0bd0*/  IMAD.WIDE.U32 R8, R2, 0x10, R8 ;  /* 0x0000001002087825 */ /* 0x002fe200078e0008 */
[----:B------:R-:W2:Y:S05]  /*0be0*/  LDG.E.128 R4, desc[UR8][R4.64] ;  /* 0x0000000804047981 */ /* 0x000eaa000c1e1d00 */
[----:B------:R-:W3:Y:S01]  /*0bf0*/  LDG.E.128 R8, desc[UR8][R8.64] ;  /* 0x0000000808087981 */ /* 0x000ee2000c1e1d00 */
        /* <DEDUP_REMOVED lines=11> */
[C---:B--2---:R-:W-:Y:S02]  /*0cb0*/  SHF.L.U32 R136, R4.reuse, 0x10, RZ ;  /* 0x0000001004887819 */ /* 0x044fe400000006ff */
[----:B------:R-:W-:Y:S01]  /*0cc0*/  PRMT R0, R5, 0x7632, R0 ;  /* 0x0000763205007816 */ /* 0x000fe20000000000 */
[C---:B------:R-:W-:Y:S01]  /*0cd0*/  IMAD.U32 R17, R7.reuse, 0x10000, RZ ;  /* 0x0001000007117824 */ /* 0x040fe200078e00ff */
[----:B0-----:R-:W-:Y:S01]  /*0ce0*/  PRMT R12, R4, 0x7632, R12 ;  /* 0x00007632040c7816 */ /* 0x001fe2000000000c */
[----:B------:R-:W-:Y:S01]  /*0cf0*/  FADD.FTZ R138, -R220, R136 ;  /* 0x00000088dc8a7221 */ /* 0x000fe20000010100 */
[----:B------:R-:W-:Y:S02]  /*0d00*/  SHF.L.U32 R15, R6, 0x10, RZ ;  /* 0x00000010060f7819 */ /* 0x000fe400000006ff */
[----:B------:R-:W-:Y:S02]  /*0d10*/  PRMT R3, R7, 0x7632, R3 ;  /* 0x0000763207037816 */ /* 0x000fe40000000003 */
[----:B---3--:R-:W-:-:S02]  /*0d20*/  PRMT R4, R8, 0x7632, R4 ;  /* 0x0000763208047816 */ /* 0x008fc40000000004 */
[----:B------:R-:W-:Y:S01]  /*0d30*/  SHF.L.U32 R13, R8, 0x10, RZ ;  /* 0x00000010080d7819 */ /* 0x000fe200000006ff */
[----:B------:R-:W-:Y:S01]  /*0d40*/  IMAD.U32 R137, R5, 0x10000, RZ ;  /* 0x0001000005897824 */ /* 0x000fe200078e00ff */
[C---:B------:R-:W-:Y:S02]  /*0d50*/  PRMT R7, R10.reuse, 0x7632, R7 ;  /* 0x000076320a077816 */ /* 0x040fe40000000007 */
[----:B------:R-:W-:Y:S01]  /*0d60*/  SHF.L.U32 R8, R10, 0x10, RZ ;  /* 0x000000100a087819 */ /* 0x000fe200000006ff */
[----:B------:R-:W-:Y:S01]  /*0d70*/  IMAD.U32 R10, R0, 0x10000, RZ ;  /* 0x00010000000a7824 */ /* 0x000fe200078e00ff */
[----:B------:R-:W-:Y:S01]  /*0d80*/  PRMT R5, R9, 0x7632, R5 ;  /* 0x0000763209057816 */ /* 0x000fe20000000005 */
[----:B-----5:R-:W-:Y:S01]  /*0d90*/  FMUL.FTZ R0, R145, R138 ;  /* 0x0000008a91007220 */ /* 0x020fe20000410000 */
[----:B------:R-:W-:Y:S01]  /*0da0*/  SHF.L.U32 R136, R12, 0x10, RZ ;  /* 0x000000100c887819 */ /* 0x000fe200000006ff */
[----:B------:R-:W-:Y:S01]  /*0db0*/  FADD.FTZ R15, -R220, R15 ;  /* 0x0000000fdc0f7221 */ /* 0x000fe20000010100 */
[----:B------:R-:W-:-:S02]  /*0dc0*/  IMAD.U32 R12, R3, 0x10000, RZ ;  /* 0x00010000030c7824 */ /* 0x000fc400078e00ff */
[----:B------:R-:W-:Y:S01]  /*0dd0*/  FADD.FTZ R72, R72, R13 ;  /* 0x0000000d48487221 */ /* 0x000fe20000010000 */
[-C--:B------:R-:W-:Y:S01]  /*0de0*/  FFMA.FTZ R216, R0, R13.reuse, R216 ;  /* 0x0000000d00d87223 */ /* 0x080fe200000100d8 */
[----:B------:R-:W-:Y:S01]  /*0df0*/  FMUL.FTZ R3, R222, R13 ;  /* 0x0000000dde037220 */ /* 0x000fe20000410000 */
[----:B------:R-:W-:Y:S01]  /*0e00*/  PRMT R14, R6, 0x7632, R14 ;  /* 0x00007632060e7816 */ /* 0x000fe2000000000e */
[----:B------:R-:W-:Y:S02]  /*0e10*/  IMAD.U32 R13, R5, 0x10000, RZ ;  /* 0x00010000050d7824 */ /* 0x000fe400078e00ff */
[----:B------:R-:W-:Y:S01]  /*0e20*/  FMUL.FTZ R5, R145, R15 ;  /* 0x0000000f91057220 */ /* 0x000fe20000410000 */
[----:B------:R-:W-:Y:S02]  /*0e30*/  IMAD.U32 R6, R9, 0x10000, RZ ;  /* 0x0001000009067824 */ /* 0x000fe400078e00ff */
[C---:B------:R-:W-:Y:S01]  /*0e40*/  FADD.FTZ R137, -R220.reuse, R137 ;  /* 0x00000089dc897221 */ /* 0x040fe20000010100 */
[----:B------:R-:W-:Y:S01]  /*0e50*/  FADD.FTZ R17, -R220, R17 ;  /* 0x00000011dc117221 */ /* 0x000fe20000010100 */
[C---:B------:R-:W-:Y:S01]  /*0e60*/  PRMT R9, R11.reuse, 0x7632, R9 ;  /* 0x000076320b097816 */ /* 0x040fe20000000009 */
[----:B------:R-:W-:Y:S01]  /*0e70*/  IMAD.U32 R16, R11, 0x10000, RZ ;  /* 0x000100000b107824 */ /* 0x000fe200078e00ff */
[----:B------:R-:W-:Y:S01]  /*0e80*/  SHF.L.U32 R11, R14, 0x10, RZ ;  /* 0x000000100e0b7819 */ /* 0x000fe200000006ff */
[----:B------:R-:W-:Y:S01]  /*0e90*/  FADD.FTZ R136, -R220, R136 ;  /* 0x00000088dc887221 */ /* 0x000fe20000010100 */
[----:B------:R-:W-:Y:S01]  /*0ea0*/  SHF.L.U32 R15, R7, 0x10, RZ ;  /* 0x00000010070f7819 */ /* 0x000fe200000006ff */
[----:B------:R-:W-:Y:S01]  /*0eb0*/  FADD.FTZ R76, R76, R8 ;  /* 0x000000084c4c7221 */ /* 0x000fe20000010000 */
[----:B------:R-:W-:Y:S01]  /*0ec0*/  SHF.L.U32 R14, R4, 0x10, RZ ;  /* 0x00000010040e7819 */ /* 0x000fe200000006ff */
[-C--:B------:R-:W-:Y:S01]  /*0ed0*/  FFMA.FTZ R212, R5, R8.reuse, R212 ;  /* 0x0000000805d47223 */ /* 0x080fe200000100d4 */
[----:B------:R-:W-:Y:S01]  /*0ee0*/  FMUL.FTZ R7, R226, R8 ;  /* 0x00000008e2077220 */ /* 0x000fe20000410000 */
[C---:B------:R-:W-:Y:S01]  /*0ef0*/  FMUL.FTZ R4, R145.reuse, R137 ;  /* 0x0000008991047220 */ /* 0x040fe20000410000 */
[C---:B------:R-:W-:Y:S01]  /*0f00*/  FMUL.FTZ R8, R145.reuse, R17 ;  /* 0x0000001191087220 */ /* 0x040fe20000410000 */
[----:B------:R-:W-:Y:S01]  /*0f10*/  FADD.FTZ R137, -R220, R10 ;  /* 0x0000000adc897221 */ /* 0x000fe20000010100 */
[----:B------:R-:W-:Y:S01]  /*0f20*/  FMUL.FTZ R10, R145, R136 ;  /* 0x00000088910a7220 */ /* 0x000fe20000410000 */
[----:B------:R-:W-:-:S02]  /*0f30*/  IMAD.U32 R17, R9, 0x10000, RZ ;  /* 0x0001000009117824 */ /* 0x000fc400078e00ff */
[----:B------:R-:W-:Y:S01]  /*0f40*/  FADD.FTZ R78, R78, R16 ;  /* 0x000000104e4e7221 */ /* 0x000fe20000010000 */
[-C--:B------:R-:W-:Y:S01]  /*0f50*/  FFMA.FTZ R214, R8, R16.reuse, R214 ;  /* 0x0000001008d67223 */ /* 0x080fe200000100d6 */
[----:B----4-:R-:W-:Y:S01]  /*0f60*/  FMUL.FTZ R9, R143, R16 ;  /* 0x000000108f097220 */ /* 0x010fe20000410000 */
[C---:B------:R-:W-:Y:S01]  /*0f70*/  FADD.FTZ R136, -R220.reuse, R11 ;  /* 0x0000000bdc887221 */ /* 0x040fe20000010100 */
[----:B------:R-:W-:Y:S01]  /*0f80*/  FADD.FTZ R16, -R220, R12 ;  /* 0x0000000cdc107221 */ /* 0x000fe20000010100 */
[----:B------:R-:W-:Y:S01]  /*0f90*/  FADD.FTZ R73, R73, R14 ;  /* 0x0000000e49497221 */ /* 0x000fe20000010000 */
[-C--:B------:R-:W-:Y:S01]  /*0fa0*/  FFMA.FTZ R217, R10, R14.reuse, R217 ;  /* 0x0000000e0ad97223 */ /* 0x080fe200000100d9 */
[----:B------:R-:W-:Y:S01]  /*0fb0*/  FMUL.FTZ R11, R142, R14 ;  /* 0x0000000e8e0b7220 */ /* 0x000fe20000410000 */
[----:B------:R-:W-:Y:S01]  /*0fc0*/  FMUL.FTZ R12, R145, R137 ;  /* 0x00000089910c7220 */ /* 0x000fe20000410000 */
[----:B------:R-:W-:Y:S01]  /*0fd0*/  FADD.FTZ R137, RZ, R3 ;  /* 0x00000003ff897221 */ /* 0x000fe20000010000 */
[----:B------:R-:W-:Y:S01]  /*0fe0*/  FFMA.FTZ R14, R0, R3, RZ ;  /* 0x00000003000e7223 */ /* 0x000fe200000100ff */
        /* <DEDUP_REMOVED lines=10> */
[----:B------:R-:W-:-:S02]  /*1090*/  FMUL.FTZ R14, R145, R136 ;  /* 0x00000088910e7220 */ /* 0x000fc40000410000 */
[----:B------:R-:W-:Y:S01]  /*10a0*/  FADD.FTZ R137, R137, R13 ;  /* 0x0000000d89897221 */ /* 0x000fe20000010000 */
[----:B------:R-:W-:Y:S01]  /*10b0*/  FFMA.FTZ R138, R12, R13, R138 ;  /* 0x0000000d0c8a7223 */ /* 0x000fe2000001008a */
[----:B------:R-:W-:Y:S01]  /*10c0*/  FADD.FTZ R77, R77, R15 ;  /* 0x0000000f4d4d7221 */ /* 0x000fe20000010000 */
[-C--:B------:R-:W-:Y:S01]  /*10d0*/  FFMA.FTZ R213, R14, R15.reuse, R213 ;  /* 0x0000000f0ed57223 */ /* 0x080fe200000100d5 */
[----:B------:R-:W-:Y:S01]  /*10e0*/  FMUL.FTZ R15, R140, R15 ;  /* 0x0000000f8c0f7220 */ /* 0x000fe20000410000 */
[----:B------:R-:W-:Y:S01]  /*10f0*/  FADD.FTZ R137, R137, R7 ;  /* 0x0000000789897221 */ /* 0x000fe20000010000 */
[----:B------:R-:W-:Y:S01]  /*1100*/  FFMA.FTZ R138, R5, R7, R138 ;  /* 0x00000007058a7223 */ /* 0x000fe2000001008a */
[----:B------:R-:W-:Y:S02]  /*1110*/  FMUL.FTZ R16, R145, R16 ;  /* 0x0000001091107220 */ /* 0x000fe40000410000 */
[----:B------:R-:W-:Y:S01]  /*1120*/  FADD.FTZ R137, R137, R15 ;  /* 0x0000000f89897221 */ /* 0x000fe20000010000 */
[----:B------:R-:W-:Y:S01]  /*1130*/  FFMA.FTZ R138, R14, R15, R138 ;  /* 0x0000000f0e8a7223 */ /* 0x000fe2000001008a */
[----:B------:R-:W-:Y:S01]  /*1140*/  FADD.FTZ R79, R79, R17 ;  /* 0x000000114f4f7221 */ /* 0x000fe20000010000 */
[-C--:B------:R-:W-:Y:S01]  /*1150*/  FFMA.FTZ R215, R16, R17.reuse, R215 ;  /* 0x0000001110d77223 */ /* 0x080fe200000100d7 */
[----:B------:R-:W-:Y:S01]  /*1160*/  FMUL.FTZ R17, R139, R17 ;  /* 0x000000118b117220 */ /* 0x000fe20000410000 */
[----:B------:R-:W-:Y:S01]  /*1170*/  FADD.FTZ R137, R137, R9 ;  /* 0x0000000989897221 */ /* 0x000fe20000010000 */
[----:B------:R-:W-:Y:S01]  /*1180*/  FFMA.FTZ R138, R8, R9, R138 ;  /* 0x00000009088a7223 */ /* 0x000fe2000001008a */
[----:B------:R-:W-:-:S02]  /*1190*/  IADD3 R222, PT, PT, R2, 0x20, RZ ;  /* 0x0000002002de7810 */ /* 0x000fc40007ffe0ff */
[----:B------:R-:W-:Y:S01]  /*11a0*/  FADD.FTZ R223, R137, R17 ;  /* 0x0000001189df7221 */ /* 0x000fe20000010000 */
[----:B------:R-:W-:-:S07]  /*11b0*/  FFMA.FTZ R224, R16, R17, R138 ;  /* 0x0000001110e07223 */ /* 0x000fce000001008a */
.L_x_1734:
[----:B------:R-:W-:Y:S05]  /*11c0*/  BSYNC.RECONVERGENT B1 ;  /* 0x0000000000017941 */ /* 0x000fea0003800200 */
.L_x_1733:
[----:B------:R-:W-:Y:S04]  /*11d0*/  BSSY.RECONVERGENT B1, `(.L_x_1735) ;  /* 0x000006e000017945 */ /* 0x000fe80003800200 */
[----:B------:R-:W-:Y:S05]  /*11e0*/  @!P6 BRA `(.L_x_1736) ;  /* 0x0000000400b0e947 */ /* 0x000fea0003800000 */
[----:B------:R-:W0:Y:S01]  /*11f0*/  LDC.64 R18, c[0x0][0x3a8] ;  /* 0x0000ea00ff127b82 */ /* 0x000e220000000a00 */
[----:B------:R-:W2:Y:S04]  /*1200*/  LDL R143, [R1+0x14] ;  /* 0x00001400018f7983 */ /* 0x000ea80000100800 */
[----:B------:R-:W3:Y:S03]  /*1210*/  LDL R142, [R1+0x1c] ;  /* 0x00001c00018e7983 */ /* 0x000ee60000100800 */
[----:B------:R-:W1:Y:S01]  /*1220*/  LDC.64 R24, c[0x0][0x428] ;  /* 0x00010a00ff187b82 */ /* 0x000e620000000a00 */
[----:B------:R-:W-:Y:S01]  /*1230*/  ISETP.NE.U32.AND P0, PT, RZ, UR10, PT ;  /* 0x0000000aff007c0c */ /* 0x000fe2000bf05070 */
[----:B------:R-:W4:Y:S04]  /*1240*/  LDL R252, [R1] ;  /* 0x0000000001fc7983 */ /* 0x000f280000100800 */
[----:B------:R-:W4:Y:S02]  /*1250*/  LDL R141, [R1+0x4] ;  /* 0x00000400018d7983 */ /* 0x000f240000100800 */
[----:B------:R-:W1:Y:S02]  /*1260*/  LDC.64 R30, c[0x0][0x3b0] ;  /* 0x0000ec00ff1e7b82 */ /* 0x000e640000000a00 */
[----:B------:R-:W2:Y:S04]  /*1270*/  LDL R226, [R1+0x8] ;  /* 0x0000080001e27983 */ /* 0x000ea80000100800 */
[----:B------:R-:W4:Y:S01]  /*1280*/  LDL R140, [R1+0xc] ;  /* 0x00000c00018c7983 */ /* 0x000f220000100800 */
[----:B0-----:R-:W-:-:S05]  /*1290*/  IMAD.WIDE.U32 R18, R222, 0x10, R18 ;  /* 0x00000010de127825 */ /* 0x001fca00078e0012 */
[----:B------:R0:W3:Y:S01]  /*12a0*/  LDG.E.128 R20, desc[UR8][R18.64] ;  /* 0x0000000812147981 */ /* 0x0000e2000c1e1d00 */
[----:B-1----:R-:W-:-:S06]  /*12b0*/  IMAD.WIDE.U32 R24, R222, 0x10, R24 ;  /* 0x00000010de187825 */ /* 0x002fcc00078e0018 */
[----:B------:R-:W2:Y:S01]  /*12c0*/  LDG.E.128 R24, desc[UR8][R24.64] ;  /* 0x0000000818187981 */ /* 0x000ea2000c1e1d00 */
[----:B------:R-:W-:Y:S02]  /*12d0*/  ISETP.NE.AND.EX P3, PT, RZ, UR11, PT, P0 ;  /* 0x0000000bff007c0c */ /* 0x000fe4000bf65300 */
        /* <DEDUP_REMOVED lines=10> */
[----:B---3--:R-:W-:Y:S01]  /*1380*/  IMAD.U32 R29, R22, 0x10000, RZ ;  /* 0x00010000161d7824 */ /* 0x008fe200078e00ff */
[----:B------:R-:W-:Y:S01]  /*1390*/  SHF.L.U32 R31, R23, 0x10, RZ ;  /* 0x00000010171f7819 */ /* 0x000fe200000006ff */
[C---:B------:R-:W-:Y:S01]  /*13a0*/  IMAD.U32 R32, R20.reuse, 0x10000, RZ ;  /* 0x0001000014207824 */ /* 0x040fe200078e00ff */
[----:B------:R-:W-:Y:S01]  /*13b0*/  PRMT R28, R20, 0x7632, R28 ;  /* 0x00007632141c7816 */ /* 0x000fe2000000001c */
[----:B------:R-:W-:Y:S01]  /*13c0*/  FADD.FTZ R136, -R220, R29 ;  /* 0x0000001ddc887221 */ /* 0x000fe20000010100 */
[C---:B0-----:R-:W-:Y:S01]  /*13d0*/  PRMT R18, R21.reuse, 0x7632, R18 ;  /* 0x0000763215127816 */ /* 0x041fe20000000012 */
[----:B------:R-:W3:Y:S01]  /*13e0*/  LDL R29, [R1+0x10] ;  /* 0x00001000011d7983 */ /* 0x000ee20000100800 */
[----:B------:R-:W-:Y:S02]  /*13f0*/  SHF.L.U32 R33, R21, 0x10, RZ ;  /* 0x0000001015217819 */ /* 0x000fe400000006ff */
[C---:B--2---:R-:W-:Y:S01]  /*1400*/  PRMT R20, R24.reuse, 0x7632, R20 ;  /* 0x0000763218147816 */ /* 0x044fe20000000014 */
[----:B------:R-:W-:-:S02]  /*1410*/  IMAD.U32 R21, R24, 0x10000, RZ ;  /* 0x0001000018157824 */ /* 0x000fc400078e00ff */
[----:B------:R-:W-:Y:S02]  /*1420*/  FADD.FTZ R24, -R220, R31 ;  /* 0x0000001fdc187221 */ /* 0x000fe40000010100 */
[----:B------:R-:W2:Y:S01]  /*1430*/  LDL R31, [R1+0x18] ;  /* 0x00001800011f7983 */ /* 0x000ea20000100800 */
[----:B------:R-:W-:Y:S02]  /*1440*/  PRMT R30, R22, 0x7632, R30 ;  /* 0x00007632161e7816 */ /* 0x000fe4000000001e */
[C---:B------:R-:W-:Y:S02]  /*1450*/  PRMT R137, R25.reuse, 0x7632, R137 ;  /* 0x0000763219897816 */ /* 0x040fe40000000089 */
[----:B------:R-:W-:Y:S02]  /*1460*/  SHF.L.U32 R22, R25, 0x10, RZ ;  /* 0x0000001019167819 */ /* 0x000fe400000006ff */
[C---:B------:R-:W-:Y:S02]  /*1470*/  PRMT R139, R27.reuse, 0x7632, R139 ;  /* 0x000076321b8b7816 */ /* 0x040fe4000000008b */
[----:B------:R-:W-:Y:S01]  /*1480*/  SHF.L.U32 R25, R27, 0x10, RZ ;  /* 0x000000101b197819 */ /* 0x000fe200000006ff */
[----:B------:R-:W-:Y:S01]  /*1490*/  FADD.FTZ R27, -R220, R32 ;  /* 0x00000020dc1b7221 */ /* 0x000fe20000010100 */
[----:B------:R-:W-:Y:S01]  /*14a0*/  PRMT R19, R23, 0x7632, R19 ;  /* 0x0000763217137816 */ /* 0x000fe20000000013 */
[C---:B------:R-:W-:Y:S01]  /*14b0*/  IMAD.U32 R23, R26.reuse, 0x10000, RZ ;  /* 0x000100001a177824 */ /* 0x040fe200078e00ff */
[----:B------:R-:W-:Y:S01]  /*14c0*/  PRMT R138, R26, 0x7632, R138 ;  /* 0x000076321a8a7816 */ /* 0x000fe2000000008a */
[----:B------:R-:W-:Y:S01]  /*14d0*/  FADD.FTZ R33, -R220, R33 ;  /* 0x00000021dc217221 */ /* 0x000fe20000010100 */
[----:B------:R-:W-:Y:S01]  /*14e0*/  IMAD.U32 R32, R28, 0x10000, RZ ;  /* 0x000100001c207824 */ /* 0x000fe200078e00ff */
[----:B------:R-:W-:Y:S01]  /*14f0*/  SHF.L.U32 R26, R18, 0x10, RZ ;  /* 0x00000010121a7819 */ /* 0x000fe200000006ff */
[----:B-----5:R-:W-:Y:S01]  /*1500*/  FMUL.FTZ R18, R145, R27 ;  /* 0x0000001b91127220 */ /* 0x020fe20000410000 */
[----:B------:R-:W-:-:S02]  /*1510*/  IMAD.U32 R28, R20, 0x10000, RZ ;  /* 0x00010000141c7824 */ /* 0x000fc400078e00ff */
[----:B------:R-:W-:Y:S01]  /*1520*/  FMUL.FTZ R20, R145, R33 ;  /* 0x0000002191147220 */ /* 0x000fe20000410000 */
[----:B------:R-:W-:Y:S01]  /*1530*/  SHF.L.U32 R27, R19, 0x10, RZ ;  /* 0x00000010131b7819 */ /* 0x000fe200000006ff */
[----:B------:R-:W-:Y:S01]  /*1540*/  FADD.FTZ R32, -R220, R32 ;  /* 0x00000020dc207221 */ /* 0x000fe20000010100 */
[----:B------:R-:W-:Y:S01]  /*1550*/  FADD.FTZ R80, R80, R21 ;  /* 0x0000001550507221 */ /* 0x000fe20000010000 */
[----:B------:R-:W-:Y:S01]  /*1560*/  FFMA.FTZ R208, R18, R21, R208 ;  /* 0x0000001512d07223 */ /* 0x000fe200000100d0 */
[----:B------:R-:W-:Y:S01]  /*1570*/  FADD.FTZ R82, R82, R22 ;  /* 0x0000001652527221 */ /* 0x000fe20000010000 */
[----:B------:R-:W-:Y:S01]  /*1580*/  FFMA.FTZ R210, R20, R22, R210 ;  /* 0x0000001614d27223 */ /* 0x000fe200000100d2 */
[----:B------:R-:W-:Y:S01]  /*1590*/  FADD.FTZ R81, R81, R28 ;  /* 0x0000001c51517221 */ /* 0x000fe20000010000 */
[----:B------:R-:W-:-:S04]  /*15a0*/  IMAD.U32 R30, R30, 0x10000, RZ ;  /* 0x000100001e1e7824 */ /* 0x000fc800078e00ff */
[----:B------:R-:W-:Y:S01]  /*15b0*/  FADD.FTZ R30, -R220, R30 ;  /* 0x0000001edc1e7221 */ /* 0x000fe20000010100 */
[----:B------:R-:W-:-:S03]  /*15c0*/  FADD.FTZ R84, R84, R23 ;  /* 0x0000001754547221 */ /* 0x000fc60000010000 */
[C---:B------:R-:W-:Y:S01]  /*15d0*/  FMUL.FTZ R30, R145.reuse, R30 ;  /* 0x0000001e911e7220 */ /* 0x040fe20000410000 */
[----:B------:R-:W-:Y:S01]  /*15e0*/  FMUL.FTZ R24, R145, R24 ;  /* 0x0000001891187220 */ /* 0x000fe20000410000 */
[----:B------:R-:W-:Y:S01]  /*15f0*/  SHF.L.U32 R33, R139, 0x10, RZ ;  /* 0x000000108b217819 */ /* 0x000fe200000006ff */
[----:B------:R-:W-:Y:S02]  /*1600*/  FADD.FTZ R86, R86, R25 ;  /* 0x0000001956567221 */ /* 0x000fe40000010000 */
[-C--:B------:R-:W-:Y:S01]  /*1610*/  FFMA.FTZ R46, R24, R25.reuse, R46 ;  /* 0x00000019182e7223 */ /* 0x080fe2000001002e */
[----:B------:R-:W-:Y:S01]  /*1620*/  FMUL.FTZ R25, R226, R25 ;  /* 0x00000019e2197220 */ /* 0x000fe20000410000 */
[----:B------:R-:W-:Y:S01]  /*1630*/  FADD.FTZ R87, R87, R33 ;  /* 0x0000002157577221 */ /* 0x000fe20000010000 */
[----:B------:R-:W-:Y:S02]  /*1640*/  VIADD R222, R222, 0x20 ;  /* 0x00000020dede7836 */ /* 0x000fe40000000000 */
[----:B---3--:R-:W-:Y:S01]  /*1650*/  FMUL.FTZ R19, R29, R21 ;  /* 0x000000151d137220 */ /* 0x008fe20000410000 */
[C---:B------:R-:W-:Y:S01]  /*1660*/  FMUL.FTZ R21, R145.reuse, R136 ;  /* 0x0000008891157220 */ /* 0x040fe20000410000 */
[C---:B------:R-:W-:Y:S01]  /*1670*/  FADD.FTZ R136, -R220.reuse, R26 ;  /* 0x0000001adc887221 */ /* 0x040fe20000010100 */
[----:B------:R-:W-:Y:S01]  /*1680*/  FMUL.FTZ R26, R145, R32 ;  /* 0x00000020911a7220 */ /* 0x000fe20000410000 */
[----:B------:R-:W-:Y:S01]  /*1690*/  SHF.L.U32 R29, R137, 0x10, RZ ;  /* 0x00000010891d7819 */ /* 0x000fe200000006ff */
[----:B------:R-:W-:Y:S01]  /*16a0*/  FADD.FTZ R32, -R220, R27 ;  /* 0x0000001bdc207221 */ /* 0x000fe20000010100 */
[----:B--2---:R-:W-:Y:S01]  /*16b0*/  FMUL.FTZ R22, R31, R22 ;  /* 0x000000161f167220 */ /* 0x004fe20000410000 */
[----:B------:R-:W-:-:S02]  /*16c0*/  IMAD.U32 R31, R138, 0x10000, RZ ;  /* 0x000100008a1f7824 */ /* 0x000fc400078e00ff */
[----:B------:R-:W-:Y:S01]  /*16d0*/  FADD.FTZ R137, R223, R19 ;  /* 0x00000013df897221 */ /* 0x000fe20000010000 */
[-C--:B------:R-:W-:Y:S01]  /*16e0*/  FMUL.FTZ R27, R143, R28.reuse ;  /* 0x0000001c8f1b7220 */ /* 0x080fe20000410000 */
[----:B------:R-:W-:Y:S01]  /*16f0*/  FFMA.FTZ R138, R18, R19, R224 ;  /* 0x00000013128a7223 */ /* 0x000fe200000100e0 */
[C---:B------:R-:W-:Y:S01]  /*1700*/  FFMA.FTZ R209, R26.reuse, R28, R209 ;  /* 0x0000001c1ad17223 */ /* 0x040fe200000100d1 */
        /* <DEDUP_REMOVED lines=8> */
[-C--:B------:R-:W-:Y:S01]  /*1790*/  FFMA.FTZ R44, R21, R23.reuse, R44 ;  /* 0x00000017152c7223 */ /* 0x080fe2000001002c */
[----:B----4-:R-:W-:Y:S01]  /*17a0*/  FMUL.FTZ R23, R252, R23 ;  /* 0x00000017fc177220 */ /* 0x010fe20000410000 */
        /* <DEDUP_REMOVED lines=10> */
[-C--:B------:R-:W-:Y:S01]  /*1850*/  FFMA.FTZ R47, R32, R33.reuse, R47 ;  /* 0x00000021202f7223 */ /* 0x080fe2000001002f */
[----:B------:R-:W-:Y:S01]  /*1860*/  FMUL.FTZ R33, R140, R33 ;  /* 0x000000218c217220 */ /* 0x000fe20000410000 */
[----:B------:R-:W-:Y:S01]  /*1870*/  FADD.FTZ R137, R137, R25 ;  /* 0x0000001989897221 */ /* 0x000fe20000010000 */
[----:B------:R-:W-:-:S03]  /*1880*/  FFMA.FTZ R138, R24, R25, R138 ;  /* 0x00000019188a7223 */ /* 0x000fc6000001008a */
[----:B------:R-:W-:Y:S01]  /*1890*/  FADD.FTZ R223, R137, R33 ;  /* 0x0000002189df7221 */ /* 0x000fe20000010000 */
[----:B------:R-:W-:-:S07]  /*18a0*/  FFMA.FTZ R224, R32, R33, R138 ;  /* 0x0000002120e07223 */ /* 0x000fce000001008a */
.L_x_1736:
[----:B------:R-:W-:Y:S05]  /*18b0*/  BSYNC.RECONVERGENT B1 ;  /* 0x0000000000017941 */ /* 0x000fea0003800200 */
.L_x_1735:
[----:B------:R-:W-:Y:S04]  /*18c0*/  BSSY.RECONVERGENT B1, `(.L_x_1737) ;  /* 0x0000066000017945 */ /* 0x000fe80003800200 */
[----:B------:R-:W-:Y:S05]  /*18d0*/  @!P1 BRA `(.L_x_1738) ;  /* 0x0000000400909947 */ /* 0x000fea0003800000 */
[----:B------:R-:W0:Y:S08]  /*18e0*/  LDC.64 R34, c[0x0][0x3a8] ;  /* 0x0000ea00ff227b82 */ /* 0x000e300000000a00 */
[----:B------:R-:W1:Y:S01]  /*18f0*/  LDC.64 R136, c[0x0][0x428] ;  /* 0x00010a00ff887b82 */ /* 0x000e620000000a00 */
[----:B------:R-:W-:-:S07]  /*1900*/  ISETP.NE.U32.AND P0, PT, RZ, UR10, PT ;  /* 0x0000000aff007c0c */ /* 0x000fce000bf05070 */
[----:B------:R-:W2:Y:S01]  /*1910*/  LDC.64 R142, c[0x0][0x3b0] ;  /* 0x0000ec00ff8e7b82 */ /* 0x000ea20000000a00 */
[----:B0-----:R-:W-:-:S05]  /*1920*/  IMAD.WIDE.U32 R34, R222, 0x10, R34 ;  /* 0x00000010de227825 */ /* 0x001fca00078e0022 */
[----:B------:R0:W3:Y:S01]  /*1930*/  LDG.E.128 R36, desc[UR8][R34.64] ;  /* 0x0000000822247981 */ /* 0x0000e2000c1e1d00 */
[----:B-1----:R-:W-:-:S06]  /*1940*/  IMAD.WIDE.U32 R136, R222, 0x10, R136 ;  /* 0x00000010de887825 */ /* 0x002fcc00078e0088 */
[----:B------:R-:W4:Y:S01]  /*1950*/  LDG.E.128 R136, desc[UR8][R136.64] ;  /* 0x0000000888887981 */ /* 0x000f22000c1e1d00 */
        /* <DEDUP_REMOVED lines=9> */
[----:B--2---:R-:W-:-:S05]  /*19f0*/  IMAD.WIDE.U32 R34, R222, 0x8, R142 ;  /* 0x00000008de227825 */ /* 0x004fca00078e008e */
[----:B------:R0:W5:Y:S01]  /*1a00*/  LDG.E.64 R158, desc[UR8][R34.64] ;  /* 0x00000008229e7981 */ /* 0x000162000c1e1b00 */
[----:B------:R-:W-:Y:S02]  /*1a10*/  IADD3 R222, PT, PT, R222, 0x20, RZ ;  /* 0x00000020dede7810 */ /* 0x000fe40007ffe0ff */
[C---:B---3--:R-:W-:Y:S01]  /*1a20*/  SHF.L.U32 R141, R36.reuse, 0x10, RZ ;  /* 0x00000010248d7819 */ /* 0x048fe200000006ff */
[----:B------:R-:W-:Y:S01]  /*1a30*/  IMAD.U32 R168, R39, 0x10000, RZ ;  /* 0x0001000027a87824 */ /* 0x000fe200078e00ff */
[----:B------:R-:W-:Y:S02]  /*1a40*/  PRMT R140, R36, 0x7632, R140 ;  /* 0x00007632248c7816 */ /* 0x000fe4000000008c */
[----:B0-----:R-:W-:Y:S02]  /*1a50*/  PRMT R34, R37, 0x7632, R34 ;  /* 0x0000763225227816 */ /* 0x001fe40000000022 */
[----:B------:R-:W-:Y:S02]  /*1a60*/  PRMT R35, R39, 0x7632, R35 ;  /* 0x0000763227237816 */ /* 0x000fe40000000023 */
[----:B------:R-:W-:-:S02]  /*1a70*/  SHF.L.U32 R144, R38, 0x10, RZ ;  /* 0x0000001026907819 */ /* 0x000fc400000006ff */
[C---:B----4-:R-:W-:Y:S02]  /*1a80*/  PRMT R171, R138.reuse, 0x7632, R171 ;  /* 0x000076328aab7816 */ /* 0x050fe400000000ab */
[----:B------:R-:W-:Y:S01]  /*1a90*/  SHF.L.U32 R39, R138, 0x10, RZ ;  /* 0x000000108a277819 */ /* 0x000fe200000006ff */
[----:B------:R-:W-:Y:S01]  /*1aa0*/  FADD.FTZ R138, -R220, R141 ;  /* 0x0000008ddc8a7221 */ /* 0x000fe20000010100 */
[----:B------:R-:W-:Y:S01]  /*1ab0*/  SHF.L.U32 R147, R140, 0x10, RZ ;  /* 0x000000108c937819 */ /* 0x000fe200000006ff */
[----:B------:R-:W-:Y:S01]  /*1ac0*/  IMAD.U32 R169, R37, 0x10000, RZ ;  /* 0x0001000025a97824 */ /* 0x000fe200078e00ff */
[----:B------:R-:W-:Y:S01]  /*1ad0*/  SHF.L.U32 R37, R136, 0x10, RZ ;  /* 0x0000001088257819 */ /* 0x000fe200000006ff */
[----:B------:R-:W-:Y:S01]  /*1ae0*/  IMAD.U32 R141, R34, 0x10000, RZ ;  /* 0x00010000228d7824 */ /* 0x000fe200078e00ff */
[----:B------:R-:W-:Y:S01]  /*1af0*/  PRMT R36, R136, 0x7632, R36 ;  /* 0x0000763288247816 */ /* 0x000fe20000000024 */
[----:B-----5:R-:W-:Y:S01]  /*1b00*/  FMUL.FTZ R34, R145, R138 ;  /* 0x0000008a91227220 */ /* 0x020fe20000410000 */
[C---:B------:R-:W-:Y:S01]  /*1b10*/  FADD.FTZ R144, -R220.reuse, R144 ;  /* 0x00000090dc907221 */ /* 0x040fe20000010100 */
[----:B------:R-:W-:Y:S01]  /*1b20*/  FADD.FTZ R136, -R220, R168 ;  /* 0x000000a8dc887221 */ /* 0x000fe20000010100 */
[C---:B------:R-:W-:Y:S01]  /*1b30*/  PRMT R172, R139.reuse, 0x7632, R172 ;  /* 0x000076328bac7816 */ /* 0x040fe200000000ac */
[----:B------:R-:W-:-:S02]  /*1b40*/  IMAD.U32 R143, R139, 0x10000, RZ ;  /* 0x000100008b8f7824 */ /* 0x000fc400078e00ff */
[----:B------:R-:W-:Y:S01]  /*1b50*/  FADD.FTZ R168, -R220, R147 ;  /* 0x00000093dca87221 */ /* 0x000fe20000010100 */
[----:B------:R-:W-:Y:S01]  /*1b60*/  IMAD.U32 R139, R35, 0x10000, RZ ;  /* 0x00010000238b7824 */ /* 0x000fe200078e00ff */
[----:B------:R-:W-:Y:S01]  /*1b70*/  PRMT R142, R38, 0x7632, R142 ;  /* 0x00007632268e7816 */ /* 0x000fe2000000008e */
[----:B------:R-:W-:Y:S01]  /*1b80*/  FADD.FTZ R88, R88, R37 ;  /* 0x0000002558587221 */ /* 0x000fe20000010000 */
[-C--:B------:R-:W-:Y:S01]  /*1b90*/  FFMA.FTZ R48, R34, R37.reuse, R48 ;  /* 0x0000002522307223 */ /* 0x080fe20000010030 */
[----:B------:R-:W-:Y:S01]  /*1ba0*/  FMUL.FTZ R35, R248, R37 ;  /* 0x00000025f8237220 */ /* 0x000fe20000410000 */
[C---:B------:R-:W-:Y:S01]  /*1bb0*/  PRMT R170, R137.reuse, 0x7632, R170 ;  /* 0x0000763289aa7816 */ /* 0x040fe200000000aa */
[----:B------:R-:W-:Y:S01]  /*1bc0*/  IMAD.U32 R38, R137, 0x10000, RZ ;  /* 0x0001000089267824 */ /* 0x000fe200078e00ff */
[----:B------:R-:W-:Y:S01]  /*1bd0*/  SHF.L.U32 R140, R36, 0x10, RZ ;  /* 0x00000010248c7819 */ /* 0x000fe200000006ff */
[C---:B------:R-:W-:Y:S01]  /*1be0*/  FMUL.FTZ R37, R145.reuse, R144 ;  /* 0x0000009091257220 */ /* 0x040fe20000410000 */
[----:B------:R-:W-:Y:S01]  /*1bf0*/  FADD.FTZ R137, -R220, R169 ;  /* 0x000000a9dc897221 */ /* 0x000fe20000010100 */
[C---:B------:R-:W-:Y:S01]  /*1c00*/  FMUL.FTZ R144, R145.reuse, R136 ;  /* 0x0000008891907220 */ /* 0x040fe20000410000 */
[C---:B------:R-:W-:Y:S01]  /*1c10*/  FMUL.FTZ R168, R145.reuse, R168 ;  /* 0x000000a891a87220 */ /* 0x040fe20000410000 */
[----:B------:R-:W-:Y:S01]  /*1c20*/  FADD.FTZ R94, R94, R143 ;  /* 0x0000008f5e5e7221 */ /* 0x000fe20000010000 */
[----:B------:R-:W-:Y:S01]  /*1c30*/  FMUL.FTZ R36, R145, R137 ;  /* 0x0000008991247220 */ /* 0x000fe20000410000 */
[-C--:B------:R-:W-:Y:S01]  /*1c40*/  FFMA.FTZ R54, R144, R143.reuse, R54 ;  /* 0x0000008f90367223 */ /* 0x080fe20000010036 */
[----:B------:R-:W-:Y:S01]  /*1c50*/  FMUL.FTZ R147, R246, R143 ;  /* 0x0000008ff6937220 */ /* 0x000fe20000410000 */
[----:B------:R-:W-:Y:S01]  /*1c60*/  FADD.FTZ R141, -R220, R141 ;  /* 0x0000008ddc8d7221 */ /* 0x000fe20000010100 */
[----:B------:R-:W-:Y:S01]  /*1c70*/  FADD.FTZ R89, R89, R140 ;  /* 0x0000008c59597221 */ /* 0x000fe20000010000 */
[-C--:B------:R-:W-:Y:S01]  /*1c80*/  FFMA.FTZ R49, R168, R140.reuse, R49 ;  /* 0x0000008ca8317223 */ /* 0x080fe20000010031 */
[----:B------:R-:W-:Y:S01]  /*1c90*/  FMUL.FTZ R169, R249, R140 ;  /* 0x0000008cf9a97220 */ /* 0x000fe20000410000 */
[----:B------:R-:W-:Y:S01]  /*1ca0*/  FADD.FTZ R143, R223, R35 ;  /* 0x00000023df8f7221 */ /* 0x000fe20000010000 */
[----:B------:R-:W-:Y:S01]  /*1cb0*/  FFMA.FTZ R140, R34, R35, R224 ;  /* 0x00000023228c7223 */ /* 0x000fe200000100e0 */
[----:B------:R-:W-:Y:S01]  /*1cc0*/  SHF.L.U32 R142, R142, 0x10, RZ ;  /* 0x000000108e8e7819 */ /* 0x000fe200000006ff */
[----:B------:R-:W-:-:S02]  /*1cd0*/  IMAD.U32 R138, R170, 0x10000, RZ ;  /* 0x00010000aa8a7824 */ /* 0x000fc400078e00ff */
[----:B------:R-:W-:Y:S01]  /*1ce0*/  FADD.FTZ R90, R90, R38 ;  /* 0x000000265a5a7221 */ /* 0x000fe20000010000 */
[-C--:B------:R-:W-:Y:S01]  /*1cf0*/  FFMA.FTZ R50, R36, R38.reuse, R50 ;  /* 0x0000002624327223 */ /* 0x080fe20000010032 */
[----:B------:R-:W-:Y:S01]  /*1d00*/  FMUL.FTZ R170, R145, R141 ;  /* 0x0000008d91aa7220 */ /* 0x000fe20000410000 */
[----:B------:R-:W-:Y:S01]  /*1d10*/  FMUL.FTZ R38, R250, R38 ;  /* 0x00000026fa267220 */ /* 0x000fe20000410000 */
[----:B------:R-:W-:Y:S01]  /*1d20*/  FADD.FTZ R143, R143, R169 ;  /* 0x000000a98f8f7221 */ /* 0x000fe20000010000 */
[----:B------:R-:W-:Y:S01]  /*1d30*/  FFMA.FTZ R140, R168, R169, R140 ;  /* 0x000000a9a88c7223 */ /* 0x000fe2000001008c */
[----:B------:R-:W-:Y:S01]  /*1d40*/  SHF.L.U32 R137, R171, 0x10, RZ ;  /* 0x00000010ab897819 */ /* 0x000fe200000006ff */
[----:B------:R-:W-:Y:S01]  /*1d50*/  FADD.FTZ R142, -R220, R142 ;  /* 0x0000008edc8e7221 */ /* 0x000fe20000010100 */
[----:B------:R-:W-:Y:S01]  /*1d60*/  FADD.FTZ R91, R91, R138 ;  /* 0x0000008a5b5b7221 */ /* 0x000fe20000010000 */
[-C--:B------:R-:W-:Y:S01]  /*1d70*/  FFMA.FTZ R51, R170, R138.reuse, R51 ;  /* 0x0000008aaa337223 */ /* 0x080fe20000010033 */
[----:B------:R-:W-:Y:S01]  /*1d80*/  FMUL.FTZ R171, R251, R138 ;  /* 0x0000008afbab7220 */ /* 0x000fe20000410000 */
[----:B------:R-:W-:Y:S01]  /*1d90*/  FADD.FTZ R138, R143, R38 ;  /* 0x000000268f8a7221 */ /* 0x000fe20000010000 */
[----:B------:R-:W-:Y:S01]  /*1da0*/  FFMA.FTZ R140, R36, R38, R140 ;  /* 0x00000026248c7223 */ /* 0x000fe2000001008c */
[----:B------:R-:W-:-:S02]  /*1db0*/  IMAD.U32 R136, R172, 0x10000, RZ ;  /* 0x00010000ac887824 */ /* 0x000fc400078e00ff */
        /* <DEDUP_REMOVED lines=11> */
[----:B------:R-:W-:-:S02]  /*1e70*/  FADD.FTZ R139, -R220, R139 ;  /* 0x0000008bdc8b7221 */ /* 0x000fc40000010100 */
[----:B------:R-:W-:Y:S01]  /*1e80*/  FADD.FTZ R138, R138, R173 ;  /* 0x000000ad8a8a7221 */ /* 0x000fe20000010000 */
[----:B------:R-:W-:Y:S01]  /*1e90*/  FFMA.FTZ R137, R172, R173, R137 ;  /* 0x000000adac897223 */ /* 0x000fe20000010089 */
        /* <DEDUP_REMOVED lines=8> */
.L_x_1738:
[----:B------:R-:W-:Y:S05]  /*1f20*/  BSYNC.RECONVERGENT B1 ;  /* 0x0000000000017941 */ /* 0x000fea0003800200 */
.L_x_1737:
[----:B------:R-:W-:Y:S04]  /*1f30*/  BSSY.RECONVERGENT B1, `(.L_x_1739) ;  /* 0x0000066000017945 */ /* 0x000fe80003800200 */
[----:B------:R-:W-:Y:S05]  /*1f40*/  @!P2 BRA `(.L_x_1740) ;  /* 0x000000040090a947 */ /* 0x000fea0003800000 */
[----:B------:R-:W0:Y:S08]  /*1f50*/  LDC.64 R136, c[0x0][0x3a8] ;  /* 0x0000ea00ff887b82 */ /* 0x000e300000000a00 */
[----:B------:R-:W1:Y:S01]  /*1f60*/  LDC.64 R140, c[0x0][0x428] ;  /* 0x00010a00ff8c7b82 */ /* 0x000e620000000a00 */
[----:B------:R-:W-:-:S04]  /*1f70*/  ISETP.NE.U32.AND P0, PT, RZ, UR10, PT ;  /* 0x0000000aff007c0c */ /* 0x000fc8000bf05070 */
[----:B------:R-:W-:Y:S02]  /*1f80*/  ISETP.NE.AND.EX P3, PT, RZ, UR11, PT, P0 ;  /* 0x0000000bff007c0c */ /* 0x000fe4000bf65300 */
[----:B------:R-:W-:Y:S01]  /*1f90*/  ISETP.NE.U32.AND P0, PT, RZ, UR20, PT ;  /* 0x00000014ff007c0c */ /* 0x000fe2000bf05070 */
[----:B------:R-:W2:Y:S01]  /*1fa0*/  LDC.64 R178, c[0x0][0x3b0] ;  /* 0x0000ec00ffb27b82 */ /* 0x000ea20000000a00 */
[----:B0-----:R-:W-:Y:S02]  /*1fb0*/  IMAD.WIDE.U32 R136, R222, 0x10, R136 ;  /* 0x00000010de887825 */ /* 0x001fe400078e0088 */
[----:B------:R-:W-:-:S07]  /*1fc0*/  ISETP.NE.AND.EX P0, PT, RZ, UR21, PT, P0 ;  /* 0x00000015ff007c0c */ /* 0x000fce000bf05300 */
[----:B------:R-:W0:Y:S01]  /*1fd0*/  @P3 LDC.64 R162, c[0x0][0x3b8] ;  /* 0x0000ee00ffa23b82 */ /* 0x000e220000000a00 */
[----:B------:R-:W3:Y:S01]  /*1fe0*/  LDG.E.128 R136, desc[UR8][R136.64] ;  /* 0x0000000888887981 */ /* 0x000ee2000c1e1d00 */
[----:B-1----:R-:W-:-:S06]  /*1ff0*/  IMAD.WIDE.U32 R140, R222, 0x10, R140 ;  /* 0x00000010de8c7825 */ /* 0x002fcc00078e008c */
[----:B------:R-:W4:Y:S01]  /*2000*/  LDG.E.128 R140, desc[UR8][R140.64] ;  /* 0x000000088c8c7981 */ /* 0x000f22000c1e1d00 */
[----:B------:R-:W1:Y:S01]  /*2010*/  @P0 LDC.64 R176, c[0x0][0x438] ;  /* 0x00010e00ffb00b82 */ /* 0x000e620000000a00 */
[----:B0-----:R-:W-:-:S05]  /*2020*/  @P3 IMAD.WIDE.U32 R162, R222, 0x8, R162 ;  /* 0x00000008dea23825 */ /* 0x001fca00078e00a2 */
[----:B------:R1:W5:Y:S02]  /*2030*/  @P3 LDG.E.64 R160, desc[UR8][R162.64] ;  /* 0x00000008a2a03981 */ /* 0x000364000c1e1b00 */
[----:B-1----:R-:W-:-:S05]  /*2040*/  @P0 IMAD.WIDE.U32 R162, R222, 0x10, R176 ;  /* 0x00000010dea20825 */ /* 0x002fca00078e00b0 */
[----:B------:R2:W5:Y:S02]  /*2050*/  @P0 LDG.E.128 R128, desc[UR8][R162.64] ;  /* 0x00000008a2800981 */ /* 0x000564000c1e1d00 */
[----:B--2---:R-:W-:-:S06]  /*2060*/  IMAD.WIDE.U32 R162, R222, 0x8, R178 ;  /* 0x00000008dea27825 */ /* 0x004fcc00078e00b2 */
[----:B------:R-:W5:Y:S01]  /*2070*/  LDG.E.64 R162, desc[UR8][R162.64] ;  /* 0x00000008a2a27981 */ /* 0x000f62000c1e1b00 */
[----:B------:R-:W-:Y:S01]  /*2080*/  VIADD R222, R222, 0x20 ;  /* 0x00000020dede7836 */ /* 0x000fe20000000000 */
[C---:B---3--:R-:W-:Y:S01]  /*2090*/  PRMT R179, R136.reuse, 0x7632, R179 ;  /* 0x0000763288b37816 */ /* 0x048fe200000000b3 */
[----:B------:R-:W-:Y:S01]  /*20a0*/  IMAD.U32 R182, R136, 0x10000, RZ ;  /* 0x0001000088b67824 */ /* 0x000fe200078e00ff */
[C---:B------:R-:W-:Y:S01]  /*20b0*/  PRMT R180, R138.reuse, 0x7632, R180 ;  /* 0x000076328ab47816 */ /* 0x040fe200000000b4 */
[----:B------:R-:W-:Y:S01]  /*20c0*/  IMAD.U32 R181, R138, 0x10000, RZ ;  /* 0x000100008ab57824 */ /* 0x000fe200078e00ff */
[----:B------:R-:W-:Y:S02]  /*20d0*/  SHF.L.U32 R184, R137, 0x10, RZ ;  /* 0x0000001089b87819 */ /* 0x000fe400000006ff */
[----:B------:R-:W-:Y:S01]  /*20e0*/  PRMT R138, R139, 0x7632, R138 ;  /* 0x000076328b8a7816 */ /* 0x000fe2000000008a */
[----:B------:R-:W-:Y:S01]  /*20f0*/  IMAD.U32 R183, R179, 0x10000, RZ ;  /* 0x00010000b3b77824 */ /* 0x000fe200078e00ff */
[----:B------:R-:W-:Y:S01]  /*2100*/  SHF.L.U32 R139, R139, 0x10, RZ ;  /* 0x000000108b8b7819 */ /* 0x000fe200000006ff */
[----:B----4-:R-:W-:Y:S01]  /*2110*/  IMAD.U32 R178, R140, 0x10000, RZ ;  /* 0x000100008cb27824 */ /* 0x010fe200078e00ff */
[----:B------:R-:W-:-:S02]  /*2120*/  PRMT R176, R137, 0x7632, R176 ;  /* 0x0000763289b07816 */ /* 0x000fc400000000b0 */
[----:B------:R-:W-:Y:S01]  /*2130*/  PRMT R177, R140, 0x7632, R177 ;  /* 0x000076328cb17816 */ /* 0x000fe200000000b1 */
[C---:B------:R-:W-:Y:S01]  /*2140*/  FADD.FTZ R140, -R220.reuse, R182 ;  /* 0x000000b6dc8c7221 */ /* 0x040fe20000010100 */
[C---:B------:R-:W-:Y:S01]  /*2150*/  PRMT R185, R141.reuse, 0x7632, R185 ;  /* 0x000076328db97816 */ /* 0x040fe200000000b9 */
[C---:B------:R-:W-:Y:S01]  /*2160*/  FADD.FTZ R179, -R220.reuse, R184 ;  /* 0x000000b8dcb37221 */ /* 0x040fe20000010100 */
[----:B------:R-:W-:Y:S01]  /*2170*/  SHF.L.U32 R137, R141, 0x10, RZ ;  /* 0x000000108d897819 */ /* 0x000fe200000006ff */
[----:B------:R-:W-:Y:S01]  /*2180*/  FADD.FTZ R182, -R220, R139 ;  /* 0x0000008bdcb67221 */ /* 0x000fe20000010100 */
[----:B------:R-:W-:Y:S01]  /*2190*/  SHF.L.U32 R141, R176, 0x10, RZ ;  /* 0x00000010b08d7819 */ /* 0x000fe200000006ff */
[----:B------:R-:W-:Y:S01]  /*21a0*/  FADD.FTZ R184, -R220, R183 ;  /* 0x000000b7dcb87221 */ /* 0x000fe20000010100 */
[----:B-----5:R-:W-:Y:S01]  /*21b0*/  FMUL.FTZ R176, R145, R140 ;  /* 0x0000008c91b07220 */ /* 0x020fe20000410000 */
[----:B------:R-:W-:Y:S01]  /*21c0*/  PRMT R187, R143, 0x7632, R187 ;  /* 0x000076328fbb7816 */ /* 0x000fe200000000bb */
[----:B------:R-:W-:Y:S01]  /*21d0*/  IMAD.U32 R140, R177, 0x10000, RZ ;  /* 0x00010000b18c7824 */ /* 0x000fe200078e00ff */
[----:B------:R-:W-:Y:S01]  /*21e0*/  SHF.L.U32 R143, R143, 0x10, RZ ;  /* 0x000000108f8f7819 */ /* 0x000fe200000006ff */
[C---:B------:R-:W-:Y:S01]  /*21f0*/  FMUL.FTZ R182, R145.reuse, R182 ;  /* 0x000000b691b67220 */ /* 0x040fe20000410000 */
[C---:B------:R-:W-:Y:S01]  /*2200*/  FMUL.FTZ R184, R145.reuse, R184 ;  /* 0x000000b891b87220 */ /* 0x040fe20000410000 */
[----:B------:R-:W-:Y:S01]  /*2210*/  FADD.FTZ R96, R96, R178 ;  /* 0x000000b260607221 */ /* 0x000fe20000010000 */
[-C--:B------:R-:W-:Y:S01]  /*2220*/  FFMA.FTZ R56, R176, R178.reuse, R56 ;  /* 0x000000b2b0387223 */ /* 0x080fe20000010038 */
[----:B------:R-:W-:Y:S01]  /*2230*/  FMUL.FTZ R177, R240, R178 ;  /* 0x000000b2f0b17220 */ /* 0x000fe20000410000 */
[----:B------:R-:W-:Y:S01]  /*2240*/  PRMT R186, R142, 0x7632, R186 ;  /* 0x000076328eba7816 */ /* 0x000fe200000000ba */
[----:B------:R-:W-:Y:S01]  /*2250*/  FADD.FTZ R181, -R220, R181 ;  /* 0x000000b5dcb57221 */ /* 0x000fe20000010100 */
[----:B------:R-:W-:Y:S01]  /*2260*/  SHF.L.U32 R139, R138, 0x10, RZ ;  /* 0x000000108a8b7819 */ /* 0x000fe200000006ff */
[----:B------:R-:W-:Y:S01]  /*2270*/  FMUL.FTZ R178, R145, R179 ;  /* 0x000000b391b27220 */ /* 0x000fe20000410000 */
[----:B------:R-:W-:Y:S01]  /*2280*/  SHF.L.U32 R138, R185, 0x10, RZ ;  /* 0x00000010b98a7819 */ /* 0x000fe200000006ff */
[----:B------:R-:W-:-:S02]  /*2290*/  IMAD.U32 R136, R142, 0x10000, RZ ;  /* 0x000100008e887824 */ /* 0x000fc400078e00ff */
[----:B------:R-:W-:Y:S01]  /*22a0*/  FADD.FTZ R102, R102, R143 ;  /* 0x0000008f66667221 */ /* 0x000fe20000010000 */
[-C--:B------:R-:W-:Y:S01]  /*22b0*/  FFMA.FTZ R62, R182, R143.reuse, R62 ;  /* 0x0000008fb63e7223 */ /* 0x080fe2000001003e */
[----:B------:R-:W-:Y:S01]  /*22c0*/  FMUL.FTZ R183, R238, R143 ;  /* 0x0000008feeb77220 */ /* 0x000fe20000410000 */
[----:B------:R-:W-:Y:S01]  /*22d0*/  FADD.FTZ R141, -R220, R141 ;  /* 0x0000008ddc8d7221 */ /* 0x000fe20000010100 */
[----:B------:R-:W-:Y:S01]  /*22e0*/  FADD.FTZ R97, R97, R140 ;  /* 0x0000008c61617221 */ /* 0x000fe20000010000 */
[-C--:B------:R-:W-:Y:S01]  /*22f0*/  FFMA.FTZ R57, R184, R140.reuse, R57 ;  /* 0x0000008cb8397223 */ /* 0x080fe20000010039 */
[----:B------:R-:W-:Y:S01]  /*2300*/  FMUL.FTZ R185, R241, R140 ;  /* 0x0000008cf1b97220 */ /* 0x000fe20000410000 */
[----:B------:R-:W-:Y:S02]  /*2310*/  IMAD.U32 R142, R180, 0x10000, RZ ;  /* 0x00010000b48e7824 */ /* 0x000fe400078e00ff */
[----:B------:R-:W-:Y:S01]  /*2320*/  FADD.FTZ R143, R223, R177 ;  /* 0x000000b1df8f7221 */ /* 0x000fe20000010000 */
[----:B------:R-:W-:Y:S01]  /*2330*/  FFMA.FTZ R140, R176, R177, R224 ;  /* 0x000000b1b08c7223 */ /* 0x000fe200000100e0 */
[----:B------:R-:W-:Y:S01]  /*2340*/  FADD.FTZ R98, R98, R137 ;  /* 0x0000008962627221 */ /* 0x000fe20000010000 */
[----:B------:R-:W-:Y:S01]  /*2350*/  FMUL.FTZ R179, R145, R181 ;  /* 0x000000b591b37220 */ /* 0x000fe20000410000 */
[-C--:B------:R-:W-:Y:S01]  /*2360*/  FFMA.FTZ R58, R178, R137.reuse, R58 ;  /* 0x00000089b23a7223 */ /* 0x080fe2000001003a */
[----:B------:R-:W-:Y:S01]  /*2370*/  FMUL.FTZ R180, R242, R137 ;  /* 0x00000089f2b47220 */ /* 0x000fe20000410000 */
[----:B------:R-:W-:-:S02]  /*2380*/  IMAD.U32 R137, R186, 0x10000, RZ ;  /* 0x00010000ba897824 */ /* 0x000fc400078e00ff */
[----:B------:R-:W-:Y:S01]  /*2390*/  FMUL.FTZ R186, R145, R141 ;  /* 0x0000008d91ba7220 */ /* 0x000fe20000410000 */
[----:B------:R-:W-:Y:S01]  /*23a0*/  FADD.FTZ R143, R143, R185 ;  /* 0x000000b98f8f7221 */ /* 0x000fe20000010000 */
[----:B------:R-:W-:Y:S01]  /*23b0*/  FFMA.FTZ R140, R184, R185, R140 ;  /* 0x000000b9b88c7223 */ /* 0x000fe2000001008c */
[----:B------:R-:W-:Y:S01]  /*23c0*/  FADD.FTZ R100, R100, R136 ;  /* 0x0000008864647221 */ /* 0x000fe20000010000 */
[-C--:B------:R-:W-:Y:S01]  /*23d0*/  FFMA.FTZ R60, R179, R136.reuse, R60 ;  /* 0x00000088b33c7223 */ /* 0x080fe2000001003c */
        /* <DEDUP_REMOVED lines=16> */
[----:B------:R-:W-:Y:S02]  /*24e0*/  FADD.FTZ R139, -R220, R139 ;  /* 0x0000008bdc8b7221 */ /* 0x000fe40000010100 */
        /* <DEDUP_REMOVED lines=10> */
.L_x_1740:
[----:B------:R-:W-:Y:S05]  /*2590*/  BSYNC.RECONVERGENT B1 ;  /* 0x0000000000017941 */ /* 0x000fea0003800200 */
.L_x_1739:
        /* <DEDUP_REMOVED lines=8> */
[----:B-1----:R-:W-:Y:S01]  /*2620*/  IMAD.WIDE.U32 R140, R222, 0x10, R140 ;  /* 0x00000010de8c7825 */ /* 0x002fe200078e008c */
[----:B------:R-:W-:-:S05]  /*2630*/  ISETP.NE.AND.EX P3, PT, RZ, UR11, PT, P3 ;  /* 0x0000000bff007c0c */ /* 0x000fca000bf65330 */
[----:B------:R-:W4:Y:S01]  /*2640*/  LDG.E.128 R140, desc[UR8][R140.64] ;  /* 0x000000088c8c7981 */ /* 0x000f22000c1e1d00 */
[----:B------:R-:W-:-:S04]  /*2650*/  ISETP.NE.U32.AND P0, PT, RZ, UR20, PT ;  /* 0x00000014ff007c0c */ /* 0x000fc8000bf05070 */
[----:B------:R-:W-:-:S03]  /*2660*/  ISETP.NE.AND.EX P0, PT, RZ, UR21, PT, P0 ;  /* 0x00000015ff007c0c */ /* 0x000fc6000bf05300 */
[----:B------:R-:W0:Y:S10]  /*2670*/  @P3 LDC.64 R166, c[0x0][0x3b8] ;  /* 0x0000ee00ffa63b82 */ /* 0x000e340000000a00 */
[----:B------:R-:W1:Y:S01]  /*2680*/  @P0 LDC.64 R194, c[0x0][0x438] ;  /* 0x00010e00ffc20b82 */ /* 0x000e620000000a00 */
[----:B0-----:R-:W-:-:S04]  /*2690*/  @P3 IMAD.WIDE.U32 R192, R222, 0x8, R166 ;  /* 0x00000008dec03825 */ /* 0x001fc800078e00a6 */
[C---:B--2---:R-:W-:Y:S01]  /*26a0*/  IMAD.WIDE.U32 R166, R222.reuse, 0x8, R196 ;  /* 0x00000008dea67825 */ /* 0x044fe200078e00c4 */
[----:B------:R3:W5:Y:S05]  /*26b0*/  @P3 LDG.E.64 R164, desc[UR8][R192.64] ;  /* 0x00000008c0a43981 */ /* 0x00076a000c1e1b00 */
[----:B------:R-:W5:Y:S01]  /*26c0*/  LDG.E.64 R166, desc[UR8][R166.64] ;  /* 0x00000008a6a67981 */ /* 0x000f62000c1e1b00 */
[----:B-1----:R-:W-:-:S05]  /*26d0*/  @P0 IMAD.WIDE.U32 R194, R222, 0x10, R194 ;  /* 0x00000010dec20825 */ /* 0x002fca00078e00c2 */
[----:B------:R0:W5:Y:S01]  /*26e0*/  @P0 LDG.E.128 R40, desc[UR8][R194.64] ;  /* 0x00000008c2280981 */ /* 0x000162000c1e1d00 */
[C---:B---3--:R-:W-:Y:S02]  /*26f0*/  PRMT R192, R136.reuse, 0x7632, R192 ;  /* 0x0000763288c07816 */ /* 0x048fe400000000c0 */
[----:B------:R-:W-:Y:S02]  /*2700*/  SHF.L.U32 R146, R136, 0x10, RZ ;  /* 0x0000001088927819 */ /* 0x000fe400000006ff */
[----:B------:R-:W-:Y:S02]  /*2710*/  SHF.L.U32 R192, R192, 0x10, RZ ;  /* 0x00000010c0c07819 */ /* 0x000fe400000006ff */
[----:B0-----:R-:W-:Y:S02]  /*2720*/  PRMT R194, R137, 0x7632, R194 ;  /* 0x0000763289c27816 */ /* 0x001fe400000000c2 */
[C---:B------:R-:W-:Y:S01]  /*2730*/  PRMT R136, R139.reuse, 0x7632, R136 ;  /* 0x000076328b887816 */ /* 0x040fe20000000088 */
[----:B------:R-:W-:Y:S01]  /*2740*/  IMAD.U32 R139, R139, 0x10000, RZ ;  /* 0x000100008b8b7824 */ /* 0x000fe200078e00ff */
[----:B------:R-:W-:Y:S01]  /*2750*/  SHF.L.U32 R195, R138, 0x10, RZ ;  /* 0x000000108ac37819 */ /* 0x000fe200000006ff */
[----:B------:R-:W-:-:S02]  /*2760*/  IMAD.U32 R193, R137, 0x10000, RZ ;  /* 0x0001000089c17824 */ /* 0x000fc400078e00ff */
[C---:B------:R-:W-:Y:S01]  /*2770*/  FADD.FTZ R198, -R220.reuse, R192 ;  /* 0x000000c0dcc67221 */ /* 0x040fe20000010100 */
[C---:B----4-:R-:W-:Y:S01]  /*2780*/  PRMT R197, R141.reuse, 0x7632, R197 ;  /* 0x000076328dc57816 */ /* 0x050fe200000000c5 */
[----:B------:R-:W-:Y:S01]  /*2790*/  FADD.FTZ R146, -R220, R146 ;  /* 0x00000092dc927221 */ /* 0x000fe20000010100 */
[----:B------:R-:W-:Y:S01]  /*27a0*/  PRMT R137, R138, 0x7632, R137 ;  /* 0x000076328a897816 */ /* 0x000fe20000000089 */
[----:B------:R-:W-:Y:S01]  /*27b0*/  IMAD.U32 R138, R194, 0x10000, RZ ;  /* 0x00010000c28a7824 */ /* 0x000fe200078e00ff */
[----:B------:R-:W-:Y:S01]  /*27c0*/  PRMT R192, R140, 0x7632, R192 ;  /* 0x000076328cc07816 */ /* 0x000fe200000000c0 */
[----:B------:R-:W-:Y:S01]  /*27d0*/  FADD.FTZ R139, -R220, R139 ;  /* 0x0000008bdc8b7221 */ /* 0x000fe20000010100 */
[----:B------:R-:W-:Y:S01]  /*27e0*/  SHF.L.U32 R200, R140, 0x10, RZ ;  /* 0x000000108cc87819 */ /* 0x000fe200000006ff */
[----:B------:R-:W-:Y:S01]  /*27f0*/  FADD.FTZ R194, -R220, R195 ;  /* 0x000000c3dcc27221 */ /* 0x000fe20000010100 */
[----:B------:R-:W-:Y:S01]  /*2800*/  IMAD.U32 R195, R141, 0x10000, RZ ;  /* 0x000100008dc37824 */ /* 0x000fe200078e00ff */
[C---:B------:R-:W-:Y:S01]  /*2810*/  PRMT R140, R142.reuse, 0x7632, R140 ;  /* 0x000076328e8c7816 */ /* 0x040fe2000000008c */
[----:B-----5:R-:W-:Y:S01]  /*2820*/  FMUL.FTZ R146, R145, R146 ;  /* 0x0000009291927220 */ /* 0x020fe20000410000 */
[----:B------:R-:W-:Y:S01]  /*2830*/  SHF.L.U32 R196, R142, 0x10, RZ ;  /* 0x000000108ec47819 */ /* 0x000fe200000006ff */
[----:B------:R-:W-:Y:S01]  /*2840*/  IMAD.U32 R141, R197, 0x10000, RZ ;  /* 0x00010000c58d7824 */ /* 0x000fe200078e00ff */
[C---:B------:R-:W-:Y:S01]  /*2850*/  PRMT R199, R143.reuse, 0x7632, R199 ;  /* 0x000076328fc77816 */ /* 0x040fe200000000c7 */
[----:B------:R-:W-:Y:S01]  /*2860*/  FADD.FTZ R193, -R220, R193 ;  /* 0x000000c1dcc17221 */ /* 0x000fe20000010100 */
[----:B------:R-:W-:Y:S01]  /*2870*/  SHF.L.U32 R142, R192, 0x10, RZ ;  /* 0x00000010c08e7819 */ /* 0x000fe200000006ff */
[----:B------:R-:W-:-:S02]  /*2880*/  IMAD.U32 R143, R143, 0x10000, RZ ;  /* 0x000100008f8f7824 */ /* 0x000fc400078e00ff */
[C---:B------:R-:W-:Y:S01]  /*2890*/  FMUL.FTZ R197, R145.reuse, R139 ;  /* 0x0000008b91c57220 */ /* 0x040fe20000410000 */
[----:B------:R-:W-:Y:S01]  /*28a0*/  FMUL.FTZ R198, R145, R198 ;  /* 0x000000c691c67220 */ /* 0x000fe20000410000 */
[-C--:B------:R-:W-:Y:S01]  /*28b0*/  FMUL.FTZ R192, R232, R200.reuse ;  /* 0x000000c8e8c07220 */ /* 0x080fe20000410000 */
[----:B------:R-:W-:Y:S01]  /*28c0*/  FADD.FTZ R64, R64, R200 ;  /* 0x000000c840407221 */ /* 0x000fe20000010000 */
[----:B------:R-:W-:Y:S01]  /*28d0*/  FFMA.FTZ R104, R146, R200, R104 ;  /* 0x000000c892687223 */ /* 0x000fe20000010068 */
[----:B------:R-:W-:Y:S02]  /*28e0*/  IMAD.U32 R139, R199, 0x10000, RZ ;  /* 0x00010000c78b7824 */ /* 0x000fe400078e00ff */
[----:B------:R-:W-:Y:S01]  /*28f0*/  FADD.FTZ R138, -R220, R138 ;  /* 0x0000008adc8a7221 */ /* 0x000fe20000010100 */
[----:B------:R-:W-:Y:S01]  /*2900*/  FMUL.FTZ R193, R145, R193 ;  /* 0x000000c191c17220 */ /* 0x000fe20000410000 */
        /* <DEDUP_REMOVED lines=8> */
[----:B------:R-:W-:Y:S01]  /*2990*/  SHF.L.U32 R137, R137, 0x10, RZ ;  /* 0x0000001089897819 */ /* 0x000fe200000006ff */
[----:B------:R-:W-:Y:S01]  /*29a0*/  FADD.FTZ R66, R66, R195 ;  /* 0x000000c342427221 */ /* 0x000fe20000010000 */
[-C--:B------:R-:W-:Y:S01]  /*29b0*/  FFMA.FTZ R106, R193, R195.reuse, R106 ;  /* 0x000000c3c16a7223 */ /* 0x080fe2000001006a */
        /* <DEDUP_REMOVED lines=16> */
[----:B------:R-:W-:-:S02]  /*2ac0*/  IMAD.U32 R136, R136, 0x10000, RZ ;  /* 0x0001000088887824 */ /* 0x000fc400078e00ff */
[----:B------:R-:W-:Y:S01]  /*2ad0*/  FMUL.FTZ R204, R229, R140 ;  /* 0x0000008ce5cc7220 */ /* 0x000fe20000410000 */
[----:B------:R-:W-:Y:S01]  /*2ae0*/  FADD.FTZ R138, R138, R196 ;  /* 0x000000c48a8a7221 */ /* 0x000fe20000010000 */
[----:B------:R-:W-:Y:S01]  /*2af0*/  FFMA.FTZ R137, R194, R196, R137 ;  /* 0x000000c4c2897223 */ /* 0x000fe20000010089 */
[----:B------:R-:W-:Y:S02]  /*2b00*/  FADD.FTZ R136, -R220, R136 ;  /* 0x00000088dc887221 */ /* 0x000fe40000010100 */
        /* <DEDUP_REMOVED lines=14> */
.L_x_1742:
[----:B------:R-:W-:Y:S05]  /*2bf0*/  BSYNC.RECONVERGENT B1 ;  /* 0x0000000000017941 */ /* 0x000fea0003800200 */
.L_x_1741:
        /* <DEDUP_REMOVED lines=23> */
.L_x_1806:
        /* <DEDUP_REMOVED lines=20> */
[-C--:B------:R-:W-:Y:S02]  /*2eb0*/  FFMA.FTZ R137, R14, R141.reuse, R143 ;  /* 0x0000008d0e897223 */ /* 0x080fe4000001008f */
[----:B------:R-:W-:Y:S02]  /*2ec0*/  FADD.FTZ R136, R9, -R136 ;  /* 0x8000008809887221 */ /* 0x000fe40000010000 */
[----:B------:R-:W-:Y:S02]  /*2ed0*/  FADD.FTZ R137, R15, -R137 ;  /* 0x800000890f897221 */ /* 0x000fe40000010000 */
[C---:B-----5:R-:W-:Y:S01]  /*2ee0*/  FMUL.FTZ R139, R145.reuse, R136 ;  /* 0x00000088918b7220 */ /* 0x060fe20000410000 */
[----:B------:R-:W-:Y:S01]  /*2ef0*/  FFMA.FTZ R136, R16, R141, R143 ;  /* 0x0000008d10887223 */ /* 0x000fe2000001008f */
[----:B------:R-:W-:-:S02]  /*2f00*/  FMUL.FTZ R137, R145, R137 ;  /* 0x0000008991897220 */ /* 0x000fc40000410000 */
[----:B------:R-:W-:Y:S01]  /*2f10*/  FMUL.FTZ R139, R139, UR13 ;  /* 0x0000000d8b8b7c20 */ /* 0x000fe20008410000 */
[----:B------:R-:W-:Y:S01]  /*2f20*/  FADD.FTZ R136, R17, -R136 ;  /* 0x8000008811887221 */ /* 0x000fe20000010000 */
[----:B------:R-:W-:-:S03]  /*2f30*/  FMUL.FTZ R137, R137, UR13 ;  /* 0x0000000d89897c20 */ /* 0x000fc60008410000 */
[----:B------:R-:W-:Y:S01]  /*2f40*/  FMUL.FTZ R136, R145, R136 ;  /* 0x0000008891887220 */ /* 0x000fe20000410000 */
[----:B------:R-:W-:Y:S02]  /*2f50*/  FSEL R139, R139, RZ, P0 ;  /* 0x000000ff8b8b7208 */ /* 0x000fe40000000000 */
[----:B------:R-:W-:Y:S01]  /*2f60*/  ISETP.GE.U32.AND P0, PT, R148, RZ, PT ;  /* 0x000000ff9400720c */ /* 0x000fe20003f06070 */
[----:B------:R-:W-:-:S03]  /*2f70*/  FMUL.FTZ R136, R136, UR13 ;  /* 0x0000000d88887c20 */ /* 0x000fc60008410000 */
[----:B------:R-:W-:-:S04]  /*2f80*/  ISETP.GE.U32.AND.EX P0, PT, R149, 0x1000000, PT, P0 ;  /* 0x010000009500780c */ /* 0x000fc80003f06100 */
        /* <DEDUP_REMOVED lines=24> */
[----:B------:R-:W-:Y:S01]  /*3110*/  F2FP.BF16.F32.PACK_AB R137, R137, R136 ;  /* 0x000000888989723e */ /* 0x000fe200000010ff */
[----:B------:R-:W-:-:S04]  /*3120*/  FFMA.FTZ R136, R10, R141, R143 ;  /* 0x0000008d0a887223 */ /* 0x000fc8000001008f */
[----:B------:R-:W-:Y:S01]  /*3130*/  FADD.FTZ R140, R11, -R136 ;  /* 0x800000880b8c7221 */ /* 0x000fe20000010000 */
[----:B------:R-:W-:-:S03]  /*3140*/  FFMA.FTZ R136, R0, R141, R143 ;  /* 0x0000008d00887223 */ /* 0x000fc6000001008f */
[----:B------:R-:W-:Y:S01]  /*3150*/  FMUL.FTZ R140, R145, R140 ;  /* 0x0000008c918c7220 */ /* 0x000fe20000410000 */
[----:B------:R-:W-:-:S03]  /*3160*/  FADD.FTZ R136, R3, -R136 ;  /* 0x8000008803887221 */ /* 0x000fc60000010000 */
[----:B------:R-:W-:Y:S01]  /*3170*/  FMUL.FTZ R140, R140, UR13 ;  /* 0x0000000d8c8c7c20 */ /* 0x000fe20008410000 */
[----:B------:R-:W-:-:S04]  /*3180*/  FMUL.FTZ R136, R145, R136 ;  /* 0x0000008891887220 */ /* 0x000fc80000410000 */
[----:B------:R-:W-:Y:S01]  /*3190*/  FMUL.FTZ R136, R136, UR13 ;  /* 0x0000000d88887c20 */ /* 0x000fe20008410000 */
[----:B------:R-:W-:Y:S02]  /*31a0*/  FSEL R140, R140, RZ, P0 ;  /* 0x000000ff8c8c7208 */ /* 0x000fe40000000000 */
[----:B------:R-:W-:-:S04]  /*31b0*/  LOP3.LUT P0, RZ, R148, 0xff, RZ, 0xc0, !PT ;  /* 0x000000ff94ff7812 */ /* 0x000fc8000780c0ff */
[----:B------:R-:W-:-:S04]  /*31c0*/  FSEL R136, R136, RZ, P0 ;  /* 0x000000ff88887208 */ /* 0x000fc80000000000 */
[----:B------:R-:W-:Y:S01]  /*31d0*/  F2FP.BF16.F32.PACK_AB R136, R140, R136 ;  /* 0x000000888c88723e */ /* 0x000fe200000010ff */
[----:B------:R-:W-:Y:S06]  /*31e0*/  BRA `(.L_x_1749) ;  /* 0x00000020007c7947 */ /* 0x000fec0003800000 */
.L_x_1748:
        /* <DEDUP_REMOVED lines=16> */
[----:B------:R-:W-:Y:S02]  /*32f0*/  FSEL R133, R133, RZ, P0 ;  /* 0x000000ff85857208 */ /* 0x000fe40000000000 */
[----:B------:R-:W-:Y:S02]  /*3300*/  LOP3.LUT P0, RZ, R149, 0xff, RZ, 0xc0, !PT ;  /* 0x000000ff95ff7812 */ /* 0x000fe4000780c0ff */
[----:B------:R-:W-:Y:S01]  /*3310*/  F2FP.BF16.F32.PACK_AB R139, R133, R132 ;  /* 0x00000084858b723e */ /* 0x000fe200000010ff */
[----:B------:R-:W-:Y:S01]  /*3320*/  FFMA.FTZ R133, R14, R141, R143 ;  /* 0x0000008d0e857223 */ /* 0x000fe2000001008f */
[----:B------:R-:W-:-:S03]  /*3330*/  FMUL.FTZ R132, R134, UR13 ;  /* 0x0000000d86847c20 */ /* 0x000fc60008410000 */
[----:B------:R-:W-:Y:S02]  /*3340*/  FADD.FTZ R133, R15, -R133 ;  /* 0x800000850f857221 */ /* 0x000fe40000010000 */
[----:B------:R-:W-:Y:S02]  /*3350*/  FSEL R132, R132, RZ, P0 ;  /* 0x000000ff84847208 */ /* 0x000fe40000000000 */
[----:B------:R-:W-:Y:S01]  /*3360*/  FMUL.FTZ R133, R145, R133 ;  /* 0x0000008591857220 */ /* 0x000fe20000410000 */
[----:B------:R-:W-:-:S03]  /*3370*/  LOP3.LUT P0, RZ, R149, 0xff00, RZ, 0xc0, !PT ;  /* 0x0000ff0095ff7812 */ /* 0x000fc6000780c0ff */
[C---:B------:R-:W-:Y:S01]  /*3380*/  FMUL.FTZ R138, R133.reuse, UR13 ;  /* 0x0000000d858a7c20 */ /* 0x040fe20008410000 */
[----:B------:R-:W-:Y:S01]  /*3390*/  F2FP.BF16.F32.PACK_AB R134, R133, R134 ;  /* 0x000000868586723e */ /* 0x000fe200000010ff */
[----:B------:R-:W-:-:S03]  /*33a0*/  FFMA.FTZ R133, R4, R141, R143 ;  /* 0x0000008d04857223 */ /* 0x000fc6000001008f */
[----:B------:R-:W-:Y:S01]  /*33b0*/  FSEL R138, R138, RZ, P0 ;  /* 0x000000ff8a8a7208 */ /* 0x000fe20000000000 */
[----:B------:R-:W-:Y:S01]  /*33c0*/  FADD.FTZ R133, R6, -R133 ;  /* 0x8000008506857221 */ /* 0x000fe20000010000 */
[----:B------:R-:W-:Y:S02]  /*33d0*/  LOP3.LUT P0, RZ, R148, 0xff0000, RZ, 0xc0, !PT ;  /* 0x00ff000094ff7812 */ /* 0x000fe4000780c0ff */
[----:B------:R-:W-:Y:S01]  /*33e0*/  F2FP.BF16.F32.PACK_AB R138, R138, R132 ;  /* 0x000000848a8a723e */ /* 0x000fe200000010ff */
[----:B------:R-:W-:Y:S01]  /*33f0*/  FFMA.FTZ R132, R12, R141, R143 ;  /* 0x0000008d0c847223 */ /* 0x000fe2000001008f */
[----:B------:R-:W-:-:S03]  /*3400*/  FMUL.FTZ R133, R145, R133 ;  /* 0x0000008591857220 */ /* 0x000fc60000410000 */
[----:B------:R-:W-:Y:S01]  /*3410*/  FADD.FTZ R136, R13, -R132 ;  /* 0x800000840d887221 */ /* 0x000fe20000010000 */
[----:B------:R-:W-:-:S03]  /*3420*/  FMUL.FTZ R132, R133, UR13 ;  /* 0x0000000d85847c20 */ /* 0x000fc60008410000 */
[----:B------:R-:W-:Y:S02]  /*3430*/  FMUL.FTZ R136, R145, R136 ;  /* 0x0000008891887220 */ /* 0x000fe40000410000 */
[----:B------:R-:W-:Y:S02]  /*3440*/  FSEL R132, R132, RZ, P0 ;  /* 0x000000ff84847208 */ /* 0x000fe40000000000 */
[----:B------:R-:W-:Y:S01]  /*3450*/  FMUL.FTZ R137, R136, UR13 ;  /* 0x0000000d88897c20 */ /* 0x000fe20008410000 */
[----:B------:R-:W-:Y:S02]  /*3460*/  LOP3.LUT P0, RZ, R148, 0xff000000, RZ, 0xc0, !PT ;  /* 0xff00000094ff7812 */ /* 0x000fe4000780c0ff */
[----:B------:R-:W-:Y:S02]  /*3470*/  F2FP.BF16.F32.PACK_AB R133, R136, R133 ;  /* 0x000000858885723e */ /* 0x000fe400000010ff */
[----:B------:R-:W-:Y:S02]  /*3480*/  FSEL R137, R137, RZ, P0 ;  /* 0x000000ff89897208 */ /* 0x000fe40000000000 */
[----:B------:R-:W-:-:S02]  /*3490*/  LOP3.LUT P0, RZ, R148, 0xff, RZ, 0xc0, !PT ;  /* 0x000000ff94ff7812 */ /* 0x000fc4000780c0ff */
[----:B------:R-:W-:Y:S01]  /*34a0*/  F2FP.BF16.F32.PACK_AB R137, R137, R132 ;  /* 0x000000848989723e */ /* 0x000fe200000010ff */
[----:B------:R-:W-:-:S04]  /*34b0*/  FFMA.FTZ R132, R0, R141, R143 ;  /* 0x0000008d00847223 */ /* 0x000fc8000001008f */
[----:B------:R-:W-:-:S04]  /*34c0*/  FADD.FTZ R132, R3, -R132 ;  /* 0x8000008403847221 */ /* 0x000fc80000010000 */
[----:B------:R-:W-:Y:S01]  /*34d0*/  FMUL.FTZ R140, R145, R132 ;  /* 0x00000084918c7220 */ /* 0x000fe20000410000 */
[----:B------:R-:W-:-:S03]  /*34e0*/  FFMA.FTZ R132, R10, R141, R143 ;  /* 0x0000008d0a847223 */ /* 0x000fc6000001008f */
        /* <DEDUP_REMOVED lines=10> */
.L_x_1747:
        /* <DEDUP_REMOVED lines=10> */
[----:B------:R-:W-:Y:S01]  /*3630*/  PRMT R140, R117, 0x7632, R140 ;  /* 0x00007632758c7816 */ /* 0x000fe2000000008c */
[----:B-----5:R-:W-:Y:S01]  /*3640*/  FFMA.FTZ R136, R145, R136, R137 ;  /* 0x0000008891887223 */ /* 0x020fe20000010089 */
[----:B------:R-:W-:Y:S01]  /*3650*/  FFMA.FTZ R137, R16, R141, R143 ;  /* 0x0000008d10897223 */ /* 0x000fe2000001008f */
[----:B------:R-:W-:Y:S01]  /*3660*/  IMAD.U32 R138, R138, 0x10000, RZ ;  /* 0x000100008a8a7824 */ /* 0x000fe200078e00ff */
[----:B------:R-:W-:Y:S01]  /*3670*/  PRMT R142, R116, 0x7632, R142 ;  /* 0x00007632748e7816 */ /* 0x000fe2000000008e */
[----:B------:R-:W-:Y:S01]  /*3680*/  FMUL.FTZ R136, R136, UR13 ;  /* 0x0000000d88887c20 */ /* 0x000fe20008410000 */
[----:B------:R-:W-:Y:S01]  /*3690*/  FADD.FTZ R137, R17, -R137 ;  /* 0x8000008911897221 */ /* 0x000fe20000010000 */
[----:B------:R-:W-:-:S02]  /*36a0*/  IMAD.U32 R140, R140, 0x10000, RZ ;  /* 0x000100008c8c7824 */ /* 0x000fc400078e00ff */
[----:B------:R-:W-:Y:S02]  /*36b0*/  IMAD.U32 R142, R142, 0x10000, RZ ;  /* 0x000100008e8e7824 */ /* 0x000fe400078e00ff */
[--C-:B------:R-:W-:Y:S01]  /*36c0*/  FFMA.FTZ R137, R145, R137, R138.reuse ;  /* 0x0000008991897223 */ /* 0x100fe2000001008a */
[----:B------:R-:W-:Y:S02]  /*36d0*/  FSEL R136, R136, RZ, P0 ;  /* 0x000000ff88887208 */ /* 0x000fe40000000000 */
[----:B------:R-:W-:Y:S01]  /*36e0*/  ISETP.GE.U32.AND P0, PT, R148, RZ, PT ;  /* 0x000000ff9400720c */ /* 0x000fe20003f06070 */
[----:B------:R-:W-:Y:S01]  /*36f0*/  FMUL.FTZ R137, R137, UR13 ;  /* 0x0000000d89897c20 */ /* 0x000fe20008410000 */
[----:B------:R-:W-:Y:S02]  /*3700*/  PRMT R138, R118, 0x7632, R138 ;  /* 0x00007632768a7816 */ /* 0x000fe4000000008a */
[----:B------:R-:W-:-:S03]  /*3710*/  ISETP.GE.U32.AND.EX P0, PT, R149, 0x1000000, PT, P0 ;  /* 0x010000009500780c */ /* 0x000fc60003f06100 */
[----:B------:R-:W-:Y:S01]  /*3720*/  IMAD.U32 R138, R138, 0x10000, RZ ;  /* 0x000100008a8a7824 */ /* 0x000fe200078e00ff */
[----:B------:R-:W-:Y:S02]  /*3730*/  FSEL R137, R137, RZ, P0 ;  /* 0x000000ff89897208 */ /* 0x000fe40000000000 */
[----:B------:R-:W-:Y:S02]  /*3740*/  LOP3.LUT P0, RZ, R149, 0xff, RZ, 0xc0, !PT ;  /* 0x000000ff95ff7812 */ /* 0x000fe4000780c0ff */
[----:B------:R-:W-:Y:S01]  /*3750*/  F2FP.BF16.F32.PACK_AB R139, R137, R136 ;  /* 0x00000088898b723e */ /* 0x000fe200000010ff */
[----:B------:R-:W-:Y:S01]  /*3760*/  FFMA.FTZ R136, R5, R141, R143 ;  /* 0x0000008d05887223 */ /* 0x000fe2000001008f */
[----:B------:R-:W-:-:S03]  /*3770*/  SHF.L.U32 R137, R118, 0x10, RZ ;  /* 0x0000001076897819 */ /* 0x000fc600000006ff */
        /* <DEDUP_REMOVED lines=23> */
[----:B------:R-:W-:-:S04]  /*38f0*/  SHF.L.U32 R140, R116, 0x10, RZ ;  /* 0x00000010748c7819 */ /* 0x000fc800000006ff */
[----:B------:R-:W-:Y:S02]  /*3900*/  FSEL R137, R137, RZ, P0 ;  /* 0x000000ff89897208 */ /* 0x000fe40000000000 */
[----:B------:R-:W-:Y:S02]  /*3910*/  LOP3.LUT P0, RZ, R148, 0xff00, RZ, 0xc0, !PT ;  /* 0x0000ff0094ff7812 */ /* 0x000fe4000780c0ff */
[----:B------:R-:W-:Y:S01]  /*3920*/  F2FP.BF16.F32.PACK_AB R137, R137, R136 ;  /* 0x000000888989723e */ /* 0x000fe200000010ff */
        /* <DEDUP_REMOVED lines=13> */
.L_x_1750:
[----:B------:R-:W-:Y:S01]  /*3a00*/  PRMT R134, R119, 0x7632, R134 ;  /* 0x0000763277867816 */ /* 0x000fe20000000086 */
[-CC-:B------:R-:W-:Y:S01]  /*3a10*/  FFMA.FTZ R135, R16, R141.reuse, R143.reuse ;  /* 0x0000008d10877223 */ /* 0x180fe2000001008f */
[----:B------:R-:W-:Y:S01]  /*3a20*/  PRMT R132, R118, 0x7632, R132 ;  /* 0x0000763276847816 */ /* 0x000fe20000000084 */
[----:B------:R-:W-:Y:S01]  /*3a30*/  FFMA.FTZ R133, R14, R141, R143 ;  /* 0x0000008d0e857223 */ /* 0x000fe2000001008f */
[----:B------:R-:W-:Y:S01]  /*3a40*/  SHF.L.U32 R134, R134, 0x10, RZ ;  /* 0x0000001086867819 */ /* 0x000fe200000006ff */
[----:B------:R-:W-:Y:S01]  /*3a50*/  FADD.FTZ R135, R17, -R135 ;  /* 0x8000008711877221 */ /* 0x000fe20000010000 */
[----:B------:R-:W-:Y:S01]  /*3a60*/  ISETP.GE.U32.AND P0, PT, R148, RZ, PT ;  /* 0x000000ff9400720c */ /* 0x000fe20003f06070 */
[----:B------:R-:W-:Y:S02]  /*3a70*/  IMAD.U32 R132, R132, 0x10000, RZ ;  /* 0x0001000084847824 */ /* 0x000fe400078e00ff */
[----:B------:R-:W-:Y:S01]  /*3a80*/  FADD.FTZ R133, R15, -R133 ;  /* 0x800000850f857221 */ /* 0x000fe20000010000 */
[----:B-----5:R-:W-:Y:S01]  /*3a90*/  FFMA.FTZ R135, R145, R135, R134 ;  /* 0x0000008791877223 */ /* 0x020fe20000010086 */
[--C-:B------:R-:W-:Y:S01]  /*3aa0*/  FFMA.FTZ R134, R8, R141, R143.reuse ;  /* 0x0000008d08867223 */ /* 0x100fe2000001008f */
[----:B------:R-:W-:Y:S01]  /*3ab0*/  ISETP.GE.U32.AND.EX P0, PT, R149, 0x1000000, PT, P0 ;  /* 0x010000009500780c */ /* 0x000fe20003f06100 */
[----:B------:R-:W-:Y:S01]  /*3ac0*/  FFMA.FTZ R138, R145, R133, R132 ;  /* 0x00000085918a7223 */ /* 0x000fe20000010084 */
[----:B------:R-:W-:Y:S01]  /*3ad0*/  SHF.L.U32 R132, R119, 0x10, RZ ;  /* 0x0000001077847819 */ /* 0x000fe200000006ff */
[----:B------:R-:W-:Y:S01]  /*3ae0*/  FADD.FTZ R134, R9, -R134 ;  /* 0x8000008609867221 */ /* 0x000fe20000010000 */
[----:B------:R-:W-:Y:S01]  /*3af0*/  SHF.L.U32 R136, R117, 0x10, RZ ;  /* 0x0000001075887819 */ /* 0x000fe200000006ff */
[----:B------:R-:W-:-:S02]  /*3b00*/  FFMA.FTZ R137, R12, R141, R143 ;  /* 0x0000008d0c897223 */ /* 0x000fc4000001008f */
[----:B------:R-:W-:Y:S01]  /*3b10*/  FFMA.FTZ R134, R145, R134, R132 ;  /* 0x0000008691867223 */ /* 0x000fe20000010084 */
[----:B------:R-:W-:Y:S01]  /*3b20*/  FMUL.FTZ R132, R135, UR13 ;  /* 0x0000000d87847c20 */ /* 0x000fe20008410000 */
[----:B------:R-:W-:Y:S02]  /*3b30*/  FADD.FTZ R137, R13, -R137 ;  /* 0x800000890d897221 */ /* 0x000fe40000010000 */
[----:B------:R-:W-:Y:S01]  /*3b40*/  FMUL.FTZ R133, R134, UR13 ;  /* 0x0000000d86857c20 */ /* 0x000fe20008410000 */
        /* <DEDUP_REMOVED lines=8> */
[----:B------:R-:W-:Y:S02]  /*3bd0*/  IMAD.U32 R132, R118, 0x10000, RZ ;  /* 0x0001000076847824 */ /* 0x000fe400078e00ff */
[----:B------:R-:W-:Y:S02]  /*3be0*/  FFMA.FTZ R133, R4, R141, R143 ;  /* 0x0000008d04857223 */ /* 0x000fe4000001008f */
[----:B------:R-:W-:Y:S02]  /*3bf0*/  FFMA.FTZ R134, R145, R134, R132 ;  /* 0x0000008691867223 */ /* 0x000fe40000010084 */
[----:B------:R-:W-:-:S02]  /*3c00*/  FADD.FTZ R133, R6, -R133 ;  /* 0x8000008506857221 */ /* 0x000fc40000010000 */
[----:B------:R-:W-:Y:S01]  /*3c10*/  FMUL.FTZ R132, R134, UR13 ;  /* 0x0000000d86847c20 */ /* 0x000fe20008410000 */
[C---:B------:R-:W-:Y:S01]  /*3c20*/  F2FP.BF16.F32.PACK_AB R134, R138.reuse, R134 ;  /* 0x000000868a86723e */ /* 0x040fe200000010ff */
[----:B------:R-:W-:Y:S01]  /*3c30*/  FMUL.FTZ R138, R138, UR13 ;  /* 0x0000000d8a8a7c20 */ /* 0x000fe20008410000 */
[--C-:B------:R-:W-:Y:S01]  /*3c40*/  FFMA.FTZ R133, R145, R133, R136.reuse ;  /* 0x0000008591857223 */ /* 0x100fe20000010088 */
[----:B------:R-:W-:Y:S02]  /*3c50*/  PRMT R136, R117, 0x7632, R136 ;  /* 0x0000763275887816 */ /* 0x000fe40000000088 */
[----:B------:R-:W-:Y:S02]  /*3c60*/  FSEL R132, R132, RZ, P0 ;  /* 0x000000ff84847208 */ /* 0x000fe40000000000 */
[----:B------:R-:W-:Y:S01]  /*3c70*/  LOP3.LUT P0, RZ, R149, 0xff00, RZ, 0xc0, !PT ;  /* 0x0000ff0095ff7812 */ /* 0x000fe2000780c0ff */
[----:B------:R-:W-:-:S03]  /*3c80*/  IMAD.U32 R136, R136, 0x10000, RZ ;  /* 0x0001000088887824 */ /* 0x000fc600078e00ff */
[----:B------:R-:W-:Y:S01]  /*3c90*/  FSEL R138, R138, RZ, P0 ;  /* 0x000000ff8a8a7208 */ /* 0x000fe20000000000 */
[----:B------:R-:W-:Y:S01]  /*3ca0*/  FFMA.FTZ R136, R145, R137, R136 ;  /* 0x0000008991887223 */ /* 0x000fe20000010088 */
[----:B------:R-:W-:Y:S02]  /*3cb0*/  LOP3.LUT P0, RZ, R148, 0xff0000, RZ, 0xc0, !PT ;  /* 0x00ff000094ff7812 */ /* 0x000fe4000780c0ff */
[----:B------:R-:W-:Y:S01]  /*3cc0*/  F2FP.BF16.F32.PACK_AB R138, R138, R132 ;  /* 0x000000848a8a723e */ /* 0x000fe200000010ff */
[----:B------:R-:W-:Y:S01]  /*3cd0*/  FMUL.FTZ R132, R133, UR13 ;  /* 0x0000000d85847c20 */ /* 0x000fe20008410000 */
[C---:B------:R-:W-:Y:S01]  /*3ce0*/  FMUL.FTZ R137, R136.reuse, UR13 ;  /* 0x0000000d88897c20 */ /* 0x040fe20008410000 */
[----:B------:R-:W-:Y:S02]  /*3cf0*/  F2FP.BF16.F32.PACK_AB R133, R136, R133 ;  /* 0x000000858885723e */ /* 0x000fe400000010ff */
[----:B------:R-:W-:Y:S02]  /*3d00*/  SHF.L.U32 R136, R116, 0x10, RZ ;  /* 0x0000001074887819 */ /* 0x000fe400000006ff */
[----:B------:R-:W-:-:S02]  /*3d10*/  FSEL R132, R132, RZ, P0 ;  /* 0x000000ff84847208 */ /* 0x000fc40000000000 */
[----:B------:R-:W-:-:S04]  /*3d20*/  LOP3.LUT P0, RZ, R148, 0xff000000, RZ, 0xc0, !PT ;  /* 0xff00000094ff7812 */ /* 0x000fc8000780c0ff */
[----:B------:R-:W-:Y:S02]  /*3d30*/  FSEL R137, R137, RZ, P0 ;  /* 0x000000ff89897208 */ /* 0x000fe40000000000 */
[----:B------:R-:W-:Y:S02]  /*3d40*/  LOP3.LUT P0, RZ, R148, 0xff, RZ, 0xc0, !PT ;  /* 0x000000ff94ff7812 */ /* 0x000fe4000780c0ff */
[----:B------:R-:W-:Y:S01]  /*3d50*/  F2FP.BF16.F32.PACK_AB R137, R137, R132 ;  /* 0x000000848989723e */ /* 0x000fe200000010ff */
[----:B------:R-:W-:-:S04]  /*3d60*/  FFMA.FTZ R132, R0, R141, R143 ;  /* 0x0000008d00847223 */ /* 0x000fc8000001008f */
[----:B------:R-:W-:-:S04]  /*3d70*/  FADD.FTZ R132, R3, -R132 ;  /* 0x8000008403847221 */ /* 0x000fc80000010000 */
[--C-:B------:R-:W-:Y:S01]  /*3d80*/  FFMA.FTZ R140, R145, R132, R136.reuse ;  /* 0x00000084918c7223 */ /* 0x100fe20000010088 */
[----:B------:R-:W-:Y:S01]  /*3d90*/  PRMT R136, R116, 0x7632, R136 ;  /* 0x0000763274887816 */ /* 0x000fe20000000088 */
[----:B------:R-:W-:-:S04]  /*3da0*/  FFMA.FTZ R132, R10, R141, R143 ;  /* 0x0000008d0a847223 */ /* 0x000fc8000001008f */
[----:B------:R-:W-:Y:S02]  /*3db0*/  IMAD.U32 R136, R136, 0x10000, RZ ;  /* 0x0001000088887824 */ /* 0x000fe400078e00ff */
[----:B------:R-:W-:-:S04]  /*3dc0*/  FADD.FTZ R132, R11, -R132 ;  /* 0x800000840b847221 */ /* 0x000fc80000010000 */
[----:B------:R-:W-:Y:S01]  /*3dd0*/  FFMA.FTZ R132, R145, R132, R136 ;  /* 0x0000008491847223 */ /* 0x000fe20000010088 */
[----:B------:R-:W-:-:S03]  /*3de0*/  FMUL.FTZ R136, R140, UR13 ;  /* 0x0000000d8c887c20 */ /* 0x000fc60008410000 */
[C---:B------:R-:W-:Y:S01]  /*3df0*/  FMUL.FTZ R142, R132.reuse, UR13 ;  /* 0x0000000d848e7c20 */ /* 0x040fe20008410000 */
[----:B------:R-:W-:Y:S02]  /*3e00*/  F2FP.BF16.F32.PACK_AB R132, R132, R140 ;  /* 0x0000008c8484723e */ /* 0x000fe400000010ff */
[----:B------:R-:W-:Y:S02]  /*3e10*/  FSEL R136, R136, RZ, P0 ;  /* 0x000000ff88887208 */ /* 0x000fe40000000000 */
[----:B------:R-:W-:-:S04]  /*3e20*/  LOP3.LUT P0, RZ, R148, 0xff00, RZ, 0xc0, !PT ;  /* 0x0000ff0094ff7812 */ /* 0x000fc8000780c0ff */
[----:B------:R-:W-:-:S04]  /*3e30*/  FSEL R142, R142, RZ, P0 ;  /* 0x000000ff8e8e7208 */ /* 0x000fc80000000000 */
[----:B------:R-:W-:Y:S01]  /*3e40*/  F2FP.BF16.F32.PACK_AB R136, R142, R136 ;  /* 0x000000888e88723e */ /* 0x000fe200000010ff */
[----:B------:R-:W-:Y:S06]  /*3e50*/  BRA `(.L_x_1749) ;  /* 0x0000001400607947 */ /* 0x000fec0003800000 */
.L_x_1746:
        /* <DEDUP_REMOVED lines=37> */
[----:B------:R-:W-:Y:S02]  /*40b0*/  FSEL R114, R113, RZ, P0 ;  /* 0x000000ff71727208 */ /* 0x000fe40000000000 */
        /* <DEDUP_REMOVED lines=18> */
[----:B------:R-:W-:Y:S01]  /*41e0*/  FMUL.FTZ R113, R113, UR13 ;  /* 0x0000000d71717c20 */ /* 0x000fe20008410000 */
[----:B------:R-:W-:Y:S02]  /*41f0*/  FSEL R136, R112, RZ, P0 ;  /* 0x000000ff70887208 */ /* 0x000fe40000000000 */
[----:B------:R-:W-:-:S04]  /*4200*/  LOP3.LUT P0, RZ, R148, 0xff000000, RZ, 0xc0, !PT ;  /* 0xff00000094ff7812 */ /* 0x000fc8000780c0ff */
[C---:B------:R-:W-:Y:S02]  /*4210*/  FSEL R112, R113.reuse, RZ, P0 ;  /* 0x000000ff71707208 */ /* 0x040fe40000000000 */
[----:B------:R-:W-:Y:S02]  /*4220*/  LOP3.LUT P0, RZ, R150, 0xff000000, RZ, 0xc0, !PT ;  /* 0xff00000096ff7812 */ /* 0x000fe4000780c0ff */
[----:B------:R-:W-:Y:S01]  /*4230*/  F2FP.BF16.F32.PACK_AB R137, R112, R137 ;  /* 0x000000897089723e */ /* 0x000fe200000010ff */
[-CC-:B------:R-:W-:Y:S01]  /*4240*/  FFMA.FTZ R112, R10, R141.reuse, R143.reuse ;  /* 0x0000008d0a707223 */ /* 0x180fe2000001008f */
[----:B------:R-:W-:Y:S02]  /*4250*/  FSEL R113, R113, RZ, P0 ;  /* 0x000000ff71717208 */ /* 0x000fe40000000000 */
[----:B------:R-:W-:Y:S01]  /*4260*/  LOP3.LUT P0, RZ, R148, 0xff00, RZ, 0xc0, !PT ;  /* 0x0000ff0094ff7812 */ /* 0x000fe2000780c0ff */
[----:B------:R-:W-:Y:S01]  /*4270*/  FADD.FTZ R112, R11, -R112 ;  /* 0x800000700b707221 */ /* 0x000fe20000010000 */
[----:B------:R-:W-:Y:S01]  /*4280*/  F2FP.BF16.F32.PACK_AB R113, R113, R136 ;  /* 0x000000887171723e */ /* 0x000fe200000010ff */
[----:B------:R-:W-:-:S02]  /*4290*/  FFMA.FTZ R136, R0, R141, R143 ;  /* 0x0000008d00887223 */ /* 0x000fc4000001008f */
[----:B------:R-:W-:Y:S02]  /*42a0*/  FMUL.FTZ R112, R145, R112 ;  /* 0x0000007091707220 */ /* 0x000fe40000410000 */
[----:B------:R-:W-:Y:S02]  /*42b0*/  FADD.FTZ R136, R3, -R136 ;  /* 0x8000008803887221 */ /* 0x000fe40000010000 */
[----:B------:R-:W-:Y:S02]  /*42c0*/  FMUL.FTZ R112, R112, UR13 ;  /* 0x0000000d70707c20 */ /* 0x000fe40008410000 */
[----:B------:R-:W-:-:S03]  /*42d0*/  FMUL.FTZ R142, R145, R136 ;  /* 0x00000088918e7220 */ /* 0x000fc60000410000 */
        /* <DEDUP_REMOVED lines=11> */
.L_x_1752:
[-CC-:B------:R-:W-:Y:S01]  /*4390*/  FFMA.FTZ R112, R8, R141.reuse, R143.reuse ;  /* 0x0000008d08707223 */ /* 0x180fe2000001008f */
[----:B------:R-:W-:Y:S01]  /*43a0*/  LOP3.LUT P0, RZ, R151, 0xff0000, RZ, 0xc0, !PT ;  /* 0x00ff000097ff7812 */ /* 0x000fe2000780c0ff */
[-CC-:B------:R-:W-:Y:S01]  /*43b0*/  FFMA.FTZ R114, R5, R141.reuse, R143.reuse ;  /* 0x0000008d05727223 */ /* 0x180fe2000001008f */
[-CC-:B------:R-:W-:Y:S01]  /*43c0*/  FFMA.FTZ R136, R0, R141.reuse, R143.reuse ;  /* 0x0000008d00887223 */ /* 0x180fe2000001008f */
[----:B------:R-:W-:Y:S02]  /*43d0*/  FADD.FTZ R112, R9, -R112 ;  /* 0x8000007009707221 */ /* 0x000fe40000010000 */
[----:B------:R-:W-:Y:S01]  /*43e0*/  FADD.FTZ R114, R7, -R114 ;  /* 0x8000007207727221 */ /* 0x000fe20000010000 */
[----:B------:R-:W-:Y:S01]  /*43f0*/  FADD.FTZ R140, R3, -R136 ;  /* 0x80000088038c7221 */ /* 0x000fe20000010000 */
[C---:B-----5:R-:W-:Y:S01]  /*4400*/  FMUL.FTZ R135, R145.reuse, R112 ;  /* 0x0000007091877220 */ /* 0x060fe20000410000 */
[----:B------:R-:W-:Y:S01]  /*4410*/  FFMA.FTZ R112, R16, R141, R143 ;  /* 0x0000008d10707223 */ /* 0x000fe2000001008f */
[C---:B------:R-:W-:Y:S01]  /*4420*/  FMUL.FTZ R114, R145.reuse, R114 ;  /* 0x0000007291727220 */ /* 0x040fe20000410000 */
[----:B------:R-:W-:Y:S01]  /*4430*/  FMUL.FTZ R140, R145, R140 ;  /* 0x0000008c918c7220 */ /* 0x000fe20000410000 */
[----:B------:R-:W-:Y:S01]  /*4440*/  FMUL.FTZ R113, R135, UR13 ;  /* 0x0000000d87717c20 */ /* 0x000fe20008410000 */
[----:B------:R-:W-:Y:S01]  /*4450*/  FADD.FTZ R112, R17, -R112 ;  /* 0x8000007011707221 */ /* 0x000fe20000010000 */
[----:B------:R-:W-:Y:S01]  /*4460*/  FMUL.FTZ R132, R114, UR13 ;  /* 0x0000000d72847c20 */ /* 0x000fe20008410000 */
[----:B------:R-:W-:-:S02]  /*4470*/  FMUL.FTZ R142, R140, UR13 ;  /* 0x0000000d8c8e7c20 */ /* 0x000fc40008410000 */
[----:B------:R-:W-:Y:S01]  /*4480*/  FSEL R115, R113, RZ, P0 ;  /* 0x000000ff71737208 */ /* 0x000fe20000000000 */
[----:B------:R-:W-:Y:S01]  /*4490*/  FMUL.FTZ R112, R145, R112 ;  /* 0x0000007091707220 */ /* 0x000fe20000410000 */
[----:B------:R-:W-:-:S03]  /*44a0*/  ISETP.GE.U32.AND P0, PT, R150, RZ, PT ;  /* 0x000000ff9600720c */ /* 0x000fc60003f06070 */
[C---:B------:R-:W-:Y:S01]  /*44b0*/  FMUL.FTZ R133, R112.reuse, UR13 ;  /* 0x0000000d70857c20 */ /* 0x040fe20008410000 */
[----:B------:R-:W-:Y:S02]  /*44c0*/  ISETP.GE.U32.AND.EX P0, PT, R151, 0x1000000, PT, P0 ;  /* 0x010000009700780c */ /* 0x000fe40003f06100 */
[----:B------:R-:W-:Y:S02]  /*44d0*/  F2FP.BF16.F32.PACK_AB R135, R112, R135 ;  /* 0x000000877087723e */ /* 0x000fe400000010ff */
[----:B------:R-:W-:Y:S02]  /*44e0*/  FSEL R112, R133, RZ, P0 ;  /* 0x000000ff85707208 */ /* 0x000fe40000000000 */
[----:B------:R-:W-:Y:S02]  /*44f0*/  LOP3.LUT P0, RZ, R149, 0xff0000, RZ, 0xc0, !PT ;  /* 0x00ff000095ff7812 */ /* 0x000fe4000780c0ff */
[----:B------:R-:W-:Y:S01]  /*4500*/  F2FP.BF16.F32.PACK_AB R115, R112, R115 ;  /* 0x000000737073723e */ /* 0x000fe200000010ff */
[----:B------:R-:W-:Y:S01]  /*4510*/  FFMA.FTZ R112, R14, R141, R143 ;  /* 0x0000008d0e707223 */ /* 0x000fe2000001008f */
[----:B------:R-:W-:-:S02]  /*4520*/  FSEL R113, R113, RZ, P0 ;  /* 0x000000ff71717208 */ /* 0x000fc40000000000 */
        /* <DEDUP_REMOVED lines=53> */
.L_x_1751:
[----:B------:R-:W-:Y:S01]  /*4880*/  UMOV UR4, UR6 ;  /* 0x0000000600047c82 */ /* 0x000fe20008000000 */
[----:B------:R-:W-:Y:S01]  /*4890*/  UMOV UR5, UR7 ;  /* 0x0000000700057c82 */ /* 0x000fe20008000000 */
[----:B------:R-:W-:-:S04]  /*48a0*/  UISETP.NE.U32.AND UP0, UPT, UR4, URZ, UPT ;  /* 0x000000ff0400728c */ /* 0x000fc8000bf05070 */
[----:B------:R-:W-:-:S09]  /*48b0*/  UISETP.NE.AND.EX UP0, UPT, UR5, URZ, UPT, UP0 ;  /* 0x000000ff0500728c */ /* 0x000fd2000bf05300 */
[----:B------:R-:W-:Y:S05]  /*48c0*/  BRA.U UP0, `(.L_x_1753) ;  /* 0x00000005005c7547 */ /* 0x000fea000b800000 */
[----:B------:R-:W-:Y:S01]  /*48d0*/  FFMA.FTZ R113, R8, R141, R143 ;  /* 0x0000008d08717223 */ /* 0x000fe2000001008f */
[C---:B------:R-:W-:Y:S01]  /*48e0*/  SHF.L.U32 R112, R119.reuse, 0x10, RZ ;  /* 0x0000001077707819 */ /* 0x040fe200000006ff */
[----:B------:R-:W-:Y:S01]  /*48f0*/  IMAD.U32 R136, R118, 0x10000, RZ ;  /* 0x0001000076887824 */ /* 0x000fe200078e00ff */
[----:B------:R-:W-:Y:S01]  /*4900*/  PRMT R114, R119, 0x7632, R114 ;  /* 0x0000763277727816 */ /* 0x000fe20000000072 */
[----:B------:R-:W-:Y:S01]  /*4910*/  FADD.FTZ R113, R9, -R113 ;  /* 0x8000007109717221 */ /* 0x000fe20000010000 */
[----:B------:R-:W-:Y:S02]  /*4920*/  LOP3.LUT P0, RZ, R151, 0xff0000, RZ, 0xc0, !PT ;  /* 0x00ff000097ff7812 */ /* 0x000fe4000780c0ff */
[----:B------:R-:W-:Y:S01]  /*4930*/  PRMT R138, R117, 0x7632, R138 ;  /* 0x00007632758a7816 */ /* 0x000fe2000000008a */
[----:B-----5:R-:W-:Y:S01]  /*4940*/  FFMA.FTZ R113, R145, R113, R112 ;  /* 0x0000007191717223 */ /* 0x020fe20000010070 */
[----:B------:R-:W-:Y:S01]  /*4950*/  FFMA.FTZ R112, R16, R141, R143 ;  /* 0x0000008d10707223 */ /* 0x000fe2000001008f */
[----:B------:R-:W-:-:S02]  /*4960*/  IMAD.U32 R114, R114, 0x10000, RZ ;  /* 0x0001000072727824 */ /* 0x000fc400078e00ff */
[----:B------:R-:W-:Y:S01]  /*4970*/  FMUL.FTZ R113, R113, UR13 ;  /* 0x0000000d71717c20 */ /* 0x000fe20008410000 */
[----:B------:R-:W-:Y:S01]  /*4980*/  FADD.FTZ R112, R17, -R112 ;  /* 0x8000007011707221 */ /* 0x000fe20000010000 */
[----:B------:R-:W-:-:S03]  /*4990*/  IMAD.U32 R138, R138, 0x10000, RZ ;  /* 0x000100008a8a7824 */ /* 0x000fc600078e00ff */
[--C-:B------:R-:W-:Y:S01]  /*49a0*/  FFMA.FTZ R139, R145, R112, R114.reuse ;  /* 0x00000070918b7223 */ /* 0x100fe20000010072 */
[----:B------:R-:W-:Y:S01]  /*49b0*/  PRMT R114, R118, 0x7632, R114 ;  /* 0x0000763276727816 */ /* 0x000fe20000000072 */
[----:B------:R-:W-:Y:S01]  /*49c0*/  FFMA.FTZ R112, R14, R141, R143 ;  /* 0x0000008d0e707223 */ /* 0x000fe2000001008f */
[----:B------:R-:W-:Y:S01]  /*49d0*/  FSEL R115, R113, RZ, P0 ;  /* 0x000000ff71737208 */ /* 0x000fe20000000000 */
[----:B------:R-:W-:Y:S01]  /*49e0*/  FMUL.FTZ R139, R139, UR13 ;  /* 0x0000000d8b8b7c20 */ /* 0x000fe20008410000 */
[----:B------:R-:W-:Y:S01]  /*49f0*/  ISETP.GE.U32.AND P0, PT, R150, RZ, PT ;  /* 0x000000ff9600720c */ /* 0x000fe20003f06070 */
[----:B------:R-:W-:Y:S01]  /*4a00*/  FADD.FTZ R112, R15, -R112 ;  /* 0x800000700f707221 */ /* 0x000fe20000010000 */
[----:B------:R-:W-:Y:S02]  /*4a10*/  SHF.L.U32 R114, R114, 0x10, RZ ;  /* 0x0000001072727819 */ /* 0x000fe400000006ff */
[----:B------:R-:W-:-:S03]  /*4a20*/  ISETP.GE.U32.AND.EX P0, PT, R151, 0x1000000, PT, P0 ;  /* 0x010000009700780c */ /* 0x000fc60003f06100 */
[----:B------:R-:W-:Y:S01]  /*4a30*/  FFMA.FTZ R112, R145, R112, R114 ;  /* 0x0000007091707223 */ /* 0x000fe20000010072 */
[----:B------:R-:W-:Y:S02]  /*4a40*/  FSEL R114, R139, RZ, P0 ;  /* 0x000000ff8b727208 */ /* 0x000fe40000000000 */
[----:B------:R-:W-:Y:S01]  /*4a50*/  LOP3.LUT P0, RZ, R149, 0xff0000, RZ, 0xc0, !PT ;  /* 0x00ff000095ff7812 */ /* 0x000fe2000780c0ff */
[----:B------:R-:W-:Y:S01]  /*4a60*/  FMUL.FTZ R112, R112, UR13 ;  /* 0x0000000d70707c20 */ /* 0x000fe20008410000 */
[----:B------:R-:W-:Y:S01]  /*4a70*/  F2FP.BF16.F32.PACK_AB R115, R114, R115 ;  /* 0x000000737273723e */ /* 0x000fe200000010ff */
[----:B------:R-:W-:Y:S01]  /*4a80*/  FFMA.FTZ R114, R5, R141, R143 ;  /* 0x0000008d05727223 */ /* 0x000fe2000001008f */
[----:B------:R-:W-:Y:S02]  /*4a90*/  FSEL R113, R113, RZ, P0 ;  /* 0x000000ff71717208 */ /* 0x000fe40000000000 */
[----:B------:R-:W-:Y:S01]  /*4aa0*/  ISETP.GE.U32.AND P0, PT, R148, RZ, PT ;  /* 0x000000ff9400720c */ /* 0x000fe20003f06070 */
[----:B------:R-:W-:-:S03]  /*4ab0*/  FADD.FTZ R114, R7, -R114 ;  /* 0x8000007207727221 */ /* 0x000fc60000010000 */
[----:B------:R-:W-:Y:S01]  /*4ac0*/  ISETP.GE.U32.AND.EX P0, PT, R149, 0x1000000, PT, P0 ;  /* 0x010000009500780c */ /* 0x000fe20003f06100 */
[----:B------:R-:W-:Y:S01]  /*4ad0*/  FFMA.FTZ R114, R145, R114, R136 ;  /* 0x0000007291727223 */ /* 0x000fe20000010088 */
[----:B------:R-:W-:Y:S02]  /*4ae0*/  SHF.L.U32 R136, R117, 0x10, RZ ;  /* 0x0000001075887819 */ /* 0x000fe400000006ff */
[----:B------:R-:W-:Y:S01]  /*4af0*/  FSEL R139, R139, RZ, P0 ;  /* 0x000000ff8b8b7208 */ /* 0x000fe20000000000 */
[----:B------:R-:W-:Y:S01]  /*4b00*/  FMUL.FTZ R137, R114, UR13 ;  /* 0x0000000d72897c20 */ /* 0x000fe20008410000 */
[----:B------:R-:W-:Y:S02]  /*4b10*/  LOP3.LUT P0, RZ, R151, 0xff, RZ, 0xc0, !PT ;  /* 0x000000ff97ff7812 */ /* 0x000fe4000780c0ff */
[----:B------:R-:W-:Y:S01]  /*4b20*/  F2FP.BF16.F32.PACK_AB R139, R139, R113 ;  /* 0x000000718b8b723e */ /* 0x000fe200000010ff */
[----:B------:R-:W-:Y:S01]  /*4b30*/  FFMA.FTZ R113, R4, R141, R143 ;  /* 0x0000008d04717223 */ /* 0x000fe2000001008f */
[----:B------:R-:W-:-:S02]  /*4b40*/  FSEL R114, R137, RZ, P0 ;  /* 0x000000ff89727208 */ /* 0x000fc40000000000 */
[----:B------:R-:W-:Y:S01]  /*4b50*/  LOP3.LUT P0, RZ, R151, 0xff00, RZ, 0xc0, !PT ;  /* 0x0000ff0097ff7812 */ /* 0x000fe2000780c0ff */
[----:B------:R-:W-:-:S04]  /*4b60*/  FADD.FTZ R113, R6, -R113 ;  /* 0x8000007106717221 */ /* 0x000fc80000010000 */
[----:B------:R-:W-:Y:S01]  /*4b70*/  FFMA.FTZ R136, R145, R113, R136 ;  /* 0x0000007191887223 */ /* 0x000fe20000010088 */
[----:B------:R-:W-:Y:S02]  /*4b80*/  FSEL R113, R112, RZ, P0 ;  /* 0x000000ff70717208 */ /* 0x000fe40000000000 */
[----:B------:R-:W-:Y:S01]  /*4b90*/  LOP3.LUT P0, RZ, R149, 0xff, RZ, 0xc0, !PT ;  /* 0x000000ff95ff7812 */ /* 0x000fe2000780c0ff */
[----:B------:R-:W-:Y:S01]  /*4ba0*/  FMUL.FTZ R136, R136, UR13 ;  /* 0x0000000d88887c20 */ /* 0x000fe20008410000 */
[----:B------:R-:W-:Y:S01]  /*4bb0*/  F2FP.BF16.F32.PACK_AB R114, R113, R114 ;  /* 0x000000727172723e */ /* 0x000fe200000010ff */
[----:B------:R-:W-:-:S04]  /*4bc0*/  FFMA.FTZ R113, R12, R141, R143 ;  /* 0x0000008d0c717223 */ /* 0x000fc8000001008f */
[----:B------:R-:W-:-:S04]  /*4bd0*/  FADD.FTZ R113, R13, -R113 ;  /* 0x800000710d717221 */ /* 0x000fc80000010000 */
[----:B------:R-:W-:Y:S01]  /*4be0*/  FFMA.FTZ R113, R145, R113, R138 ;  /* 0x0000007191717223 */ /* 0x000fe2000001008a */
[----:B------:R-:W-:Y:S02]  /*4bf0*/  FSEL R138, R137, RZ, P0 ;  /* 0x000000ff898a7208 */ /* 0x000fe40000000000 */
[----:B------:R-:W-:Y:S01]  /*4c00*/  LOP3.LUT P0, RZ, R149, 0xff00, RZ, 0xc0, !PT ;  /* 0x0000ff0095ff7812 */ /* 0x000fe2000780c0ff */
[----:B------:R-:W-:-:S03]  /*4c10*/  FMUL.FTZ R113, R113, UR13 ;  /* 0x0000000d71717c20 */ /* 0x000fc60008410000 */
[----:B------:R-:W-:Y:S02]  /*4c20*/  FSEL R112, R112, RZ, P0 ;  /* 0x000000ff70707208 */ /* 0x000fe40000000000 */
        /* <DEDUP_REMOVED lines=14> */
[----:B------:R-:W-:-:S05]  /*4d10*/  SHF.L.U32 R136, R116, 0x10, RZ ;  /* 0x0000001074887819 */ /* 0x000fca00000006ff */
[--C-:B------:R-:W-:Y:S01]  /*4d20*/  FFMA.FTZ R142, R145, R112, R136.reuse ;  /* 0x00000070918e7223 */ /* 0x100fe20000010088 */
[----:B------:R-:W-:Y:S01]  /*4d30*/  PRMT R136, R116, 0x7632, R136 ;  /* 0x0000763274887816 */ /* 0x000fe20000000088 */
[----:B------:R-:W-:Y:S02]  /*4d40*/  FFMA.FTZ R112, R10, R141, R143 ;  /* 0x0000008d0a707223 */ /* 0x000fe4000001008f */
[----:B------:R-:W-:Y:S02]  /*4d50*/  FMUL.FTZ R142, R142, UR13 ;  /* 0x0000000d8e8e7c20 */ /* 0x000fe40008410000 */
[----:B------:R-:W-:Y:S02]  /*4d60*/  IMAD.U32 R136, R136, 0x10000, RZ ;  /* 0x0001000088887824 */ /* 0x000fe400078e00ff */
[----:B------:R-:W-:-:S04]  /*4d70*/  FADD.FTZ R112, R11, -R112 ;  /* 0x800000700b707221 */ /* 0x000fc80000010000 */
[----:B------:R-:W-:-:S04]  /*4d80*/  FFMA.FTZ R112, R145, R112, R136 ;  /* 0x0000007091707223 */ /* 0x000fc80000010088 */
        /* <DEDUP_REMOVED lines=11> */
.L_x_1753:
[-CC-:B------:R-:W-:Y:S01]  /*4e40*/  FFMA.FTZ R112, R8, R141.reuse, R143.reuse ;  /* 0x0000008d08707223 */ /* 0x180fe2000001008f */
[C---:B------:R-:W-:Y:S01]  /*4e50*/  SHF.L.U32 R114, R119.reuse, 0x10, RZ ;  /* 0x0000001077727819 */ /* 0x040fe200000006ff */
[-CC-:B------:R-:W-:Y:S01]  /*4e60*/  FFMA.FTZ R132, R16, R141.reuse, R143.reuse ;  /* 0x0000008d10847223 */ /* 0x180fe2000001008f */
[----:B------:R-:W-:Y:S01]  /*4e70*/  PRMT R136, R119, 0x7632, R136 ;  /* 0x0000763277887816 */ /* 0x000fe20000000088 */
[----:B------:R-:W-:Y:S01]  /*4e80*/  FADD.FTZ R112, R9, -R112 ;  /* 0x8000007009707221 */ /* 0x000fe20000010000 */
[----:B------:R-:W-:Y:S01]  /*4e90*/  LOP3.LUT P0, RZ, R149, 0xff0000, RZ, 0xc0, !PT ;  /* 0x00ff000095ff7812 */ /* 0x000fe2000780c0ff */
[----:B------:R-:W-:Y:S01]  /*4ea0*/  FADD.FTZ R113, R17, -R132 ;  /* 0x8000008411717221 */ /* 0x000fe20000010000 */
[----:B------:R-:W-:Y:S01]  /*4eb0*/  SHF.L.U32 R132, R118, 0x10, RZ ;  /* 0x0000001076847819 */ /* 0x000fe200000006ff */
[----:B-----5:R-:W-:Y:S01]  /*4ec0*/  FFMA.FTZ R135, R145, R112, R114 ;  /* 0x0000007091877223 */ /* 0x020fe20000010072 */
[----:B------:R-:W-:Y:S02]  /*4ed0*/  IMAD.U32 R136, R136, 0x10000, RZ ;  /* 0x0001000088887824 */ /* 0x000fe400078e00ff */
[----:B------:R-:W-:Y:S01]  /*4ee0*/  FFMA.FTZ R112, R14, R141, R143 ;  /* 0x0000008d0e707223 */ /* 0x000fe2000001008f */
[----:B------:R-:W-:Y:S01]  /*4ef0*/  FMUL.FTZ R114, R135, UR13 ;  /* 0x0000000d87727c20 */ /* 0x000fe20008410000 */
[----:B------:R-:W-:Y:S01]  /*4f00*/  FFMA.FTZ R136, R145, R113, R136 ;  /* 0x0000007191887223 */ /* 0x000fe20000010088 */
[----:B------:R-:W-:Y:S01]  /*4f10*/  PRMT R113, R118, 0x7632, R113 ;  /* 0x0000763276717816 */ /* 0x000fe20000000071 */
[----:B------:R-:W-:-:S02]  /*4f20*/  FADD.FTZ R112, R15, -R112 ;  /* 0x800000700f707221 */ /* 0x000fc40000010000 */
[----:B------:R-:W-:Y:S01]  /*4f30*/  FSEL R139, R114, RZ, P0 ;  /* 0x000000ff728b7208 */ /* 0x000fe20000000000 */
[----:B------:R-:W-:Y:S01]  /*4f40*/  FMUL.FTZ R115, R136, UR13 ;  /* 0x0000000d88737c20 */ /* 0x000fe20008410000 */
[----:B------:R-:W-:Y:S02]  /*4f50*/  LOP3.LUT P0, RZ, R151, 0xff0000, RZ, 0xc0, !PT ;  /* 0x00ff000097ff7812 */ /* 0x000fe4000780c0ff */
[----:B------:R-:W-:Y:S02]  /*4f60*/  SHF.L.U32 R113, R113, 0x10, RZ ;  /* 0x0000001071717819 */ /* 0x000fe400000006ff */
[----:B------:R-:W-:Y:S01]  /*4f70*/  FSEL R137, R114, RZ, P0 ;  /* 0x000000ff72897208 */ /* 0x000fe20000000000 */
[-C--:B------:R-:W-:Y:S01]  /*4f80*/  FFMA.FTZ R114, R5, R141.reuse, R143 ;  /* 0x0000008d05727223 */ /* 0x080fe2000001008f */
[----:B------:R-:W-:Y:S01]  /*4f90*/  ISETP.GE.U32.AND P0, PT, R148, RZ, PT ;  /* 0x000000ff9400720c */ /* 0x000fe20003f06070 */
[----:B------:R-:W-:Y:S01]  /*4fa0*/  FFMA.FTZ R134, R145, R112, R113 ;  /* 0x0000007091867223 */ /* 0x000fe20000010071 */
[----:B------:R-:W-:Y:S01]  /*4fb0*/  PRMT R112, R117, 0x7632, R112 ;  /* 0x0000763275707816 */ /* 0x000fe20000000070 */
[----:B------:R-:W-:Y:S01]  /*4fc0*/  FADD.FTZ R114, R7, -R114 ;  /* 0x8000007207727221 */ /* 0x000fe20000010000 */
[----:B------:R-:W-:Y:S01]  /*4fd0*/  ISETP.GE.U32.AND.EX P0, PT, R149, 0x1000000, PT, P0 ;  /* 0x010000009500780c */ /* 0x000fe20003f06100 */
[----:B------:R-:W-:Y:S01]  /*4fe0*/  FFMA.FTZ R113, R12, R141, R143 ;  /* 0x0000008d0c717223 */ /* 0x000fe2000001008f */
[----:B------:R-:W-:Y:S01]  /*4ff0*/  F2FP.BF16.F32.PACK_AB R135, R136, R135 ;  /* 0x000000878887723e */ /* 0x000fe200000010ff */
[----:B------:R-:W-:Y:S01]  /*5000*/  FFMA.FTZ R132, R145, R114, R132 ;  /* 0x0000007291847223 */ /* 0x000fe20000010084 */
[----:B------:R-:W-:Y:S01]  /*5010*/  FSEL R133, R115, RZ, P0 ;  /* 0x000000ff73857208 */ /* 0x000fe20000000000 */
[----:B------:R-:W-:Y:S01]  /*5020*/  IMAD.U32 R112, R112, 0x10000, RZ ;  /* 0x0001000070707824 */ /* 0x000fe200078e00ff */
[----:B------:R-:W-:Y:S01]  /*5030*/  ISETP.GE.U32.AND P0, PT, R150, RZ, PT ;  /* 0x000000ff9600720c */ /* 0x000fe20003f06070 */
[----:B------:R-:W-:Y:S01]  /*5040*/  FADD.FTZ R113, R13, -R113 ;  /* 0x800000710d717221 */ /* 0x000fe20000010000 */
[----:B------:R-:W-:Y:S01]  /*5050*/  FMUL.FTZ R114, R132, UR13 ;  /* 0x0000000d84727c20 */ /* 0x000fe20008410000 */
[C---:B------:R-:W-:Y:S01]  /*5060*/  FMUL.FTZ R136, R134.reuse, UR13 ;  /* 0x0000000d86887c20 */ /* 0x040fe20008410000 */
[----:B------:R-:W-:Y:S01]  /*5070*/  ISETP.GE.U32.AND.EX P0, PT, R151, 0x1000000, PT, P0 ;  /* 0x010000009700780c */ /* 0x000fe20003f06100 */
[----:B------:R-:W-:Y:S01]  /*5080*/  FFMA.FTZ R112, R145, R113, R112 ;  /* 0x0000007191707223 */ /* 0x000fe20000010070 */
[----:B------:R-:W-:-:S02]  /*5090*/  F2FP.BF16.F32.PACK_AB R134, R134, R132 ;  /* 0x000000848686723e */ /* 0x000fc400000010ff */
        /* <DEDUP_REMOVED lines=10> */
[----:B------:R-:W-:Y:S01]  /*5140*/  F2FP.BF16.F32.PACK_AB R138, R132, R113 ;  /* 0x00000071848a723e */ /* 0x000fe200000010ff */
[----:B------:R-:W-:Y:S01]  /*5150*/  FFMA.FTZ R113, R4, R141, R143 ;  /* 0x0000008d04717223 */ /* 0x000fe2000001008f */
[----:B------:R-:W-:Y:S01]  /*5160*/  IMAD.U32 R132, R117, 0x10000, RZ ;  /* 0x0001000075847824 */ /* 0x000fe200078e00ff */
[----:B------:R-:W-:Y:S02]  /*5170*/  FSEL R136, R136, RZ, P0 ;  /* 0x000000ff88887208 */ /* 0x000fe40000000000 */
[----:B------:R-:W-:Y:S01]  /*5180*/  FADD.FTZ R113, R6, -R113 ;  /* 0x8000007106717221 */ /* 0x000fe20000010000 */
[----:B------:R-:W-:-:S02]  /*5190*/  LOP3.LUT P0, RZ, R150, 0xff0000, RZ, 0xc0, !PT ;  /* 0x00ff000096ff7812 */ /* 0x000fc4000780c0ff */
[----:B------:R-:W-:Y:S01]  /*51a0*/  F2FP.BF16.F32.PACK_AB R114, R136, R114 ;  /* 0x000000728872723e */ /* 0x000fe200000010ff */
[----:B------:R-:W-:Y:S01]  /*51b0*/  FFMA.FTZ R113, R145, R113, R132 ;  /* 0x0000007191717223 */ /* 0x000fe20000010084 */
[----:B------:R-:W-:Y:S01]  /*51c0*/  FFMA.FTZ R132, R0, R141, R143 ;  /* 0x0000008d00847223 */ /* 0x000fe2000001008f */
[----:B------:R-:W-:Y:S02]  /*51d0*/  SHF.L.U32 R136, R116, 0x10, RZ ;  /* 0x0000001074887819 */ /* 0x000fe400000006ff */
[----:B------:R-:W-:Y:S01]  /*51e0*/  FMUL.FTZ R137, R113, UR13 ;  /* 0x0000000d71897c20 */ /* 0x000fe20008410000 */
[C---:B------:R-:W-:Y:S01]  /*51f0*/  F2FP.BF16.F32.PACK_AB R133, R112.reuse, R113 ;  /* 0x000000717085723e */ /* 0x040fe200000010ff */
[----:B------:R-:W-:Y:S01]  /*5200*/  FADD.FTZ R132, R3, -R132 ;  /* 0x8000008403847221 */ /* 0x000fe20000010000 */
[----:B------:R-:W-:Y:S02]  /*5210*/  FMUL.FTZ R112, R112, UR13 ;  /* 0x0000000d70707c20 */ /* 0x000fe40008410000 */
[----:B------:R-:W-:Y:S01]  /*5220*/  FSEL R113, R137, RZ, P0 ;  /* 0x000000ff89717208 */ /* 0x000fe20000000000 */
[----:B------:R-:W-:Y:S01]  /*5230*/  FFMA.FTZ R140, R145, R132, R136 ;  /* 0x00000084918c7223 */ /* 0x000fe20000010088 */
[----:B------:R-:W-:-:S02]  /*5240*/  LOP3.LUT P0, RZ, R150, 0xff000000, RZ, 0xc0, !PT ;  /* 0xff00000096ff7812 */ /* 0x000fc4000780c0ff */
[----:B------:R-:W-:Y:S01]  /*5250*/  PRMT R136, R116, 0x7632, R136 ;  /* 0x0000763274887816 */ /* 0x000fe20000000088 */
[----:B------:R-:W-:Y:S01]  /*5260*/  FMUL.FTZ R142, R140, UR13 ;  /* 0x0000000d8c8e7c20 */ /* 0x000fe20008410000 */
[----:B------:R-:W-:Y:S02]  /*5270*/  FSEL R132, R112, RZ, P0 ;  /* 0x000000ff70847208 */ /* 0x000fe40000000000 */
[----:B------:R-:W-:Y:S01]  /*5280*/  LOP3.LUT P0, RZ, R148, 0xff0000, RZ, 0xc0, !PT ;  /* 0x00ff000094ff7812 */ /* 0x000fe2000780c0ff */
[----:B------:R-:W-:Y:S01]  /*5290*/  IMAD.U32 R136, R136, 0x10000, RZ ;  /* 0x0001000088887824 */ /* 0x000fe200078e00ff */
        /* <DEDUP_REMOVED lines=19> */
[----:B------:R-:W-:-:S07]  /*53d0*/  F2FP.BF16.F32.PACK_AB R112, R112, R142 ;  /* 0x0000008e7070723e */ /* 0x000fce00000010ff */
.L_x_1749:
        /* <DEDUP_REMOVED lines=14> */
.L_x_1745:
[----:B------:R-:W-:Y:S05]  /*54c0*/  BSYNC.RECONVERGENT B1 ;  /* 0x0000000000017941 */ /* 0x000fea0003800200 */
.L_x_1744:
        /* <DEDUP_REMOVED lines=11> */
[-CC-:B0-----:R-:W-:Y:S01]  /*5580*/  FFMA.FTZ R112, R24, R141.reuse, R143.reuse ;  /* 0x0000008d18707223 */ /* 0x181fe2000001008f */
[C---:B------:R-:W-:Y:S01]  /*5590*/  IMAD.U32 R114, R123.reuse, 0x10000, RZ ;  /* 0x000100007b727824 */ /* 0x040fe200078e00ff */
[----:B------:R-:W-:Y:S01]  /*55a0*/  PRMT R136, R123, 0x7632, R136 ;  /* 0x000076327b887816 */ /* 0x000fe20000000088 */
[-CC-:B------:R-:W-:Y:S01]  /*55b0*/  FFMA.FTZ R132, R32, R141.reuse, R143.reuse ;  /* 0x0000008d20847223 */ /* 0x180fe2000001008f */
[----:B------:R-:W-:Y:S01]  /*55c0*/  FADD.FTZ R112, R25, -R112 ;  /* 0x8000007019707221 */ /* 0x000fe20000010000 */
[----:B------:R-:W-:Y:S01]  /*55d0*/  LOP3.LUT P6, RZ, R155, 0xff0000, RZ, 0xc0, !PT ;  /* 0x00ff00009bff7812 */ /* 0x000fe200078cc0ff */
[----:B------:R-:W-:Y:S01]  /*55e0*/  IMAD.U32 R137, R122, 0x10000, RZ ;  /* 0x000100007a897824 */ /* 0x000fe200078e00ff */
[----:B------:R-:W-:Y:S01]  /*55f0*/  SHF.L.U32 R136, R136, 0x10, RZ ;  /* 0x0000001088887819 */ /* 0x000fe200000006ff */
[----:B-----5:R-:W-:Y:S01]  /*5600*/  FFMA.FTZ R135, R145, R112, R114 ;  /* 0x0000007091877223 */ /* 0x020fe20000010072 */
[----:B------:R-:W-:Y:S01]  /*5610*/  FADD.FTZ R113, R33, -R132 ;  /* 0x8000008421717221 */ /* 0x000fe20000010000 */
[-CC-:B------:R-:W-:Y:S01]  /*5620*/  FFMA.FTZ R112, R30, R141.reuse, R143.reuse ;  /* 0x0000008d1e707223 */ /* 0x180fe2000001008f */
[----:B------:R-:W-:Y:S01]  /*5630*/  FFMA.FTZ R114, R21, R141, R143 ;  /* 0x0000008d15727223 */ /* 0x000fe2000001008f */
[----:B------:R-:W-:Y:S01]  /*5640*/  FMUL.FTZ R115, R135, UR13 ;  /* 0x0000000d87737c20 */ /* 0x000fe20008410000 */
[----:B------:R-:W-:Y:S01]  /*5650*/  FFMA.FTZ R136, R145, R113, R136 ;  /* 0x0000007191887223 */ /* 0x000fe20000010088 */
[----:B------:R-:W-:Y:S01]  /*5660*/  PRMT R113, R122, 0x7632, R113 ;  /* 0x000076327a717816 */ /* 0x000fe20000000071 */
[----:B------:R-:W-:Y:S01]  /*5670*/  FADD.FTZ R112, R31, -R112 ;  /* 0x800000701f707221 */ /* 0x000fe20000010000 */
[----:B------:R-:W-:Y:S01]  /*5680*/  FADD.FTZ R132, R23, -R114 ;  /* 0x8000007217847221 */ /* 0x000fe20000010000 */
[----:B------:R-:W-:Y:S01]  /*5690*/  FSEL R139, R115, RZ, P6 ;  /* 0x000000ff738b7208 */ /* 0x000fe20003000000 */
[----:B------:R-:W-:Y:S01]  /*56a0*/  FFMA.FTZ R114, R28, R141, R143 ;  /* 0x0000008d1c727223 */ /* 0x000fe2000001008f */
[----:B------:R-:W-:Y:S01]  /*56b0*/  LOP3.LUT P6, RZ, R153, 0xff0000, RZ, 0xc0, !PT ;  /* 0x00ff000099ff7812 */ /* 0x000fe200078cc0ff */
[----:B------:R-:W-:-:S02]  /*56c0*/  IMAD.U32 R113, R113, 0x10000, RZ ;  /* 0x0001000071717824 */ /* 0x000fc400078e00ff */
[----:B------:R-:W-:Y:S01]  /*56d0*/  FFMA.FTZ R132, R145, R132, R137 ;  /* 0x0000008491847223 */ /* 0x000fe20000010089 */
[----:B------:R-:W-:Y:S01]  /*56e0*/  FADD.FTZ R114, R29, -R114 ;  /* 0x800000721d727221 */ /* 0x000fe20000010000 */
[----:B------:R-:W-:Y:S01]  /*56f0*/  FSEL R115, R115, RZ, P6 ;  /* 0x000000ff73737208 */ /* 0x000fe20003000000 */
[----:B------:R-:W-:Y:S01]  /*5700*/  FFMA.FTZ R134, R145, R112, R113 ;  /* 0x0000007091867223 */ /* 0x000fe20000010071 */
[----:B------:R-:W-:Y:S01]  /*5710*/  ISETP.GE.U32.AND P6, PT, R154, RZ, PT ;  /* 0x000000ff9a00720c */ /* 0x000fe20003fc6070 */
[----:B------:R-:W-:Y:S01]  /*5720*/  FMUL.FTZ R113, R136, UR13 ;  /* 0x0000000d88717c20 */ /* 0x000fe20008410000 */
[----:B------:R-:W-:Y:S02]  /*5730*/  PRMT R112, R121, 0x7632, R112 ;  /* 0x0000763279707816 */ /* 0x000fe40000000070 */
[----:B------:R-:W-:Y:S02]  /*5740*/  ISETP.GE.U32.AND.EX P6, PT, R155, 0x1000000, PT, P6 ;  /* 0x010000009b00780c */ /* 0x000fe40003fc6160 */
[----:B------:R-:W-:-:S02]  /*5750*/  SHF.L.U32 R112, R112, 0x10, RZ ;  /* 0x0000001070707819 */ /* 0x000fc400000006ff */
[----:B------:R-:W-:Y:S02]  /*5760*/  FSEL R133, R113, RZ, P6 ;  /* 0x000000ff71857208 */ /* 0x000fe40003000000 */
[----:B------:R-:W-:Y:S01]  /*5770*/  ISETP.GE.U32.AND P6, PT, R152, RZ, PT ;  /* 0x000000ff9800720c */ /* 0x000fe20003fc6070 */
[----:B------:R-:W-:Y:S01]  /*5780*/  FFMA.FTZ R112, R145, R114, R112 ;  /* 0x0000007291707223 */ /* 0x000fe20000010070 */
[----:B------:R-:W-:Y:S01]  /*5790*/  FMUL.FTZ R114, R132, UR13 ;  /* 0x0000000d84727c20 */ /* 0x000fe20008410000 */
[----:B------:R-:W-:Y:S01]  /*57a0*/  F2FP.BF16.F32.PACK_AB R135, R136, R135 ;  /* 0x000000878887723e */ /* 0x000fe200000010ff */
[C---:B------:R-:W-:Y:S01]  /*57b0*/  FMUL.FTZ R136, R134.reuse, UR13 ;  /* 0x0000000d86887c20 */ /* 0x040fe20008410000 */
[----:B------:R-:W-:Y:S02]  /*57c0*/  ISETP.GE.U32.AND.EX P6, PT, R153, 0x1000000, PT, P6 ;  /* 0x010000009900780c */ /* 0x000fe40003fc6160 */
[----:B------:R-:W-:Y:S02]  /*57d0*/  F2FP.BF16.F32.PACK_AB R134, R134, R132 ;  /* 0x000000848686723e */ /* 0x000fe400000010ff */
[----:B------:R-:W-:-:S02]  /*57e0*/  FSEL R137, R113, RZ, P6 ;  /* 0x000000ff71897208 */ /* 0x000fc40003000000 */
[----:B------:R-:W-:Y:S02]  /*57f0*/  LOP3.LUT P6, RZ, R155, 0xff, RZ, 0xc0, !PT ;  /* 0x000000ff9bff7812 */ /* 0x000fe400078cc0ff */
[----:B------:R-:W-:Y:S02]  /*5800*/  F2FP.BF16.F32.PACK_AB R115, R137, R115 ;  /* 0x000000738973723e */ /* 0x000fe400000010ff */
[C---:B------:R-:W-:Y:S02]  /*5810*/  FSEL R113, R114.reuse, RZ, P6 ;  /* 0x000000ff72717208 */ /* 0x040fe40003000000 */
        /* <DEDUP_REMOVED lines=8> */
[----:B------:R-:W-:Y:S02]  /*58a0*/  SHF.L.U32 R132, R121, 0x10, RZ ;  /* 0x0000001079847819 */ /* 0x000fe400000006ff */
[----:B------:R-:W-:Y:S01]  /*58b0*/  FSEL R136, R136, RZ, P6 ;  /* 0x000000ff88887208 */ /* 0x000fe20003000000 */
[----:B------:R-:W-:Y:S01]  /*58c0*/  FADD.FTZ R113, R22, -R113 ;  /* 0x8000007116717221 */ /* 0x000fe20000010000 */
[----:B------:R-:W-:-:S02]  /*58d0*/  LOP3.LUT P6, RZ, R152, 0xff0000, RZ, 0xc0, !PT ;  /* 0x00ff000098ff7812 */ /* 0x000fc400078cc0ff */
[----:B------:R-:W-:Y:S01]  /*58e0*/  F2FP.BF16.F32.PACK_AB R114, R136, R114 ;  /* 0x000000728872723e */ /* 0x000fe200000010ff */
[----:B------:R-:W-:Y:S01]  /*58f0*/  FFMA.FTZ R113, R145, R113, R132 ;  /* 0x0000007191717223 */ /* 0x000fe20000010084 */
[----:B------:R-:W-:Y:S01]  /*5900*/  FFMA.FTZ R132, R18, R141, R143 ;  /* 0x0000008d12847223 */ /* 0x000fe2000001008f */
[----:B------:R-:W-:Y:S02]  /*5910*/  IMAD.U32 R136, R120, 0x10000, RZ ;  /* 0x0001000078887824 */ /* 0x000fe400078e00ff */
        /* <DEDUP_REMOVED lines=10> */
[----:B------:R-:W-:Y:S02]  /*59c0*/  LOP3.LUT P6, RZ, R154, 0xff0000, RZ, 0xc0, !PT ;  /* 0x00ff00009aff7812 */ /* 0x000fe400078cc0ff */
[----:B------:R-:W-:Y:S01]  /*59d0*/  F2FP.BF16.F32.PACK_AB R113, R132, R113 ;  /* 0x000000718471723e */ /* 0x000fe200000010ff */
[----:B------:R-:W-:Y:S01]  /*59e0*/  FFMA.FTZ R132, R26, R141, R143 ;  /* 0x0000008d1a847223 */ /* 0x000fe2000001008f */
[----:B------:R-:W-:Y:S02]  /*59f0*/  FSEL R137, R137, RZ, P6 ;  /* 0x000000ff89897208 */ /* 0x000fe40003000000 */
[----:B------:R-:W-:Y:S01]  /*5a00*/  SHF.L.U32 R136, R136, 0x10, RZ ;  /* 0x0000001088887819 */ /* 0x000fe200000006ff */
[----:B------:R-:W-:Y:S01]  /*5a10*/  FADD.FTZ R132, R27, -R132 ;  /* 0x800000841b847221 */ /* 0x000fe20000010000 */
[----:B------:R-:W-:-:S03]  /*5a20*/  LOP3.LUT P6, RZ, R154, 0xff000000, RZ, 0xc0, !PT ;  /* 0xff0000009aff7812 */ /* 0x000fc600078cc0ff */
[----:B------:R-:W-:Y:S01]  /*5a30*/  FFMA.FTZ R132, R145, R132, R136 ;  /* 0x0000008491847223 */ /* 0x000fe20000010088 */
[----:B------:R-:W-:Y:S02]  /*5a40*/  FSEL R112, R112, RZ, P6 ;  /* 0x000000ff70707208 */ /* 0x000fe40003000000 */
        /* <DEDUP_REMOVED lines=14> */
.L_x_1758:
[----:B0-----:R-:W-:Y:S01]  /*5b30*/  FFMA.FTZ R113, R24, R141, R143 ;  /* 0x0000008d18717223 */ /* 0x001fe2000001008f */
[C---:B------:R-:W-:Y:S01]  /*5b40*/  IMAD.U32 R112, R123.reuse, 0x10000, RZ ;  /* 0x000100007b707824 */ /* 0x040fe200078e00ff */
[----:B------:R-:W-:Y:S02]  /*5b50*/  PRMT R114, R123, 0x7632, R114 ;  /* 0x000076327b727816 */ /* 0x000fe40000000072 */
        /* <DEDUP_REMOVED lines=9> */
[--C-:B------:R-:W-:Y:S01]  /*5bf0*/  FFMA.FTZ R139, R145, R112, R114.reuse ;  /* 0x00000070918b7223 */ /* 0x100fe20000010072 */
[----:B------:R-:W-:Y:S01]  /*5c00*/  PRMT R114, R122, 0x7632, R114 ;  /* 0x000076327a727816 */ /* 0x000fe20000000072 */
[----:B------:R-:W-:Y:S01]  /*5c10*/  FFMA.FTZ R112, R30, R141, R143 ;  /* 0x0000008d1e707223 */ /* 0x000fe2000001008f */
[----:B------:R-:W-:Y:S01]  /*5c20*/  FSEL R115, R113, RZ, P6 ;  /* 0x000000ff71737208 */ /* 0x000fe20003000000 */
[----:B------:R-:W-:Y:S01]  /*5c30*/  FMUL.FTZ R139, R139, UR13 ;  /* 0x0000000d8b8b7c20 */ /* 0x000fe20008410000 */
[----:B------:R-:W-:Y:S01]  /*5c40*/  ISETP.GE.U32.AND P6, PT, R152, RZ, PT ;  /* 0x000000ff9800720c */ /* 0x000fe20003fc6070 */
[----:B------:R-:W-:Y:S01]  /*5c50*/  FADD.FTZ R112, R31, -R112 ;  /* 0x800000701f707221 */ /* 0x000fe20000010000 */
[----:B------:R-:W-:Y:S01]  /*5c60*/  IMAD.U32 R114, R114, 0x10000, RZ ;  /* 0x0001000072727824 */ /* 0x000fe200078e00ff */
[----:B------:R-:W-:Y:S02]  /*5c70*/  SHF.L.U32 R138, R138, 0x10, RZ ;  /* 0x000000108a8a7819 */ /* 0x000fe400000006ff */
[----:B------:R-:W-:Y:S01]  /*5c80*/  ISETP.GE.U32.AND.EX P6, PT, R153, 0x1000000, PT, P6 ;  /* 0x010000009900780c */ /* 0x000fe20003fc6160 */
[----:B------:R-:W-:-:S03]  /*5c90*/  FFMA.FTZ R112, R145, R112, R114 ;  /* 0x0000007091707223 */ /* 0x000fc60000010072 */
        /* <DEDUP_REMOVED lines=9> */
[----:B------:R-:W-:Y:S01]  /*5d30*/  FFMA.FTZ R114, R145, R114, R136 ;  /* 0x0000007291727223 */ /* 0x000fe20000010088 */
[----:B------:R-:W-:Y:S02]  /*5d40*/  IMAD.U32 R136, R121, 0x10000, RZ ;  /* 0x0001000079887824 */ /* 0x000fe400078e00ff */
        /* <DEDUP_REMOVED lines=33> */
[----:B------:R-:W-:Y:S01]  /*5f60*/  F2FP.BF16.F32.PACK_AB R113, R113, R136 ;  /* 0x000000887171723e */ /* 0x000fe200000010ff */
[----:B------:R-:W-:-:S04]  /*5f70*/  IMAD.U32 R136, R120, 0x10000, RZ ;  /* 0x0001000078887824 */ /* 0x000fc800078e00ff */
[--C-:B------:R-:W-:Y:S01]  /*5f80*/  FFMA.FTZ R142, R145, R112, R136.reuse ;  /* 0x00000070918e7223 */ /* 0x100fe20000010088 */
[----:B------:R-:W-:Y:S01]  /*5f90*/  PRMT R136, R120, 0x7632, R136 ;  /* 0x0000763278887816 */ /* 0x000fe20000000088 */
[----:B------:R-:W-:Y:S02]  /*5fa0*/  FFMA.FTZ R112, R26, R141, R143 ;  /* 0x0000008d1a707223 */ /* 0x000fe4000001008f */
[----:B------:R-:W-:Y:S01]  /*5fb0*/  FMUL.FTZ R142, R142, UR13 ;  /* 0x0000000d8e8e7c20 */ /* 0x000fe20008410000 */
[----:B------:R-:W-:Y:S01]  /*5fc0*/  SHF.L.U32 R136, R136, 0x10, RZ ;  /* 0x0000001088887819 */ /* 0x000fe200000006ff */
        /* <DEDUP_REMOVED lines=13> */
.L_x_1757:
[----:B------:R-:W-:-:S04]  /*60a0*/  UISETP.NE.U32.AND UP0, UPT, UR6, URZ, UPT ;  /* 0x000000ff0600728c */ /* 0x000fc8000bf05070 */
[----:B------:R-:W-:-:S09]  /*60b0*/  UISETP.NE.AND.EX UP0, UPT, UR7, URZ, UPT, UP0 ;  /* 0x000000ff0700728c */ /* 0x000fd2000bf05300 */
[----:B------:R-:W-:Y:S05]  /*60c0*/  BRA.U !UP0, `(.L_x_1760) ;  /* 0x00000005083c7547 */ /* 0x000fea000b800000 */
[-CC-:B0-----:R-:W-:Y:S01]  /*60d0*/  FFMA.FTZ R112, R24, R141.reuse, R143.reuse ;  /* 0x0000008d18707223 */ /* 0x181fe2000001008f */
        /* <DEDUP_REMOVED lines=78> */
.L_x_1760:
[-CC-:B0-----:R-:W-:Y:S01]  /*65c0*/  FFMA.FTZ R112, R24, R141.reuse, R143.reuse ;  /* 0x0000008d18707223 */ /* 0x181fe2000001008f */
        /* <DEDUP_REMOVED lines=74> */
.L_x_1756:
[----:B------:R-:W-:-:S04]  /*6a70*/  UISETP.NE.U32.AND UP0, UPT, UR20, URZ, UPT ;  /* 0x000000ff1400728c */ /* 0x000fc8000bf05070 */
[----:B------:R-:W-:-:S09]  /*6a80*/  UISETP.NE.AND.EX UP0, UPT, UR21, URZ, UPT, UP0 ;  /* 0x000000ff1500728c */ /* 0x000fd2000bf05300 */
[----:B------:R-:W-:Y:S05]  /*6a90*/  BRA.U !UP0, `(.L_x_1761) ;  /* 0x00000009082c7547 */ /* 0x000fea000b800000 */
[----:B------:R-:W-:-:S04]  /*6aa0*/  UISETP.NE.U32.AND UP0, UPT, UR6, URZ, UPT ;  /* 0x000000ff0600728c */ /* 0x000fc8000bf05070 */
[----:B------:R-:W-:-:S09]  /*6ab0*/  UISETP.NE.AND.EX UP0, UPT, UR7, URZ, UPT, UP0 ;  /* 0x000000ff0700728c */ /* 0x000fd2000bf05300 */
[----:B------:R-:W-:Y:S05]  /*6ac0*/  BRA.U !UP0, `(.L_x_1762) ;  /* 0x0000000508187547 */ /* 0x000fea000b800000 */
[----:B------:R-:W-:Y:S01]  /*6ad0*/  PRMT R134, R123, 0x7632, R134 ;  /* 0x000076327b867816 */ /* 0x000fe20000000086 */
[-CC-:B------:R-:W-:Y:S01]  /*6ae0*/  FFMA.FTZ R135, R32, R141.reuse, R143.reuse ;  /* 0x0000008d20877223 */ /* 0x180fe2000001008f */
[----:B------:R-:W-:Y:S01]  /*6af0*/  PRMT R132, R122, 0x7632, R132 ;  /* 0x000076327a847816 */ /* 0x000fe20000000084 */
[----:B------:R-:W-:Y:S01]  /*6b00*/  FFMA.FTZ R133, R30, R141, R143 ;  /* 0x0000008d1e857223 */ /* 0x000fe2000001008f */
[----:B------:R-:W-:Y:S01]  /*6b10*/  ISETP.GE.U32.AND P6, PT, R154, RZ, PT ;  /* 0x000000ff9a00720c */ /* 0x000fe20003fc6070 */
[----:B------:R-:W-:Y:S01]  /*6b20*/  FADD.FTZ R135, R33, -R135 ;  /* 0x8000008721877221 */ /* 0x000fe20000010000 */
[----:B------:R-:W-:Y:S01]  /*6b30*/  IMAD.U32 R134, R134, 0x10000, RZ ;  /* 0x0001000086867824 */ /* 0x000fe200078e00ff */
[----:B------:R-:W-:Y:S01]  /*6b40*/  SHF.L.U32 R132, R132, 0x10, RZ ;  /* 0x0000001084847819 */ /* 0x000fe200000006ff */
[----:B------:R-:W-:Y:S01]  /*6b50*/  FADD.FTZ R133, R31, -R133 ;  /* 0x800000851f857221 */ /* 0x000fe20000010000 */
[----:B------:R-:W-:Y:S01]  /*6b60*/  ISETP.GE.U32.AND.EX P6, PT, R155, 0x1000000, PT, P6 ;  /* 0x010000009b00780c */ /* 0x000fe20003fc6160 */
[C---:B-----5:R-:W-:Y:S01]  /*6b70*/  FFMA.FTZ R135, R145.reuse, R135, R134 ;  /* 0x0000008791877223 */ /* 0x060fe20000010086 */
[----:B------:R-:W-:Y:S01]  /*6b80*/  FFMA.FTZ R134, R24, R141, R143 ;  /* 0x0000008d18867223 */ /* 0x000fe2000001008f */
[----:B------:R-:W-:Y:S01]  /*6b90*/  FFMA.FTZ R138, R145, R133, R132 ;  /* 0x00000085918a7223 */ /* 0x000fe20000010084 */
[----:B------:R-:W-:-:S02]  /*6ba0*/  IMAD.U32 R132, R123, 0x10000, RZ ;  /* 0x000100007b847824 */ /* 0x000fc400078e00ff */
[----:B0-----:R-:W-:Y:S01]  /*6bb0*/  FFMA.FTZ R137, R28, R141, R143 ;  /* 0x0000008d1c897223 */ /* 0x001fe2000001008f */
[----:B------:R-:W-:Y:S01]  /*6bc0*/  FADD.FTZ R134, R25, -R134 ;  /* 0x8000008619867221 */ /* 0x000fe20000010000 */
[----:B------:R-:W-:Y:S02]  /*6bd0*/  IMAD.U32 R136, R121, 0x10000, RZ ;  /* 0x0001000079887824 */ /* 0x000fe400078e00ff */
[----:B------:R-:W-:Y:S01]  /*6be0*/  FADD.FTZ R137, R29, -R137 ;  /* 0x800000891d897221 */ /* 0x000fe20000010000 */
[----:B------:R-:W-:Y:S01]  /*6bf0*/  FFMA.FTZ R134, R145, R134, R132 ;  /* 0x0000008691867223 */ /* 0x000fe20000010084 */
[----:B------:R-:W-:-:S03]  /*6c00*/  FMUL.FTZ R132, R135, UR13 ;  /* 0x0000000d87847c20 */ /* 0x000fc60008410000 */
        /* <DEDUP_REMOVED lines=9> */
[----:B------:R-:W-:Y:S01]  /*6ca0*/  FFMA.FTZ R133, R20, R141, R143 ;  /* 0x0000008d14857223 */ /* 0x000fe2000001008f */
[----:B------:R-:W-:-:S03]  /*6cb0*/  SHF.L.U32 R132, R122, 0x10, RZ ;  /* 0x000000107a847819 */ /* 0x000fc600000006ff */
[----:B------:R-:W-:Y:S02]  /*6cc0*/  FADD.FTZ R133, R22, -R133 ;  /* 0x8000008516857221 */ /* 0x000fe40000010000 */
[C---:B------:R-:W-:Y:S02]  /*6cd0*/  FFMA.FTZ R134, R145.reuse, R134, R132 ;  /* 0x0000008691867223 */ /* 0x040fe40000010084 */
[--C-:B------:R-:W-:Y:S01]  /*6ce0*/  FFMA.FTZ R133, R145, R133, R136.reuse ;  /* 0x0000008591857223 */ /* 0x100fe20000010088 */
[----:B------:R-:W-:Y:S01]  /*6cf0*/  PRMT R136, R121, 0x7632, R136 ;  /* 0x0000763279887816 */ /* 0x000fe20000000088 */
[----:B------:R-:W-:Y:S01]  /*6d00*/  FMUL.FTZ R132, R134, UR13 ;  /* 0x0000000d86847c20 */ /* 0x000fe20008410000 */
[C---:B------:R-:W-:Y:S01]  /*6d10*/  F2FP.BF16.F32.PACK_AB R134, R138.reuse, R134 ;  /* 0x000000868a86723e */ /* 0x040fe200000010ff */
[----:B------:R-:W-:Y:S01]  /*6d20*/  FMUL.FTZ R138, R138, UR13 ;  /* 0x0000000d8a8a7c20 */ /* 0x000fe20008410000 */
[----:B------:R-:W-:Y:S02]  /*6d30*/  SHF.L.U32 R136, R136, 0x10, RZ ;  /* 0x0000001088887819 */ /* 0x000fe400000006ff */
[----:B------:R-:W-:-:S02]  /*6d40*/  FSEL R132, R132, RZ, P6 ;  /* 0x000000ff84847208 */ /* 0x000fc40003000000 */
[----:B------:R-:W-:Y:S01]  /*6d50*/  LOP3.LUT P6, RZ, R155, 0xff00, RZ, 0xc0, !PT ;  /* 0x0000ff009bff7812 */ /* 0x000fe200078cc0ff */
[----:B------:R-:W-:-:S03]  /*6d60*/  FFMA.FTZ R136, R145, R137, R136 ;  /* 0x0000008991887223 */ /* 0x000fc60000010088 */
[----:B------:R-:W-:Y:S01]  /*6d70*/  FSEL R138, R138, RZ, P6 ;  /* 0x000000ff8a8a7208 */ /* 0x000fe20003000000 */
[----:B------:R-:W-:Y:S01]  /*6d80*/  FMUL.FTZ R137, R136, UR13 ;  /* 0x0000000d88897c20 */ /* 0x000fe20008410000 */
[----:B------:R-:W-:Y:S02]  /*6d90*/  LOP3.LUT P6, RZ, R154, 0xff0000, RZ, 0xc0, !PT ;  /* 0x00ff00009aff7812 */ /* 0x000fe400078cc0ff */
[----:B------:R-:W-:Y:S01]  /*6da0*/  F2FP.BF16.F32.PACK_AB R138, R138, R132 ;  /* 0x000000848a8a723e */ /* 0x000fe200000010ff */
[----:B------:R-:W-:Y:S01]  /*6db0*/  FMUL.FTZ R132, R133, UR13 ;  /* 0x0000000d85847c20 */ /* 0x000fe20008410000 */
[----:B------:R-:W-:Y:S01]  /*6dc0*/  F2FP.BF16.F32.PACK_AB R133, R136, R133 ;  /* 0x000000858885723e */ /* 0x000fe200000010ff */
[----:B------:R-:W-:-:S03]  /*6dd0*/  IMAD.U32 R136, R120, 0x10000, RZ ;  /* 0x0001000078887824 */ /* 0x000fc600078e00ff */
[----:B------:R-:W-:Y:S02]  /*6de0*/  FSEL R132, R132, RZ, P6 ;  /* 0x000000ff84847208 */ /* 0x000fe40003000000 */
        /* <DEDUP_REMOVED lines=20> */
.L_x_1762:
[-C--:B0-----:R-:W-:Y:S01]  /*6f30*/  FFMA.FTZ R136, R24, R141.reuse, R143 ;  /* 0x0000008d18887223 */ /* 0x081fe2000001008f */
[C---:B------:R-:W-:Y:S01]  /*6f40*/  IMAD.U32 R137, R123.reuse, 0x10000, RZ ;  /* 0x000100007b897824 */ /* 0x040fe200078e00ff */
[----:B------:R-:W-:Y:S02]  /*6f50*/  PRMT R138, R123, 0x7632, R138 ;  /* 0x000076327b8a7816 */ /* 0x000fe4000000008a */
[----:B------:R-:W-:Y:S01]  /*6f60*/  FADD.FTZ R136, R25, -R136 ;  /* 0x8000008819887221 */ /* 0x000fe20000010000 */
[----:B------:R-:W-:Y:S02]  /*6f70*/  LOP3.LUT P6, RZ, R155, 0xff0000, RZ, 0xc0, !PT ;  /* 0x00ff00009bff7812 */ /* 0x000fe400078cc0ff */
[----:B------:R-:W-:Y:S01]  /*6f80*/  SHF.L.U32 R138, R138, 0x10, RZ ;  /* 0x000000108a8a7819 */ /* 0x000fe200000006ff */
[----:B-----5:R-:W-:Y:S01]  /*6f90*/  FFMA.FTZ R136, R145, R136, R137 ;  /* 0x0000008891887223 */ /* 0x020fe20000010089 */
[----:B------:R-:W-:Y:S01]  /*6fa0*/  FFMA.FTZ R137, R32, R141, R143 ;  /* 0x0000008d20897223 */ /* 0x000fe2000001008f */
[----:B------:R-:W-:-:S02]  /*6fb0*/  PRMT R140, R121, 0x7632, R140 ;  /* 0x00007632798c7816 */ /* 0x000fc4000000008c */
[----:B------:R-:W-:Y:S01]  /*6fc0*/  FMUL.FTZ R136, R136, UR13 ;  /* 0x0000000d88887c20 */ /* 0x000fe20008410000 */
[----:B------:R-:W-:Y:S01]  /*6fd0*/  FADD.FTZ R137, R33, -R137 ;  /* 0x8000008921897221 */ /* 0x000fe20000010000 */
[----:B------:R-:W-:Y:S02]  /*6fe0*/  SHF.L.U32 R140, R140, 0x10, RZ ;  /* 0x000000108c8c7819 */ /* 0x000fe400000006ff */
[----:B------:R-:W-:Y:S01]  /*6ff0*/  PRMT R142, R120, 0x7632, R142 ;  /* 0x00007632788e7816 */ /* 0x000fe2000000008e */
[--C-:B------:R-:W-:Y:S01]  /*7000*/  FFMA.FTZ R137, R145, R137, R138.reuse ;  /* 0x0000008991897223 */ /* 0x100fe2000001008a */
[----:B------:R-:W-:Y:S02]  /*7010*/  FSEL R136, R136, RZ, P6 ;  /* 0x000000ff88887208 */ /* 0x000fe40003000000 */
[----:B------:R-:W-:Y:S01]  /*7020*/  ISETP.GE.U32.AND P6, PT, R154, RZ, PT ;  /* 0x000000ff9a00720c */ /* 0x000fe20003fc6070 */
[----:B------:R-:W-:Y:S01]  /*7030*/  FMUL.FTZ R137, R137, UR13 ;  /* 0x0000000d89897c20 */ /* 0x000fe20008410000 */
[----:B------:R-:W-:-:S02]  /*7040*/  PRMT R138, R122, 0x7632, R138 ;  /* 0x000076327a8a7816 */ /* 0x000fc4000000008a */
[----:B------:R-:W-:Y:S02]  /*7050*/  ISETP.GE.U32.AND.EX P6, PT, R155, 0x1000000, PT, P6 ;  /* 0x010000009b00780c */ /* 0x000fe40003fc6160 */
[----:B------:R-:W-:Y:S02]  /*7060*/  SHF.L.U32 R138, R138, 0x10, RZ ;  /* 0x000000108a8a7819 */ /* 0x000fe400000006ff */
[----:B------:R-:W-:Y:S02]  /*7070*/  FSEL R137, R137, RZ, P6 ;  /* 0x000000ff89897208 */ /* 0x000fe40003000000 */
[----:B------:R-:W-:Y:S02]  /*7080*/  LOP3.LUT P6, RZ, R155, 0xff, RZ, 0xc0, !PT ;  /* 0x000000ff9bff7812 */ /* 0x000fe400078cc0ff */
[----:B------:R-:W-:Y:S01]  /*7090*/  F2FP.BF16.F32.PACK_AB R139, R137, R136 ;  /* 0x00000088898b723e */ /* 0x000fe200000010ff */
[----:B------:R-:W-:Y:S01]  /*70a0*/  FFMA.FTZ R136, R21, R141, R143 ;  /* 0x0000008d15887223 */ /* 0x000fe2000001008f */
[----:B------:R-:W-:Y:S01]  /*70b0*/  IMAD.U32 R137, R122, 0x10000, RZ ;  /* 0x000100007a897824 */ /* 0x000fe200078e00ff */
[----:B------:R-:W-:-:S02]  /*70c0*/  SHF.L.U32 R142, R142, 0x10, RZ ;  /* 0x000000108e8e7819 */ /* 0x000fc400000006ff */
        /* <DEDUP_REMOVED lines=13> */
[----:B------:R-:W-:-:S03]  /*71a0*/  IMAD.U32 R137, R121, 0x10000, RZ ;  /* 0x0001000079897824 */ /* 0x000fc600078e00ff */
[----:B------:R-:W-:-:S04]  /*71b0*/  FADD.FTZ R136, R22, -R136 ;  /* 0x8000008816887221 */ /* 0x000fc80000010000 */
[----:B------:R-:W-:Y:S01]  /*71c0*/  FFMA.FTZ R136, R145, R136, R137 ;  /* 0x0000008891887223 */ /* 0x000fe20000010089 */
[----:B------:R-:W-:-:S03]  /*71d0*/  FFMA.FTZ R137, R28, R141, R143 ;  /* 0x0000008d1c897223 */ /* 0x000fc6000001008f */
[----:B------:R-:W-:Y:S01]  /*71e0*/  FMUL.FTZ R136, R136, UR13 ;  /* 0x0000000d88887c20 */ /* 0x000fe20008410000 */
[----:B------:R-:W-:-:S04]  /*71f0*/  FADD.FTZ R137, R29, -R137 ;  /* 0x800000891d897221 */ /* 0x000fc80000010000 */
[----:B------:R-:W-:Y:S01]  /*7200*/  FFMA.FTZ R137, R145, R137, R140 ;  /* 0x0000008991897223 */ /* 0x000fe2000001008c */
[----:B------:R-:W-:Y:S01]  /*7210*/  FSEL R136, R136, RZ, P6 ;  /* 0x000000ff88887208 */ /* 0x000fe20003000000 */
[----:B------:R-:W-:Y:S01]  /*7220*/  IMAD.U32 R140, R120, 0x10000, RZ ;  /* 0x00010000788c7824 */ /* 0x000fe200078e00ff */
[----:B------:R-:W-:Y:S01]  /*7230*/  LOP3.LUT P6, RZ, R154, 0xff000000, RZ, 0xc0, !PT ;  /* 0xff0000009aff7812 */ /* 0x000fe200078cc0ff */
[----:B------:R-:W-:-:S05]  /*7240*/  FMUL.FTZ R137, R137, UR13 ;  /* 0x0000000d89897c20 */ /* 0x000fca0008410000 */
        /* <DEDUP_REMOVED lines=16> */
.L_x_1761:
[----:B------:R-:W-:-:S04]  /*7350*/  UISETP.NE.U32.AND UP0, UPT, UR6, URZ, UPT ;  /* 0x000000ff0600728c */ /* 0x000fc8000bf05070 */
[----:B------:R-:W-:-:S09]  /*7360*/  UISETP.NE.AND.EX UP0, UPT, UR7, URZ, UPT, UP0 ;  /* 0x000000ff0700728c */ /* 0x000fd2000bf05300 */
[----:B------:R-:W-:Y:S05]  /*7370*/  BRA.U !UP0, `(.L_x_1763) ;  /* 0x0000000108e87547 */ /* 0x000fea000b800000 */
        /* <DEDUP_REMOVED lines=34> */
[----:B0-----:R-:W-:Y:S01]  /*75a0*/  FADD.FTZ R136, R29, -R132 ;  /* 0x800000841d887221 */ /* 0x001fe20000010000 */
        /* <DEDUP_REMOVED lines=23> */
.L_x_1763:
[-CC-:B0-----:R-:W-:Y:S01]  /*7720*/  FFMA.FTZ R136, R24, R141.reuse, R143.reuse ;  /* 0x0000008d18887223 */ /* 0x181fe2000001008f */
        /* <DEDUP_REMOVED lines=51> */
[----:B------:R-:W-:-:S07]  /*7a60*/  F2FP.BF16.F32.PACK_AB R136, R140, R136 ;  /* 0x000000888c88723e */ /* 0x000fce00000010ff */
.L_x_1759:
        /* <DEDUP_REMOVED lines=13> */
.L_x_1755:
[----:B------:R-:W-:Y:S05]  /*7b40*/  BSYNC.RECONVERGENT B1 ;  /* 0x0000000000017941 */ /* 0x000fea0003800200 */
.L_x_1754:
        /* <DEDUP_REMOVED lines=12> */
[-CC-:B01----:R-:W-:Y:S01]  /*7c10*/  FFMA.FTZ R112, R144, R141.reuse, R143.reuse ;  /* 0x0000008d90707223 */ /* 0x183fe2000001008f */
        /* <DEDUP_REMOVED lines=90> */
.L_x_1768:
[----:B01----:R-:W-:Y:S01]  /*81c0*/  FFMA.FTZ R113, R144, R141, R143 ;  /* 0x0000008d90717223 */ /* 0x003fe2000001008f */
        /* <DEDUP_REMOVED lines=86> */
.L_x_1767:
[----:B01----:R-:W0:Y:S02]  /*8730*/  LDC.64 R112, c[0x0][0x478] ;  /* 0x00011e00ff707b82 */ /* 0x003e240000000a00 */
[----:B0-----:R-:W-:-:S04]  /*8740*/  ISETP.NE.U32.AND P1, PT, R112, RZ, PT ;  /* 0x000000ff7000720c */ /* 0x001fc80003f25070 */
[----:B------:R-:W-:-:S13]  /*8750*/  ISETP.NE.AND.EX P1, PT, R113, RZ, PT, P1 ;  /* 0x000000ff7100720c */ /* 0x000fda0003f25310 */
[----:B------:R-:W-:Y:S05]  /*8760*/  @!P1 BRA `(.L_x_1770) ;  /* 0x00000004003c9947 */ /* 0x000fea0003800000 */
        /* <DEDUP_REMOVED lines=79> */
.L_x_1770:
        /* <DEDUP_REMOVED lines=75> */
.L_x_1766:
[----:B------:R-:W-:-:S04]  /*9110*/  UISETP.NE.U32.AND UP0, UPT, UR20, URZ, UPT ;  /* 0x000000ff1400728c */ /* 0x000fc8000bf05070 */
[----:B------:R-:W-:-:S09]  /*9120*/  UISETP.NE.AND.EX UP0, UPT, UR21, URZ, UPT, UP0 ;  /* 0x000000ff1500728c */ /* 0x000fd2000bf05300 */
[----:B------:R-:W-:Y:S05]  /*9130*/  BRA.U !UP0, `(.L_x_1771) ;  /* 0x0000000908307547 */ /* 0x000fea000b800000 */
[----:B01----:R-:W0:Y:S02]  /*9140*/  LDC.64 R136, c[0x0][0x478] ;  /* 0x00011e00ff887b82 */ /* 0x003e240000000a00 */
[----:B0-----:R-:W-:-:S04]  /*9150*/  ISETP.NE.U32.AND P1, PT, R136, RZ, PT ;  /* 0x000000ff8800720c */ /* 0x001fc80003f25070 */
[----:B------:R-:W-:-:S13]  /*9160*/  ISETP.NE.AND.EX P1, PT, R137, RZ, PT, P1 ;  /* 0x000000ff8900720c */ /* 0x000fda0003f25310 */
[----:B------:R-:W-:Y:S05]  /*9170*/  @!P1 BRA `(.L_x_1772) ;  /* 0x0000000400189947 */ /* 0x000fea0003800000 */
        /* <DEDUP_REMOVED lines=14> */
[----:B------:R-:W-:Y:S01]  /*9260*/  FFMA.FTZ R137, R170, R141, R143 ;  /* 0x0000008daa897223 */ /* 0x000fe2000001008f */
        /* <DEDUP_REMOVED lines=55> */
.L_x_1772:
[-C--:B------:R-:W-:Y:S01]  /*95e0*/  FFMA.FTZ R136, R144, R141.reuse, R143 ;  /* 0x0000008d90887223 */ /* 0x080fe2000001008f */
        /* <DEDUP_REMOVED lines=65> */
.L_x_1771:
[----:B01----:R-:W0:Y:S02]  /*9a00*/  LDC.64 R136, c[0x0][0x478] ;  /* 0x00011e00ff887b82 */ /* 0x003e240000000a00 */
[----:B0-----:R-:W-:-:S04]  /*9a10*/  ISETP.NE.U32.AND P1, PT, R136, RZ, PT ;  /* 0x000000ff8800720c */ /* 0x001fc80003f25070 */
        /* <DEDUP_REMOVED lines=60> */
.L_x_1773:
        /* <DEDUP_REMOVED lines=53> */
.L_x_1769:
[----:B------:R-:W0:Y:S02]  /*a130*/  @P1 LDC.64 R222, c[0x0][0x478] ;  /* 0x00011e00ffde1b82 */ /* 0x000e240000000a00 */
[----:B0-----:R-:W-:-:S05]  /*a140*/  @P1 IMAD.WIDE.U32 R222, R2, 0x10, R222 ;  /* 0x0000001002de1825 */ /* 0x001fca00078e00de */
[----:B------:R0:W-:Y:S02]  /*a150*/  @P1 STG.E.128 desc[UR8][R222.64], R132 ;  /* 0x00000084de001986 */ /* 0x0001e4000c101d08 */
[----:B0-----:R-:W0:Y:S02]  /*a160*/  LDC.64 R222, c[0x0][0x468] ;  /* 0x00011a00ffde7b82 */ /* 0x001e240000000a00 */
[----:B0-----:R-:W-:-:S05]  /*a170*/  IMAD.WIDE.U32 R222, R2, 0x10, R222 ;  /* 0x0000001002de7825 */ /* 0x001fca00078e00de */
[----:B------:R0:W-:Y:S02]  /*a180*/  STG.E.128 desc[UR8][R222.64], R136 ;  /* 0x00000088de007986 */ /* 0x0001e4000c101d08 */
[----:B0-----:R-:W0:Y:S02]  /*a190*/  @P0 LDC.64 R136, c[0x0][0x470] ;  /* 0x00011c00ff880b82 */ /* 0x001e240000000a00 */
[----:B0-----:R-:W-:-:S04]  /*a1a0*/  @P0 IMAD.WIDE.U32 R136, R2, 0x10, R136 ;  /* 0x0000001002880825 */ /* 0x001fc800078e0088 */
[----:B------:R-:W-:Y:S01]  /*a1b0*/  VIADD R2, R2, 0x20 ;  /* 0x0000002002027836 */ /* 0x000fe20000000000 */
[----:B------:R2:W-:Y:S06]  /*a1c0*/  @P0 STG.E.128 desc[UR8][R136.64], R112 ;  /* 0x0000007088000986 */ /* 0x0005ec000c101d08 */
.L_x_1765:
[----:B------:R-:W-:Y:S05]  /*a1d0*/  BSYNC.RECONVERGENT B1 ;  /* 0x0000000000017941 */ /* 0x000fea0003800200 */
.L_x_1764:
        /* <DEDUP_REMOVED lines=12> */
[C---:B012---:R-:W-:Y:S01]  /*a2a0*/  PRMT R112, R131.reuse, 0x7632, R112 ;  /* 0x0000763283707816 */ /* 0x047fe20000000070 */
[-CC-:B------:R-:W-:Y:S01]  /*a2b0*/  FFMA.FTZ R114, R190, R141.reuse, R143.reuse ;  /* 0x0000008dbe727223 */ /* 0x180fe2000001008f */
[-CC-:B------:R-:W-:Y:S01]  /*a2c0*/  FFMA.FTZ R115, R186, R141.reuse, R143.reuse ;  /* 0x0000008dba737223 */ /* 0x180fe2000001008f */
[----:B------:R-:W-:Y:S01]  /*a2d0*/  SHF.L.U32 R133, R131, 0x10, RZ ;  /* 0x0000001083857819 */ /* 0x000fe200000006ff */
[-C--:B------:R-:W-:Y:S01]  /*a2e0*/  FFMA.FTZ R132, R188, R141.reuse, R143 ;  /* 0x0000008dbc847223 */ /* 0x080fe2000001008f */
[----:B------:R-:W-:Y:S01]  /*a2f0*/  SHF.L.U32 R112, R112, 0x10, RZ ;  /* 0x0000001070707819 */ /* 0x000fe200000006ff */
[----:B------:R-:W-:Y:S01]  /*a300*/  FADD.FTZ R114, R191, -R114 ;  /* 0x80000072bf727221 */ /* 0x000fe20000010000 */
[----:B------:R-:W-:Y:S01]  /*a310*/  FADD.FTZ R115, R187, -R115 ;  /* 0x80000073bb737221 */ /* 0x000fe20000010000 */
[----:B------:R-:W-:Y:S01]  /*a320*/  LOP3.LUT P6, RZ, R163, 0xff0000, RZ, 0xc0, !PT ;  /* 0x00ff0000a3ff7812 */ /* 0x000fe200078cc0ff */
[-CC-:B------:R-:W-:Y:S01]  /*a330*/  FFMA.FTZ R134, R179, R141.reuse, R143.reuse ;  /* 0x0000008db3867223 */ /* 0x180fe2000001008f */
[----:B-----5:R-:W-:Y:S01]  /*a340*/  FFMA.FTZ R114, R145, R114, R112 ;  /* 0x0000007291727223 */ /* 0x020fe20000010070 */
[----:B------:R-:W-:Y:S01]  /*a350*/  FFMA.FTZ R112, R182, R141, R143 ;  /* 0x0000008db6707223 */ /* 0x000fe2000001008f */
[----:B------:R-:W-:Y:S01]  /*a360*/  LOP3.LUT P2, RZ, R161, 0xff0000, RZ, 0xc0, !PT ;  /* 0x00ff0000a1ff7812 */ /* 0x000fe2000784c0ff */
[----:B------:R-:W-:Y:S01]  /*a370*/  FADD.FTZ R132, R189, -R132 ;  /* 0x80000084bd847221 */ /* 0x000fe20000010000 */
[----:B------:R-:W-:Y:S01]  /*a380*/  PRMT R113, R130, 0x7632, R113 ;  /* 0x0000763282717816 */ /* 0x000fe20000000071 */
[--C-:B------:R-:W-:Y:S01]  /*a390*/  FADD.FTZ R135, R183, -R112.reuse ;  /* 0x80000070b7877221 */ /* 0x100fe20000010000 */
[----:B------:R-:W-:Y:S01]  /*a3a0*/  PRMT R112, R129, 0x7632, R112 ;  /* 0x0000763281707816 */ /* 0x000fe20000000070 */
[----:B------:R-:W-:Y:S01]  /*a3b0*/  FADD.FTZ R134, R181, -R134 ;  /* 0x80000086b5867221 */ /* 0x000fe20000010000 */
[----:B------:R-:W-:Y:S01]  /*a3c0*/  PRMT R137, R128, 0x7632, R137 ;  /* 0x0000763280897816 */ /* 0x000fe20000000089 */
[----:B------:R-:W-:Y:S01]  /*a3d0*/  FFMA.FTZ R135, R145, R135, R133 ;  /* 0x0000008791877223 */ /* 0x000fe20000010085 */
[----:B------:R-:W-:Y:S01]  /*a3e0*/  IMAD.U32 R113, R113, 0x10000, RZ ;  /* 0x0001000071717824 */ /* 0x000fe200078e00ff */
[----:B------:R-:W-:Y:S01]  /*a3f0*/  SHF.L.U32 R133, R130, 0x10, RZ ;  /* 0x0000001082857819 */ /* 0x000fe200000006ff */
[----:B------:R-:W-:-:S02]  /*a400*/  IMAD.U32 R112, R112, 0x10000, RZ ;  /* 0x0001000070707824 */ /* 0x000fc400078e00ff */
[----:B------:R-:W-:Y:S01]  /*a410*/  FFMA.FTZ R113, R145, R132, R113 ;  /* 0x0000008491717223 */ /* 0x000fe20000010071 */
[----:B------:R-:W-:Y:S02]  /*a420*/  IMAD.U32 R137, R137, 0x10000, RZ ;  /* 0x0001000089897824 */ /* 0x000fe400078e00ff */
[----:B------:R-:W-:Y:S01]  /*a430*/  FFMA.FTZ R136, R145, R115, R112 ;  /* 0x0000007391887223 */ /* 0x000fe20000010070 */
[----:B------:R-:W-:Y:S01]  /*a440*/  FMUL.FTZ R115, R135, UR13 ;  /* 0x0000000d87737c20 */ /* 0x000fe20008410000 */
[C---:B------:R-:W-:Y:S01]  /*a450*/  F2FP.BF16.F32.PACK_AB R135, R114.reuse, R135 ;  /* 0x000000877287723e */ /* 0x040fe200000010ff */
[----:B------:R-:W-:Y:S01]  /*a460*/  FMUL.FTZ R114, R114, UR13 ;  /* 0x0000000d72727c20 */ /* 0x000fe20008410000 */
[----:B------:R-:W-:Y:S02]  /*a470*/  FFMA.FTZ R134, R145, R134, R133 ;  /* 0x0000008691867223 */ /* 0x000fe40000010085 */
[C---:B------:R-:W-:Y:S02]  /*a480*/  FSEL R112, R115.reuse, RZ, P6 ;  /* 0x000000ff73707208 */ /* 0x040fe40003000000 */
[----:B------:R-:W-:-:S02]  /*a490*/  FSEL R115, R115, RZ, P2 ;  /* 0x000000ff73737208 */ /* 0x000fc40001000000 */
[----:B------:R-:W-:Y:S02]  /*a4a0*/  ISETP.GE.U32.AND P2, PT, R160, RZ, PT ;  /* 0x000000ffa000720c */ /* 0x000fe40003f46070 */
        /* <DEDUP_REMOVED lines=18> */
[----:B------:R-:W-:-:S02]  /*a5d0*/  F2FP.BF16.F32.PACK_AB R114, R132, R114 ;  /* 0x000000728472723e */ /* 0x000fc400000010ff */
[----:B------:R-:W-:Y:S01]  /*a5e0*/  F2FP.BF16.F32.PACK_AB R138, R113, R112 ;  /* 0x00000070718a723e */ /* 0x000fe200000010ff */
[-C--:B------:R-:W-:Y:S01]  /*a5f0*/  FFMA.FTZ R112, R178, R141.reuse, R143 ;  /* 0x0000008db2707223 */ /* 0x080fe2000001008f */
[----:B------:R-:W-:Y:S01]  /*a600*/  IMAD.U32 R113, R129, 0x10000, RZ ;  /* 0x0001000081717824 */ /* 0x000fe200078e00ff */
[----:B------:R-:W-:Y:S02]  /*a610*/  SHF.L.U32 R132, R128, 0x10, RZ ;  /* 0x0000001080847819 */ /* 0x000fe400000006ff */
[----:B------:R-:W-:Y:S01]  /*a620*/  FADD.FTZ R112, R180, -R112 ;  /* 0x80000070b4707221 */ /* 0x000fe20000010000 */
[C---:B------:R-:W-:Y:S02]  /*a630*/  LOP3.LUT P2, RZ, R160.reuse, 0xff0000, RZ, 0xc0, !PT ;  /* 0x00ff0000a0ff7812 */ /* 0x040fe4000784c0ff */
[----:B------:R-:W-:Y:S01]  /*a640*/  LOP3.LUT P6, RZ, R160, 0xff000000, RZ, 0xc0, !PT ;  /* 0xff000000a0ff7812 */ /* 0x000fe200078cc0ff */
[----:B------:R-:W-:Y:S01]  /*a650*/  FFMA.FTZ R133, R145, R112, R113 ;  /* 0x0000007091857223 */ /* 0x000fe20000010071 */
[----:B------:R-:W-:-:S03]  /*a660*/  FFMA.FTZ R113, R176, R141, R143 ;  /* 0x0000008db0717223 */ /* 0x000fc6000001008f */
[----:B------:R-:W-:Y:S01]  /*a670*/  FMUL.FTZ R112, R133, UR13 ;  /* 0x0000000d85707c20 */ /* 0x000fe20008410000 */
[C---:B------:R-:W-:Y:S01]  /*a680*/  F2FP.BF16.F32.PACK_AB R133, R136.reuse, R133 ;  /* 0x000000858885723e */ /* 0x040fe200000010ff */
[----:B------:R-:W-:Y:S01]  /*a690*/  FADD.FTZ R113, R177, -R113 ;  /* 0x80000071b1717221 */ /* 0x000fe20000010000 */
[----:B------:R-:W-:-:S03]  /*a6a0*/  FMUL.FTZ R136, R136, UR13 ;  /* 0x0000000d88887c20 */ /* 0x000fc60008410000 */
[----:B------:R-:W-:Y:S01]  /*a6b0*/  FFMA.FTZ R140, R145, R113, R132 ;  /* 0x00000071918c7223 */ /* 0x000fe20000010084 */
        /* <DEDUP_REMOVED lines=8> */
[----:B------:R-:W-:-:S03]  /*a740*/  LOP3.LUT P2, RZ, R162, 0xff00, RZ, 0xc0, !PT ;  /* 0x0000ff00a2ff7812 */ /* 0x000fc6000784c0ff */
[----:B------:R-:W-:Y:S01]  /*a750*/  FFMA.FTZ R132, R145, R132, R137 ;  /* 0x0000008491847223 */ /* 0x000fe20000010089 */
[----:B------:R-:W-:Y:S01]  /*a760*/  FSEL R137, R136, RZ, P6 ;  /* 0x000000ff88897208 */ /* 0x000fe20003000000 */
[----:B------:R-:W-:Y:S01]  /*a770*/  FMUL.FTZ R136, R140, UR13 ;  /* 0x0000000d8c887c20 */ /* 0x000fe20008410000 */
[----:B------:R-:W-:Y:S02]  /*a780*/  LOP3.LUT P6, RZ, R160, 0xff00, RZ, 0xc0, !PT ;  /* 0x0000ff00a0ff7812 */ /* 0x000fe400078cc0ff */
[----:B------:R-:W-:Y:S01]  /*a790*/  F2FP.BF16.F32.PACK_AB R137, R137, R112 ;  /* 0x000000708989723e */ /* 0x000fe200000010ff */
[C---:B------:R-:W-:Y:S01]  /*a7a0*/  FMUL.FTZ R112, R132.reuse, UR13 ;  /* 0x0000000d84707c20 */ /* 0x040fe20008410000 */
[----:B------:R-:W-:-:S04]  /*a7b0*/  F2FP.BF16.F32.PACK_AB R132, R132, R140 ;  /* 0x0000008c8484723e */ /* 0x000fc800000010ff */
[----:B------:R-:W-:Y:S02]  /*a7c0*/  FSEL R220, R112, RZ, P2 ;  /* 0x000000ff70dc7208 */ /* 0x000fe40001000000 */
        /* <DEDUP_REMOVED lines=8> */
.L_x_1778:
[-CC-:B012---:R-:W-:Y:S01]  /*a850*/  FFMA.FTZ R112, R182, R141.reuse, R143.reuse ;  /* 0x0000008db6707223 */ /* 0x187fe2000001008f */
[C---:B------:R-:W-:Y:S01]  /*a860*/  SHF.L.U32 R113, R131.reuse, 0x10, RZ ;  /* 0x0000001083717819 */ /* 0x040fe200000006ff */
[-CC-:B------:R-:W-:Y:S01]  /*a870*/  FFMA.FTZ R114, R188, R141.reuse, R143.reuse ;  /* 0x0000008dbc727223 */ /* 0x180fe2000001008f */
[----:B------:R-:W-:Y:S01]  /*a880*/  PRMT R136, R131, 0x7632, R136 ;  /* 0x0000763283887816 */ /* 0x000fe20000000088 */
[----:B------:R-:W-:Y:S01]  /*a890*/  FADD.FTZ R112, R183, -R112 ;  /* 0x80000070b7707221 */ /* 0x000fe20000010000 */
[----:B------:R-:W-:Y:S01]  /*a8a0*/  FFMA.FTZ R115, R190, R141, R143 ;  /* 0x0000008dbe737223 */ /* 0x000fe2000001008f */
[----:B------:R-:W-:Y:S01]  /*a8b0*/  FADD.FTZ R114, R189, -R114 ;  /* 0x80000072bd727221 */ /* 0x000fe20000010000 */
[----:B------:R-:W-:Y:S01]  /*a8c0*/  LOP3.LUT P6, RZ, R163, 0xff0000, RZ, 0xc0, !PT ;  /* 0x00ff0000a3ff7812 */ /* 0x000fe200078cc0ff */
[--C-:B-----5:R-:W-:Y:S01]  /*a8d0*/  FFMA.FTZ R112, R145, R112, R113.reuse ;  /* 0x0000007091707223 */ /* 0x120fe20000010071 */
[----:B------:R-:W-:Y:S01]  /*a8e0*/  PRMT R113, R130, 0x7632, R113 ;  /* 0x0000763282717816 */ /* 0x000fe20000000071 */
[----:B------:R-:W-:Y:S01]  /*a8f0*/  FADD.FTZ R115, R191, -R115 ;  /* 0x80000073bf737221 */ /* 0x000fe20000010000 */
[----:B------:R-:W-:Y:S01]  /*a900*/  IMAD.U32 R136, R136, 0x10000, RZ ;  /* 0x0001000088887824 */ /* 0x000fe200078e00ff */
[----:B------:R-:W-:-:S02]  /*a910*/  LOP3.LUT P2, RZ, R161, 0xff0000, RZ, 0xc0, !PT ;  /* 0x00ff0000a1ff7812 */ /* 0x000fc4000784c0ff */
[----:B------:R-:W-:Y:S01]  /*a920*/  SHF.L.U32 R113, R113, 0x10, RZ ;  /* 0x0000001071717819 */ /* 0x000fe200000006ff */
[--C-:B------:R-:W-:Y:S01]  /*a930*/  FFMA.FTZ R115, R145, R115, R136.reuse ;  /* 0x0000007391737223 */ /* 0x100fe20000010088 */
[----:B------:R-:W-:-:S03]  /*a940*/  PRMT R136, R129, 0x7632, R136 ;  /* 0x0000763281887816 */ /* 0x000fc60000000088 */
[----:B------:R-:W-:Y:S01]  /*a950*/  FFMA.FTZ R114, R145, R114, R113 ;  /* 0x0000007291727223 */ /* 0x000fe20000010071 */
[----:B------:R-:W-:Y:S01]  /*a960*/  FMUL.FTZ R113, R112, UR13 ;  /* 0x0000000d70717c20 */ /* 0x000fe20008410000 */
[----:B------:R-:W-:Y:S01]  /*a970*/  FMUL.FTZ R139, R115, UR13 ;  /* 0x0000000d738b7c20 */ /* 0x000fe20008410000 */
[----:B------:R-:W-:Y:S02]  /*a980*/  IMAD.U32 R136, R136, 0x10000, RZ ;  /* 0x0001000088887824 */ /* 0x000fe400078e00ff */
[----:B------:R-:W-:Y:S01]  /*a990*/  FMUL.FTZ R137, R114, UR13 ;  /* 0x0000000d72897c20 */ /* 0x000fe20008410000 */
[C---:B------:R-:W-:Y:S02]  /*a9a0*/  FSEL R112, R113.reuse, RZ, P6 ;  /* 0x000000ff71707208 */ /* 0x040fe40003000000 */
[----:B------:R-:W-:Y:S02]  /*a9b0*/  ISETP.GE.U32.AND P6, PT, R160, RZ, PT ;  /* 0x000000ffa000720c */ /* 0x000fe40003fc6070 */
[----:B------:R-:W-:-:S02]  /*a9c0*/  FSEL R113, R113, RZ, P2 ;  /* 0x000000ff71717208 */ /* 0x000fc40001000000 */
[----:B------:R-:W-:Y:S02]  /*a9d0*/  ISETP.GE.U32.AND P2, PT, R162, RZ, PT ;  /* 0x000000ffa200720c */ /* 0x000fe40003f46070 */
[----:B------:R-:W-:Y:S02]  /*a9e0*/  ISETP.GE.U32.AND.EX P6, PT, R161, 0x1000000, PT, P6 ;  /* 0x01000000a100780c */ /* 0x000fe40003fc6160 */
[----:B------:R-:W-:Y:S02]  /*a9f0*/  ISETP.GE.U32.AND.EX P2, PT, R163, 0x1000000, PT, P2 ;  /* 0x01000000a300780c */ /* 0x000fe40003f46120 */
[C---:B------:R-:W-:Y:S02]  /*aa00*/  FSEL R115, R139.reuse, RZ, P6 ;  /* 0x000000ff8b737208 */ /* 0x040fe40003000000 */
[----:B------:R-:W-:Y:S02]  /*aa10*/  FSEL R139, R139, RZ, P2 ;  /* 0x000000ff8b8b7208 */ /* 0x000fe40001000000 */
[----:B------:R-:W-:Y:S01]  /*aa20*/  F2FP.BF16.F32.PACK_AB R115, R115, R113 ;  /* 0x000000717373723e */ /* 0x000fe200000010ff */
[----:B------:R-:W-:Y:S01]  /*aa30*/  FFMA.FTZ R113, R179, R141, R143 ;  /* 0x0000008db3717223 */ /* 0x000fe2000001008f */
[----:B------:R-:W-:Y:S01]  /*aa40*/  F2FP.BF16.F32.PACK_AB R139, R139, R112 ;  /* 0x000000708b8b723e */ /* 0x000fe200000010ff */
[----:B------:R-:W-:Y:S01]  /*aa50*/  IMAD.U32 R112, R130, 0x10000, RZ ;  /* 0x0001000082707824 */ /* 0x000fe200078e00ff */
[----:B------:R-:W-:Y:S01]  /*aa60*/  LOP3.LUT P2, RZ, R161, 0xff, RZ, 0xc0, !PT ;  /* 0x000000ffa1ff7812 */ /* 0x000fe2000784c0ff */
[----:B------:R-:W-:Y:S01]  /*aa70*/  FADD.FTZ R113, R181, -R113 ;  /* 0x80000071b5717221 */ /* 0x000fe20000010000 */
[----:B------:R-:W-:-:S03]  /*aa80*/  LOP3.LUT P6, RZ, R161, 0xff00, RZ, 0xc0, !PT ;  /* 0x0000ff00a1ff7812 */ /* 0x000fc600078cc0ff */
[----:B------:R-:W-:Y:S01]  /*aa90*/  FFMA.FTZ R113, R145, R113, R112 ;  /* 0x0000007191717223 */ /* 0x000fe20000010070 */
[----:B------:R-:W-:-:S03]  /*aaa0*/  FFMA.FTZ R112, R178, R141, R143 ;  /* 0x0000008db2707223 */ /* 0x000fc6000001008f */
[----:B------:R-:W-:Y:S01]  /*aab0*/  FMUL.FTZ R138, R113, UR13 ;  /* 0x0000000d718a7c20 */ /* 0x000fe20008410000 */
[----:B------:R-:W-:Y:S01]  /*aac0*/  SHF.L.U32 R113, R129, 0x10, RZ ;  /* 0x0000001081717819 */ /* 0x000fe200000006ff */
[----:B------:R-:W-:-:S03]  /*aad0*/  FADD.FTZ R112, R180, -R112 ;  /* 0x80000070b4707221 */ /* 0x000fc60000010000 */
[----:B------:R-:W-:Y:S01]  /*aae0*/  FSEL R114, R138, RZ, P2 ;  /* 0x000000ff8a727208 */ /* 0x000fe20001000000 */
[----:B------:R-:W-:Y:S01]  /*aaf0*/  FFMA.FTZ R112, R145, R112, R113 ;  /* 0x0000007091707223 */ /* 0x000fe20000010071 */
        /* <DEDUP_REMOVED lines=18> */
[C---:B------:R-:W-:Y:S02]  /*ac20*/  FSEL R136, R137.reuse, RZ, P6 ;  /* 0x000000ff89887208 */ /* 0x040fe40003000000 */
[----:B------:R-:W-:Y:S02]  /*ac30*/  FSEL R137, R137, RZ, P2 ;  /* 0x000000ff89897208 */ /* 0x000fe40001000000 */
[----:B------:R-:W-:Y:S02]  /*ac40*/  F2FP.BF16.F32.PACK_AB R113, R136, R113 ;  /* 0x000000718871723e */ /* 0x000fe400000010ff */
[----:B------:R-:W-:Y:S01]  /*ac50*/  F2FP.BF16.F32.PACK_AB R137, R137, R112 ;  /* 0x000000708989723e */ /* 0x000fe200000010ff */
[----:B------:R-:W-:Y:S01]  /*ac60*/  FFMA.FTZ R112, R176, R141, R143 ;  /* 0x0000008db0707223 */ /* 0x000fe2000001008f */
[----:B------:R-:W-:-:S02]  /*ac70*/  SHF.L.U32 R136, R128, 0x10, RZ ;  /* 0x0000001080887819 */ /* 0x000fc400000006ff */
[----:B------:R-:W-:Y:S01]  /*ac80*/  LOP3.LUT P2, RZ, R162, 0xff00, RZ, 0xc0, !PT ;  /* 0x0000ff00a2ff7812 */ /* 0x000fe2000784c0ff */
[----:B------:R-:W-:Y:S01]  /*ac90*/  FADD.FTZ R112, R177, -R112 ;  /* 0x80000070b1707221 */ /* 0x000fe20000010000 */
[----:B------:R-:W-:-:S03]  /*aca0*/  LOP3.LUT P6, RZ, R160, 0xff00, RZ, 0xc0, !PT ;  /* 0x0000ff00a0ff7812 */ /* 0x000fc600078cc0ff */
        /* <DEDUP_REMOVED lines=17> */
.L_x_1777:
[----:B012---:R-:W0:Y:S02]  /*adc0*/  LDC.64 R112, c[0x0][0x478] ;  /* 0x00011e00ff707b82 */ /* 0x007e240000000a00 */
[----:B0-----:R-:W-:-:S04]  /*add0*/  ISETP.NE.U32.AND P1, PT, R112, RZ, PT ;  /* 0x000000ff7000720c */ /* 0x001fc80003f25070 */
[----:B------:R-:W-:-:S13]  /*ade0*/  ISETP.NE.AND.EX P1, PT, R113, RZ, PT, P1 ;  /* 0x000000ff7100720c */ /* 0x000fda0003f25310 */
[----:B------:R-:W-:Y:S05]  /*adf0*/  @!P1 BRA `(.L_x_1780) ;  /* 0x00000004003c9947 */ /* 0x000fea0003800000 */
[-CC-:B------:R-:W-:Y:S01]  /*ae00*/  FFMA.FTZ R112, R182, R141.reuse, R143.reuse ;  /* 0x0000008db6707223 */ /* 0x180fe2000001008f */
[----:B------:R-:W-:Y:S01]  /*ae10*/  LOP3.LUT P6, RZ, R163, 0xff0000, RZ, 0xc0, !PT ;  /* 0x00ff0000a3ff7812 */ /* 0x000fe200078cc0ff */
[-CC-:B------:R-:W-:Y:S01]  /*ae20*/  FFMA.FTZ R134, R179, R141.reuse, R143.reuse ;  /* 0x0000008db3867223 */ /* 0x180fe2000001008f */
[----:B------:R-:W-:Y:S01]  /*ae30*/  LOP3.LUT P2, RZ, R161, 0xff0000, RZ, 0xc0, !PT ;  /* 0x00ff0000a1ff7812 */ /* 0x000fe2000784c0ff */
        /* <DEDUP_REMOVED lines=10> */
[----:B------:R-:W-:Y:S02]  /*aee0*/  ISETP.GE.U32.AND P6, PT, R160, RZ, PT ;  /* 0x000000ffa000720c */ /* 0x000fe40003fc6070 */
[C---:B------:R-:W-:Y:S01]  /*aef0*/  F2FP.BF16.F32.PACK_AB R135, R112.reuse, R135 ;  /* 0x000000877087723e */ /* 0x040fe200000010ff */
[----:B------:R-:W-:Y:S01]  /*af00*/  FMUL.FTZ R112, R112, UR13 ;  /* 0x0000000d70707c20 */ /* 0x000fe20008410000 */
[----:B------:R-:W-:Y:S02]  /*af10*/  ISETP.GE.U32.AND.EX P6, PT, R161, 0x1000000, PT, P6 ;  /* 0x01000000a100780c */ /* 0x000fe40003fc6160 */
[----:B------:R-:W-:Y:S02]  /*af20*/  FSEL R115, R115, RZ, P2 ;  /* 0x000000ff73737208 */ /* 0x000fe40001000000 */
[----:B------:R-:W-:-:S02]  /*af30*/  FSEL R113, R112, RZ, P6 ;  /* 0x000000ff70717208 */ /* 0x000fc40003000000 */
[----:B------:R-:W-:Y:S02]  /*af40*/  ISETP.GE.U32.AND P2, PT, R162, RZ, PT ;  /* 0x000000ffa200720c */ /* 0x000fe40003f46070 */
[----:B------:R-:W-:Y:S01]  /*af50*/  F2FP.BF16.F32.PACK_AB R115, R113, R115 ;  /* 0x000000737173723e */ /* 0x000fe200000010ff */
[----:B------:R-:W-:Y:S01]  /*af60*/  FFMA.FTZ R113, R188, R141, R143 ;  /* 0x0000008dbc717223 */ /* 0x000fe2000001008f */
[C---:B------:R-:W-:Y:S02]  /*af70*/  ISETP.GE.U32.AND.EX P2, PT, R163.reuse, 0x1000000, PT, P2 ;  /* 0x01000000a300780c */ /* 0x040fe40003f46120 */
[----:B------:R-:W-:Y:S01]  /*af80*/  LOP3.LUT P6, RZ, R163, 0xff, RZ, 0xc0, !PT ;  /* 0x000000ffa3ff7812 */ /* 0x000fe200078cc0ff */
[----:B------:R-:W-:Y:S01]  /*af90*/  FADD.FTZ R113, R189, -R113 ;  /* 0x80000071bd717221 */ /* 0x000fe20000010000 */
[----:B------:R-:W-:Y:S02]  /*afa0*/  FSEL R112, R112, RZ, P2 ;  /* 0x000000ff70707208 */ /* 0x000fe40001000000 */
[----:B------:R-:W-:Y:S01]  /*afb0*/  LOP3.LUT P2, RZ, R161, 0xff, RZ, 0xc0, !PT ;  /* 0x000000ffa1ff7812 */ /* 0x000fe2000784c0ff */
[----:B------:R-:W-:Y:S01]  /*afc0*/  FMUL.FTZ R113, R145, R113 ;  /* 0x0000007191717220 */ /* 0x000fe20000410000 */
[----:B------:R-:W-:-:S02]  /*afd0*/  F2FP.BF16.F32.PACK_AB R139, R112, R139 ;  /* 0x0000008b708b723e */ /* 0x000fc400000010ff */
[C---:B------:R-:W-:Y:S02]  /*afe0*/  FSEL R112, R114.reuse, RZ, P6 ;  /* 0x000000ff72707208 */ /* 0x040fe40003000000 */
[C---:B------:R-:W-:Y:S01]  /*aff0*/  F2FP.BF16.F32.PACK_AB R134, R113.reuse, R134 ;  /* 0x000000867186723e */ /* 0x040fe200000010ff */
        /* <DEDUP_REMOVED lines=17> */
[C---:B------:R-:W-:Y:S01]  /*b110*/  FMUL.FTZ R137, R112.reuse, UR13 ;  /* 0x0000000d70897c20 */ /* 0x040fe20008410000 */
[----:B------:R-:W-:-:S03]  /*b120*/  F2FP.BF16.F32.PACK_AB R133, R112, R113 ;  /* 0x000000717085723e */ /* 0x000fc600000010ff */
        /* <DEDUP_REMOVED lines=9> */
[----:B------:R-:W-:Y:S02]  /*b1c0*/  LOP3.LUT P2, RZ, R162, 0xff00, RZ, 0xc0, !PT ;  /* 0x0000ff00a2ff7812 */ /* 0x000fe4000784c0ff */
[----:B------:R-:W-:Y:S01]  /*b1d0*/  F2FP.BF16.F32.PACK_AB R137, R137, R132 ;  /* 0x000000848989723e */ /* 0x000fe200000010ff */
[----:B------:R-:W-:Y:S01]  /*b1e0*/  FMUL.FTZ R132, R145, R112 ;  /* 0x0000007091847220 */ /* 0x000fe20000410000 */
[----:B------:R-:W-:Y:S01]  /*b1f0*/  FFMA.FTZ R112, R176, R141, R143 ;  /* 0x0000008db0707223 */ /* 0x000fe2000001008f */
[----:B------:R-:W-:-:S03]  /*b200*/  LOP3.LUT P6, RZ, R160, 0xff00, RZ, 0xc0, !PT ;  /* 0x0000ff00a0ff7812 */ /* 0x000fc600078cc0ff */
        /* <DEDUP_REMOVED lines=11> */
[----:B------:R-:W-:Y:S02]  /*b2c0*/  F2FP.BF16.F32.PACK_AB R136, R220, R136 ;  /* 0x00000088dc88723e */ /* 0x000fe400000010ff */
[----:B------:R-:W-:Y:S01]  /*b2d0*/  F2FP.BF16.F32.PACK_AB R132, R132, R140 ;  /* 0x0000008c8484723e */ /* 0x000fe200000010ff */
[----:B------:R-:W-:Y:S06]  /*b2e0*/  BRA `(.L_x_1779) ;  /* 0x0000001400347947 */ /* 0x000fec0003800000 */
.L_x_1780:
        /* <DEDUP_REMOVED lines=8> */
[----:B------:R-:W-:Y:S01]  /*b370*/  FMUL.FTZ R115, R112, UR13 ;  /* 0x0000000d70737c20 */ /* 0x000fe20008410000 */
[----:B------:R-:W-:-:S04]  /*b380*/  FMUL.FTZ R113, R113, UR13 ;  /* 0x0000000d71717c20 */ /* 0x000fc80008410000 */
[C---:B------:R-:W-:Y:S02]  /*b390*/  FSEL R112, R115.reuse, RZ, P6 ;  /* 0x000000ff73707208 */ /* 0x040fe40003000000 */
[----:B------:R-:W-:Y:S02]  /*b3a0*/  ISETP.GE.U32.AND P6, PT, R160, RZ, PT ;  /* 0x000000ffa000720c */ /* 0x000fe40003fc6070 */
[----:B------:R-:W-:Y:S02]  /*b3b0*/  FSEL R115, R115, RZ, P2 ;  /* 0x000000ff73737208 */ /* 0x000fe40001000000 */
[----:B------:R-:W-:Y:S02]  /*b3c0*/  ISETP.GE.U32.AND P2, PT, R162, RZ, PT ;  /* 0x000000ffa200720c */ /* 0x000fe40003f46070 */
[----:B------:R-:W-:Y:S02]  /*b3d0*/  ISETP.GE.U32.AND.EX P6, PT, R161, 0x1000000, PT, P6 ;  /* 0x01000000a100780c */ /* 0x000fe40003fc6160 */
[----:B------:R-:W-:-:S02]  /*b3e0*/  ISETP.GE.U32.AND.EX P2, PT, R163, 0x1000000, PT, P2 ;  /* 0x01000000a300780c */ /* 0x000fc40003f46120 */
[C---:B------:R-:W-:Y:S02]  /*b3f0*/  FSEL R114, R113.reuse, RZ, P6 ;  /* 0x000000ff71727208 */ /* 0x040fe40003000000 */
[----:B------:R-:W-:Y:S02]  /*b400*/  FSEL R113, R113, RZ, P2 ;  /* 0x000000ff71717208 */ /* 0x000fe40001000000 */
[----:B------:R-:W-:Y:S02]  /*b410*/  LOP3.LUT P2, RZ, R161, 0xff, RZ, 0xc0, !PT ;  /* 0x000000ffa1ff7812 */ /* 0x000fe4000784c0ff */
[----:B------:R-:W-:Y:S01]  /*b420*/  F2FP.BF16.F32.PACK_AB R139, R113, R112 ;  /* 0x00000070718b723e */ /* 0x000fe200000010ff */
[-CC-:B------:R-:W-:Y:S01]  /*b430*/  FFMA.FTZ R113, R179, R141.reuse, R143.reuse ;  /* 0x0000008db3717223 */ /* 0x180fe2000001008f */
[----:B------:R-:W-:Y:S01]  /*b440*/  FFMA.FTZ R112, R188, R141, R143 ;  /* 0x0000008dbc707223 */ /* 0x000fe2000001008f */
[----:B------:R-:W-:Y:S02]  /*b450*/  LOP3.LUT P6, RZ, R161, 0xff00, RZ, 0xc0, !PT ;  /* 0x0000ff00a1ff7812 */ /* 0x000fe400078cc0ff */
[----:B------:R-:W-:Y:S01]  /*b460*/  FADD.FTZ R113, R181, -R113 ;  /* 0x80000071b5717221 */ /* 0x000fe20000010000 */
[----:B------:R-:W-:Y:S01]  /*b470*/  FADD.FTZ R112, R189, -R112 ;  /* 0x80000070bd707221 */ /* 0x000fe20000010000 */
[----:B------:R-:W-:-:S02]  /*b480*/  F2FP.BF16.F32.PACK_AB R115, R114, R115 ;  /* 0x000000737273723e */ /* 0x000fc400000010ff */
[C---:B------:R-:W-:Y:S01]  /*b490*/  FMUL.FTZ R113, R145.reuse, R113 ;  /* 0x0000007191717220 */ /* 0x040fe20000410000 */
[----:B------:R-:W-:-:S03]  /*b4a0*/  FMUL.FTZ R112, R145, R112 ;  /* 0x0000007091707220 */ /* 0x000fc60000410000 */
[----:B------:R-:W-:Y:S01]  /*b4b0*/  FMUL.FTZ R113, R113, UR13 ;  /* 0x0000000d71717c20 */ /* 0x000fe20008410000 */
[----:B------:R-:W-:-:S04]  /*b4c0*/  FMUL.FTZ R138, R112, UR13 ;  /* 0x0000000d708a7c20 */ /* 0x000fc80008410000 */
[----:B------:R-:W-:Y:S02]  /*b4d0*/  FSEL R114, R113, RZ, P2 ;  /* 0x000000ff71727208 */ /* 0x000fe40001000000 */
[----:B------:R-:W-:Y:S02]  /*b4e0*/  FSEL R112, R138, RZ, P6 ;  /* 0x000000ff8a707208 */ /* 0x000fe40003000000 */
[C---:B------:R-:W-:Y:S02]  /*b4f0*/  LOP3.LUT P2, RZ, R163.reuse, 0xff, RZ, 0xc0, !PT ;  /* 0x000000ffa3ff7812 */ /* 0x040fe4000784c0ff */
        /* <DEDUP_REMOVED lines=10> */
[----:B------:R-:W-:Y:S02]  /*b5a0*/  LOP3.LUT P2, RZ, R160, 0xff0000, RZ, 0xc0, !PT ;  /* 0x00ff0000a0ff7812 */ /* 0x000fe4000784c0ff */
[----:B------:R-:W-:Y:S01]  /*b5b0*/  FMUL.FTZ R113, R113, UR13 ;  /* 0x0000000d71717c20 */ /* 0x000fe20008410000 */
[----:B------:R-:W-:-:S04]  /*b5c0*/  FADD.FTZ R112, R187, -R112 ;  /* 0x80000070bb707221 */ /* 0x000fc80000010000 */
[----:B------:R-:W-:Y:S01]  /*b5d0*/  FMUL.FTZ R137, R145, R112 ;  /* 0x0000007091897220 */ /* 0x000fe20000410000 */
[----:B------:R-:W-:Y:S02]  /*b5e0*/  FSEL R112, R113, RZ, P6 ;  /* 0x000000ff71707208 */ /* 0x000fe40003000000 */
[----:B------:R-:W-:Y:S01]  /*b5f0*/  LOP3.LUT P6, RZ, R160, 0xff000000, RZ, 0xc0, !PT ;  /* 0xff000000a0ff7812 */ /* 0x000fe200078cc0ff */
[----:B------:R-:W-:Y:S01]  /*b600*/  FMUL.FTZ R137, R137, UR13 ;  /* 0x0000000d89897c20 */ /* 0x000fe20008410000 */
[----:B------:R-:W-:Y:S02]  /*b610*/  FSEL R113, R113, RZ, P2 ;  /* 0x000000ff71717208 */ /* 0x000fe40001000000 */
[----:B------:R-:W-:Y:S02]  /*b620*/  LOP3.LUT P2, RZ, R162, 0xff000000, RZ, 0xc0, !PT ;  /* 0xff000000a2ff7812 */ /* 0x000fe4000784c0ff */
[C---:B------:R-:W-:Y:S02]  /*b630*/  FSEL R136, R137.reuse, RZ, P6 ;  /* 0x000000ff89887208 */ /* 0x040fe40003000000 */
[----:B------:R-:W-:-:S02]  /*b640*/  FSEL R137, R137, RZ, P2 ;  /* 0x000000ff89897208 */ /* 0x000fc40001000000 */
[----:B------:R-:W-:Y:S01]  /*b650*/  F2FP.BF16.F32.PACK_AB R113, R136, R113 ;  /* 0x000000718871723e */ /* 0x000fe200000010ff */
[-CC-:B------:R-:W-:Y:S01]  /*b660*/  FFMA.FTZ R136, R176, R141.reuse, R143.reuse ;  /* 0x0000008db0887223 */ /* 0x180fe2000001008f */
[----:B------:R-:W-:Y:S01]  /*b670*/  F2FP.BF16.F32.PACK_AB R137, R137, R112 ;  /* 0x000000708989723e */ /* 0x000fe200000010ff */
[----:B------:R-:W-:Y:S01]  /*b680*/  FFMA.FTZ R112, R184, R141, R143 ;  /* 0x0000008db8707223 */ /* 0x000fe2000001008f */
[----:B------:R-:W-:Y:S01]  /*b690*/  LOP3.LUT P2, RZ, R162, 0xff00, RZ, 0xc0, !PT ;  /* 0x0000ff00a2ff7812 */ /* 0x000fe2000784c0ff */
[----:B------:R-:W-:Y:S01]  /*b6a0*/  FADD.FTZ R136, R177, -R136 ;  /* 0x80000088b1887221 */ /* 0x000fe20000010000 */
[----:B------:R-:W-:Y:S01]  /*b6b0*/  LOP3.LUT P6, RZ, R160, 0xff00, RZ, 0xc0, !PT ;  /* 0x0000ff00a0ff7812 */ /* 0x000fe200078cc0ff */
[----:B------:R-:W-:Y:S02]  /*b6c0*/  FADD.FTZ R112, R185, -R112 ;  /* 0x80000070b9707221 */ /* 0x000fe40000010000 */
[C---:B------:R-:W-:Y:S02]  /*b6d0*/  FMUL.FTZ R140, R145.reuse, R136 ;  /* 0x00000088918c7220 */ /* 0x040fe40000410000 */
[----:B------:R-:W-:-:S02]  /*b6e0*/  FMUL.FTZ R112, R145, R112 ;  /* 0x0000007091707220 */ /* 0x000fc40000410000 */
[----:B------:R-:W-:Y:S02]  /*b6f0*/  FMUL.FTZ R140, R140, UR13 ;  /* 0x0000000d8c8c7c20 */ /* 0x000fe40008410000 */
        /* <DEDUP_REMOVED lines=10> */
.L_x_1776:
[----:B------:R-:W-:-:S04]  /*b7a0*/  UISETP.NE.U32.AND UP0, UPT, UR20, URZ, UPT ;  /* 0x000000ff1400728c */ /* 0x000fc8000bf05070 */
[----:B------:R-:W-:-:S09]  /*b7b0*/  UISETP.NE.AND.EX UP0, UPT, UR21, URZ, UPT, UP0 ;  /* 0x000000ff1500728c */ /* 0x000fd2000bf05300 */
[----:B------:R-:W-:Y:S05]  /*b7c0*/  BRA.U !UP0, `(.L_x_1781) ;  /* 0x0000000908307547 */ /* 0x000fea000b800000 */
[----:B012---:R-:W0:Y:S02]  /*b7d0*/  LDC.64 R136, c[0x0][0x478] ;  /* 0x00011e00ff887b82 */ /* 0x007e240000000a00 */
[----:B0-----:R-:W-:-:S04]  /*b7e0*/  ISETP.NE.U32.AND P1, PT, R136, RZ, PT ;  /* 0x000000ff8800720c */ /* 0x001fc80003f25070 */
[----:B------:R-:W-:-:S13]  /*b7f0*/  ISETP.NE.AND.EX P1, PT, R137, RZ, PT, P1 ;  /* 0x000000ff8900720c */ /* 0x000fda0003f25310 */
[----:B------:R-:W-:Y:S05]  /*b800*/  @!P1 BRA `(.L_x_1782) ;  /* 0x0000000400189947 */ /* 0x000fea0003800000 */
        /* <DEDUP_REMOVED lines=11> */
[----:B------:R-:W-:Y:S01]  /*b8c0*/  LOP3.LUT P6, RZ, R163, 0xff0000, RZ, 0xc0, !PT ;  /* 0x00ff0000a3ff7812 */ /* 0x000fe200078cc0ff */
[----:B------:R-:W-:Y:S01]  /*b8d0*/  FFMA.FTZ R138, R145, R133, R132 ;  /* 0x00000085918a7223 */ /* 0x000fe20000010084 */
[----:B------:R-:W-:Y:S01]  /*b8e0*/  SHF.L.U32 R132, R131, 0x10, RZ ;  /* 0x0000001083847819 */ /* 0x000fe200000006ff */
[----:B------:R-:W-:Y:S01]  /*b8f0*/  FADD.FTZ R134, R183, -R134 ;  /* 0x80000086b7867221 */ /* 0x000fe20000010000 */
[----:B------:R-:W-:Y:S01]  /*b900*/  ISETP.GE.U32.AND.EX P2, PT, R163, 0x1000000, PT, P2 ;  /* 0x01000000a300780c */ /* 0x000fe20003f46120 */
[-C--:B------:R-:W-:Y:S01]  /*b910*/  FFMA.FTZ R136, R186, R141.reuse, R143 ;  /* 0x0000008dba887223 */ /* 0x080fe2000001008f */
[----:B------:R-:W-:Y:S01]  /*b920*/  PRMT R137, R129, 0x7632, R137 ;  /* 0x0000763281897816 */ /* 0x000fe20000000089 */
[----:B------:R-:W-:Y:S01]  /*b930*/  FFMA.FTZ R134, R145, R134, R132 ;  /* 0x0000008691867223 */ /* 0x000fe20000010084 */
[----:B------:R-:W-:Y:S01]  /*b940*/  FMUL.FTZ R132, R135, UR13 ;  /* 0x0000000d87847c20 */ /* 0x000fe20008410000 */
[----:B------:R-:W-:Y:S01]  /*b950*/  FADD.FTZ R136, R187, -R136 ;  /* 0x80000088bb887221 */ /* 0x000fe20000010000 */
[----:B------:R-:W-:Y:S01]  /*b960*/  SHF.L.U32 R137, R137, 0x10, RZ ;  /* 0x0000001089897819 */ /* 0x000fe200000006ff */
[----:B------:R-:W-:Y:S01]  /*b970*/  FMUL.FTZ R133, R134, UR13 ;  /* 0x0000000d86857c20 */ /* 0x000fe20008410000 */
[----:B------:R-:W-:Y:S01]  /*b980*/  F2FP.BF16.F32.PACK_AB R135, R135, R134 ;  /* 0x000000868787723e */ /* 0x000fe200000010ff */
[----:B------:R-:W-:Y:S01]  /*b990*/  FFMA.FTZ R134, R179, R141, R143 ;  /* 0x0000008db3867223 */ /* 0x000fe2000001008f */
[----:B------:R-:W-:Y:S01]  /*b9a0*/  FSEL R132, R132, RZ, P2 ;  /* 0x000000ff84847208 */ /* 0x000fe20001000000 */
[----:B------:R-:W-:Y:S01]  /*b9b0*/  FFMA.FTZ R136, R145, R136, R137 ;  /* 0x0000008891887223 */ /* 0x000fe20000010089 */
[----:B------:R-:W-:Y:S01]  /*b9c0*/  FSEL R133, R133, RZ, P6 ;  /* 0x000000ff85857208 */ /* 0x000fe20003000000 */
[----:B------:R-:W-:Y:S01]  /*b9d0*/  FADD.FTZ R134, R181, -R134 ;  /* 0x80000086b5867221 */ /* 0x000fe20000010000 */
[----:B------:R-:W-:Y:S01]  /*b9e0*/  LOP3.LUT P2, RZ, R163, 0xff, RZ, 0xc0, !PT ;  /* 0x000000ffa3ff7812 */ /* 0x000fe2000784c0ff */
[----:B------:R-:W-:Y:S01]  /*b9f0*/  FMUL.FTZ R137, R136, UR13 ;  /* 0x0000000d88897c20 */ /* 0x000fe20008410000 */
[----:B------:R-:W-:Y:S01]  /*ba00*/  F2FP.BF16.F32.PACK_AB R139, R132, R133 ;  /* 0x00000085848b723e */ /* 0x000fe200000010ff */
[----:B------:R-:W-:-:S02]  /*ba10*/  IMAD.U32 R132, R130, 0x10000, RZ ;  /* 0x0001000082847824 */ /* 0x000fc400078e00ff */
[----:B------:R-:W-:Y:S01]  /*ba20*/  FFMA.FTZ R133, R178, R141, R143 ;  /* 0x0000008db2857223 */ /* 0x000fe2000001008f */
[----:B------:R-:W-:Y:S01]  /*ba30*/  LOP3.LUT P6, RZ, R163, 0xff00, RZ, 0xc0, !PT ;  /* 0x0000ff00a3ff7812 */ /* 0x000fe200078cc0ff */
[----:B------:R-:W-:Y:S01]  /*ba40*/  FFMA.FTZ R134, R145, R134, R132 ;  /* 0x0000008691867223 */ /* 0x000fe20000010084 */
[----:B------:R-:W-:Y:S01]  /*ba50*/  SHF.L.U32 R132, R129, 0x10, RZ ;  /* 0x0000001081847819 */ /* 0x000fe200000006ff */
        /* <DEDUP_REMOVED lines=11> */
[----:B------:R-:W-:Y:S01]  /*bb10*/  F2FP.BF16.F32.PACK_AB R133, R136, R133 ;  /* 0x000000858885723e */ /* 0x000fe200000010ff */
[----:B------:R-:W-:Y:S01]  /*bb20*/  IMAD.U32 R136, R128, 0x10000, RZ ;  /* 0x0001000080887824 */ /* 0x000fe200078e00ff */
[----:B------:R-:W-:-:S02]  /*bb30*/  FSEL R132, R132, RZ, P2 ;  /* 0x000000ff84847208 */ /* 0x000fc40001000000 */
[----:B------:R-:W-:Y:S02]  /*bb40*/  FSEL R137, R137, RZ, P6 ;  /* 0x000000ff89897208 */ /* 0x000fe40003000000 */
[----:B------:R-:W-:Y:S02]  /*bb50*/  LOP3.LUT P2, RZ, R162, 0xff, RZ, 0xc0, !PT ;  /* 0x000000ffa2ff7812 */ /* 0x000fe4000784c0ff */
[----:B------:R-:W-:Y:S01]  /*bb60*/  F2FP.BF16.F32.PACK_AB R137, R137, R132 ;  /* 0x000000848989723e */ /* 0x000fe200000010ff */
[----:B------:R-:W-:Y:S01]  /*bb70*/  FFMA.FTZ R132, R176, R141, R143 ;  /* 0x0000008db0847223 */ /* 0x000fe2000001008f */
[----:B------:R-:W-:-:S03]  /*bb80*/  LOP3.LUT P6, RZ, R162, 0xff00, RZ, 0xc0, !PT ;  /* 0x0000ff00a2ff7812 */ /* 0x000fc600078cc0ff */
[----:B------:R-:W-:-:S04]  /*bb90*/  FADD.FTZ R132, R177, -R132 ;  /* 0x80000084b1847221 */ /* 0x000fc80000010000 */
[--C-:B------:R-:W-:Y:S01]  /*bba0*/  FFMA.FTZ R140, R145, R132, R136.reuse ;  /* 0x00000084918c7223 */ /* 0x100fe20000010088 */
[----:B------:R-:W-:Y:S01]  /*bbb0*/  PRMT R136, R128, 0x7632, R136 ;  /* 0x0000763280887816 */ /* 0x000fe20000000088 */
[----:B------:R-:W-:Y:S02]  /*bbc0*/  FFMA.FTZ R132, R184, R141, R143 ;  /* 0x0000008db8847223 */ /* 0x000fe4000001008f */
[----:B------:R-:W-:Y:S01]  /*bbd0*/  FMUL.FTZ R142, R140, UR13 ;  /* 0x0000000d8c8e7c20 */ /* 0x000fe20008410000 */
[----:B------:R-:W-:Y:S01]  /*bbe0*/  SHF.L.U32 R136, R136, 0x10, RZ ;  /* 0x0000001088887819 */ /* 0x000fe200000006ff */
[----:B------:R-:W-:-:S03]  /*bbf0*/  FADD.FTZ R132, R185, -R132 ;  /* 0x80000084b9847221 */ /* 0x000fc60000010000 */
[----:B------:R-:W-:Y:S01]  /*bc00*/  FSEL R142, R142, RZ, P2 ;  /* 0x000000ff8e8e7208 */ /* 0x000fe20001000000 */
[----:B------:R-:W-:-:S04]  /*bc10*/  FFMA.FTZ R132, R145, R132, R136 ;  /* 0x0000008491847223 */ /* 0x000fc80000010088 */
[C---:B------:R-:W-:Y:S01]  /*bc20*/  FMUL.FTZ R136, R132.reuse, UR13 ;  /* 0x0000000d84887c20 */ /* 0x040fe20008410000 */
[----:B------:R-:W-:-:S04]  /*bc30*/  F2FP.BF16.F32.PACK_AB R132, R132, R140 ;  /* 0x0000008c8484723e */ /* 0x000fc800000010ff */
[----:B------:R-:W-:-:S04]  /*bc40*/  FSEL R136, R136, RZ, P6 ;  /* 0x000000ff88887208 */ /* 0x000fc80003000000 */
[----:B------:R-:W-:Y:S01]  /*bc50*/  F2FP.BF16.F32.PACK_AB R136, R136, R142 ;  /* 0x0000008e8888723e */ /* 0x000fe200000010ff */
[----:B------:R-:W-:Y:S06]  /*bc60*/  BRA `(.L_x_1779) ;  /* 0x0000000800d47947 */ /* 0x000fec0003800000 */
.L_x_1782:
[-C--:B------:R-:W-:Y:S01]  /*bc70*/  FFMA.FTZ R136, R182, R141.reuse, R143 ;  /* 0x0000008db6887223 */ /* 0x080fe2000001008f */
[C---:B------:R-:W-:Y:S02]  /*bc80*/  SHF.L.U32 R137, R131.reuse, 0x10, RZ ;  /* 0x0000001083897819 */ /* 0x040fe400000006ff */
[----:B------:R-:W-:Y:S01]  /*bc90*/  PRMT R138, R131, 0x7632, R138 ;  /* 0x00007632838a7816 */ /* 0x000fe2000000008a */
[----:B------:R-:W-:Y:S01]  /*bca0*/  FADD.FTZ R136, R183, -R136 ;  /* 0x80000088b7887221 */ /* 0x000fe20000010000 */
[----:B------:R-:W-:Y:S02]  /*bcb0*/  ISETP.GE.U32.AND P2, PT, R162, RZ, PT ;  /* 0x000000ffa200720c */ /* 0x000fe40003f46070 */
[----:B------:R-:W-:Y:S01]  /*bcc0*/  LOP3.LUT P6, RZ, R163, 0xff0000, RZ, 0xc0, !PT ;  /* 0x00ff0000a3ff7812 */ /* 0x000fe200078cc0ff */
[----:B-----5:R-:W-:Y:S01]  /*bcd0*/  FFMA.FTZ R136, R145, R136, R137 ;  /* 0x0000008891887223 */ /* 0x020fe20000010089 */
[----:B------:R-:W-:Y:S01]  /*bce0*/  FFMA.FTZ R137, R190, R141, R143 ;  /* 0x0000008dbe897223 */ /* 0x000fe2000001008f */
[----:B------:R-:W-:Y:S01]  /*bcf0*/  IMAD.U32 R138, R138, 0x10000, RZ ;  /* 0x000100008a8a7824 */ /* 0x000fe200078e00ff */
[----:B------:R-:W-:Y:S01]  /*bd00*/  ISETP.GE.U32.AND.EX P2, PT, R163, 0x1000000, PT, P2 ;  /* 0x01000000a300780c */ /* 0x000fe20003f46120 */
[----:B------:R-:W-:Y:S01]  /*bd10*/  FMUL.FTZ R136, R136, UR13 ;  /* 0x0000000d88887c20 */ /* 0x000fe20008410000 */
[----:B------:R-:W-:Y:S01]  /*bd20*/  FADD.FTZ R137, R191, -R137 ;  /* 0x80000089bf897221 */ /* 0x000fe20000010000 */
[----:B------:R-:W-:-:S02]  /*bd30*/  PRMT R140, R129, 0x7632, R140 ;  /* 0x00007632818c7816 */ /* 0x000fc4000000008c */
[----:B------:R-:W-:Y:S01]  /*bd40*/  PRMT R142, R128, 0x7632, R142 ;  /* 0x00007632808e7816 */ /* 0x000fe2000000008e */
[--C-:B------:R-:W-:Y:S01]  /*bd50*/  FFMA.FTZ R137, R145, R137, R138.reuse ;  /* 0x0000008991897223 */ /* 0x100fe2000001008a */
[----:B------:R-:W-:Y:S02]  /*bd60*/  FSEL R136, R136, RZ, P6 ;  /* 0x000000ff88887208 */ /* 0x000fe40003000000 */
[----:B------:R-:W-:Y:S01]  /*bd70*/  PRMT R138, R130, 0x7632, R138 ;  /* 0x00007632828a7816 */ /* 0x000fe2000000008a */
[----:B------:R-:W-:Y:S01]  /*bd80*/  FMUL.FTZ R137, R137, UR13 ;  /* 0x0000000d89897c20 */ /* 0x000fe20008410000 */
[----:B------:R-:W-:Y:S01]  /*bd90*/  LOP3.LUT P6, RZ, R163, 0xff00, RZ, 0xc0, !PT ;  /* 0x0000ff00a3ff7812 */ /* 0x000fe200078cc0ff */
[----:B------:R-:W-:Y:S01]  /*bda0*/  IMAD.U32 R142, R142, 0x10000, RZ ;  /* 0x000100008e8e7824 */ /* 0x000fe200078e00ff */
[----:B------:R-:W-:Y:S02]  /*bdb0*/  SHF.L.U32 R138, R138, 0x10, RZ ;  /* 0x000000108a8a7819 */ /* 0x000fe400000006ff */
[----:B------:R-:W-:-:S02]  /*bdc0*/  FSEL R137, R137, RZ, P2 ;  /* 0x000000ff89897208 */ /* 0x000fc40001000000 */
[----:B------:R-:W-:Y:S02]  /*bdd0*/  LOP3.LUT P2, RZ, R163, 0xff, RZ, 0xc0, !PT ;  /* 0x000000ffa3ff7812 */ /* 0x000fe4000784c0ff */
[----:B------:R-:W-:Y:S01]  /*bde0*/  F2FP.BF16.F32.PACK_AB R139, R137, R136 ;  /* 0x00000088898b723e */ /* 0x000fe200000010ff */
[----:B------:R-:W-:Y:S01]  /*bdf0*/  FFMA.FTZ R136, R179, R141, R143 ;  /* 0x0000008db3887223 */ /* 0x000fe2000001008f */
[----:B------:R-:W-:Y:S02]  /*be00*/  SHF.L.U32 R137, R130, 0x10, RZ ;  /* 0x0000001082897819 */ /* 0x000fe400000006ff */
[----:B------:R-:W-:Y:S01]  /*be10*/  SHF.L.U32 R140, R140, 0x10, RZ ;  /* 0x000000108c8c7819 */ /* 0x000fe200000006ff */
        /* <DEDUP_REMOVED lines=20> */
[----:B------:R-:W-:Y:S02]  /*bf60*/  FSEL R136, R136, RZ, P2 ;  /* 0x000000ff88887208 */ /* 0x000fe40001000000 */
[----:B------:R-:W-:Y:S01]  /*bf70*/  SHF.L.U32 R140, R128, 0x10, RZ ;  /* 0x00000010808c7819 */ /* 0x000fe200000006ff */
[----:B------:R-:W-:Y:S01]  /*bf80*/  FMUL.FTZ R137, R137, UR13 ;  /* 0x0000000d89897c20 */ /* 0x000fe20008410000 */
[----:B------:R-:W-:-:S04]  /*bf90*/  LOP3.LUT P2, RZ, R162, 0xff, RZ, 0xc0, !PT ;  /* 0x000000ffa2ff7812 */ /* 0x000fc8000784c0ff */
        /* <DEDUP_REMOVED lines=13> */
[----:B------:R-:W-:Y:S01]  /*c070*/  F2FP.BF16.F32.PACK_AB R136, R140, R136 ;  /* 0x000000888c88723e */ /* 0x000fe200000010ff */
[----:B------:R-:W-:Y:S06]  /*c080*/  BRA `(.L_x_1779) ;  /* 0x0000000400cc7947 */ /* 0x000fec0003800000 */
.L_x_1781:
[----:B012---:R-:W0:Y:S02]  /*c090*/  LDC.64 R136, c[0x0][0x478] ;  /* 0x00011e00ff887b82 */ /* 0x007e240000000a00 */
        /* <DEDUP_REMOVED lines=13> */
[----:B------:R-:W-:Y:S01]  /*c170*/  ISETP.GE.U32.AND P2, PT, R162, RZ, PT ;  /* 0x000000ffa200720c */ /* 0x000fe20003f46070 */
        /* <DEDUP_REMOVED lines=8> */
[C---:B------:R-:W-:Y:S01]  /*c200*/  F2FP.BF16.F32.PACK_AB R134, R133.reuse, R134 ;  /* 0x000000868586723e */ /* 0x040fe200000010ff */
[----:B------:R-:W-:Y:S01]  /*c210*/  FMUL.FTZ R133, R133, UR13 ;  /* 0x0000000d85857c20 */ /* 0x000fe20008410000 */
[----:B------:R-:W-:Y:S02]  /*c220*/  FSEL R139, R139, RZ, P6 ;  /* 0x000000ff8b8b7208 */ /* 0x000fe40003000000 */
[----:B------:R-:W-:Y:S02]  /*c230*/  FSEL R136, R136, RZ, P2 ;  /* 0x000000ff88887208 */ /* 0x000fe40001000000 */
[----:B------:R-:W-:-:S02]  /*c240*/  LOP3.LUT P6, RZ, R163, 0xff, RZ, 0xc0, !PT ;  /* 0x000000ffa3ff7812 */ /* 0x000fc400078cc0ff */
[----:B------:R-:W-:Y:S02]  /*c250*/  LOP3.LUT P2, RZ, R163, 0xff00, RZ, 0xc0, !PT ;  /* 0x0000ff00a3ff7812 */ /* 0x000fe4000784c0ff */
[----:B------:R-:W-:Y:S02]  /*c260*/  FSEL R132, R132, RZ, P6 ;  /* 0x000000ff84847208 */ /* 0x000fe40003000000 */
        /* <DEDUP_REMOVED lines=11> */
[----:B------:R-:W-:Y:S01]  /*c320*/  FMUL.FTZ R132, R136, UR13 ;  /* 0x0000000d88847c20 */ /* 0x000fe20008410000 */
[C---:B------:R-:W-:Y:S01]  /*c330*/  FMUL.FTZ R137, R133.reuse, UR13 ;  /* 0x0000000d85897c20 */ /* 0x040fe20008410000 */
[----:B------:R-:W-:Y:S01]  /*c340*/  F2FP.BF16.F32.PACK_AB R133, R133, R136 ;  /* 0x000000888585723e */ /* 0x000fe200000010ff */
[-CC-:B------:R-:W-:Y:S02]  /*c350*/  FFMA.FTZ R136, R176, R141.reuse, R143.reuse ;  /* 0x0000008db0887223 */ /* 0x180fe4000001008f */
[----:B------:R-:W-:Y:S02]  /*c360*/  FSEL R132, R132, RZ, P2 ;  /* 0x000000ff84847208 */ /* 0x000fe40001000000 */
[----:B------:R-:W-:Y:S01]  /*c370*/  FSEL R137, R137, RZ, P6 ;  /* 0x000000ff89897208 */ /* 0x000fe20003000000 */
[----:B------:R-:W-:Y:S01]  /*c380*/  FADD.FTZ R136, R177, -R136 ;  /* 0x80000088b1887221 */ /* 0x000fe20000010000 */
[----:B------:R-:W-:Y:S02]  /*c390*/  LOP3.LUT P2, RZ, R162, 0xff, RZ, 0xc0, !PT ;  /* 0x000000ffa2ff7812 */ /* 0x000fe4000784c0ff */
[----:B------:R-:W-:Y:S01]  /*c3a0*/  F2FP.BF16.F32.PACK_AB R137, R137, R132 ;  /* 0x000000848989723e */ /* 0x000fe200000010ff */
[----:B------:R-:W-:Y:S01]  /*c3b0*/  FFMA.FTZ R132, R184, R141, R143 ;  /* 0x0000008db8847223 */ /* 0x000fe2000001008f */
[----:B------:R-:W-:Y:S01]  /*c3c0*/  FMUL.FTZ R140, R145, R136 ;  /* 0x00000088918c7220 */ /* 0x000fe20000410000 */
[----:B------:R-:W-:-:S02]  /*c3d0*/  LOP3.LUT P6, RZ, R162, 0xff00, RZ, 0xc0, !PT ;  /* 0x0000ff00a2ff7812 */ /* 0x000fc400078cc0ff */
[----:B------:R-:W-:Y:S01]  /*c3e0*/  FADD.FTZ R132, R185, -R132 ;  /* 0x80000084b9847221 */ /* 0x000fe20000010000 */
[----:B------:R-:W-:-:S03]  /*c3f0*/  FMUL.FTZ R142, R140, UR13 ;  /* 0x0000000d8c8e7c20 */ /* 0x000fc60008410000 */
[----:B------:R-:W-:Y:S02]  /*c400*/  FMUL.FTZ R132, R145, R132 ;  /* 0x0000008491847220 */ /* 0x000fe40000410000 */
[----:B------:R-:W-:Y:S02]  /*c410*/  FSEL R142, R142, RZ, P2 ;  /* 0x000000ff8e8e7208 */ /* 0x000fe40001000000 */
[C---:B------:R-:W-:Y:S01]  /*c420*/  FMUL.FTZ R136, R132.reuse, UR13 ;  /* 0x0000000d84887c20 */ /* 0x040fe20008410000 */
[----:B------:R-:W-:-:S04]  /*c430*/  F2FP.BF16.F32.PACK_AB R132, R132, R140 ;  /* 0x0000008c8484723e */ /* 0x000fc800000010ff */
[----:B------:R-:W-:-:S04]  /*c440*/  FSEL R136, R136, RZ, P6 ;  /* 0x000000ff88887208 */ /* 0x000fc80003000000 */
[----:B------:R-:W-:Y:S01]  /*c450*/  F2FP.BF16.F32.PACK_AB R136, R136, R142 ;  /* 0x0000008e8888723e */ /* 0x000fe200000010ff */
[----:B------:R-:W-:Y:S06]  /*c460*/  BRA `(.L_x_1779) ;  /* 0x0000000000d47947 */ /* 0x000fec0003800000 */
.L_x_1783:
        /* <DEDUP_REMOVED lines=9> */
[----:B------:R-:W-:Y:S01]  /*c500*/  FMUL.FTZ R136, R145, R136 ;  /* 0x0000008891887220 */ /* 0x000fe20000410000 */
        /* <DEDUP_REMOVED lines=8> */
[----:B------:R-:W-:Y:S01]  /*c590*/  F2FP.BF16.F32.PACK_AB R139, R136, R137 ;  /* 0x00000089888b723e */ /* 0x000fe200000010ff */
        /* <DEDUP_REMOVED lines=26> */
[----:B------:R-:W-:Y:S01]  /*c740*/  FFMA.FTZ R136, R184, R141, R143 ;  /* 0x0000008db8887223 */ /* 0x000fe2000001008f */
[----:B------:R-:W-:-:S03]  /*c750*/  LOP3.LUT P2, RZ, R162, 0xff, RZ, 0xc0, !PT ;  /* 0x000000ffa2ff7812 */ /* 0x000fc6000784c0ff */
[----:B------:R-:W-:Y:S01]  /*c760*/  FADD.FTZ R136, R185, -R136 ;  /* 0x80000088b9887221 */ /* 0x000fe20000010000 */
[----:B------:R-:W-:-:S03]  /*c770*/  FSEL R140, R140, RZ, P2 ;  /* 0x000000ff8c8c7208 */ /* 0x000fc60001000000 */
[----:B------:R-:W-:-:S04]  /*c780*/  FMUL.FTZ R136, R145, R136 ;  /* 0x0000008891887220 */ /* 0x000fc80000410000 */
[----:B------:R-:W-:-:S05]  /*c790*/  FMUL.FTZ R136, R136, UR13 ;  /* 0x0000000d88887c20 */ /* 0x000fca0008410000 */
[----:B------:R-:W-:-:S04]  /*c7a0*/  FSEL R136, R136, RZ, P6 ;  /* 0x000000ff88887208 */ /* 0x000fc80003000000 */
[----:B------:R-:W-:-:S07]  /*c7b0*/  F2FP.BF16.F32.PACK_AB R136, R136, R140 ;  /* 0x0000008c8888723e */ /* 0x000fce00000010ff */
.L_x_1779:
        /* <DEDUP_REMOVED lines=10> */
.L_x_1775:
[----:B------:R-:W-:Y:S05]  /*c860*/  BSYNC.RECONVERGENT B1 ;  /* 0x0000000000017941 */ /* 0x000fea0003800200 */
.L_x_1774:
        /* <DEDUP_REMOVED lines=12> */
[-CC-:B0123--:R-:W-:Y:S01]  /*c930*/  FFMA.FTZ R114, R197, R141.reuse, R143.reuse ;  /* 0x0000008dc5727223 */ /* 0x18ffe2000001008f */
[----:B------:R-:W-:Y:S01]  /*c940*/  PRMT R132, R43, 0x7632, R132 ;  /* 0x000076322b847816 */ /* 0x000fe20000000084 */
[-CC-:B------:R-:W-:Y:S01]  /*c950*/  FFMA.FTZ R113, R205, R141.reuse, R143.reuse ;  /* 0x0000008dcd717223 */ /* 0x180fe2000001008f */
[----:B------:R-:W-:Y:S01]  /*c960*/  PRMT R112, R42, 0x7632, R112 ;  /* 0x000076322a707816 */ /* 0x000fe20000000070 */
[----:B------:R-:W-:Y:S01]  /*c970*/  FFMA.FTZ R115, R203, R141, R143 ;  /* 0x0000008dcb737223 */ /* 0x000fe2000001008f */
[----:B------:R-:W-:Y:S01]  /*c980*/  FADD.FTZ R114, R199, -R114 ;  /* 0x80000072c7727221 */ /* 0x000fe20000010000 */
[----:B------:R-:W-:Y:S01]  /*c990*/  IMAD.U32 R133, R43, 0x10000, RZ ;  /* 0x000100002b857824 */ /* 0x000fe200078e00ff */
[----:B------:R-:W-:Y:S01]  /*c9a0*/  SHF.L.U32 R132, R132, 0x10, RZ ;  /* 0x0000001084847819 */ /* 0x000fe200000006ff */
[----:B------:R-:W-:Y:S01]  /*c9b0*/  FADD.FTZ R113, R206, -R113 ;  /* 0x80000071ce717221 */ /* 0x000fe20000010000 */
[----:B------:R-:W-:Y:S01]  /*c9c0*/  SHF.L.U32 R112, R112, 0x10, RZ ;  /* 0x0000001070707819 */ /* 0x000fe200000006ff */
[----:B------:R-:W-:Y:S01]  /*c9d0*/  FADD.FTZ R115, R204, -R115 ;  /* 0x80000073cc737221 */ /* 0x000fe20000010000 */
[C---:B-----5:R-:W-:Y:S01]  /*c9e0*/  FFMA.FTZ R114, R145.reuse, R114, R133 ;  /* 0x0000007291727223 */ /* 0x060fe20000010085 */
[----:B------:R-:W-:Y:S01]  /*c9f0*/  FFMA.FTZ R113, R145, R113, R132 ;  /* 0x0000007191717223 */ /* 0x000fe20000010084 */
[----:B------:R-:W-:Y:S01]  /*ca00*/  LOP3.LUT P2, RZ, R167, 0xff0000, RZ, 0xc0, !PT ;  /* 0x00ff0000a7ff7812 */ /* 0x000fe2000784c0ff */
[----:B------:R-:W-:Y:S01]  /*ca10*/  FFMA.FTZ R132, R145, R115, R112 ;  /* 0x0000007391847223 */ /* 0x000fe20000010070 */
[----:B------:R-:W-:Y:S01]  /*ca20*/  FMUL.FTZ R115, R114, UR13 ;  /* 0x0000000d72737c20 */ /* 0x000fe20008410000 */
[----:B------:R-:W-:-:S02]  /*ca30*/  ISETP.GE.U32.AND P5, PT, R164, RZ, PT ;  /* 0x000000ffa400720c */ /* 0x000fc40003fa6070 */
[C---:B------:R-:W-:Y:S01]  /*ca40*/  F2FP.BF16.F32.PACK_AB R135, R113.reuse, R114 ;  /* 0x000000727187723e */ /* 0x040fe200000010ff */
[----:B------:R-:W-:Y:S01]  /*ca50*/  FMUL.FTZ R113, R113, UR13 ;  /* 0x0000000d71717c20 */ /* 0x000fe20008410000 */
[----:B------:R-:W-:Y:S02]  /*ca60*/  FSEL R112, R115, RZ, P2 ;  /* 0x000000ff73707208 */ /* 0x000fe40001000000 */
[----:B------:R-:W-:Y:S02]  /*ca70*/  ISETP.GE.U32.AND P2, PT, R166, RZ, PT ;  /* 0x000000ffa600720c */ /* 0x000fe40003f46070 */
[C---:B------:R-:W-:Y:S02]  /*ca80*/  LOP3.LUT P6, RZ, R165.reuse, 0xff0000, RZ, 0xc0, !PT ;  /* 0x00ff0000a5ff7812 */ /* 0x040fe400078cc0ff */
[----:B------:R-:W-:Y:S02]  /*ca90*/  ISETP.GE.U32.AND.EX P5, PT, R165, 0x1000000, PT, P5 ;  /* 0x01000000a500780c */ /* 0x000fe40003fa6150 */
[----:B------:R-:W-:-:S02]  /*caa0*/  ISETP.GE.U32.AND.EX P2, PT, R167, 0x1000000, PT, P2 ;  /* 0x01000000a700780c */ /* 0x000fc40003f46120 */
[----:B------:R-:W-:Y:S02]  /*cab0*/  FSEL R115, R115, RZ, P6 ;  /* 0x000000ff73737208 */ /* 0x000fe40003000000 */
[C---:B------:R-:W-:Y:S02]  /*cac0*/  FSEL R114, R113.reuse, RZ, P5 ;  /* 0x000000ff71727208 */ /* 0x040fe40002800000 */
[----:B------:R-:W-:Y:S02]  /*cad0*/  FSEL R113, R113, RZ, P2 ;  /* 0x000000ff71717208 */ /* 0x000fe40001000000 */
[----:B------:R-:W-:Y:S01]  /*cae0*/  F2FP.BF16.F32.PACK_AB R115, R114, R115 ;  /* 0x000000737273723e */ /* 0x000fe200000010ff */
[----:B------:R-:W-:Y:S01]  /*caf0*/  FFMA.FTZ R114, R194, R141, R143 ;  /* 0x0000008dc2727223 */ /* 0x000fe2000001008f */
[----:B------:R-:W-:Y:S02]  /*cb00*/  F2FP.BF16.F32.PACK_AB R139, R113, R112 ;  /* 0x00000070718b723e */ /* 0x000fe400000010ff */
[----:B------:R-:W-:Y:S01]  /*cb10*/  SHF.L.U32 R112, R42, 0x10, RZ ;  /* 0x000000102a707819 */ /* 0x000fe200000006ff */
[----:B------:R-:W-:Y:S01]  /*cb20*/  FADD.FTZ R114, R196, -R114 ;  /* 0x80000072c4727221 */ /* 0x000fe20000010000 */
[----:B------:R-:W-:-:S02]  /*cb30*/  LOP3.LUT P2, RZ, R165, 0xff, RZ, 0xc0, !PT ;  /* 0x000000ffa5ff7812 */ /* 0x000fc4000784c0ff */
[----:B------:R-:W-:Y:S01]  /*cb40*/  LOP3.LUT P5, RZ, R165, 0xff00, RZ, 0xc0, !PT ;  /* 0x0000ff00a5ff7812 */ /* 0x000fe200078ac0ff */
[----:B------:R-:W-:Y:S01]  /*cb50*/  FFMA.FTZ R114, R145, R114, R112 ;  /* 0x0000007291727223 */ /* 0x000fe20000010070 */
[----:B------:R-:W-:Y:S01]  /*cb60*/  FFMA.FTZ R112, R193, R141, R143 ;  /* 0x0000008dc1707223 */ /* 0x000fe2000001008f */
[----:B------:R-:W-:Y:S02]  /*cb70*/  PRMT R136, R41, 0x7632, R136 ;  /* 0x0000763229887816 */ /* 0x000fe40000000088 */
[----:B------:R-:W-:Y:S01]  /*cb80*/  FMUL.FTZ R113, R114, UR13 ;  /* 0x0000000d72717c20 */ /* 0x000fe20008410000 */
[C---:B------:R-:W-:Y:S01]  /*cb90*/  F2FP.BF16.F32.PACK_AB R134, R132.reuse, R114 ;  /* 0x000000728486723e */ /* 0x040fe200000010ff */
[----:B------:R-:W-:Y:S01]  /*cba0*/  FADD.FTZ R112, R195, -R112 ;  /* 0x80000070c3707221 */ /* 0x000fe20000010000 */
[----:B------:R-:W-:Y:S02]  /*cbb0*/  IMAD.U32 R114, R41, 0x10000, RZ ;  /* 0x0001000029727824 */ /* 0x000fe400078e00ff */
[----:B------:R-:W-:Y:S01]  /*cbc0*/  FMUL.FTZ R132, R132, UR13 ;  /* 0x0000000d84847c20 */ /* 0x000fe20008410000 */
[----:B------:R-:W-:Y:S01]  /*cbd0*/  SHF.L.U32 R136, R136, 0x10, RZ ;  /* 0x0000001088887819 */ /* 0x000fe200000006ff */
[----:B------:R-:W-:Y:S01]  /*cbe0*/  FFMA.FTZ R133, R145, R112, R114 ;  /* 0x0000007091857223 */ /* 0x000fe20000010072 */
[----:B------:R-:W-:-:S02]  /*cbf0*/  FSEL R114, R113, RZ, P2 ;  /* 0x000000ff71727208 */ /* 0x000fc40001000000 */
        /* <DEDUP_REMOVED lines=10> */
[----:B------:R-:W-:Y:S01]  /*cca0*/  F2FP.BF16.F32.PACK_AB R138, R132, R113 ;  /* 0x00000071848a723e */ /* 0x000fe200000010ff */
[----:B------:R-:W-:Y:S01]  /*ccb0*/  FMUL.FTZ R113, R133, UR13 ;  /* 0x0000000d85717c20 */ /* 0x000fe20008410000 */
[----:B------:R-:W-:Y:S01]  /*ccc0*/  LOP3.LUT P2, RZ, R164, 0xff000000, RZ, 0xc0, !PT ;  /* 0xff000000a4ff7812 */ /* 0x000fe2000784c0ff */
[----:B------:R-:W-:Y:S01]  /*ccd0*/  FMUL.FTZ R137, R112, UR13 ;  /* 0x0000000d70897c20 */ /* 0x000fe20008410000 */
[----:B------:R-:W-:Y:S02]  /*cce0*/  LOP3.LUT P5, RZ, R164, 0xff0000, RZ, 0xc0, !PT ;  /* 0x00ff0000a4ff7812 */ /* 0x000fe400078ac0ff */
[----:B------:R-:W-:Y:S02]  /*ccf0*/  FSEL R132, R113, RZ, P6 ;  /* 0x000000ff71847208 */ /* 0x000fe40003000000 */
[----:B------:R-:W-:-:S02]  /*cd00*/  LOP3.LUT P6, RZ, R166, 0xff000000, RZ, 0xc0, !PT ;  /* 0xff000000a6ff7812 */ /* 0x000fc400078cc0ff */
[C---:B------:R-:W-:Y:S02]  /*cd10*/  FSEL R136, R137.reuse, RZ, P2 ;  /* 0x000000ff89887208 */ /* 0x040fe40001000000 */
[----:B------:R-:W-:Y:S02]  /*cd20*/  FSEL R137, R137, RZ, P6 ;  /* 0x000000ff89897208 */ /* 0x000fe40003000000 */
[----:B------:R-:W-:Y:S01]  /*cd30*/  F2FP.BF16.F32.PACK_AB R133, R112, R133 ;  /* 0x000000857085723e */ /* 0x000fe200000010ff */
[----:B------:R-:W-:Y:S01]  /*cd40*/  FFMA.FTZ R112, R146, R141, R143 ;  /* 0x0000008d92707223 */ /* 0x000fe2000001008f */
[----:B------:R-:W-:Y:S02]  /*cd50*/  F2FP.BF16.F32.PACK_AB R137, R137, R132 ;  /* 0x000000848989723e */ /* 0x000fe400000010ff */
[----:B------:R-:W-:Y:S01]  /*cd60*/  FSEL R113, R113, RZ, P5 ;  /* 0x000000ff71717208 */ /* 0x000fe20002800000 */
[----:B------:R-:W-:Y:S01]  /*cd70*/  FADD.FTZ R112, R192, -R112 ;  /* 0x80000070c0707221 */ /* 0x000fe20000010000 */
[----:B------:R-:W-:-:S02]  /*cd80*/  SHF.L.U32 R132, R40, 0x10, RZ ;  /* 0x0000001028847819 */ /* 0x000fc400000006ff */
[----:B------:R-:W-:Y:S02]  /*cd90*/  F2FP.BF16.F32.PACK_AB R113, R136, R113 ;  /* 0x000000718871723e */ /* 0x000fe400000010ff */
[----:B------:R-:W-:Y:S01]  /*cda0*/  PRMT R136, R40, 0x7632, R136 ;  /* 0x0000763228887816 */ /* 0x000fe20000000088 */
[----:B------:R-:W-:Y:S01]  /*cdb0*/  FFMA.FTZ R132, R145, R112, R132 ;  /* 0x0000007091847223 */ /* 0x000fe20000010084 */
[----:B------:R-:W-:Y:S01]  /*cdc0*/  FFMA.FTZ R112, R198, R141, R143 ;  /* 0x0000008dc6707223 */ /* 0x000fe2000001008f */
[----:B------:R-:W-:Y:S02]  /*cdd0*/  LOP3.LUT P6, RZ, R166, 0xff00, RZ, 0xc0, !PT ;  /* 0x0000ff00a6ff7812 */ /* 0x000fe400078cc0ff */
[----:B------:R-:W-:Y:S02]  /*cde0*/  IMAD.U32 R136, R136, 0x10000, RZ ;  /* 0x0001000088887824 */ /* 0x000fe400078e00ff */
[----:B------:R-:W-:Y:S01]  /*cdf0*/  FADD.FTZ R112, R200, -R112 ;  /* 0x80000070c8707221 */ /* 0x000fe20000010000 */
[----:B------:R-:W-:Y:S01]  /*ce00*/  FMUL.FTZ R141, R132, UR13 ;  /* 0x0000000d848d7c20 */ /* 0x000fe20008410000 */
[----:B------:R-:W-:-:S02]  /*ce10*/  LOP3.LUT P5, RZ, R164, 0xff, RZ, 0xc0, !PT ;  /* 0x000000ffa4ff7812 */ /* 0x000fc400078ac0ff */
[----:B------:R-:W-:Y:S01]  /*ce20*/  FFMA.FTZ R140, R145, R112, R136 ;  /* 0x00000070918c7223 */ /* 0x000fe20000010088 */
[----:B------:R-:W-:Y:S02]  /*ce30*/  LOP3.LUT P2, RZ, R164, 0xff00, RZ, 0xc0, !PT ;  /* 0x0000ff00a4ff7812 */ /* 0x000fe4000784c0ff */
[----:B------:R-:W-:Y:S01]  /*ce40*/  FSEL R142, R141, RZ, P5 ;  /* 0x000000ff8d8e7208 */ /* 0x000fe20002800000 */
[C---:B------:R-:W-:Y:S01]  /*ce50*/  FMUL.FTZ R112, R140.reuse, UR13 ;  /* 0x0000000d8c707c20 */ /* 0x040fe20008410000 */
[----:B------:R-:W-:-:S04]  /*ce60*/  F2FP.BF16.F32.PACK_AB R132, R140, R132 ;  /* 0x000000848c84723e */ /* 0x000fc800000010ff */
[----:B------:R-:W-:Y:S02]  /*ce70*/  FSEL R136, R112, RZ, P6 ;  /* 0x000000ff70887208 */ /* 0x000fe40003000000 */
[----:B------:R-:W-:Y:S02]  /*ce80*/  LOP3.LUT P6, RZ, R166, 0xff, RZ, 0xc0, !PT ;  /* 0x000000ffa6ff7812 */ /* 0x000fe400078cc0ff */
[----:B------:R-:W-:Y:S02]  /*ce90*/  FSEL R112, R112, RZ, P2 ;  /* 0x000000ff70707208 */ /* 0x000fe40001000000 */
[----:B------:R-:W-:Y:S02]  /*cea0*/  FSEL R141, R141, RZ, P6 ;  /* 0x000000ff8d8d7208 */ /* 0x000fe40003000000 */
[----:B------:R-:W-:Y:S02]  /*ceb0*/  F2FP.BF16.F32.PACK_AB R112, R112, R142 ;  /* 0x0000008e7070723e */ /* 0x000fe400000010ff */
[----:B------:R-:W-:Y:S01]  /*cec0*/  F2FP.BF16.F32.PACK_AB R136, R136, R141 ;  /* 0x0000008d8888723e */ /* 0x000fe200000010ff */
[----:B------:R-:W-:Y:S06]  /*ced0*/  BRA `(.L_x_1789) ;  /* 0x0000001c00dc7947 */ /* 0x000fec0003800000 */
.L_x_1788:
[----:B0123--:R-:W-:Y:S01]  /*cee0*/  PRMT R113, R43, 0x7632, R113 ;  /* 0x000076322b717816 */ /* 0x00ffe20000000071 */
[-CC-:B------:R-:W-:Y:S01]  /*cef0*/  FFMA.FTZ R112, R205, R141.reuse, R143.reuse ;  /* 0x0000008dcd707223 */ /* 0x180fe2000001008f */
[----:B------:R-:W-:Y:S01]  /*cf00*/  FFMA.FTZ R114, R197, R141, R143 ;  /* 0x0000008dc5727223 */ /* 0x000fe2000001008f */
[----:B------:R-:W-:Y:S02]  /*cf10*/  ISETP.GE.U32.AND P2, PT, R164, RZ, PT ;  /* 0x000000ffa400720c */ /* 0x000fe40003f46070 */
[----:B------:R-:W-:Y:S01]  /*cf20*/  SHF.L.U32 R113, R113, 0x10, RZ ;  /* 0x0000001071717819 */ /* 0x000fe200000006ff */
[----:B------:R-:W-:Y:S01]  /*cf30*/  FADD.FTZ R112, R206, -R112 ;  /* 0x80000070ce707221 */ /* 0x000fe20000010000 */
[----:B------:R-:W-:Y:S01]  /*cf40*/  FADD.FTZ R114, R199, -R114 ;  /* 0x80000072c7727221 */ /* 0x000fe20000010000 */
[----:B------:R-:W-:Y:S02]  /*cf50*/  LOP3.LUT P5, RZ, R165, 0xff0000, RZ, 0xc0, !PT ;  /* 0x00ff0000a5ff7812 */ /* 0x000fe400078ac0ff */
[----:B-----5:R-:W-:Y:S01]  /*cf60*/  FFMA.FTZ R113, R145, R112, R113 ;  /* 0x0000007091717223 */ /* 0x020fe20000010071 */
[----:B------:R-:W-:-:S02]  /*cf70*/  SHF.L.U32 R112, R43, 0x10, RZ ;  /* 0x000000102b707819 */ /* 0x000fc400000006ff */
[----:B------:R-:W-:Y:S01]  /*cf80*/  ISETP.GE.U32.AND.EX P2, PT, R165, 0x1000000, PT, P2 ;  /* 0x01000000a500780c */ /* 0x000fe20003f46120 */
[----:B------:R-:W-:Y:S01]  /*cf90*/  FMUL.FTZ R113, R113, UR13 ;  /* 0x0000000d71717c20 */ /* 0x000fe20008410000 */
[----:B------:R-:W-:Y:S01]  /*cfa0*/  PRMT R137, R42, 0x7632, R137 ;  /* 0x000076322a897816 */ /* 0x000fe20000000089 */
[----:B------:R-:W-:Y:S01]  /*cfb0*/  FFMA.FTZ R114, R145, R114, R112 ;  /* 0x0000007291727223 */ /* 0x000fe20000010070 */
[----:B------:R-:W-:Y:S01]  /*cfc0*/  FFMA.FTZ R112, R194, R141, R143 ;  /* 0x0000008dc2707223 */ /* 0x000fe2000001008f */
[----:B------:R-:W-:Y:S02]  /*cfd0*/  LOP3.LUT P6, RZ, R167, 0xff, RZ, 0xc0, !PT ;  /* 0x000000ffa7ff7812 */ /* 0x000fe400078cc0ff */
[----:B------:R-:W-:Y:S01]  /*cfe0*/  FMUL.FTZ R136, R114, UR13 ;  /* 0x0000000d72887c20 */ /* 0x000fe20008410000 */
[----:B------:R-:W-:Y:S01]  /*cff0*/  FADD.FTZ R112, R196, -R112 ;  /* 0x80000070c4707221 */ /* 0x000fe20000010000 */
[----:B------:R-:W-:Y:S01]  /*d000*/  IMAD.U32 R114, R42, 0x10000, RZ ;  /* 0x000100002a727824 */ /* 0x000fe200078e00ff */
[----:B------:R-:W-:-:S02]  /*d010*/  SHF.L.U32 R137, R137, 0x10, RZ ;  /* 0x0000001089897819 */ /* 0x000fc400000006ff */
[----:B------:R-:W-:Y:S01]  /*d020*/  FSEL R115, R136, RZ, P5 ;  /* 0x000000ff88737208 */ /* 0x000fe20002800000 */
[----:B------:R-:W-:Y:S01]  /*d030*/  FFMA.FTZ R112, R145, R112, R114 ;  /* 0x0000007091707223 */ /* 0x000fe20000010072 */
[----:B------:R-:W-:Y:S02]  /*d040*/  FSEL R114, R113, RZ, P2 ;  /* 0x000000ff71727208 */ /* 0x000fe40001000000 */
[----:B------:R-:W-:Y:S02]  /*d050*/  ISETP.GE.U32.AND P2, PT, R166, RZ, PT ;  /* 0x000000ffa600720c */ /* 0x000fe40003f46070 */
[----:B------:R-:W-:Y:S01]  /*d060*/  F2FP.BF16.F32.PACK_AB R115, R114, R115 ;  /* 0x000000737273723e */ /* 0x000fe200000010ff */
[----:B------:R-:W-:Y:S01]  /*d070*/  FFMA.FTZ R114, R203, R141, R143 ;  /* 0x0000008dcb727223 */ /* 0x000fe2000001008f */
[C---:B------:R-:W-:Y:S02]  /*d080*/  LOP3.LUT P5, RZ, R167.reuse, 0xff0000, RZ, 0xc0, !PT ;  /* 0x00ff0000a7ff7812 */ /* 0x040fe400078ac0ff */
[----:B------:R-:W-:Y:S01]  /*d090*/  ISETP.GE.U32.AND.EX P2, PT, R167, 0x1000000, PT, P2 ;  /* 0x01000000a700780c */ /* 0x000fe20003f46120 */
[----:B------:R-:W-:Y:S01]  /*d0a0*/  FADD.FTZ R114, R204, -R114 ;  /* 0x80000072cc727221 */ /* 0x000fe20000010000 */
[----:B------:R-:W-:Y:S01]  /*d0b0*/  FSEL R139, R136, RZ, P5 ;  /* 0x000000ff888b7208 */ /* 0x000fe20002800000 */
[----:B------:R-:W-:Y:S01]  /*d0c0*/  FMUL.FTZ R136, R112, UR13 ;  /* 0x0000000d70887c20 */ /* 0x000fe20008410000 */
[----:B------:R-:W-:Y:S01]  /*d0d0*/  FSEL R113, R113, RZ, P2 ;  /* 0x000000ff71717208 */ /* 0x000fe20001000000 */
[----:B------:R-:W-:Y:S01]  /*d0e0*/  FFMA.FTZ R114, R145, R114, R137 ;  /* 0x0000007291727223 */ /* 0x000fe20000010089 */
[----:B------:R-:W-:-:S02]  /*d0f0*/  LOP3.LUT P5, RZ, R165, 0xff, RZ, 0xc0, !PT ;  /* 0x000000ffa5ff7812 */ /* 0x000fc400078ac0ff */
[----:B------:R-:W-:Y:S01]  /*d100*/  F2FP.BF16.F32.PACK_AB R139, R113, R139 ;  /* 0x0000008b718b723e */ /* 0x000fe200000010ff */
[----:B------:R-:W-:Y:S01]  /*d110*/  FMUL.FTZ R113, R114, UR13 ;  /* 0x0000000d72717c20 */ /* 0x000fe20008410000 */
[----:B------:R-:W-:Y:S02]  /*d120*/  LOP3.LUT P2, RZ, R165, 0xff00, RZ, 0xc0, !PT ;  /* 0x0000ff00a5ff7812 */ /* 0x000fe4000784c0ff */
[C---:B------:R-:W-:Y:S02]  /*d130*/  FSEL R112, R136.reuse, RZ, P6 ;  /* 0x000000ff88707208 */ /* 0x040fe40003000000 */
[----:B------:R-:W-:Y:S02]  /*d140*/  LOP3.LUT P6, RZ, R167, 0xff00, RZ, 0xc0, !PT ;  /* 0x0000ff00a7ff7812 */ /* 0x000fe400078cc0ff */
[----:B------:R-:W-:Y:S02]  /*d150*/  FSEL R114, R136, RZ, P5 ;  /* 0x000000ff88727208 */ /* 0x000fe40002800000 */
[----:B------:R-:W-:-:S02]  /*d160*/  FSEL R136, R113, RZ, P2 ;  /* 0x000000ff71887208 */ /* 0x000fc40001000000 */
        /* <DEDUP_REMOVED lines=8> */
[----:B------:R-:W-:Y:S01]  /*d1f0*/  LOP3.LUT P2, RZ, R164, 0xff000000, RZ, 0xc0, !PT ;  /* 0xff000000a4ff7812 */ /* 0x000fe2000784c0ff */
[----:B------:R-:W-:Y:S01]  /*d200*/  FFMA.FTZ R112, R145, R112, R113 ;  /* 0x0000007091707223 */ /* 0x000fe20000010071 */
[----:B------:R-:W-:Y:S01]  /*d210*/  FFMA.FTZ R113, R201, R141, R143 ;  /* 0x0000008dc9717223 */ /* 0x000fe2000001008f */
[----:B------:R-:W-:Y:S01]  /*d220*/  IMAD.U32 R136, R136, 0x10000, RZ ;  /* 0x0001000088887824 */ /* 0x000fe200078e00ff */
[----:B------:R-:W-:Y:S02]  /*d230*/  LOP3.LUT P5, RZ, R164, 0xff0000, RZ, 0xc0, !PT ;  /* 0x00ff0000a4ff7812 */ /* 0x000fe400078ac0ff */
[----:B------:R-:W-:Y:S01]  /*d240*/  FADD.FTZ R113, R202, -R113 ;  /* 0x80000071ca717221 */ /* 0x000fe20000010000 */
[----:B------:R-:W-:-:S03]  /*d250*/  PRMT R140, R40, 0x7632, R140 ;  /* 0x00007632288c7816 */ /* 0x000fc6000000008c */
[----:B------:R-:W-:Y:S01]  /*d260*/  FFMA.FTZ R136, R145, R113, R136 ;  /* 0x0000007191887223 */ /* 0x000fe20000010088 */
[----:B------:R-:W-:Y:S01]  /*d270*/  FMUL.FTZ R113, R112, UR13 ;  /* 0x0000000d70717c20 */ /* 0x000fe20008410000 */
[----:B------:R-:W-:Y:S02]  /*d280*/  SHF.L.U32 R140, R140, 0x10, RZ ;  /* 0x000000108c8c7819 */ /* 0x000fe400000006ff */
[----:B------:R-:W-:Y:S02]  /*d290*/  FMUL.FTZ R137, R136, UR13 ;  /* 0x0000000d88897c20 */ /* 0x000fe40008410000 */
[----:B------:R-:W-:Y:S02]  /*d2a0*/  FSEL R112, R113, RZ, P6 ;  /* 0x000000ff71707208 */ /* 0x000fe40003000000 */
[----:B------:R-:W-:Y:S02]  /*d2b0*/  LOP3.LUT P6, RZ, R166, 0xff000000, RZ, 0xc0, !PT ;  /* 0xff000000a6ff7812 */ /* 0x000fe400078cc0ff */
[----:B------:R-:W-:-:S02]  /*d2c0*/  FSEL R136, R137, RZ, P2 ;  /* 0x000000ff89887208 */ /* 0x000fc40001000000 */
[----:B------:R-:W-:Y:S02]  /*d2d0*/  FSEL R137, R137, RZ, P6 ;  /* 0x000000ff89897208 */ /* 0x000fe40003000000 */
        /* <DEDUP_REMOVED lines=10> */
[----:B------:R-:W-:-:S03]  /*d380*/  LOP3.LUT P5, RZ, R164, 0xff, RZ, 0xc0, !PT ;  /* 0x000000ffa4ff7812 */ /* 0x000fc600078ac0ff */
[----:B------:R-:W-:-:S04]  /*d390*/  FADD.FTZ R136, R200, -R136 ;  /* 0x80000088c8887221 */ /* 0x000fc80000010000 */
[----:B------:R-:W-:Y:S01]  /*d3a0*/  FFMA.FTZ R136, R145, R136, R140 ;  /* 0x0000008891887223 */ /* 0x000fe2000001008c */
[----:B------:R-:W-:-:S03]  /*d3b0*/  FMUL.FTZ R140, R112, UR13 ;  /* 0x0000000d708c7c20 */ /* 0x000fc60008410000 */
[----:B------:R-:W-:-:S05]  /*d3c0*/  FMUL.FTZ R141, R136, UR13 ;  /* 0x0000000d888d7c20 */ /* 0x000fca0008410000 */
[C---:B------:R-:W-:Y:S02]  /*d3d0*/  FSEL R136, R141.reuse, RZ, P6 ;  /* 0x000000ff8d887208 */ /* 0x040fe40003000000 */
[----:B------:R-:W-:Y:S02]  /*d3e0*/  LOP3.LUT P6, RZ, R166, 0xff, RZ, 0xc0, !PT ;  /* 0x000000ffa6ff7812 */ /* 0x000fe400078cc0ff */
[----:B------:R-:W-:Y:S02]  /*d3f0*/  FSEL R112, R141, RZ, P2 ;  /* 0x000000ff8d707208 */ /* 0x000fe40001000000 */
[C---:B------:R-:W-:Y:S02]  /*d400*/  FSEL R141, R140.reuse, RZ, P5 ;  /* 0x000000ff8c8d7208 */ /* 0x040fe40002800000 */
[----:B------:R-:W-:Y:S02]  /*d410*/  FSEL R140, R140, RZ, P6 ;  /* 0x000000ff8c8c7208 */ /* 0x000fe40003000000 */
[----:B------:R-:W-:-:S02]  /*d420*/  F2FP.BF16.F32.PACK_AB R112, R112, R141 ;  /* 0x0000008d7070723e */ /* 0x000fc400000010ff */
[----:B------:R-:W-:Y:S01]  /*d430*/  F2FP.BF16.F32.PACK_AB R136, R136, R140 ;  /* 0x0000008c8888723e */ /* 0x000fe200000010ff */
[----:B------:R-:W-:Y:S06]  /*d440*/  BRA `(.L_x_1789) ;  /* 0x0000001800807947 */ /* 0x000fec0003800000 */
.L_x_1787:
[----:B0123--:R-:W0:Y:S02]  /*d450*/  LDC.64 R112, c[0x0][0x478] ;  /* 0x00011e00ff707b82 */ /* 0x00fe240000000a00 */
[----:B0-----:R-:W-:-:S04]  /*d460*/  ISETP.NE.U32.AND P1, PT, R112, RZ, PT ;  /* 0x000000ff7000720c */ /* 0x001fc80003f25070 */
[----:B------:R-:W-:-:S13]  /*d470*/  ISETP.NE.AND.EX P1, PT, R113, RZ, PT, P1 ;  /* 0x000000ff7100720c */ /* 0x000fda0003f25310 */
[----:B------:R-:W-:Y:S05]  /*d480*/  @!P1 BRA `(.L_x_1790) ;  /* 0x00000004003c9947 */ /* 0x000fea0003800000 */
[-CC-:B------:R-:W-:Y:S01]  /*d490*/  FFMA.FTZ R113, R205, R141.reuse, R143.reuse ;  /* 0x0000008dcd717223 */ /* 0x180fe2000001008f */
[----:B------:R-:W-:Y:S01]  /*d4a0*/  FFMA.FTZ R112, R197, R141, R143 ;  /* 0x0000008dc5707223 */ /* 0x000fe2000001008f */
[----:B------:R-:W-:Y:S02]  /*d4b0*/  ISETP.GE.U32.AND P2, PT, R166, RZ, PT ;  /* 0x000000ffa600720c */ /* 0x000fe40003f46070 */
[----:B------:R-:W-:Y:S01]  /*d4c0*/  FADD.FTZ R114, R206, -R113 ;  /* 0x80000071ce727221 */ /* 0x000fe20000010000 */
[----:B------:R-:W-:Y:S01]  /*d4d0*/  FADD.FTZ R112, R199, -R112 ;  /* 0x80000070c7707221 */ /* 0x000fe20000010000 */
[----:B------:R-:W-:Y:S02]  /*d4e0*/  ISETP.GE.U32.AND.EX P2, PT, R167, 0x1000000, PT, P2 ;  /* 0x01000000a700780c */ /* 0x000fe40003f46120 */
[C---:B-----5:R-:W-:Y:S01]  /*d4f0*/  FMUL.FTZ R135, R145.reuse, R114 ;  /* 0x0000007291877220 */ /* 0x060fe20000410000 */
[----:B------:R-:W-:Y:S01]  /*d500*/  FMUL.FTZ R112, R145, R112 ;  /* 0x0000007091707220 */ /* 0x000fe20000410000 */
[----:B------:R-:W-:-:S02]  /*d510*/  ISETP.GE.U32.AND P5, PT, R164, RZ, PT ;  /* 0x000000ffa400720c */ /* 0x000fc40003fa6070 */
[----:B------:R-:W-:Y:S01]  /*d520*/  FMUL.FTZ R115, R135, UR13 ;  /* 0x0000000d87737c20 */ /* 0x000fe20008410000 */
[----:B------:R-:W-:Y:S02]  /*d530*/  LOP3.LUT P6, RZ, R165, 0xff0000, RZ, 0xc0, !PT ;  /* 0x00ff0000a5ff7812 */ /* 0x000fe400078cc0ff */
[----:B------:R-:W-:Y:S01]  /*d540*/  F2FP.BF16.F32.PACK_AB R135, R135, R112 ;  /* 0x000000708787723e */ /* 0x000fe200000010ff */
[----:B------:R-:W-:Y:S01]  /*d550*/  FMUL.FTZ R112, R112, UR13 ;  /* 0x0000000d70707c20 */ /* 0x000fe20008410000 */
[----:B------:R-:W-:Y:S02]  /*d560*/  FSEL R139, R115, RZ, P2 ;  /* 0x000000ff738b7208 */ /* 0x000fe40001000000 */
[----:B------:R-:W-:Y:S02]  /*d570*/  LOP3.LUT P2, RZ, R167, 0xff0000, RZ, 0xc0, !PT ;  /* 0x00ff0000a7ff7812 */ /* 0x000fe4000784c0ff */
[----:B------:R-:W-:Y:S02]  /*d580*/  ISETP.GE.U32.AND.EX P5, PT, R165, 0x1000000, PT, P5 ;  /* 0x01000000a500780c */ /* 0x000fe40003fa6150 */
[----:B------:R-:W-:-:S02]  /*d590*/  FSEL R113, R112, RZ, P6 ;  /* 0x000000ff70717208 */ /* 0x000fc40003000000 */
[----:B------:R-:W-:Y:S02]  /*d5a0*/  FSEL R112, R112, RZ, P2 ;  /* 0x000000ff70707208 */ /* 0x000fe40001000000 */
[----:B------:R-:W-:Y:S02]  /*d5b0*/  FSEL R115, R115, RZ, P5 ;  /* 0x000000ff73737208 */ /* 0x000fe40002800000 */
[----:B------:R-:W-:Y:S01]  /*d5c0*/  F2FP.BF16.F32.PACK_AB R139, R139, R112 ;  /* 0x000000708b8b723e */ /* 0x000fe200000010ff */
[--C-:B------:R-:W-:Y:S01]  /*d5d0*/  FFMA.FTZ R112, R194, R141, R143.reuse ;  /* 0x0000008dc2707223 */ /* 0x100fe2000001008f */
[----:B------:R-:W-:Y:S01]  /*d5e0*/  F2FP.BF16.F32.PACK_AB R115, R115, R113 ;  /* 0x000000717373723e */ /* 0x000fe200000010ff */
        /* <DEDUP_REMOVED lines=8> */
[----:B------:R-:W-:-:S03]  /*d670*/  FMUL.FTZ R114, R112, UR13 ;  /* 0x0000000d70727c20 */ /* 0x000fc60008410000 */
[C---:B------:R-:W-:Y:S01]  /*d680*/  F2FP.BF16.F32.PACK_AB R134, R113.reuse, R112 ;  /* 0x000000707186723e */ /* 0x040fe200000010ff */
[----:B------:R-:W-:Y:S01]  /*d690*/  FMUL.FTZ R113, R113, UR13 ;  /* 0x0000000d71717c20 */ /* 0x000fe20008410000 */
[C---:B------:R-:W-:Y:S02]  /*d6a0*/  FSEL R112, R114.reuse, RZ, P6 ;  /* 0x000000ff72707208 */ /* 0x040fe40003000000 */
[----:B------:R-:W-:Y:S02]  /*d6b0*/  LOP3.LUT P6, RZ, R167, 0xff00, RZ, 0xc0, !PT ;  /* 0x0000ff00a7ff7812 */ /* 0x000fe400078cc0ff */
[C---:B------:R-:W-:Y:S02]  /*d6c0*/  FSEL R132, R113.reuse, RZ, P2 ;  /* 0x000000ff71847208 */ /* 0x040fe40001000000 */
[----:B------:R-:W-:Y:S02]  /*d6d0*/  FSEL R113, R113, RZ, P6 ;  /* 0x000000ff71717208 */ /* 0x000fe40003000000 */
[----:B------:R-:W-:-:S02]  /*d6e0*/  FSEL R114, R114, RZ, P5 ;  /* 0x000000ff72727208 */ /* 0x000fc40002800000 */
[----:B------:R-:W-:Y:S01]  /*d6f0*/  F2FP.BF16.F32.PACK_AB R138, R113, R112 ;  /* 0x00000070718a723e */ /* 0x000fe200000010ff */
[-CC-:B------:R-:W-:Y:S01]  /*d700*/  FFMA.FTZ R113, R193, R141.reuse, R143.reuse ;  /* 0x0000008dc1717223 */ /* 0x180fe2000001008f */
[----:B------:R-:W-:Y:S01]  /*d710*/  FFMA.FTZ R112, R201, R141, R143 ;  /* 0x0000008dc9707223 */ /* 0x000fe2000001008f */
[----:B------:R-:W-:Y:S02]  /*d720*/  LOP3.LUT P6, RZ, R166, 0xff0000, RZ, 0xc0, !PT ;  /* 0x00ff0000a6ff7812 */ /* 0x000fe400078cc0ff */
[----:B------:R-:W-:Y:S01]  /*d730*/  FADD.FTZ R113, R195, -R113 ;  /* 0x80000071c3717221 */ /* 0x000fe20000010000 */
[----:B------:R-:W-:Y:S01]  /*d740*/  FADD.FTZ R112, R202, -R112 ;  /* 0x80000070ca707221 */ /* 0x000fe20000010000 */
[----:B------:R-:W-:Y:S02]  /*d750*/  F2FP.BF16.F32.PACK_AB R114, R132, R114 ;  /* 0x000000728472723e */ /* 0x000fe400000010ff */
[C---:B------:R-:W-:Y:S01]  /*d760*/  FMUL.FTZ R133, R145.reuse, R113 ;  /* 0x0000007191857220 */ /* 0x040fe20000410000 */
[----:B------:R-:W-:Y:S01]  /*d770*/  FMUL.FTZ R112, R145, R112 ;  /* 0x0000007091707220 */ /* 0x000fe20000410000 */
[----:B------:R-:W-:-:S02]  /*d780*/  LOP3.LUT P2, RZ, R164, 0xff000000, RZ, 0xc0, !PT ;  /* 0xff000000a4ff7812 */ /* 0x000fc4000784c0ff */
[----:B------:R-:W-:Y:S01]  /*d790*/  FMUL.FTZ R113, R133, UR13 ;  /* 0x0000000d85717c20 */ /* 0x000fe20008410000 */
[----:B------:R-:W-:Y:S01]  /*d7a0*/  FMUL.FTZ R137, R112, UR13 ;  /* 0x0000000d70897c20 */ /* 0x000fe20008410000 */
[----:B------:R-:W-:Y:S02]  /*d7b0*/  LOP3.LUT P5, RZ, R164, 0xff0000, RZ, 0xc0, !PT ;  /* 0x00ff0000a4ff7812 */ /* 0x000fe400078ac0ff */
[----:B------:R-:W-:Y:S01]  /*d7c0*/  F2FP.BF16.F32.PACK_AB R133, R112, R133 ;  /* 0x000000857085723e */ /* 0x000fe200000010ff */
[----:B------:R-:W-:Y:S01]  /*d7d0*/  FFMA.FTZ R112, R198, R141, R143 ;  /* 0x0000008dc6707223 */ /* 0x000fe2000001008f */
[----:B------:R-:W-:Y:S02]  /*d7e0*/  FSEL R132, R113, RZ, P6 ;  /* 0x000000ff71847208 */ /* 0x000fe40003000000 */
[----:B------:R-:W-:Y:S01]  /*d7f0*/  LOP3.LUT P6, RZ, R166, 0xff000000, RZ, 0xc0, !PT ;  /* 0xff000000a6ff7812 */ /* 0x000fe200078cc0ff */
[----:B------:R-:W-:Y:S01]  /*d800*/  FADD.FTZ R112, R200, -R112 ;  /* 0x80000070c8707221 */ /* 0x000fe20000010000 */
[----:B------:R-:W-:-:S02]  /*d810*/  FSEL R136, R137, RZ, P2 ;  /* 0x000000ff89887208 */ /* 0x000fc40001000000 */
[----:B------:R-:W-:Y:S02]  /*d820*/  FSEL R137, R137, RZ, P6 ;  /* 0x000000ff89897208 */ /* 0x000fe40003000000 */
[----:B------:R-:W-:Y:S02]  /*d830*/  FSEL R113, R113, RZ, P5 ;  /* 0x000000ff71717208 */ /* 0x000fe40002800000 */
[----:B------:R-:W-:Y:S01]  /*d840*/  F2FP.BF16.F32.PACK_AB R137, R137, R132 ;  /* 0x000000848989723e */ /* 0x000fe200000010ff */
[----:B------:R-:W-:Y:S01]  /*d850*/  FFMA.FTZ R132, R146, R141, R143 ;  /* 0x0000008d92847223 */ /* 0x000fe2000001008f */
[----:B------:R-:W-:Y:S02]  /*d860*/  F2FP.BF16.F32.PACK_AB R113, R136, R113 ;  /* 0x000000718871723e */ /* 0x000fe400000010ff */
[----:B------:R-:W-:Y:S01]  /*d870*/  LOP3.LUT P6, RZ, R166, 0xff00, RZ, 0xc0, !PT ;  /* 0x0000ff00a6ff7812 */ /* 0x000fe200078cc0ff */
[----:B------:R-:W-:Y:S01]  /*d880*/  FADD.FTZ R136, R192, -R132 ;  /* 0x80000084c0887221 */ /* 0x000fe20000010000 */
[----:B------:R-:W-:Y:S01]  /*d890*/  FMUL.FTZ R132, R145, R112 ;  /* 0x0000007091847220 */ /* 0x000fe20000410000 */
[----:B------:R-:W-:-:S02]  /*d8a0*/  LOP3.LUT P5, RZ, R164, 0xff, RZ, 0xc0, !PT ;  /* 0x000000ffa4ff7812 */ /* 0x000fc400078ac0ff */
[----:B------:R-:W-:Y:S01]  /*d8b0*/  FMUL.FTZ R140, R145, R136 ;  /* 0x00000088918c7220 */ /* 0x000fe20000410000 */
[----:B------:R-:W-:Y:S01]  /*d8c0*/  FMUL.FTZ R112, R132, UR13 ;  /* 0x0000000d84707c20 */ /* 0x000fe20008410000 */
[----:B------:R-:W-:Y:S02]  /*d8d0*/  LOP3.LUT P2, RZ, R164, 0xff00, RZ, 0xc0, !PT ;  /* 0x0000ff00a4ff7812 */ /* 0x000fe4000784c0ff */
[----:B------:R-:W-:Y:S01]  /*d8e0*/  FMUL.FTZ R141, R140, UR13 ;  /* 0x0000000d8c8d7c20 */ /* 0x000fe20008410000 */
[----:B------:R-:W-:Y:S02]  /*d8f0*/  F2FP.BF16.F32.PACK_AB R132, R132, R140 ;  /* 0x0000008c8484723e */ /* 0x000fe400000010ff */
[----:B------:R-:W-:Y:S02]  /*d900*/  FSEL R136, R112, RZ, P6 ;  /* 0x000000ff70887208 */ /* 0x000fe40003000000 */
[----:B------:R-:W-:Y:S02]  /*d910*/  LOP3.LUT P6, RZ, R166, 0xff, RZ, 0xc0, !PT ;  /* 0x000000ffa6ff7812 */ /* 0x000fe400078cc0ff */
[----:B------:R-:W-:-:S02]  /*d920*/  FSEL R142, R141, RZ, P5 ;  /* 0x000000ff8d8e7208 */ /* 0x000fc40002800000 */
[----:B------:R-:W-:Y:S02]  /*d930*/  FSEL R112, R112, RZ, P2 ;  /* 0x000000ff70707208 */ /* 0x000fe40001000000 */
[----:B------:R-:W-:Y:S02]  /*d940*/  FSEL R141, R141, RZ, P6 ;  /* 0x000000ff8d8d7208 */ /* 0x000fe40003000000 */
[----:B------:R-:W-:Y:S02]  /*d950*/  F2FP.BF16.F32.PACK_AB R112, R112, R142 ;  /* 0x0000008e7070723e */ /* 0x000fe400000010ff */
[----:B------:R-:W-:Y:S01]  /*d960*/  F2FP.BF16.F32.PACK_AB R136, R136, R141 ;  /* 0x0000008d8888723e */ /* 0x000fe200000010ff */
[----:B------:R-:W-:Y:S06]  /*d970*/  BRA `(.L_x_1789) ;  /* 0x0000001400347947 */ /* 0x000fec0003800000 */
.L_x_1790:
        /* <DEDUP_REMOVED lines=18> */
[----:B------:R-:W-:Y:S01]  /*daa0*/  F2FP.BF16.F32.PACK_AB R115, R114, R115 ;  /* 0x000000737273723e */ /* 0x000fe200000010ff */
[-CC-:B------:R-:W-:Y:S01]  /*dab0*/  FFMA.FTZ R114, R194, R141.reuse, R143.reuse ;  /* 0x0000008dc2727223 */ /* 0x180fe2000001008f */
        /* <DEDUP_REMOVED lines=16> */
[----:B------:R-:W-:Y:S01]  /*dbc0*/  F2FP.BF16.F32.PACK_AB R138, R113, R112 ;  /* 0x00000070718a723e */ /* 0x000fe200000010ff */
        /* <DEDUP_REMOVED lines=8> */
[----:B------:R-:W-:Y:S02]  /*dc50*/  F2FP.BF16.F32.PACK_AB R114, R136, R114 ;  /* 0x000000728872723e */ /* 0x000fe400000010ff */
        /* <DEDUP_REMOVED lines=26> */
[----:B------:R-:W-:-:S02]  /*de00*/  F2FP.BF16.F32.PACK_AB R112, R112, R141 ;  /* 0x0000008d7070723e */ /* 0x000fc400000010ff */
[----:B------:R-:W-:Y:S01]  /*de10*/  F2FP.BF16.F32.PACK_AB R136, R136, R140 ;  /* 0x0000008c8888723e */ /* 0x000fe200000010ff */
[----:B------:R-:W-:Y:S06]  /*de20*/  BRA `(.L_x_1789) ;  /* 0x0000001000087947 */ /* 0x000fec0003800000 */
.L_x_1786:
[----:B------:R-:W-:-:S04]  /*de30*/  UISETP.NE.U32.AND UP0, UPT, UR20, URZ, UPT ;  /* 0x000000ff1400728c */ /* 0x000fc8000bf05070 */
[----:B------:R-:W-:-:S09]  /*de40*/  UISETP.NE.AND.EX UP0, UPT, UR21, URZ, UPT, UP0 ;  /* 0x000000ff1500728c */ /* 0x000fd2000bf05300 */
[----:B------:R-:W-:Y:S05]  /*de50*/  BRA.U !UP0, `(.L_x_1791) ;  /* 0x0000000908307547 */ /* 0x000fea000b800000 */
[----:B0123--:R-:W0:Y:S02]  /*de60*/  LDC.64 R136, c[0x0][0x478] ;  /* 0x00011e00ff887b82 */ /* 0x00fe240000000a00 */
[----:B0-----:R-:W-:-:S04]  /*de70*/  ISETP.NE.U32.AND P1, PT, R136, RZ, PT ;  /* 0x000000ff8800720c */ /* 0x001fc80003f25070 */
[----:B------:R-:W-:-:S13]  /*de80*/  ISETP.NE.AND.EX P1, PT, R137, RZ, PT, P1 ;  /* 0x000000ff8900720c */ /* 0x000fda0003f25310 */
[----:B------:R-:W-:Y:S05]  /*de90*/  @!P1 BRA `(.L_x_1792) ;  /* 0x0000000400189947 */ /* 0x000fea0003800000 */
[----:B------:R-:W-:Y:S01]  /*dea0*/  PRMT R135, R43, 0x7632, R135 ;  /* 0x000076322b877816 */ /* 0x000fe20000000087 */
[-CC-:B------:R-:W-:Y:S01]  /*deb0*/  FFMA.FTZ R132, R205, R141.reuse, R143.reuse ;  /* 0x0000008dcd847223 */ /* 0x180fe2000001008f */
[-CC-:B------:R-:W-:Y:S01]  /*dec0*/  FFMA.FTZ R133, R197, R141.reuse, R143.reuse ;  /* 0x0000008dc5857223 */ /* 0x180fe2000001008f */
[-C--:B------:R-:W-:Y:S01]  /*ded0*/  FFMA.FTZ R134, R194, R141.reuse, R143 ;  /* 0x0000008dc2867223 */ /* 0x080fe2000001008f */
[----:B------:R-:W-:Y:S01]  /*dee0*/  ISETP.GE.U32.AND P2, PT, R166, RZ, PT ;  /* 0x000000ffa600720c */ /* 0x000fe20003f46070 */
[----:B------:R-:W-:Y:S02]  /*def0*/  IMAD.U32 R135, R135, 0x10000, RZ ;  /* 0x0001000087877824 */ /* 0x000fe400078e00ff */
[----:B------:R-:W-:Y:S01]  /*df00*/  FADD.FTZ R132, R206, -R132 ;  /* 0x80000084ce847221 */ /* 0x000fe20000010000 */
[----:B------:R-:W-:Y:S01]  /*df10*/  FADD.FTZ R133, R199, -R133 ;  /* 0x80000085c7857221 */ /* 0x000fe20000010000 */
[----:B------:R-:W-:Y:S01]  /*df20*/  FADD.FTZ R134, R196, -R134 ;  /* 0x80000086c4867221 */ /* 0x000fe20000010000 */
[C---:B------:R-:W-:Y:S01]  /*df30*/  PRMT R137, R42.reuse, 0x7632, R137 ;  /* 0x000076322a897816 */ /* 0x040fe20000000089 */
[----:B-----5:R-:W-:Y:S01]  /*df40*/  FFMA.FTZ R135, R145, R132, R135 ;  /* 0x0000008491877223 */ /* 0x020fe20000010087 */
[----:B------:R-:W-:Y:S01]  /*df50*/  SHF.L.U32 R132, R43, 0x10, RZ ;  /* 0x000000102b847819 */ /* 0x000fe200000006ff */
[----:B------:R-:W-:Y:S01]  /*df60*/  FFMA.FTZ R136, R203, R141, R143 ;  /* 0x0000008dcb887223 */ /* 0x000fe2000001008f */
[----:B------:R-:W-:Y:S01]  /*df70*/  ISETP.GE.U32.AND.EX P2, PT, R167, 0x1000000, PT, P2 ;  /* 0x01000000a700780c */ /* 0x000fe20003f46120 */
[----:B------:R-:W-:Y:S01]  /*df80*/  IMAD.U32 R137, R137, 0x10000, RZ ;  /* 0x0001000089897824 */ /* 0x000fe200078e00ff */
[----:B------:R-:W-:Y:S01]  /*df90*/  LOP3.LUT P5, RZ, R167, 0xff0000, RZ, 0xc0, !PT ;  /* 0x00ff0000a7ff7812 */ /* 0x000fe200078ac0ff */
[----:B------:R-:W-:Y:S01]  /*dfa0*/  FFMA.FTZ R133, R145, R133, R132 ;  /* 0x0000008591857223 */ /* 0x000fe20000010084 */
[----:B------:R-:W-:Y:S01]  /*dfb0*/  SHF.L.U32 R132, R42, 0x10, RZ ;  /* 0x000000102a847819 */ /* 0x000fe200000006ff */
[----:B------:R-:W-:Y:S01]  /*dfc0*/  FADD.FTZ R136, R204, -R136 ;  /* 0x80000088cc887221 */ /* 0x000fe20000010000 */
[----:B------:R-:W-:-:S03]  /*dfd0*/  PRMT R140, R40, 0x7632, R140 ;  /* 0x00007632288c7816 */ /* 0x000fc6000000008c */
[----:B------:R-:W-:Y:S01]  /*dfe0*/  FFMA.FTZ R134, R145, R134, R132 ;  /* 0x0000008691867223 */ /* 0x000fe20000010084 */
[C---:B------:R-:W-:Y:S01]  /*dff0*/  FMUL.FTZ R132, R135.reuse, UR13 ;  /* 0x0000000d87847c20 */ /* 0x040fe20008410000 */
[----:B------:R-:W-:Y:S01]  /*e000*/  F2FP.BF16.F32.PACK_AB R135, R135, R133 ;  /* 0x000000858787723e */ /* 0x000fe200000010ff */
[----:B------:R-:W-:Y:S01]  /*e010*/  FMUL.FTZ R133, R133, UR13 ;  /* 0x0000000d85857c20 */ /* 0x000fe20008410000 */
[----:B------:R-:W-:Y:S01]  /*e020*/  FFMA.FTZ R136, R145, R136, R137 ;  /* 0x0000008891887223 */ /* 0x000fe20000010089 */
[----:B------:R-:W-:Y:S02]  /*e030*/  SHF.L.U32 R140, R140, 0x10, RZ ;  /* 0x000000108c8c7819 */ /* 0x000fe400000006ff */
[----:B------:R-:W-:Y:S02]  /*e040*/  FSEL R132, R132, RZ, P2 ;  /* 0x000000ff84847208 */ /* 0x000fe40001000000 */
[----:B------:R-:W-:Y:S02]  /*e050*/  FSEL R133, R133, RZ, P5 ;  /* 0x000000ff85857208 */ /* 0x000fe40002800000 */
[----:B------:R-:W-:-:S02]  /*e060*/  LOP3.LUT P2, RZ, R167, 0xff, RZ, 0xc0, !PT ;  /* 0x000000ffa7ff7812 */ /* 0x000fc4000784c0ff */
[----:B------:R-:W-:Y:S01]  /*e070*/  F2FP.BF16.F32.PACK_AB R139, R132, R133 ;  /* 0x00000085848b723e */ /* 0x000fe200000010ff */
[----:B------:R-:W-:Y:S01]  /*e080*/  FMUL.FTZ R132, R134, UR13 ;  /* 0x0000000d86847c20 */ /* 0x000fe20008410000 */
[C---:B------:R-:W-:Y:S01]  /*e090*/  FMUL.FTZ R133, R136.reuse, UR13 ;  /* 0x0000000d88857c20 */ /* 0x040fe20008410000 */
[----:B------:R-:W-:Y:S02]  /*e0a0*/  LOP3.LUT P5, RZ, R167, 0xff00, RZ, 0xc0, !PT ;  /* 0x0000ff00a7ff7812 */ /* 0x000fe400078ac0ff */
[----:B------:R-:W-:Y:S02]  /*e0b0*/  F2FP.BF16.F32.PACK_AB R134, R136, R134 ;  /* 0x000000868886723e */ /* 0x000fe400000010ff */
[----:B------:R-:W-:Y:S02]  /*e0c0*/  FSEL R132, R132, RZ, P2 ;  /* 0x000000ff84847208 */ /* 0x000fe40001000000 */
[----:B------:R-:W-:Y:S02]  /*e0d0*/  FSEL R133, R133, RZ, P5 ;  /* 0x000000ff85857208 */ /* 0x000fe40002800000 */
[----:B------:R-:W-:-:S02]  /*e0e0*/  PRMT R136, R41, 0x7632, R136 ;  /* 0x0000763229887816 */ /* 0x000fc40000000088 */
[----:B------:R-:W-:Y:S01]  /*e0f0*/  F2FP.BF16.F32.PACK_AB R138, R133, R132 ;  /* 0x00000084858a723e */ /* 0x000fe200000010ff */
[-C--:B------:R-:W-:Y:S01]  /*e100*/  FFMA.FTZ R132, R193, R141.reuse, R143 ;  /* 0x0000008dc1847223 */ /* 0x080fe2000001008f */
[----:B------:R-:W-:Y:S02]  /*e110*/  SHF.L.U32 R133, R41, 0x10, RZ ;  /* 0x0000001029857819 */ /* 0x000fe400000006ff */
[----:B------:R-:W-:Y:S01]  /*e120*/  SHF.L.U32 R136, R136, 0x10, RZ ;  /* 0x0000001088887819 */ /* 0x000fe200000006ff */
[----:B------:R-:W-:Y:S01]  /*e130*/  FADD.FTZ R132, R195, -R132 ;  /* 0x80000084c3847221 */ /* 0x000fe20000010000 */
[C---:B------:R-:W-:Y:S02]  /*e140*/  LOP3.LUT P2, RZ, R166.reuse, 0xff0000, RZ, 0xc0, !PT ;  /* 0x00ff0000a6ff7812 */ /* 0x040fe4000784c0ff */
[----:B------:R-:W-:Y:S01]  /*e150*/  LOP3.LUT P5, RZ, R166, 0xff000000, RZ, 0xc0, !PT ;  /* 0xff000000a6ff7812 */ /* 0x000fe200078ac0ff */
[----:B------:R-:W-:Y:S01]  /*e160*/  FFMA.FTZ R132, R145, R132, R133 ;  /* 0x0000008491847223 */ /* 0x000fe20000010085 */
[----:B------:R-:W-:-:S03]  /*e170*/  FFMA.FTZ R133, R201, R141, R143 ;  /* 0x0000008dc9857223 */ /* 0x000fc6000001008f */
[----:B------:R-:W-:Y:S01]  /*e180*/  FMUL.FTZ R137, R132, UR13 ;  /* 0x0000000d84897c20 */ /* 0x000fe20008410000 */
[----:B------:R-:W-:-:S04]  /*e190*/  FADD.FTZ R133, R202, -R133 ;  /* 0x80000085ca857221 */ /* 0x000fc80000010000 */
[----:B------:R-:W-:Y:S01]  /*e1a0*/  FFMA.FTZ R133, R145, R133, R136 ;  /* 0x0000008591857223 */ /* 0x000fe20000010088 */
[----:B------:R-:W-:Y:S02]  /*e1b0*/  FSEL R137, R137, RZ, P2 ;  /* 0x000000ff89897208 */ /* 0x000fe40001000000 */
[----:B------:R-:W-:Y:S01]  /*e1c0*/  LOP3.LUT P2, RZ, R166, 0xff, RZ, 0xc0, !PT ;  /* 0x000000ffa6ff7812 */ /* 0x000fe2000784c0ff */
[C---:B------:R-:W-:Y:S01]  /*e1d0*/  FMUL.FTZ R136, R133.reuse, UR13 ;  /* 0x0000000d85887c20 */ /* 0x040fe20008410000 */
[----:B------:R-:W-:Y:S01]  /*e1e0*/  F2FP.BF16.F32.PACK_AB R133, R133, R132 ;  /* 0x000000848585723e */ /* 0x000fe200000010ff */
[----:B------:R-:W-:-:S03]  /*e1f0*/  FFMA.FTZ R132, R146, R141, R143 ;  /* 0x0000008d92847223 */ /* 0x000fc6000001008f */
[----:B------:R-:W-:Y:S01]  /*e200*/  FSEL R136, R136, RZ, P5 ;  /* 0x000000ff88887208 */ /* 0x000fe20002800000 */
[----:B------:R-:W-:Y:S01]  /*e210*/  FADD.FTZ R132, R192, -R132 ;  /* 0x80000084c0847221 */ /* 0x000fe20000010000 */
[----:B------:R-:W-:Y:S02]  /*e220*/  LOP3.LUT P5, RZ, R166, 0xff00, RZ, 0xc0, !PT ;  /* 0x0000ff00a6ff7812 */ /* 0x000fe400078ac0ff */
[----:B------:R-:W-:Y:S01]  /*e230*/  F2FP.BF16.F32.PACK_AB R137, R136, R137 ;  /* 0x000000898889723e */ /* 0x000fe200000010ff */
[----:B------:R-:W-:-:S04]  /*e240*/  IMAD.U32 R136, R40, 0x10000, RZ ;  /* 0x0001000028887824 */ /* 0x000fc800078e00ff */
[----:B------:R-:W-:Y:S01]  /*e250*/  FFMA.FTZ R132, R145, R132, R136 ;  /* 0x0000008491847223 */ /* 0x000fe20000010088 */
[----:B------:R-:W-:-:S03]  /*e260*/  FFMA.FTZ R136, R198, R141, R143 ;  /* 0x0000008dc6887223 */ /* 0x000fc6000001008f */
[----:B------:R-:W-:Y:S01]  /*e270*/  FMUL.FTZ R141, R132, UR13 ;  /* 0x0000000d848d7c20 */ /* 0x000fe20008410000 */
[----:B------:R-:W-:-:S04]  /*e280*/  FADD.FTZ R136, R200, -R136 ;  /* 0x80000088c8887221 */ /* 0x000fc80000010000 */
[----:B------:R-:W-:Y:S01]  /*e290*/  FFMA.FTZ R140, R145, R136, R140 ;  /* 0x00000088918c7223 */ /* 0x000fe2000001008c */
[----:B------:R-:W-:-:S03]  /*e2a0*/  FSEL R141, R141, RZ, P2 ;  /* 0x000000ff8d8d7208 */ /* 0x000fc60001000000 */
[C---:B------:R-:W-:Y:S01]  /*e2b0*/  FMUL.FTZ R136, R140.reuse, UR13 ;  /* 0x0000000d8c887c20 */ /* 0x040fe20008410000 */
[----:B------:R-:W-:-:S04]  /*e2c0*/  F2FP.BF16.F32.PACK_AB R132, R140, R132 ;  /* 0x000000848c84723e */ /* 0x000fc800000010ff */
[----:B------:R-:W-:-:S04]  /*e2d0*/  FSEL R136, R136, RZ, P5 ;  /* 0x000000ff88887208 */ /* 0x000fc80002800000 */
[----:B------:R-:W-:Y:S01]  /*e2e0*/  F2FP.BF16.F32.PACK_AB R136, R136, R141 ;  /* 0x0000008d8888723e */ /* 0x000fe200000010ff */
[----:B------:R-:W-:Y:S06]  /*e2f0*/  BRA `(.L_x_1789) ;  /* 0x0000000800d47947 */ /* 0x000fec0003800000 */
.L_x_1792:
[----:B------:R-:W-:Y:S01]  /*e300*/  PRMT R137, R43, 0x7632, R137 ;  /* 0x000076322b897816 */ /* 0x000fe20000000089 */
[-C--:B------:R-:W-:Y:S01]  /*e310*/  FFMA.FTZ R136, R205, R141.reuse, R143 ;  /* 0x0000008dcd887223 */ /* 0x080fe2000001008f */
[----:B------:R-:W-:Y:S01]  /*e320*/  IMAD.U32 R138, R43, 0x10000, RZ ;  /* 0x000100002b8a7824 */ /* 0x000fe200078e00ff */
[----:B------:R-:W-:Y:S02]  /*e330*/  ISETP.GE.U32.AND P2, PT, R166, RZ, PT ;  /* 0x000000ffa600720c */ /* 0x000fe40003f46070 */
[----:B------:R-:W-:Y:S01]  /*e340*/  SHF.L.U32 R137, R137, 0x10, RZ ;  /* 0x0000001089897819 */ /* 0x000fe200000006ff */
[----:B------:R-:W-:Y:S01]  /*e350*/  FADD.FTZ R136, R206, -R136 ;  /* 0x80000088ce887221 */ /* 0x000fe20000010000 */
[C---:B------:R-:W-:Y:S02]  /*e360*/  LOP3.LUT P5, RZ, R167.reuse, 0xff0000, RZ, 0xc0, !PT ;  /* 0x00ff0000a7ff7812 */ /* 0x040fe400078ac0ff */
[----:B------:R-:W-:Y:S01]  /*e370*/  ISETP.GE.U32.AND.EX P2, PT, R167, 0x1000000, PT, P2 ;  /* 0x01000000a700780c */ /* 0x000fe20003f46120 */
[----:B-----5:R-:W-:Y:S01]  /*e380*/  FFMA.FTZ R136, R145, R136, R137 ;  /* 0x0000008891887223 */ /* 0x020fe20000010089 */
[----:B------:R-:W-:Y:S01]  /*e390*/  FFMA.FTZ R137, R197, R141, R143 ;  /* 0x0000008dc5897223 */ /* 0x000fe2000001008f */
[----:B------:R-:W-:-:S02]  /*e3a0*/  PRMT R140, R41, 0x7632, R140 ;  /* 0x00007632298c7816 */ /* 0x000fc4000000008c */
[----:B------:R-:W-:Y:S01]  /*e3b0*/  FMUL.FTZ R136, R136, UR13 ;  /* 0x0000000d88887c20 */ /* 0x000fe20008410000 */
[----:B------:R-:W-:Y:S01]  /*e3c0*/  FADD.FTZ R137, R199, -R137 ;  /* 0x80000089c7897221 */ /* 0x000fe20000010000 */
[----:B------:R-:W-:-:S03]  /*e3d0*/  SHF.L.U32 R140, R140, 0x10, RZ ;  /* 0x000000108c8c7819 */ /* 0x000fc600000006ff */
[--C-:B------:R-:W-:Y:S01]  /*e3e0*/  FFMA.FTZ R137, R145, R137, R138.reuse ;  /* 0x0000008991897223 */ /* 0x100fe2000001008a */
[----:B------:R-:W-:Y:S02]  /*e3f0*/  FSEL R136, R136, RZ, P2 ;  /* 0x000000ff88887208 */ /* 0x000fe40001000000 */
[----:B------:R-:W-:Y:S01]  /*e400*/  PRMT R138, R42, 0x7632, R138 ;  /* 0x000076322a8a7816 */ /* 0x000fe2000000008a */
[----:B------:R-:W-:Y:S01]  /*e410*/  FMUL.FTZ R137, R137, UR13 ;  /* 0x0000000d89897c20 */ /* 0x000fe20008410000 */
[----:B------:R-:W-:Y:S02]  /*e420*/  LOP3.LUT P2, RZ, R167, 0xff, RZ, 0xc0, !PT ;  /* 0x000000ffa7ff7812 */ /* 0x000fe4000784c0ff */
[----:B------:R-:W-:Y:S02]  /*e430*/  SHF.L.U32 R138, R138, 0x10, RZ ;  /* 0x000000108a8a7819 */ /* 0x000fe400000006ff */
[----:B------:R-:W-:Y:S02]  /*e440*/  FSEL R137, R137, RZ, P5 ;  /* 0x000000ff89897208 */ /* 0x000fe40002800000 */
[----:B------:R-:W-:-:S02]  /*e450*/  LOP3.LUT P5, RZ, R167, 0xff00, RZ, 0xc0, !PT ;  /* 0x0000ff00a7ff7812 */ /* 0x000fc400078ac0ff */
        /* <DEDUP_REMOVED lines=34> */
[--C-:B------:R-:W-:Y:S01]  /*e680*/  FFMA.FTZ R136, R145, R136, R140.reuse ;  /* 0x0000008891887223 */ /* 0x100fe2000001008c */
[----:B------:R-:W-:-:S03]  /*e690*/  PRMT R140, R40, 0x7632, R140 ;  /* 0x00007632288c7816 */ /* 0x000fc6000000008c */
[----:B------:R-:W-:Y:S02]  /*e6a0*/  FMUL.FTZ R136, R136, UR13 ;  /* 0x0000000d88887c20 */ /* 0x000fe40008410000 */
[----:B------:R-:W-:-:S03]  /*e6b0*/  IMAD.U32 R140, R140, 0x10000, RZ ;  /* 0x000100008c8c7824 */ /* 0x000fc600078e00ff */
[----:B------:R-:W-:Y:S01]  /*e6c0*/  FSEL R136, R136, RZ, P2 ;  /* 0x000000ff88887208 */ /* 0x000fe20001000000 */
[----:B------:R-:W-:-:S04]  /*e6d0*/  FFMA.FTZ R140, R145, R141, R140 ;  /* 0x0000008d918c7223 */ /* 0x000fc8000001008c */
[----:B------:R-:W-:-:S05]  /*e6e0*/  FMUL.FTZ R140, R140, UR13 ;  /* 0x0000000d8c8c7c20 */ /* 0x000fca0008410000 */
[----:B------:R-:W-:-:S04]  /*e6f0*/  FSEL R140, R140, RZ, P5 ;  /* 0x000000ff8c8c7208 */ /* 0x000fc80002800000 */
[----:B------:R-:W-:Y:S01]  /*e700*/  F2FP.BF16.F32.PACK_AB R136, R140, R136 ;  /* 0x000000888c88723e */ /* 0x000fe200000010ff */
[----:B------:R-:W-:Y:S06]  /*e710*/  BRA `(.L_x_1789) ;  /* 0x0000000400cc7947 */ /* 0x000fec0003800000 */
.L_x_1791:
        /* <DEDUP_REMOVED lines=9> */
[----:B------:R-:W-:Y:S02]  /*e7b0*/  LOP3.LUT P5, RZ, R167, 0xff0000, RZ, 0xc0, !PT ;  /* 0x00ff0000a7ff7812 */ /* 0x000fe400078ac0ff */
[C---:B-----5:R-:W-:Y:S01]  /*e7c0*/  FMUL.FTZ R135, R145.reuse, R135 ;  /* 0x0000008791877220 */ /* 0x060fe20000410000 */
[----:B------:R-:W-:Y:S01]  /*e7d0*/  FMUL.FTZ R134, R145, R134 ;  /* 0x0000008691867220 */ /* 0x000fe20000410000 */
[----:B------:R-:W-:-:S02]  /*e7e0*/  ISETP.GE.U32.AND.EX P2, PT, R167, 0x1000000, PT, P2 ;  /* 0x01000000a700780c */ /* 0x000fc40003f46120 */
[C---:B------:R-:W-:Y:S01]  /*e7f0*/  FMUL.FTZ R132, R135.reuse, UR13 ;  /* 0x0000000d87847c20 */ /* 0x040fe20008410000 */
[----:B------:R-:W-:Y:S01]  /*e800*/  FMUL.FTZ R133, R134, UR13 ;  /* 0x0000000d86857c20 */ /* 0x000fe20008410000 */
[----:B------:R-:W-:Y:S01]  /*e810*/  F2FP.BF16.F32.PACK_AB R135, R135, R134 ;  /* 0x000000868787723e */ /* 0x000fe200000010ff */
[--C-:B------:R-:W-:Y:S02]  /*e820*/  FFMA.FTZ R134, R194, R141, R143.reuse ;  /* 0x0000008dc2867223 */ /* 0x100fe4000001008f */
        /* <DEDUP_REMOVED lines=8> */
[----:B------:R-:W-:-:S04]  /*e8b0*/  FADD.FTZ R132, R204, -R132 ;  /* 0x80000084cc847221 */ /* 0x000fc80000010000 */
[----:B------:R-:W-:Y:S01]  /*e8c0*/  FMUL.FTZ R136, R145, R132 ;  /* 0x0000008491887220 */ /* 0x000fe20000410000 */
[----:B------:R-:W-:-:S03]  /*e8d0*/  FMUL.FTZ R132, R134, UR13 ;  /* 0x0000000d86847c20 */ /* 0x000fc60008410000 */
[C---:B------:R-:W-:Y:S01]  /*e8e0*/  FMUL.FTZ R133, R136.reuse, UR13 ;  /* 0x0000000d88857c20 */ /* 0x040fe20008410000 */
[----:B------:R-:W-:Y:S02]  /*e8f0*/  F2FP.BF16.F32.PACK_AB R134, R136, R134 ;  /* 0x000000868886723e */ /* 0x000fe400000010ff */
[----:B------:R-:W-:Y:S02]  /*e900*/  FSEL R132, R132, RZ, P2 ;  /* 0x000000ff84847208 */ /* 0x000fe40001000000 */
[----:B------:R-:W-:Y:S02]  /*e910*/  FSEL R133, R133, RZ, P5 ;  /* 0x000000ff85857208 */ /* 0x000fe40002800000 */
[C---:B------:R-:W-:Y:S02]  /*e920*/  LOP3.LUT P2, RZ, R166.reuse, 0xff0000, RZ, 0xc0, !PT ;  /* 0x00ff0000a6ff7812 */ /* 0x040fe4000784c0ff */
        /* <DEDUP_REMOVED lines=9> */
[C---:B------:R-:W-:Y:S01]  /*e9c0*/  FMUL.FTZ R136, R133.reuse, UR13 ;  /* 0x0000000d85887c20 */ /* 0x040fe20008410000 */
        /* <DEDUP_REMOVED lines=19> */
.L_x_1793:
        /* <DEDUP_REMOVED lines=53> */
.L_x_1789:
        /* <DEDUP_REMOVED lines=9> */
.L_x_1785:
[----:B------:R-:W-:Y:S05]  /*eee0*/  BSYNC.RECONVERGENT B1 ;  /* 0x0000000000017941 */ /* 0x000fea0003800200 */
.L_x_1784:
[----:B01234-:R-:W0:Y:S02]  /*eef0*/  LDC.64 R136, c[0x0][0x380] ;  /* 0x0000e000ff887b82 */ /* 0x01fe240000000a00 */
[----:B0-----:R-:W-:-:S04]  /*ef00*/  LEA R207, R136, R207, 0x2 ;  /* 0x000000cf88cf7211 */ /* 0x001fc800078e10ff */
[----:B------:R-:W-:-:S13]  /*ef10*/  ISETP.GE.AND P0, PT, R207, R137, PT ;  /* 0x00000089cf00720c */ /* 0x000fda0003f06270 */
[----:B------:R-:W-:Y:S05]  /*ef20*/  @!P0 BRA `(.L_x_1794) ;  /* 0xffffff1800a08947 */ /* 0x000fea000383ffff */
.L_x_1732:
[----:B------:R-:W-:Y:S05]  /*ef30*/  BSYNC B0 ;  /* 0x0000000000007941 */ /* 0x000fea0003800000 */
.L_x_1731:
        /* <DEDUP_REMOVED lines=10> */
[----:B------:R-:W-:Y:S01]  /*efe0*/  LEA R0, R0, R3, 0x5 ;  /* 0x0000000300007211 */ /* 0x000fe200078e28ff */
[----:B------:R-:W-:-:S04]  /*eff0*/  IMAD R6, R112, 0x4, R3 ;  /* 0x0000000470067824 */ /* 0x000fc800078e0203 */
        /* <DEDUP_REMOVED lines=92> */
[----:B------:R-:W-:Y:S01]  /*f5c0*/  STS.128 [R0+0x400], R208 ;  /* 0x000400d000007388 */ /* 0x000fe20000000c00 */
[----:B------:R-:W-:-:S03]  /*f5d0*/  FADD.FTZ R41, R12, R41 ;  /* 0x000000290c297221 */ /* 0x000fc60000010000 */
[----:B------:R0:W-:Y:S01]  /*f5e0*/  STS.128 [R0+0x410], R44 ;  /* 0x0004102c00007388 */ /* 0x0001e20000000c00 */
[----:B------:R-:W-:-:S03]  /*f5f0*/  FADD.FTZ R13, R13, R42 ;  /* 0x0000002a0d0d7221 */ /* 0x000fc60000010000 */
[----:B------:R1:W-:Y:S04]  /*f600*/  STS.128 [R0+0x800], R48 ;  /* 0x0008003000007388 */ /* 0x0003e80000000c00 */
[----:B------:R-:W-:Y:S04]  /*f610*/  STS.128 [R0+0x810], R52 ;  /* 0x0008103400007388 */ /* 0x000fe80000000c00 */
[----:B------:R2:W-:Y:S04]  /*f620*/  STS.128 [R0+0xc00], R56 ;  /* 0x000c003800007388 */ /* 0x0005e80000000c00 */
[----:B------:R-:W-:Y:S01]  /*f630*/  STS.128 [R0+0xc10], R60 ;  /* 0x000c103c00007388 */ /* 0x000fe20000000c00 */
[----:B0-----:R-:W-:-:S03]  /*f640*/  IMAD R47, R225, UR4, RZ ;  /* 0x00000004e12f7c24 */ /* 0x001fc6000f8e02ff */
[----:B------:R-:W-:Y:S01]  /*f650*/  STS.128 [R0+0x1000], R104 ;  /* 0x0010006800007388 */ /* 0x000fe20000000c00 */
[----:B-1----:R-:W-:Y:S02]  /*f660*/  LOP3.LUT R48, R112, 0x7f, RZ, 0x3c, !PT ;  /* 0x0000007f70307812 */ /* 0x002fe400078e3cff */
[----:B------:R-:W-:Y:S01]  /*f670*/  IADD3 R50, P0, PT, R47, R112, RZ ;  /* 0x000000702f327210 */ /* 0x000fe20007f1e0ff */
[----:B------:R-:W-:Y:S02]  /*f680*/  STS.128 [R0+0x1010], R108 ;  /* 0x0010106c00007388 */ /* 0x000fe40000000c00 */
[----:B------:R-:W-:Y:S01]  /*f690*/  IMAD.IADD R48, R48, 0x1, R225 ;  /* 0x0000000130307824 */ /* 0x000fe200078e02e1 */
[----:B------:R-:W-:Y:S01]  /*f6a0*/  BAR.SYNC.DEFER_BLOCKING 0x0 ;  /* 0x0000000000007b1d */ /* 0x000fe20000010000 */
[----:B--2---:R-:W-:-:S03]  /*f6b0*/  IADD3.X R57, PT, PT, RZ, RZ, RZ, P0, !PT ;  /* 0x000000ffff397210 */ /* 0x004fc600007fe4ff */
        /* <DEDUP_REMOVED lines=29> */
[----:B--2---:R-:W-:Y:S01]  /*f890*/  FADD.FTZ R43, R43, R66 ;  /* 0x000000422b2b7221 */ /* 0x004fe20000010000 */
[----:B---3--:R-:W-:Y:S02]  /*f8a0*/  FADD.FTZ R0, RZ, R0 ;  /* 0x00000000ff007221 */ /* 0x008fe40000010000 */
[----:B------:R-:W1:Y:S01]  /*f8b0*/  LDS R14, [R6+0x800] ;  /* 0x00080000060e7984 */ /* 0x000e620000000800 */
[----:B----4-:R-:W-:-:S03]  /*f8c0*/  FADD.FTZ R43, R43, R46 ;  /* 0x0000002e2b2b7221 */ /* 0x010fc60000010000 */
[----:B------:R-:W2:Y:S01]  /*f8d0*/  LDS R25, [R6+0x1c00] ;  /* 0x001c000006197984 */ /* 0x000ea20000000800 */
[----:B------:R-:W-:-:S03]  /*f8e0*/  FADD.FTZ R0, R0, R47 ;  /* 0x0000002f00007221 */ /* 0x000fc60000010000 */
[----:B------:R3:W-:Y:S01]  /*f8f0*/  @P0 STG.E desc[UR8][R2.64], R43 ;  /* 0x0000002b02000986 */ /* 0x0007e2000c101908 */
[----:B------:R-:W-:-:S03]  /*f900*/  FADD.FTZ R44, RZ, R44 ;  /* 0x0000002cff2c7221 */ /* 0x000fc60000010000 */
[----:B------:R-:W-:Y:S01]  /*f910*/  LDS R43, [R6+0x4200] ;  /* 0x00420000062b7984 */ /* 0x000fe20000000800 */
[----:B------:R-:W-:-:S03]  /*f920*/  FADD.FTZ R0, R0, R51 ;  /* 0x0000003300007221 */ /* 0x000fc60000010000 */
[----:B------:R-:W-:Y:S01]  /*f930*/  LDS R18, [R6+0x1e00] ;  /* 0x001e000006127984 */ /* 0x000fe20000000800 */
[----:B------:R-:W-:Y:S01]  /*f940*/  FADD.FTZ R44, R44, R45 ;  /* 0x0000002d2c2c7221 */ /* 0x000fe20000010000 */
[----:B---3--:R-:W-:Y:S01]  /*f950*/  @P0 IMAD.MOV.U32 R2, RZ, RZ, R50 ;  /* 0x000000ffff020224 */ /* 0x008fe200078e0032 */
[----:B------:R-:W-:Y:S01]  /*f960*/  @P0 MOV R3, R57 ;  /* 0x0000003900030202 */ /* 0x000fe20000000f00 */
[----:B------:R-:W-:Y:S01]  /*f970*/  LDS R45, [R6+0x4400] ;  /* 0x00440000062d7984 */ /* 0x000fe20000000800 */
[----:B------:R-:W-:Y:S01]  /*f980*/  @P0 IADD3 R50, P3, PT, R50, 0x200, RZ ;  /* 0x0000020032320810 */ /* 0x000fe20007f7e0ff */
[----:B------:R-:W-:Y:S02]  /*f990*/  FADD.FTZ R55, R0, R55 ;  /* 0x0000003700377221 */ /* 0x000fe40000010000 */
[----:B------:R3:W-:Y:S01]  /*f9a0*/  @P0 STG.E desc[UR8][R2.64], R33 ;  /* 0x0000002102000986 */ /* 0x0007e2000c101908 */
[----:B------:R-:W-:Y:S01]  /*f9b0*/  FADD.FTZ R44, R44, R49 ;  /* 0x000000312c2c7221 */ /* 0x000fe20000010000 */
[----:B------:R-:W-:Y:S01]  /*f9c0*/  @P0 IMAD.X R57, RZ, RZ, R57, P3 ;  /* 0x000000ffff390224 */ /* 0x000fe200018e0639 */
[----:B------:R-:W-:Y:S01]  /*f9d0*/  ISETP.GE.U32.AND P3, PT, R48, 0x300, PT ;  /* 0x000003003000780c */ /* 0x000fe20003f66070 */
[----:B------:R-:W4:Y:S01]  /*f9e0*/  LDS R0, [R6+0x600] ;  /* 0x0006000006007984 */ /* 0x000f220000000800 */
[----:B0-----:R-:W-:Y:S01]  /*f9f0*/  FADD.FTZ R53, R44, R53 ;  /* 0x000000352c357221 */ /* 0x001fe20000010000 */
[----:B------:R-:W-:Y:S01]  /*fa00*/  @P1 IMAD.MOV.U32 R4, RZ, RZ, R50 ;  /* 0x000000ffff041224 */ /* 0x000fe200078e0032 */
[----:B------:R-:W-:Y:S01]  /*fa10*/  @P1 IADD3 R50, P2, PT, R50, 0x200, RZ ;  /* 0x0000020032321810 */ /* 0x000fe20007f5e0ff */
[----:B------:R-:W0:Y:S01]  /*fa20*/  LDS R33, [R6+0x2e00] ;  /* 0x002e000006217984 */ /* 0x000e220000000800 */
[----:B------:R-:W-:-:S02]  /*fa30*/  @P1 MOV R5, R57 ;  /* 0x0000003900051202 */ /* 0x000fc40000000f00 */
[----:B---3--:R-:W-:Y:S01]  /*fa40*/  @P1 MOV R2, R52 ;  /* 0x0000003400021202 */ /* 0x008fe20000000f00 */
[----:B------:R-:W-:Y:S01]  /*fa50*/  @P1 IMAD.X R57, RZ, RZ, R57, P2 ;  /* 0x000000ffff391224 */ /* 0x000fe200010e0639 */
[----:B------:R-:W-:Y:S01]  /*fa60*/  @P1 IADD3 R52, P0, PT, R52, 0x200, RZ ;  /* 0x0000020034341810 */ /* 0x000fe20007f1e0ff */
[----:B------:R-:W-:Y:S01]  /*fa70*/  LDS R20, [R6+0x3200] ;  /* 0x0032000006147984 */ /* 0x000fe20000000800 */
[-C--:B------:R-:W-:Y:S01]  /*fa80*/  @P1 MOV R3, R59.reuse ;  /* 0x0000003b00031202 */ /* 0x080fe20000000f00 */
[----:B-1----:R-:W-:Y:S01]  /*fa90*/  FADD.FTZ R14, RZ, R14 ;  /* 0x0000000eff0e7221 */ /* 0x002fe20000010000 */
[----:B------:R-:W-:Y:S01]  /*faa0*/  @P1 IADD3.X R59, PT, PT, RZ, R59, RZ, P0, !PT ;  /* 0x0000003bff3b1210 */ /* 0x000fe200007fe4ff */
[----:B------:R-:W-:Y:S01]  /*fab0*/  LDS R22, [R6+0x4600] ;  /* 0x0046000006167984 */ /* 0x000fe20000000800 */
[----:B------:R-:W-:Y:S01]  /*fac0*/  ISETP.GE.U32.AND P0, PT, R48, 0x200, PT ;  /* 0x000002003000780c */ /* 0x000fe20003f06070 */
[----:B--2---:R-:W-:Y:S01]  /*fad0*/  FADD.FTZ R14, R14, R25 ;  /* 0x000000190e0e7221 */ /* 0x004fe20000010000 */
[----:B------:R-:W-:Y:S01]  /*fae0*/  ISETP.GE.U32.AND P2, PT, R48, 0x380, PT ;  /* 0x000003803000780c */ /* 0x000fe20003f46070 */
[----:B------:R1:W-:Y:S04]  /*faf0*/  @P1 STG.E desc[UR8][R2.64], R53 ;  /* 0x0000003502001986 */ /* 0x0003e8000c101908 */
[----:B------:R-:W-:Y:S04]  /*fb00*/  @P1 STG.E desc[UR8][R4.64], R15 ;  /* 0x0000000f04001986 */ /* 0x000fe8000c101908 */
[----:B------:R-:W2:Y:S01]  /*fb10*/  LDS R15, [R6+0xa00] ;  /* 0x000a0000060f7984 */ /* 0x000ea20000000800 */
[----:B-1----:R-:W-:-:S03]  /*fb20*/  @P5 MOV R2, R52 ;  /* 0x0000003400025202 */ /* 0x002fc60000000f00 */
[----:B------:R-:W1:Y:S01]  /*fb30*/  LDS R16, [R6+0xc00] ;  /* 0x000c000006107984 */ /* 0x000e620000000800 */
[-C--:B------:R-:W-:Y:S02]  /*fb40*/  @P5 MOV R3, R59.reuse ;  /* 0x0000003b00035202 */ /* 0x080fe40000000f00 */
[----:B------:R-:W-:Y:S01]  /*fb50*/  @P5 IADD3 R52, P1, PT, R52, 0x200, RZ ;  /* 0x0000020034345810 */ /* 0x000fe20007f3e0ff */
[----:B------:R-:W3:Y:S03]  /*fb60*/  LDS R17, [R6+0x2000] ;  /* 0x0020000006117984 */ /* 0x000ee60000000800 */
[----:B------:R-:W-:Y:S01]  /*fb70*/  @P5 IADD3.X R59, PT, PT, RZ, R59, RZ, P1, !PT ;  /* 0x0000003bff3b5210 */ /* 0x000fe20000ffe4ff */
[----:B------:R0:W-:Y:S01]  /*fb80*/  @P5 STG.E desc[UR8][R2.64], R55 ;  /* 0x0000003702005986 */ /* 0x0001e2000c101908 */
[----:B----4-:R-:W-:Y:S01]  /*fb90*/  FADD.FTZ R0, RZ, R0 ;  /* 0x00000000ff007221 */ /* 0x010fe20000010000 */
[----:B------:R-:W-:-:S02]  /*fba0*/  ISETP.GE.U32.AND P1, PT, R48, 0x400, PT ;  /* 0x000004003000780c */ /* 0x000fc40003f26070 */
[----:B------:R-:W-:Y:S01]  /*fbb0*/  LDS R29, [R6+0x4800] ;  /* 0x00480000061d7984 */ /* 0x000fe20000000800 */
[----:B------:R-:W-:-:S03]  /*fbc0*/  FADD.FTZ R0, R0, R23 ;  /* 0x0000001700007221 */ /* 0x000fc60000010000 */
[----:B------:R-:W4:Y:S01]  /*fbd0*/  LDS R23, [R6+0x3400] ;  /* 0x0034000006177984 */ /* 0x000f220000000800 */
[----:B0-----:R-:W-:Y:S01]  /*fbe0*/  FADD.FTZ R0, R0, R33 ;  /* 0x0000002100007221 */ /* 0x001fe20000010000 */
[----:B------:R-:W-:Y:S01]  /*fbf0*/  @P5 IMAD.MOV.U32 R2, RZ, RZ, R50 ;  /* 0x000000ffff025224 */ /* 0x000fe200078e0032 */
[----:B------:R-:W-:Y:S02]  /*fc00*/  @P5 MOV R3, R57 ;  /* 0x0000003900035202 */ /* 0x000fe40000000f00 */
[----:B------:R-:W-:Y:S01]  /*fc10*/  FADD.FTZ R43, R0, R43 ;  /* 0x0000002b002b7221 */ /* 0x000fe20000010000 */
[----:B------:R-:W-:Y:S01]  /*fc20*/  @P5 IADD3 R50, P6, PT, R50, 0x200, RZ ;  /* 0x0000020032325810 */ /* 0x000fe20007fde0ff */
[----:B------:R-:W0:Y:S04]  /*fc30*/  LDS R0, [R6+0xe00] ;  /* 0x000e000006007984 */ /* 0x000e280000000800 */
[----:B------:R1:W-:Y:S01]  /*fc40*/  @P5 STG.E desc[UR8][R2.64], R35 ;  /* 0x0000002302005986 */ /* 0x0003e2000c101908 */
[----:B------:R-:W-:Y:S01]  /*fc50*/  @P5 IMAD.X R57, RZ, RZ, R57, P6 ;  /* 0x000000ffff395224 */ /* 0x000fe200030e0639 */
[----:B------:R-:W-:Y:S01]  /*fc60*/  ISETP.GE.U32.AND P5, PT, R48, 0x480, PT ;  /* 0x000004803000780c */ /* 0x000fe20003fa6070 */
[----:B------:R-:W-:Y:S01]  /*fc70*/  @P0 IMAD.MOV.U32 R4, RZ, RZ, R50 ;  /* 0x000000ffff040224 */ /* 0x000fe200078e0032 */
[----:B------:R-:W0:Y:S02]  /*fc80*/  LDS R35, [R6+0x3000] ;  /* 0x0030000006237984 */ /* 0x000e240000000800 */
[----:B------:R-:W-:Y:S01]  /*fc90*/  @P0 MOV R5, R57 ;  /* 0x0000003900050202 */ /* 0x000fe20000000f00 */
[----:B--2---:R-:W-:Y:S01]  /*fca0*/  FADD.FTZ R15, RZ, R15 ;  /* 0x0000000fff0f7221 */ /* 0x004fe20000010000 */
[----:B------:R-:W2:Y:S03]  /*fcb0*/  LDS R19, [R6+0x2200] ;  /* 0x0022000006137984 */ /* 0x000ea60000000800 */
[----:B------:R-:W-:Y:S01]  /*fcc0*/  FADD.FTZ R15, R15, R18 ;  /* 0x000000120f0f7221 */ /* 0x000fe20000010000 */
[----:B-1----:R-:W-:Y:S01]  /*fcd0*/  @P0 MOV R2, R52 ;  /* 0x0000003400020202 */ /* 0x002fe20000000f00 */
[----:B------:R-:W1:Y:S01]  /*fce0*/  LDS R8, [R6+0x1000] ;  /* 0x0010000006087984 */ /* 0x000e620000000800 */
[----:B------:R-:W-:Y:S01]  /*fcf0*/  @P0 IADD3 R52, P6, PT, R52, 0x200, RZ ;  /* 0x0000020034340810 */ /* 0x000fe20007fde0ff */
[----:B------:R-:W-:Y:S01]  /*fd00*/  FADD.FTZ R15, R15, R20 ;  /* 0x000000140f0f7221 */ /* 0x000fe20000010000 */
[-C--:B------:R-:W-:Y:S01]  /*fd10*/  @P0 MOV R3, R59.reuse ;  /* 0x0000003b00030202 */ /* 0x080fe20000000f00 */
[----:B------:R-:W1:Y:S01]  /*fd20*/  LDS R25, [R6+0x3600] ;  /* 0x0036000006197984 */ /* 0x000e620000000800 */
[----:B------:R-:W-:Y:S01]  /*fd30*/  @P0 IADD3.X R59, PT, PT, RZ, R59, RZ, P6, !PT ;  /* 0x0000003bff3b0210 */ /* 0x000fe200037fe4ff */
[----:B------:R-:W-:Y:S01]  /*fd40*/  FADD.FTZ R16, RZ, R16 ;  /* 0x00000010ff107221 */ /* 0x000fe20000010000 */
[----:B------:R-:W-:Y:S01]  /*fd50*/  @P0 IADD3 R50, P6, PT, R50, 0x200, RZ ;  /* 0x0000020032320810 */ /* 0x000fe20007fde0ff */
[----:B------:R-:W1:Y:S02]  /*fd60*/  LDS R21, [R6+0x2400] ;  /* 0x0024000006157984 */ /* 0x000e640000000800 */
[----:B---3--:R-:W-:-:S02]  /*fd70*/  FADD.FTZ R16, R16, R17 ;  /* 0x0000001110107221 */ /* 0x008fc40000010000 */
[----:B------:R3:W-:Y:S01]  /*fd80*/  @P0 STG.E desc[UR8][R2.64], R43 ;  /* 0x0000002b02000986 */ /* 0x0007e2000c101908 */
[----:B------:R-:W-:Y:S01]  /*fd90*/  @P0 IMAD.X R57, RZ, RZ, R57, P6 ;  /* 0x000000ffff390224 */ /* 0x000fe200030e0639 */
[----:B------:R-:W-:Y:S01]  /*fda0*/  ISETP.GE.U32.AND P6, PT, R48, 0x500, PT ;  /* 0x000005003000780c */ /* 0x000fe20003fc6070 */
[----:B----4-:R-:W-:Y:S01]  /*fdb0*/  FADD.FTZ R16, R16, R23 ;  /* 0x0000001710107221 */ /* 0x010fe20000010000 */
[----:B------:R-:W4:Y:S03]  /*fdc0*/  LDS R31, [R6+0x4a00] ;  /* 0x004a0000061f7984 */ /* 0x000f260000000800 */
[----:B------:R-:W-:Y:S01]  /*fdd0*/  FADD.FTZ R29, R16, R29 ;  /* 0x0000001d101d7221 */ /* 0x000fe20000010000 */
[----:B------:R2:W-:Y:S01]  /*fde0*/  @P0 STG.E desc[UR8][R4.64], R7 ;  /* 0x0000000704000986 */ /* 0x0005e2000c101908 */
[----:B0-----:R-:W-:Y:S01]  /*fdf0*/  FADD.FTZ R0, RZ, R0 ;  /* 0x00000000ff007221 */ /* 0x001fe20000010000 */
[----:B---3--:R-:W-:-:S02]  /*fe00*/  @P4 MOV R2, R52 ;  /* 0x0000003400024202 */ /* 0x008fc40000000f00 */
[----:B------:R-:W0:Y:S01]  /*fe10*/  LDS R27, [R6+0x3800] ;  /* 0x00380000061b7984 */ /* 0x000e220000000800 */
[-C--:B------:R-:W-:Y:S02]  /*fe20*/  @P4 MOV R3, R59.reuse ;  /* 0x0000003b00034202 */ /* 0x080fe40000000f00 */
[----:B------:R-:W-:Y:S01]  /*fe30*/  @P4 IADD3 R52, P0, PT, R52, 0x200, RZ ;  /* 0x0000020034344810 */ /* 0x000fe20007f1e0ff */
[----:B------:R-:W3:Y:S01]  /*fe40*/  LDS R7, [R6+0x1200] ;  /* 0x0012000006077984 */ /* 0x000ee20000000800 */
[----:B------:R-:W-:Y:S02]  /*fe50*/  FADD.FTZ R14, R14, R35 ;  /* 0x000000230e0e7221 */ /* 0x000fe40000010000 */
[----:B------:R-:W-:Y:S01]  /*fe60*/  @P4 IADD3.X R59, PT, PT, RZ, R59, RZ, P0, !PT ;  /* 0x0000003bff3b4210 */ /* 0x000fe200007fe4ff */
[----:B------:R-:W3:Y:S01]  /*fe70*/  LDS R33, [R6+0x4c00] ;  /* 0x004c000006217984 */ /* 0x000ee20000000800 */
[----:B--2---:R-:W-:Y:S01]  /*fe80*/  FADD.FTZ R5, R15, R22 ;  /* 0x000000160f057221 */ /* 0x004fe20000010000 */
[----:B------:R-:W-:Y:S01]  /*fe90*/  FADD.FTZ R45, R14, R45 ;  /* 0x0000002d0e2d7221 */ /* 0x000fe20000010000 */
[----:B------:R-:W-:Y:S01]  /*fea0*/  FADD.FTZ R0, R0, R19 ;  /* 0x0000001300007221 */ /* 0x000fe20000010000 */
[----:B------:R-:W2:Y:S01]  /*feb0*/  LDS R10, [R6+0x2600] ;  /* 0x00260000060a7984 */ /* 0x000ea20000000800 */
[----:B-1----:R-:W-:-:S03]  /*fec0*/  FADD.FTZ R8, RZ, R8 ;  /* 0x00000008ff087221 */ /* 0x002fc60000010000 */
[----:B------:R1:W-:Y:S01]  /*fed0*/  @P4 STG.E desc[UR8][R2.64], R45 ;  /* 0x0000002d02004986 */ /* 0x0003e2000c101908 */
[----:B------:R-:W-:-:S03]  /*fee0*/  FADD.FTZ R0, R0, R25 ;  /* 0x0000001900007221 */ /* 0x000fc60000010000 */
[----:B------:R-:W2:Y:S01]  /*fef0*/  LDS R15, [R6+0x3a00] ;  /* 0x003a0000060f7984 */ /* 0x000ea20000000800 */
[----:B------:R-:W-:-:S03]  /*ff00*/  FADD.FTZ R8, R8, R21 ;  /* 0x0000001508087221 */ /* 0x000fc60000010000 */
[----:B------:R-:W2:Y:S01]  /*ff10*/  LDS R17, [R6+0x4e00] ;  /* 0x004e000006117984 */ /* 0x000ea20000000800 */
[----:B-1----:R-:W-:Y:S01]  /*ff20*/  @P4 IMAD.MOV.U32 R2, RZ, RZ, R50 ;  /* 0x000000ffff024224 */ /* 0x002fe200078e0032 */
[-C--:B------:R-:W-:Y:S02]  /*ff30*/  @P4 MOV R3, R57.reuse ;  /* 0x0000003900034202 */ /* 0x080fe40000000f00 */
[----:B------:R-:W-:Y:S01]  /*ff40*/  @P4 IADD3 R50, P0, PT, R50, 0x200, RZ ;  /* 0x0000020032324810 */ /* 0x000fe20007f1e0ff */
[----:B----4-:R-:W-:Y:S02]  /*ff50*/  FADD.FTZ R31, R0, R31 ;  /* 0x0000001f001f7221 */ /* 0x010fe40000010000 */
[----:B------:R1:W-:Y:S01]  /*ff60*/  @P4 STG.E desc[UR8][R2.64], R37 ;  /* 0x0000002502004986 */ /* 0x0003e2000c101908 */
[----:B------:R-:W-:Y:S01]  /*ff70*/  @P4 IADD3.X R57, PT, PT, RZ, R57, RZ, P0, !PT ;  /* 0x00000039ff394210 */ /* 0x000fe200007fe4ff */
[----:B0-----:R-:W-:Y:S01]  /*ff80*/  FADD.FTZ R8, R8, R27 ;  /* 0x0000001b08087221 */ /* 0x001fe20000010000 */
[----:B---3--:R-:W-:Y:S01]  /*ff90*/  FADD.FTZ R7, RZ, R7 ;  /* 0x00000007ff077221 */ /* 0x008fe20000010000 */
[----:B-1----:R-:W-:Y:S01]  /*ffa0*/  @P3 IMAD.MOV.U32 R2, RZ, RZ, R52 ;  /* 0x000000ffff023224 */ /* 0x002fe200078e0034 */
[----:B------:R-:W-:Y:S01]  /*ffb0*/  @P3 MOV R3, R59 ;  /* 0x0000003b00033202 */ /* 0x000fe20000000f00 */
[----:B------:R-:W-:Y:S01]  /*ffc0*/  FADD.FTZ R33, R8, R33 ;  /* 0x0000002108217221 */ /* 0x000fe20000010000 */
[----:B------:R-:W-:-:S03]  /*ffd0*/  @P3 IADD3 R52, P0, PT, R52, 0x200, RZ ;  /* 0x0000020034343810 */ /* 0x000fc60007f1e0ff */
[----:B------:R0:W-:Y:S01]  /*ffe0*/  @P3 STG.E desc[UR8][R2.64], R5 ;  /* 0x0000000502003986 */ /* 0x0001e2000c101908 */
[----:B------:R-:W-:Y:S01]  /*fff0*/  @P3 IADD3.X R59, PT, PT, RZ, R59, RZ, P0, !PT ;  /* 0x0000003bff3b3210 */ /* 0x000fe200007fe4ff */
[----:B--2---:R-:W-:-:S04]  /*10000*/  FADD.FTZ R10, R7, R10 ;  /* 0x0000000a070a7221 */ /* 0x004fc80000010000 */
[----:B------:R-:W-:Y:S01]  /*10010*/  FADD.FTZ R10, R10, R15 ;  /* 0x0000000f0a0a7221 */ /* 0x000fe20000010000 */
[----:B0-----:R-:W-:Y:S01]  /*10020*/  @P3 IMAD.MOV.U32 R2, RZ, RZ, R50 ;  /* 0x000000ffff023224 */ /* 0x001fe200078e0032 */
[----:B------:R-:W-:Y:S02]  /*10030*/  @P3 MOV R3, R57 ;  /* 0x0000003900033202 */ /* 0x000fe40000000f00 */
[----:B------:R-:W-:Y:S01]  /*10040*/  FADD.FTZ R17, R10, R17 ;  /* 0x000000110a117221 */ /* 0x000fe20000010000 */
[----:B------:R-:W-:Y:S02]  /*10050*/  @P3 IADD3 R50, P4, PT, R50, 0x200, RZ ;  /* 0x0000020032323810 */ /* 0x000fe40007f9e0ff */
[----:B------:R0:W-:Y:S03]  /*10060*/  @P3 STG.E desc[UR8][R2.64], R9 ;  /* 0x0000000902003986 */ /* 0x0001e6000c101908 */
[----:B------:R-:W-:Y:S01]  /*10070*/  @P3 IMAD.X R57, RZ, RZ, R57, P4 ;  /* 0x000000ffff393224 */ /* 0x000fe200020e0639 */
[----:B0-----:R-:W-:-:S02]  /*10080*/  @P2 MOV R2, R52 ;  /* 0x0000003400022202 */ /* 0x001fc40000000f00 */
[----:B------:R-:W-:Y:S02]  /*10090*/  @P2 MOV R3, R59 ;  /* 0x0000003b00032202 */ /* 0x000fe40000000f00 */
[----:B------:R-:W-:-:S03]  /*100a0*/  @P2 IADD3 R52, P0, PT, R52, 0x200, RZ ;  /* 0x0000020034342810 */ /* 0x000fc60007f1e0ff */
[----:B------:R0:W-:Y:S01]  /*100b0*/  @P2 STG.E desc[UR8][R2.64], R29 ;  /* 0x0000001d02002986 */ /* 0x0001e2000c101908 */
[----:B------:R-:W-:Y:S01]  /*100c0*/  @P2 IADD3.X R59, PT, PT, RZ, R59, RZ, P0, !PT ;  /* 0x0000003bff3b2210 */ /* 0x000fe200007fe4ff */
[----:B0-----:R-:W-:Y:S01]  /*100d0*/  @P2 IMAD.MOV.U32 R2, RZ, RZ, R50 ;  /* 0x000000ffff022224 */ /* 0x001fe200078e0032 */
[----:B------:R-:W-:Y:S02]  /*100e0*/  @P2 MOV R3, R57 ;  /* 0x0000003900032202 */ /* 0x000fe40000000f00 */
[----:B------:R-:W-:-:S03]  /*100f0*/  @P2 IADD3 R50, P3, PT, R50, 0x200, RZ ;  /* 0x0000020032322810 */ /* 0x000fc60007f7e0ff */
[----:B------:R0:W-:Y:S02]  /*10100*/  @P2 STG.E desc[UR8][R2.64], R39 ;  /* 0x0000002702002986 */ /* 0x0001e4000c101908 */
[----:B------:R-:W-:Y:S02]  /*10110*/  @P2 IMAD.X R57, RZ, RZ, R57, P3 ;  /* 0x000000ffff392224 */ /* 0x000fe400018e0639 */
[----:B------:R-:W-:Y:S01]  /*10120*/  @P1 IMAD.MOV.U32 R4, RZ, RZ, R50 ;  /* 0x000000ffff041224 */ /* 0x000fe200078e0032 */
[----:B------:R-:W-:Y:S02]  /*10130*/  @P1 IADD3 R50, P2, PT, R50, 0x200, RZ ;  /* 0x0000020032321810 */ /* 0x000fe40007f5e0ff */
[----:B------:R-:W-:-:S03]  /*10140*/  @P1 MOV R5, R57 ;  /* 0x0000003900051202 */ /* 0x000fc60000000f00 */
[----:B------:R-:W-:Y:S01]  /*10150*/  @P1 IMAD.X R57, RZ, RZ, R57, P2 ;  /* 0x000000ffff391224 */ /* 0x000fe200010e0639 */
[----:B0-----:R-:W-:Y:S01]  /*10160*/  @P1 MOV R2, R52 ;  /* 0x0000003400021202 */ /* 0x001fe20000000f00 */
[----:B------:R-:W-:Y:S01]  /*10170*/  @P5 IMAD.MOV.U32 R6, RZ, RZ, R50 ;  /* 0x000000ffff065224 */ /* 0x000fe200078e0032 */
[----:B------:R-:W-:Y:S02]  /*10180*/  @P1 IADD3 R52, P0, PT, R52, 0x200, RZ ;  /* 0x0000020034341810 */ /* 0x000fe40007f1e0ff */
[-C--:B------:R-:W-:Y:S02]  /*10190*/  @P1 MOV R3, R59.reuse ;  /* 0x0000003b00031202 */ /* 0x080fe40000000f00 */
[----:B------:R-:W-:Y:S02]  /*101a0*/  @P1 IADD3.X R59, PT, PT, RZ, R59, RZ, P0, !PT ;  /* 0x0000003bff3b1210 */ /* 0x000fe400007fe4ff */
[----:B------:R-:W-:Y:S01]  /*101b0*/  @P5 IADD3 R50, P2, PT, R50, 0x200, RZ ;  /* 0x0000020032325810 */ /* 0x000fe20007f5e0ff */
[----:B------:R0:W-:Y:S01]  /*101c0*/  @P1 STG.E desc[UR8][R2.64], R31 ;  /* 0x0000001f02001986 */ /* 0x0001e2000c101908 */
[----:B------:R-:W-:-:S03]  /*101d0*/  @P5 MOV R7, R57 ;  /* 0x0000003900075202 */ /* 0x000fc60000000f00 */
[----:B------:R1:W-:Y:S01]  /*101e0*/  @P1 STG.E desc[UR8][R4.64], R11 ;  /* 0x0000000b04001986 */ /* 0x0003e2000c101908 */
[----:B------:R-:W-:Y:S01]  /*101f0*/  @P5 IMAD.X R57, RZ, RZ, R57, P2 ;  /* 0x000000ffff395224 */ /* 0x000fe200010e0639 */
[----:B0-----:R-:W-:Y:S02]  /*10200*/  @P5 MOV R2, R52 ;  /* 0x0000003400025202 */ /* 0x001fe40000000f00 */
[----:B------:R-:W-:Y:S02]  /*10210*/  @P5 MOV R3, R59 ;  /* 0x0000003b00035202 */ /* 0x000fe40000000f00 */
[----:B------:R-:W-:Y:S01]  /*10220*/  @P5 IADD3 R52, P0, PT, R52, 0x200, RZ ;  /* 0x0000020034345810 */ /* 0x000fe20007f1e0ff */
[----:B-1----:R-:W-:Y:S01]  /*10230*/  IMAD.MOV.U32 R4, RZ, RZ, R50 ;  /* 0x000000ffff047224 */ /* 0x002fe200078e0032 */
[----:B------:R-:W-:Y:S01]  /*10240*/  MOV R5, R57 ;  /* 0x0000003900057202 */ /* 0x000fe20000000f00 */
[----:B------:R0:W-:Y:S01]  /*10250*/  @P5 STG.E desc[UR8][R2.64], R33 ;  /* 0x0000002102005986 */ /* 0x0001e2000c101908 */
[----:B------:R-:W-:-:S03]  /*10260*/  @P5 IADD3.X R59, PT, PT, RZ, R59, RZ, P0, !PT ;  /* 0x0000003bff3b5210 */ /* 0x000fc600007fe4ff */
[----:B------:R1:W-:Y:S01]  /*10270*/  @P5 STG.E desc[UR8][R6.64], R41 ;  /* 0x0000002906005986 */ /* 0x0003e2000c101908 */
[----:B0-----:R-:W-:Y:S02]  /*10280*/  MOV R2, R52 ;  /* 0x0000003400027202 */ /* 0x001fe40000000f00 */
[----:B------:R-:W-:Y:S01]  /*10290*/  MOV R3, R59 ;  /* 0x0000003b00037202 */ /* 0x000fe20000000f00 */
[----:B------:R-:W-:Y:S06]  /*102a0*/  @!P6 EXIT ;  /* 0x000000000000e94d */ /* 0x000fec0003800000 */
[----:B------:R-:W-:Y:S04]  /*102b0*/  STG.E desc[UR8][R2.64], R17 ;  /* 0x0000001102007986 */ /* 0x000fe8000c101908 */
[----:B------:R-:W-:Y:S01]  /*102c0*/  STG.E desc[UR8][R4.64], R13 ;  /* 0x0000000d04007986 */ /* 0x000fe2000c101908 */
[----:B------:R-:W-:Y:S05]  /*102d0*/  EXIT ;  /* 0x000000000000794d */ /* 0x000fea0003800000 */
.L_x_1743:
        /* <DEDUP_REMOVED lines=8> */
.L_x_1796:
[----:B------:R-:W-:Y:S05]  /*10360*/  BSYNC B1 ;  /* 0x0000000000017941 */ /* 0x000fea0003800000 */
.L_x_1795:
        /* <DEDUP_REMOVED lines=9> */
.L_x_1797:
        /* <DEDUP_REMOVED lines=8> */
.L_x_1798:
[----:B------:R-:W-:Y:S01]  /*10480*/  MOV R139, R141 ;  /* 0x0000008d008b7202 */ /* 0x000fe20000000f00 */
[----:B------:R-:W-:-:S04]  /*10490*/  IMAD.MOV.U32 R136, RZ, RZ, R142 ;  /* 0x000000ffff887224 */ /* 0x000fc800078e008e */
[----:B------:R-:W-:Y:S01]  /*104a0*/  FADD.FTZ R140, R140, R136 ;  /* 0x000000888c8c7221 */ /* 0x000fe20000010000 */
[----:B------:R-:W-:-:S07]  /*104b0*/  MOV R136, 0xffffffff ;  /* 0xffffffff00887802 */ /* 0x000fce0000000f00 */
[----:B------:R-:W-:Y:S05]  /*104c0*/  WARPSYNC.COLLECTIVE R136, `(.L_x_1799) ;  /* 0x0000000088087348 */ /* 0x000fea0003c00000 */
[----:B------:R0:W1:Y:S02]  /*104d0*/  SHFL.BFLY P0, R142, R139, R138, R137 ;  /* 0x0c00008a8b8e7389 */ /* 0x0000640000000089 */
[----:B01----:R-:W-:Y:S05]  /*104e0*/  ENDCOLLECTIVE ;  /* 0x000000000000791b */ /* 0x003fea0003800000 */
.L_x_1799:
        /* <DEDUP_REMOVED lines=8> */
.L_x_1800:
[----:B------:R-:W-:Y:S02]  /*10570*/  MOV R139, R141 ;  /* 0x0000008d008b7202 */ /* 0x000fe40000000f00 */
[----:B------:R-:W-:-:S05]  /*10580*/  MOV R136, R142 ;  /* 0x0000008e00887202 */ /* 0x000fca0000000f00 */
[----:B------:R-:W-:Y:S01]  /*10590*/  FADD.FTZ R140, R140, R136 ;  /* 0x000000888c8c7221 */ /* 0x000fe20000010000 */
[----:B------:R-:W-:-:S07]  /*105a0*/  IMAD.MOV.U32 R136, RZ, RZ, -0x1 ;  /* 0xffffffffff887424 */ /* 0x000fce00078e00ff */
[----:B------:R-:W-:Y:S05]  /*105b0*/  WARPSYNC.COLLECTIVE R136, `(.L_x_1801) ;  /* 0x0000000088087348 */ /* 0x000fea0003c00000 */
[----:B------:R0:W1:Y:S02]  /*105c0*/  SHFL.BFLY P0, R142, R139, R138, R137 ;  /* 0x0c00008a8b8e7389 */ /* 0x0000640000000089 */
[----:B01----:R-:W-:Y:S05]  /*105d0*/  ENDCOLLECTIVE ;  /* 0x000000000000791b */ /* 0x003fea0003800000 */
.L_x_1801:
        /* <DEDUP_REMOVED lines=8> */
.L_x_1802:
[----:B------:R-:W-:Y:S01]  /*10660*/  IMAD.MOV.U32 R139, RZ, RZ, R141 ;  /* 0x000000ffff8b7224 */ /* 0x000fe200078e008d */
[----:B------:R-:W-:-:S05]  /*10670*/  MOV R136, R142 ;  /* 0x0000008e00887202 */ /* 0x000fca0000000f00 */
[----:B------:R-:W-:Y:S01]  /*10680*/  FADD.FTZ R140, R140, R136 ;  /* 0x000000888c8c7221 */ /* 0x000fe20000010000 */
[----:B------:R-:W-:-:S07]  /*10690*/  MOV R136, 0xffffffff ;  /* 0xffffffff00887802 */ /* 0x000fce0000000f00 */
[----:B------:R-:W-:Y:S05]  /*106a0*/  WARPSYNC.COLLECTIVE R136, `(.L_x_1803) ;  /* 0x0000000088087348 */ /* 0x000fea0003c00000 */
[----:B------:R0:W1:Y:S02]  /*106b0*/  SHFL.BFLY P0, R142, R139, R138, R137 ;  /* 0x0c00008a8b8e7389 */ /* 0x0000640000000089 */
[----:B01----:R-:W-:Y:S05]  /*106c0*/  ENDCOLLECTIVE ;  /* 0x000000000000791b */ /* 0x003fea0003800000 */
.L_x_1803:
        /* <DEDUP_REMOVED lines=8> */
.L_x_1804:
[----:B------:R-:W-:Y:S01]  /*10750*/  MOV R139, R141 ;  /* 0x0000008d008b7202 */ /* 0x000fe20000000f00 */
[----:B------:R-:W-:-:S07]  /*10760*/  IMAD.MOV.U32 R143, RZ, RZ, R142 ;  /* 0x000000ffff8f7224 */ /* 0x000fce00078e008e */
[----:B------:R-:W-:Y:S05]  /*10770*/  WARPSYNC.COLLECTIVE R136, `(.L_x_1805) ;  /* 0x0000000088087348 */ /* 0x000fea0003c00000 */
[----:B------:R0:W1:Y:S02]  /*10780*/  SHFL.BFLY P0, R142, R139, R138, R137 ;  /* 0x0c00008a8b8e7389 */ /* 0x0000640000000089 */
[----:B01----:R-:W-:Y:S05]  /*10790*/  ENDCOLLECTIVE ;  /* 0x000000000000791b */ /* 0x003fea0003800000 */
.L_x_1805:
[----:B------:R-:W-:Y:S01]  /*107a0*/  MOV R136, R142 ;  /* 0x0000008e00887202 */ /* 0x000fe20000000f00 */
[----:B------:R-:W-:Y:S06]  /*107b0*/  BRA `(.L_x_1806) ;  /* 0xffffff24006c7947 */ /* 0x000fec000383ffff */
.L_x_1807:
        /* <DEDUP_REMOVED lines=12> */
.L_x_7098:


//--------------------- .text._ZN10layer_norm22ln_bwd_finalize_kernelINS_22Kernel_traits_finalizeILj1280Ef13__nv_bfloat16S2_S2_fjLb0ELj1024ELj4ENS_18Kernel_traits_baseILj1280EfS2_S2_S2_fjLj1024EEEEELb0ELb1EEEvNS_9BwdParamsE --------------------------
	.section	.text._ZN10layer_norm22ln_bwd_finalize_kernelINS_22Kernel_traits_finalizeILj1280Ef13__nv_bfloat16S2_S2_fjLb0ELj1024ELj4ENS_18Kernel_traits_baseILj1280EfS2_S2_S2_fjLj1024EEEEELb0ELb1EEEvNS_9BwdParamsE,"ax",@progbits
	.align	128
        .global         _ZN10layer_norm22ln_bwd_finalize_kernelINS_22Kernel_traits_finalizeILj1280Ef13__nv_bfloat16S2_S2_fjLb0ELj1024ELj4ENS_18Kernel_traits_baseILj1280EfS2_S2_S2_fjLj1024EEEEELb0ELb1EEEvNS_9BwdParamsE
        .type           _ZN10layer_norm22ln_bwd_finalize_kernelINS_22Kernel_traits_finalizeILj1280Ef13__nv_bfloat16S2_S2_fjLb0ELj1024ELj4ENS_18Kernel_traits_baseILj1280EfS2_S2_S2_fjLj1024EEEEELb0ELb1EEEvNS_9BwdParamsE,@function
        .size           _ZN10layer_norm22ln_bwd_finalize_kernelINS_22Kernel_traits_finalizeILj1280Ef13__nv_bfloat16S2_S2_fjLb0ELj1024ELj4ENS_18Kernel_traits_baseILj1280EfS2_S2_S2_fjLj1024EEEEELb0ELb1EEEvNS_9BwdParamsE,(.L_x_7099 - _ZN10layer_norm22ln_bwd_finalize_kernelINS_22Kernel_traits_finalizeILj1280Ef13__nv_bfloat16S2_S2_fjLb0ELj1024ELj4ENS_18Kernel_traits_baseILj1280EfS2_S2_S2_fjLj1024EEEEELb0ELb1EEEvNS_9BwdParamsE)
        .other          _ZN10layer_norm22ln_bwd_finalize_kernelINS_22Kernel_traits_finalizeILj1280Ef13__nv_bfloat16S2_S2_fjLb0ELj1024ELj4ENS_18Kernel_traits_baseILj1280EfS2_S2_S2_fjLj1024EEEEELb0ELb1EEEvNS_9BwdParamsE,@"STO_CUDA_ENTRY STV_DEFAULT"
_ZN10layer_norm22ln_bwd_finalize_kernelINS_22Kernel_traits_finalizeILj1280Ef13__nv_bfloat16S2_S2_fjLb0ELj1024ELj4ENS_18Kernel_traits_baseILj1280EfS2_S2_S2_fjLj1024EEEEELb0ELb1EEEvNS_9BwdParamsE:
.text._ZN10layer_norm22ln_bwd_finalize_kernelINS_22Kernel_traits_finalizeILj1280Ef13__nv_bfloat16S2_S2_fjLb0ELj1024ELj4ENS_18Kernel_traits_baseILj1280EfS2_S2_S2_fjLj1024EEEEELb0ELb1EEEvNS_9BwdParamsE:
        /* <DEDUP_REMOVED lines=21> */
[----:B------:R-:W-:Y:S02]  /*0150*/  LOP3.LUT R3, RZ, R0, RZ, 0x33, !PT ;  /* 0x00000000ff037212 */ /* 0x000fe400078e33ff */
[----:B------:R-:W-:Y:S02]  /*0160*/  VIMNMX.U32 R2, PT, PT, R8, UR10, !PT ;  /* 0x0000000a08027c48 */ /* 0x000fe4000ffe0000 */
[----:B------:R-:W-:Y:S02]  /*0170*/  MOV R26, RZ ;  /* 0x000000ff001a7202 */ /* 0x000fe40000000f00 */
[----:B------:R-:W-:Y:S02]  /*0180*/  IADD3 R5, PT, PT, R2, R3, RZ ;  /* 0x0000000302057210 */ /* 0x000fe40007ffe0ff */
[----:B------:R-:W-:-:S02]  /*0190*/  MOV R2, RZ ;  /* 0x000000ff00027202 */ /* 0x000fc40000000f00 */
[C---:B------:R-:W-:Y:S02]  /*01a0*/  ISETP.GE.U32.AND P0, PT, R5.reuse, 0x1e0, PT ;  /* 0x000001e00500780c */ /* 0x040fe40003f06070 */
[----:B------:R-:W-:Y:S02]  /*01b0*/  MOV R3, R0 ;  /* 0x0000000000037202 */ /* 0x000fe40000000f00 */
        /* <DEDUP_REMOVED lines=25> */
[-C--:B------:R-:W-:Y:S01]  /*0350*/  IMAD R29, R28, R5.reuse, UR7 ;  /* 0x000000071c1d7e24 */ /* 0x080fe2000f8e0205 */
[C---:B------:R-:W-:Y:S01]  /*0360*/  IADD3 R8, PT, PT, R4.reuse, R8, RZ ;  /* 0x0000000804087210 */ /* 0x040fe20007ffe0ff */
[-C--:B------:R-:W-:Y:S01]  /*0370*/  IMAD R27, R27, R5.reuse, UR7 ;  /* 0x000000071b1b7e24 */ /* 0x080fe2000f8e0205 */
[C---:B------:R-:W-:Y:S01]  /*0380*/  IADD3 R10, PT, PT, R4.reuse, R10, RZ ;  /* 0x0000000a040a7210 */ /* 0x040fe20007ffe0ff */
[-C--:B------:R-:W-:Y:S01]  /*0390*/  IMAD R23, R23, R5.reuse, UR7 ;  /* 0x0000000717177e24 */ /* 0x080fe2000f8e0205 */
[----:B------:R-:W-:Y:S01]  /*03a0*/  IADD3 R12, PT, PT, R4, R12, RZ ;  /* 0x0000000c040c7210 */ /* 0x000fe20007ffe0ff */
[-C--:B------:R-:W-:Y:S01]  /*03b0*/  IMAD R7, R7, R5.reuse, UR7 ;  /* 0x0000000707077e24 */ /* 0x080fe2000f8e0205 */
[----:B------:R-:W-:Y:S01]  /*03c0*/  IADD3 R24, PT, PT, -R24, RZ, RZ ;  /* 0x000000ff18187210 */ /* 0x000fe20007ffe1ff */
[----:B------:R-:W-:-:S02]  /*03d0*/  IMAD R19, R19, R5, UR7 ;  /* 0x0000000713137e24 */ /* 0x000fc4000f8e0205 */
        /* <DEDUP_REMOVED lines=11> */
[C---:B------:R-:W-:Y:S01]  /*0490*/  IADD3 R9, PT, PT, R4.reuse, R9, RZ ;  /* 0x0000000904097210 */ /* 0x040fe20007ffe0ff */
[----:B------:R-:W-:Y:S01]  /*04a0*/  HFMA2 R2, -RZ, RZ, 0, 0 ;  /* 0x00000000ff027431 */ /* 0x000fe200000001ff */
[----:B------:R-:W-:-:S02]  /*04b0*/  IADD3 R11, PT, PT, R4, R11, RZ ;  /* 0x0000000b040b7210 */ /* 0x000fc40007ffe0ff */
[C---:B------:R-:W-:Y:S02]  /*04c0*/  IADD3 R13, PT, PT, R4.reuse, R13, RZ ;  /* 0x0000000d040d7210 */ /* 0x040fe40007ffe0ff */
[C---:B------:R-:W-:Y:S02]  /*04d0*/  IADD3 R6, PT, PT, R4.reuse, R21, RZ ;  /* 0x0000001504067210 */ /* 0x040fe40007ffe0ff */
[C---:B------:R-:W-:Y:S02]  /*04e0*/  IADD3 R17, PT, PT, R4.reuse, R17, RZ ;  /* 0x0000001104117210 */ /* 0x040fe40007ffe0ff */
[----:B------:R-:W-:Y:S02]  /*04f0*/  IADD3 R4, PT, PT, R4, R3, RZ ;  /* 0x0000000304047210 */ /* 0x000fe40007ffe0ff */
[----:B------:R-:W-:-:S07]  /*0500*/  MOV R3, R0 ;  /* 0x0000000000037202 */ /* 0x000fce0000000f00 */
.L_x_1812:
        /* <DEDUP_REMOVED lines=118> */
.L_x_1811:
[----:B------:R-:W-:Y:S05]  /*0c70*/  BSYNC.RECONVERGENT B1 ;  /* 0x0000000000017941 */ /* 0x000fea0003800200 */
.L_x_1810:
        /* <DEDUP_REMOVED lines=25> */
[----:B--2---:R-:W-:Y:S01]  /*0e10*/  IMAD.WIDE.U32 R20, R19, 0x4, R14 ;  /* 0x0000000413147825 */ /* 0x004fe200078e000e */
[----:B------:R0:W2:Y:S04]  /*0e20*/  LDG.E R22, desc[UR8][R12.64] ;  /* 0x000000080c167981 */ /* 0x0000a8000c1e1900 */
[----:B------:R1:W4:Y:S01]  /*0e30*/  LDG.E R23, desc[UR8][R20.64] ;  /* 0x0000000814177981 */ /* 0x000322000c1e1900 */
[----:B------:R-:W-:-:S04]  /*0e40*/  LEA R17, R18, R19, 0x6 ;  /* 0x0000001312117211 */ /* 0x000fc800078e30ff */
[C---:B------:R-:W-:Y:S02]  /*0e50*/  LEA R27, R18.reuse, R17, 0x5 ;  /* 0x00000011121b7211 */ /* 0x040fe400078e28ff */
[----:B------:R-:W-:Y:S01]  /*0e60*/  LEA R19, R18, R19, 0x7 ;  /* 0x0000001312137211 */ /* 0x000fe200078e38ff */
[----:B------:R-:W-:-:S04]  /*0e70*/  IMAD.WIDE.U32 R24, R25, 0x4, R14 ;  /* 0x0000000419187825 */ /* 0x000fc800078e000e */
[----:B0-----:R-:W-:-:S04]  /*0e80*/  IMAD.WIDE.U32 R12, R27, 0x4, R10 ;  /* 0x000000041b0c7825 */ /* 0x001fc800078e000a */
[--C-:B-1----:R-:W-:Y:S02]  /*0e90*/  IMAD.WIDE.U32 R20, R19, 0x4, R10.reuse ;  /* 0x0000000413147825 */ /* 0x102fe400078e000a */
[----:B------:R-:W5:Y:S02]  /*0ea0*/  LDG.E R13, desc[UR8][R12.64] ;  /* 0x000000080c0d7981 */ /* 0x000f64000c1e1900 */
[----:B------:R-:W-:Y:S02]  /*0eb0*/  IMAD.WIDE.U32 R28, R17, 0x4, R10 ;  /* 0x00000004111c7825 */ /* 0x000fe400078e000a */
[----:B------:R0:W5:Y:S04]  /*0ec0*/  LDG.E R8, desc[UR8][R20.64] ;  /* 0x0000000814087981 */ /* 0x000168000c1e1900 */
[----:B------:R1:W5:Y:S04]  /*0ed0*/  LDG.E R9, desc[UR8][R28.64] ;  /* 0x000000081c097981 */ /* 0x000368000c1e1900 */
[----:B------:R1:W5:Y:S01]  /*0ee0*/  LDG.E R12, desc[UR8][R24.64] ;  /* 0x00000008180c7981 */ /* 0x000362000c1e1900 */
[CC--:B0-----:R-:W-:Y:S01]  /*0ef0*/  LEA R21, R18.reuse, R19.reuse, 0x5 ;  /* 0x0000001312157211 */ /* 0x0c1fe200078e28ff */
[----:B-1----:R-:W-:Y:S01]  /*0f00*/  IMAD.WIDE.U32 R28, R19, 0x4, R14 ;  /* 0x00000004131c7825 */ /* 0x002fe200078e000e */
[----:B------:R-:W-:-:S03]  /*0f10*/  LEA R19, R18, R19, 0x6 ;  /* 0x0000001312137211 */ /* 0x000fc600078e30ff */
[----:B------:R-:W-:-:S04]  /*0f20*/  IMAD.WIDE.U32 R24, R21, 0x4, R10 ;  /* 0x0000000415187825 */ /* 0x000fc800078e000a */
[----:B------:R-:W-:-:S06]  /*0f30*/  IMAD.WIDE.U32 R20, R21, 0x4, R14 ;  /* 0x0000000415147825 */ /* 0x000fcc00078e000e */
[----:B------:R-:W5:Y:S01]  /*0f40*/  LDG.E R20, desc[UR8][R20.64] ;  /* 0x0000000814147981 */ /* 0x000f62000c1e1900 */
[----:B---3--:R-:W-:Y:S01]  /*0f50*/  FADD.FTZ R26, R26, R16 ;  /* 0x000000101a1a7221 */ /* 0x008fe20000010000 */
[----:B------:R-:W-:-:S04]  /*0f60*/  IMAD.WIDE.U32 R16, R17, 0x4, R14 ;  /* 0x0000000411107825 */ /* 0x000fc800078e000e */
[----:B--2---:R-:W-:Y:S01]  /*0f70*/  FADD.FTZ R22, R26, R22 ;  /* 0x000000161a167221 */ /* 0x004fe20000010000 */
[----:B------:R-:W-:Y:S01]  /*0f80*/  IMAD.WIDE.U32 R26, R27, 0x4, R14 ;  /* 0x000000041b1a7825 */ /* 0x000fe200078e000e */
[----:B------:R-:W2:Y:S03]  /*0f90*/  LDG.E R16, desc[UR8][R16.64] ;  /* 0x0000000810107981 */ /* 0x000ea6000c1e1900 */
[----:B----4-:R-:W-:Y:S02]  /*0fa0*/  FADD.FTZ R23, R2, R23 ;  /* 0x0000001702177221 */ /* 0x010fe40000010000 */
[----:B------:R-:W3:Y:S04]  /*0fb0*/  LDG.E R26, desc[UR8][R26.64] ;  /* 0x000000081a1a7981 */ /* 0x000ee8000c1e1900 */
[----:B------:R0:W4:Y:S04]  /*0fc0*/  LDG.E R2, desc[UR8][R24.64] ;  /* 0x0000000818027981 */ /* 0x000128000c1e1900 */
[----:B------:R1:W4:Y:S01]  /*0fd0*/  LDG.E R17, desc[UR8][R28.64] ;  /* 0x000000081c117981 */ /* 0x000322000c1e1900 */
[----:B0-----:R-:W-:Y:S01]  /*0fe0*/  LEA R25, R18, R19, 0x5 ;  /* 0x0000001312197211 */ /* 0x001fe200078e28ff */
[----:B-1----:R-:W-:-:S04]  /*0ff0*/  IMAD.WIDE.U32 R28, R19, 0x4, R10 ;  /* 0x00000004131c7825 */ /* 0x002fc800078e000a */
[----:B------:R-:W-:Y:S01]  /*1000*/  IMAD.WIDE.U32 R18, R19, 0x4, R14 ;  /* 0x0000000413127825 */ /* 0x000fe200078e000e */
[----:B------:R-:W4:Y:S03]  /*1010*/  LDG.E R24, desc[UR8][R28.64] ;  /* 0x000000081c187981 */ /* 0x000f26000c1e1900 */
[C---:B------:R-:W-:Y:S02]  /*1020*/  IMAD.WIDE.U32 R10, R25.reuse, 0x4, R10 ;  /* 0x00000004190a7825 */ /* 0x040fe400078e000a */
[----:B------:R-:W4:Y:S02]  /*1030*/  LDG.E R18, desc[UR8][R18.64] ;  /* 0x0000000812127981 */ /* 0x000f24000c1e1900 */
[----:B------:R-:W-:Y:S02]  /*1040*/  IMAD.WIDE.U32 R14, R25, 0x4, R14 ;  /* 0x00000004190e7825 */ /* 0x000fe400078e000e */
[----:B------:R-:W4:Y:S04]  /*1050*/  LDG.E R10, desc[UR8][R10.64] ;  /* 0x000000080a0a7981 */ /* 0x000f28000c1e1900 */
[----:B------:R-:W4:Y:S01]  /*1060*/  LDG.E R14, desc[UR8][R14.64] ;  /* 0x000000080e0e7981 */ /* 0x000f22000c1e1900 */
[----:B-----5:R-:W-:Y:S01]  /*1070*/  FADD.FTZ R23, R23, R12 ;  /* 0x0000000c17177221 */ /* 0x020fe20000010000 */
[----:B------:R-:W-:-:S04]  /*1080*/  FADD.FTZ R22, R22, R9 ;  /* 0x0000000916167221 */ /* 0x000fc80000010000 */
[----:B------:R-:W-:-:S04]  /*1090*/  FADD.FTZ R13, R22, R13 ;  /* 0x0000000d160d7221 */ /* 0x000fc80000010000 */
[----:B------:R-:W-:Y:S01]  /*10a0*/  FADD.FTZ R13, R13, R8 ;  /* 0x000000080d0d7221 */ /* 0x000fe20000010000 */
[----:B------:R-:W-:Y:S01]  /*10b0*/  IADD3 R3, PT, PT, R3, 0x100, RZ ;  /* 0x0000010003037810 */ /* 0x000fe20007ffe0ff */
[----:B--2---:R-:W-:-:S04]  /*10c0*/  FADD.FTZ R23, R23, R16 ;  /* 0x0000001017177221 */ /* 0x004fc80000010000 */
[----:B---3--:R-:W-:Y:S01]  /*10d0*/  FADD.FTZ R26, R23, R26 ;  /* 0x0000001a171a7221 */ /* 0x008fe20000010000 */
[----:B----4-:R-:W-:-:S03]  /*10e0*/  FADD.FTZ R13, R13, R2 ;  /* 0x000000020d0d7221 */ /* 0x010fc60000010000 */
[----:B------:R-:W-:-:S04]  /*10f0*/  FADD.FTZ R17, R26, R17 ;  /* 0x000000111a117221 */ /* 0x000fc80000010000 */
[----:B------:R-:W-:Y:S01]  /*1100*/  FADD.FTZ R17, R17, R20 ;  /* 0x0000001411117221 */ /* 0x000fe20000010000 */
[----:B------:R-:W-:-:S03]  /*1110*/  FADD.FTZ R13, R13, R24 ;  /* 0x000000180d0d7221 */ /* 0x000fc60000010000 */
[----:B------:R-:W-:Y:S01]  /*1120*/  FADD.FTZ R17, R17, R18 ;  /* 0x0000001211117221 */ /* 0x000fe20000010000 */
[----:B------:R-:W-:-:S03]  /*1130*/  FADD.FTZ R26, R13, R10 ;  /* 0x0000000a0d1a7221 */ /* 0x000fc60000010000 */
[----:B------:R-:W-:-:S07]  /*1140*/  FADD.FTZ R2, R17, R14 ;  /* 0x0000000e11027221 */ /* 0x000fce0000010000 */
.L_x_1814:
[----:B------:R-:W-:Y:S05]  /*1150*/  BSYNC.RECONVERGENT B1 ;  /* 0x0000000000017941 */ /* 0x000fea0003800200 */
.L_x_1813:
        /* <DEDUP_REMOVED lines=16> */
[----:B------:R-:W3:Y:S01]  /*1260*/  LDG.E R7, desc[UR8][R22.64] ;  /* 0x0000000816077981 */ /* 0x000ee2000c1e1900 */
[----:B------:R-:W-:Y:S01]  /*1270*/  LEA R25, R12, R15, 0x5 ;  /* 0x0000000f0c197211 */ /* 0x000fe200078e28ff */
[----:B------:R-:W-:Y:S02]  /*1280*/  IMAD.WIDE.U32 R16, R17, 0x4, R8 ;  /* 0x0000000411107825 */ /* 0x000fe400078e0008 */
        /* <DEDUP_REMOVED lines=19> */
.L_x_1816:
[----:B------:R-:W-:Y:S05]  /*13c0*/  BSYNC.RECONVERGENT B1 ;  /* 0x0000000000017941 */ /* 0x000fea0003800200 */
.L_x_1815:
[----:B------:R-:W-:Y:S05]  /*13d0*/  @!P1 BRA `(.L_x_1809) ;  /* 0x0000000000449947 */ /* 0x000fea0003800000 */
[----:B------:R-:W0:Y:S01]  /*13e0*/  LDC R14, c[0x0][0x388] ;  /* 0x0000e200ff0e7b82 */ /* 0x000e220000000800 */
[----:B------:R-:W-:Y:S02]  /*13f0*/  LOP3.LUT R6, R6, 0x1f, RZ, 0xc0, !PT ;  /* 0x0000001f06067812 */ /* 0x000fe400078ec0ff */
[----:B------:R-:W-:-:S05]  /*1400*/  IADD3 R12, PT, PT, -R5, RZ, RZ ;  /* 0x000000ff050c7210 */ /* 0x000fca0007ffe1ff */
[----:B------:R-:W1:Y:S08]  /*1410*/  LDC.64 R8, c[0x0][0x440] ;  /* 0x00011000ff087b82 */ /* 0x000e700000000a00 */
[----:B------:R-:W2:Y:S01]  /*1420*/  LDC.64 R10, c[0x0][0x448] ;  /* 0x00011200ff0a7b82 */ /* 0x000ea20000000a00 */
[----:B0-----:R-:W-:-:S05]  /*1430*/  IMAD R3, R3, R14, UR7 ;  /* 0x0000000703037e24 */ /* 0x001fca000f8e020e */
[----:B------:R-:W-:-:S07]  /*1440*/  IADD3 R3, PT, PT, R6, R3, RZ ;  /* 0x0000000306037210 */ /* 0x000fce0007ffe0ff */
.L_x_1817:
        /* <DEDUP_REMOVED lines=10> */
.L_x_1809:
[----:B------:R-:W-:Y:S05]  /*14f0*/  BSYNC.RECONVERGENT B0 ;  /* 0x0000000000007941 */ /* 0x000fea0003800200 */
.L_x_1808:
        /* <DEDUP_REMOVED lines=55> */
.L_x_1818:
        /* <DEDUP_REMOVED lines=9> */
.L_x_7099:


//--------------------- .text._ZN10layer_norm40ln_parallel_residual_bwd_finalize_kernelINS_22Kernel_traits_finalizeILj1280Ef13__nv_bfloat16S2_S2_fjLb0ELj1024ELj4ENS_18Kernel_traits_baseILj1280EfS2_S2_S2_fjLj1024EEEEELb1EEEvNS_9BwdParamsE --------------------------
	.section	.text._ZN10layer_norm40ln_parallel_residual_bwd_finalize_kernelINS_22Kernel_traits_finalizeILj1280Ef13__nv_bfloat16S2_S2_fjLb0ELj1024ELj4ENS_18Kernel_traits_baseILj1280EfS2_S2_S2_fjLj1024EEEEELb1EEEvNS_9BwdParamsE,"ax",@progbits
	.align	128
        .global         _ZN10layer_norm40ln_parallel_residual_bwd_finalize_kernelINS_22Kernel_traits_finalizeILj1280Ef13__nv_bfloat16S2_S2_fjLb0ELj1024ELj4ENS_18Kernel_traits_baseILj1280EfS2_S2_S2_fjLj1024EEEEELb1EEEvNS_9BwdParamsE
        .type           _ZN10layer_norm40ln_parallel_residual_bwd_finalize_kernelINS_22Kernel_traits_finalizeILj1280Ef13__nv_bfloat16S2_S2_fjLb0ELj1024ELj4ENS_18Kernel_traits_baseILj1280EfS2_S2_S2_fjLj1024EEEEELb1EEEvNS_9BwdParamsE,@function
        .size           _ZN10layer_norm40ln_parallel_residual_bwd_finalize_kernelINS_22Kernel_traits_finalizeILj1280Ef13__nv_bfloat16S2_S2_fjLb0ELj1024ELj4ENS_18Kernel_traits_baseILj1280EfS2_S2_S2_fjLj1024EEEEELb1EEEvNS_9BwdParamsE,(.L_x_7100 - _ZN10layer_norm40ln_parallel_residual_bwd_finalize_kernelINS_22Kernel_traits_finalizeILj1280Ef13__nv_bfloat16S2_S2_fjLb0ELj1024ELj4ENS_18Kernel_traits_baseILj1280EfS2_S2_S2_fjLj1024EEEEELb1EEEvNS_9BwdParamsE)
        .other          _ZN10layer_norm40ln_parallel_residual_bwd_finalize_kernelINS_22Kernel_traits_finalizeILj1280Ef13__nv_bfloat16S2_S2_fjLb0ELj1024ELj4ENS_18Kernel_traits_baseILj1280EfS2_S2_S2_fjLj1024EEEEELb1EEEvNS_9BwdParamsE,@"STO_CUDA_ENTRY STV_DEFAULT"
_ZN10layer_norm40ln_parallel_residual_bwd_finalize_kernelINS_22Kernel_traits_finalizeILj1280Ef13__nv_bfloat16S2_S2_fjLb0ELj1024ELj4ENS_18Kernel_traits_baseILj1280EfS2_S2_S2_fjLj1024EEEEELb1EEEvNS_9BwdParamsE:
.text._ZN10layer_norm40ln_parallel_residual_bwd_finalize_kernelINS_22Kernel_traits_finalizeILj1280Ef13__nv_bfloat16S2_S2_fjLb0ELj1024ELj4ENS_18Kernel_traits_baseILj1280EfS2_S2_S2_fjLj1024EEEEELb1EEEvNS_9BwdParamsE:
        /* <DEDUP_REMOVED lines=60> */
.L_x_1823:
        /* <DEDUP_REMOVED lines=112> */
.L_x_1822:
[----:B------:R-:W-:Y:S05]  /*0ac0*/  BSYNC.RECONVERGENT B1 ;  /* 0x0000000000017941 */ /* 0x000fea0003800200 */
.L_x_1821:
        /* <DEDUP_REMOVED lines=17> */
[C---:B---3--:R-:W-:Y:S02]  /*0be0*/  IMAD.WIDE.U32 R28, R19.reuse, 0x4, R14 ;  /* 0x00000004131c7825 */ /* 0x048fe400078e000e */
[----:B------:R-:W2:Y:S02]  /*0bf0*/  LDG.E R26, desc[UR6][R26.64] ;  /* 0x000000061a1a7981 */ /* 0x000ea4000c1e1900 */
[----:B0-----:R-:W-:Y:S02]  /*0c00*/  IMAD.WIDE.U32 R24, R19, 0x4, R22 ;  /* 0x0000000413187825 */ /* 0x001fe400078e0016 */
[----:B------:R-:W3:Y:S04]  /*0c10*/  LDG.E R29, desc[UR6][R28.64] ;  /* 0x000000061c1d7981 */ /* 0x000ee8000c1e1900 */
[----:B------:R2:W5:Y:S01]  /*0c20*/  LDG.E R28, desc[UR6][R24.64] ;  /* 0x00000006181c7981 */ /* 0x000562000c1e1900 */
[----:B------:R-:W-:Y:S01]  /*0c30*/  LEA R21, R9, R19, 0x5 ;  /* 0x0000001309157211 */ /* 0x000fe200078e28ff */
[----:B----4-:R-:W-:Y:S01]  /*0c40*/  FADD.FTZ R5, R5, R10 ;  /* 0x0000000a05057221 */ /* 0x010fe20000010000 */
[----:B--2---:R-:W-:-:S03]  /*0c50*/  FADD.FTZ R25, R11, R26 ;  /* 0x0000001a0b197221 */ /* 0x004fc60000010000 */
[----:B------:R-:W-:-:S04]  /*0c60*/  IMAD.WIDE.U32 R10, R21, 0x4, R12 ;  /* 0x00000004150a7825 */ /* 0x000fc800078e000c */
[----:B---3--:R-:W-:Y:S01]  /*0c70*/  FADD.FTZ R24, R20, R29 ;  /* 0x0000001d14187221 */ /* 0x008fe20000010000 */
[----:B-----5:R-:W-:Y:S02]  /*0c80*/  FADD.FTZ R26, R18, R28 ;  /* 0x0000001c121a7221 */ /* 0x020fe40000010000 */
[----:B------:R0:W2:Y:S01]  /*0c90*/  LDG.E R18, desc[UR6][R10.64] ;  /* 0x000000060a127981 */ /* 0x0000a2000c1e1900 */
[----:B------:R-:W-:-:S05]  /*0ca0*/  IMAD.WIDE.U32 R28, R21, 0x4, R14 ;  /* 0x00000004151c7825 */ /* 0x000fca00078e000e */
[----:B------:R1:W3:Y:S01]  /*0cb0*/  LDG.E R27, desc[UR6][R28.64] ;  /* 0x000000061c1b7981 */ /* 0x0002e2000c1e1900 */
[----:B0-----:R-:W-:-:S04]  /*0cc0*/  IMAD.WIDE.U32 R10, R21, 0x4, R16 ;  /* 0x00000004150a7825 */ /* 0x001fc800078e0010 */
[----:B------:R-:W-:Y:S02]  /*0cd0*/  IMAD.WIDE.U32 R20, R21, 0x4, R22 ;  /* 0x0000000415147825 */ /* 0x000fe400078e0016 */
[----:B------:R-:W4:Y:S04]  /*0ce0*/  LDG.E R10, desc[UR6][R10.64] ;  /* 0x000000060a0a7981 */ /* 0x000f28000c1e1900 */
[----:B------:R-:W5:Y:S01]  /*0cf0*/  LDG.E R21, desc[UR6][R20.64] ;  /* 0x0000000614157981 */ /* 0x000f62000c1e1900 */
[----:B-1----:R-:W-:Y:S01]  /*0d00*/  LEA R29, R9, R19, 0x6 ;  /* 0x00000013091d7211 */ /* 0x002fe200078e30ff */
[----:B--2---:R-:W-:-:S04]  /*0d10*/  FADD.FTZ R5, R5, R18 ;  /* 0x0000001205057221 */ /* 0x004fc80000010000 */
[----:B------:R-:W-:-:S04]  /*0d20*/  IMAD.WIDE.U32 R18, R29, 0x4, R12 ;  /* 0x000000041d127825 */ /* 0x000fc800078e000c */
[----:B---3--:R-:W-:Y:S01]  /*0d30*/  FADD.FTZ R24, R24, R27 ;  /* 0x0000001b18187221 */ /* 0x008fe20000010000 */
[----:B------:R-:W-:Y:S01]  /*0d40*/  LEA R27, R9, R29, 0x5 ;  /* 0x0000001d091b7211 */ /* 0x000fe200078e28ff */
[----:B------:R-:W2:Y:S01]  /*0d50*/  LDG.E R18, desc[UR6][R18.64] ;  /* 0x0000000612127981 */ /* 0x000ea2000c1e1900 */
[----:B----4-:R-:W-:Y:S01]  /*0d60*/  FADD.FTZ R25, R25, R10 ;  /* 0x0000000a19197221 */ /* 0x010fe20000010000 */
[----:B------:R-:W-:-:S04]  /*0d70*/  IMAD.WIDE.U32 R10, R29, 0x4, R14 ;  /* 0x000000041d0a7825 */ /* 0x000fc800078e000e */
[----:B-----5:R-:W-:Y:S01]  /*0d80*/  FADD.FTZ R26, R26, R21 ;  /* 0x000000151a1a7221 */ /* 0x020fe20000010000 */
[----:B------:R-:W-:Y:S01]  /*0d90*/  IMAD.WIDE.U32 R20, R29, 0x4, R16 ;  /* 0x000000041d147825 */ /* 0x000fe200078e0010 */
[----:B------:R0:W3:Y:S03]  /*0da0*/  LDG.E R9, desc[UR6][R10.64] ;  /* 0x000000060a097981 */ /* 0x0000e6000c1e1900 */
[C---:B------:R-:W-:Y:S02]  /*0db0*/  IMAD.WIDE.U32 R12, R27.reuse, 0x4, R12 ;  /* 0x000000041b0c7825 */ /* 0x040fe400078e000c */
[----:B------:R-:W4:Y:S02]  /*0dc0*/  LDG.E R20, desc[UR6][R20.64] ;  /* 0x0000000614147981 */ /* 0x000f24000c1e1900 */
[----:B------:R-:W-:Y:S02]  /*0dd0*/  IMAD.WIDE.U32 R14, R27, 0x4, R14 ;  /* 0x000000041b0e7825 */ /* 0x000fe400078e000e */
[----:B------:R-:W5:Y:S02]  /*0de0*/  LDG.E R12, desc[UR6][R12.64] ;  /* 0x000000060c0c7981 */ /* 0x000f64000c1e1900 */
[----:B0-----:R-:W-:-:S02]  /*0df0*/  IMAD.WIDE.U32 R10, R29, 0x4, R22 ;  /* 0x000000041d0a7825 */ /* 0x001fc400078e0016 */
[----:B------:R-:W5:Y:S02]  /*0e00*/  LDG.E R14, desc[UR6][R14.64] ;  /* 0x000000060e0e7981 */ /* 0x000f64000c1e1900 */
[C---:B------:R-:W-:Y:S02]  /*0e10*/  IMAD.WIDE.U32 R16, R27.reuse, 0x4, R16 ;  /* 0x000000041b107825 */ /* 0x040fe400078e0010 */
[----:B------:R-:W5:Y:S02]  /*0e20*/  LDG.E R19, desc[UR6][R10.64] ;  /* 0x000000060a137981 */ /* 0x000f64000c1e1900 */
[----:B------:R-:W-:Y:S02]  /*0e30*/  IMAD.WIDE.U32 R22, R27, 0x4, R22 ;  /* 0x000000041b167825 */ /* 0x000fe400078e0016 */
[----:B------:R-:W5:Y:S04]  /*0e40*/  LDG.E R16, desc[UR6][R16.64] ;  /* 0x0000000610107981 */ /* 0x000f68000c1e1900 */
[----:B------:R-:W5:Y:S01]  /*0e50*/  LDG.E R22, desc[UR6][R22.64] ;  /* 0x0000000616167981 */ /* 0x000f62000c1e1900 */
[----:B------:R-:W-:Y:S01]  /*0e60*/  IADD3 R7, PT, PT, R7, 0x80, RZ ;  /* 0x0000008007077810 */ /* 0x000fe20007ffe0ff */
[----:B--2---:R-:W-:Y:S01]  /*0e70*/  FADD.FTZ R5, R5, R18 ;  /* 0x0000001205057221 */ /* 0x004fe20000010000 */
[----:B---3--:R-:W-:Y:S01]  /*0e80*/  FADD.FTZ R9, R24, R9 ;  /* 0x0000000918097221 */ /* 0x008fe20000010000 */
[----:B----4-:R-:W-:-:S02]  /*0e90*/  FADD.FTZ R25, R25, R20 ;  /* 0x0000001419197221 */ /* 0x010fc40000010000 */
[----:B-----5:R-:W-:Y:S01]  /*0ea0*/  FADD.FTZ R5, R5, R12 ;  /* 0x0000000c05057221 */ /* 0x020fe20000010000 */
[----:B------:R-:W-:Y:S01]  /*0eb0*/  FADD.FTZ R20, R9, R14 ;  /* 0x0000000e09147221 */ /* 0x000fe20000010000 */
[----:B------:R-:W-:Y:S01]  /*0ec0*/  FADD.FTZ R19, R26, R19 ;  /* 0x000000131a137221 */ /* 0x000fe20000010000 */
[----:B------:R-:W-:-:S03]  /*0ed0*/  FADD.FTZ R11, R25, R16 ;  /* 0x00000010190b7221 */ /* 0x000fc60000010000 */
[----:B------:R-:W-:-:S07]  /*0ee0*/  FADD.FTZ R18, R19, R22 ;  /* 0x0000001613127221 */ /* 0x000fce0000010000 */
.L_x_1825:
[----:B------:R-:W-:Y:S05]  /*0ef0*/  BSYNC.RECONVERGENT B1 ;  /* 0x0000000000017941 */ /* 0x000fea0003800200 */
.L_x_1824:
        /* <DEDUP_REMOVED lines=37> */
.L_x_1827:
[----:B------:R-:W-:Y:S05]  /*1150*/  BSYNC.RECONVERGENT B1 ;  /* 0x0000000000017941 */ /* 0x000fea0003800200 */
.L_x_1826:
        /* <DEDUP_REMOVED lines=19> */
.L_x_1820:
[----:B------:R-:W-:Y:S05]  /*1290*/  BSYNC.RECONVERGENT B0 ;  /* 0x0000000000007941 */ /* 0x000fea0003800200 */
.L_x_1819:
[----:B------:R-:W0:Y:S01]  /*12a0*/  S2R R7, SR_TID.X ;  /* 0x0000000000077919 */ /* 0x000e220000002100 */
[----:B------:R-:W1:Y:S01]  /*12b0*/  S2UR UR5, SR_CgaCtaId ;  /* 0x00000000000579c3 */ /* 0x000e620000008800 */
[----:B------:R-:W-:Y:S01]  /*12c0*/  UMOV UR4, 0x400 ;  /* 0x0000040000047882 */ /* 0x000fe20000000000 */
[C---:B------:R-:W-:Y:S02]  /*12d0*/  ISETP.NE.AND P1, PT, R3.reuse, RZ, PT ;  /* 0x000000ff0300720c */ /* 0x040fe40003f25270 */
[----:B------:R-:W-:-:S04]  /*12e0*/  ISETP.GT.U32.AND P0, PT, R3, 0xf, PT ;  /* 0x0000000f0300780c */ /* 0x000fc80003f04070 */
[C---:B------:R-:W-:Y:S01]  /*12f0*/  ISETP.NE.OR P0, PT, R2.reuse, 0x1f, P0 ;  /* 0x0000001f0200780c */ /* 0x040fe20000705670 */
[----:B-1----:R-:W-:Y:S01]  /*1300*/  ULEA UR4, UR5, UR4, 0x18 ;  /* 0x0000000405047291 */ /* 0x002fe2000f8ec0ff */
[----:B0-----:R-:W-:-:S05]  /*1310*/  LOP3.LUT R0, R2, 0x1f, R7, 0x78, !PT ;  /* 0x0000001f02007812 */ /* 0x001fca00078e7807 */
[----:B------:R-:W-:Y:S02]  /*1320*/  @!P1 LEA R2, R2, UR4, 0x2 ;  /* 0x0000000402029c11 */ /* 0x000fe4000f8e10ff */
[----:B------:R-:W-:Y:S02]  /*1330*/  LOP3.LUT R4, R0, 0x3e0, R7, 0xf8, !PT ;  /* 0x000003e000047812 */ /* 0x000fe400078ef807 */
[----:B------:R-:W-:Y:S02]  /*1340*/  SHF.L.U32 R7, R3, 0x7, RZ ;  /* 0x0000000703077819 */ /* 0x000fe400000006ff */
[----:B------:R-:W-:Y:S02]  /*1350*/  LEA R4, R4, UR4, 0x2 ;  /* 0x0000000404047c11 */ /* 0x000fe4000f8e10ff */
[----:B------:R-:W-:-:S03]  /*1360*/  SHF.L.U32 R0, R0, 0x2, RZ ;  /* 0x0000000200007819 */ /* 0x000fc600000006ff */
[----:B------:R-:W-:Y:S01]  /*1370*/  STS [R4], R20 ;  /* 0x0000001404007388 */ /* 0x000fe20000000800 */
[----:B------:R-:W-:-:S03]  /*1380*/  LOP3.LUT R0, R7, R0, RZ, 0xfc, !PT ;  /* 0x0000000007007212 */ /* 0x000fc600078efcff */
        /* <DEDUP_REMOVED lines=73> */
.L_x_1828:
        /* <DEDUP_REMOVED lines=14> */
.L_x_7100:


//--------------------- .text._ZN10layer_norm31ln_parallel_residual_bwd_kernelINS_13Kernel_traitsIf13__nv_bfloat16S2_S2_fjLj1280ELj1ELj4ELj1ELj16ENS_18Kernel_traits_baseILj1280EfS2_S2_S2_fjLj128EEEEELb1ELb1ELb1EEEvNS_9BwdParamsE --------------------------
	.section	.text._ZN10layer_norm31ln_parallel_residual_bwd_kernelINS_13Kernel_traitsIf13__nv_bfloat16S2_S2_fjLj1280ELj1ELj4ELj1ELj16ENS_18Kernel_traits_baseILj1280EfS2_S2_S2_fjLj128EEEEELb1ELb1ELb1EEEvNS_9BwdParamsE,"ax",@progbits
	.align	128
        .global         _ZN10layer_norm31ln_parallel_residual_bwd_kernelINS_13Kernel_traitsIf13__nv_bfloat16S2_S2_fjLj1280ELj1ELj4ELj1ELj16ENS_18Kernel_traits_baseILj1280EfS2_S2_S2_fjLj128EEEEELb1ELb1ELb1EEEvNS_9BwdParamsE
        .type           _ZN10layer_norm31ln_parallel_residual_bwd_kernelINS_13Kernel_traitsIf13__nv_bfloat16S2_S2_fjLj1280ELj1ELj4ELj1ELj16ENS_18Kernel_traits_baseILj1280EfS2_S2_S2_fjLj128EEEEELb1ELb1ELb1EEEvNS_9BwdParamsE,@function
        .size           _ZN10layer_norm31ln_parallel_residual_bwd_kernelINS_13Kernel_traitsIf13__nv_bfloat16S2_S2_fjLj1280ELj1ELj4ELj1ELj16ENS_18Kernel_traits_baseILj1280EfS2_S2_S2_fjLj128EEEEELb1ELb1ELb1EEEvNS_9BwdParamsE,(.L_x_7101 - _ZN10layer_norm31ln_parallel_residual_bwd_kernelINS_13Kernel_traitsIf13__nv_bfloat16S2_S2_fjLj1280ELj1ELj4ELj1ELj16ENS_18Kernel_traits_baseILj1280EfS2_S2_S2_fjLj128EEEEELb1ELb1ELb1EEEvNS_9BwdParamsE)
        .other          _ZN10layer_norm31ln_parallel_residual_bwd_kernelINS_13Kernel_traitsIf13__nv_bfloat16S2_S2_fjLj1280ELj1ELj4ELj1ELj16ENS_18Kernel_traits_baseILj1280EfS2_S2_S2_fjLj128EEEEELb1ELb1ELb1EEEvNS_9BwdParamsE,@"STO_CUDA_ENTRY STV_DEFAULT"
_ZN10layer_norm31ln_parallel_residual_bwd_kernelINS_13Kernel_traitsIf13__nv_bfloat16S2_S2_fjLj1280ELj1ELj4ELj1ELj16ENS_18Kernel_traits_baseILj1280EfS2_S2_S2_fjLj128EEEEELb1ELb1ELb1EEEvNS_9BwdParamsE:
.text._ZN10layer_norm31ln_parallel_residual_bwd_kernelINS_13Kernel_traitsIf13__nv_bfloat16S2_S2_fjLj1280ELj1ELj4ELj1ELj16ENS_18Kernel_traits_baseILj1280EfS2_S2_S2_fjLj128EEEEELb1ELb1ELb1EEEvNS_9BwdParamsE:
        /* <DEDUP_REMOVED lines=58> */
[----:B------:R0:W-:Y:S01]  /*03a0*/  STL [R1+0x2c], RZ ;  /* 0x00002cff01007387 */ /* 0x0001e20000100800 */
[----:B------:R-:W1:Y:S01]  /*03b0*/  LDC.64 R12, c[0x0][0x3d0] ;  /* 0x0000f400ff0c7b82 */ /* 0x000e620000000a00 */
[----:B------:R-:W-:Y:S02]  /*03c0*/  LOP3.LUT R0, R3, 0x1f, RZ, 0xc0, !PT ;  /* 0x0000001f03007812 */ /* 0x000fe400078ec0ff */
[----:B------:R0:W-:Y:S04]  /*03d0*/  STL [R1+0x28], RZ ;  /* 0x000028ff01007387 */ /* 0x0001e80000100800 */
[----:B------:R0:W-:Y:S04]  /*03e0*/  STL [R1+0x24], RZ ;  /* 0x000024ff01007387 */ /* 0x0001e80000100800 */
[----:B------:R0:W-:Y:S04]  /*03f0*/  STL [R1+0x20], RZ ;  /* 0x000020ff01007387 */ /* 0x0001e80000100800 */
[----:B------:R0:W-:Y:S04]  /*0400*/  STL [R1+0x1c], RZ ;  /* 0x00001cff01007387 */ /* 0x0001e80000100800 */
[----:B------:R0:W-:Y:S04]  /*0410*/  STL [R1+0x18], RZ ;  /* 0x000018ff01007387 */ /* 0x0001e80000100800 */
[----:B------:R0:W-:Y:S01]  /*0420*/  STL [R1+0x14], RZ ;  /* 0x000014ff01007387 */ /* 0x0001e20000100800 */
[----:B-1----:R-:W-:-:S03]  /*0430*/  IMAD.WIDE.U32 R12, R0, 0x20, R12 ;  /* 0x00000020000c7825 */ /* 0x002fc600078e000c */
[----:B------:R0:W-:Y:S04]  /*0440*/  STL [R1+0x10], RZ ;  /* 0x000010ff01007387 */ /* 0x0001e80000100800 */
[----:B------:R0:W-:Y:S04]  /*0450*/  STL [R1+0xc], RZ ;  /* 0x00000cff01007387 */ /* 0x0001e80000100800 */
[----:B------:R0:W-:Y:S04]  /*0460*/  STL [R1+0x8], RZ ;  /* 0x000008ff01007387 */ /* 0x0001e80000100800 */
[----:B------:R0:W-:Y:S04]  /*0470*/  STL [R1+0x4], RZ ;  /* 0x000004ff01007387 */ /* 0x0001e80000100800 */
[----:B------:R0:W-:Y:S01]  /*0480*/  STL [R1], RZ ;  /* 0x000000ff01007387 */ /* 0x0001e20000100800 */
[----:B------:R-:W-:Y:S01]  /*0490*/  HFMA2 R3, -RZ, RZ, 0, 0 ;  /* 0x00000000ff037431 */ /* 0x000fe200000001ff */
[----:B------:R-:W-:Y:S01]  /*04a0*/  BSSY B1, `(.L_x_1831) ;  /* 0x0000e03000017945 */ /* 0x000fe20003800000 */
[----:B------:R-:W-:Y:S01]  /*04b0*/  CS2R R4, SRZ ;  /* 0x0000000000047805 */ /* 0x000fe2000001ff00 */
[----:B------:R-:W5:Y:S01]  /*04c0*/  LDG.E.128 R60, desc[UR10][R12.64] ;  /* 0x0000000a0c3c7981 */ /* 0x000f62000c1e1d00 */
[----:B------:R-:W-:-:S02]  /*04d0*/  CS2R R6, SRZ ;  /* 0x0000000000067805 */ /* 0x000fc4000001ff00 */
[----:B------:R-:W-:Y:S02]  /*04e0*/  CS2R R8, SRZ ;  /* 0x0000000000087805 */ /* 0x000fe4000001ff00 */
[----:B------:R-:W-:Y:S01]  /*04f0*/  CS2R R10, SRZ ;  /* 0x00000000000a7805 */ /* 0x000fe2000001ff00 */
[----:B------:R-:W5:Y:S01]  /*0500*/  LDG.E.128 R64, desc[UR10][R12.64+0x10] ;  /* 0x0000100a0c407981 */ /* 0x000f62000c1e1d00 */
[----:B------:R-:W-:Y:S02]  /*0510*/  CS2R R250, SRZ ;  /* 0x0000000000fa7805 */ /* 0x000fe4000001ff00 */
[----:B------:R-:W-:Y:S02]  /*0520*/  CS2R R248, SRZ ;  /* 0x0000000000f87805 */ /* 0x000fe4000001ff00 */
        /* <DEDUP_REMOVED lines=33> */
[----:B------:R-:W-:Y:S01]  /*0740*/  CS2R R160, SRZ ;  /* 0x0000000000a07805 */ /* 0x000fe2000001ff00 */
[----:B------:R-:W-:Y:S01]  /*0750*/  IMAD.MOV.U32 R162, RZ, RZ, RZ ;  /* 0x000000ffffa27224 */ /* 0x000fe200078e00ff */
[----:B01----:R-:W-:-:S07]  /*0760*/  CS2R R12, SRZ ;  /* 0x00000000000c7805 */ /* 0x003fce000001ff00 */
.L_x_1873:
[----:B------:R-:W0:Y:S01]  /*0770*/  S2R R108, SR_TID.X ;  /* 0x00000000006c7919 */ /* 0x000e220000002100 */
[----:B------:R-:W1:Y:S01]  /*0780*/  LDC.64 R144, c[0x0][0x428] ;  /* 0x00010a00ff907b82 */ /* 0x000e620000000a00 */
[----:B------:R-:W-:-:S05]  /*0790*/  IMAD R0, R2, UR12, RZ ;  /* 0x0000000c02007c24 */ /* 0x000fca000f8e02ff */
[----:B------:R-:W-:Y:S02]  /*07a0*/  SHF.R.S32.HI R109, RZ, 0x1f, R0 ;  /* 0x0000001fff6d7819 */ /* 0x000fe40000011400 */
[----:B------:R-:W2:Y:S02]  /*07b0*/  LDC.64 R132, c[0x0][0x3a8] ;  /* 0x0000ea00ff847b82 */ /* 0x000ea40000000a00 */
[----:B------:R-:W-:-:S06]  /*07c0*/  LEA.HI R109, R109, R0, RZ, 0x3 ;  /* 0x000000006d6d7211 */ /* 0x000fcc00078f18ff */
[----:B------:R-:W3:Y:S08]  /*07d0*/  LDC.64 R136, c[0x0][0x3c0] ;  /* 0x0000f000ff887b82 */ /* 0x000ef00000000a00 */
[----:B------:R-:W4:Y:S01]  /*07e0*/  LDC.64 R180, c[0x0][0x3c8] ;  /* 0x0000f200ffb47b82 */ /* 0x000f220000000a00 */
[----:B0-----:R-:W-:-:S04]  /*07f0*/  LOP3.LUT R108, R108, 0x1f, RZ, 0xc0, !PT ;  /* 0x0000001f6c6c7812 */ /* 0x001fc800078ec0ff */
[----:B------:R-:W-:-:S05]  /*0800*/  LEA.HI.SX32 R178, R109, R108, 0x1d ;  /* 0x0000006c6db27211 */ /* 0x000fca00078feaff */
[C---:B-1----:R-:W-:Y:S01]  /*0810*/  IMAD.WIDE.U32 R112, R178.reuse, 0x10, R144 ;  /* 0x00000010b2707825 */ /* 0x042fe200078e0090 */
[----:B------:R-:W-:-:S03]  /*0820*/  IADD3 R177, PT, PT, R178, 0x20, RZ ;  /* 0x00000020b2b17810 */ /* 0x000fc60007ffe0ff */
[C-C-:B--2---:R-:W-:Y:S02]  /*0830*/  IMAD.WIDE.U32 R108, R178.reuse, 0x10, R132.reuse ;  /* 0x00000010b26c7825 */ /* 0x144fe400078e0084 */
[----:B------:R-:W2:Y:S02]  /*0840*/  LDG.E.128 R112, desc[UR10][R112.64] ;  /* 0x0000000a70707981 */ /* 0x000ea4000c1e1d00 */
[C---:B------:R-:W-:Y:S02]  /*0850*/  IMAD.WIDE.U32 R116, R177.reuse, 0x10, R132 ;  /* 0x00000010b1747825 */ /* 0x040fe400078e0084 */
[----:B------:R-:W2:Y:S04]  /*0860*/  LDG.E.128 R108, desc[UR10][R108.64] ;  /* 0x0000000a6c6c7981 */ /* 0x000ea8000c1e1d00 */
[----:B------:R-:W2:Y:S01]  /*0870*/  LDG.E.128 R116, desc[UR10][R116.64] ;  /* 0x0000000a74747981 */ /* 0x000ea2000c1e1d00 */
[C---:B------:R-:W-:Y:S01]  /*0880*/  IADD3 R176, PT, PT, R178.reuse, 0x40, RZ ;  /* 0x00000040b2b07810 */ /* 0x040fe20007ffe0ff */
[C---:B------:R-:W-:Y:S01]  /*0890*/  VIADD R165, R178.reuse, 0x60 ;  /* 0x00000060b2a57836 */ /* 0x040fe20000000000 */
[----:B------:R-:W-:Y:S01]  /*08a0*/  IADD3 R163, PT, PT, R178, 0x80, RZ ;  /* 0x00000080b2a37810 */ /* 0x000fe20007ffe0ff */
[----:B------:R-:W-:-:S04]  /*08b0*/  IMAD.WIDE.U32 R120, R177, 0x10, R144 ;  /* 0x00000010b1787825 */ /* 0x000fc800078e0090 */
        /* <DEDUP_REMOVED lines=8> */
[----:B------:R0:W3:Y:S01]  /*0940*/  LDG.E R199, desc[UR10][R136.64] ;  /* 0x0000000a88c77981 */ /* 0x0000e2000c1e1900 */
[----:B------:R-:W-:-:S04]  /*0950*/  IMAD.WIDE.U32 R140, R165, 0x10, R144 ;  /* 0x00000010a58c7825 */ /* 0x000fc800078e0090 */
[----:B----4-:R-:W-:Y:S01]  /*0960*/  IMAD.WIDE R180, R2, 0x4, R180 ;  /* 0x0000000402b47825 */ /* 0x010fe200078e02b4 */
[----:B------:R-:W-:Y:S01]  /*0970*/  ISETP.NE.U32.AND P0, PT, RZ, UR14, PT ;  /* 0x0000000eff007c0c */ /* 0x000fe2000bf05070 */
[----:B------:R-:W4:Y:S02]  /*0980*/  LDG.E.128 R140, desc[UR10][R140.64] ;  /* 0x0000000a8c8c7981 */ /* 0x000f24000c1e1d00 */
[--C-:B0-----:R-:W-:Y:S02]  /*0990*/  IMAD.WIDE.U32 R136, R176, 0x10, R144.reuse ;  /* 0x00000010b0887825 */ /* 0x101fe400078e0090 */
[----:B------:R0:W4:Y:S02]  /*09a0*/  LDG.E R164, desc[UR10][R180.64] ;  /* 0x0000000ab4a47981 */ /* 0x000124000c1e1900 */
[----:B------:R-:W-:Y:S01]  /*09b0*/  IMAD.WIDE.U32 R144, R163, 0x10, R144 ;  /* 0x00000010a3907825 */ /* 0x000fe200078e0090 */
[----:B------:R-:W-:Y:S01]  /*09c0*/  ISETP.NE.AND.EX P0, PT, RZ, UR15, PT, P0 ;  /* 0x0000000fff007c0c */ /* 0x000fe2000bf05300 */
[----:B------:R-:W4:Y:S04]  /*09d0*/  LDG.E.128 R136, desc[UR10][R136.64] ;  /* 0x0000000a88887981 */ /* 0x000f28000c1e1d00 */
[----:B------:R-:W4:Y:S01]  /*09e0*/  LDG.E.128 R144, desc[UR10][R144.64] ;  /* 0x0000000a90907981 */ /* 0x000f22000c1e1d00 */
[----:B0-----:R-:W0:Y:S08]  /*09f0*/  LDC.64 R180, c[0x0][0x438] ;  /* 0x00010e00ffb47b82 */ /* 0x001e300000000a00 */
[----:B------:R-:W1:Y:S08]  /*0a00*/  @P0 LDC.64 R182, c[0x0][0x3b8] ;  /* 0x0000ee00ffb60b82 */ /* 0x000e700000000a00 */
[----:B------:R-:W1:Y:S01]  /*0a10*/  @P0 LDC.64 R184, c[0x0][0x3b8] ;  /* 0x0000ee00ffb80b82 */ /* 0x000e620000000a00 */
[----:B0-----:R-:W-:-:S07]  /*0a20*/  ISETP.NE.U32.AND P1, PT, R180, RZ, PT ;  /* 0x000000ffb400720c */ /* 0x001fce0003f25070 */
[----:B------:R-:W0:Y:S01]  /*0a30*/  @P0 LDC.64 R190, c[0x0][0x3b8] ;  /* 0x0000ee00ffbe0b82 */ /* 0x000e220000000a00 */
[----:B------:R-:W-:Y:S02]  /*0a40*/  ISETP.NE.AND.EX P1, PT, R181, RZ, PT, P1 ;  /* 0x000000ffb500720c */ /* 0x000fe40003f25310 */
[----:B------:R-:W-:Y:S01]  /*0a50*/  ISETP.NE.AND P3, PT, RZ, UR7, PT ;  /* 0x00000007ff007c0c */ /* 0x000fe2000bf65270 */
[----:B-1----:R-:W-:-:S04]  /*0a60*/  @P0 IMAD.WIDE.U32 R182, R178, 0x8, R182 ;  /* 0x00000008b2b60825 */ /* 0x002fc800078e00b6 */
[----:B------:R-:W1:Y:S01]  /*0a70*/  @P0 LDC.64 R186, c[0x0][0x3b8] ;  /* 0x0000ee00ffba0b82 */ /* 0x000e620000000a00 */
[----:B-----5:R0:W5:Y:S01]  /*0a80*/  @P0 LDG.E.64 R166, desc[UR10][R182.64] ;  /* 0x0000000ab6a60981 */ /* 0x020162000c1e1b00 */
[----:B------:R-:W-:-:S06]  /*0a90*/  @P0 IMAD.WIDE.U32 R184, R163, 0x8, R184 ;  /* 0x00000008a3b80825 */ /* 0x000fcc00078e00b8 */
[----:B------:R-:W1:Y:S01]  /*0aa0*/  @P0 LDC.64 R188, c[0x0][0x3b8] ;  /* 0x0000ee00ffbc0b82 */ /* 0x000e620000000a00 */
[----:B------:R3:W5:Y:S01]  /*0ab0*/  @P0 LDG.E.64 R174, desc[UR10][R184.64] ;  /* 0x0000000ab8ae0981 */ /* 0x000762000c1e1b00 */
[C---:B--2---:R-:W-:Y:S01]  /*0ac0*/  PRMT R218, R114.reuse, 0x7632, R218 ;  /* 0x0000763272da7816 */ /* 0x044fe200000000da */
[C---:B------:R-:W-:Y:S01]  /*0ad0*/  IMAD.U32 R224, R115.reuse, 0x10000, RZ ;  /* 0x0001000073e07824 */ /* 0x040fe200078e00ff */
[----:B------:R-:W-:Y:S02]  /*0ae0*/  SHF.L.U32 R227, R114, 0x10, RZ ;  /* 0x0000001072e37819 */ /* 0x000fe400000006ff */
[----:B------:R-:W-:Y:S02]  /*0af0*/  PRMT R222, R115, 0x7632, R222 ;  /* 0x0000763273de7816 */ /* 0x000fe400000000de */
[----:B------:R-:W2:Y:S01]  /*0b00*/  @P1 LDC.64 R114, c[0x0][0x438] ;  /* 0x00010e00ff721b82 */ /* 0x000ea20000000a00 */
[C---:B------:R-:W-:Y:S02]  /*0b10*/  PRMT R201, R110.reuse, 0x7632, R201 ;  /* 0x000076326ec97816 */ /* 0x040fe400000000c9 */
[----:B------:R-:W-:Y:S01]  /*0b20*/  SHF.L.U32 R229, R110, 0x10, RZ ;  /* 0x000000106ee57819 */ /* 0x000fe200000006ff */
[----:B------:R-:W-:Y:S01]  /*0b30*/  IMAD.U32 R208, R118, 0x10000, RZ ;  /* 0x0001000076d07824 */ /* 0x000fe200078e00ff */
[----:B------:R-:W-:-:S02]  /*0b40*/  PRMT R110, R111, 0x7632, R110 ;  /* 0x000076326f6e7816 */ /* 0x000fc4000000006e */
[----:B------:R-:W-:Y:S02]  /*0b50*/  SHF.L.U32 R226, R111, 0x10, RZ ;  /* 0x000000106fe27819 */ /* 0x000fe400000006ff */
[C---:B------:R-:W-:Y:S02]  /*0b60*/  PRMT R216, R113.reuse, 0x7632, R216 ;  /* 0x0000763271d87816 */ /* 0x040fe400000000d8 */
[----:B------:R-:W-:Y:S02]  /*0b70*/  SHF.L.U32 R228, R113, 0x10, RZ ;  /* 0x0000001071e47819 */ /* 0x000fe400000006ff */
[----:B------:R-:W-:Y:S02]  /*0b80*/  PRMT R113, R118, 0x7632, R113 ;  /* 0x0000763276717816 */ /* 0x000fe40000000071 */
[C---:B------:R-:W-:Y:S02]  /*0b90*/  PRMT R111, R119.reuse, 0x7632, R111 ;  /* 0x00007632776f7816 */ /* 0x040fe4000000006f */
[----:B------:R-:W-:-:S02]  /*0ba0*/  SHF.L.U32 R207, R119, 0x10, RZ ;  /* 0x0000001077cf7819 */ /* 0x000fc400000006ff */
[----:B------:R-:W1:Y:S01]  /*0bb0*/  @P1 LDC.64 R118, c[0x0][0x438] ;  /* 0x00010e00ff761b82 */ /* 0x000e620000000a00 */
[----:B------:R-:W-:Y:S01]  /*0bc0*/  PRMT R215, R121, 0x7632, R215 ;  /* 0x0000763279d77816 */ /* 0x000fe200000000d7 */
[----:B--2---:R-:W-:Y:S01]  /*0bd0*/  @P1 IMAD.WIDE.U32 R114, R177, 0x10, R114 ;  /* 0x00000010b1721825 */ /* 0x004fe200078e0072 */
[----:B------:R-:W-:Y:S02]  /*0be0*/  PRMT R214, R112, 0x7632, R214 ;  /* 0x0000763270d67816 */ /* 0x000fe400000000d6 */
[----:B0-----:R-:W-:Y:S01]  /*0bf0*/  PRMT R183, R124, 0x7632, R183 ;  /* 0x000076327cb77816 */ /* 0x001fe200000000b7 */
[----:B------:R-:W-:Y:S01]  /*0c00*/  IMAD.U32 R231, R112, 0x10000, RZ ;  /* 0x0001000070e77824 */ /* 0x000fe200078e00ff */
[----:B------:R0:W5:Y:S01]  /*0c10*/  @P1 LDG.E.128 R52, desc[UR10][R114.64] ;  /* 0x0000000a72341981 */ /* 0x000162000c1e1d00 */
[----:B------:R-:W-:Y:S02]  /*0c20*/  PRMT R112, R117, 0x7632, R112 ;  /* 0x0000763275707816 */ /* 0x000fe40000000070 */
[----:B---3--:R-:W-:-:S02]  /*0c30*/  SHF.L.U32 R194, R132, 0x10, RZ ;  /* 0x0000001084c27819 */ /* 0x008fc400000006ff */
[C---:B------:R-:W-:Y:S02]  /*0c40*/  PRMT R182, R125.reuse, 0x7632, R182 ;  /* 0x000076327db67816 */ /* 0x040fe400000000b6 */
[----:B------:R-:W-:Y:S02]  /*0c50*/  SHF.L.U32 R192, R125, 0x10, RZ ;  /* 0x000000107dc07819 */ /* 0x000fe400000006ff */
[----:B------:R-:W-:Y:S02]  /*0c60*/  PRMT R185, R128, 0x7632, R185 ;  /* 0x0000763280b97816 */ /* 0x000fe400000000b9 */
[----:B0-----:R-:W-:Y:S01]  /*0c70*/  FSEL R115, R199, RZ, !P3 ;  /* 0x000000ffc7737208 */ /* 0x001fe20005800000 */
[----:B------:R-:W-:Y:S01]  /*0c80*/  IMAD.MOV.U32 R199, RZ, RZ, R215 ;  /* 0x000000ffffc77224 */ /* 0x000fe200078e00d7 */
[----:B------:R-:W-:Y:S01]  /*0c90*/  PRMT R219, R122, 0x7632, R219 ;  /* 0x000076327adb7816 */ /* 0x000fe200000000db */
[----:B-1----:R-:W-:Y:S01]  /*0ca0*/  @P1 IMAD.WIDE.U32 R118, R165, 0x10, R118 ;  /* 0x00000010a5761825 */ /* 0x002fe200078e0076 */
[----:B------:R-:W-:-:S02]  /*0cb0*/  PRMT R125, R129, 0x7632, R125 ;  /* 0x00007632817d7816 */ /* 0x000fc4000000007d */
[----:B------:R-:W-:Y:S01]  /*0cc0*/  PRMT R213, R120, 0x7632, R213 ;  /* 0x0000763278d57816 */ /* 0x000fe200000000d5 */
[----:B------:R-:W-:Y:S01]  /*0cd0*/  IMAD.U32 R111, R111, 0x10000, RZ ;  /* 0x000100006f6f7824 */ /* 0x000fe200078e00ff */
[----:B------:R-:W-:Y:S01]  /*0ce0*/  SHF.L.U32 R215, R112, 0x10, RZ ;  /* 0x0000001070d77819 */ /* 0x000fe200000006ff */
[----:B------:R-:W-:Y:S01]  /*0cf0*/  FADD.FTZ R112, -R115, R194 ;  /* 0x000000c273707221 */ /* 0x000fe20000010100 */
[----:B------:R-:W-:Y:S01]  /*0d00*/  SHF.L.U32 R183, R183, 0x10, RZ ;  /* 0x00000010b7b77819 */ /* 0x000fe200000006ff */
[----:B------:R0:W5:Y:S01]  /*0d10*/  @P1 LDG.E.128 R44, desc[UR10][R118.64] ;  /* 0x0000000a762c1981 */ /* 0x000162000c1e1d00 */
[----:B------:R-:W-:Y:S01]  /*0d20*/  SHF.L.U32 R185, R185, 0x10, RZ ;  /* 0x00000010b9b97819 */ /* 0x000fe200000006ff */
[----:B------:R-:W-:Y:S01]  /*0d30*/  IMAD.U32 R125, R125, 0x10000, RZ ;  /* 0x000100007d7d7824 */ /* 0x000fe200078e00ff */
[----:B------:R-:W-:Y:S01]  /*0d40*/  MOV R194, R219 ;  /* 0x000000db00c27202 */ /* 0x000fe20000000f00 */
[C---:B------:R-:W-:Y:S01]  /*0d50*/  FADD.FTZ R219, -R115.reuse, R111 ;  /* 0x0000006f73db7221 */ /* 0x040fe20000010100 */
[----:B------:R-:W-:Y:S01]  /*0d60*/  MOV R111, R199 ;  /* 0x000000c7006f7202 */ /* 0x000fe20000000f00 */
[C---:B------:R-:W-:Y:S01]  /*0d70*/  FADD.FTZ R199, -R115.reuse, R183 ;  /* 0x000000b773c77221 */ /* 0x040fe20000010100 */
[C---:B------:R-:W-:Y:S01]  /*0d80*/  FADD.FTZ R183, -R115.reuse, R185 ;  /* 0x000000b973b77221 */ /* 0x040fe20000010100 */
[----:B0-----:R-:W-:Y:S01]  /*0d90*/  MOV R119, R213 ;  /* 0x000000d500777202 */ /* 0x001fe20000000f00 */
[----:B------:R-:W-:Y:S01]  /*0da0*/  FADD.FTZ R185, -R115, R125 ;  /* 0x0000007d73b97221 */ /* 0x000fe20000010100 */
[----:B----4-:R-:W-:-:S02]  /*0db0*/  PRMT R237, R144, 0x7632, R237 ;  /* 0x0000763290ed7816 */ /* 0x010fc400000000ed */
[----:B------:R-:W-:Y:S01]  /*0dc0*/  SHF.L.U32 R125, R144, 0x10, RZ ;  /* 0x00000010907d7819 */ /* 0x000fe200000006ff */
[----:B------:R-:W-:Y:S01]  /*0dd0*/  IMAD.MOV.U32 R144, RZ, RZ, R119 ;  /* 0x000000ffff907224 */ /* 0x000fe200078e0077 */
[C---:B------:R-:W-:Y:S01]  /*0de0*/  PRMT R252, R147.reuse, 0x7632, R252 ;  /* 0x0000763293fc7816 */ /* 0x040fe200000000fc */
[----:B------:R-:W-:Y:S02]  /*0df0*/  IMAD.U32 R119, R147, 0x10000, RZ ;  /* 0x0001000093777824 */ /* 0x000fe400078e00ff */
[----:B------:R-:W2:Y:S01]  /*0e00*/  LDL.LU R147, [R1] ;  /* 0x0000000001937983 */ /* 0x000ea20000300800 */
[C---:B------:R-:W-:Y:S02]  /*0e10*/  PRMT R200, R116.reuse, 0x7632, R200 ;  /* 0x0000763274c87816 */ /* 0x040fe400000000c8 */
[----:B------:R-:W-:Y:S02]  /*0e20*/  SHF.L.U32 R212, R116, 0x10, RZ ;  /* 0x0000001074d47819 */ /* 0x000fe400000006ff */
[----:B------:R-:W-:-:S02]  /*0e30*/  SHF.L.U32 R211, R117, 0x10, RZ ;  /* 0x0000001075d37819 */ /* 0x000fc400000006ff */
[----:B------:R-:W0:Y:S01]  /*0e40*/  @P1 LDC.64 R116, c[0x0][0x438] ;  /* 0x00010e00ff741b82 */ /* 0x000e220000000a00 */
[----:B------:R-:W-:Y:S01]  /*0e50*/  SHF.L.U32 R210, R120, 0x10, RZ ;  /* 0x0000001078d27819 */ /* 0x000fe200000006ff */
[----:B------:R-:W-:-:S06]  /*0e60*/  IMAD.U32 R209, R121, 0x10000, RZ ;  /* 0x0001000079d17824 */ /* 0x000fcc00078e00ff */
[----:B------:R-:W1:Y:S01]  /*0e70*/  @P1 LDC.64 R120, c[0x0][0x438] ;  /* 0x00010e00ff781b82 */ /* 0x000e620000000a00 */
[----:B------:R-:W-:Y:S01]  /*0e80*/  @P0 IMAD.WIDE.U32 R190, R176, 0x8, R190 ;  /* 0x00000008b0be0825 */ /* 0x000fe200078e00be */
[----:B------:R-:W-:Y:S02]  /*0e90*/  PRMT R203, R108, 0x7632, R203 ;  /* 0x000076326ccb7816 */ /* 0x000fe400000000cb */
[----:B------:R-:W-:Y:S01]  /*0ea0*/  PRMT R202, R109, 0x7632, R202 ;  /* 0x000076326dca7816 */ /* 0x000fe200000000ca */
[----:B------:R-:W-:Y:S01]  /*0eb0*/  @P0 IMAD.WIDE.U32 R186, R177, 0x8, R186 ;  /* 0x00000008b1ba0825 */ /* 0x000fe200078e00ba */
[----:B------:R-:W-:Y:S01]  /*0ec0*/  PRMT R205, R123, 0x7632, R205 ;  /* 0x000076327bcd7816 */ /* 0x000fe200000000cd */
[----:B------:R3:W5:Y:S01]  /*0ed0*/  @P0 LDG.E.64 R170, desc[UR10][R190.64] ;  /* 0x0000000abeaa0981 */ /* 0x000762000c1e1b00 */
[----:B------:R-:W-:Y:S01]  /*0ee0*/  SHF.L.U32 R114, R203, 0x10, RZ ;  /* 0x00000010cb727819 */ /* 0x000fe200000006ff */
[----:B------:R-:W-:Y:S01]  /*0ef0*/  @P0 IMAD.WIDE.U32 R188, R165, 0x8, R188 ;  /* 0x00000008a5bc0825 */ /* 0x000fe200078e00bc */
[----:B------:R-:W-:Y:S01]  /*0f00*/  SHF.L.U32 R193, R131, 0x10, RZ ;  /* 0x0000001083c17819 */ /* 0x000fe200000006ff */
[----:B------:R4:W5:Y:S02]  /*0f10*/  @P0 LDG.E.64 R168, desc[UR10][R186.64] ;  /* 0x0000000abaa80981 */ /* 0x000964000c1e1b00 */
[----:B0-----:R-:W-:Y:S01]  /*0f20*/  @P1 IMAD.WIDE.U32 R116, R176, 0x10, R116 ;  /* 0x00000010b0741825 */ /* 0x001fe200078e0074 */
[----:B------:R-:W-:Y:S01]  /*0f30*/  SHF.L.U32 R198, R134, 0x10, RZ ;  /* 0x0000001086c67819 */ /* 0x000fe200000006ff */
[----:B------:R-:W5:Y:S02]  /*0f40*/  @P0 LDG.E.64 R172, desc[UR10][R188.64] ;  /* 0x0000000abcac0981 */ /* 0x000f64000c1e1b00 */
[----:B---3--:R-:W-:-:S02]  /*0f50*/  IMAD.U32 R191, R124, 0x10000, RZ ;  /* 0x000100007cbf7824 */ /* 0x008fc400078e00ff */
[----:B------:R0:W5:Y:S01]  /*0f60*/  @P1 LDG.E.128 R48, desc[UR10][R116.64] ;  /* 0x0000000a74301981 */ /* 0x000162000c1e1d00 */
[C---:B----4-:R-:W-:Y:S01]  /*0f70*/  PRMT R186, R130.reuse, 0x7632, R186 ;  /* 0x0000763282ba7816 */ /* 0x050fe200000000ba */
[----:B------:R-:W-:Y:S01]  /*0f80*/  IMAD.U32 R190, R130, 0x10000, RZ ;  /* 0x0001000082be7824 */ /* 0x000fe200078e00ff */
[----:B------:R-:W-:Y:S01]  /*0f90*/  PRMT R124, R131, 0x7632, R124 ;  /* 0x00007632837c7816 */ /* 0x000fe2000000007c */
[----:B-1----:R-:W-:Y:S01]  /*0fa0*/  @P1 IMAD.WIDE.U32 R120, R163, 0x10, R120 ;  /* 0x00000010a3781825 */ /* 0x002fe200078e0078 */
[----:B------:R-:W-:-:S03]  /*0fb0*/  PRMT R187, R133, 0x7632, R187 ;  /* 0x0000763285bb7816 */ /* 0x000fc600000000bb */
[----:B------:R-:W-:Y:S01]  /*0fc0*/  FADD.FTZ R225, -R115, R114 ;  /* 0x0000007273e17221 */ /* 0x000fe20000010100 */
[----:B------:R-:W-:Y:S01]  /*0fd0*/  PRMT R130, R134, 0x7632, R130 ;  /* 0x0000763286827816 */ /* 0x000fe20000000082 */
[----:B------:R-:W-:Y:S01]  /*0fe0*/  IMAD.U32 R202, R202, 0x10000, RZ ;  /* 0x00010000caca7824 */ /* 0x000fe200078e00ff */
[----:B0-----:R-:W-:Y:S01]  /*0ff0*/  SHF.L.U32 R116, R201, 0x10, RZ ;  /* 0x00000010c9747819 */ /* 0x001fe200000006ff */
[----:B------:R-:W-:Y:S01]  /*1000*/  IMAD.U32 R197, R133, 0x10000, RZ ;  /* 0x0001000085c57824 */ /* 0x000fe200078e00ff */
[----:B------:R-:W-:Y:S01]  /*1010*/  MOV R117, R205 ;  /* 0x000000cd00757202 */ /* 0x000fe20000000f00 */
[----:B------:R-:W-:Y:S01]  /*1020*/  FADD.FTZ R114, -R115, R193 ;  /* 0x000000c173727221 */ /* 0x000fe20000010100 */
[----:B------:R-:W-:Y:S01]  /*1030*/  PRMT R184, R126, 0x7632, R184 ;  /* 0x000076327eb87816 */ /* 0x000fe200000000b8 */
[----:B------:R0:W5:Y:S01]  /*1040*/  @P1 LDG.E.128 R40, desc[UR10][R120.64] ;  /* 0x0000000a78281981 */ /* 0x000162000c1e1d00 */
[----:B------:R-:W-:Y:S02]  /*1050*/  PRMT R179, R127, 0x7632, R179 ;  /* 0x000076327fb37816 */ /* 0x000fe400000000b3 */
[----:B------:R-:W-:-:S02]  /*1060*/  PRMT R131, R132, 0x7632, R131 ;  /* 0x0000763284837816 */ /* 0x000fc40000000083 */
[----:B------:R-:W-:Y:S01]  /*1070*/  PRMT R134, R135, 0x7632, R134 ;  /* 0x0000763287867816 */ /* 0x000fe20000000086 */
[----:B------:R-:W-:Y:S01]  /*1080*/  FADD.FTZ R223, -R115, R202 ;  /* 0x000000ca73df7221 */ /* 0x000fe20000010100 */
[----:B------:R-:W-:Y:S01]  /*1090*/  SHF.L.U32 R189, R129, 0x10, RZ ;  /* 0x0000001081bd7819 */ /* 0x000fe200000006ff */
[----:B------:R-:W-:Y:S01]  /*10a0*/  FADD.FTZ R221, -R115, R116 ;  /* 0x0000007473dd7221 */ /* 0x000fe20000010100 */
[----:B------:R-:W-:Y:S01]  /*10b0*/  SHF.L.U32 R188, R128, 0x10, RZ ;  /* 0x0000001080bc7819 */ /* 0x000fe200000006ff */
[----:B------:R-:W-:Y:S01]  /*10c0*/  IMAD.U32 R200, R200, 0x10000, RZ ;  /* 0x00010000c8c87824 */ /* 0x000fe200078e00ff */
[----:B------:R-:W-:Y:S01]  /*10d0*/  SHF.L.U32 R217, R113, 0x10, RZ ;  /* 0x0000001071d97819 */ /* 0x000fe200000006ff */
[----:B------:R-:W-:Y:S01]  /*10e0*/  IMAD.U32 R124, R124, 0x10000, RZ ;  /* 0x000100007c7c7824 */ /* 0x000fe200078e00ff */
[----:B------:R-:W-:Y:S01]  /*10f0*/  MOV R193, R117 ;  /* 0x0000007500c17202 */ /* 0x000fe20000000f00 */
[C---:B------:R-:W-:Y:S01]  /*1100*/  FADD.FTZ R113, -R115.reuse, R197 ;  /* 0x000000c573717221 */ /* 0x040fe20000010100 */
[----:B------:R-:W-:Y:S01]  /*1110*/  SHF.L.U32 R186, R186, 0x10, RZ ;  /* 0x00000010baba7819 */ /* 0x000fe200000006ff */
[----:B------:R-:W-:Y:S01]  /*1120*/  FADD.FTZ R208, -R115, R208 ;  /* 0x000000d073d07221 */ /* 0x000fe20000010100 */
[----:B------:R-:W-:Y:S01]  /*1130*/  SHF.L.U32 R117, R187, 0x10, RZ ;  /* 0x00000010bb757819 */ /* 0x000fe200000006ff */
[C---:B------:R-:W-:Y:S01]  /*1140*/  FADD.FTZ R192, -R115.reuse, R192 ;  /* 0x000000c073c07221 */ /* 0x040fe20000010100 */
[----:B------:R-:W-:Y:S01]  /*1150*/  SHF.L.U32 R0, R108, 0x10, RZ ;  /* 0x000000106c007819 */ /* 0x000fe200000006ff */
[----:B0-----:R-:W-:Y:S01]  /*1160*/  FADD.FTZ R121, -R115, R190 ;  /* 0x000000be73797221 */ /* 0x001fe20000010100 */
[----:B------:R-:W-:Y:S01]  /*1170*/  SHF.L.U32 R195, R126, 0x10, RZ ;  /* 0x000000107ec37819 */ /* 0x000fe200000006ff */
[----:B------:R-:W-:Y:S01]  /*1180*/  IMAD.U32 R230, R109, 0x10000, RZ ;  /* 0x000100006de67824 */ /* 0x000fe200078e00ff */
        /* <DEDUP_REMOVED lines=8> */
[----:B------:R-:W-:-:S02]  /*1210*/  SHF.L.U32 R130, R130, 0x10, RZ ;  /* 0x0000001082827819 */ /* 0x000fc400000006ff */
[C---:B------:R-:W-:Y:S02]  /*1220*/  PRMT R204, R138.reuse, 0x7632, R204 ;  /* 0x000076328acc7816 */ /* 0x040fe400000000cc */
[----:B------:R-:W-:Y:S01]  /*1230*/  SHF.L.U32 R197, R138, 0x10, RZ ;  /* 0x000000108ac57819 */ /* 0x000fe200000006ff */
[C---:B------:R-:W-:Y:S01]  /*1240*/  IMAD.U32 R138, R143.reuse, 0x10000, RZ ;  /* 0x000100008f8a7824 */ /* 0x040fe200078e00ff */
[----:B------:R-:W-:Y:S01]  /*1250*/  PRMT R190, R143, 0x7632, R190 ;  /* 0x000076328fbe7816 */ /* 0x000fe200000000be */
[C---:B------:R-:W-:Y:S01]  /*1260*/  FADD.FTZ R191, -R115.reuse, R191 ;  /* 0x000000bf73bf7221 */ /* 0x040fe20000010100 */
[----:B------:R-:W-:Y:S01]  /*1270*/  SHF.L.U32 R214, R214, 0x10, RZ ;  /* 0x00000010d6d67819 */ /* 0x000fe200000006ff */
[C---:B------:R-:W-:Y:S01]  /*1280*/  FADD.FTZ R179, -R115.reuse, R189 ;  /* 0x000000bd73b37221 */ /* 0x040fe20000010100 */
[----:B------:R-:W-:Y:S01]  /*1290*/  SHF.L.U32 R216, R216, 0x10, RZ ;  /* 0x00000010d8d87819 */ /* 0x000fe200000006ff */
[----:B------:R-:W-:Y:S01]  /*12a0*/  FADD.FTZ R116, -R115, R198 ;  /* 0x000000c673747221 */ /* 0x000fe20000010100 */
[----:B------:R-:W-:Y:S01]  /*12b0*/  PRMT R202, R137, 0x7632, R202 ;  /* 0x0000763289ca7816 */ /* 0x000fe200000000ca */
[----:B------:R-:W-:Y:S01]  /*12c0*/  IMAD.U32 R218, R218, 0x10000, RZ ;  /* 0x00010000dada7824 */ /* 0x000fe200078e00ff */
[----:B------:R-:W-:Y:S01]  /*12d0*/  MOV R143, R111 ;  /* 0x0000006f008f7202 */ /* 0x000fe20000000f00 */
[C---:B------:R-:W-:Y:S01]  /*12e0*/  FMUL.FTZ R225, R164.reuse, R225 ;  /* 0x000000e1a4e17220 */ /* 0x040fe20000410000 */
[C---:B------:R-:W-:Y:S01]  /*12f0*/  FMUL.FTZ R223, R164.reuse, R223 ;  /* 0x000000dfa4df7220 */ /* 0x040fe20000410000 */
[----:B------:R-:W-:Y:S01]  /*1300*/  FMUL.FTZ R221, R164, R221 ;  /* 0x000000dda4dd7220 */ /* 0x000fe20000410000 */
[----:B------:R-:W-:Y:S01]  /*1310*/  SHF.L.U32 R220, R122, 0x10, RZ ;  /* 0x000000107adc7819 */ /* 0x000fe200000006ff */
[C---:B------:R-:W-:Y:S01]  /*1320*/  FADD.FTZ R182, -R115.reuse, R188 ;  /* 0x000000bc73b67221 */ /* 0x040fe20000010100 */
[C---:B------:R-:W-:Y:S01]  /*1330*/  FADD.FTZ R213, -R115.reuse, R200 ;  /* 0x000000c873d57221 */ /* 0x040fe20000010100 */
[----:B------:R-:W-:Y:S01]  /*1340*/  FADD.FTZ R189, -R115, R124 ;  /* 0x0000007c73bd7221 */ /* 0x000fe20000010100 */
[----:B------:R-:W-:Y:S01]  /*1350*/  IMAD.U32 R137, R137, 0x10000, RZ ;  /* 0x0001000089897824 */ /* 0x000fe200078e00ff */
[----:B------:R-:W-:Y:S01]  /*1360*/  PRMT R206, R139, 0x7632, R206 ;  /* 0x000076328bce7816 */ /* 0x000fe200000000ce */
[----:B------:R-:W-:Y:S01]  /*1370*/  FADD.FTZ R187, -R115, R186 ;  /* 0x000000ba73bb7221 */ /* 0x000fe20000010100 */
[----:B------:R-:W-:Y:S01]  /*1380*/  SHF.L.U32 R198, R139, 0x10, RZ ;  /* 0x000000108bc67819 */ /* 0x000fe200000006ff */
[C---:B------:R-:W-:Y:S01]  /*1390*/  FADD.FTZ R124, -R115.reuse, R117 ;  /* 0x00000075737c7221 */ /* 0x040fe20000010100 */
[----:B------:R-:W-:Y:S01]  /*13a0*/  PRMT R200, R136, 0x7632, R200 ;  /* 0x0000763288c87816 */ /* 0x000fe200000000c8 */
[----:B------:R-:W-:Y:S01]  /*13b0*/  FMUL.FTZ R208, R164, R208 ;  /* 0x000000d0a4d07220 */ /* 0x000fe20000410000 */
[----:B------:R-:W-:Y:S01]  /*13c0*/  PRMT R188, R142, 0x7632, R188 ;  /* 0x000076328ebc7816 */ /* 0x000fe200000000bc */
[----:B------:R-:W-:Y:S01]  /*13d0*/  FMUL.FTZ R192, R164, R192 ;  /* 0x000000c0a4c07220 */ /* 0x000fe20000410000 */
[----:B------:R-:W-:Y:S01]  /*13e0*/  SHF.L.U32 R139, R142, 0x10, RZ ;  /* 0x000000108e8b7819 */ /* 0x000fe200000006ff */
        /* <DEDUP_REMOVED lines=20> */
[----:B------:R-:W-:Y:S01]  /*1530*/  FADD.FTZ R13, R214, R13 ;  /* 0x0000000dd60d7221 */ /* 0x000fe20000010000 */
[----:B------:R-:W-:Y:S01]  /*1540*/  PRMT R186, R141, 0x7632, R186 ;  /* 0x000076328dba7816 */ /* 0x000fe200000000ba */
[----:B------:R-:W-:Y:S01]  /*1550*/  FFMA.FTZ R161, R225, R214, R161 ;  /* 0x000000d6e1a17223 */ /* 0x000fe200000100a1 */
[----:B------:R-:W-:Y:S01]  /*1560*/  SHF.L.U32 R131, R141, 0x10, RZ ;  /* 0x000000108d837819 */ /* 0x000fe200000006ff */
[----:B------:R-:W-:Y:S01]  /*1570*/  FADD.FTZ R11, R216, R11 ;  /* 0x0000000bd80b7221 */ /* 0x000fe20000010000 */
[C---:B------:R-:W-:Y:S01]  /*1580*/  PRMT R245, R146.reuse, 0x7632, R245 ;  /* 0x0000763292f57816 */ /* 0x040fe200000000f5 */
[-C--:B------:R-:W-:Y:S01]  /*1590*/  FFMA.FTZ R159, R223, R216.reuse, R159 ;  /* 0x000000d8df9f7223 */ /* 0x080fe2000001009f */
[----:B------:R-:W-:Y:S01]  /*15a0*/  SHF.L.U32 R117, R146, 0x10, RZ ;  /* 0x0000001092757819 */ /* 0x000fe200000006ff */
[----:B------:R-:W-:Y:S01]  /*15b0*/  FMUL.FTZ R141, R63, R216 ;  /* 0x000000d83f8d7220 */ /* 0x000fe20000410000 */
[----:B------:R-:W-:Y:S01]  /*15c0*/  SHF.L.U32 R142, R222, 0x10, RZ ;  /* 0x00000010de8e7819 */ /* 0x000fe200000006ff */
[----:B------:R-:W-:Y:S01]  /*15d0*/  FMUL.FTZ R222, R61, R214 ;  /* 0x000000d63dde7220 */ /* 0x000fe20000410000 */
[C---:B------:R-:W-:Y:S01]  /*15e0*/  PRMT R244, R145.reuse, 0x7632, R244 ;  /* 0x0000763291f47816 */ /* 0x040fe200000000f4 */
[----:B------:R-:W-:Y:S01]  /*15f0*/  FADD.FTZ R233, R218, R233 ;  /* 0x000000e9dae97221 */ /* 0x000fe20000010000 */
[----:B------:R-:W-:Y:S01]  /*1600*/  SHF.L.U32 R115, R145, 0x10, RZ ;  /* 0x0000001091737819 */ /* 0x000fe200000006ff */
[-C--:B------:R-:W-:Y:S01]  /*1610*/  FFMA.FTZ R157, R221, R218.reuse, R157 ;  /* 0x000000dadd9d7223 */ /* 0x080fe2000001009d */
[----:B------:R-:W-:Y:S01]  /*1620*/  FMUL.FTZ R111, R65, R218 ;  /* 0x000000da416f7220 */ /* 0x000fe20000410000 */
[----:B------:R-:W3:Y:S01]  /*1630*/  LDL.LU R146, [R1+0x8] ;  /* 0x0000080001927983 */ /* 0x000ee20000300800 */
[----:B------:R-:W-:Y:S01]  /*1640*/  FMUL.FTZ R191, R164, R191 ;  /* 0x000000bfa4bf7220 */ /* 0x000fe20000410000 */
[----:B------:R-:W-:Y:S01]  /*1650*/  SHF.L.U32 R214, R144, 0x10, RZ ;  /* 0x0000001090d67819 */ /* 0x000fe200000006ff */
[----:B------:R-:W-:Y:S01]  /*1660*/  IMAD.U32 R216, R143, 0x10000, RZ ;  /* 0x000100008fd87824 */ /* 0x000fe200078e00ff */
[----:B------:R-:W-:Y:S01]  /*1670*/  SHF.L.U32 R218, R194, 0x10, RZ ;  /* 0x00000010c2da7819 */ /* 0x000fe200000006ff */
[----:B------:R-:W4:Y:S01]  /*1680*/  LDL.LU R145, [R1+0x10] ;  /* 0x0000100001917983 */ /* 0x000f220000300800 */
[----:B------:R-:W-:Y:S01]  /*1690*/  FADD.FTZ R242, R220, R242 ;  /* 0x000000f2dcf27221 */ /* 0x000fe20000010000 */
[-C--:B------:R-:W-:Y:S01]  /*16a0*/  FFMA.FTZ R150, R208, R220.reuse, R150 ;  /* 0x000000dcd0967223 */ /* 0x080fe20000010096 */
[----:B------:R-:W-:Y:S01]  /*16b0*/  FMUL.FTZ R143, R72, R220 ;  /* 0x000000dc488f7220 */ /* 0x000fe20000410000 */
[----:B------:R-:W4:Y:S01]  /*16c0*/  LDL.LU R144, [R1+0x18] ;  /* 0x0000180001907983 */ /* 0x000f220000300800 */
[----:B------:R-:W-:Y:S01]  /*16d0*/  FADD.FTZ R250, R137, R250 ;  /* 0x000000fa89fa7221 */ /* 0x000fe20000010000 */
[-C--:B------:R-:W-:Y:S01]  /*16e0*/  FFMA.FTZ R36, R192, R137.reuse, R36 ;  /* 0x00000089c0247223 */ /* 0x080fe20000010024 */
[----:B------:R-:W-:Y:S01]  /*16f0*/  FMUL.FTZ R194, R78, R137 ;  /* 0x000000894ec27220 */ /* 0x000fe20000410000 */
[----:B------:R-:W-:Y:S01]  /*1700*/  SHF.L.U32 R220, R193, 0x10, RZ ;  /* 0x00000010c1dc7819 */ /* 0x000fe200000006ff */
[----:B------:R-:W4:Y:S01]  /*1710*/  LDL.LU R137, [R1+0x20] ;  /* 0x0000200001897983 */ /* 0x000f220000300800 */
[----:B------:R-:W-:Y:S01]  /*1720*/  FADD.FTZ R248, R136, R248 ;  /* 0x000000f888f87221 */ /* 0x000fe20000010000 */
[-C--:B------:R-:W-:Y:S01]  /*1730*/  FFMA.FTZ R38, R191, R136.reuse, R38 ;  /* 0x00000088bf267223 */ /* 0x080fe20000010026 */
[----:B------:R-:W-:Y:S01]  /*1740*/  FMUL.FTZ R193, R76, R136 ;  /* 0x000000884cc17220 */ /* 0x000fe20000410000 */
[----:B------:R-:W-:Y:S01]  /*1750*/  SHF.L.U32 R236, R123, 0x10, RZ ;  /* 0x000000107bec7819 */ /* 0x000fe200000006ff */
[----:B------:R-:W-:Y:S01]  /*1760*/  FMUL.FTZ R112, R164, R112 ;  /* 0x00000070a4707220 */ /* 0x000fe20000410000 */
[----:B------:R-:W-:Y:S01]  /*1770*/  FADD.FTZ R10, R125, R10 ;  /* 0x0000000a7d0a7221 */ /* 0x000fe20000010000 */
[----:B------:R-:W0:Y:S01]  /*1780*/  @P1 LDC.64 R108, c[0x0][0x438] ;  /* 0x00010e00ff6c1b82 */ /* 0x000e220000000a00 */
[----:B--2---:R-:W-:Y:S01]  /*1790*/  FADD.FTZ R147, R197, R147 ;  /* 0x00000093c5937221 */ /* 0x004fe20000010000 */
[C---:B------:R-:W-:Y:S01]  /*17a0*/  IMAD.U32 R135, R140.reuse, 0x10000, RZ ;  /* 0x000100008c877824 */ /* 0x040fe200078e00ff */
[----:B------:R-:W-:Y:S01]  /*17b0*/  PRMT R184, R140, 0x7632, R184 ;  /* 0x000076328cb87816 */ /* 0x000fe200000000b8 */
[----:B------:R-:W-:Y:S01]  /*17c0*/  FMUL.FTZ R207, R164, R207 ;  /* 0x000000cfa4cf7220 */ /* 0x000fe20000410000 */
[----:B------:R-:W-:Y:S01]  /*17d0*/  FADD.FTZ R235, R142, R235 ;  /* 0x000000eb8eeb7221 */ /* 0x000fe20000010000 */
[----:B------:R-:W-:Y:S01]  /*17e0*/  STL [R1], R147 ;  /* 0x0000009301007387 */ /* 0x000fe20000100800 */
[----:B------:R-:W-:Y:S01]  /*17f0*/  FMUL.FTZ R179, R164, R179 ;  /* 0x000000b3a4b37220 */ /* 0x000fe20000410000 */
[----:B------:R-:W-:Y:S01]  /*1800*/  SHF.L.U32 R204, R204, 0x10, RZ ;  /* 0x00000010cccc7819 */ /* 0x000fe200000006ff */
[----:B------:R-:W-:Y:S01]  /*1810*/  IMAD.U32 R206, R206, 0x10000, RZ ;  /* 0x00010000cece7824 */ /* 0x000fe200078e00ff */
[----:B------:R-:W2:Y:S01]  /*1820*/  LDL.LU R136, [R1+0x28] ;  /* 0x0000280001887983 */ /* 0x000ea20000300800 */
[----:B------:R-:W-:Y:S01]  /*1830*/  FMUL.FTZ R140, R164, R110 ;  /* 0x0000006ea48c7220 */ /* 0x000fe20000410000 */
[----:B------:R-:W-:Y:S01]  /*1840*/  FMUL.FTZ R110, R67, R142 ;  /* 0x0000008e436e7220 */ /* 0x000fe20000410000 */
[----:B------:R-:W-:Y:S01]  /*1850*/  FADD.FTZ R246, R236, R246 ;  /* 0x000000f6ecf67221 */ /* 0x000fe20000010000 */
[----:B------:R-:W-:Y:S01]  /*1860*/  FFMA.FTZ R148, R207, R236, R148 ;  /* 0x000000eccf947223 */ /* 0x000fe20000010094 */
[----:B------:R-:W-:Y:S01]  /*1870*/  FFMA.FTZ R155, R140, R142, R155 ;  /* 0x0000008e8c9b7223 */ /* 0x000fe2000001009b */
[----:B------:R-:W-:Y:S01]  /*1880*/  FMUL.FTZ R142, R74, R236 ;  /* 0x000000ec4a8e7220 */ /* 0x000fe20000410000 */
[----:B------:R-:W1:Y:S01]  /*1890*/  LDC.64 R122, c[0x0][0x3b0] ;  /* 0x0000ec00ff7a7b82 */ /* 0x000e620000000a00 */
[----:B---3--:R-:W-:Y:S01]  /*18a0*/  FADD.FTZ R146, R198, R146 ;  /* 0x00000092c6927221 */ /* 0x008fe20000010000 */
[----:B----4-:R-:W-:-:S04]  /*18b0*/  FADD.FTZ R145, R135, R145 ;  /* 0x0000009187917221 */ /* 0x010fc80000010000 */
[----:B------:R-:W-:Y:S01]  /*18c0*/  STL [R1+0x8], R146 ;  /* 0x0000089201007387 */ /* 0x000fe20000100800 */
[----:B------:R-:W-:-:S03]  /*18d0*/  FADD.FTZ R144, R131, R144 ;  /* 0x0000009083907221 */ /* 0x000fc60000010000 */
[----:B------:R3:W-:Y:S01]  /*18e0*/  STL [R1+0x10], R145 ;  /* 0x0000109101007387 */ /* 0x0007e20000100800 */
[----:B------:R-:W-:-:S03]  /*18f0*/  FADD.FTZ R137, R139, R137 ;  /* 0x000000898b897221 */ /* 0x000fc60000010000 */
[----:B------:R4:W-:Y:S04]  /*1900*/  STL [R1+0x18], R144 ;  /* 0x0000189001007387 */ /* 0x0009e80000100800 */
[----:B------:R-:W-:Y:S01]  /*1910*/  STL [R1+0x20], R137 ;  /* 0x0000208901007387 */ /* 0x000fe20000100800 */
[----:B---3--:R-:W-:Y:S01]  /*1920*/  FMUL.FTZ R145, R164, R121 ;  /* 0x00000079a4917220 */ /* 0x008fe20000410000 */
[----:B------:R-:W-:Y:S02]  /*1930*/  SHF.L.U32 R121, R237, 0x10, RZ ;  /* 0x00000010ed797819 */ /* 0x000fe400000006ff */
[----:B------:R-:W3:Y:S01]  /*1940*/  LDL.LU R236, [R1+0xc] ;  /* 0x00000c0001ec7983 */ /* 0x000ee20000300800 */
[----:B--2---:R-:W-:-:S05]  /*1950*/  FADD.FTZ R136, R138, R136 ;  /* 0x000000888a887221 */ /* 0x004fca0000010000 */
[----:B------:R-:W-:Y:S04]  /*1960*/  STL [R1+0x28], R136 ;  /* 0x0000288801007387 */ /* 0x000fe80000100800 */
[----:B------:R-:W2:Y:S01]  /*1970*/  LDL.LU R237, [R1+0x4] ;  /* 0x0000040001ed7983 */ /* 0x000ea20000300800 */
[-C--:B------:R-:W-:Y:S01]  /*1980*/  FFMA.FTZ R28, R179, R131.reuse, R28 ;  /* 0x00000083b31c7223 */ /* 0x080fe2000001001c */
[----:B------:R-:W-:Y:S01]  /*1990*/  FMUL.FTZ R146, R86, R131 ;  /* 0x0000008356927220 */ /* 0x000fe20000410000 */
[----:B------:R-:W-:Y:S02]  /*19a0*/  SHF.L.U32 R131, R245, 0x10, RZ ;  /* 0x00000010f5837819 */ /* 0x000fe400000006ff */
[----:B------:R-:W2:Y:S01]  /*19b0*/  LDL.LU R245, [R1+0x14] ;  /* 0x0000140001f57983 */ /* 0x000ea20000300800 */
[----:B----4-:R-:W-:Y:S01]  /*19c0*/  FMUL.FTZ R144, R164, R114 ;  /* 0x00000072a4907220 */ /* 0x010fe20000410000 */
[-C--:B------:R-:W-:Y:S01]  /*19d0*/  FFMA.FTZ R22, R112, R125.reuse, R22 ;  /* 0x0000007d70167223 */ /* 0x080fe20000010016 */
[----:B------:R-:W-:Y:S01]  /*19e0*/  FMUL.FTZ R114, R92, R125 ;  /* 0x0000007d5c727220 */ /* 0x000fe20000410000 */
[----:B------:R-:W-:-:S02]  /*19f0*/  IMAD.U32 R125, R244, 0x10000, RZ ;  /* 0x00010000f47d7824 */ /* 0x000fc400078e00ff */
[----:B------:R-:W4:Y:S01]  /*1a00*/  LDL.LU R244, [R1+0x1c] ;  /* 0x00001c0001f47983 */ /* 0x000f220000300800 */
[----:B0-----:R-:W-:-:S04]  /*1a10*/  @P1 IMAD.WIDE.U32 R108, R178, 0x10, R108 ;  /* 0x00000010b26c1825 */ /* 0x001fc800078e006c */
[--C-:B-1----:R-:W-:Y:S01]  /*1a20*/  IMAD.WIDE.U32 R132, R177, 0x8, R122.reuse ;  /* 0x00000008b1847825 */ /* 0x102fe200078e007a */
[----:B------:R0:W5:Y:S03]  /*1a30*/  @P1 LDG.E.128 R56, desc[UR10][R108.64] ;  /* 0x0000000a6c381981 */ /* 0x000166000c1e1d00 */
[--C-:B------:R-:W-:Y:S02]  /*1a40*/  IMAD.WIDE.U32 R128, R176, 0x8, R122.reuse ;  /* 0x00000008b0807825 */ /* 0x100fe400078e007a */
[----:B------:R-:W5:Y:S02]  /*1a50*/  LDG.E.64 R132, desc[UR10][R132.64] ;  /* 0x0000000a84847981 */ /* 0x000f64000c1e1b00 */
[--C-:B------:R-:W-:Y:S02]  /*1a60*/  IMAD.WIDE.U32 R126, R165, 0x8, R122.reuse ;  /* 0x00000008a57e7825 */ /* 0x100fe400078e007a */
[----:B------:R-:W5:Y:S02]  /*1a70*/  LDG.E.64 R128, desc[UR10][R128.64] ;  /* 0x0000000a80807981 */ /* 0x000f64000c1e1b00 */
[----:B0-----:R-:W-:-:S02]  /*1a80*/  IMAD.WIDE.U32 R108, R178, 0x8, R122 ;  /* 0x00000008b26c7825 */ /* 0x001fc400078e007a */
[----:B------:R-:W5:Y:S02]  /*1a90*/  LDG.E.64 R126, desc[UR10][R126.64] ;  /* 0x0000000a7e7e7981 */ /* 0x000f64000c1e1b00 */
[----:B------:R-:W-:Y:S02]  /*1aa0*/  IMAD.WIDE.U32 R122, R163, 0x8, R122 ;  /* 0x00000008a37a7825 */ /* 0x000fe400078e007a */
[----:B------:R-:W5:Y:S04]  /*1ab0*/  LDG.E.64 R108, desc[UR10][R108.64] ;  /* 0x0000000a6c6c7981 */ /* 0x000f68000c1e1b00 */
[----:B------:R-:W5:Y:S01]  /*1ac0*/  LDG.E.64 R122, desc[UR10][R122.64] ;  /* 0x0000000a7a7a7981 */ /* 0x000f62000c1e1b00 */
[----:B---3--:R-:W-:Y:S01]  /*1ad0*/  FADD.FTZ R236, R206, R236 ;  /* 0x000000ecceec7221 */ /* 0x008fe20000010000 */
[----:B--2---:R-:W-:-:S05]  /*1ae0*/  FADD.FTZ R237, R204, R237 ;  /* 0x000000edcced7221 */ /* 0x004fca0000010000 */
[----:B------:R0:W-:Y:S04]  /*1af0*/  STL [R1+0x4], R237 ;  /* 0x000004ed01007387 */ /* 0x0001e80000100800 */
[----:B0-----:R-:W2:Y:S04]  /*1b00*/  LDL.LU R237, [R1+0x24] ;  /* 0x0000240001ed7983 */ /* 0x001ea80000300800 */
[----:B------:R0:W-:Y:S04]  /*1b10*/  STL [R1+0xc], R236 ;  /* 0x00000cec01007387 */ /* 0x0001e80000100800 */
[----:B0-----:R-:W3:Y:S01]  /*1b20*/  LDL.LU R236, [R1+0x2c] ;  /* 0x00002c0001ec7983 */ /* 0x001ee20000300800 */
[----:B------:R-:W-:Y:S01]  /*1b30*/  FMUL.FTZ R0, R164, R0 ;  /* 0x00000000a4007220 */ /* 0x000fe20000410000 */
[----:B------:R-:W-:-:S03]  /*1b40*/  FADD.FTZ R14, R231, R14 ;  /* 0x0000000ee70e7221 */ /* 0x000fc60000010000 */
[-C--:B------:R-:W-:Y:S01]  /*1b50*/  FFMA.FTZ R162, R0, R231.reuse, R162 ;  /* 0x000000e700a27223 */ /* 0x080fe200000100a2 */
[----:B------:R-:W-:Y:S01]  /*1b60*/  FMUL.FTZ R231, R60, R231 ;  /* 0x000000e73ce77220 */ /* 0x000fe20000410000 */
[----:B------:R-:W-:-:S03]  /*1b70*/  FMUL.FTZ R230, R164, R230 ;  /* 0x000000e6a4e67220 */ /* 0x000fc60000410000 */
[----:B------:R-:W-:Y:S01]  /*1b80*/  FADD.FTZ R137, RZ, R231 ;  /* 0x000000e7ff897221 */ /* 0x000fe20000010000 */
[----:B------:R-:W-:Y:S01]  /*1b90*/  FFMA.FTZ R136, R0, R231, RZ ;  /* 0x000000e700887223 */ /* 0x000fe200000100ff */
        /* <DEDUP_REMOVED lines=63> */
[----:B------:R-:W-:-:S02]  /*1f90*/  IMAD.U32 R200, R200, 0x10000, RZ ;  /* 0x00010000c8c87824 */ /* 0x000fc400078e00ff */
        /* <DEDUP_REMOVED lines=18> */
[----:B------:R-:W-:Y:S01]  /*20c0*/  FFMA.FTZ R34, R195, R197, R34 ;  /* 0x000000c5c3227223 */ /* 0x000fe20000010022 */
[----:B------:R-:W-:Y:S01]  /*20d0*/  FMUL.FTZ R203, R164, R203 ;  /* 0x000000cba4cb7220 */ /* 0x000fe20000410000 */
[----:B------:R-:W-:Y:S01]  /*20e0*/  FMUL.FTZ R197, R80, R197 ;  /* 0x000000c550c57220 */ /* 0x000fe20000410000 */
[----:B------:R-:W-:Y:S01]  /*20f0*/  FADD.FTZ R137, R202, R137 ;  /* 0x00000089ca897221 */ /* 0x000fe20000010000 */
[----:B------:R-:W-:Y:S01]  /*2100*/  FFMA.FTZ R136, R201, R202, R136 ;  /* 0x000000cac9887223 */ /* 0x000fe20000010088 */
[----:B------:R-:W-:Y:S01]  /*2110*/  FMUL.FTZ R196, R164, R196 ;  /* 0x000000c4a4c47220 */ /* 0x000fe20000410000 */
[-C--:B------:R-:W-:Y:S01]  /*2120*/  FFMA.FTZ R33, R203, R204.reuse, R33 ;  /* 0x000000cccb217223 */ /* 0x080fe20000010021 */
[----:B------:R-:W-:Y:S01]  /*2130*/  FMUL.FTZ R204, R81, R204 ;  /* 0x000000cc51cc7220 */ /* 0x000fe20000410000 */
[----:B------:R-:W-:Y:S01]  /*2140*/  FADD.FTZ R137, R197, R137 ;  /* 0x00000089c5897221 */ /* 0x000fe20000010000 */
[----:B------:R-:W-:Y:S01]  /*2150*/  FFMA.FTZ R136, R195, R197, R136 ;  /* 0x000000c5c3887223 */ /* 0x000fe20000010088 */
[-C--:B------:R-:W-:Y:S01]  /*2160*/  FFMA.FTZ R32, R196, R198.reuse, R32 ;  /* 0x000000c6c4207223 */ /* 0x080fe20000010020 */
[----:B------:R-:W-:Y:S01]  /*2170*/  FMUL.FTZ R205, R164, R205 ;  /* 0x000000cda4cd7220 */ /* 0x000fe20000410000 */
[----:B------:R-:W-:Y:S01]  /*2180*/  FMUL.FTZ R198, R82, R198 ;  /* 0x000000c652c67220 */ /* 0x000fe20000410000 */
[----:B------:R-:W-:Y:S01]  /*2190*/  FADD.FTZ R137, R204, R137 ;  /* 0x00000089cc897221 */ /* 0x000fe20000010000 */
[----:B------:R-:W-:Y:S01]  /*21a0*/  FFMA.FTZ R136, R203, R204, R136 ;  /* 0x000000cccb887223 */ /* 0x000fe20000010088 */
[-C--:B------:R-:W-:Y:S01]  /*21b0*/  FFMA.FTZ R31, R205, R206.reuse, R31 ;  /* 0x000000cecd1f7223 */ /* 0x080fe2000001001f */
[----:B------:R-:W-:Y:S01]  /*21c0*/  FMUL.FTZ R206, R83, R206 ;  /* 0x000000ce53ce7220 */ /* 0x000fe20000410000 */
[----:B------:R-:W-:Y:S01]  /*21d0*/  FADD.FTZ R137, R198, R137 ;  /* 0x00000089c6897221 */ /* 0x000fe20000010000 */
[----:B------:R-:W-:Y:S01]  /*21e0*/  FFMA.FTZ R136, R196, R198, R136 ;  /* 0x000000c6c4887223 */ /* 0x000fe20000010088 */
[----:B------:R-:W-:Y:S01]  /*21f0*/  SHF.L.U32 R184, R184, 0x10, RZ ;  /* 0x00000010b8b87819 */ /* 0x000fe200000006ff */
[----:B------:R-:W-:Y:S01]  /*2200*/  FMUL.FTZ R183, R164, R183 ;  /* 0x000000b7a4b77220 */ /* 0x000fe20000410000 */
[----:B------:R-:W-:Y:S01]  /*2210*/  FMUL.FTZ R147, R84, R135 ;  /* 0x0000008754937220 */ /* 0x000fe20000410000 */
[----:B------:R-:W-:Y:S01]  /*2220*/  FADD.FTZ R137, R206, R137 ;  /* 0x00000089ce897221 */ /* 0x000fe20000010000 */
[----:B------:R-:W-:Y:S01]  /*2230*/  FMUL.FTZ R182, R164, R182 ;  /* 0x000000b6a4b67220 */ /* 0x000fe20000410000 */
        /* <DEDUP_REMOVED lines=9> */
[----:B------:R-:W-:-:S02]  /*22d0*/  FFMA.FTZ R136, R183, R184, R136 ;  /* 0x000000b8b7887223 */ /* 0x000fc40000010088 */
[----:B----4-:R-:W-:Y:S01]  /*22e0*/  FADD.FTZ R244, R186, R244 ;  /* 0x000000f4baf47221 */ /* 0x010fe20000010000 */
[-C--:B------:R-:W-:Y:S01]  /*22f0*/  FFMA.FTZ R27, R185, R186.reuse, R27 ;  /* 0x000000bab91b7223 */ /* 0x080fe2000001001b */
[----:B------:R-:W-:Y:S01]  /*2300*/  FMUL.FTZ R186, R87, R186 ;  /* 0x000000ba57ba7220 */ /* 0x000fe20000410000 */
[----:B------:R-:W-:Y:S01]  /*2310*/  FADD.FTZ R137, R137, R146 ;  /* 0x0000009289897221 */ /* 0x000fe20000010000 */
[----:B------:R-:W-:Y:S01]  /*2320*/  FFMA.FTZ R136, R179, R146, R136 ;  /* 0x00000092b3887223 */ /* 0x000fe20000010088 */
[----:B------:R-:W-:Y:S02]  /*2330*/  IMAD.U32 R188, R188, 0x10000, RZ ;  /* 0x00010000bcbc7824 */ /* 0x000fe400078e00ff */
[----:B------:R-:W-:Y:S01]  /*2340*/  FFMA.FTZ R26, R145, R139, R26 ;  /* 0x0000008b911a7223 */ /* 0x000fe2000001001a */
[----:B------:R-:W-:Y:S01]  /*2350*/  FMUL.FTZ R187, R164, R187 ;  /* 0x000000bba4bb7220 */ /* 0x000fe20000410000 */
[----:B------:R-:W-:Y:S01]  /*2360*/  FMUL.FTZ R139, R88, R139 ;  /* 0x0000008b588b7220 */ /* 0x000fe20000410000 */
[----:B------:R-:W-:Y:S01]  /*2370*/  FADD.FTZ R137, R137, R186 ;  /* 0x000000ba89897221 */ /* 0x000fe20000010000 */
[----:B------:R-:W-:Y:S01]  /*2380*/  FFMA.FTZ R136, R185, R186, R136 ;  /* 0x000000bab9887223 */ /* 0x000fe20000010088 */
[----:B------:R-:W-:-:S02]  /*2390*/  FFMA.FTZ R25, R187, R188, R25 ;  /* 0x000000bcbb197223 */ /* 0x000fc40000010019 */
[----:B------:R-:W-:Y:S01]  /*23a0*/  FADD.FTZ R137, R137, R139 ;  /* 0x0000008b89897221 */ /* 0x000fe20000010000 */
[----:B------:R-:W-:Y:S01]  /*23b0*/  FFMA.FTZ R136, R145, R139, R136 ;  /* 0x0000008b91887223 */ /* 0x000fe20000010088 */
[----:B------:R-:W-:Y:S01]  /*23c0*/  SHF.L.U32 R190, R190, 0x10, RZ ;  /* 0x00000010bebe7819 */ /* 0x000fe200000006ff */
[-C--:B------:R-:W-:Y:S01]  /*23d0*/  FFMA.FTZ R24, R144, R138.reuse, R24 ;  /* 0x0000008a90187223 */ /* 0x080fe20000010018 */
[----:B------:R-:W-:Y:S01]  /*23e0*/  FMUL.FTZ R189, R164, R189 ;  /* 0x000000bda4bd7220 */ /* 0x000fe20000410000 */
[----:B------:R-:W-:-:S03]  /*23f0*/  FMUL.FTZ R138, R90, R138 ;  /* 0x0000008a5a8a7220 */ /* 0x000fc60000410000 */
[----:B------:R-:W-:Y:S01]  /*2400*/  FFMA.FTZ R23, R189, R190, R23 ;  /* 0x000000bebd177223 */ /* 0x000fe20000010017 */
[C---:B------:R-:W-:Y:S01]  /*2410*/  FMUL.FTZ R120, R164.reuse, R120 ;  /* 0x00000078a4787220 */ /* 0x040fe20000410000 */
[----:B------:R-:W-:Y:S01]  /*2420*/  FMUL.FTZ R113, R164, R113 ;  /* 0x00000071a4717220 */ /* 0x000fe20000410000 */
[----:B------:R-:W-:Y:S02]  /*2430*/  FADD.FTZ R9, R121, R9 ;  /* 0x0000000979097221 */ /* 0x000fe40000010000 */
[-C--:B------:R-:W-:Y:S01]  /*2440*/  FFMA.FTZ R21, R120, R121.reuse, R21 ;  /* 0x0000007978157223 */ /* 0x080fe20000010015 */
[----:B------:R-:W-:Y:S01]  /*2450*/  FMUL.FTZ R121, R93, R121 ;  /* 0x000000795d797220 */ /* 0x000fe20000410000 */
[----:B------:R-:W-:Y:S01]  /*2460*/  FADD.FTZ R8, R115, R8 ;  /* 0x0000000873087221 */ /* 0x000fe20000010000 */
[-C--:B------:R-:W-:Y:S01]  /*2470*/  FFMA.FTZ R20, R113, R115.reuse, R20 ;  /* 0x0000007371147223 */ /* 0x080fe20000010014 */
[----:B------:R-:W-:Y:S01]  /*2480*/  FMUL.FTZ R124, R164, R124 ;  /* 0x0000007ca47c7220 */ /* 0x000fe20000410000 */
[----:B------:R-:W-:Y:S01]  /*2490*/  FMUL.FTZ R115, R94, R115 ;  /* 0x000000735e737220 */ /* 0x000fe20000410000 */
[----:B------:R-:W-:Y:S01]  /*24a0*/  FMUL.FTZ R116, R164, R116 ;  /* 0x00000074a4747220 */ /* 0x000fe20000410000 */
[----:B------:R-:W-:Y:S01]  /*24b0*/  FADD.FTZ R7, R125, R7 ;  /* 0x000000077d077221 */ /* 0x000fe20000010000 */
        /* <DEDUP_REMOVED lines=10> */
[----:B------:R-:W-:Y:S01]  /*2560*/  FFMA.FTZ R30, R182, R135, R30 ;  /* 0x00000087b61e7223 */ /* 0x000fe2000001001e */
[----:B------:R-:W-:Y:S01]  /*2570*/  SHF.L.U32 R135, R252, 0x10, RZ ;  /* 0x00000010fc877819 */ /* 0x000fe200000006ff */
[----:B------:R-:W-:Y:S01]  /*2580*/  FADD.FTZ R4, R119, R4 ;  /* 0x0000000477047221 */ /* 0x000fe20000010000 */
[-C--:B------:R-:W-:Y:S01]  /*2590*/  FFMA.FTZ R16, R118, R119.reuse, R16 ;  /* 0x0000007776107223 */ /* 0x080fe20000010010 */
[----:B------:R-:W-:Y:S01]  /*25a0*/  FMUL.FTZ R134, R164, R134 ;  /* 0x00000086a4867220 */ /* 0x000fe20000410000 */
[----:B------:R-:W-:Y:S01]  /*25b0*/  FMUL.FTZ R119, R98, R119 ;  /* 0x0000007762777220 */ /* 0x000fe20000410000 */
[----:B------:R-:W-:Y:S01]  /*25c0*/  STL [R1+0x14], R245 ;  /* 0x000014f501007387 */ /* 0x000fe20000100800 */
[----:B------:R-:W-:Y:S01]  /*25d0*/  FADD.FTZ R3, R135, R3 ;  /* 0x0000000387037221 */ /* 0x000fe20000010000 */
[----:B------:R-:W-:-:S02]  /*25e0*/  FFMA.FTZ R15, R134, R135, R15 ;  /* 0x00000087860f7223 */ /* 0x000fc4000001000f */
[----:B------:R-:W-:Y:S01]  /*25f0*/  STL [R1+0x1c], R244 ;  /* 0x00001cf401007387 */ /* 0x000fe20000100800 */
[----:B------:R-:W-:Y:S01]  /*2600*/  FMUL.FTZ R135, R99, R135 ;  /* 0x0000008763877220 */ /* 0x000fe20000410000 */
[----:B------:R-:W-:Y:S01]  /*2610*/  UMOV UR4, 0xffffffff ;  /* 0xffffffff00047882 */ /* 0x000fe20000000000 */
[----:B------:R-:W-:-:S04]  /*2620*/  ISETP.NE.U32.AND P2, PT, RZ, UR14, PT ;  /* 0x0000000eff007c0c */ /* 0x000fc8000bf45070 */
[----:B------:R-:W-:Y:S01]  /*2630*/  ISETP.NE.AND.EX P2, PT, RZ, UR15, PT, P2 ;  /* 0x0000000fff007c0c */ /* 0x000fe2000bf45320 */
[----:B--2---:R-:W-:Y:S01]  /*2640*/  FADD.FTZ R237, R188, R237 ;  /* 0x000000edbced7221 */ /* 0x004fe20000010000 */
[----:B------:R-:W-:-:S04]  /*2650*/  FMUL.FTZ R188, R89, R188 ;  /* 0x000000bc59bc7220 */ /* 0x000fc80000410000 */
[----:B------:R-:W-:Y:S01]  /*2660*/  FADD.FTZ R137, R137, R188 ;  /* 0x000000bc89897221 */ /* 0x000fe20000010000 */
[----:B------:R-:W-:-:S03]  /*2670*/  FFMA.FTZ R136, R187, R188, R136 ;  /* 0x000000bcbb887223 */ /* 0x000fc60000010088 */
[----:B------:R-:W-:Y:S01]  /*2680*/  FADD.FTZ R137, R137, R138 ;  /* 0x0000008a89897221 */ /* 0x000fe20000010000 */
[----:B------:R-:W-:Y:S01]  /*2690*/  FFMA.FTZ R136, R144, R138, R136 ;  /* 0x0000008a90887223 */ /* 0x000fe20000010088 */
[----:B---3--:R-:W-:Y:S01]  /*26a0*/  FADD.FTZ R236, R190, R236 ;  /* 0x000000ecbeec7221 */ /* 0x008fe20000010000 */
[----:B------:R-:W-:-:S04]  /*26b0*/  FMUL.FTZ R190, R91, R190 ;  /* 0x000000be5bbe7220 */ /* 0x000fc80000410000 */
        /* <DEDUP_REMOVED lines=14> */
[----:B------:R-:W-:Y:S02]  /*27a0*/  STL [R1+0x24], R237 ;  /* 0x000024ed01007387 */ /* 0x000fe40000100800 */
[----:B------:R-:W-:Y:S02]  /*27b0*/  FADD.FTZ R137, R137, R119 ;  /* 0x0000007789897221 */ /* 0x000fe40000010000 */
[----:B------:R0:W-:Y:S02]  /*27c0*/  STL [R1+0x2c], R236 ;  /* 0x00002cec01007387 */ /* 0x0001e40000100800 */
[----:B0-----:R-:W-:Y:S01]  /*27d0*/  FFMA.FTZ R236, R118, R119, R136 ;  /* 0x0000007776ec7223 */ /* 0x001fe20000010088 */
[----:B------:R-:W-:-:S03]  /*27e0*/  FADD.FTZ R136, R137, R135 ;  /* 0x0000008789887221 */ /* 0x000fc60000010000 */
        /* <DEDUP_REMOVED lines=20> */
.L_x_1885:
        /* <DEDUP_REMOVED lines=27> */
[----:B------:R-:W-:Y:S01]  /*2ae0*/  FMUL.FTZ R111, R164, R111 ;  /* 0x0000006fa46f7220 */ /* 0x000fe20000410000 */
[----:B-----5:R-:W-:Y:S01]  /*2af0*/  ISETP.GE.U32.AND P2, PT, R108, RZ, PT ;  /* 0x000000ff6c00720c */ /* 0x020fe20003f46070 */
        /* <DEDUP_REMOVED lines=8> */
[----:B------:R-:W-:Y:S01]  /*2b80*/  LOP3.LUT P5, RZ, R109, 0xff0000, RZ, 0xc0, !PT ;  /* 0x00ff00006dff7812 */ /* 0x000fe200078ac0ff */
[----:B------:R-:W-:Y:S01]  /*2b90*/  FMUL.FTZ R229, R229, UR6 ;  /* 0x00000006e5e57c20 */ /* 0x000fe20008410000 */
[----:B------:R-:W-:Y:S01]  /*2ba0*/  ISETP.GE.U32.AND.EX P2, PT, R109, 0x1000000, PT, P2 ;  /* 0x010000006d00780c */ /* 0x000fe20003f46120 */
[----:B------:R-:W-:Y:S01]  /*2bb0*/  FMUL.FTZ R221, R221, UR6 ;  /* 0x00000006dddd7c20 */ /* 0x000fe20008410000 */
[C---:B------:R-:W-:Y:S01]  /*2bc0*/  LOP3.LUT P4, RZ, R109.reuse, 0xff, RZ, 0xc0, !PT ;  /* 0x000000ff6dff7812 */ /* 0x040fe2000788c0ff */
[C---:B------:R-:W-:Y:S01]  /*2bd0*/  FMUL.FTZ R141, R164.reuse, R141 ;  /* 0x0000008da48d7220 */ /* 0x040fe20000410000 */
[----:B------:R-:W-:Y:S01]  /*2be0*/  LOP3.LUT P3, RZ, R109, 0xff00, RZ, 0xc0, !PT ;  /* 0x0000ff006dff7812 */ /* 0x000fe2000786c0ff */
        /* <DEDUP_REMOVED lines=24> */
.L_x_1835:
        /* <DEDUP_REMOVED lines=8> */
[----:B------:R-:W-:Y:S01]  /*2df0*/  LOP3.LUT P5, RZ, R109, 0xff0000, RZ, 0xc0, !PT ;  /* 0x00ff00006dff7812 */ /* 0x000fe200078ac0ff */
[----:B------:R-:W-:Y:S01]  /*2e00*/  FADD.FTZ R227, R227, -R104 ;  /* 0x80000068e3e37221 */ /* 0x000fe20000010000 */
[C---:B------:R-:W-:Y:S01]  /*2e10*/  FMUL.FTZ R140, R164.reuse, R105 ;  /* 0x00000069a48c7220 */ /* 0x040fe20000410000 */
[C---:B------:R-:W-:Y:S01]  /*2e20*/  FMUL.FTZ R107, R164.reuse, R107 ;  /* 0x0000006ba46b7220 */ /* 0x040fe20000410000 */
[----:B------:R-:W-:Y:S01]  /*2e30*/  LOP3.LUT P4, RZ, R109, 0xff, RZ, 0xc0, !PT ;  /* 0x000000ff6dff7812 */ /* 0x000fe2000788c0ff */
[----:B------:R-:W-:Y:S01]  /*2e40*/  FMUL.FTZ R106, R164, R227 ;  /* 0x000000e3a46a7220 */ /* 0x000fe20000410000 */
[----:B------:R-:W-:Y:S01]  /*2e50*/  FMUL.FTZ R105, R140, UR6 ;  /* 0x000000068c697c20 */ /* 0x000fe20008410000 */
[----:B------:R-:W-:Y:S01]  /*2e60*/  FMUL.FTZ R104, R107, UR6 ;  /* 0x000000066b687c20 */ /* 0x000fe20008410000 */
[----:B------:R-:W-:Y:S01]  /*2e70*/  ISETP.GE.U32.AND.EX P2, PT, R109, 0x1000000, PT, P2 ;  /* 0x010000006d00780c */ /* 0x000fe20003f46120 */
[----:B------:R-:W-:Y:S01]  /*2e80*/  FMUL.FTZ R110, R106, UR6 ;  /* 0x000000066a6e7c20 */ /* 0x000fe20008410000 */
[----:B------:R-:W-:Y:S01]  /*2e90*/  LOP3.LUT P6, RZ, R108, 0xff0000, RZ, 0xc0, !PT ;  /* 0x00ff00006cff7812 */ /* 0x000fe200078cc0ff */
[-CC-:B------:R-:W-:Y:S01]  /*2ea0*/  FFMA.FTZ R0, R0, R137.reuse, R136.reuse ;  /* 0x0000008900007223 */ /* 0x180fe20000010088 */
[----:B------:R-:W-:Y:S01]  /*2eb0*/  FSEL R104, R104, RZ, P2 ;  /* 0x000000ff68687208 */ /* 0x000fe20001000000 */
[-C--:B------:R-:W-:Y:S01]  /*2ec0*/  FFMA.FTZ R230, R230, R137.reuse, R136 ;  /* 0x00000089e6e67223 */ /* 0x080fe20000010088 */
[----:B------:R-:W-:Y:S01]  /*2ed0*/  FSEL R105, R105, RZ, P5 ;  /* 0x000000ff69697208 */ /* 0x000fe20002800000 */
[----:B------:R-:W-:Y:S01]  /*2ee0*/  FADD.FTZ R231, R231, -R0 ;  /* 0x80000000e7e77221 */ /* 0x000fe20000010000 */
[----:B------:R-:W-:Y:S01]  /*2ef0*/  FSEL R110, R110, RZ, P4 ;  /* 0x000000ff6e6e7208 */ /* 0x000fe20002000000 */
[-C--:B------:R-:W-:Y:S01]  /*2f00*/  FFMA.FTZ R225, R225, R137.reuse, R136 ;  /* 0x00000089e1e17223 */ /* 0x080fe20000010088 */
[----:B------:R-:W-:Y:S01]  /*2f10*/  LOP3.LUT P2, RZ, R108, 0xff000000, RZ, 0xc0, !PT ;  /* 0xff0000006cff7812 */ /* 0x000fe2000784c0ff */
[----:B------:R-:W-:Y:S01]  /*2f20*/  FADD.FTZ R228, R228, -R230 ;  /* 0x800000e6e4e47221 */ /* 0x000fe20000010000 */
[----:B------:R-:W-:Y:S01]  /*2f30*/  LOP3.LUT P5, RZ, R108, 0xff, RZ, 0xc0, !PT ;  /* 0x000000ff6cff7812 */ /* 0x000fe200078ac0ff */
[----:B------:R-:W-:Y:S01]  /*2f40*/  FADD.FTZ R222, R222, -R225 ;  /* 0x800000e1dede7221 */ /* 0x000fe20000010000 */
[----:B------:R-:W-:Y:S01]  /*2f50*/  LOP3.LUT P4, RZ, R108, 0xff00, RZ, 0xc0, !PT ;  /* 0x0000ff006cff7812 */ /* 0x000fe2000788c0ff */
[----:B------:R-:W-:Y:S01]  /*2f60*/  FFMA.FTZ R108, R221, R137, R136 ;  /* 0x00000089dd6c7223 */ /* 0x000fe20000010088 */
[----:B------:R-:W-:-:S02]  /*2f70*/  LOP3.LUT P3, RZ, R109, 0xff00, RZ, 0xc0, !PT ;  /* 0x0000ff006dff7812 */ /* 0x000fc4000786c0ff */
[----:B------:R-:W-:Y:S01]  /*2f80*/  F2FP.BF16.F32.PACK_AB R107, R107, R140 ;  /* 0x0000008c6b6b723e */ /* 0x000fe200000010ff */
[----:B------:R-:W-:-:S04]  /*2f90*/  FADD.FTZ R111, R111, -R108 ;  /* 0x8000006c6f6f7221 */ /* 0x000fc80000010000 */
[----:B------:R-:W-:-:S04]  /*2fa0*/  FMUL.FTZ R111, R164, R111 ;  /* 0x0000006fa46f7220 */ /* 0x000fc80000410000 */
[C---:B------:R-:W-:Y:S01]  /*2fb0*/  FMUL.FTZ R0, R111.reuse, UR6 ;  /* 0x000000066f007c20 */ /* 0x040fe20008410000 */
[----:B------:R-:W-:Y:S02]  /*2fc0*/  F2FP.BF16.F32.PACK_AB R106, R111, R106 ;  /* 0x0000006a6f6a723e */ /* 0x000fe400000010ff */
[----:B------:R-:W-:Y:S01]  /*2fd0*/  F2FP.BF16.F32.PACK_AB R111, R104, R105 ;  /* 0x00000069686f723e */ /* 0x000fe200000010ff */
[----:B------:R-:W-:Y:S01]  /*2fe0*/  FMUL.FTZ R105, R164, R228 ;  /* 0x000000e4a4697220 */ /* 0x000fe20000410000 */
[----:B------:R-:W-:Y:S01]  /*2ff0*/  FSEL R109, R0, RZ, P3 ;  /* 0x000000ff006d7208 */ /* 0x000fe20001800000 */
[C---:B------:R-:W-:Y:S01]  /*3000*/  FMUL.FTZ R0, R164.reuse, R141 ;  /* 0x0000008da4007220 */ /* 0x040fe20000410000 */
[C---:B------:R-:W-:Y:S01]  /*3010*/  FMUL.FTZ R104, R164.reuse, R231 ;  /* 0x000000e7a4687220 */ /* 0x040fe20000410000 */
[----:B------:R-:W-:Y:S01]  /*3020*/  FMUL.FTZ R108, R105, UR6 ;  /* 0x00000006696c7c20 */ /* 0x000fe20008410000 */
[----:B------:R-:W-:Y:S01]  /*3030*/  F2FP.BF16.F32.PACK_AB R110, R109, R110 ;  /* 0x0000006e6d6e723e */ /* 0x000fe200000010ff */
        /* <DEDUP_REMOVED lines=8> */
[----:B------:R-:W-:Y:S02]  /*30c0*/  FSEL R0, R0, RZ, P5 ;  /* 0x000000ff00007208 */ /* 0x000fe40002800000 */
[----:B------:R-:W-:Y:S02]  /*30d0*/  FSEL R141, R109, RZ, P4 ;  /* 0x000000ff6d8d7208 */ /* 0x000fe40002000000 */
[----:B------:R-:W-:Y:S02]  /*30e0*/  F2FP.BF16.F32.PACK_AB R109, R181, R108 ;  /* 0x0000006cb56d723e */ /* 0x000fe400000010ff */
[----:B------:R-:W-:Y:S01]  /*30f0*/  F2FP.BF16.F32.PACK_AB R108, R141, R0 ;  /* 0x000000008d6c723e */ /* 0x000fe200000010ff */
[----:B------:R-:W-:Y:S06]  /*3100*/  BRA `(.L_x_1836) ;  /* 0x0000001c00947947 */ /* 0x000fec0003800000 */
.L_x_1834:
        /* <DEDUP_REMOVED lines=10> */
[----:B-----5:R-:W-:Y:S01]  /*31b0*/  PRMT R110, R59, 0x7632, R110 ;  /* 0x000076323b6e7816 */ /* 0x020fe2000000006e */
[----:B------:R-:W-:Y:S01]  /*31c0*/  FADD.FTZ R223, R141, -R223 ;  /* 0x800000df8ddf7221 */ /* 0x000fe20000010000 */
[----:B------:R-:W-:Y:S01]  /*31d0*/  SHF.L.U32 R141, R58, 0x10, RZ ;  /* 0x000000103a8d7819 */ /* 0x000fe200000006ff */
[----:B------:R-:W-:Y:S01]  /*31e0*/  FADD.FTZ R229, R227, -R229 ;  /* 0x800000e5e3e57221 */ /* 0x000fe20000010000 */
[----:B------:R-:W-:Y:S01]  /*31f0*/  FADD.FTZ R226, R224, -R226 ;  /* 0x800000e2e0e27221 */ /* 0x000fe20000010000 */
[----:B------:R-:W-:Y:S01]  /*3200*/  IMAD.U32 R110, R110, 0x10000, RZ ;  /* 0x000100006e6e7824 */ /* 0x000fe200078e00ff */
[----:B------:R-:W-:Y:S01]  /*3210*/  ISETP.GE.U32.AND P2, PT, R108, RZ, PT ;  /* 0x000000ff6c00720c */ /* 0x000fe20003f46070 */
[C---:B------:R-:W-:Y:S01]  /*3220*/  FFMA.FTZ R141, R164.reuse, R229, R141 ;  /* 0x000000e5a48d7223 */ /* 0x040fe2000001008d */
[----:B------:R-:W-:Y:S01]  /*3230*/  LOP3.LUT P5, RZ, R109, 0xff0000, RZ, 0xc0, !PT ;  /* 0x00ff00006dff7812 */ /* 0x000fe200078ac0ff */
[----:B------:R-:W-:Y:S01]  /*3240*/  FFMA.FTZ R110, R164, R140, R110 ;  /* 0x0000008ca46e7223 */ /* 0x000fe2000001006e */
[----:B------:R-:W-:Y:S01]  /*3250*/  SHF.L.U32 R140, R59, 0x10, RZ ;  /* 0x000000103b8c7819 */ /* 0x000fe200000006ff */
[----:B------:R-:W-:Y:S01]  /*3260*/  FMUL.FTZ R141, R141, UR6 ;  /* 0x000000068d8d7c20 */ /* 0x000fe20008410000 */
[C---:B------:R-:W-:Y:S01]  /*3270*/  LOP3.LUT P4, RZ, R109.reuse, 0xff, RZ, 0xc0, !PT ;  /* 0x000000ff6dff7812 */ /* 0x040fe2000788c0ff */
[----:B------:R-:W-:Y:S01]  /*3280*/  FMUL.FTZ R110, R110, UR6 ;  /* 0x000000066e6e7c20 */ /* 0x000fe20008410000 */
[C---:B------:R-:W-:Y:S01]  /*3290*/  LOP3.LUT P3, RZ, R109.reuse, 0xff00, RZ, 0xc0, !PT ;  /* 0x0000ff006dff7812 */ /* 0x040fe2000786c0ff */
[----:B------:R-:W-:Y:S01]  /*32a0*/  FFMA.FTZ R140, R164, R226, R140 ;  /* 0x000000e2a48c7223 */ /* 0x000fe2000001008c */
[----:B------:R-:W-:Y:S01]  /*32b0*/  ISETP.GE.U32.AND.EX P2, PT, R109, 0x1000000, PT, P2 ;  /* 0x010000006d00780c */ /* 0x000fe20003f46120 */
[-C--:B------:R-:W-:Y:S01]  /*32c0*/  FFMA.FTZ R0, R0, R137.reuse, R136 ;  /* 0x0000008900007223 */ /* 0x080fe20000010088 */
[----:B------:R-:W-:Y:S01]  /*32d0*/  FSEL R141, R141, RZ, P4 ;  /* 0x000000ff8d8d7208 */ /* 0x000fe20002000000 */
[----:B------:R-:W-:Y:S01]  /*32e0*/  FMUL.FTZ R109, R140, UR6 ;  /* 0x000000068c6d7c20 */ /* 0x000fe20008410000 */
[----:B------:R-:W-:Y:S01]  /*32f0*/  FSEL R110, R110, RZ, P2 ;  /* 0x000000ff6e6e7208 */ /* 0x000fe20001000000 */
[----:B------:R-:W-:Y:S01]  /*3300*/  FADD.FTZ R231, R231, -R0 ;  /* 0x80000000e7e77221 */ /* 0x000fe20000010000 */
[----:B------:R-:W-:Y:S01]  /*3310*/  LOP3.LUT P6, RZ, R108, 0xff0000, RZ, 0xc0, !PT ;  /* 0x00ff00006cff7812 */ /* 0x000fe200078cc0ff */
[-CC-:B------:R-:W-:Y:S01]  /*3320*/  FFMA.FTZ R225, R225, R137.reuse, R136.reuse ;  /* 0x00000089e1e17223 */ /* 0x180fe20000010088 */
        /* <DEDUP_REMOVED lines=8> */
[----:B------:R-:W-:-:S02]  /*33b0*/  PRMT R181, R58, 0x7632, R181 ;  /* 0x000076323ab57816 */ /* 0x000fc400000000b5 */
[----:B------:R-:W-:Y:S01]  /*33c0*/  PRMT R140, R57, 0x7632, R140 ;  /* 0x00007632398c7816 */ /* 0x000fe2000000008c */
[--C-:B------:R-:W-:Y:S01]  /*33d0*/  FADD.FTZ R111, R111, -R108.reuse ;  /* 0x8000006c6f6f7221 */ /* 0x100fe20000010000 */
[----:B------:R-:W-:Y:S01]  /*33e0*/  PRMT R108, R56, 0x7632, R108 ;  /* 0x00007632386c7816 */ /* 0x000fe2000000006c */
[----:B------:R-:W-:Y:S01]  /*33f0*/  IMAD.U32 R181, R181, 0x10000, RZ ;  /* 0x00010000b5b57824 */ /* 0x000fe200078e00ff */
[----:B------:R-:W-:Y:S02]  /*3400*/  SHF.L.U32 R140, R140, 0x10, RZ ;  /* 0x000000108c8c7819 */ /* 0x000fe400000006ff */
[----:B------:R-:W-:Y:S01]  /*3410*/  SHF.L.U32 R108, R108, 0x10, RZ ;  /* 0x000000106c6c7819 */ /* 0x000fe200000006ff */
[----:B------:R-:W-:Y:S01]  /*3420*/  FFMA.FTZ R0, R164, R111, R181 ;  /* 0x0000006fa4007223 */ /* 0x000fe200000100b5 */
[----:B------:R-:W-:Y:S01]  /*3430*/  F2FP.BF16.F32.PACK_AB R111, R110, R109 ;  /* 0x0000006d6e6f723e */ /* 0x000fe200000010ff */
[----:B------:R-:W-:Y:S02]  /*3440*/  IMAD.U32 R109, R57, 0x10000, RZ ;  /* 0x00010000396d7824 */ /* 0x000fe400078e00ff */
[----:B------:R-:W-:Y:S01]  /*3450*/  FFMA.FTZ R140, R164, R223, R140 ;  /* 0x000000dfa48c7223 */ /* 0x000fe2000001008c */
[----:B------:R-:W-:Y:S01]  /*3460*/  FMUL.FTZ R110, R0, UR6 ;  /* 0x00000006006e7c20 */ /* 0x000fe20008410000 */
[----:B------:R-:W-:Y:S01]  /*3470*/  SHF.L.U32 R0, R56, 0x10, RZ ;  /* 0x0000001038007819 */ /* 0x000fe200000006ff */
[C---:B------:R-:W-:Y:S01]  /*3480*/  FFMA.FTZ R108, R164.reuse, R225, R108 ;  /* 0x000000e1a46c7223 */ /* 0x040fe2000001006c */
[----:B------:R-:W-:Y:S01]  /*3490*/  FFMA.FTZ R109, R164, R230, R109 ;  /* 0x000000e6a46d7223 */ /* 0x000fe2000001006d */
[----:B------:R-:W-:Y:S01]  /*34a0*/  FMUL.FTZ R140, R140, UR6 ;  /* 0x000000068c8c7c20 */ /* 0x000fe20008410000 */
[----:B------:R-:W-:Y:S01]  /*34b0*/  FSEL R110, R110, RZ, P3 ;  /* 0x000000ff6e6e7208 */ /* 0x000fe20001800000 */
        /* <DEDUP_REMOVED lines=12> */
.L_x_1837:
[-CC-:B------:R-:W-:Y:S01]  /*3580*/  FFMA.FTZ R104, R223, R137.reuse, R136.reuse ;  /* 0x00000089df687223 */ /* 0x180fe20000010088 */
[-CC-:B------:R-:W-:Y:S01]  /*3590*/  FFMA.FTZ R106, R229, R137.reuse, R136.reuse ;  /* 0x00000089e56a7223 */ /* 0x180fe20000010088 */
[-CC-:B------:R-:W-:Y:S01]  /*35a0*/  FFMA.FTZ R107, R140, R137.reuse, R136.reuse ;  /* 0x000000898c6b7223 */ /* 0x180fe20000010088 */
[----:B------:R-:W-:Y:S01]  /*35b0*/  FFMA.FTZ R105, R226, R137, R136 ;  /* 0x00000089e2697223 */ /* 0x000fe20000010088 */
[--C-:B------:R-:W-:Y:S01]  /*35c0*/  FADD.FTZ R141, R141, -R104.reuse ;  /* 0x800000688d8d7221 */ /* 0x100fe20000010000 */
[----:B-----5:R-:W-:Y:S01]  /*35d0*/  PRMT R104, R59, 0x7632, R104 ;  /* 0x000076323b687816 */ /* 0x020fe20000000068 */
[----:B------:R-:W-:Y:S01]  /*35e0*/  FADD.FTZ R227, R227, -R106 ;  /* 0x8000006ae3e37221 */ /* 0x000fe20000010000 */
[----:B------:R-:W-:Y:S01]  /*35f0*/  SHF.L.U32 R106, R58, 0x10, RZ ;  /* 0x000000103a6a7819 */ /* 0x000fe200000006ff */
[----:B------:R-:W-:Y:S01]  /*3600*/  FADD.FTZ R107, R110, -R107 ;  /* 0x8000006b6e6b7221 */ /* 0x000fe20000010000 */
[----:B------:R-:W-:Y:S01]  /*3610*/  SHF.L.U32 R181, R104, 0x10, RZ ;  /* 0x0000001068b57819 */ /* 0x000fe200000006ff */
[----:B------:R-:W-:Y:S01]  /*3620*/  FADD.FTZ R105, R224, -R105 ;  /* 0x80000069e0697221 */ /* 0x000fe20000010000 */
[----:B------:R-:W-:-:S02]  /*3630*/  IMAD.U32 R140, R59, 0x10000, RZ ;  /* 0x000100003b8c7824 */ /* 0x000fc400078e00ff */
[----:B------:R-:W-:Y:S01]  /*3640*/  FFMA.FTZ R106, R164, R227, R106 ;  /* 0x000000e3a46a7223 */ /* 0x000fe2000001006a */
[----:B------:R-:W-:Y:S01]  /*3650*/  ISETP.GE.U32.AND P2, PT, R108, RZ, PT ;  /* 0x000000ff6c00720c */ /* 0x000fe20003f46070 */
[C---:B------:R-:W-:Y:S01]  /*3660*/  FFMA.FTZ R107, R164.reuse, R107, R181 ;  /* 0x0000006ba46b7223 */ /* 0x040fe200000100b5 */
[----:B------:R-:W-:Y:S01]  /*3670*/  FFMA.FTZ R140, R164, R105, R140 ;  /* 0x00000069a48c7223 */ /* 0x000fe2000001008c */
[----:B------:R-:W-:Y:S01]  /*3680*/  FMUL.FTZ R110, R106, UR6 ;  /* 0x000000066a6e7c20 */ /* 0x000fe20008410000 */
[----:B------:R-:W-:Y:S01]  /*3690*/  LOP3.LUT P3, RZ, R109, 0xff0000, RZ, 0xc0, !PT ;  /* 0x00ff00006dff7812 */ /* 0x000fe2000786c0ff */
[----:B------:R-:W-:Y:S01]  /*36a0*/  FMUL.FTZ R104, R107, UR6 ;  /* 0x000000066b687c20 */ /* 0x000fe20008410000 */
[----:B------:R-:W-:Y:S01]  /*36b0*/  FMUL.FTZ R105, R140, UR6 ;  /* 0x000000068c697c20 */ /* 0x000fe20008410000 */
[C---:B------:R-:W-:Y:S01]  /*36c0*/  ISETP.GE.U32.AND.EX P2, PT, R109.reuse, 0x1000000, PT, P2 ;  /* 0x010000006d00780c */ /* 0x040fe20003f46120 */
[-CC-:B------:R-:W-:Y:S01]  /*36d0*/  FFMA.FTZ R0, R0, R137.reuse, R136.reuse ;  /* 0x0000008900007223 */ /* 0x180fe20000010088 */
[----:B------:R-:W-:Y:S01]  /*36e0*/  LOP3.LUT P5, RZ, R109, 0xff, RZ, 0xc0, !PT ;  /* 0x000000ff6dff7812 */ /* 0x000fe200078ac0ff */
[-C--:B------:R-:W-:Y:S01]  /*36f0*/  FFMA.FTZ R225, R225, R137.reuse, R136 ;  /* 0x00000089e1e17223 */ /* 0x080fe20000010088 */
[----:B------:R-:W-:Y:S01]  /*3700*/  LOP3.LUT P4, RZ, R109, 0xff00, RZ, 0xc0, !PT ;  /* 0x0000ff006dff7812 */ /* 0x000fe2000788c0ff */
[----:B------:R-:W-:Y:S01]  /*3710*/  FADD.FTZ R231, R231, -R0 ;  /* 0x80000000e7e77221 */ /* 0x000fe20000010000 */
[----:B------:R-:W-:Y:S01]  /*3720*/  FSEL R104, R104, RZ, P2 ;  /* 0x000000ff68687208 */ /* 0x000fe20001000000 */
[----:B------:R-:W-:Y:S01]  /*3730*/  FADD.FTZ R225, R222, -R225 ;  /* 0x800000e1dee17221 */ /* 0x000fe20000010000 */
[----:B------:R-:W-:Y:S01]  /*3740*/  FSEL R105, R105, RZ, P3 ;  /* 0x000000ff69697208 */ /* 0x000fe20001800000 */
[----:B------:R-:W-:Y:S01]  /*3750*/  FFMA.FTZ R230, R230, R137, R136 ;  /* 0x00000089e6e67223 */ /* 0x000fe20000010088 */
[----:B------:R-:W-:-:S02]  /*3760*/  FSEL R110, R110, RZ, P5 ;  /* 0x000000ff6e6e7208 */ /* 0x000fc40002800000 */
[----:B------:R-:W-:Y:S01]  /*3770*/  LOP3.LUT P6, RZ, R108, 0xff0000, RZ, 0xc0, !PT ;  /* 0x00ff00006cff7812 */ /* 0x000fe200078cc0ff */
[----:B------:R-:W-:Y:S01]  /*3780*/  FADD.FTZ R228, R228, -R230 ;  /* 0x800000e6e4e47221 */ /* 0x000fe20000010000 */
[C---:B------:R-:W-:Y:S02]  /*3790*/  LOP3.LUT P2, RZ, R108.reuse, 0xff000000, RZ, 0xc0, !PT ;  /* 0xff0000006cff7812 */ /* 0x040fe4000784c0ff */
[C---:B------:R-:W-:Y:S02]  /*37a0*/  LOP3.LUT P3, RZ, R108.reuse, 0xff, RZ, 0xc0, !PT ;  /* 0x000000ff6cff7812 */ /* 0x040fe4000786c0ff */
[----:B------:R-:W-:Y:S01]  /*37b0*/  LOP3.LUT P5, RZ, R108, 0xff00, RZ, 0xc0, !PT ;  /* 0x0000ff006cff7812 */ /* 0x000fe200078ac0ff */
[----:B------:R-:W-:Y:S01]  /*37c0*/  FFMA.FTZ R108, R221, R137, R136 ;  /* 0x00000089dd6c7223 */ /* 0x000fe20000010088 */
[----:B------:R-:W-:Y:S02]  /*37d0*/  PRMT R109, R58, 0x7632, R109 ;  /* 0x000076323a6d7816 */ /* 0x000fe4000000006d */
[----:B------:R-:W-:Y:S01]  /*37e0*/  PRMT R0, R56, 0x7632, R0 ;  /* 0x0000763238007816 */ /* 0x000fe20000000000 */
[----:B------:R-:W-:Y:S01]  /*37f0*/  FADD.FTZ R111, R111, -R108 ;  /* 0x8000006c6f6f7221 */ /* 0x000fe20000010000 */
[----:B------:R-:W-:-:S02]  /*3800*/  SHF.L.U32 R109, R109, 0x10, RZ ;  /* 0x000000106d6d7819 */ /* 0x000fc400000006ff */
[----:B------:R-:W-:Y:S02]  /*3810*/  SHF.L.U32 R0, R0, 0x10, RZ ;  /* 0x0000001000007819 */ /* 0x000fe400000006ff */
[----:B------:R-:W-:Y:S01]  /*3820*/  PRMT R108, R57, 0x7632, R108 ;  /* 0x00007632396c7816 */ /* 0x000fe2000000006c */
[C---:B------:R-:W-:Y:S01]  /*3830*/  FFMA.FTZ R111, R164.reuse, R111, R109 ;  /* 0x0000006fa46f7223 */ /* 0x040fe2000001006d */
[----:B------:R-:W-:Y:S01]  /*3840*/  F2FP.BF16.F32.PACK_AB R107, R107, R140 ;  /* 0x0000008c6b6b723e */ /* 0x000fe200000010ff */
[----:B------:R-:W-:Y:S02]  /*3850*/  FFMA.FTZ R225, R164, R225, R0 ;  /* 0x000000e1a4e17223 */ /* 0x000fe40000010000 */
[C---:B------:R-:W-:Y:S01]  /*3860*/  FMUL.FTZ R0, R111.reuse, UR6 ;  /* 0x000000066f007c20 */ /* 0x040fe20008410000 */
[----:B------:R-:W-:Y:S01]  /*3870*/  F2FP.BF16.F32.PACK_AB R106, R111, R106 ;  /* 0x0000006a6f6a723e */ /* 0x000fe200000010ff */
[----:B------:R-:W-:Y:S01]  /*3880*/  IMAD.U32 R108, R108, 0x10000, RZ ;  /* 0x000100006c6c7824 */ /* 0x000fe200078e00ff */
[----:B------:R-:W-:-:S02]  /*3890*/  F2FP.BF16.F32.PACK_AB R111, R104, R105 ;  /* 0x00000069686f723e */ /* 0x000fc400000010ff */
[----:B------:R-:W-:Y:S01]  /*38a0*/  FSEL R109, R0, RZ, P4 ;  /* 0x000000ff006d7208 */ /* 0x000fe20002000000 */
[----:B------:R-:W-:Y:S01]  /*38b0*/  IMAD.U32 R0, R56, 0x10000, RZ ;  /* 0x0001000038007824 */ /* 0x000fe200078e00ff */
[----:B------:R-:W-:Y:S01]  /*38c0*/  SHF.L.U32 R105, R57, 0x10, RZ ;  /* 0x0000001039697819 */ /* 0x000fe200000006ff */
[C---:B------:R-:W-:Y:S01]  /*38d0*/  FFMA.FTZ R141, R164.reuse, R141, R108 ;  /* 0x0000008da48d7223 */ /* 0x040fe2000001006c */
[----:B------:R-:W-:Y:S01]  /*38e0*/  F2FP.BF16.F32.PACK_AB R110, R109, R110 ;  /* 0x0000006e6d6e723e */ /* 0x000fe200000010ff */
[C---:B------:R-:W-:Y:S02]  /*38f0*/  FFMA.FTZ R0, R164.reuse, R231, R0 ;  /* 0x000000e7a4007223 */ /* 0x040fe40000010000 */
[----:B------:R-:W-:Y:S02]  /*3900*/  FFMA.FTZ R228, R164, R228, R105 ;  /* 0x000000e4a4e47223 */ /* 0x000fe40000010069 */
[----:B------:R-:W-:Y:S01]  /*3910*/  FMUL.FTZ R108, R0, UR6 ;  /* 0x00000006006c7c20 */ /* 0x000fe20008410000 */
[----:B------:R-:W-:Y:S01]  /*3920*/  F2FP.BF16.F32.PACK_AB R104, R225, R0 ;  /* 0x00000000e168723e */ /* 0x000fe200000010ff */
[----:B------:R-:W-:Y:S01]  /*3930*/  FMUL.FTZ R109, R228, UR6 ;  /* 0x00000006e46d7c20 */ /* 0x000fe20008410000 */
[C---:B------:R-:W-:Y:S01]  /*3940*/  F2FP.BF16.F32.PACK_AB R105, R141.reuse, R228 ;  /* 0x000000e48d69723e */ /* 0x040fe200000010ff */
[----:B------:R-:W-:Y:S01]  /*3950*/  FMUL.FTZ R141, R141, UR6 ;  /* 0x000000068d8d7c20 */ /* 0x000fe20008410000 */
        /* <DEDUP_REMOVED lines=8> */
.L_x_1833:
        /* <DEDUP_REMOVED lines=18> */
[----:B------:R-:W-:Y:S01]  /*3b00*/  FFMA.FTZ R100, R229, R137, R136 ;  /* 0x00000089e5647223 */ /* 0x000fe20000010088 */
[----:B-----5:R-:W-:Y:S01]  /*3b10*/  LOP3.LUT P3, RZ, R109, 0xff0000, RZ, 0xc0, !PT ;  /* 0x00ff00006dff7812 */ /* 0x020fe2000786c0ff */
[----:B------:R-:W-:Y:S01]  /*3b20*/  FMUL.FTZ R140, R103, UR6 ;  /* 0x00000006678c7c20 */ /* 0x000fe20008410000 */
[----:B------:R-:W-:Y:S01]  /*3b30*/  FMUL.FTZ R103, R101, UR6 ;  /* 0x0000000665677c20 */ /* 0x000fe20008410000 */
[----:B------:R-:W-:Y:S01]  /*3b40*/  FMUL.FTZ R111, R164, R111 ;  /* 0x0000006fa46f7220 */ /* 0x000fe20000410000 */
[----:B------:R-:W-:Y:S01]  /*3b50*/  FADD.FTZ R227, R227, -R100 ;  /* 0x80000064e3e37221 */ /* 0x000fe20000010000 */
[----:B------:R-:W-:Y:S01]  /*3b60*/  ISETP.GE.U32.AND P2, PT, R108, RZ, PT ;  /* 0x000000ff6c00720c */ /* 0x000fe20003f46070 */
[----:B------:R-:W-:Y:S01]  /*3b70*/  FFMA.FTZ R230, R230, R137, R136 ;  /* 0x00000089e6e67223 */ /* 0x000fe20000010088 */
[----:B------:R-:W-:Y:S01]  /*3b80*/  FSEL R101, R103, RZ, P3 ;  /* 0x000000ff67657208 */ /* 0x000fe20001800000 */
[----:B------:R-:W-:Y:S01]  /*3b90*/  FMUL.FTZ R111, R111, UR6 ;  /* 0x000000066f6f7c20 */ /* 0x000fe20008410000 */
[C---:B------:R-:W-:Y:S01]  /*3ba0*/  ISETP.GE.U32.AND.EX P4, PT, R109.reuse, 0x1000000, PT, P2 ;  /* 0x010000006d00780c */ /* 0x040fe20003f86120 */
[----:B------:R-:W-:Y:S01]  /*3bb0*/  FMUL.FTZ R227, R164, R227 ;  /* 0x000000e3a4e37220 */ /* 0x000fe20000410000 */
[----:B------:R-:W-:Y:S01]  /*3bc0*/  LOP3.LUT P3, RZ, R109, 0xff00, RZ, 0xc0, !PT ;  /* 0x0000ff006dff7812 */ /* 0x000fe2000786c0ff */
[----:B------:R-:W-:Y:S01]  /*3bd0*/  FADD.FTZ R228, R228, -R230 ;  /* 0x800000e6e4e47221 */ /* 0x000fe20000010000 */
[----:B------:R-:W-:Y:S01]  /*3be0*/  ISETP.GE.U32.AND P2, PT, R166, RZ, PT ;  /* 0x000000ffa600720c */ /* 0x000fe20003f46070 */
[-CC-:B------:R-:W-:Y:S01]  /*3bf0*/  FFMA.FTZ R225, R225, R137.reuse, R136.reuse ;  /* 0x00000089e1e17223 */ /* 0x180fe20000010088 */
[----:B------:R-:W-:Y:S01]  /*3c00*/  FFMA.FTZ R0, R0, R137, R136 ;  /* 0x0000008900007223 */ /* 0x000fe20000010088 */
[----:B------:R-:W-:Y:S01]  /*3c10*/  FSEL R100, R140, RZ, P4 ;  /* 0x000000ff8c647208 */ /* 0x000fe20002000000 */
[----:B------:R-:W-:Y:S01]  /*3c20*/  FMUL.FTZ R227, R227, UR6 ;  /* 0x00000006e3e37c20 */ /* 0x000fe20008410000 */
[----:B------:R-:W-:Y:S01]  /*3c30*/  FSEL R181, R111, RZ, P3 ;  /* 0x000000ff6fb57208 */ /* 0x000fe20001800000 */
[C---:B------:R-:W-:Y:S01]  /*3c40*/  FMUL.FTZ R228, R164.reuse, R228 ;  /* 0x000000e4a4e47220 */ /* 0x040fe20000410000 */
[C---:B------:R-:W-:Y:S01]  /*3c50*/  LOP3.LUT P6, RZ, R167.reuse, 0xff0000, RZ, 0xc0, !PT ;  /* 0x00ff0000a7ff7812 */ /* 0x040fe200078cc0ff */
[----:B------:R-:W-:Y:S01]  /*3c60*/  FMUL.FTZ R141, R164, R141 ;  /* 0x0000008da48d7220 */ /* 0x000fe20000410000 */
[C---:B------:R-:W-:Y:S01]  /*3c70*/  LOP3.LUT P4, RZ, R167.reuse, 0xff, RZ, 0xc0, !PT ;  /* 0x000000ffa7ff7812 */ /* 0x040fe2000788c0ff */
[----:B------:R-:W-:Y:S01]  /*3c80*/  FADD.FTZ R222, R222, -R225 ;  /* 0x800000e1dede7221 */ /* 0x000fe20000010000 */
[----:B------:R-:W-:Y:S01]  /*3c90*/  LOP3.LUT P3, RZ, R167, 0xff00, RZ, 0xc0, !PT ;  /* 0x0000ff00a7ff7812 */ /* 0x000fe2000786c0ff */
        /* <DEDUP_REMOVED lines=16> */
[----:B------:R-:W-:Y:S02]  /*3da0*/  F2FP.BF16.F32.PACK_AB R102, R109, R102 ;  /* 0x000000666d66723e */ /* 0x000fe400000010ff */
[----:B------:R-:W-:Y:S02]  /*3db0*/  F2FP.BF16.F32.PACK_AB R111, R100, R101 ;  /* 0x00000065646f723e */ /* 0x000fe400000010ff */
[----:B------:R-:W-:Y:S02]  /*3dc0*/  FSEL R109, R228, RZ, P6 ;  /* 0x000000ffe46d7208 */ /* 0x000fe40003000000 */
[----:B------:R-:W-:-:S02]  /*3dd0*/  FSEL R110, R227, RZ, P5 ;  /* 0x000000ffe36e7208 */ /* 0x000fc40002800000 */
[----:B------:R-:W-:Y:S02]  /*3de0*/  LOP3.LUT P6, RZ, R166, 0xff000000, RZ, 0xc0, !PT ;  /* 0xff000000a6ff7812 */ /* 0x000fe400078cc0ff */
[----:B------:R-:W-:Y:S02]  /*3df0*/  FSEL R101, R228, RZ, P3 ;  /* 0x000000ffe4657208 */ /* 0x000fe40001800000 */
[----:B------:R-:W-:Y:S02]  /*3e00*/  FSEL R100, R141, RZ, P2 ;  /* 0x000000ff8d647208 */ /* 0x000fe40001000000 */
[C---:B------:R-:W-:Y:S02]  /*3e10*/  LOP3.LUT P5, RZ, R108.reuse, 0xff00, RZ, 0xc0, !PT ;  /* 0x0000ff006cff7812 */ /* 0x040fe400078ac0ff */
[----:B------:R-:W-:Y:S02]  /*3e20*/  LOP3.LUT P4, RZ, R108, 0xff, RZ, 0xc0, !PT ;  /* 0x000000ff6cff7812 */ /* 0x000fe4000788c0ff */
[----:B------:R-:W-:-:S02]  /*3e30*/  LOP3.LUT P3, RZ, R166, 0xff00, RZ, 0xc0, !PT ;  /* 0x0000ff00a6ff7812 */ /* 0x000fc4000786c0ff */
[----:B------:R-:W-:Y:S02]  /*3e40*/  LOP3.LUT P2, RZ, R166, 0xff, RZ, 0xc0, !PT ;  /* 0x000000ffa6ff7812 */ /* 0x000fe4000784c0ff */
[----:B------:R-:W-:Y:S02]  /*3e50*/  F2FP.BF16.F32.PACK_AB R110, R181, R110 ;  /* 0x0000006eb56e723e */ /* 0x000fe400000010ff */
[----:B------:R-:W-:Y:S02]  /*3e60*/  FSEL R0, R141, RZ, P6 ;  /* 0x000000ff8d007208 */ /* 0x000fe40003000000 */
        /* <DEDUP_REMOVED lines=10> */
.L_x_1839:
[-CC-:B------:R-:W-:Y:S01]  /*3f10*/  FFMA.FTZ R101, R230, R137.reuse, R136.reuse ;  /* 0x00000089e6657223 */ /* 0x180fe20000010088 */
[-CC-:B------:R-:W-:Y:S01]  /*3f20*/  FFMA.FTZ R103, R226, R137.reuse, R136.reuse ;  /* 0x00000089e2677223 */ /* 0x180fe20000010088 */
[-CC-:B------:R-:W-:Y:S01]  /*3f30*/  FFMA.FTZ R100, R229, R137.reuse, R136.reuse ;  /* 0x00000089e5647223 */ /* 0x180fe20000010088 */
[----:B-----5:R-:W-:Y:S01]  /*3f40*/  ISETP.GE.U32.AND P2, PT, R108, RZ, PT ;  /* 0x000000ff6c00720c */ /* 0x020fe20003f46070 */
[----:B------:R-:W-:Y:S01]  /*3f50*/  FADD.FTZ R228, R228, -R101 ;  /* 0x80000065e4e47221 */ /* 0x000fe20000010000 */
[----:B------:R-:W-:Y:S01]  /*3f60*/  FADD.FTZ R103, R224, -R103 ;  /* 0x80000067e0677221 */ /* 0x000fe20000010000 */
[----:B------:R-:W-:Y:S01]  /*3f70*/  FFMA.FTZ R101, R140, R137, R136 ;  /* 0x000000898c657223 */ /* 0x000fe20000010088 */
[----:B------:R-:W-:Y:S01]  /*3f80*/  FADD.FTZ R227, R227, -R100 ;  /* 0x80000064e3e37221 */ /* 0x000fe20000010000 */
[C---:B------:R-:W-:Y:S01]  /*3f90*/  LOP3.LUT P5, RZ, R109.reuse, 0xff0000, RZ, 0xc0, !PT ;  /* 0x00ff00006dff7812 */ /* 0x040fe200078ac0ff */
[----:B------:R-:W-:Y:S01]  /*3fa0*/  FMUL.FTZ R140, R164, R103 ;  /* 0x00000067a48c7220 */ /* 0x000fe20000410000 */
[----:B------:R-:W-:Y:S01]  /*3fb0*/  FADD.FTZ R107, R110, -R101 ;  /* 0x800000656e6b7221 */ /* 0x000fe20000010000 */
[----:B------:R-:W-:Y:S01]  /*3fc0*/  FMUL.FTZ R106, R164, R227 ;  /* 0x000000e3a46a7220 */ /* 0x000fe20000410000 */
[----:B------:R-:W-:Y:S01]  /*3fd0*/  ISETP.GE.U32.AND P3, PT, R166, RZ, PT ;  /* 0x000000ffa600720c */ /* 0x000fe20003f66070 */
[----:B------:R-:W-:Y:S01]  /*3fe0*/  FMUL.FTZ R103, R140, UR6 ;  /* 0x000000068c677c20 */ /* 0x000fe20008410000 */
[----:B------:R-:W-:Y:S01]  /*3ff0*/  FMUL.FTZ R107, R164, R107 ;  /* 0x0000006ba46b7220 */ /* 0x000fe20000410000 */
[----:B------:R-:W-:Y:S01]  /*4000*/  FMUL.FTZ R102, R106, UR6 ;  /* 0x000000066a667c20 */ /* 0x000fe20008410000 */
[----:B------:R-:W-:Y:S01]  /*4010*/  LOP3.LUT P6, RZ, R109, 0xff, RZ, 0xc0, !PT ;  /* 0x000000ff6dff7812 */ /* 0x000fe200078cc0ff */
[-CC-:B------:R-:W-:Y:S01]  /*4020*/  FFMA.FTZ R0, R0, R137.reuse, R136.reuse ;  /* 0x0000008900007223 */ /* 0x180fe20000010088 */
[----:B------:R-:W-:Y:S01]  /*4030*/  FMUL.FTZ R104, R107, UR6 ;  /* 0x000000066b687c20 */ /* 0x000fe20008410000 */
[----:B------:R-:W-:Y:S01]  /*4040*/  FSEL R101, R103, RZ, P5 ;  /* 0x000000ff67657208 */ /* 0x000fe20002800000 */
[----:B------:R-:W-:Y:S01]  /*4050*/  FFMA.FTZ R225, R225, R137, R136 ;  /* 0x00000089e1e17223 */ /* 0x000fe20000010088 */
[----:B------:R-:W-:Y:S01]  /*4060*/  ISETP.GE.U32.AND.EX P2, PT, R109, 0x1000000, PT, P2 ;  /* 0x010000006d00780c */ /* 0x000fe20003f46120 */
[----:B------:R-:W-:Y:S01]  /*4070*/  FADD.FTZ R231, R231, -R0 ;  /* 0x80000000e7e77221 */ /* 0x000fe20000010000 */
[C---:B------:R-:W-:Y:S01]  /*4080*/  LOP3.LUT P5, RZ, R167.reuse, 0xff, RZ, 0xc0, !PT ;  /* 0x000000ffa7ff7812 */ /* 0x040fe200078ac0ff */
[----:B------:R-:W-:Y:S01]  /*4090*/  FADD.FTZ R222, R222, -R225 ;  /* 0x800000e1dede7221 */ /* 0x000fe20000010000 */
[----:B------:R-:W-:Y:S01]  /*40a0*/  ISETP.GE.U32.AND.EX P3, PT, R167, 0x1000000, PT, P3 ;  /* 0x01000000a700780c */ /* 0x000fe20003f66130 */
[----:B------:R-:W-:Y:S01]  /*40b0*/  FMUL.FTZ R231, R164, R231 ;  /* 0x000000e7a4e77220 */ /* 0x000fe20000410000 */
        /* <DEDUP_REMOVED lines=8> */
[-C--:B------:R-:W-:Y:S01]  /*4140*/  FFMA.FTZ R108, R221, R137.reuse, R136 ;  /* 0x00000089dd6c7223 */ /* 0x080fe20000010088 */
[----:B------:R-:W-:Y:S02]  /*4150*/  LOP3.LUT P4, RZ, R167, 0xff0000, RZ, 0xc0, !PT ;  /* 0x00ff0000a7ff7812 */ /* 0x000fe4000788c0ff */
[----:B------:R-:W-:Y:S01]  /*4160*/  F2FP.BF16.F32.PACK_AB R107, R107, R140 ;  /* 0x0000008c6b6b723e */ /* 0x000fe200000010ff */
[----:B------:R-:W-:Y:S01]  /*4170*/  FADD.FTZ R111, R111, -R108 ;  /* 0x8000006c6f6f7221 */ /* 0x000fe20000010000 */
[----:B------:R-:W-:Y:S01]  /*4180*/  FSEL R103, R103, RZ, P4 ;  /* 0x000000ff67677208 */ /* 0x000fe20002000000 */
[----:B------:R-:W-:Y:S01]  /*4190*/  FFMA.FTZ R108, R223, R137, R136 ;  /* 0x00000089df6c7223 */ /* 0x000fe20000010088 */
[----:B------:R-:W-:Y:S01]  /*41a0*/  LOP3.LUT P4, RZ, R109, 0xff00, RZ, 0xc0, !PT ;  /* 0x0000ff006dff7812 */ /* 0x000fe2000788c0ff */
[----:B------:R-:W-:Y:S01]  /*41b0*/  FMUL.FTZ R111, R164, R111 ;  /* 0x0000006fa46f7220 */ /* 0x000fe20000410000 */
[----:B------:R-:W-:Y:S01]  /*41c0*/  F2FP.BF16.F32.PACK_AB R103, R104, R103 ;  /* 0x000000676867723e */ /* 0x000fe200000010ff */
[----:B------:R-:W-:Y:S01]  /*41d0*/  FADD.FTZ R141, R141, -R108 ;  /* 0x8000006c8d8d7221 */ /* 0x000fe20000010000 */
[----:B------:R-:W-:Y:S01]  /*41e0*/  FMUL.FTZ R104, R164, R222 ;  /* 0x000000dea4687220 */ /* 0x000fe20000410000 */
[C---:B------:R-:W-:Y:S01]  /*41f0*/  FMUL.FTZ R0, R111.reuse, UR6 ;  /* 0x000000066f007c20 */ /* 0x040fe20008410000 */
[----:B------:R-:W-:-:S02]  /*4200*/  F2FP.BF16.F32.PACK_AB R106, R111, R106 ;  /* 0x0000006a6f6a723e */ /* 0x000fc400000010ff */
[----:B------:R-:W-:Y:S01]  /*4210*/  F2FP.BF16.F32.PACK_AB R111, R100, R101 ;  /* 0x00000065646f723e */ /* 0x000fe200000010ff */
[----:B------:R-:W-:Y:S01]  /*4220*/  FMUL.FTZ R100, R164, R141 ;  /* 0x0000008da4647220 */ /* 0x000fe20000410000 */
[----:B------:R-:W-:Y:S02]  /*4230*/  FSEL R105, R0, RZ, P4 ;  /* 0x000000ff00697208 */ /* 0x000fe40002000000 */
[----:B------:R-:W-:Y:S02]  /*4240*/  LOP3.LUT P4, RZ, R167, 0xff00, RZ, 0xc0, !PT ;  /* 0x0000ff00a7ff7812 */ /* 0x000fe4000788c0ff */
[----:B------:R-:W-:Y:S01]  /*4250*/  F2FP.BF16.F32.PACK_AB R110, R105, R110 ;  /* 0x0000006e696e723e */ /* 0x000fe200000010ff */
[----:B------:R-:W-:Y:S01]  /*4260*/  FMUL.FTZ R105, R164, R228 ;  /* 0x000000e4a4697220 */ /* 0x000fe20000410000 */
[----:B------:R-:W-:Y:S02]  /*4270*/  FSEL R109, R0, RZ, P4 ;  /* 0x000000ff006d7208 */ /* 0x000fe40002000000 */
[----:B------:R-:W-:Y:S01]  /*4280*/  LOP3.LUT P4, RZ, R166, 0xff0000, RZ, 0xc0, !PT ;  /* 0x00ff0000a6ff7812 */ /* 0x000fe2000788c0ff */
[----:B------:R-:W-:Y:S01]  /*4290*/  FMUL.FTZ R0, R105, UR6 ;  /* 0x0000000669007c20 */ /* 0x000fe20008410000 */
[----:B------:R-:W-:-:S02]  /*42a0*/  F2FP.BF16.F32.PACK_AB R102, R109, R102 ;  /* 0x000000666d66723e */ /* 0x000fc400000010ff */
[C---:B------:R-:W-:Y:S01]  /*42b0*/  F2FP.BF16.F32.PACK_AB R105, R100.reuse, R105 ;  /* 0x000000696469723e */ /* 0x040fe200000010ff */
[----:B------:R-:W-:Y:S01]  /*42c0*/  FMUL.FTZ R100, R100, UR6 ;  /* 0x0000000664647c20 */ /* 0x000fe20008410000 */
[----:B------:R-:W-:Y:S02]  /*42d0*/  FSEL R109, R0, RZ, P2 ;  /* 0x000000ff006d7208 */ /* 0x000fe40001000000 */
[----:B------:R-:W-:Y:S02]  /*42e0*/  LOP3.LUT P2, RZ, R166, 0xff000000, RZ, 0xc0, !PT ;  /* 0xff000000a6ff7812 */ /* 0x000fe4000784c0ff */
[----:B------:R-:W-:Y:S02]  /*42f0*/  FSEL R101, R0, RZ, P4 ;  /* 0x000000ff00657208 */ /* 0x000fe40002000000 */
[C---:B------:R-:W-:Y:S02]  /*4300*/  FSEL R0, R100.reuse, RZ, P2 ;  /* 0x000000ff64007208 */ /* 0x040fe40001000000 */
[----:B------:R-:W-:-:S02]  /*4310*/  FSEL R100, R100, RZ, P3 ;  /* 0x000000ff64647208 */ /* 0x000fc40001800000 */
[----:B------:R-:W-:Y:S01]  /*4320*/  F2FP.BF16.F32.PACK_AB R101, R0, R101 ;  /* 0x000000650065723e */ /* 0x000fe200000010ff */
[C---:B------:R-:W-:Y:S01]  /*4330*/  FMUL.FTZ R0, R104.reuse, UR6 ;  /* 0x0000000668007c20 */ /* 0x040fe20008410000 */
[----:B------:R-:W-:Y:S01]  /*4340*/  F2FP.BF16.F32.PACK_AB R104, R104, R231 ;  /* 0x000000e76868723e */ /* 0x000fe200000010ff */
[----:B------:R-:W-:Y:S01]  /*4350*/  FMUL.FTZ R231, R231, UR6 ;  /* 0x00000006e7e77c20 */ /* 0x000fe20008410000 */
[C---:B------:R-:W-:Y:S02]  /*4360*/  LOP3.LUT P3, RZ, R166.reuse, 0xff00, RZ, 0xc0, !PT ;  /* 0x0000ff00a6ff7812 */ /* 0x040fe4000786c0ff */
[----:B------:R-:W-:Y:S02]  /*4370*/  LOP3.LUT P2, RZ, R166, 0xff, RZ, 0xc0, !PT ;  /* 0x000000ffa6ff7812 */ /* 0x000fe4000784c0ff */
[----:B------:R-:W-:Y:S02]  /*4380*/  F2FP.BF16.F32.PACK_AB R109, R100, R109 ;  /* 0x0000006d646d723e */ /* 0x000fe400000010ff */
[----:B------:R-:W-:-:S02]  /*4390*/  FSEL R141, R0, RZ, P6 ;  /* 0x000000ff008d7208 */ /* 0x000fc40003000000 */
[----:B------:R-:W-:Y:S02]  /*43a0*/  FSEL R181, R0, RZ, P3 ;  /* 0x000000ff00b57208 */ /* 0x000fe40001800000 */
[C---:B------:R-:W-:Y:S02]  /*43b0*/  FSEL R100, R231.reuse, RZ, P2 ;  /* 0x000000ffe7647208 */ /* 0x040fe40001000000 */
[----:B------:R-:W-:Y:S02]  /*43c0*/  FSEL R108, R231, RZ, P5 ;  /* 0x000000ffe76c7208 */ /* 0x000fe40002800000 */
[----:B------:R-:W-:Y:S02]  /*43d0*/  F2FP.BF16.F32.PACK_AB R100, R181, R100 ;  /* 0x00000064b564723e */ /* 0x000fe400000010ff */
[----:B------:R-:W-:Y:S01]  /*43e0*/  F2FP.BF16.F32.PACK_AB R108, R141, R108 ;  /* 0x0000006c8d6c723e */ /* 0x000fe200000010ff */
[----:B------:R-:W-:Y:S06]  /*43f0*/  BRA `(.L_x_1836) ;  /* 0x0000000800d87947 */ /* 0x000fec0003800000 */
.L_x_1838:
[----:B------:R-:W-:Y:S01]  /*4400*/  UMOV UR4, UR8 ;  /* 0x0000000800047c82 */ /* 0x000fe20008000000 */
[----:B------:R-:W-:Y:S01]  /*4410*/  UMOV UR5, UR9 ;  /* 0x0000000900057c82 */ /* 0x000fe20008000000 */
[----:B------:R-:W-:-:S04]  /*4420*/  UISETP.NE.U32.AND UP0, UPT, UR4, URZ, UPT ;  /* 0x000000ff0400728c */ /* 0x000fc8000bf05070 */
[----:B------:R-:W-:-:S09]  /*4430*/  UISETP.NE.AND.EX UP0, UPT, UR5, URZ, UPT, UP0 ;  /* 0x000000ff0500728c */ /* 0x000fd2000bf05300 */
[----:B------:R-:W-:Y:S05]  /*4440*/  BRA.U UP0, `(.L_x_1840) ;  /* 0x00000005005c7547 */ /* 0x000fea000b800000 */
[-C--:B------:R-:W-:Y:S01]  /*4450*/  FFMA.FTZ R100, R223, R137.reuse, R136 ;  /* 0x00000089df647223 */ /* 0x080fe20000010088 */
[----:B-----5:R-:W-:Y:S01]  /*4460*/  PRMT R102, R59, 0x7632, R102 ;  /* 0x000076323b667816 */ /* 0x020fe20000000066 */
[-C--:B------:R-:W-:Y:S01]  /*4470*/  FFMA.FTZ R103, R140, R137.reuse, R136 ;  /* 0x000000898c677223 */ /* 0x080fe20000010088 */
[----:B------:R-:W-:Y:S01]  /*4480*/  ISETP.GE.U32.AND P2, PT, R108, RZ, PT ;  /* 0x000000ff6c00720c */ /* 0x000fe20003f46070 */
[----:B------:R-:W-:Y:S01]  /*4490*/  FADD.FTZ R141, R141, -R100 ;  /* 0x800000648d8d7221 */ /* 0x000fe20000010000 */
[-C--:B------:R-:W-:Y:S01]  /*44a0*/  FFMA.FTZ R100, R229, R137.reuse, R136 ;  /* 0x00000089e5647223 */ /* 0x080fe20000010088 */
[----:B------:R-:W-:Y:S01]  /*44b0*/  SHF.L.U32 R181, R102, 0x10, RZ ;  /* 0x0000001066b57819 */ /* 0x000fe200000006ff */
[----:B------:R-:W-:Y:S02]  /*44c0*/  IMAD.U32 R102, R59, 0x10000, RZ ;  /* 0x000100003b667824 */ /* 0x000fe400078e00ff */
[----:B------:R-:W-:Y:S01]  /*44d0*/  FADD.FTZ R103, R110, -R103 ;  /* 0x800000676e677221 */ /* 0x000fe20000010000 */
[----:B------:R-:W-:Y:S01]  /*44e0*/  FADD.FTZ R227, R227, -R100 ;  /* 0x80000064e3e37221 */ /* 0x000fe20000010000 */
[----:B------:R-:W-:Y:S01]  /*44f0*/  FFMA.FTZ R100, R221, R137, R136 ;  /* 0x00000089dd647223 */ /* 0x000fe20000010088 */
[----:B------:R-:W-:Y:S01]  /*4500*/  LOP3.LUT P5, RZ, R109, 0xff0000, RZ, 0xc0, !PT ;  /* 0x00ff00006dff7812 */ /* 0x000fe200078ac0ff */
[--C-:B------:R-:W-:Y:S01]  /*4510*/  FFMA.FTZ R103, R164, R103, R181.reuse ;  /* 0x00000067a4677223 */ /* 0x100fe200000100b5 */
[----:B------:R-:W-:Y:S01]  /*4520*/  PRMT R181, R57, 0x7632, R181 ;  /* 0x0000763239b57816 */ /* 0x000fe200000000b5 */
[--C-:B------:R-:W-:Y:S01]  /*4530*/  FADD.FTZ R101, R111, -R100.reuse ;  /* 0x800000646f657221 */ /* 0x100fe20000010000 */
[----:B------:R-:W-:Y:S01]  /*4540*/  PRMT R100, R58, 0x7632, R100 ;  /* 0x000076323a647816 */ /* 0x000fe20000000064 */
[-CC-:B------:R-:W-:Y:S01]  /*4550*/  FFMA.FTZ R111, R226, R137.reuse, R136.reuse ;  /* 0x00000089e26f7223 */ /* 0x180fe20000010088 */
[----:B------:R-:W-:Y:S01]  /*4560*/  LOP3.LUT P4, RZ, R167, 0xff0000, RZ, 0xc0, !PT ;  /* 0x00ff0000a7ff7812 */ /* 0x000fe2000788c0ff */
[----:B------:R-:W-:Y:S01]  /*4570*/  FMUL.FTZ R110, R103, UR6 ;  /* 0x00000006676e7c20 */ /* 0x000fe20008410000 */
[----:B------:R-:W-:Y:S01]  /*4580*/  SHF.L.U32 R100, R100, 0x10, RZ ;  /* 0x0000001064647819 */ /* 0x000fe200000006ff */
[----:B------:R-:W-:Y:S01]  /*4590*/  FADD.FTZ R111, R224, -R111 ;  /* 0x8000006fe06f7221 */ /* 0x000fe20000010000 */
[----:B------:R-:W-:Y:S01]  /*45a0*/  ISETP.GE.U32.AND P3, PT, R166, RZ, PT ;  /* 0x000000ffa600720c */ /* 0x000fe20003f66070 */
[----:B------:R-:W-:Y:S01]  /*45b0*/  FFMA.FTZ R230, R230, R137, R136 ;  /* 0x00000089e6e67223 */ /* 0x000fe20000010088 */
[----:B------:R-:W-:Y:S01]  /*45c0*/  SHF.L.U32 R181, R181, 0x10, RZ ;  /* 0x00000010b5b57819 */ /* 0x000fe200000006ff */
[C---:B------:R-:W-:Y:S01]  /*45d0*/  FFMA.FTZ R101, R164.reuse, R101, R100 ;  /* 0x00000065a4657223 */ /* 0x040fe20000010064 */
[----:B------:R-:W-:Y:S01]  /*45e0*/  FFMA.FTZ R102, R164, R111, R102 ;  /* 0x0000006fa4667223 */ /* 0x000fe20000010066 */
[----:B------:R-:W-:Y:S01]  /*45f0*/  SHF.L.U32 R100, R58, 0x10, RZ ;  /* 0x000000103a647819 */ /* 0x000fe200000006ff */
[----:B------:R-:W-:Y:S01]  /*4600*/  FADD.FTZ R230, R228, -R230 ;  /* 0x800000e6e4e67221 */ /* 0x000fe20000010000 */
[----:B------:R-:W-:Y:S01]  /*4610*/  ISETP.GE.U32.AND.EX P2, PT, R109, 0x1000000, PT, P2 ;  /* 0x010000006d00780c */ /* 0x000fe20003f46120 */
[----:B------:R-:W-:Y:S01]  /*4620*/  FMUL.FTZ R102, R102, UR6 ;  /* 0x0000000666667c20 */ /* 0x000fe20008410000 */
[----:B------:R-:W-:Y:S01]  /*4630*/  ISETP.GE.U32.AND.EX P3, PT, R167, 0x1000000, PT, P3 ;  /* 0x01000000a700780c */ /* 0x000fe20003f66130 */
[----:B------:R-:W-:Y:S01]  /*4640*/  FFMA.FTZ R100, R164, R227, R100 ;  /* 0x000000e3a4647223 */ /* 0x000fe20000010064 */
[----:B------:R-:W-:Y:S01]  /*4650*/  LOP3.LUT P6, RZ, R109, 0xff, RZ, 0xc0, !PT ;  /* 0x000000ff6dff7812 */ /* 0x000fe200078cc0ff */
[----:B------:R-:W-:Y:S01]  /*4660*/  FMUL.FTZ R101, R101, UR6 ;  /* 0x0000000665657c20 */ /* 0x000fe20008410000 */
[----:B------:R-:W-:Y:S01]  /*4670*/  FSEL R140, R102, RZ, P5 ;  /* 0x000000ff668c7208 */ /* 0x000fe20002800000 */
[----:B------:R-:W-:Y:S01]  /*4680*/  FFMA.FTZ R141, R164, R141, R181 ;  /* 0x0000008da48d7223 */ /* 0x000fe200000100b5 */
[----:B------:R-:W-:Y:S01]  /*4690*/  FSEL R103, R102, RZ, P4 ;  /* 0x000000ff66677208 */ /* 0x000fe20002000000 */
[----:B------:R-:W-:Y:S01]  /*46a0*/  FMUL.FTZ R102, R100, UR6 ;  /* 0x0000000664667c20 */ /* 0x000fe20008410000 */
[----:B------:R-:W-:Y:S01]  /*46b0*/  FSEL R111, R110, RZ, P2 ;  /* 0x000000ff6e6f7208 */ /* 0x000fe20001000000 */
[-CC-:B------:R-:W-:Y:S01]  /*46c0*/  FFMA.FTZ R225, R225, R137.reuse, R136.reuse ;  /* 0x00000089e1e17223 */ /* 0x180fe20000010088 */
[C---:B------:R-:W-:Y:S01]  /*46d0*/  LOP3.LUT P5, RZ, R167.reuse, 0xff, RZ, 0xc0, !PT ;  /* 0x000000ffa7ff7812 */ /* 0x040fe200078ac0ff */
[----:B------:R-:W-:Y:S01]  /*46e0*/  FFMA.FTZ R180, R0, R137, R136 ;  /* 0x0000008900b47223 */ /* 0x000fe20000010088 */
[----:B------:R-:W-:Y:S01]  /*46f0*/  LOP3.LUT P2, RZ, R167, 0xff00, RZ, 0xc0, !PT ;  /* 0x0000ff00a7ff7812 */ /* 0x000fe2000784c0ff */
[----:B------:R-:W-:Y:S01]  /*4700*/  FADD.FTZ R225, R222, -R225 ;  /* 0x800000e1dee17221 */ /* 0x000fe20000010000 */
[----:B------:R-:W-:Y:S01]  /*4710*/  SHF.L.U32 R181, R57, 0x10, RZ ;  /* 0x0000001039b57819 */ /* 0x000fe200000006ff */
[----:B------:R-:W-:Y:S01]  /*4720*/  FMUL.FTZ R141, R141, UR6 ;  /* 0x000000068d8d7c20 */ /* 0x000fe20008410000 */
[----:B------:R-:W-:Y:S01]  /*4730*/  FSEL R100, R110, RZ, P3 ;  /* 0x000000ff6e647208 */ /* 0x000fe20001800000 */
[----:B------:R-:W-:Y:S01]  /*4740*/  FADD.FTZ R231, R231, -R180 ;  /* 0x800000b4e7e77221 */ /* 0x000fe20000010000 */
[----:B------:R-:W-:Y:S01]  /*4750*/  LOP3.LUT P4, RZ, R109, 0xff00, RZ, 0xc0, !PT ;  /* 0x0000ff006dff7812 */ /* 0x000fe2000788c0ff */
[----:B------:R-:W-:Y:S01]  /*4760*/  FFMA.FTZ R181, R164, R230, R181 ;  /* 0x000000e6a4b57223 */ /* 0x000fe200000100b5 */
[----:B------:R-:W-:-:S02]  /*4770*/  FSEL R110, R102, RZ, P6 ;  /* 0x000000ff666e7208 */ /* 0x000fc40003000000 */
[----:B------:R-:W-:Y:S01]  /*4780*/  FSEL R102, R102, RZ, P5 ;  /* 0x000000ff66667208 */ /* 0x000fe20002800000 */
[----:B------:R-:W-:Y:S01]  /*4790*/  FMUL.FTZ R181, R181, UR6 ;  /* 0x00000006b5b57c20 */ /* 0x000fe20008410000 */
[----:B------:R-:W-:Y:S02]  /*47a0*/  FSEL R109, R101, RZ, P2 ;  /* 0x000000ff656d7208 */ /* 0x000fe40001000000 */
[C---:B------:R-:W-:Y:S02]  /*47b0*/  LOP3.LUT P3, RZ, R108.reuse, 0xff0000, RZ, 0xc0, !PT ;  /* 0x00ff00006cff7812 */ /* 0x040fe4000786c0ff */
[C---:B------:R-:W-:Y:S02]  /*47c0*/  LOP3.LUT P6, RZ, R108.reuse, 0xff000000, RZ, 0xc0, !PT ;  /* 0xff0000006cff7812 */ /* 0x040fe400078cc0ff */
[C---:B------:R-:W-:Y:S02]  /*47d0*/  LOP3.LUT P5, RZ, R108.reuse, 0xff00, RZ, 0xc0, !PT ;  /* 0x0000ff006cff7812 */ /* 0x040fe400078ac0ff */
[----:B------:R-:W-:-:S02]  /*47e0*/  LOP3.LUT P2, RZ, R108, 0xff, RZ, 0xc0, !PT ;  /* 0x000000ff6cff7812 */ /* 0x000fc4000784c0ff */
[----:B------:R-:W-:Y:S02]  /*47f0*/  F2FP.BF16.F32.PACK_AB R102, R109, R102 ;  /* 0x000000666d66723e */ /* 0x000fe400000010ff */
[----:B------:R-:W-:Y:S02]  /*4800*/  PRMT R108, R56, 0x7632, R108 ;  /* 0x00007632386c7816 */ /* 0x000fe4000000006c */
[----:B------:R-:W-:Y:S02]  /*4810*/  FSEL R109, R101, RZ, P4 ;  /* 0x000000ff656d7208 */ /* 0x000fe40002000000 */
[----:B------:R-:W-:Y:S01]  /*4820*/  LOP3.LUT P4, RZ, R166, 0xff0000, RZ, 0xc0, !PT ;  /* 0x00ff0000a6ff7812 */ /* 0x000fe2000788c0ff */
[----:B------:R-:W-:Y:S01]  /*4830*/  IMAD.U32 R0, R108, 0x10000, RZ ;  /* 0x000100006c007824 */ /* 0x000fe200078e00ff */
[----:B------:R-:W-:Y:S02]  /*4840*/  F2FP.BF16.F32.PACK_AB R110, R109, R110 ;  /* 0x0000006e6d6e723e */ /* 0x000fe400000010ff */
[----:B------:R-:W-:Y:S01]  /*4850*/  FSEL R101, R181, RZ, P4 ;  /* 0x000000ffb5657208 */ /* 0x000fe20002000000 */
[----:B------:R-:W-:Y:S01]  /*4860*/  FFMA.FTZ R225, R164, R225, R0 ;  /* 0x000000e1a4e17223 */ /* 0x000fe20000010000 */
[----:B------:R-:W-:-:S02]  /*4870*/  LOP3.LUT P4, RZ, R166, 0xff000000, RZ, 0xc0, !PT ;  /* 0xff000000a6ff7812 */ /* 0x000fc4000788c0ff */
[----:B------:R-:W-:Y:S01]  /*4880*/  SHF.L.U32 R109, R56, 0x10, RZ ;  /* 0x00000010386d7819 */ /* 0x000fe200000006ff */
[----:B------:R-:W-:Y:S01]  /*4890*/  FMUL.FTZ R225, R225, UR6 ;  /* 0x00000006e1e17c20 */ /* 0x000fe20008410000 */
[----:B------:R-:W-:Y:S02]  /*48a0*/  FSEL R0, R141, RZ, P4 ;  /* 0x000000ff8d007208 */ /* 0x000fe40002000000 */
[----:B------:R-:W-:Y:S01]  /*48b0*/  FSEL R181, R181, RZ, P3 ;  /* 0x000000ffb5b57208 */ /* 0x000fe20001800000 */
[----:B------:R-:W-:Y:S01]  /*48c0*/  FFMA.FTZ R231, R164, R231, R109 ;  /* 0x000000e7a4e77223 */ /* 0x000fe2000001006d */
[----:B------:R-:W-:Y:S02]  /*48d0*/  F2FP.BF16.F32.PACK_AB R101, R0, R101 ;  /* 0x000000650065723e */ /* 0x000fe400000010ff */
[----:B------:R-:W-:Y:S01]  /*48e0*/  FSEL R0, R141, RZ, P6 ;  /* 0x000000ff8d007208 */ /* 0x000fe20003000000 */
[----:B------:R-:W-:Y:S01]  /*48f0*/  FMUL.FTZ R231, R231, UR6 ;  /* 0x00000006e7e77c20 */ /* 0x000fe20008410000 */
[----:B------:R-:W-:-:S02]  /*4900*/  LOP3.LUT P4, RZ, R166, 0xff00, RZ, 0xc0, !PT ;  /* 0x0000ff00a6ff7812 */ /* 0x000fc4000788c0ff */
[----:B------:R-:W-:Y:S02]  /*4910*/  LOP3.LUT P3, RZ, R166, 0xff, RZ, 0xc0, !PT ;  /* 0x000000ffa6ff7812 */ /* 0x000fe4000786c0ff */
[----:B------:R-:W-:Y:S02]  /*4920*/  F2FP.BF16.F32.PACK_AB R103, R100, R103 ;  /* 0x000000676467723e */ /* 0x000fe400000010ff */
[----:B------:R-:W-:Y:S02]  /*4930*/  F2FP.BF16.F32.PACK_AB R109, R0, R181 ;  /* 0x000000b5006d723e */ /* 0x000fe400000010ff */
[C---:B------:R-:W-:Y:S02]  /*4940*/  FSEL R181, R225.reuse, RZ, P5 ;  /* 0x000000ffe1b57208 */ /* 0x040fe40002800000 */
[----:B------:R-:W-:Y:S02]  /*4950*/  FSEL R141, R225, RZ, P4 ;  /* 0x000000ffe18d7208 */ /* 0x000fe40002000000 */
[----:B------:R-:W-:-:S02]  /*4960*/  FSEL R100, R231, RZ, P3 ;  /* 0x000000ffe7647208 */ /* 0x000fc40001800000 */
[----:B------:R-:W-:Y:S02]  /*4970*/  FSEL R108, R231, RZ, P2 ;  /* 0x000000ffe76c7208 */ /* 0x000fe40001000000 */
[----:B------:R-:W-:Y:S02]  /*4980*/  F2FP.BF16.F32.PACK_AB R111, R111, R140 ;  /* 0x0000008c6f6f723e */ /* 0x000fe400000010ff */
[----:B------:R-:W-:Y:S02]  /*4990*/  F2FP.BF16.F32.PACK_AB R100, R141, R100 ;  /* 0x000000648d64723e */ /* 0x000fe400000010ff */
[----:B------:R-:W-:Y:S01]  /*49a0*/  F2FP.BF16.F32.PACK_AB R108, R181, R108 ;  /* 0x0000006cb56c723e */ /* 0x000fe200000010ff */
[----:B------:R-:W-:Y:S06]  /*49b0*/  BRA `(.L_x_1836) ;  /* 0x0000000400687947 */ /* 0x000fec0003800000 */
.L_x_1840:
[-CC-:B------:R-:W-:Y:S01]  /*49c0*/  FFMA.FTZ R101, R230, R137.reuse, R136.reuse ;  /* 0x00000089e6657223 */ /* 0x180fe20000010088 */
[-C--:B------:R-:W-:Y:S01]  /*49d0*/  FFMA.FTZ R100, R229, R137.reuse, R136 ;  /* 0x00000089e5647223 */ /* 0x080fe20000010088 */
[----:B-----5:R-:W-:Y:S01]  /*49e0*/  PRMT R102, R59, 0x7632, R102 ;  /* 0x000076323b667816 */ /* 0x020fe20000000066 */
[-CC-:B------:R-:W-:Y:S01]  /*49f0*/  FFMA.FTZ R107, R140, R137.reuse, R136.reuse ;  /* 0x000000898c6b7223 */ /* 0x180fe20000010088 */
[----:B------:R-:W-:Y:S01]  /*4a00*/  FADD.FTZ R228, R228, -R101 ;  /* 0x80000065e4e47221 */ /* 0x000fe20000010000 */
[-C--:B------:R-:W-:Y:S01]  /*4a10*/  FFMA.FTZ R101, R226, R137.reuse, R136 ;  /* 0x00000089e2657223 */ /* 0x080fe20000010088 */
[----:B------:R-:W-:Y:S01]  /*4a20*/  FADD.FTZ R227, R227, -R100 ;  /* 0x80000064e3e37221 */ /* 0x000fe20000010000 */
[----:B------:R-:W-:Y:S01]  /*4a30*/  SHF.L.U32 R100, R59, 0x10, RZ ;  /* 0x000000103b647819 */ /* 0x000fe200000006ff */
[----:B------:R-:W-:Y:S01]  /*4a40*/  FADD.FTZ R107, R110, -R107 ;  /* 0x8000006b6e6b7221 */ /* 0x000fe20000010000 */
[----:B------:R-:W-:Y:S01]  /*4a50*/  FADD.FTZ R101, R224, -R101 ;  /* 0x80000065e0657221 */ /* 0x000fe20000010000 */
[----:B------:R-:W-:Y:S01]  /*4a60*/  IMAD.U32 R103, R102, 0x10000, RZ ;  /* 0x0001000066677824 */ /* 0x000fe200078e00ff */
[----:B------:R-:W-:Y:S01]  /*4a70*/  SHF.L.U32 R106, R58, 0x10, RZ ;  /* 0x000000103a6a7819 */ /* 0x000fe200000006ff */
[----:B------:R-:W-:Y:S01]  /*4a80*/  FFMA.FTZ R0, R0, R137, R136 ;  /* 0x0000008900007223 */ /* 0x000fe20000010088 */
[C---:B------:R-:W-:Y:S01]  /*4a90*/  FFMA.FTZ R105, R164.reuse, R101, R100 ;  /* 0x00000065a4697223 */ /* 0x040fe20000010064 */
[----:B------:R-:W-:Y:S01]  /*4aa0*/  FFMA.FTZ R107, R164, R107, R103 ;  /* 0x0000006ba46b7223 */ /* 0x000fe20000010067 */
[----:B------:R-:W-:Y:S01]  /*4ab0*/  ISETP.GE.U32.AND P2, PT, R108, RZ, PT ;  /* 0x000000ff6c00720c */ /* 0x000fe20003f46070 */
[----:B------:R-:W-:Y:S01]  /*4ac0*/  FFMA.FTZ R106, R164, R227, R106 ;  /* 0x000000e3a46a7223 */ /* 0x000fe2000001006a */
[----:B------:R-:W-:Y:S01]  /*4ad0*/  FMUL.FTZ R103, R105, UR6 ;  /* 0x0000000669677c20 */ /* 0x000fe20008410000 */
[----:B------:R-:W-:Y:S01]  /*4ae0*/  LOP3.LUT P5, RZ, R109, 0xff0000, RZ, 0xc0, !PT ;  /* 0x00ff00006dff7812 */ /* 0x000fe200078ac0ff */
[----:B------:R-:W-:Y:S01]  /*4af0*/  FMUL.FTZ R104, R107, UR6 ;  /* 0x000000066b687c20 */ /* 0x000fe20008410000 */
[----:B------:R-:W-:Y:S01]  /*4b00*/  ISETP.GE.U32.AND P3, PT, R166, RZ, PT ;  /* 0x000000ffa600720c */ /* 0x000fe20003f66070 */
[----:B------:R-:W-:Y:S01]  /*4b10*/  FMUL.FTZ R102, R106, UR6 ;  /* 0x000000066a667c20 */ /* 0x000fe20008410000 */
[----:B------:R-:W-:Y:S01]  /*4b20*/  LOP3.LUT P6, RZ, R109, 0xff, RZ, 0xc0, !PT ;  /* 0x000000ff6dff7812 */ /* 0x000fe200078cc0ff */
[----:B------:R-:W-:Y:S01]  /*4b30*/  FADD.FTZ R231, R231, -R0 ;  /* 0x80000000e7e77221 */ /* 0x000fe20000010000 */
[----:B------:R-:W-:Y:S01]  /*4b40*/  FSEL R100, R103, RZ, P5 ;  /* 0x000000ff67647208 */ /* 0x000fe20002800000 */
[----:B------:R-:W-:Y:S01]  /*4b50*/  FFMA.FTZ R225, R225, R137, R136 ;  /* 0x00000089e1e17223 */ /* 0x000fe20000010088 */
[----:B------:R-:W-:-:S02]  /*4b60*/  ISETP.GE.U32.AND.EX P2, PT, R109, 0x1000000, PT, P2 ;  /* 0x010000006d00780c */ /* 0x000fc40003f46120 */
[C---:B------:R-:W-:Y:S01]  /*4b70*/  LOP3.LUT P5, RZ, R167.reuse, 0xff, RZ, 0xc0, !PT ;  /* 0x000000ffa7ff7812 */ /* 0x040fe200078ac0ff */
[----:B------:R-:W-:Y:S01]  /*4b80*/  FADD.FTZ R222, R222, -R225 ;  /* 0x800000e1dede7221 */ /* 0x000fe20000010000 */
[----:B------:R-:W-:Y:S02]  /*4b90*/  ISETP.GE.U32.AND.EX P3, PT, R167, 0x1000000, PT, P3 ;  /* 0x01000000a700780c */ /* 0x000fe40003f66130 */
[----:B------:R-:W-:Y:S02]  /*4ba0*/  FSEL R101, R104, RZ, P2 ;  /* 0x000000ff68657208 */ /* 0x000fe40001000000 */
[----:B------:R-:W-:Y:S02]  /*4bb0*/  FSEL R110, R102, RZ, P6 ;  /* 0x000000ff666e7208 */ /* 0x000fe40003000000 */
[----:B------:R-:W-:Y:S02]  /*4bc0*/  FSEL R104, R104, RZ, P3 ;  /* 0x000000ff68687208 */ /* 0x000fe40001800000 */
[----:B------:R-:W-:-:S02]  /*4bd0*/  FSEL R102, R102, RZ, P5 ;  /* 0x000000ff66667208 */ /* 0x000fc40002800000 */
[C---:B------:R-:W-:Y:S02]  /*4be0*/  LOP3.LUT P2, RZ, R108.reuse, 0xff0000, RZ, 0xc0, !PT ;  /* 0x00ff00006cff7812 */ /* 0x040fe4000784c0ff */
[C---:B------:R-:W-:Y:S02]  /*4bf0*/  LOP3.LUT P3, RZ, R108.reuse, 0xff000000, RZ, 0xc0, !PT ;  /* 0xff0000006cff7812 */ /* 0x040fe4000786c0ff */
[C---:B------:R-:W-:Y:S02]  /*4c00*/  LOP3.LUT P6, RZ, R108.reuse, 0xff00, RZ, 0xc0, !PT ;  /* 0x0000ff006cff7812 */ /* 0x040fe400078cc0ff */
[----:B------:R-:W-:Y:S01]  /*4c10*/  LOP3.LUT P5, RZ, R108, 0xff, RZ, 0xc0, !PT ;  /* 0x000000ff6cff7812 */ /* 0x000fe200078ac0ff */
[-C--:B------:R-:W-:Y:S01]  /*4c20*/  FFMA.FTZ R108, R223, R137.reuse, R136 ;  /* 0x00000089df6c7223 */ /* 0x080fe20000010088 */
[----:B------:R-:W-:Y:S02]  /*4c30*/  LOP3.LUT P4, RZ, R167, 0xff0000, RZ, 0xc0, !PT ;  /* 0x00ff0000a7ff7812 */ /* 0x000fe4000788c0ff */
[----:B------:R-:W-:Y:S01]  /*4c40*/  PRMT R0, R56, 0x7632, R0 ;  /* 0x0000763238007816 */ /* 0x000fe20000000000 */
[----:B------:R-:W-:Y:S01]  /*4c50*/  FADD.FTZ R141, R141, -R108 ;  /* 0x8000006c8d8d7221 */ /* 0x000fe20000010000 */
[----:B------:R-:W-:Y:S01]  /*4c60*/  FSEL R103, R103, RZ, P4 ;  /* 0x000000ff67677208 */ /* 0x000fe20002000000 */
[----:B------:R-:W-:Y:S01]  /*4c70*/  FFMA.FTZ R108, R221, R137, R136 ;  /* 0x00000089dd6c7223 */ /* 0x000fe20000010088 */
[----:B------:R-:W-:-:S02]  /*4c80*/  LOP3.LUT P4, RZ, R109, 0xff00, RZ, 0xc0, !PT ;  /* 0x0000ff006dff7812 */ /* 0x000fc4000788c0ff */
[----:B------:R-:W-:Y:S01]  /*4c90*/  PRMT R109, R58, 0x7632, R109 ;  /* 0x000076323a6d7816 */ /* 0x000fe2000000006d */
[--C-:B------:R-:W-:Y:S01]  /*4ca0*/  FADD.FTZ R111, R111, -R108.reuse ;  /* 0x8000006c6f6f7221 */ /* 0x100fe20000010000 */
[----:B------:R-:W-:Y:S02]  /*4cb0*/  PRMT R108, R57, 0x7632, R108 ;  /* 0x00007632396c7816 */ /* 0x000fe4000000006c */
[----:B------:R-:W-:Y:S01]  /*4cc0*/  F2FP.BF16.F32.PACK_AB R107, R107, R105 ;  /* 0x000000696b6b723e */ /* 0x000fe200000010ff */
[----:B------:R-:W-:Y:S01]  /*4cd0*/  IMAD.U32 R181, R109, 0x10000, RZ ;  /* 0x000100006db57824 */ /* 0x000fe200078e00ff */
[----:B------:R-:W-:Y:S01]  /*4ce0*/  SHF.L.U32 R108, R108, 0x10, RZ ;  /* 0x000000106c6c7819 */ /* 0x000fe200000006ff */
[----:B------:R-:W-:Y:S01]  /*4cf0*/  IMAD.U32 R105, R57, 0x10000, RZ ;  /* 0x0001000039697824 */ /* 0x000fe200078e00ff */
[----:B------:R-:W-:Y:S01]  /*4d00*/  SHF.L.U32 R109, R0, 0x10, RZ ;  /* 0x00000010006d7819 */ /* 0x000fe200000006ff */
[----:B------:R-:W-:Y:S01]  /*4d10*/  FFMA.FTZ R111, R164, R111, R181 ;  /* 0x0000006fa46f7223 */ /* 0x000fe200000100b5 */
[----:B------:R-:W-:Y:S01]  /*4d20*/  F2FP.BF16.F32.PACK_AB R103, R104, R103 ;  /* 0x000000676867723e */ /* 0x000fe200000010ff */
[C---:B------:R-:W-:Y:S01]  /*4d30*/  FFMA.FTZ R0, R164.reuse, R141, R108 ;  /* 0x0000008da4007223 */ /* 0x040fe2000001006c */
[C---:B------:R-:W-:Y:S01]  /*4d40*/  FFMA.FTZ R105, R164.reuse, R228, R105 ;  /* 0x000000e4a4697223 */ /* 0x040fe20000010069 */
[C---:B------:R-:W-:Y:S01]  /*4d50*/  FMUL.FTZ R108, R111.reuse, UR6 ;  /* 0x000000066f6c7c20 */ /* 0x040fe20008410000 */
[----:B------:R-:W-:Y:S01]  /*4d60*/  F2FP.BF16.F32.PACK_AB R106, R111, R106 ;  /* 0x0000006a6f6a723e */ /* 0x000fe200000010ff */
[----:B------:R-:W-:Y:S01]  /*4d70*/  FFMA.FTZ R222, R164, R222, R109 ;  /* 0x000000dea4de7223 */ /* 0x000fe2000001006d */
[----:B------:R-:W-:Y:S01]  /*4d80*/  F2FP.BF16.F32.PACK_AB R111, R101, R100 ;  /* 0x00000064656f723e */ /* 0x000fe200000010ff */
[----:B------:R-:W-:Y:S01]  /*4d90*/  FMUL.FTZ R100, R105, UR6 ;  /* 0x0000000669647c20 */ /* 0x000fe20008410000 */
[----:B------:R-:W-:-:S02]  /*4da0*/  FSEL R109, R108, RZ, P4 ;  /* 0x000000ff6c6d7208 */ /* 0x000fc40002000000 */
[----:B------:R-:W-:Y:S02]  /*4db0*/  LOP3.LUT P4, RZ, R167, 0xff00, RZ, 0xc0, !PT ;  /* 0x0000ff00a7ff7812 */ /* 0x000fe4000788c0ff */
[----:B------:R-:W-:Y:S02]  /*4dc0*/  F2FP.BF16.F32.PACK_AB R110, R109, R110 ;  /* 0x0000006e6d6e723e */ /* 0x000fe400000010ff */
[C---:B------:R-:W-:Y:S01]  /*4dd0*/  F2FP.BF16.F32.PACK_AB R105, R0.reuse, R105 ;  /* 0x000000690069723e */ /* 0x040fe200000010ff */
[----:B------:R-:W-:Y:S01]  /*4de0*/  FMUL.FTZ R0, R0, UR6 ;  /* 0x0000000600007c20 */ /* 0x000fe20008410000 */
[----:B------:R-:W-:Y:S02]  /*4df0*/  FSEL R141, R108, RZ, P4 ;  /* 0x000000ff6c8d7208 */ /* 0x000fe40002000000 */
[----:B------:R-:W-:Y:S02]  /*4e00*/  FSEL R109, R100, RZ, P2 ;  /* 0x000000ff646d7208 */ /* 0x000fe40001000000 */
[----:B------:R-:W-:-:S02]  /*4e10*/  SHF.L.U32 R101, R56, 0x10, RZ ;  /* 0x0000001038657819 */ /* 0x000fc400000006ff */
[----:B------:R-:W-:Y:S02]  /*4e20*/  LOP3.LUT P2, RZ, R166, 0xff000000, RZ, 0xc0, !PT ;  /* 0xff000000a6ff7812 */ /* 0x000fe4000784c0ff */
[----:B------:R-:W-:Y:S01]  /*4e30*/  F2FP.BF16.F32.PACK_AB R102, R141, R102 ;  /* 0x000000668d66723e */ /* 0x000fe200000010ff */
[----:B------:R-:W-:Y:S01]  /*4e40*/  FFMA.FTZ R231, R164, R231, R101 ;  /* 0x000000e7a4e77223 */ /* 0x000fe20000010065 */
[C---:B------:R-:W-:Y:S02]  /*4e50*/  FSEL R141, R0.reuse, RZ, P2 ;  /* 0x000000ff008d7208 */ /* 0x040fe40001000000 */
[----:B------:R-:W-:Y:S02]  /*4e60*/  FSEL R0, R0, RZ, P3 ;  /* 0x000000ff00007208 */ /* 0x000fe40001800000 */
[----:B------:R-:W-:Y:S02]  /*4e70*/  LOP3.LUT P4, RZ, R166, 0xff0000, RZ, 0xc0, !PT ;  /* 0x00ff0000a6ff7812 */ /* 0x000fe4000788c0ff */
[----:B------:R-:W-:Y:S01]  /*4e80*/  F2FP.BF16.F32.PACK_AB R109, R0, R109 ;  /* 0x0000006d006d723e */ /* 0x000fe200000010ff */
[C---:B------:R-:W-:Y:S01]  /*4e90*/  FMUL.FTZ R0, R222.reuse, UR6 ;  /* 0x00000006de007c20 */ /* 0x040fe20008410000 */
[----:B------:R-:W-:Y:S01]  /*4ea0*/  F2FP.BF16.F32.PACK_AB R104, R222, R231 ;  /* 0x000000e7de68723e */ /* 0x000fe200000010ff */
[----:B------:R-:W-:Y:S01]  /*4eb0*/  FMUL.FTZ R231, R231, UR6 ;  /* 0x00000006e7e77c20 */ /* 0x000fe20008410000 */
[----:B------:R-:W-:-:S02]  /*4ec0*/  FSEL R100, R100, RZ, P4 ;  /* 0x000000ff64647208 */ /* 0x000fc40002000000 */
[C---:B------:R-:W-:Y:S02]  /*4ed0*/  LOP3.LUT P3, RZ, R166.reuse, 0xff00, RZ, 0xc0, !PT ;  /* 0x0000ff00a6ff7812 */ /* 0x040fe4000786c0ff */
[----:B------:R-:W-:Y:S02]  /*4ee0*/  LOP3.LUT P2, RZ, R166, 0xff, RZ, 0xc0, !PT ;  /* 0x000000ffa6ff7812 */ /* 0x000fe4000784c0ff */
[----:B------:R-:W-:Y:S02]  /*4ef0*/  F2FP.BF16.F32.PACK_AB R101, R141, R100 ;  /* 0x000000648d65723e */ /* 0x000fe400000010ff */
[C---:B------:R-:W-:Y:S02]  /*4f00*/  FSEL R141, R0.reuse, RZ, P6 ;  /* 0x000000ff008d7208 */ /* 0x040fe40003000000 */
[----:B------:R-:W-:Y:S02]  /*4f10*/  FSEL R181, R0, RZ, P3 ;  /* 0x000000ff00b57208 */ /* 0x000fe40001800000 */
[----:B------:R-:W-:-:S02]  /*4f20*/  FSEL R100, R231, RZ, P2 ;  /* 0x000000ffe7647208 */ /* 0x000fc40001000000 */
[----:B------:R-:W-:Y:S02]  /*4f30*/  FSEL R108, R231, RZ, P5 ;  /* 0x000000ffe76c7208 */ /* 0x000fe40002800000 */
[----:B------:R-:W-:Y:S02]  /*4f40*/  F2FP.BF16.F32.PACK_AB R100, R181, R100 ;  /* 0x00000064b564723e */ /* 0x000fe400000010ff */
[----:B------:R-:W-:-:S07]  /*4f50*/  F2FP.BF16.F32.PACK_AB R108, R141, R108 ;  /* 0x0000006c8d6c723e */ /* 0x000fce00000010ff */
.L_x_1836:
        /* <DEDUP_REMOVED lines=17> */
[-C--:B------:R-:W-:Y:S01]  /*5070*/  FFMA.FTZ R208, R208, R137.reuse, R136 ;  /* 0x00000089d0d07223 */ /* 0x080fe20000010088 */
[----:B------:R-:W-:Y:S01]  /*5080*/  SHF.L.U32 R101, R55, 0x10, RZ ;  /* 0x0000001037657819 */ /* 0x000fe200000006ff */
[----:B------:R-:W-:Y:S01]  /*5090*/  FADD.FTZ R207, R142, -R207 ;  /* 0x800000cf8ecf7221 */ /* 0x000fe20000010000 */
[----:B------:R-:W-:Y:S01]  /*50a0*/  FADD.FTZ R107, R220, -R219 ;  /* 0x800000dbdc6b7221 */ /* 0x000fe20000010000 */
[----:B------:R-:W-:Y:S01]  /*50b0*/  PRMT R0, R54, 0x7632, R0 ;  /* 0x0000763236007816 */ /* 0x000fe20000000000 */
[----:B------:R-:W-:Y:S02]  /*50c0*/  IMAD.U32 R102, R100, 0x10000, RZ ;  /* 0x0001000064667824 */ /* 0x000fe400078e00ff */
[----:B------:R-:W-:Y:S01]  /*50d0*/  FFMA.FTZ R217, R217, R137, R136 ;  /* 0x00000089d9d97223 */ /* 0x000fe20000010088 */
[----:B------:R-:W-:Y:S01]  /*50e0*/  SHF.L.U32 R100, R54, 0x10, RZ ;  /* 0x0000001036647819 */ /* 0x000fe200000006ff */
[----:B------:R-:W-:Y:S01]  /*50f0*/  FADD.FTZ R105, R143, -R208 ;  /* 0x800000d08f697221 */ /* 0x000fe20000010000 */
[----:B------:R-:W-:Y:S01]  /*5100*/  SHF.L.U32 R0, R0, 0x10, RZ ;  /* 0x0000001000007819 */ /* 0x000fe200000006ff */
[C---:B------:R-:W-:Y:S01]  /*5110*/  FFMA.FTZ R104, R164.reuse, R207, R101 ;  /* 0x000000cfa4687223 */ /* 0x040fe20000010065 */
[----:B------:R-:W-:Y:S01]  /*5120*/  FFMA.FTZ R107, R164, R107, R102 ;  /* 0x0000006ba46b7223 */ /* 0x000fe20000010066 */
[----:B------:R-:W-:Y:S01]  /*5130*/  FADD.FTZ R217, R218, -R217 ;  /* 0x800000d9dad97221 */ /* 0x000fe20000010000 */
[----:B------:R-:W-:Y:S01]  /*5140*/  ISETP.GE.U32.AND P3, PT, R132, RZ, PT ;  /* 0x000000ff8400720c */ /* 0x000fe20003f66070 */
[----:B------:R-:W-:Y:S01]  /*5150*/  FFMA.FTZ R105, R164, R105, R100 ;  /* 0x00000069a4697223 */ /* 0x000fe20000010064 */
[----:B------:R-:W-:Y:S01]  /*5160*/  ISETP.GE.U32.AND P4, PT, R168, RZ, PT ;  /* 0x000000ffa800720c */ /* 0x000fe20003f86070 */
[----:B------:R-:W-:Y:S01]  /*5170*/  FMUL.FTZ R100, R104, UR6 ;  /* 0x0000000668647c20 */ /* 0x000fe20008410000 */
[----:B------:R-:W-:Y:S01]  /*5180*/  FMUL.FTZ R103, R107, UR6 ;  /* 0x000000066b677c20 */ /* 0x000fe20008410000 */
[----:B------:R-:W-:Y:S01]  /*5190*/  FFMA.FTZ R106, R164, R217, R0 ;  /* 0x000000d9a46a7223 */ /* 0x000fe20000010000 */
[----:B------:R-:W-:Y:S01]  /*51a0*/  LOP3.LUT P6, RZ, R133, 0xff0000, RZ, 0xc0, !PT ;  /* 0x00ff000085ff7812 */ /* 0x000fe200078cc0ff */
[----:B------:R-:W-:Y:S01]  /*51b0*/  FMUL.FTZ R109, R105, UR6 ;  /* 0x00000006696d7c20 */ /* 0x000fe20008410000 */
[----:B------:R-:W-:Y:S01]  /*51c0*/  ISETP.GE.U32.AND.EX P3, PT, R133, 0x1000000, PT, P3 ;  /* 0x010000008500780c */ /* 0x000fe20003f66130 */
[----:B------:R-:W-:Y:S01]  /*51d0*/  FMUL.FTZ R102, R106, UR6 ;  /* 0x000000066a667c20 */ /* 0x000fe20008410000 */
[----:B------:R-:W-:Y:S01]  /*51e0*/  LOP3.LUT P5, RZ, R169, 0xff0000, RZ, 0xc0, !PT ;  /* 0x00ff0000a9ff7812 */ /* 0x000fe200078ac0ff */
[-C--:B------:R-:W-:Y:S01]  /*51f0*/  FFMA.FTZ R108, R211, R137.reuse, R136 ;  /* 0x00000089d36c7223 */ /* 0x080fe20000010088 */
[----:B------:R-:W-:Y:S01]  /*5200*/  ISETP.GE.U32.AND.EX P4, PT, R169, 0x1000000, PT, P4 ;  /* 0x01000000a900780c */ /* 0x000fe20003f86140 */
[----:B------:R-:W-:Y:S01]  /*5210*/  IMAD.U32 R141, R53, 0x10000, RZ ;  /* 0x00010000358d7824 */ /* 0x000fe200078e00ff */
[----:B------:R-:W-:Y:S01]  /*5220*/  FSEL R111, R100, RZ, P6 ;  /* 0x000000ff646f7208 */ /* 0x000fe20003000000 */
[----:B------:R-:W-:Y:S01]  /*5230*/  FADD.FTZ R209, R209, -R108 ;  /* 0x8000006cd1d17221 */ /* 0x000fe20000010000 */
[----:B------:R-:W-:Y:S01]  /*5240*/  FSEL R0, R103, RZ, P3 ;  /* 0x000000ff67007208 */ /* 0x000fe20001800000 */
[--C-:B------:R-:W-:Y:S01]  /*5250*/  FFMA.FTZ R215, R215, R137, R136.reuse ;  /* 0x00000089d7d77223 */ /* 0x100fe20000010088 */
[C---:B------:R-:W-:Y:S01]  /*5260*/  LOP3.LUT P6, RZ, R133.reuse, 0xff, RZ, 0xc0, !PT ;  /* 0x000000ff85ff7812 */ /* 0x040fe200078cc0ff */
[----:B------:R-:W-:Y:S01]  /*5270*/  FFMA.FTZ R141, R164, R209, R141 ;  /* 0x000000d1a48d7223 */ /* 0x000fe2000001008d */
[----:B------:R-:W-:Y:S01]  /*5280*/  FSEL R100, R100, RZ, P5 ;  /* 0x000000ff64647208 */ /* 0x000fe20002800000 */
[----:B------:R-:W-:Y:S01]  /*5290*/  FADD.FTZ R215, R216, -R215 ;  /* 0x800000d7d8d77221 */ /* 0x000fe20000010000 */
[----:B------:R-:W-:Y:S01]  /*52a0*/  LOP3.LUT P3, RZ, R133, 0xff00, RZ, 0xc0, !PT ;  /* 0x0000ff0085ff7812 */ /* 0x000fe2000786c0ff */
[-CC-:B------:R-:W-:Y:S01]  /*52b0*/  FFMA.FTZ R133, R212, R137.reuse, R136.reuse ;  /* 0x00000089d4857223 */ /* 0x180fe20000010088 */
[----:B------:R-:W-:Y:S01]  /*52c0*/  FSEL R103, R103, RZ, P4 ;  /* 0x000000ff67677208 */ /* 0x000fe20002000000 */
[----:B------:R-:W-:Y:S01]  /*52d0*/  FFMA.FTZ R213, R213, R137, R136 ;  /* 0x00000089d5d57223 */ /* 0x000fe20000010088 */
[C---:B------:R-:W-:Y:S01]  /*52e0*/  LOP3.LUT P5, RZ, R169.reuse, 0xff, RZ, 0xc0, !PT ;  /* 0x000000ffa9ff7812 */ /* 0x040fe200078ac0ff */
[----:B------:R-:W-:Y:S01]  /*52f0*/  FADD.FTZ R133, R210, -R133 ;  /* 0x80000085d2857221 */ /* 0x000fe20000010000 */
[----:B------:R-:W-:Y:S01]  /*5300*/  LOP3.LUT P4, RZ, R169, 0xff00, RZ, 0xc0, !PT ;  /* 0x0000ff00a9ff7812 */ /* 0x000fe2000788c0ff */
[----:B------:R-:W-:Y:S01]  /*5310*/  FADD.FTZ R213, R214, -R213 ;  /* 0x800000d5d6d57221 */ /* 0x000fe20000010000 */
[----:B------:R-:W-:-:S02]  /*5320*/  FSEL R110, R109, RZ, P6 ;  /* 0x000000ff6d6e7208 */ /* 0x000fc40003000000 */
[C---:B------:R-:W-:Y:S02]  /*5330*/  FSEL R101, R102.reuse, RZ, P3 ;  /* 0x000000ff66657208 */ /* 0x040fe40001800000 */
[----:B------:R-:W-:Y:S02]  /*5340*/  FSEL R109, R109, RZ, P5 ;  /* 0x000000ff6d6d7208 */ /* 0x000fe40002800000 */
[----:B------:R-:W-:Y:S02]  /*5350*/  FSEL R102, R102, RZ, P4 ;  /* 0x000000ff66667208 */ /* 0x000fe40002000000 */
[C---:B------:R-:W-:Y:S02]  /*5360*/  LOP3.LUT P6, RZ, R132.reuse, 0xff0000, RZ, 0xc0, !PT ;  /* 0x00ff000084ff7812 */ /* 0x040fe400078cc0ff */
[C---:B------:R-:W-:Y:S02]  /*5370*/  LOP3.LUT P5, RZ, R132.reuse, 0xff000000, RZ, 0xc0, !PT ;  /* 0xff00000084ff7812 */ /* 0x040fe400078ac0ff */
[----:B------:R-:W-:-:S02]  /*5380*/  LOP3.LUT P3, RZ, R132, 0xff00, RZ, 0xc0, !PT ;  /* 0x0000ff0084ff7812 */ /* 0x000fc4000786c0ff */
[----:B------:R-:W-:Y:S02]  /*5390*/  LOP3.LUT P4, RZ, R132, 0xff, RZ, 0xc0, !PT ;  /* 0x000000ff84ff7812 */ /* 0x000fe4000788c0ff */
[----:B------:R-:W-:Y:S02]  /*53a0*/  PRMT R132, R53, 0x7632, R132 ;  /* 0x0000763235847816 */ /* 0x000fe40000000084 */
[----:B------:R-:W-:Y:S02]  /*53b0*/  PRMT R108, R52, 0x7632, R108 ;  /* 0x00007632346c7816 */ /* 0x000fe4000000006c */
[----:B------:R-:W-:Y:S02]  /*53c0*/  SHF.L.U32 R143, R132, 0x10, RZ ;  /* 0x00000010848f7819 */ /* 0x000fe400000006ff */
[----:B------:R-:W-:Y:S01]  /*53d0*/  SHF.L.U32 R132, R52, 0x10, RZ ;  /* 0x0000001034847819 */ /* 0x000fe200000006ff */
[----:B------:R-:W-:Y:S01]  /*53e0*/  IMAD.U32 R108, R108, 0x10000, RZ ;  /* 0x000100006c6c7824 */ /* 0x000fe200078e00ff */
[----:B------:R-:W-:Y:S01]  /*53f0*/  F2FP.BF16.F32.PACK_AB R106, R106, R105 ;  /* 0x000000696a6a723e */ /* 0x000fe200000010ff */
[----:B------:R-:W-:Y:S01]  /*5400*/  FFMA.FTZ R142, R164, R215, R143 ;  /* 0x000000d7a48e7223 */ /* 0x000fe2000001008f */
[----:B------:R-:W-:Y:S01]  /*5410*/  F2FP.BF16.F32.PACK_AB R102, R102, R109 ;  /* 0x0000006d6666723e */ /* 0x000fe200000010ff */
[C---:B------:R-:W-:Y:S01]  /*5420*/  FFMA.FTZ R132, R164.reuse, R133, R132 ;  /* 0x00000085a4847223 */ /* 0x040fe20000010084 */
[----:B------:R-:W-:Y:S01]  /*5430*/  FMUL.FTZ R133, R141, UR6 ;  /* 0x000000068d857c20 */ /* 0x000fe20008410000 */
[----:B------:R-:W-:Y:S01]  /*5440*/  FFMA.FTZ R213, R164, R213, R108 ;  /* 0x000000d5a4d57223 */ /* 0x000fe2000001006c */
[C---:B------:R-:W-:Y:S01]  /*5450*/  F2FP.BF16.F32.PACK_AB R105, R142.reuse, R141 ;  /* 0x0000008d8e69723e */ /* 0x040fe200000010ff */
[----:B------:R-:W-:Y:S01]  /*5460*/  FMUL.FTZ R142, R142, UR6 ;  /* 0x000000068e8e7c20 */ /* 0x000fe20008410000 */
[----:B------:R-:W-:-:S02]  /*5470*/  F2FP.BF16.F32.PACK_AB R107, R107, R104 ;  /* 0x000000686b6b723e */ /* 0x000fc400000010ff */
[----:B------:R-:W-:Y:S02]  /*5480*/  FSEL R140, R133, RZ, P6 ;  /* 0x000000ff858c7208 */ /* 0x000fe40003000000 */
[----:B------:R-:W-:Y:S02]  /*5490*/  LOP3.LUT P6, RZ, R168, 0xff0000, RZ, 0xc0, !PT ;  /* 0x00ff0000a8ff7812 */ /* 0x000fe400078cc0ff */
[----:B------:R-:W-:Y:S01]  /*54a0*/  F2FP.BF16.F32.PACK_AB R111, R0, R111 ;  /* 0x0000006f006f723e */ /* 0x000fe200000010ff */
[----:B------:R-:W-:Y:S01]  /*54b0*/  FMUL.FTZ R0, R213, UR6 ;  /* 0x00000006d5007c20 */ /* 0x000fe20008410000 */
[----:B------:R-:W-:Y:S02]  /*54c0*/  FSEL R109, R133, RZ, P6 ;  /* 0x000000ff856d7208 */ /* 0x000fe40003000000 */
[----:B------:R-:W-:Y:S02]  /*54d0*/  LOP3.LUT P6, RZ, R168, 0xff000000, RZ, 0xc0, !PT ;  /* 0xff000000a8ff7812 */ /* 0x000fe400078cc0ff */
[----:B------:R-:W-:-:S02]  /*54e0*/  FSEL R143, R142, RZ, P5 ;  /* 0x000000ff8e8f7208 */ /* 0x000fc40002800000 */
        /* <DEDUP_REMOVED lines=16> */
.L_x_1843:
[----:B------:R-:W-:Y:S01]  /*55f0*/  PRMT R0, R55, 0x7632, R0 ;  /* 0x0000763237007816 */ /* 0x000fe20000000000 */
[-CC-:B------:R-:W-:Y:S01]  /*5600*/  FFMA.FTZ R207, R207, R137.reuse, R136.reuse ;  /* 0x00000089cfcf7223 */ /* 0x180fe20000010088 */
[-CC-:B------:R-:W-:Y:S01]  /*5610*/  FFMA.FTZ R219, R219, R137.reuse, R136.reuse ;  /* 0x00000089dbdb7223 */ /* 0x180fe20000010088 */
[----:B0-----:R-:W-:Y:S01]  /*5620*/  SHF.L.U32 R100, R55, 0x10, RZ ;  /* 0x0000001037647819 */ /* 0x001fe200000006ff */
[-C--:B------:R-:W-:Y:S01]  /*5630*/  FFMA.FTZ R208, R208, R137.reuse, R136 ;  /* 0x00000089d0d07223 */ /* 0x080fe20000010088 */
[----:B------:R-:W-:Y:S01]  /*5640*/  SHF.L.U32 R101, R0, 0x10, RZ ;  /* 0x0000001000657819 */ /* 0x000fe200000006ff */
[----:B------:R-:W-:Y:S01]  /*5650*/  FADD.FTZ R207, R142, -R207 ;  /* 0x800000cf8ecf7221 */ /* 0x000fe20000010000 */
[----:B------:R-:W-:Y:S01]  /*5660*/  PRMT R0, R54, 0x7632, R0 ;  /* 0x0000763236007816 */ /* 0x000fe20000000000 */
[----:B------:R-:W-:Y:S01]  /*5670*/  FADD.FTZ R219, R220, -R219 ;  /* 0x800000dbdcdb7221 */ /* 0x000fe20000010000 */
[----:B------:R-:W-:Y:S01]  /*5680*/  FFMA.FTZ R217, R217, R137, R136 ;  /* 0x00000089d9d97223 */ /* 0x000fe20000010088 */
[----:B------:R-:W-:Y:S01]  /*5690*/  FFMA.FTZ R207, R164, R207, R100 ;  /* 0x000000cfa4cf7223 */ /* 0x000fe20000010064 */
[----:B------:R-:W-:Y:S01]  /*56a0*/  FADD.FTZ R143, R143, -R208 ;  /* 0x800000d08f8f7221 */ /* 0x000fe20000010000 */
[----:B------:R-:W-:Y:S01]  /*56b0*/  IMAD.U32 R100, R0, 0x10000, RZ ;  /* 0x0001000000647824 */ /* 0x000fe200078e00ff */
[----:B------:R-:W-:Y:S01]  /*56c0*/  SHF.L.U32 R0, R54, 0x10, RZ ;  /* 0x0000001036007819 */ /* 0x000fe200000006ff */
[----:B------:R-:W-:Y:S01]  /*56d0*/  FFMA.FTZ R101, R164, R219, R101 ;  /* 0x000000dba4657223 */ /* 0x000fe20000010065 */
[----:B------:R-:W-:Y:S01]  /*56e0*/  FADD.FTZ R217, R218, -R217 ;  /* 0x800000d9dad97221 */ /* 0x000fe20000010000 */
[----:B------:R-:W-:Y:S01]  /*56f0*/  ISETP.GE.U32.AND P3, PT, R132, RZ, PT ;  /* 0x000000ff8400720c */ /* 0x000fe20003f66070 */
[----:B------:R-:W-:Y:S01]  /*5700*/  FMUL.FTZ R207, R207, UR6 ;  /* 0x00000006cfcf7c20 */ /* 0x000fe20008410000 */
[----:B------:R-:W-:Y:S01]  /*5710*/  ISETP.GE.U32.AND P4, PT, R168, RZ, PT ;  /* 0x000000ffa800720c */ /* 0x000fe20003f86070 */
[C---:B------:R-:W-:Y:S01]  /*5720*/  FFMA.FTZ R0, R164.reuse, R143, R0 ;  /* 0x0000008fa4007223 */ /* 0x040fe20000010000 */
[----:B------:R-:W-:Y:S01]  /*5730*/  LOP3.LUT P6, RZ, R133, 0xff0000, RZ, 0xc0, !PT ;  /* 0x00ff000085ff7812 */ /* 0x000fe200078cc0ff */
[----:B------:R-:W-:Y:S01]  /*5740*/  FMUL.FTZ R101, R101, UR6 ;  /* 0x0000000665657c20 */ /* 0x000fe20008410000 */
[----:B------:R-:W-:Y:S01]  /*5750*/  FFMA.FTZ R108, R211, R137, R136 ;  /* 0x00000089d36c7223 */ /* 0x000fe20000010088 */
[----:B------:R-:W-:Y:S01]  /*5760*/  FFMA.FTZ R217, R164, R217, R100 ;  /* 0x000000d9a4d97223 */ /* 0x000fe20000010064 */
[----:B------:R-:W-:Y:S01]  /*5770*/  LOP3.LUT P5, RZ, R169, 0xff0000, RZ, 0xc0, !PT ;  /* 0x00ff0000a9ff7812 */ /* 0x000fe200078ac0ff */
[----:B------:R-:W-:Y:S01]  /*5780*/  FMUL.FTZ R109, R0, UR6 ;  /* 0x00000006006d7c20 */ /* 0x000fe20008410000 */
[----:B------:R-:W-:Y:S01]  /*5790*/  ISETP.GE.U32.AND.EX P3, PT, R133, 0x1000000, PT, P3 ;  /* 0x010000008500780c */ /* 0x000fe20003f66130 */
[----:B------:R-:W-:Y:S01]  /*57a0*/  FADD.FTZ R209, R209, -R108 ;  /* 0x8000006cd1d17221 */ /* 0x000fe20000010000 */
[----:B------:R-:W-:Y:S01]  /*57b0*/  ISETP.GE.U32.AND.EX P4, PT, R169, 0x1000000, PT, P4 ;  /* 0x01000000a900780c */ /* 0x000fe20003f86140 */
[----:B------:R-:W-:Y:S01]  /*57c0*/  FMUL.FTZ R217, R217, UR6 ;  /* 0x00000006d9d97c20 */ /* 0x000fe20008410000 */
[----:B------:R-:W-:Y:S01]  /*57d0*/  SHF.L.U32 R141, R53, 0x10, RZ ;  /* 0x00000010358d7819 */ /* 0x000fe200000006ff */
[-CC-:B------:R-:W-:Y:S01]  /*57e0*/  FFMA.FTZ R215, R215, R137.reuse, R136.reuse ;  /* 0x00000089d7d77223 */ /* 0x180fe20000010088 */
[----:B------:R-:W-:Y:S01]  /*57f0*/  FSEL R111, R207, RZ, P6 ;  /* 0x000000ffcf6f7208 */ /* 0x000fe20003000000 */
[----:B------:R-:W-:Y:S01]  /*5800*/  FFMA.FTZ R213, R213, R137, R136 ;  /* 0x00000089d5d57223 */ /* 0x000fe20000010088 */
[----:B------:R-:W-:Y:S01]  /*5810*/  LOP3.LUT P6, RZ, R133, 0xff, RZ, 0xc0, !PT ;  /* 0x000000ff85ff7812 */ /* 0x000fe200078cc0ff */
[----:B------:R-:W-:Y:S01]  /*5820*/  FFMA.FTZ R209, R164, R209, R141 ;  /* 0x000000d1a4d17223 */ /* 0x000fe2000001008d */
[----:B------:R-:W-:Y:S01]  /*5830*/  FSEL R100, R207, RZ, P5 ;  /* 0x000000ffcf647208 */ /* 0x000fe20002800000 */
[----:B------:R-:W-:Y:S01]  /*5840*/  FADD.FTZ R215, R216, -R215 ;  /* 0x800000d7d8d77221 */ /* 0x000fe20000010000 */
[----:B------:R-:W-:Y:S01]  /*5850*/  FSEL R0, R101, RZ, P3 ;  /* 0x000000ff65007208 */ /* 0x000fe20001800000 */
[----:B------:R-:W-:Y:S01]  /*5860*/  FMUL.FTZ R209, R209, UR6 ;  /* 0x00000006d1d17c20 */ /* 0x000fe20008410000 */
[----:B------:R-:W-:Y:S01]  /*5870*/  FSEL R103, R101, RZ, P4 ;  /* 0x000000ff65677208 */ /* 0x000fe20002000000 */
[----:B------:R-:W-:Y:S01]  /*5880*/  FADD.FTZ R213, R214, -R213 ;  /* 0x800000d5d6d57221 */ /* 0x000fe20000010000 */
[----:B------:R-:W-:-:S02]  /*5890*/  LOP3.LUT P5, RZ, R169, 0xff, RZ, 0xc0, !PT ;  /* 0x000000ffa9ff7812 */ /* 0x000fc400078ac0ff */
[----:B------:R-:W-:Y:S01]  /*58a0*/  LOP3.LUT P3, RZ, R133, 0xff00, RZ, 0xc0, !PT ;  /* 0x0000ff0085ff7812 */ /* 0x000fe2000786c0ff */
[----:B------:R-:W-:Y:S01]  /*58b0*/  FFMA.FTZ R133, R212, R137, R136 ;  /* 0x00000089d4857223 */ /* 0x000fe20000010088 */
[----:B------:R-:W-:Y:S02]  /*58c0*/  LOP3.LUT P4, RZ, R169, 0xff00, RZ, 0xc0, !PT ;  /* 0x0000ff00a9ff7812 */ /* 0x000fe4000788c0ff */
[----:B------:R-:W-:Y:S01]  /*58d0*/  PRMT R108, R53, 0x7632, R108 ;  /* 0x00007632356c7816 */ /* 0x000fe2000000006c */
[----:B------:R-:W-:Y:S01]  /*58e0*/  FADD.FTZ R133, R210, -R133 ;  /* 0x80000085d2857221 */ /* 0x000fe20000010000 */
[C---:B------:R-:W-:Y:S02]  /*58f0*/  FSEL R110, R109.reuse, RZ, P6 ;  /* 0x000000ff6d6e7208 */ /* 0x040fe40003000000 */
[----:B------:R-:W-:Y:S02]  /*5900*/  FSEL R109, R109, RZ, P5 ;  /* 0x000000ff6d6d7208 */ /* 0x000fe40002800000 */
[----:B------:R-:W-:-:S02]  /*5910*/  FSEL R101, R217, RZ, P3 ;  /* 0x000000ffd9657208 */ /* 0x000fc40001800000 */
[----:B------:R-:W-:Y:S02]  /*5920*/  FSEL R102, R217, RZ, P4 ;  /* 0x000000ffd9667208 */ /* 0x000fe40002000000 */
[C---:B------:R-:W-:Y:S02]  /*5930*/  LOP3.LUT P6, RZ, R132.reuse, 0xff0000, RZ, 0xc0, !PT ;  /* 0x00ff000084ff7812 */ /* 0x040fe400078cc0ff */
[C---:B------:R-:W-:Y:S02]  /*5940*/  LOP3.LUT P5, RZ, R132.reuse, 0xff000000, RZ, 0xc0, !PT ;  /* 0xff00000084ff7812 */ /* 0x040fe400078ac0ff */
[C---:B------:R-:W-:Y:S02]  /*5950*/  LOP3.LUT P3, RZ, R132.reuse, 0xff00, RZ, 0xc0, !PT ;  /* 0x0000ff0084ff7812 */ /* 0x040fe4000786c0ff */
[----:B------:R-:W-:Y:S01]  /*5960*/  LOP3.LUT P4, RZ, R132, 0xff, RZ, 0xc0, !PT ;  /* 0x000000ff84ff7812 */ /* 0x000fe2000788c0ff */
[----:B------:R-:W-:Y:S01]  /*5970*/  IMAD.U32 R132, R108, 0x10000, RZ ;  /* 0x000100006c847824 */ /* 0x000fe200078e00ff */
[----:B------:R-:W-:-:S02]  /*5980*/  PRMT R108, R52, 0x7632, R108 ;  /* 0x00007632346c7816 */ /* 0x000fc4000000006c */
[----:B------:R-:W-:Y:S01]  /*5990*/  SHF.L.U32 R141, R52, 0x10, RZ ;  /* 0x00000010348d7819 */ /* 0x000fe200000006ff */
[----:B------:R-:W-:Y:S01]  /*59a0*/  FFMA.FTZ R215, R164, R215, R132 ;  /* 0x000000d7a4d77223 */ /* 0x000fe20000010084 */
[----:B------:R-:W-:Y:S02]  /*59b0*/  SHF.L.U32 R108, R108, 0x10, RZ ;  /* 0x000000106c6c7819 */ /* 0x000fe400000006ff */
[----:B------:R-:W-:Y:S01]  /*59c0*/  FSEL R132, R209, RZ, P6 ;  /* 0x000000ffd1847208 */ /* 0x000fe20003000000 */
[----:B------:R-:W-:Y:S01]  /*59d0*/  FMUL.FTZ R215, R215, UR6 ;  /* 0x00000006d7d77c20 */ /* 0x000fe20008410000 */
[----:B------:R-:W-:Y:S01]  /*59e0*/  LOP3.LUT P6, RZ, R168, 0xff0000, RZ, 0xc0, !PT ;  /* 0x00ff0000a8ff7812 */ /* 0x000fe200078cc0ff */
[C---:B------:R-:W-:Y:S01]  /*59f0*/  FFMA.FTZ R108, R164.reuse, R213, R108 ;  /* 0x000000d5a46c7223 */ /* 0x040fe2000001006c */
[----:B------:R-:W-:Y:S01]  /*5a00*/  FFMA.FTZ R133, R164, R133, R141 ;  /* 0x00000085a4857223 */ /* 0x000fe2000001008d */
[----:B------:R-:W-:Y:S02]  /*5a10*/  F2FP.BF16.F32.PACK_AB R102, R102, R109 ;  /* 0x0000006d6666723e */ /* 0x000fe400000010ff */
[----:B------:R-:W-:Y:S01]  /*5a20*/  FSEL R209, R209, RZ, P6 ;  /* 0x000000ffd1d17208 */ /* 0x000fe20003000000 */
[----:B------:R-:W-:Y:S01]  /*5a30*/  FMUL.FTZ R108, R108, UR6 ;  /* 0x000000066c6c7c20 */ /* 0x000fe20008410000 */
[----:B------:R-:W-:Y:S01]  /*5a40*/  LOP3.LUT P6, RZ, R168, 0xff000000, RZ, 0xc0, !PT ;  /* 0xff000000a8ff7812 */ /* 0x000fe200078cc0ff */
[----:B------:R-:W-:Y:S01]  /*5a50*/  FMUL.FTZ R133, R133, UR6 ;  /* 0x0000000685857c20 */ /* 0x000fe20008410000 */
[----:B------:R-:W-:-:S02]  /*5a60*/  F2FP.BF16.F32.PACK_AB R111, R0, R111 ;  /* 0x0000006f006f723e */ /* 0x000fc400000010ff */
[C---:B------:R-:W-:Y:S02]  /*5a70*/  FSEL R109, R215.reuse, RZ, P5 ;  /* 0x000000ffd76d7208 */ /* 0x040fe40002800000 */
[C---:B------:R-:W-:Y:S02]  /*5a80*/  LOP3.LUT P5, RZ, R168.reuse, 0xff00, RZ, 0xc0, !PT ;  /* 0x0000ff00a8ff7812 */ /* 0x040fe400078ac0ff */
        /* <DEDUP_REMOVED lines=13> */
.L_x_1842:
[----:B------:R-:W-:Y:S05]  /*5b60*/  @!P2 BRA `(.L_x_1845) ;  /* 0x00000004003ca947 */ /* 0x000fea0003800000 */
[-CC-:B------:R-:W-:Y:S01]  /*5b70*/  FFMA.FTZ R219, R219, R137.reuse, R136.reuse ;  /* 0x00000089dbdb7223 */ /* 0x180fe20000010088 */
[-CC-:B------:R-:W-:Y:S01]  /*5b80*/  FFMA.FTZ R207, R207, R137.reuse, R136.reuse ;  /* 0x00000089cfcf7223 */ /* 0x180fe20000010088 */
[--C-:B------:R-:W-:Y:S01]  /*5b90*/  FFMA.FTZ R217, R217, R137, R136.reuse ;  /* 0x00000089d9d97223 */ /* 0x100fe20000010088 */
[----:B------:R-:W-:Y:S01]  /*5ba0*/  ISETP.GE.U32.AND P3, PT, R132, RZ, PT ;  /* 0x000000ff8400720c */ /* 0x000fe20003f66070 */
[----:B------:R-:W-:Y:S01]  /*5bb0*/  FADD.FTZ R219, R220, -R219 ;  /* 0x800000dbdcdb7221 */ /* 0x000fe20000010000 */
[----:B------:R-:W-:Y:S01]  /*5bc0*/  FADD.FTZ R107, R142, -R207 ;  /* 0x800000cf8e6b7221 */ /* 0x000fe20000010000 */
[----:B------:R-:W-:Y:S01]  /*5bd0*/  ISETP.GE.U32.AND P4, PT, R168, RZ, PT ;  /* 0x000000ffa800720c */ /* 0x000fe20003f86070 */
[----:B0-----:R-:W-:Y:S01]  /*5be0*/  FADD.FTZ R109, R218, -R217 ;  /* 0x800000d9da6d7221 */ /* 0x001fe20000010000 */
[C---:B------:R-:W-:Y:S01]  /*5bf0*/  FMUL.FTZ R104, R164.reuse, R219 ;  /* 0x000000dba4687220 */ /* 0x040fe20000410000 */
[C---:B------:R-:W-:Y:S01]  /*5c00*/  FMUL.FTZ R107, R164.reuse, R107 ;  /* 0x0000006ba46b7220 */ /* 0x040fe20000410000 */
[----:B------:R-:W-:Y:S01]  /*5c10*/  ISETP.GE.U32.AND.EX P3, PT, R133, 0x1000000, PT, P3 ;  /* 0x010000008500780c */ /* 0x000fe20003f66130 */
[----:B------:R-:W-:Y:S01]  /*5c20*/  FMUL.FTZ R109, R164, R109 ;  /* 0x0000006da46d7220 */ /* 0x000fe20000410000 */
[----:B------:R-:W-:Y:S01]  /*5c30*/  FMUL.FTZ R100, R104, UR6 ;  /* 0x0000000668647c20 */ /* 0x000fe20008410000 */
[----:B------:R-:W-:Y:S01]  /*5c40*/  ISETP.GE.U32.AND.EX P4, PT, R169, 0x1000000, PT, P4 ;  /* 0x01000000a900780c */ /* 0x000fe20003f86140 */
[----:B------:R-:W-:Y:S01]  /*5c50*/  FMUL.FTZ R103, R107, UR6 ;  /* 0x000000066b677c20 */ /* 0x000fe20008410000 */
[----:B------:R-:W-:Y:S01]  /*5c60*/  LOP3.LUT P6, RZ, R133, 0xff0000, RZ, 0xc0, !PT ;  /* 0x00ff000085ff7812 */ /* 0x000fe200078cc0ff */
[-CC-:B------:R-:W-:Y:S01]  /*5c70*/  FFMA.FTZ R208, R208, R137.reuse, R136.reuse ;  /* 0x00000089d0d07223 */ /* 0x180fe20000010088 */
[C---:B------:R-:W-:Y:S01]  /*5c80*/  FSEL R0, R100.reuse, RZ, P3 ;  /* 0x000000ff64007208 */ /* 0x040fe20001800000 */
[-C--:B------:R-:W-:Y:S01]  /*5c90*/  FFMA.FTZ R215, R215, R137.reuse, R136 ;  /* 0x00000089d7d77223 */ /* 0x080fe20000010088 */
[----:B------:R-:W-:Y:S01]  /*5ca0*/  FSEL R108, R100, RZ, P4 ;  /* 0x000000ff646c7208 */ /* 0x000fe20002000000 */
[----:B------:R-:W-:Y:S01]  /*5cb0*/  FMUL.FTZ R100, R109, UR6 ;  /* 0x000000066d647c20 */ /* 0x000fe20008410000 */
[----:B------:R-:W-:Y:S01]  /*5cc0*/  LOP3.LUT P3, RZ, R133, 0xff00, RZ, 0xc0, !PT ;  /* 0x0000ff0085ff7812 */ /* 0x000fe2000786c0ff */
[----:B------:R-:W-:Y:S01]  /*5cd0*/  FADD.FTZ R143, R143, -R208 ;  /* 0x800000d08f8f7221 */ /* 0x000fe20000010000 */
[----:B------:R-:W-:Y:S01]  /*5ce0*/  LOP3.LUT P4, RZ, R169, 0xff00, RZ, 0xc0, !PT ;  /* 0x0000ff00a9ff7812 */ /* 0x000fe2000788c0ff */
[--C-:B------:R-:W-:Y:S01]  /*5cf0*/  FFMA.FTZ R213, R213, R137, R136.reuse ;  /* 0x00000089d5d57223 */ /* 0x100fe20000010088 */
[----:B------:R-:W-:Y:S01]  /*5d00*/  FSEL R111, R103, RZ, P6 ;  /* 0x000000ff676f7208 */ /* 0x000fe20003000000 */
[----:B------:R-:W-:Y:S01]  /*5d10*/  FMUL.FTZ R106, R164, R143 ;  /* 0x0000008fa46a7220 */ /* 0x000fe20000410000 */
[----:B------:R-:W-:Y:S01]  /*5d20*/  LOP3.LUT P6, RZ, R133, 0xff, RZ, 0xc0, !PT ;  /* 0x000000ff85ff7812 */ /* 0x000fe200078cc0ff */
[-CC-:B------:R-:W-:Y:S01]  /*5d30*/  FFMA.FTZ R141, R212, R137.reuse, R136.reuse ;  /* 0x00000089d48d7223 */ /* 0x180fe20000010088 */
[----:B------:R-:W-:Y:S01]  /*5d40*/  FSEL R101, R100, RZ, P3 ;  /* 0x000000ff64657208 */ /* 0x000fe20001800000 */
[----:B------:R-:W-:Y:S01]  /*5d50*/  FMUL.FTZ R102, R106, UR6 ;  /* 0x000000066a667c20 */ /* 0x000fe20008410000 */
[----:B------:R-:W-:Y:S01]  /*5d60*/  FSEL R133, R100, RZ, P4 ;  /* 0x000000ff64857208 */ /* 0x000fe20002000000 */
[----:B------:R-:W-:Y:S01]  /*5d70*/  FFMA.FTZ R100, R211, R137, R136 ;  /* 0x00000089d3647223 */ /* 0x000fe20000010088 */
[----:B------:R-:W-:Y:S01]  /*5d80*/  LOP3.LUT P5, RZ, R169, 0xff0000, RZ, 0xc0, !PT ;  /* 0x00ff0000a9ff7812 */ /* 0x000fe200078ac0ff */
[----:B------:R-:W-:Y:S01]  /*5d90*/  FADD.FTZ R215, R216, -R215 ;  /* 0x800000d7d8d77221 */ /* 0x000fe20000010000 */
[----:B------:R-:W-:Y:S01]  /*5da0*/  FSEL R110, R102, RZ, P6 ;  /* 0x000000ff666e7208 */ /* 0x000fe20003000000 */
[----:B------:R-:W-:Y:S01]  /*5db0*/  FADD.FTZ R105, R209, -R100 ;  /* 0x80000064d1697221 */ /* 0x000fe20000010000 */
[----:B------:R-:W-:Y:S01]  /*5dc0*/  FSEL R103, R103, RZ, P5 ;  /* 0x000000ff67677208 */ /* 0x000fe20002800000 */
[----:B------:R-:W-:Y:S01]  /*5dd0*/  FADD.FTZ R213, R214, -R213 ;  /* 0x800000d5d6d57221 */ /* 0x000fe20000010000 */
[----:B------:R-:W-:Y:S01]  /*5de0*/  LOP3.LUT P5, RZ, R169, 0xff, RZ, 0xc0, !PT ;  /* 0x000000ffa9ff7812 */ /* 0x000fe200078ac0ff */
[----:B------:R-:W-:Y:S01]  /*5df0*/  FMUL.FTZ R105, R164, R105 ;  /* 0x00000069a4697220 */ /* 0x000fe20000410000 */
[----:B------:R-:W-:Y:S01]  /*5e00*/  LOP3.LUT P6, RZ, R132, 0xff0000, RZ, 0xc0, !PT ;  /* 0x00ff000084ff7812 */ /* 0x000fe200078cc0ff */
[----:B------:R-:W-:Y:S01]  /*5e10*/  FADD.FTZ R141, R210, -R141 ;  /* 0x8000008dd28d7221 */ /* 0x000fe20000010000 */
[----:B------:R-:W-:Y:S01]  /*5e20*/  FSEL R102, R102, RZ, P5 ;  /* 0x000000ff66667208 */ /* 0x000fe20002800000 */
[----:B------:R-:W-:Y:S01]  /*5e30*/  FMUL.FTZ R100, R105, UR6 ;  /* 0x0000000669647c20 */ /* 0x000fe20008410000 */
[----:B------:R-:W-:-:S02]  /*5e40*/  LOP3.LUT P5, RZ, R132, 0xff000000, RZ, 0xc0, !PT ;  /* 0xff00000084ff7812 */ /* 0x000fc400078ac0ff */
[C---:B------:R-:W-:Y:S02]  /*5e50*/  LOP3.LUT P3, RZ, R132.reuse, 0xff00, RZ, 0xc0, !PT ;  /* 0x0000ff0084ff7812 */ /* 0x040fe4000786c0ff */
[----:B------:R-:W-:Y:S02]  /*5e60*/  LOP3.LUT P4, RZ, R132, 0xff, RZ, 0xc0, !PT ;  /* 0x000000ff84ff7812 */ /* 0x000fe4000788c0ff */
[----:B------:R-:W-:Y:S01]  /*5e70*/  F2FP.BF16.F32.PACK_AB R107, R104, R107 ;  /* 0x0000006b686b723e */ /* 0x000fe200000010ff */
[----:B------:R-:W-:Y:S01]  /*5e80*/  FMUL.FTZ R104, R164, R215 ;  /* 0x000000d7a4687220 */ /* 0x000fe20000410000 */
[----:B------:R-:W-:Y:S02]  /*5e90*/  FSEL R132, R100, RZ, P6 ;  /* 0x000000ff64847208 */ /* 0x000fe40003000000 */
[----:B------:R-:W-:Y:S02]  /*5ea0*/  LOP3.LUT P6, RZ, R168, 0xff0000, RZ, 0xc0, !PT ;  /* 0x00ff0000a8ff7812 */ /* 0x000fe400078cc0ff */
[----:B------:R-:W-:Y:S01]  /*5eb0*/  F2FP.BF16.F32.PACK_AB R106, R109, R106 ;  /* 0x0000006a6d6a723e */ /* 0x000fe200000010ff */
[----:B------:R-:W-:Y:S01]  /*5ec0*/  FMUL.FTZ R109, R164, R213 ;  /* 0x000000d5a46d7220 */ /* 0x000fe20000410000 */
        /* <DEDUP_REMOVED lines=25> */
.L_x_1845:
        /* <DEDUP_REMOVED lines=10> */
[----:B0-----:R-:W-:Y:S01]  /*6100*/  FFMA.FTZ R100, R211, R137, R136 ;  /* 0x00000089d3647223 */ /* 0x001fe20000010088 */
[----:B------:R-:W-:Y:S01]  /*6110*/  FADD.FTZ R217, R218, -R217 ;  /* 0x800000d9dad97221 */ /* 0x000fe20000010000 */
[----:B------:R-:W-:Y:S01]  /*6120*/  ISETP.GE.U32.AND.EX P5, PT, R133, 0x1000000, PT, P3 ;  /* 0x010000008500780c */ /* 0x000fe20003fa6130 */
[----:B------:R-:W-:Y:S01]  /*6130*/  FMUL.FTZ R219, R219, UR6 ;  /* 0x00000006dbdb7c20 */ /* 0x000fe20008410000 */
[----:B------:R-:W-:Y:S01]  /*6140*/  ISETP.GE.U32.AND P3, PT, R168, RZ, PT ;  /* 0x000000ffa800720c */ /* 0x000fe20003f66070 */
[----:B------:R-:W-:Y:S01]  /*6150*/  FMUL.FTZ R207, R207, UR6 ;  /* 0x00000006cfcf7c20 */ /* 0x000fe20008410000 */
[C---:B------:R-:W-:Y:S01]  /*6160*/  FMUL.FTZ R143, R164.reuse, R143 ;  /* 0x0000008fa48f7220 */ /* 0x040fe20000410000 */
        /* <DEDUP_REMOVED lines=39> */
[----:B------:R-:W-:Y:S02]  /*63e0*/  F2FP.BF16.F32.PACK_AB R111, R111, R0 ;  /* 0x000000006f6f723e */ /* 0x000fe400000010ff */
[----:B------:R-:W-:Y:S02]  /*63f0*/  FSEL R209, R209, RZ, P5 ;  /* 0x000000ffd1d17208 */ /* 0x000fe40002800000 */
[----:B------:R-:W-:Y:S02]  /*6400*/  LOP3.LUT P5, RZ, R168, 0xff000000, RZ, 0xc0, !PT ;  /* 0xff000000a8ff7812 */ /* 0x000fe400078ac0ff */
[----:B------:R-:W-:-:S02]  /*6410*/  FSEL R141, R215, RZ, P4 ;  /* 0x000000ffd78d7208 */ /* 0x000fc40002000000 */
[----:B------:R-:W-:Y:S02]  /*6420*/  FSEL R0, R215, RZ, P5 ;  /* 0x000000ffd7007208 */ /* 0x000fe40002800000 */
[C---:B------:R-:W-:Y:S02]  /*6430*/  LOP3.LUT P4, RZ, R168.reuse, 0xff00, RZ, 0xc0, !PT ;  /* 0x0000ff00a8ff7812 */ /* 0x040fe4000788c0ff */
[----:B------:R-:W-:Y:S02]  /*6440*/  LOP3.LUT P5, RZ, R168, 0xff, RZ, 0xc0, !PT ;  /* 0x000000ffa8ff7812 */ /* 0x000fe400078ac0ff */
        /* <DEDUP_REMOVED lines=12> */
.L_x_1841:
[----:B------:R-:W-:Y:S05]  /*6510*/  @!P1 BRA `(.L_x_1846) ;  /* 0x0000000800249947 */ /* 0x000fea0003800000 */
[----:B------:R-:W-:Y:S05]  /*6520*/  @!P2 BRA `(.L_x_1847) ;  /* 0x000000040018a947 */ /* 0x000fea0003800000 */
[----:B------:R-:W-:Y:S01]  /*6530*/  PRMT R0, R54, 0x7632, R0 ;  /* 0x0000763236007816 */ /* 0x000fe20000000000 */
[-C--:B------:R-:W-:Y:S01]  /*6540*/  FFMA.FTZ R217, R217, R137.reuse, R136 ;  /* 0x00000089d9d97223 */ /* 0x080fe20000010088 */
[----:B------:R-:W-:Y:S01]  /*6550*/  PRMT R104, R55, 0x7632, R104 ;  /* 0x0000763237687816 */ /* 0x000fe20000000068 */
[-CC-:B------:R-:W-:Y:S01]  /*6560*/  FFMA.FTZ R208, R208, R137.reuse, R136.reuse ;  /* 0x00000089d0d07223 */ /* 0x180fe20000010088 */
[----:B------:R-:W-:Y:S01]  /*6570*/  SHF.L.U32 R0, R0, 0x10, RZ ;  /* 0x0000001000007819 */ /* 0x000fe200000006ff */
[----:B------:R-:W-:Y:S01]  /*6580*/  FADD.FTZ R217, R218, -R217 ;  /* 0x800000d9dad97221 */ /* 0x000fe20000010000 */
[-CC-:B------:R-:W-:Y:S01]  /*6590*/  FFMA.FTZ R219, R219, R137.reuse, R136.reuse ;  /* 0x00000089dbdb7223 */ /* 0x180fe20000010088 */
[----:B------:R-:W-:Y:S01]  /*65a0*/  FFMA.FTZ R207, R207, R137, R136 ;  /* 0x00000089cfcf7223 */ /* 0x000fe20000010088 */
[----:B0-----:R-:W-:Y:S02]  /*65b0*/  IMAD.U32 R109, R104, 0x10000, RZ ;  /* 0x00010000686d7824 */ /* 0x001fe400078e00ff */
[----:B------:R-:W-:Y:S01]  /*65c0*/  FFMA.FTZ R106, R164, R217, R0 ;  /* 0x000000d9a46a7223 */ /* 0x000fe20000010000 */
[----:B------:R-:W-:Y:S01]  /*65d0*/  SHF.L.U32 R104, R55, 0x10, RZ ;  /* 0x0000001037687819 */ /* 0x000fe200000006ff */
[----:B------:R-:W-:Y:S01]  /*65e0*/  FADD.FTZ R105, R143, -R208 ;  /* 0x800000d08f697221 */ /* 0x000fe20000010000 */
        /* <DEDUP_REMOVED lines=11> */
[----:B------:R-:W-:Y:S01]  /*66a0*/  LOP3.LUT P4, RZ, R133, 0xff0000, RZ, 0xc0, !PT ;  /* 0x00ff000085ff7812 */ /* 0x000fe2000788c0ff */
[-CC-:B------:R-:W-:Y:S01]  /*66b0*/  FFMA.FTZ R215, R215, R137.reuse, R136.reuse ;  /* 0x00000089d7d77223 */ /* 0x180fe20000010088 */
[----:B------:R-:W-:Y:S01]  /*66c0*/  LOP3.LUT P5, RZ, R133, 0xff, RZ, 0xc0, !PT ;  /* 0x000000ff85ff7812 */ /* 0x000fe200078ac0ff */
[-C--:B------:R-:W-:Y:S01]  /*66d0*/  FFMA.FTZ R108, R211, R137.reuse, R136 ;  /* 0x00000089d36c7223 */ /* 0x080fe20000010088 */
[C---:B------:R-:W-:Y:S01]  /*66e0*/  ISETP.GE.U32.AND.EX P3, PT, R133.reuse, 0x1000000, PT, P3 ;  /* 0x010000008500780c */ /* 0x040fe20003f66130 */
[----:B------:R-:W-:Y:S01]  /*66f0*/  FADD.FTZ R215, R216, -R215 ;  /* 0x800000d7d8d77221 */ /* 0x000fe20000010000 */
[----:B------:R-:W-:Y:S01]  /*6700*/  LOP3.LUT P6, RZ, R133, 0xff00, RZ, 0xc0, !PT ;  /* 0x0000ff0085ff7812 */ /* 0x000fe200078cc0ff */
[----:B------:R-:W-:Y:S01]  /*6710*/  FADD.FTZ R209, R209, -R108 ;  /* 0x8000006cd1d17221 */ /* 0x000fe20000010000 */
        /* <DEDUP_REMOVED lines=8> */
[----:B------:R-:W-:-:S02]  /*67a0*/  LOP3.LUT P3, RZ, R132, 0xff0000, RZ, 0xc0, !PT ;  /* 0x00ff000084ff7812 */ /* 0x000fc4000786c0ff */
[C---:B------:R-:W-:Y:S02]  /*67b0*/  LOP3.LUT P4, RZ, R132.reuse, 0xff000000, RZ, 0xc0, !PT ;  /* 0xff00000084ff7812 */ /* 0x040fe4000788c0ff */
[C---:B------:R-:W-:Y:S02]  /*67c0*/  LOP3.LUT P5, RZ, R132.reuse, 0xff, RZ, 0xc0, !PT ;  /* 0x000000ff84ff7812 */ /* 0x040fe400078ac0ff */
[----:B------:R-:W-:Y:S02]  /*67d0*/  LOP3.LUT P6, RZ, R132, 0xff00, RZ, 0xc0, !PT ;  /* 0x0000ff0084ff7812 */ /* 0x000fe400078cc0ff */
[----:B------:R-:W-:Y:S02]  /*67e0*/  PRMT R132, R53, 0x7632, R132 ;  /* 0x0000763235847816 */ /* 0x000fe40000000084 */
[----:B------:R-:W-:Y:S02]  /*67f0*/  PRMT R108, R52, 0x7632, R108 ;  /* 0x00007632346c7816 */ /* 0x000fe4000000006c */
[----:B------:R-:W-:Y:S01]  /*6800*/  SHF.L.U32 R141, R132, 0x10, RZ ;  /* 0x00000010848d7819 */ /* 0x000fe200000006ff */
[----:B------:R-:W-:Y:S01]  /*6810*/  IMAD.U32 R132, R52, 0x10000, RZ ;  /* 0x0001000034847824 */ /* 0x000fe200078e00ff */
[----:B------:R-:W-:-:S02]  /*6820*/  SHF.L.U32 R108, R108, 0x10, RZ ;  /* 0x000000106c6c7819 */ /* 0x000fc400000006ff */
[----:B------:R-:W-:Y:S01]  /*6830*/  F2FP.BF16.F32.PACK_AB R106, R106, R105 ;  /* 0x000000696a6a723e */ /* 0x000fe200000010ff */
[C---:B------:R-:W-:Y:S01]  /*6840*/  FFMA.FTZ R142, R164.reuse, R215, R141 ;  /* 0x000000d7a48e7223 */ /* 0x040fe2000001008d */
[----:B------:R-:W-:Y:S01]  /*6850*/  SHF.L.U32 R141, R53, 0x10, RZ ;  /* 0x00000010358d7819 */ /* 0x000fe200000006ff */
[C---:B------:R-:W-:Y:S01]  /*6860*/  FFMA.FTZ R132, R164.reuse, R133, R132 ;  /* 0x00000085a4847223 */ /* 0x040fe20000010084 */
[C---:B------:R-:W-:Y:S01]  /*6870*/  FFMA.FTZ R213, R164.reuse, R213, R108 ;  /* 0x000000d5a4d57223 */ /* 0x040fe2000001006c */
[----:B------:R-:W-:Y:S02]  /*6880*/  F2FP.BF16.F32.PACK_AB R107, R107, R104 ;  /* 0x000000686b6b723e */ /* 0x000fe400000010ff */
[----:B------:R-:W-:Y:S01]  /*6890*/  FFMA.FTZ R141, R164, R209, R141 ;  /* 0x000000d1a48d7223 */ /* 0x000fe2000001008d */
[----:B------:R-:W-:Y:S01]  /*68a0*/  FMUL.FTZ R108, R132, UR6 ;  /* 0x00000006846c7c20 */ /* 0x000fe20008410000 */
[----:B------:R-:W-:Y:S01]  /*68b0*/  FMUL.FTZ R133, R213, UR6 ;  /* 0x00000006d5857c20 */ /* 0x000fe20008410000 */
        /* <DEDUP_REMOVED lines=13> */
.L_x_1847:
[-CC-:B------:R-:W-:Y:S01]  /*6990*/  FFMA.FTZ R0, R211, R137.reuse, R136.reuse ;  /* 0x00000089d3007223 */ /* 0x180fe20000010088 */
[-C--:B0-----:R-:W-:Y:S01]  /*69a0*/  FFMA.FTZ R109, R213, R137.reuse, R136 ;  /* 0x00000089d56d7223 */ /* 0x081fe20000010088 */
[----:B------:R-:W-:Y:S01]  /*69b0*/  PRMT R108, R53, 0x7632, R108 ;  /* 0x00007632356c7816 */ /* 0x000fe2000000006c */
[-C--:B------:R-:W-:Y:S01]  /*69c0*/  FFMA.FTZ R111, R215, R137.reuse, R136 ;  /* 0x00000089d76f7223 */ /* 0x080fe20000010088 */
[--C-:B------:R-:W-:Y:S01]  /*69d0*/  FADD.FTZ R209, R209, -R0.reuse ;  /* 0x80000000d1d17221 */ /* 0x100fe20000010000 */
[----:B------:R-:W-:Y:S01]  /*69e0*/  PRMT R0, R55, 0x7632, R0 ;  /* 0x0000763237007816 */ /* 0x000fe20000000000 */
[----:B------:R-:W-:Y:S01]  /*69f0*/  FADD.FTZ R109, R214, -R109 ;  /* 0x8000006dd66d7221 */ /* 0x000fe20000010000 */
[----:B------:R-:W-:Y:S01]  /*6a00*/  SHF.L.U32 R108, R108, 0x10, RZ ;  /* 0x000000106c6c7819 */ /* 0x000fe200000006ff */
[----:B------:R-:W-:Y:S01]  /*6a10*/  FADD.FTZ R111, R216, -R111 ;  /* 0x8000006fd86f7221 */ /* 0x000fe20000010000 */
[----:B------:R-:W-:Y:S01]  /*6a20*/  SHF.L.U32 R213, R0, 0x10, RZ ;  /* 0x0000001000d57819 */ /* 0x000fe200000006ff */
[-C--:B------:R-:W-:Y:S01]  /*6a30*/  FFMA.FTZ R207, R207, R137.reuse, R136 ;  /* 0x00000089cfcf7223 */ /* 0x080fe20000010088 */
[----:B------:R-:W-:Y:S01]  /*6a40*/  PRMT R0, R52, 0x7632, R0 ;  /* 0x0000763234007816 */ /* 0x000fe20000000000 */
[-C--:B------:R-:W-:Y:S01]  /*6a50*/  FFMA.FTZ R219, R219, R137.reuse, R136 ;  /* 0x00000089dbdb7223 */ /* 0x080fe20000010088 */
[----:B------:R-:W-:Y:S01]  /*6a60*/  PRMT R110, R54, 0x7632, R110 ;  /* 0x00007632366e7816 */ /* 0x000fe2000000006e */
[-CC-:B------:R-:W-:Y:S01]  /*6a70*/  FFMA.FTZ R208, R208, R137.reuse, R136.reuse ;  /* 0x00000089d0d07223 */ /* 0x180fe20000010088 */
[----:B------:R-:W-:Y:S01]  /*6a80*/  SHF.L.U32 R0, R0, 0x10, RZ ;  /* 0x0000001000007819 */ /* 0x000fe200000006ff */
[----:B------:R-:W-:Y:S01]  /*6a90*/  FFMA.FTZ R217, R217, R137, R136 ;  /* 0x00000089d9d97223 */ /* 0x000fe20000010088 */
[----:B------:R-:W-:Y:S01]  /*6aa0*/  FFMA.FTZ R111, R164, R111, R108 ;  /* 0x0000006fa46f7223 */ /* 0x000fe2000001006c */
[----:B------:R-:W-:Y:S01]  /*6ab0*/  FADD.FTZ R211, R142, -R207 ;  /* 0x800000cf8ed37221 */ /* 0x000fe20000010000 */
[----:B------:R-:W-:-:S02]  /*6ac0*/  IMAD.U32 R108, R55, 0x10000, RZ ;  /* 0x00010000376c7824 */ /* 0x000fc400078e00ff */
[----:B------:R-:W-:Y:S01]  /*6ad0*/  FFMA.FTZ R109, R164, R109, R0 ;  /* 0x0000006da46d7223 */ /* 0x000fe20000010000 */
[----:B------:R-:W-:Y:S01]  /*6ae0*/  FADD.FTZ R219, R220, -R219 ;  /* 0x800000dbdcdb7221 */ /* 0x000fe20000010000 */
[----:B------:R-:W-:Y:S01]  /*6af0*/  SHF.L.U32 R0, R54, 0x10, RZ ;  /* 0x0000001036007819 */ /* 0x000fe200000006ff */
[----:B------:R-:W-:Y:S01]  /*6b00*/  FADD.FTZ R143, R143, -R208 ;  /* 0x800000d08f8f7221 */ /* 0x000fe20000010000 */
[----:B------:R-:W-:Y:S01]  /*6b10*/  FADD.FTZ R217, R218, -R217 ;  /* 0x800000d9dad97221 */ /* 0x000fe20000010000 */
[----:B------:R-:W-:Y:S02]  /*6b20*/  IMAD.U32 R207, R110, 0x10000, RZ ;  /* 0x000100006ecf7824 */ /* 0x000fe400078e00ff */
[----:B------:R-:W-:Y:S01]  /*6b30*/  FFMA.FTZ R141, R212, R137, R136 ;  /* 0x00000089d48d7223 */ /* 0x000fe20000010088 */
[C---:B------:R-:W-:Y:S01]  /*6b40*/  FFMA.FTZ R211, R164.reuse, R211, R108 ;  /* 0x000000d3a4d37223 */ /* 0x040fe2000001006c */
[C---:B------:R-:W-:Y:S01]  /*6b50*/  FFMA.FTZ R213, R164.reuse, R219, R213 ;  /* 0x000000dba4d57223 */ /* 0x040fe200000100d5 */
[----:B------:R-:W-:Y:S01]  /*6b60*/  SHF.L.U32 R108, R53, 0x10, RZ ;  /* 0x00000010356c7819 */ /* 0x000fe200000006ff */
[C---:B------:R-:W-:Y:S01]  /*6b70*/  FFMA.FTZ R207, R164.reuse, R217, R207 ;  /* 0x000000d9a4cf7223 */ /* 0x040fe200000100cf */
[----:B------:R-:W-:Y:S01]  /*6b80*/  FFMA.FTZ R143, R164, R143, R0 ;  /* 0x0000008fa48f7223 */ /* 0x000fe20000010000 */
[----:B------:R-:W-:Y:S01]  /*6b90*/  ISETP.GE.U32.AND P3, PT, R132, RZ, PT ;  /* 0x000000ff8400720c */ /* 0x000fe20003f66070 */
[----:B------:R-:W-:Y:S01]  /*6ba0*/  FADD.FTZ R141, R210, -R141 ;  /* 0x8000008dd28d7221 */ /* 0x000fe20000010000 */
[----:B------:R-:W-:-:S02]  /*6bb0*/  IMAD.U32 R0, R52, 0x10000, RZ ;  /* 0x0001000034007824 */ /* 0x000fc400078e00ff */
[----:B------:R-:W-:Y:S01]  /*6bc0*/  FMUL.FTZ R213, R213, UR6 ;  /* 0x00000006d5d57c20 */ /* 0x000fe20008410000 */
[----:B------:R-:W-:Y:S01]  /*6bd0*/  FMUL.FTZ R211, R211, UR6 ;  /* 0x00000006d3d37c20 */ /* 0x000fe20008410000 */
[C---:B------:R-:W-:Y:S01]  /*6be0*/  FFMA.FTZ R108, R164.reuse, R209, R108 ;  /* 0x000000d1a46c7223 */ /* 0x040fe2000001006c */
[----:B------:R-:W-:Y:S01]  /*6bf0*/  LOP3.LUT P4, RZ, R133, 0xff0000, RZ, 0xc0, !PT ;  /* 0x00ff000085ff7812 */ /* 0x000fe2000788c0ff */
[----:B------:R-:W-:Y:S01]  /*6c00*/  FMUL.FTZ R143, R143, UR6 ;  /* 0x000000068f8f7c20 */ /* 0x000fe20008410000 */
[----:B------:R-:W-:Y:S01]  /*6c10*/  ISETP.GE.U32.AND.EX P3, PT, R133, 0x1000000, PT, P3 ;  /* 0x010000008500780c */ /* 0x000fe20003f66130 */
[----:B------:R-:W-:Y:S01]  /*6c20*/  FMUL.FTZ R207, R207, UR6 ;  /* 0x00000006cfcf7c20 */ /* 0x000fe20008410000 */
[----:B------:R-:W-:Y:S01]  /*6c30*/  FFMA.FTZ R0, R164, R141, R0 ;  /* 0x0000008da4007223 */ /* 0x000fe20000010000 */
[C---:B------:R-:W-:Y:S01]  /*6c40*/  LOP3.LUT P5, RZ, R133.reuse, 0xff, RZ, 0xc0, !PT ;  /* 0x000000ff85ff7812 */ /* 0x040fe200078ac0ff */
        /* <DEDUP_REMOVED lines=8> */
[C---:B------:R-:W-:Y:S02]  /*6cd0*/  LOP3.LUT P4, RZ, R132.reuse, 0xff000000, RZ, 0xc0, !PT ;  /* 0xff00000084ff7812 */ /* 0x040fe4000788c0ff */
[----:B------:R-:W-:Y:S02]  /*6ce0*/  FSEL R110, R143, RZ, P5 ;  /* 0x000000ff8f6e7208 */ /* 0x000fe40002800000 */
[----:B------:R-:W-:Y:S02]  /*6cf0*/  FSEL R207, R207, RZ, P6 ;  /* 0x000000ffcfcf7208 */ /* 0x000fe40003000000 */
[C---:B------:R-:W-:Y:S02]  /*6d00*/  LOP3.LUT P5, RZ, R132.reuse, 0xff, RZ, 0xc0, !PT ;  /* 0x000000ff84ff7812 */ /* 0x040fe400078ac0ff */
[----:B------:R-:W-:Y:S02]  /*6d10*/  LOP3.LUT P6, RZ, R132, 0xff00, RZ, 0xc0, !PT ;  /* 0x0000ff0084ff7812 */ /* 0x000fe400078cc0ff */
        /* <DEDUP_REMOVED lines=9> */
.L_x_1846:
        /* <DEDUP_REMOVED lines=10> */
[--C-:B------:R-:W-:Y:S01]  /*6e50*/  FFMA.FTZ R215, R215, R137, R136.reuse ;  /* 0x00000089d7d77223 */ /* 0x100fe20000010088 */
[C---:B0-----:R-:W-:Y:S01]  /*6e60*/  FMUL.FTZ R108, R164.reuse, R219 ;  /* 0x000000dba46c7220 */ /* 0x041fe20000410000 */
[----:B------:R-:W-:Y:S01]  /*6e70*/  FMUL.FTZ R107, R164, R207 ;  /* 0x000000cfa46b7220 */ /* 0x000fe20000410000 */
[-CC-:B------:R-:W-:Y:S01]  /*6e80*/  FFMA.FTZ R213, R213, R137.reuse, R136.reuse ;  /* 0x00000089d5d57223 */ /* 0x180fe20000010088 */
[----:B------:R-:W-:Y:S01]  /*6e90*/  FFMA.FTZ R105, R212, R137, R136 ;  /* 0x00000089d4697223 */ /* 0x000fe20000010088 */
[C---:B------:R-:W-:Y:S01]  /*6ea0*/  FMUL.FTZ R106, R164.reuse, R143 ;  /* 0x0000008fa46a7220 */ /* 0x040fe20000410000 */
[----:B------:R-:W-:Y:S01]  /*6eb0*/  FMUL.FTZ R217, R164, R217 ;  /* 0x000000d9a4d97220 */ /* 0x000fe20000410000 */
[----:B------:R-:W-:Y:S01]  /*6ec0*/  ISETP.GE.U32.AND P3, PT, R132, RZ, PT ;  /* 0x000000ff8400720c */ /* 0x000fe20003f66070 */
[----:B------:R-:W-:Y:S01]  /*6ed0*/  FADD.FTZ R209, R209, -R104 ;  /* 0x80000068d1d17221 */ /* 0x000fe20000010000 */
[----:B------:R-:W-:Y:S01]  /*6ee0*/  FADD.FTZ R215, R216, -R215 ;  /* 0x800000d7d8d77221 */ /* 0x000fe20000010000 */
[----:B------:R-:W-:Y:S01]  /*6ef0*/  FMUL.FTZ R0, R107, UR6 ;  /* 0x000000066b007c20 */ /* 0x000fe20008410000 */
[----:B------:R-:W-:Y:S01]  /*6f00*/  FADD.FTZ R213, R214, -R213 ;  /* 0x800000d5d6d57221 */ /* 0x000fe20000010000 */
[----:B------:R-:W-:Y:S01]  /*6f10*/  FADD.FTZ R105, R210, -R105 ;  /* 0x80000069d2697221 */ /* 0x000fe20000010000 */
[----:B------:R-:W-:Y:S01]  /*6f20*/  FMUL.FTZ R111, R108, UR6 ;  /* 0x000000066c6f7c20 */ /* 0x000fe20008410000 */
[----:B------:R-:W-:Y:S01]  /*6f30*/  FMUL.FTZ R109, R106, UR6 ;  /* 0x000000066a6d7c20 */ /* 0x000fe20008410000 */
[----:B------:R-:W-:Y:S01]  /*6f40*/  FMUL.FTZ R110, R217, UR6 ;  /* 0x00000006d96e7c20 */ /* 0x000fe20008410000 */
[----:B------:R-:W-:Y:S01]  /*6f50*/  F2FP.BF16.F32.PACK_AB R107, R108, R107 ;  /* 0x0000006b6c6b723e */ /* 0x000fe200000010ff */
[C---:B------:R-:W-:Y:S01]  /*6f60*/  FMUL.FTZ R209, R164.reuse, R209 ;  /* 0x000000d1a4d17220 */ /* 0x040fe20000410000 */
        /* <DEDUP_REMOVED lines=28> */
[----:B------:R-:W-:Y:S02]  /*7130*/  F2FP.BF16.F32.PACK_AB R109, R141, R140 ;  /* 0x0000008c8d6d723e */ /* 0x000fe400000010ff */
[----:B------:R-:W-:Y:S01]  /*7140*/  F2FP.BF16.F32.PACK_AB R108, R133, R108 ;  /* 0x0000006c856c723e */ /* 0x000fe200000010ff */
[----:B------:R-:W-:Y:S06]  /*7150*/  BRA `(.L_x_1844) ;  /* 0x0000000000d47947 */ /* 0x000fec0003800000 */
.L_x_1848:
        /* <DEDUP_REMOVED lines=8> */
[-CC-:B0-----:R-:W-:Y:S01]  /*71e0*/  FFMA.FTZ R109, R213, R137.reuse, R136.reuse ;  /* 0x00000089d56d7223 */ /* 0x181fe20000010088 */
        /* <DEDUP_REMOVED lines=44> */
.L_x_1844:
        /* <DEDUP_REMOVED lines=12> */
[----:B0-----:R-:W-:Y:S01]  /*7570*/  PRMT R100, R51, 0x7632, R100 ;  /* 0x0000763233647816 */ /* 0x001fe20000000064 */
[-CC-:B------:R-:W-:Y:S01]  /*7580*/  FFMA.FTZ R101, R196, R137.reuse, R136.reuse ;  /* 0x00000089c4657223 */ /* 0x180fe20000010088 */
[-C--:B------:R-:W-:Y:S01]  /*7590*/  FFMA.FTZ R205, R205, R137.reuse, R136 ;  /* 0x00000089cdcd7223 */ /* 0x080fe20000010088 */
[--C-:B------:R-:W-:Y:S01]  /*75a0*/  FADD.FTZ R197, R197, -R0.reuse ;  /* 0x80000000c5c57221 */ /* 0x100fe20000010000 */
[----:B------:R-:W-:Y:S01]  /*75b0*/  PRMT R0, R50, 0x7632, R0 ;  /* 0x0000763232007816 */ /* 0x000fe20000000000 */
[----:B------:R-:W-:Y:S01]  /*75c0*/  FFMA.FTZ R203, R203, R137, R136 ;  /* 0x00000089cbcb7223 */ /* 0x000fe20000010088 */
[----:B------:R-:W-:Y:S01]  /*75d0*/  SHF.L.U32 R103, R51, 0x10, RZ ;  /* 0x0000001033677819 */ /* 0x000fe200000006ff */
[----:B------:R-:W-:Y:S01]  /*75e0*/  FADD.FTZ R101, R198, -R101 ;  /* 0x80000065c6657221 */ /* 0x000fe20000010000 */
[----:B------:R-:W-:Y:S01]  /*75f0*/  SHF.L.U32 R102, R100, 0x10, RZ ;  /* 0x0000001064667819 */ /* 0x000fe200000006ff */
[----:B------:R-:W-:Y:S01]  /*7600*/  FADD.FTZ R205, R206, -R205 ;  /* 0x800000cdcecd7221 */ /* 0x000fe20000010000 */
[----:B------:R-:W-:Y:S01]  /*7610*/  SHF.L.U32 R0, R0, 0x10, RZ ;  /* 0x0000001000007819 */ /* 0x000fe200000006ff */
[----:B------:R-:W-:-:S02]  /*7620*/  IMAD.U32 R100, R50, 0x10000, RZ ;  /* 0x0001000032647824 */ /* 0x000fc400078e00ff */
[----:B------:R-:W-:Y:S01]  /*7630*/  FADD.FTZ R203, R204, -R203 ;  /* 0x800000cbcccb7221 */ /* 0x000fe20000010000 */
[C---:B------:R-:W-:Y:S01]  /*7640*/  FFMA.FTZ R107, R164.reuse, R101, R103 ;  /* 0x00000065a46b7223 */ /* 0x040fe20000010067 */
[----:B------:R-:W-:Y:S01]  /*7650*/  FFMA.FTZ R108, R164, R205, R102 ;  /* 0x000000cda46c7223 */ /* 0x000fe20000010066 */
[----:B------:R-:W-:Y:S01]  /*7660*/  ISETP.GE.U32.AND P3, PT, R128, RZ, PT ;  /* 0x000000ff8000720c */ /* 0x000fe20003f66070 */
[----:B------:R-:W-:Y:S01]  /*7670*/  FFMA.FTZ R106, R164, R197, R100 ;  /* 0x000000c5a46a7223 */ /* 0x000fe20000010064 */
[----:B------:R-:W-:Y:S01]  /*7680*/  ISETP.GE.U32.AND P4, PT, R170, RZ, PT ;  /* 0x000000ffaa00720c */ /* 0x000fe20003f86070 */
[----:B------:R-:W-:Y:S01]  /*7690*/  FFMA.FTZ R203, R164, R203, R0 ;  /* 0x000000cba4cb7223 */ /* 0x000fe20000010000 */
[----:B------:R-:W-:Y:S01]  /*76a0*/  FMUL.FTZ R0, R107, UR6 ;  /* 0x000000066b007c20 */ /* 0x000fe20008410000 */
[----:B------:R-:W-:Y:S01]  /*76b0*/  FMUL.FTZ R100, R108, UR6 ;  /* 0x000000066c647c20 */ /* 0x000fe20008410000 */
[----:B------:R-:W-:Y:S01]  /*76c0*/  LOP3.LUT P6, RZ, R129, 0xff0000, RZ, 0xc0, !PT ;  /* 0x00ff000081ff7812 */ /* 0x000fe200078cc0ff */
[-CC-:B------:R-:W-:Y:S01]  /*76d0*/  FFMA.FTZ R101, R192, R137.reuse, R136.reuse ;  /* 0x00000089c0657223 */ /* 0x180fe20000010088 */
[----:B------:R-:W-:Y:S01]  /*76e0*/  LOP3.LUT P5, RZ, R171, 0xff0000, RZ, 0xc0, !PT ;  /* 0x00ff0000abff7812 */ /* 0x000fe200078ac0ff */
[-CC-:B------:R-:W-:Y:S01]  /*76f0*/  FFMA.FTZ R201, R201, R137.reuse, R136.reuse ;  /* 0x00000089c9c97223 */ /* 0x180fe20000010088 */
[----:B------:R-:W-:Y:S01]  /*7700*/  ISETP.GE.U32.AND.EX P3, PT, R129, 0x1000000, PT, P3 ;  /* 0x010000008100780c */ /* 0x000fe20003f66130 */
[----:B------:R-:W-:Y:S01]  /*7710*/  FADD.FTZ R101, R194, -R101 ;  /* 0x80000065c2657221 */ /* 0x000fe20000010000 */
[----:B------:R-:W-:Y:S01]  /*7720*/  ISETP.GE.U32.AND.EX P4, PT, R171, 0x1000000, PT, P4 ;  /* 0x01000000ab00780c */ /* 0x000fe20003f86140 */
[----:B------:R-:W-:Y:S01]  /*7730*/  FADD.FTZ R201, R202, -R201 ;  /* 0x800000c9cac97221 */ /* 0x000fe20000010000 */
[C---:B------:R-:W-:Y:S01]  /*7740*/  FSEL R111, R0.reuse, RZ, P6 ;  /* 0x000000ff006f7208 */ /* 0x040fe20003000000 */
[----:B------:R-:W-:Y:S01]  /*7750*/  FFMA.FTZ R199, R199, R137, R136 ;  /* 0x00000089c7c77223 */ /* 0x000fe20000010088 */
[----:B------:R-:W-:Y:S01]  /*7760*/  FSEL R105, R0, RZ, P5 ;  /* 0x000000ff00697208 */ /* 0x000fe20002800000 */
[----:B------:R-:W-:Y:S01]  /*7770*/  FMUL.FTZ R0, R106, UR6 ;  /* 0x000000066a007c20 */ /* 0x000fe20008410000 */
[----:B------:R-:W-:Y:S01]  /*7780*/  FSEL R140, R100, RZ, P3 ;  /* 0x000000ff648c7208 */ /* 0x000fe20001800000 */
[----:B------:R-:W-:Y:S01]  /*7790*/  FADD.FTZ R199, R200, -R199 ;  /* 0x800000c7c8c77221 */ /* 0x000fe20000010000 */
[----:B------:R-:W-:Y:S01]  /*77a0*/  FSEL R142, R100, RZ, P4 ;  /* 0x000000ff648e7208 */ /* 0x000fe20002000000 */
[----:B------:R-:W-:Y:S01]  /*77b0*/  FMUL.FTZ R100, R203, UR6 ;  /* 0x00000006cb647c20 */ /* 0x000fe20008410000 */
[----:B------:R-:W-:-:S02]  /*77c0*/  LOP3.LUT P6, RZ, R129, 0xff, RZ, 0xc0, !PT ;  /* 0x000000ff81ff7812 */ /* 0x000fc400078cc0ff */
[----:B------:R-:W-:Y:S02]  /*77d0*/  LOP3.LUT P5, RZ, R171, 0xff, RZ, 0xc0, !PT ;  /* 0x000000ffabff7812 */ /* 0x000fe400078ac0ff */
[----:B------:R-:W-:Y:S02]  /*77e0*/  LOP3.LUT P3, RZ, R129, 0xff00, RZ, 0xc0, !PT ;  /* 0x0000ff0081ff7812 */ /* 0x000fe4000786c0ff */
[----:B------:R-:W-:Y:S02]  /*77f0*/  LOP3.LUT P4, RZ, R171, 0xff00, RZ, 0xc0, !PT ;  /* 0x0000ff00abff7812 */ /* 0x000fe4000788c0ff */
[----:B------:R-:W-:Y:S02]  /*7800*/  SHF.L.U32 R103, R49, 0x10, RZ ;  /* 0x0000001031677819 */ /* 0x000fe400000006ff */
[C---:B------:R-:W-:Y:S02]  /*7810*/  FSEL R110, R0.reuse, RZ, P6 ;  /* 0x000000ff006e7208 */ /* 0x040fe40003000000 */
[----:B------:R-:W-:Y:S01]  /*7820*/  FSEL R129, R0, RZ, P5 ;  /* 0x000000ff00817208 */ /* 0x000fe20002800000 */
[----:B------:R-:W-:Y:S01]  /*7830*/  FFMA.FTZ R0, R191, R137, R136 ;  /* 0x00000089bf007223 */ /* 0x000fe20000010088 */
[----:B------:R-:W-:Y:S01]  /*7840*/  FSEL R133, R100, RZ, P3 ;  /* 0x000000ff64857208 */ /* 0x000fe20001800000 */
[----:B------:R-:W-:Y:S01]  /*7850*/  FFMA.FTZ R101, R164, R101, R103 ;  /* 0x00000065a4657223 */ /* 0x000fe20000010067 */
[----:B------:R-:W-:Y:S01]  /*7860*/  FSEL R132, R100, RZ, P4 ;  /* 0x000000ff64847208 */ /* 0x000fe20002000000 */
[----:B------:R-:W-:Y:S01]  /*7870*/  FADD.FTZ R193, R193, -R0 ;  /* 0x80000000c1c17221 */ /* 0x000fe20000010000 */
[----:B------:R-:W-:Y:S01]  /*7880*/  PRMT R100, R49, 0x7632, R100 ;  /* 0x0000763231647816 */ /* 0x000fe20000000064 */
[----:B------:R-:W-:Y:S01]  /*7890*/  FMUL.FTZ R104, R101, UR6 ;  /* 0x0000000665687c20 */ /* 0x000fe20008410000 */
[----:B------:R-:W-:-:S02]  /*78a0*/  PRMT R0, R48, 0x7632, R0 ;  /* 0x0000763230007816 */ /* 0x000fc40000000000 */
[----:B------:R-:W-:Y:S01]  /*78b0*/  LOP3.LUT P6, RZ, R128, 0xff0000, RZ, 0xc0, !PT ;  /* 0x00ff000080ff7812 */ /* 0x000fe200078cc0ff */
[----:B------:R-:W-:Y:S01]  /*78c0*/  IMAD.U32 R102, R100, 0x10000, RZ ;  /* 0x0001000064667824 */ /* 0x000fe200078e00ff */
[----:B------:R-:W-:Y:S02]  /*78d0*/  SHF.L.U32 R100, R48, 0x10, RZ ;  /* 0x0000001030647819 */ /* 0x000fe400000006ff */
[----:B------:R-:W-:Y:S01]  /*78e0*/  SHF.L.U32 R0, R0, 0x10, RZ ;  /* 0x0000001000007819 */ /* 0x000fe200000006ff */
[----:B------:R-:W-:Y:S01]  /*78f0*/  FFMA.FTZ R102, R164, R201, R102 ;  /* 0x000000c9a4667223 */ /* 0x000fe20000010066 */
[----:B------:R-:W-:Y:S01]  /*7900*/  FSEL R109, R104, RZ, P6 ;  /* 0x000000ff686d7208 */ /* 0x000fe20003000000 */
[----:B------:R-:W-:Y:S01]  /*7910*/  FFMA.FTZ R100, R164, R193, R100 ;  /* 0x000000c1a4647223 */ /* 0x000fe20000010064 */
[----:B------:R-:W-:Y:S01]  /*7920*/  LOP3.LUT P6, RZ, R170, 0xff0000, RZ, 0xc0, !PT ;  /* 0x00ff0000aaff7812 */ /* 0x000fe200078cc0ff */
[----:B------:R-:W-:Y:S01]  /*7930*/  FFMA.FTZ R199, R164, R199, R0 ;  /* 0x000000c7a4c77223 */ /* 0x000fe20000010000 */
[----:B------:R-:W-:Y:S01]  /*7940*/  F2FP.BF16.F32.PACK_AB R107, R108, R107 ;  /* 0x0000006b6c6b723e */ /* 0x000fe200000010ff */
        /* <DEDUP_REMOVED lines=8> */
[----:B------:R-:W-:Y:S02]  /*79d0*/  LOP3.LUT P4, RZ, R128, 0xff, RZ, 0xc0, !PT ;  /* 0x000000ff80ff7812 */ /* 0x000fe4000788c0ff */
[----:B------:R-:W-:-:S02]  /*79e0*/  F2FP.BF16.F32.PACK_AB R102, R132, R129 ;  /* 0x000000818466723e */ /* 0x000fc400000010ff */
[----:B------:R-:W-:Y:S02]  /*79f0*/  FSEL R128, R108, RZ, P5 ;  /* 0x000000ff6c807208 */ /* 0x000fe40002800000 */
[----:B------:R-:W-:Y:S01]  /*7a00*/  F2FP.BF16.F32.PACK_AB R104, R199, R100 ;  /* 0x00000064c768723e */ /* 0x000fe200000010ff */
[----:B------:R-:W-:Y:S01]  /*7a10*/  FMUL.FTZ R100, R100, UR6 ;  /* 0x0000000664647c20 */ /* 0x000fe20008410000 */
[----:B------:R-:W-:Y:S02]  /*7a20*/  LOP3.LUT P5, RZ, R170, 0xff00, RZ, 0xc0, !PT ;  /* 0x0000ff00aaff7812 */ /* 0x000fe400078ac0ff */
[----:B------:R-:W-:Y:S02]  /*7a30*/  FSEL R132, R108, RZ, P6 ;  /* 0x000000ff6c847208 */ /* 0x000fe40003000000 */
[----:B------:R-:W-:Y:S02]  /*7a40*/  LOP3.LUT P6, RZ, R170, 0xff, RZ, 0xc0, !PT ;  /* 0x000000ffaaff7812 */ /* 0x000fe400078cc0ff */
        /* <DEDUP_REMOVED lines=12> */
.L_x_1851:
[-CC-:B0-----:R-:W-:Y:S01]  /*7b10*/  FFMA.FTZ R101, R196, R137.reuse, R136.reuse ;  /* 0x00000089c4657223 */ /* 0x181fe20000010088 */
[-C--:B------:R-:W-:Y:S01]  /*7b20*/  FFMA.FTZ R0, R195, R137.reuse, R136 ;  /* 0x00000089c3007223 */ /* 0x080fe20000010088 */
[----:B------:R-:W-:Y:S01]  /*7b30*/  PRMT R100, R51, 0x7632, R100 ;  /* 0x0000763233647816 */ /* 0x000fe20000000064 */
[-C--:B------:R-:W-:Y:S01]  /*7b40*/  FFMA.FTZ R205, R205, R137.reuse, R136 ;  /* 0x00000089cdcd7223 */ /* 0x080fe20000010088 */
[----:B------:R-:W-:Y:S01]  /*7b50*/  FADD.FTZ R101, R198, -R101 ;  /* 0x80000065c6657221 */ /* 0x000fe20000010000 */
[----:B------:R-:W-:Y:S02]  /*7b60*/  IMAD.U32 R103, R51, 0x10000, RZ ;  /* 0x0001000033677824 */ /* 0x000fe400078e00ff */
[--C-:B------:R-:W-:Y:S01]  /*7b70*/  FADD.FTZ R197, R197, -R0.reuse ;  /* 0x80000000c5c57221 */ /* 0x100fe20000010000 */
[----:B------:R-:W-:Y:S01]  /*7b80*/  SHF.L.U32 R102, R100, 0x10, RZ ;  /* 0x0000001064667819 */ /* 0x000fe200000006ff */
[----:B------:R-:W-:Y:S01]  /*7b90*/  FADD.FTZ R205, R206, -R205 ;  /* 0x800000cdcecd7221 */ /* 0x000fe20000010000 */
[----:B------:R-:W-:Y:S01]  /*7ba0*/  PRMT R0, R50, 0x7632, R0 ;  /* 0x0000763232007816 */ /* 0x000fe20000000000 */
[----:B------:R-:W-:Y:S01]  /*7bb0*/  FFMA.FTZ R203, R203, R137, R136 ;  /* 0x00000089cbcb7223 */ /* 0x000fe20000010088 */
[----:B------:R-:W-:Y:S01]  /*7bc0*/  FFMA.FTZ R101, R164, R101, R103 ;  /* 0x00000065a4657223 */ /* 0x000fe20000010067 */
[----:B------:R-:W-:Y:S01]  /*7bd0*/  SHF.L.U32 R100, R50, 0x10, RZ ;  /* 0x0000001032647819 */ /* 0x000fe200000006ff */
[----:B------:R-:W-:Y:S01]  /*7be0*/  FFMA.FTZ R102, R164, R205, R102 ;  /* 0x000000cda4667223 */ /* 0x000fe20000010066 */
[----:B------:R-:W-:-:S02]  /*7bf0*/  IMAD.U32 R0, R0, 0x10000, RZ ;  /* 0x0001000000007824 */ /* 0x000fc400078e00ff */
[----:B------:R-:W-:Y:S01]  /*7c00*/  FADD.FTZ R203, R204, -R203 ;  /* 0x800000cbcccb7221 */ /* 0x000fe20000010000 */
[----:B------:R-:W-:Y:S01]  /*7c10*/  FMUL.FTZ R101, R101, UR6 ;  /* 0x0000000665657c20 */ /* 0x000fe20008410000 */
[----:B------:R-:W-:Y:S01]  /*7c20*/  ISETP.GE.U32.AND P3, PT, R128, RZ, PT ;  /* 0x000000ff8000720c */ /* 0x000fe20003f66070 */
[----:B------:R-:W-:Y:S01]  /*7c30*/  FFMA.FTZ R100, R164, R197, R100 ;  /* 0x000000c5a4647223 */ /* 0x000fe20000010064 */
[----:B------:R-:W-:Y:S01]  /*7c40*/  ISETP.GE.U32.AND P4, PT, R170, RZ, PT ;  /* 0x000000ffaa00720c */ /* 0x000fe20003f86070 */
[----:B------:R-:W-:Y:S01]  /*7c50*/  FMUL.FTZ R102, R102, UR6 ;  /* 0x0000000666667c20 */ /* 0x000fe20008410000 */
[----:B------:R-:W-:Y:S01]  /*7c60*/  LOP3.LUT P6, RZ, R129, 0xff0000, RZ, 0xc0, !PT ;  /* 0x00ff000081ff7812 */ /* 0x000fe200078cc0ff */
[----:B------:R-:W-:Y:S01]  /*7c70*/  FFMA.FTZ R0, R164, R203, R0 ;  /* 0x000000cba4007223 */ /* 0x000fe20000010000 */
[----:B------:R-:W-:Y:S01]  /*7c80*/  LOP3.LUT P5, RZ, R171, 0xff0000, RZ, 0xc0, !PT ;  /* 0x00ff0000abff7812 */ /* 0x000fe200078ac0ff */
[----:B------:R-:W-:Y:S01]  /*7c90*/  FMUL.FTZ R100, R100, UR6 ;  /* 0x0000000664647c20 */ /* 0x000fe20008410000 */
[----:B------:R-:W-:Y:S01]  /*7ca0*/  ISETP.GE.U32.AND.EX P3, PT, R129, 0x1000000, PT, P3 ;  /* 0x010000008100780c */ /* 0x000fe20003f66130 */
[----:B------:R-:W-:Y:S01]  /*7cb0*/  FMUL.FTZ R0, R0, UR6 ;  /* 0x0000000600007c20 */ /* 0x000fe20008410000 */
[----:B------:R-:W-:Y:S01]  /*7cc0*/  ISETP.GE.U32.AND.EX P4, PT, R171, 0x1000000, PT, P4 ;  /* 0x01000000ab00780c */ /* 0x000fe20003f86140 */
[-CC-:B------:R-:W-:Y:S01]  /*7cd0*/  FFMA.FTZ R201, R201, R137.reuse, R136.reuse ;  /* 0x00000089c9c97223 */ /* 0x180fe20000010088 */
        /* <DEDUP_REMOVED lines=8> */
[----:B------:R-:W-:Y:S01]  /*7d60*/  FSEL R132, R102, RZ, P3 ;  /* 0x000000ff66847208 */ /* 0x000fe20001800000 */
[----:B------:R-:W-:Y:S01]  /*7d70*/  FADD.FTZ R199, R200, -R199 ;  /* 0x800000c7c8c77221 */ /* 0x000fe20000010000 */
[----:B------:R-:W-:-:S02]  /*7d80*/  FSEL R109, R102, RZ, P4 ;  /* 0x000000ff666d7208 */ /* 0x000fc40002000000 */
[----:B------:R-:W-:Y:S02]  /*7d90*/  LOP3.LUT P3, RZ, R129, 0xff00, RZ, 0xc0, !PT ;  /* 0x0000ff0081ff7812 */ /* 0x000fe4000786c0ff */
[----:B------:R-:W-:Y:S02]  /*7da0*/  LOP3.LUT P4, RZ, R171, 0xff00, RZ, 0xc0, !PT ;  /* 0x0000ff00abff7812 */ /* 0x000fe4000788c0ff */
[C---:B------:R-:W-:Y:S02]  /*7db0*/  SHF.L.U32 R103, R49.reuse, 0x10, RZ ;  /* 0x0000001031677819 */ /* 0x040fe400000006ff */
[C---:B------:R-:W-:Y:S02]  /*7dc0*/  FSEL R110, R100.reuse, RZ, P6 ;  /* 0x000000ff646e7208 */ /* 0x040fe40003000000 */
[----:B------:R-:W-:Y:S01]  /*7dd0*/  FSEL R102, R100, RZ, P5 ;  /* 0x000000ff64667208 */ /* 0x000fe20002800000 */
[----:B------:R-:W-:Y:S01]  /*7de0*/  FFMA.FTZ R101, R164, R101, R103 ;  /* 0x00000065a4657223 */ /* 0x000fe20000010067 */
[----:B------:R-:W-:-:S02]  /*7df0*/  PRMT R100, R49, 0x7632, R100 ;  /* 0x0000763231647816 */ /* 0x000fc40000000064 */
[C---:B------:R-:W-:Y:S01]  /*7e00*/  FSEL R129, R0.reuse, RZ, P3 ;  /* 0x000000ff00817208 */ /* 0x040fe20001800000 */
[----:B------:R-:W-:Y:S01]  /*7e10*/  FMUL.FTZ R101, R101, UR6 ;  /* 0x0000000665657c20 */ /* 0x000fe20008410000 */
[----:B------:R-:W-:Y:S01]  /*7e20*/  FSEL R133, R0, RZ, P4 ;  /* 0x000000ff00857208 */ /* 0x000fe20002000000 */
[----:B------:R-:W-:Y:S01]  /*7e30*/  FFMA.FTZ R0, R191, R137, R136 ;  /* 0x00000089bf007223 */ /* 0x000fe20000010088 */
[----:B------:R-:W-:Y:S01]  /*7e40*/  SHF.L.U32 R103, R100, 0x10, RZ ;  /* 0x0000001064677819 */ /* 0x000fe200000006ff */
[----:B------:R-:W-:Y:S01]  /*7e50*/  IMAD.U32 R100, R48, 0x10000, RZ ;  /* 0x0001000030647824 */ /* 0x000fe200078e00ff */
[----:B------:R-:W-:Y:S01]  /*7e60*/  LOP3.LUT P6, RZ, R128, 0xff0000, RZ, 0xc0, !PT ;  /* 0x00ff000080ff7812 */ /* 0x000fe200078cc0ff */
[--C-:B------:R-:W-:Y:S01]  /*7e70*/  FADD.FTZ R193, R193, -R0.reuse ;  /* 0x80000000c1c17221 */ /* 0x100fe20000010000 */
[----:B------:R-:W-:Y:S01]  /*7e80*/  PRMT R0, R48, 0x7632, R0 ;  /* 0x0000763230007816 */ /* 0x000fe20000000000 */
[C---:B------:R-:W-:Y:S01]  /*7e90*/  FFMA.FTZ R201, R164.reuse, R201, R103 ;  /* 0x000000c9a4c97223 */ /* 0x040fe20000010067 */
[----:B------:R-:W-:Y:S01]  /*7ea0*/  F2FP.BF16.F32.PACK_AB R103, R109, R108 ;  /* 0x0000006c6d67723e */ /* 0x000fe200000010ff */
[----:B------:R-:W-:Y:S01]  /*7eb0*/  FFMA.FTZ R100, R164, R193, R100 ;  /* 0x000000c1a4647223 */ /* 0x000fe20000010064 */
[----:B------:R-:W-:Y:S01]  /*7ec0*/  SHF.L.U32 R0, R0, 0x10, RZ ;  /* 0x0000001000007819 */ /* 0x000fe200000006ff */
[----:B------:R-:W-:Y:S01]  /*7ed0*/  FMUL.FTZ R201, R201, UR6 ;  /* 0x00000006c9c97c20 */ /* 0x000fe20008410000 */
[----:B------:R-:W-:Y:S01]  /*7ee0*/  FSEL R109, R101, RZ, P6 ;  /* 0x000000ff656d7208 */ /* 0x000fe20003000000 */
[----:B------:R-:W-:Y:S01]  /*7ef0*/  FMUL.FTZ R100, R100, UR6 ;  /* 0x0000000664647c20 */ /* 0x000fe20008410000 */
[----:B------:R-:W-:Y:S01]  /*7f00*/  LOP3.LUT P6, RZ, R170, 0xff0000, RZ, 0xc0, !PT ;  /* 0x00ff0000aaff7812 */ /* 0x000fe200078cc0ff */
[----:B------:R-:W-:Y:S01]  /*7f10*/  FFMA.FTZ R0, R164, R199, R0 ;  /* 0x000000c7a4007223 */ /* 0x000fe20000010000 */
[----:B------:R-:W-:-:S02]  /*7f20*/  LOP3.LUT P5, RZ, R128, 0xff000000, RZ, 0xc0, !PT ;  /* 0xff00000080ff7812 */ /* 0x000fc400078ac0ff */
[----:B------:R-:W-:Y:S01]  /*7f30*/  FSEL R101, R101, RZ, P6 ;  /* 0x000000ff65657208 */ /* 0x000fe20003000000 */
[----:B------:R-:W-:Y:S01]  /*7f40*/  FMUL.FTZ R0, R0, UR6 ;  /* 0x0000000600007c20 */ /* 0x000fe20008410000 */
[----:B------:R-:W-:Y:S02]  /*7f50*/  LOP3.LUT P6, RZ, R170, 0xff000000, RZ, 0xc0, !PT ;  /* 0xff000000aaff7812 */ /* 0x000fe400078cc0ff */
[C---:B------:R-:W-:Y:S02]  /*7f60*/  LOP3.LUT P3, RZ, R128.reuse, 0xff00, RZ, 0xc0, !PT ;  /* 0x0000ff0080ff7812 */ /* 0x040fe4000786c0ff */
[----:B------:R-:W-:Y:S02]  /*7f70*/  LOP3.LUT P4, RZ, R128, 0xff, RZ, 0xc0, !PT ;  /* 0x000000ff80ff7812 */ /* 0x000fe4000788c0ff */
[----:B------:R-:W-:Y:S02]  /*7f80*/  F2FP.BF16.F32.PACK_AB R111, R132, R111 ;  /* 0x0000006f846f723e */ /* 0x000fe400000010ff */
[----:B------:R-:W-:-:S02]  /*7f90*/  FSEL R128, R201, RZ, P5 ;  /* 0x000000ffc9807208 */ /* 0x000fc40002800000 */
[C---:B------:R-:W-:Y:S02]  /*7fa0*/  LOP3.LUT P5, RZ, R170.reuse, 0xff00, RZ, 0xc0, !PT ;  /* 0x0000ff00aaff7812 */ /* 0x040fe400078ac0ff */
[----:B------:R-:W-:Y:S02]  /*7fb0*/  FSEL R132, R201, RZ, P6 ;  /* 0x000000ffc9847208 */ /* 0x000fe40003000000 */
[----:B------:R-:W-:Y:S02]  /*7fc0*/  LOP3.LUT P6, RZ, R170, 0xff, RZ, 0xc0, !PT ;  /* 0x000000ffaaff7812 */ /* 0x000fe400078cc0ff */
[----:B------:R-:W-:Y:S02]  /*7fd0*/  F2FP.BF16.F32.PACK_AB R102, R133, R102 ;  /* 0x000000668566723e */ /* 0x000fe400000010ff */
        /* <DEDUP_REMOVED lines=10> */
.L_x_1850:
[----:B------:R-:W-:Y:S05]  /*8080*/  @!P2 BRA `(.L_x_1853) ;  /* 0x00000004003ca947 */ /* 0x000fea0003800000 */
[-CC-:B0-----:R-:W-:Y:S01]  /*8090*/  FFMA.FTZ R101, R196, R137.reuse, R136.reuse ;  /* 0x00000089c4657223 */ /* 0x181fe20000010088 */
[-CC-:B------:R-:W-:Y:S01]  /*80a0*/  FFMA.FTZ R205, R205, R137.reuse, R136.reuse ;  /* 0x00000089cdcd7223 */ /* 0x180fe20000010088 */
[-CC-:B------:R-:W-:Y:S01]  /*80b0*/  FFMA.FTZ R0, R195, R137.reuse, R136.reuse ;  /* 0x00000089c3007223 */ /* 0x180fe20000010088 */
[----:B------:R-:W-:Y:S01]  /*80c0*/  FFMA.FTZ R203, R203, R137, R136 ;  /* 0x00000089cbcb7223 */ /* 0x000fe20000010088 */
        /* <DEDUP_REMOVED lines=9> */
[----:B------:R-:W-:Y:S01]  /*8160*/  LOP3.LUT P6, RZ, R129, 0xff0000, RZ, 0xc0, !PT ;  /* 0x00ff000081ff7812 */ /* 0x000fe200078cc0ff */
[--C-:B------:R-:W-:Y:S01]  /*8170*/  FFMA.FTZ R105, R192, R137, R136.reuse ;  /* 0x00000089c0697223 */ /* 0x100fe20000010088 */
[----:B------:R-:W-:Y:S01]  /*8180*/  LOP3.LUT P5, RZ, R171, 0xff0000, RZ, 0xc0, !PT ;  /* 0x00ff0000abff7812 */ /* 0x000fe200078ac0ff */
[----:B------:R-:W-:Y:S01]  /*8190*/  FMUL.FTZ R106, R164, R197 ;  /* 0x000000c5a46a7220 */ /* 0x000fe20000410000 */
[----:B------:R-:W-:Y:S01]  /*81a0*/  FMUL.FTZ R100, R104, UR6 ;  /* 0x0000000668647c20 */ /* 0x000fe20008410000 */
[----:B------:R-:W-:Y:S01]  /*81b0*/  ISETP.GE.U32.AND.EX P3, PT, R129, 0x1000000, PT, P3 ;  /* 0x010000008100780c */ /* 0x000fe20003f66130 */
[----:B------:R-:W-:Y:S01]  /*81c0*/  FMUL.FTZ R101, R164, R101 ;  /* 0x00000065a4657220 */ /* 0x000fe20000410000 */
[----:B------:R-:W-:Y:S01]  /*81d0*/  ISETP.GE.U32.AND.EX P4, PT, R171, 0x1000000, PT, P4 ;  /* 0x01000000ab00780c */ /* 0x000fe20003f86140 */
[----:B------:R-:W-:Y:S01]  /*81e0*/  FADD.FTZ R105, R194, -R105 ;  /* 0x80000069c2697221 */ /* 0x000fe20000010000 */
[C---:B------:R-:W-:Y:S01]  /*81f0*/  FSEL R111, R0.reuse, RZ, P6 ;  /* 0x000000ff006f7208 */ /* 0x040fe20003000000 */
[--C-:B------:R-:W-:Y:S01]  /*8200*/  FFMA.FTZ R201, R201, R137, R136.reuse ;  /* 0x00000089c9c97223 */ /* 0x100fe20000010088 */
[----:B------:R-:W-:Y:S01]  /*8210*/  FSEL R103, R0, RZ, P5 ;  /* 0x000000ff00677208 */ /* 0x000fe20002800000 */
[----:B------:R-:W-:Y:S01]  /*8220*/  FMUL.FTZ R0, R106, UR6 ;  /* 0x000000066a007c20 */ /* 0x000fe20008410000 */
[----:B------:R-:W-:Y:S01]  /*8230*/  LOP3.LUT P6, RZ, R129, 0xff, RZ, 0xc0, !PT ;  /* 0x000000ff81ff7812 */ /* 0x000fe200078cc0ff */
[----:B------:R-:W-:Y:S01]  /*8240*/  FMUL.FTZ R105, R164, R105 ;  /* 0x00000069a4697220 */ /* 0x000fe20000410000 */
[----:B------:R-:W-:Y:S01]  /*8250*/  LOP3.LUT P5, RZ, R171, 0xff, RZ, 0xc0, !PT ;  /* 0x000000ffabff7812 */ /* 0x000fe200078ac0ff */
[----:B------:R-:W-:Y:S01]  /*8260*/  FADD.FTZ R201, R202, -R201 ;  /* 0x800000c9cac97221 */ /* 0x000fe20000010000 */
[C---:B------:R-:W-:Y:S01]  /*8270*/  FSEL R108, R100.reuse, RZ, P3 ;  /* 0x000000ff646c7208 */ /* 0x040fe20001800000 */
[----:B------:R-:W-:Y:S01]  /*8280*/  FFMA.FTZ R199, R199, R137, R136 ;  /* 0x00000089c7c77223 */ /* 0x000fe20000010088 */
[----:B------:R-:W-:Y:S01]  /*8290*/  FSEL R132, R100, RZ, P4 ;  /* 0x000000ff64847208 */ /* 0x000fe20002000000 */
[----:B------:R-:W-:Y:S01]  /*82a0*/  FMUL.FTZ R100, R101, UR6 ;  /* 0x0000000665647c20 */ /* 0x000fe20008410000 */
[----:B------:R-:W-:Y:S01]  /*82b0*/  LOP3.LUT P3, RZ, R129, 0xff00, RZ, 0xc0, !PT ;  /* 0x0000ff0081ff7812 */ /* 0x000fe2000786c0ff */
[----:B------:R-:W-:Y:S01]  /*82c0*/  FADD.FTZ R199, R200, -R199 ;  /* 0x800000c7c8c77221 */ /* 0x000fe20000010000 */
[----:B------:R-:W-:-:S02]  /*82d0*/  LOP3.LUT P4, RZ, R171, 0xff00, RZ, 0xc0, !PT ;  /* 0x0000ff00abff7812 */ /* 0x000fc4000788c0ff */
[C---:B------:R-:W-:Y:S02]  /*82e0*/  FSEL R110, R0.reuse, RZ, P6 ;  /* 0x000000ff006e7208 */ /* 0x040fe40003000000 */
[----:B------:R-:W-:Y:S01]  /*82f0*/  FSEL R102, R0, RZ, P5 ;  /* 0x000000ff00667208 */ /* 0x000fe20002800000 */
[----:B------:R-:W-:Y:S01]  /*8300*/  FFMA.FTZ R0, R191, R137, R136 ;  /* 0x00000089bf007223 */ /* 0x000fe20000010088 */
[C---:B------:R-:W-:Y:S02]  /*8310*/  FSEL R129, R100.reuse, RZ, P3 ;  /* 0x000000ff64817208 */ /* 0x040fe40001800000 */
[----:B------:R-:W-:Y:S01]  /*8320*/  FSEL R109, R100, RZ, P4 ;  /* 0x000000ff646d7208 */ /* 0x000fe20002000000 */
[----:B------:R-:W-:Y:S01]  /*8330*/  FMUL.FTZ R100, R105, UR6 ;  /* 0x0000000669647c20 */ /* 0x000fe20008410000 */
[----:B------:R-:W-:Y:S01]  /*8340*/  LOP3.LUT P6, RZ, R128, 0xff0000, RZ, 0xc0, !PT ;  /* 0x00ff000080ff7812 */ /* 0x000fe200078cc0ff */
[----:B------:R-:W-:Y:S01]  /*8350*/  FADD.FTZ R193, R193, -R0 ;  /* 0x80000000c1c17221 */ /* 0x000fe20000010000 */
[----:B------:R-:W-:Y:S01]  /*8360*/  FMUL.FTZ R0, R164, R201 ;  /* 0x000000c9a4007220 */ /* 0x000fe20000410000 */
[----:B------:R-:W-:-:S02]  /*8370*/  F2FP.BF16.F32.PACK_AB R102, R109, R102 ;  /* 0x000000666d66723e */ /* 0x000fc400000010ff */
[----:B------:R-:W-:Y:S02]  /*8380*/  FSEL R109, R100, RZ, P6 ;  /* 0x000000ff646d7208 */ /* 0x000fe40003000000 */
[----:B------:R-:W-:Y:S02]  /*8390*/  LOP3.LUT P6, RZ, R170, 0xff0000, RZ, 0xc0, !PT ;  /* 0x00ff0000aaff7812 */ /* 0x000fe400078cc0ff */
[----:B------:R-:W-:Y:S01]  /*83a0*/  F2FP.BF16.F32.PACK_AB R111, R108, R111 ;  /* 0x0000006f6c6f723e */ /* 0x000fe200000010ff */
[----:B------:R-:W-:Y:S01]  /*83b0*/  FMUL.FTZ R108, R0, UR6 ;  /* 0x00000006006c7c20 */ /* 0x000fe20008410000 */
[----:B------:R-:W-:Y:S01]  /*83c0*/  F2FP.BF16.F32.PACK_AB R106, R101, R106 ;  /* 0x0000006a656a723e */ /* 0x000fe200000010ff */
[----:B------:R-:W-:Y:S01]  /*83d0*/  FMUL.FTZ R101, R164, R199 ;  /* 0x000000c7a4657220 */ /* 0x000fe20000410000 */
[----:B------:R-:W-:Y:S01]  /*83e0*/  F2FP.BF16.F32.PACK_AB R105, R0, R105 ;  /* 0x000000690069723e */ /* 0x000fe200000010ff */
[----:B------:R-:W-:Y:S01]  /*83f0*/  FMUL.FTZ R0, R164, R193 ;  /* 0x000000c1a4007220 */ /* 0x000fe20000410000 */
[----:B------:R-:W-:-:S02]  /*8400*/  LOP3.LUT P5, RZ, R128, 0xff000000, RZ, 0xc0, !PT ;  /* 0xff00000080ff7812 */ /* 0x000fc400078ac0ff */
[C---:B------:R-:W-:Y:S02]  /*8410*/  LOP3.LUT P3, RZ, R128.reuse, 0xff00, RZ, 0xc0, !PT ;  /* 0x0000ff0080ff7812 */ /* 0x040fe4000786c0ff */
[----:B------:R-:W-:Y:S02]  /*8420*/  LOP3.LUT P4, RZ, R128, 0xff, RZ, 0xc0, !PT ;  /* 0x000000ff80ff7812 */ /* 0x000fe4000788c0ff */
[----:B------:R-:W-:Y:S01]  /*8430*/  FSEL R128, R100, RZ, P6 ;  /* 0x000000ff64807208 */ /* 0x000fe20003000000 */
[----:B------:R-:W-:Y:S01]  /*8440*/  FMUL.FTZ R100, R101, UR6 ;  /* 0x0000000665647c20 */ /* 0x000fe20008410000 */
[----:B------:R-:W-:Y:S02]  /*8450*/  LOP3.LUT P6, RZ, R170, 0xff000000, RZ, 0xc0, !PT ;  /* 0xff000000aaff7812 */ /* 0x000fe400078cc0ff */
[----:B------:R-:W-:Y:S02]  /*8460*/  F2FP.BF16.F32.PACK_AB R107, R104, R107 ;  /* 0x0000006b686b723e */ /* 0x000fe400000010ff */
        /* <DEDUP_REMOVED lines=15> */
[----:B------:R-:W-:Y:S01]  /*8560*/  F2FP.BF16.F32.PACK_AB R108, R129, R108 ;  /* 0x0000006c816c723e */ /* 0x000fe200000010ff */
[----:B------:R-:W-:Y:S06]  /*8570*/  BRA `(.L_x_1852) ;  /* 0x0000001400147947 */ /* 0x000fec0003800000 */
.L_x_1853:
[-CC-:B------:R-:W-:Y:S01]  /*8580*/  FFMA.FTZ R205, R205, R137.reuse, R136.reuse ;  /* 0x00000089cdcd7223 */ /* 0x180fe20000010088 */
[-CC-:B------:R-:W-:Y:S01]  /*8590*/  FFMA.FTZ R0, R195, R137.reuse, R136.reuse ;  /* 0x00000089c3007223 */ /* 0x180fe20000010088 */
[----:B------:R-:W-:Y:S01]  /*85a0*/  ISETP.GE.U32.AND P3, PT, R128, RZ, PT ;  /* 0x000000ff8000720c */ /* 0x000fe20003f66070 */
[-C--:B0-----:R-:W-:Y:S01]  /*85b0*/  FFMA.FTZ R101, R192, R137.reuse, R136 ;  /* 0x00000089c0657223 */ /* 0x081fe20000010088 */
[----:B------:R-:W-:Y:S01]  /*85c0*/  FADD.FTZ R205, R206, -R205 ;  /* 0x800000cdcecd7221 */ /* 0x000fe20000010000 */
[----:B------:R-:W-:Y:S01]  /*85d0*/  FADD.FTZ R197, R197, -R0 ;  /* 0x80000000c5c57221 */ /* 0x000fe20000010000 */
[--C-:B------:R-:W-:Y:S01]  /*85e0*/  FFMA.FTZ R103, R196, R137, R136.reuse ;  /* 0x00000089c4677223 */ /* 0x100fe20000010088 */
        /* <DEDUP_REMOVED lines=11> */
[-CC-:B------:R-:W-:Y:S01]  /*86a0*/  FFMA.FTZ R201, R201, R137.reuse, R136.reuse ;  /* 0x00000089c9c97223 */ /* 0x180fe20000010088 */
[----:B------:R-:W-:Y:S01]  /*86b0*/  LOP3.LUT P5, RZ, R129, 0xff, RZ, 0xc0, !PT ;  /* 0x000000ff81ff7812 */ /* 0x000fe200078ac0ff */
[----:B------:R-:W-:Y:S01]  /*86c0*/  FADD.FTZ R203, R204, -R203 ;  /* 0x800000cbcccb7221 */ /* 0x000fe20000010000 */
[----:B------:R-:W-:Y:S01]  /*86d0*/  FMUL.FTZ R103, R103, UR6 ;  /* 0x0000000667677c20 */ /* 0x000fe20008410000 */
[----:B------:R-:W-:Y:S01]  /*86e0*/  ISETP.GE.U32.AND P3, PT, R170, RZ, PT ;  /* 0x000000ffaa00720c */ /* 0x000fe20003f66070 */
[----:B------:R-:W-:Y:S01]  /*86f0*/  FMUL.FTZ R101, R101, UR6 ;  /* 0x0000000665657c20 */ /* 0x000fe20008410000 */
[----:B------:R-:W-:Y:S01]  /*8700*/  FSEL R110, R197, RZ, P5 ;  /* 0x000000ffc56e7208 */ /* 0x000fe20002800000 */
[--C-:B------:R-:W-:Y:S01]  /*8710*/  FFMA.FTZ R199, R199, R137, R136.reuse ;  /* 0x00000089c7c77223 */ /* 0x100fe20000010088 */
[----:B------:R-:W-:Y:S01]  /*8720*/  LOP3.LUT P4, RZ, R129, 0xff0000, RZ, 0xc0, !PT ;  /* 0x00ff000081ff7812 */ /* 0x000fe2000788c0ff */
[----:B------:R-:W-:Y:S01]  /*8730*/  FADD.FTZ R201, R202, -R201 ;  /* 0x800000c9cac97221 */ /* 0x000fe20000010000 */
[----:B------:R-:W-:Y:S01]  /*8740*/  LOP3.LUT P5, RZ, R128, 0xff0000, RZ, 0xc0, !PT ;  /* 0x00ff000080ff7812 */ /* 0x000fe200078ac0ff */
[----:B------:R-:W-:Y:S01]  /*8750*/  FMUL.FTZ R203, R164, R203 ;  /* 0x000000cba4cb7220 */ /* 0x000fe20000410000 */
[----:B------:R-:W-:Y:S01]  /*8760*/  LOP3.LUT P6, RZ, R171, 0xff0000, RZ, 0xc0, !PT ;  /* 0x00ff0000abff7812 */ /* 0x000fe200078cc0ff */
        /* <DEDUP_REMOVED lines=27> */
[C---:B------:R-:W-:Y:S02]  /*8920*/  FSEL R0, R201.reuse, RZ, P4 ;  /* 0x000000ffc9007208 */ /* 0x040fe40002000000 */
[----:B------:R-:W-:Y:S02]  /*8930*/  FSEL R128, R201, RZ, P5 ;  /* 0x000000ffc9807208 */ /* 0x000fe40002800000 */
        /* <DEDUP_REMOVED lines=15> */
.L_x_1849:
[----:B------:R-:W-:Y:S05]  /*8a30*/  @!P1 BRA `(.L_x_1854) ;  /* 0x0000000800249947 */ /* 0x000fea0003800000 */
[----:B------:R-:W-:Y:S05]  /*8a40*/  @!P2 BRA `(.L_x_1855) ;  /* 0x000000040018a947 */ /* 0x000fea0003800000 */
[----:B0-----:R-:W-:Y:S01]  /*8a50*/  PRMT R104, R51, 0x7632, R104 ;  /* 0x0000763233687816 */ /* 0x001fe20000000068 */
[-CC-:B------:R-:W-:Y:S01]  /*8a60*/  FFMA.FTZ R0, R195, R137.reuse, R136.reuse ;  /* 0x00000089c3007223 */ /* 0x180fe20000010088 */
[-CC-:B------:R-:W-:Y:S01]  /*8a70*/  FFMA.FTZ R205, R205, R137.reuse, R136.reuse ;  /* 0x00000089cdcd7223 */ /* 0x180fe20000010088 */
[-CC-:B------:R-:W-:Y:S01]  /*8a80*/  FFMA.FTZ R105, R196, R137.reuse, R136.reuse ;  /* 0x00000089c4697223 */ /* 0x180fe20000010088 */
[----:B------:R-:W-:Y:S01]  /*8a90*/  FFMA.FTZ R203, R203, R137, R136 ;  /* 0x00000089cbcb7223 */ /* 0x000fe20000010088 */
[--C-:B------:R-:W-:Y:S01]  /*8aa0*/  FADD.FTZ R197, R197, -R0.reuse ;  /* 0x80000000c5c57221 */ /* 0x100fe20000010000 */
[----:B------:R-:W-:Y:S01]  /*8ab0*/  FADD.FTZ R205, R206, -R205 ;  /* 0x800000cdcecd7221 */ /* 0x000fe20000010000 */
[----:B------:R-:W-:Y:S01]  /*8ac0*/  IMAD.U32 R106, R104, 0x10000, RZ ;  /* 0x00010000686a7824 */ /* 0x000fe200078e00ff */
[----:B------:R-:W-:Y:S01]  /*8ad0*/  PRMT R0, R50, 0x7632, R0 ;  /* 0x0000763232007816 */ /* 0x000fe20000000000 */
[----:B------:R-:W-:Y:S01]  /*8ae0*/  FADD.FTZ R105, R198, -R105 ;  /* 0x80000069c6697221 */ /* 0x000fe20000010000 */
[----:B------:R-:W-:Y:S01]  /*8af0*/  SHF.L.U32 R107, R51, 0x10, RZ ;  /* 0x00000010336b7819 */ /* 0x000fe200000006ff */
[----:B------:R-:W-:Y:S01]  /*8b00*/  FFMA.FTZ R140, R164, R205, R106 ;  /* 0x000000cda48c7223 */ /* 0x000fe2000001006a */
[----:B------:R-:W-:Y:S01]  /*8b10*/  SHF.L.U32 R104, R50, 0x10, RZ ;  /* 0x0000001032687819 */ /* 0x000fe200000006ff */
[----:B------:R-:W-:Y:S01]  /*8b20*/  FADD.FTZ R203, R204, -R203 ;  /* 0x800000cbcccb7221 */ /* 0x000fe20000010000 */
[----:B------:R-:W-:Y:S01]  /*8b30*/  SHF.L.U32 R0, R0, 0x10, RZ ;  /* 0x0000001000007819 */ /* 0x000fe200000006ff */
[----:B------:R-:W-:Y:S01]  /*8b40*/  FFMA.FTZ R109, R164, R105, R107 ;  /* 0x00000069a46d7223 */ /* 0x000fe2000001006b */
[----:B------:R-:W-:Y:S01]  /*8b50*/  ISETP.GE.U32.AND P3, PT, R128, RZ, PT ;  /* 0x000000ff8000720c */ /* 0x000fe20003f66070 */
[----:B------:R-:W-:Y:S01]  /*8b60*/  FFMA.FTZ R197, R164, R197, R104 ;  /* 0x000000c5a4c57223 */ /* 0x000fe20000010068 */
[----:B------:R-:W-:Y:S01]  /*8b70*/  FMUL.FTZ R104, R140, UR6 ;  /* 0x000000068c687c20 */ /* 0x000fe20008410000 */
[----:B------:R-:W-:Y:S01]  /*8b80*/  FFMA.FTZ R110, R164, R203, R0 ;  /* 0x000000cba46e7223 */ /* 0x000fe20000010000 */
[----:B------:R-:W-:Y:S01]  /*8b90*/  ISETP.GE.U32.AND.EX P3, PT, R129, 0x1000000, PT, P3 ;  /* 0x010000008100780c */ /* 0x000fe20003f66130 */
[----:B------:R-:W-:Y:S01]  /*8ba0*/  FMUL.FTZ R0, R109, UR6 ;  /* 0x000000066d007c20 */ /* 0x000fe20008410000 */
[----:B------:R-:W-:Y:S01]  /*8bb0*/  LOP3.LUT P4, RZ, R129, 0xff0000, RZ, 0xc0, !PT ;  /* 0x00ff000081ff7812 */ /* 0x000fe2000788c0ff */
[----:B------:R-:W-:Y:S01]  /*8bc0*/  FMUL.FTZ R106, R110, UR6 ;  /* 0x000000066e6a7c20 */ /* 0x000fe20008410000 */
[----:B------:R-:W-:Y:S01]  /*8bd0*/  FSEL R142, R104, RZ, P3 ;  /* 0x000000ff688e7208 */ /* 0x000fe20001800000 */
[----:B------:R-:W-:Y:S01]  /*8be0*/  FMUL.FTZ R104, R197, UR6 ;  /* 0x00000006c5687c20 */ /* 0x000fe20008410000 */
[----:B------:R-:W-:Y:S01]  /*8bf0*/  LOP3.LUT P6, RZ, R129, 0xff, RZ, 0xc0, !PT ;  /* 0x000000ff81ff7812 */ /* 0x000fe200078cc0ff */
[-CC-:B------:R-:W-:Y:S01]  /*8c00*/  FFMA.FTZ R105, R192, R137.reuse, R136.reuse ;  /* 0x00000089c0697223 */ /* 0x180fe20000010088 */
[----:B------:R-:W-:Y:S01]  /*8c10*/  FSEL R111, R0, RZ, P4 ;  /* 0x000000ff006f7208 */ /* 0x000fe20002000000 */
[-CC-:B------:R-:W-:Y:S01]  /*8c20*/  FFMA.FTZ R0, R191, R137.reuse, R136.reuse ;  /* 0x00000089bf007223 */ /* 0x180fe20000010088 */
[----:B------:R-:W-:Y:S01]  /*8c30*/  LOP3.LUT P5, RZ, R129, 0xff00, RZ, 0xc0, !PT ;  /* 0x0000ff0081ff7812 */ /* 0x000fe200078ac0ff */
[-C--:B------:R-:W-:Y:S01]  /*8c40*/  FFMA.FTZ R201, R201, R137.reuse, R136 ;  /* 0x00000089c9c97223 */ /* 0x080fe20000010088 */
[----:B------:R-:W-:Y:S01]  /*8c50*/  FSEL R132, R104, RZ, P6 ;  /* 0x000000ff68847208 */ /* 0x000fe20003000000 */
[----:B------:R-:W-:Y:S01]  /*8c60*/  FADD.FTZ R193, R193, -R0 ;  /* 0x80000000c1c17221 */ /* 0x000fe20000010000 */
[----:B------:R-:W-:Y:S01]  /*8c70*/  PRMT R104, R49, 0x7632, R104 ;  /* 0x0000763231687816 */ /* 0x000fe20000000068 */
[----:B------:R-:W-:Y:S01]  /*8c80*/  FFMA.FTZ R199, R199, R137, R136 ;  /* 0x00000089c7c77223 */ /* 0x000fe20000010088 */
[----:B------:R-:W-:Y:S01]  /*8c90*/  PRMT R0, R48, 0x7632, R0 ;  /* 0x0000763230007816 */ /* 0x000fe20000000000 */
[----:B------:R-:W-:Y:S01]  /*8ca0*/  FADD.FTZ R105, R194, -R105 ;  /* 0x80000069c2697221 */ /* 0x000fe20000010000 */
        /* <DEDUP_REMOVED lines=13> */
[----:B------:R-:W-:Y:S01]  /*8d80*/  F2FP.BF16.F32.PACK_AB R106, R110, R197 ;  /* 0x000000c56e6a723e */ /* 0x000fe200000010ff */
[C---:B------:R-:W-:Y:S01]  /*8d90*/  FMUL.FTZ R110, R108.reuse, UR6 ;  /* 0x000000066c6e7c20 */ /* 0x040fe20008410000 */
[----:B------:R-:W-:Y:S01]  /*8da0*/  F2FP.BF16.F32.PACK_AB R105, R108, R105 ;  /* 0x000000696c69723e */ /* 0x000fe200000010ff */
        /* <DEDUP_REMOVED lines=16> */
.L_x_1855:
[----:B0-----:R-:W-:Y:S01]  /*8eb0*/  PRMT R108, R51, 0x7632, R108 ;  /* 0x00007632336c7816 */ /* 0x001fe2000000006c */
[-CC-:B------:R-:W-:Y:S01]  /*8ec0*/  FFMA.FTZ R205, R205, R137.reuse, R136.reuse ;  /* 0x00000089cdcd7223 */ /* 0x180fe20000010088 */
[-CC-:B------:R-:W-:Y:S01]  /*8ed0*/  FFMA.FTZ R111, R196, R137.reuse, R136.reuse ;  /* 0x00000089c46f7223 */ /* 0x180fe20000010088 */
[----:B------:R-:W-:Y:S01]  /*8ee0*/  FFMA.FTZ R0, R195, R137, R136 ;  /* 0x00000089c3007223 */ /* 0x000fe20000010088 */
[----:B------:R-:W-:Y:S01]  /*8ef0*/  SHF.L.U32 R133, R108, 0x10, RZ ;  /* 0x000000106c857819 */ /* 0x000fe200000006ff */
[----:B------:R-:W-:Y:S01]  /*8f00*/  FADD.FTZ R205, R206, -R205 ;  /* 0x800000cdcecd7221 */ /* 0x000fe20000010000 */
[----:B------:R-:W-:Y:S01]  /*8f10*/  SHF.L.U32 R110, R51, 0x10, RZ ;  /* 0x00000010336e7819 */ /* 0x000fe200000006ff */
[----:B------:R-:W-:Y:S01]  /*8f20*/  FADD.FTZ R111, R198, -R111 ;  /* 0x8000006fc66f7221 */ /* 0x000fe20000010000 */
[----:B------:R-:W-:Y:S01]  /*8f30*/  FADD.FTZ R197, R197, -R0 ;  /* 0x80000000c5c57221 */ /* 0x000fe20000010000 */
[----:B------:R-:W-:Y:S02]  /*8f40*/  IMAD.U32 R108, R50, 0x10000, RZ ;  /* 0x00010000326c7824 */ /* 0x000fe400078e00ff */
[C---:B------:R-:W-:Y:S01]  /*8f50*/  FFMA.FTZ R205, R164.reuse, R205, R133 ;  /* 0x000000cda4cd7223 */ /* 0x040fe20000010085 */
[----:B------:R-:W-:Y:S01]  /*8f60*/  FFMA.FTZ R133, R164, R111, R110 ;  /* 0x0000006fa4857223 */ /* 0x000fe2000001006e */
[-C--:B------:R-:W-:Y:S01]  /*8f70*/  FFMA.FTZ R0, R191, R137.reuse, R136 ;  /* 0x00000089bf007223 */ /* 0x080fe20000010088 */
[----:B------:R-:W-:Y:S01]  /*8f80*/  PRMT R110, R50, 0x7632, R110 ;  /* 0x00007632326e7816 */ /* 0x000fe2000000006e */
[----:B------:R-:W-:Y:S01]  /*8f90*/  FFMA.FTZ R203, R203, R137, R136 ;  /* 0x00000089cbcb7223 */ /* 0x000fe20000010088 */
[--C-:B------:R-:W-:Y:S01]  /*8fa0*/  FFMA.FTZ R197, R164, R197, R108.reuse ;  /* 0x000000c5a4c57223 */ /* 0x100fe2000001006c */
[----:B------:R-:W-:Y:S01]  /*8fb0*/  PRMT R108, R49, 0x7632, R108 ;  /* 0x00007632316c7816 */ /* 0x000fe2000000006c */
[--C-:B------:R-:W-:Y:S01]  /*8fc0*/  FADD.FTZ R193, R193, -R0.reuse ;  /* 0x80000000c1c17221 */ /* 0x100fe20000010000 */
[----:B------:R-:W-:Y:S01]  /*8fd0*/  SHF.L.U32 R111, R110, 0x10, RZ ;  /* 0x000000106e6f7819 */ /* 0x000fe200000006ff */
[----:B------:R-:W-:Y:S01]  /*8fe0*/  FADD.FTZ R203, R204, -R203 ;  /* 0x800000cbcccb7221 */ /* 0x000fe20000010000 */
[----:B------:R-:W-:Y:S01]  /*8ff0*/  PRMT R0, R48, 0x7632, R0 ;  /* 0x0000763230007816 */ /* 0x000fe20000000000 */
[-CC-:B------:R-:W-:Y:S01]  /*9000*/  FFMA.FTZ R199, R199, R137.reuse, R136.reuse ;  /* 0x00000089c7c77223 */ /* 0x180fe20000010088 */
[-CC-:B------:R-:W-:Y:S01]  /*9010*/  FFMA.FTZ R109, R192, R137.reuse, R136.reuse ;  /* 0x00000089c06d7223 */ /* 0x180fe20000010088 */
[----:B------:R-:W-:Y:S01]  /*9020*/  FFMA.FTZ R201, R201, R137, R136 ;  /* 0x00000089c9c97223 */ /* 0x000fe20000010088 */
[----:B------:R-:W-:Y:S01]  /*9030*/  IMAD.U32 R132, R108, 0x10000, RZ ;  /* 0x000100006c847824 */ /* 0x000fe200078e00ff */
[----:B------:R-:W-:Y:S01]  /*9040*/  SHF.L.U32 R110, R49, 0x10, RZ ;  /* 0x00000010316e7819 */ /* 0x000fe200000006ff */
[----:B------:R-:W-:Y:S01]  /*9050*/  FFMA.FTZ R111, R164, R203, R111 ;  /* 0x000000cba46f7223 */ /* 0x000fe2000001006f */
[----:B------:R-:W-:Y:S01]  /*9060*/  SHF.L.U32 R108, R48, 0x10, RZ ;  /* 0x00000010306c7819 */ /* 0x000fe200000006ff */
[----:B------:R-:W-:Y:S01]  /*9070*/  FADD.FTZ R199, R200, -R199 ;  /* 0x800000c7c8c77221 */ /* 0x000fe20000010000 */
[----:B------:R-:W-:Y:S01]  /*9080*/  SHF.L.U32 R0, R0, 0x10, RZ ;  /* 0x0000001000007819 */ /* 0x000fe200000006ff */
[----:B------:R-:W-:Y:S01]  /*9090*/  FADD.FTZ R109, R194, -R109 ;  /* 0x8000006dc26d7221 */ /* 0x000fe20000010000 */
[----:B------:R-:W-:Y:S01]  /*90a0*/  FADD.FTZ R201, R202, -R201 ;  /* 0x800000c9cac97221 */ /* 0x000fe20000010000 */
[----:B------:R-:W-:Y:S01]  /*90b0*/  ISETP.GE.U32.AND P3, PT, R128, RZ, PT ;  /* 0x000000ff8000720c */ /* 0x000fe20003f66070 */
[----:B------:R-:W-:Y:S01]  /*90c0*/  FMUL.FTZ R133, R133, UR6 ;  /* 0x0000000685857c20 */ /* 0x000fe20008410000 */
[----:B------:R-:W-:Y:S01]  /*90d0*/  LOP3.LUT P4, RZ, R129, 0xff0000, RZ, 0xc0, !PT ;  /* 0x00ff000081ff7812 */ /* 0x000fe2000788c0ff */
[----:B------:R-:W-:Y:S01]  /*90e0*/  FMUL.FTZ R205, R205, UR6 ;  /* 0x00000006cdcd7c20 */ /* 0x000fe20008410000 */
[----:B------:R-:W-:Y:S01]  /*90f0*/  FMUL.FTZ R197, R197, UR6 ;  /* 0x00000006c5c57c20 */ /* 0x000fe20008410000 */
[----:B------:R-:W-:Y:S01]  /*9100*/  FMUL.FTZ R111, R111, UR6 ;  /* 0x000000066f6f7c20 */ /* 0x000fe20008410000 */
[C---:B------:R-:W-:Y:S01]  /*9110*/  FFMA.FTZ R109, R164.reuse, R109, R110 ;  /* 0x0000006da46d7223 */ /* 0x040fe2000001006e */
[C---:B------:R-:W-:Y:S01]  /*9120*/  FFMA.FTZ R132, R164.reuse, R201, R132 ;  /* 0x000000c9a4847223 */ /* 0x040fe20000010084 */
[C---:B------:R-:W-:Y:S01]  /*9130*/  FFMA.FTZ R108, R164.reuse, R193, R108 ;  /* 0x000000c1a46c7223 */ /* 0x040fe2000001006c */
[----:B------:R-:W-:Y:S01]  /*9140*/  FFMA.FTZ R0, R164, R199, R0 ;  /* 0x000000c7a4007223 */ /* 0x000fe20000010000 */
[----:B------:R-:W-:Y:S01]  /*9150*/  LOP3.LUT P5, RZ, R129, 0xff, RZ, 0xc0, !PT ;  /* 0x000000ff81ff7812 */ /* 0x000fe200078ac0ff */
[----:B------:R-:W-:Y:S01]  /*9160*/  FMUL.FTZ R109, R109, UR6 ;  /* 0x000000066d6d7c20 */ /* 0x000fe20008410000 */
[C---:B------:R-:W-:Y:S01]  /*9170*/  ISETP.GE.U32.AND.EX P3, PT, R129.reuse, 0x1000000, PT, P3 ;  /* 0x010000008100780c */ /* 0x040fe20003f66130 */
[----:B------:R-:W-:Y:S01]  /*9180*/  FMUL.FTZ R132, R132, UR6 ;  /* 0x0000000684847c20 */ /* 0x000fe20008410000 */
[----:B------:R-:W-:Y:S01]  /*9190*/  LOP3.LUT P6, RZ, R129, 0xff00, RZ, 0xc0, !PT ;  /* 0x0000ff0081ff7812 */ /* 0x000fe200078cc0ff */
        /* <DEDUP_REMOVED lines=19> */
.L_x_1854:
        /* <DEDUP_REMOVED lines=34> */
[----:B------:R-:W-:Y:S01]  /*94f0*/  FMUL.FTZ R0, R164, R201 ;  /* 0x000000c9a4007220 */ /* 0x000fe20000410000 */
[----:B------:R-:W-:Y:S01]  /*9500*/  FSEL R133, R104, RZ, P5 ;  /* 0x000000ff68857208 */ /* 0x000fe20002800000 */
[C---:B------:R-:W-:Y:S01]  /*9510*/  FMUL.FTZ R199, R164.reuse, R199 ;  /* 0x000000c7a4c77220 */ /* 0x040fe20000410000 */
[----:B------:R-:W-:Y:S01]  /*9520*/  FMUL.FTZ R104, R164, R193 ;  /* 0x000000c1a4687220 */ /* 0x000fe20000410000 */
        /* <DEDUP_REMOVED lines=21> */
.L_x_1856:
[-CC-:B------:R-:W-:Y:S01]  /*9680*/  FFMA.FTZ R0, R195, R137.reuse, R136.reuse ;  /* 0x00000089c3007223 */ /* 0x180fe20000010088 */
[-CC-:B------:R-:W-:Y:S01]  /*9690*/  FFMA.FTZ R203, R203, R137.reuse, R136.reuse ;  /* 0x00000089cbcb7223 */ /* 0x180fe20000010088 */
[-CC-:B0-----:R-:W-:Y:S01]  /*96a0*/  FFMA.FTZ R111, R196, R137.reuse, R136.reuse ;  /* 0x00000089c46f7223 */ /* 0x181fe20000010088 */
        /* <DEDUP_REMOVED lines=50> */
.L_x_1852:
        /* <DEDUP_REMOVED lines=16> */
[--C-:B------:R-:W-:Y:S01]  /*9ad0*/  FADD.FTZ R139, R139, -R0.reuse ;  /* 0x800000008b8b7221 */ /* 0x100fe20000010000 */
[----:B------:R-:W-:Y:S01]  /*9ae0*/  FADD.FTZ R189, R190, -R189 ;  /* 0x800000bdbebd7221 */ /* 0x000fe20000010000 */
[C---:B------:R-:W-:Y:S01]  /*9af0*/  PRMT R0, R46.reuse, 0x7632, R0 ;  /* 0x000076322e007816 */ /* 0x040fe20000000000 */
[----:B------:R-:W-:Y:S01]  /*9b00*/  FFMA.FTZ R187, R187, R137, R136 ;  /* 0x00000089bbbb7223 */ /* 0x000fe20000010088 */
[----:B------:R-:W-:Y:S01]  /*9b10*/  SHF.L.U32 R100, R46, 0x10, RZ ;  /* 0x000000102e647819 */ /* 0x000fe200000006ff */
[----:B------:R-:W-:Y:S01]  /*9b20*/  FFMA.FTZ R108, R164, R189, R102 ;  /* 0x000000bda46c7223 */ /* 0x000fe20000010066 */
[----:B------:R-:W-:Y:S01]  /*9b30*/  FADD.FTZ R101, R138, -R101 ;  /* 0x800000658a657221 */ /* 0x000fe20000010000 */
[----:B------:R-:W-:Y:S01]  /*9b40*/  IMAD.U32 R103, R47, 0x10000, RZ ;  /* 0x000100002f677824 */ /* 0x000fe200078e00ff */
[----:B------:R-:W-:Y:S01]  /*9b50*/  ISETP.GE.U32.AND P3, PT, R126, RZ, PT ;  /* 0x000000ff7e00720c */ /* 0x000fe20003f66070 */
[----:B------:R-:W-:Y:S01]  /*9b60*/  IMAD.U32 R0, R0, 0x10000, RZ ;  /* 0x0001000000007824 */ /* 0x000fe200078e00ff */
[----:B------:R-:W-:Y:S01]  /*9b70*/  ISETP.GE.U32.AND P4, PT, R172, RZ, PT ;  /* 0x000000ffac00720c */ /* 0x000fe20003f86070 */
[----:B------:R-:W-:Y:S01]  /*9b80*/  FADD.FTZ R187, R188, -R187 ;  /* 0x800000bbbcbb7221 */ /* 0x000fe20000010000 */
[----:B------:R-:W-:Y:S01]  /*9b90*/  FFMA.FTZ R106, R164, R139, R100 ;  /* 0x0000008ba46a7223 */ /* 0x000fe20000010064 */
[----:B------:R-:W-:Y:S01]  /*9ba0*/  FMUL.FTZ R100, R108, UR6 ;  /* 0x000000066c647c20 */ /* 0x000fe20008410000 */
[C---:B------:R-:W-:Y:S01]  /*9bb0*/  FFMA.FTZ R103, R164.reuse, R101, R103 ;  /* 0x00000065a4677223 */ /* 0x040fe20000010067 */
[----:B------:R-:W-:Y:S01]  /*9bc0*/  ISETP.GE.U32.AND.EX P3, PT, R127, 0x1000000, PT, P3 ;  /* 0x010000007f00780c */ /* 0x000fe20003f66130 */
[----:B------:R-:W-:Y:S01]  /*9bd0*/  FFMA.FTZ R187, R164, R187, R0 ;  /* 0x000000bba4bb7223 */ /* 0x000fe20000010000 */
[----:B------:R-:W-:Y:S01]  /*9be0*/  ISETP.GE.U32.AND.EX P4, PT, R173, 0x1000000, PT, P4 ;  /* 0x01000000ad00780c */ /* 0x000fe20003f86140 */
[-CC-:B------:R-:W-:Y:S01]  /*9bf0*/  FFMA.FTZ R179, R179, R137.reuse, R136.reuse ;  /* 0x00000089b3b37223 */ /* 0x180fe20000010088 */
[----:B------:R-:W-:Y:S01]  /*9c00*/  FMUL.FTZ R0, R103, UR6 ;  /* 0x0000000667007c20 */ /* 0x000fe20008410000 */
[C---:B------:R-:W-:Y:S01]  /*9c10*/  FSEL R132, R100.reuse, RZ, P3 ;  /* 0x000000ff64847208 */ /* 0x040fe20001800000 */
[-CC-:B------:R-:W-:Y:S01]  /*9c20*/  FFMA.FTZ R185, R185, R137.reuse, R136.reuse ;  /* 0x00000089b9b97223 */ /* 0x180fe20000010088 */
[----:B------:R-:W-:Y:S01]  /*9c30*/  FSEL R138, R100, RZ, P4 ;  /* 0x000000ff648a7208 */ /* 0x000fe20002000000 */
[----:B------:R-:W-:Y:S01]  /*9c40*/  FMUL.FTZ R100, R187, UR6 ;  /* 0x00000006bb647c20 */ /* 0x000fe20008410000 */
[----:B------:R-:W-:Y:S01]  /*9c50*/  LOP3.LUT P6, RZ, R127, 0xff0000, RZ, 0xc0, !PT ;  /* 0x00ff00007fff7812 */ /* 0x000fe200078cc0ff */
[----:B------:R-:W-:Y:S01]  /*9c60*/  FADD.FTZ R179, R146, -R179 ;  /* 0x800000b392b37221 */ /* 0x000fe20000010000 */
[----:B------:R-:W-:Y:S01]  /*9c70*/  LOP3.LUT P5, RZ, R173, 0xff0000, RZ, 0xc0, !PT ;  /* 0x00ff0000adff7812 */ /* 0x000fe200078ac0ff */
[----:B------:R-:W-:Y:S01]  /*9c80*/  FADD.FTZ R185, R186, -R185 ;  /* 0x800000b9bab97221 */ /* 0x000fe20000010000 */
[----:B------:R-:W-:Y:S01]  /*9c90*/  LOP3.LUT P3, RZ, R127, 0xff00, RZ, 0xc0, !PT ;  /* 0x0000ff007fff7812 */ /* 0x000fe2000786c0ff */
[-CC-:B------:R-:W-:Y:S01]  /*9ca0*/  FFMA.FTZ R182, R182, R137.reuse, R136.reuse ;  /* 0x00000089b6b67223 */ /* 0x180fe20000010088 */
[----:B------:R-:W-:Y:S01]  /*9cb0*/  LOP3.LUT P4, RZ, R173, 0xff00, RZ, 0xc0, !PT ;  /* 0x0000ff00adff7812 */ /* 0x000fe2000788c0ff */
[----:B------:R-:W-:Y:S01]  /*9cc0*/  FFMA.FTZ R183, R183, R137, R136 ;  /* 0x00000089b7b77223 */ /* 0x000fe20000010088 */
[----:B------:R-:W-:Y:S01]  /*9cd0*/  SHF.L.U32 R101, R45, 0x10, RZ ;  /* 0x000000102d657819 */ /* 0x000fe200000006ff */
[----:B------:R-:W-:Y:S01]  /*9ce0*/  FADD.FTZ R147, R147, -R182 ;  /* 0x800000b693937221 */ /* 0x000fe20000010000 */
[----:B------:R-:W-:Y:S01]  /*9cf0*/  FSEL R111, R0, RZ, P6 ;  /* 0x000000ff006f7208 */ /* 0x000fe20003000000 */
[----:B------:R-:W-:Y:S01]  /*9d00*/  FADD.FTZ R183, R184, -R183 ;  /* 0x800000b7b8b77221 */ /* 0x000fe20000010000 */
[----:B------:R-:W-:Y:S01]  /*9d10*/  FSEL R105, R0, RZ, P5 ;  /* 0x000000ff00697208 */ /* 0x000fe20002800000 */
[----:B------:R-:W-:Y:S01]  /*9d20*/  FMUL.FTZ R0, R106, UR6 ;  /* 0x000000066a007c20 */ /* 0x000fe20008410000 */
[----:B------:R-:W-:Y:S01]  /*9d30*/  FSEL R129, R100, RZ, P3 ;  /* 0x000000ff64817208 */ /* 0x000fe20001800000 */
[----:B------:R-:W-:Y:S01]  /*9d40*/  FFMA.FTZ R101, R164, R179, R101 ;  /* 0x000000b3a4657223 */ /* 0x000fe20000010065 */
[----:B------:R-:W-:-:S02]  /*9d50*/  FSEL R128, R100, RZ, P4 ;  /* 0x000000ff64807208 */ /* 0x000fc40002000000 */
[----:B------:R-:W-:Y:S01]  /*9d60*/  LOP3.LUT P6, RZ, R127, 0xff, RZ, 0xc0, !PT ;  /* 0x000000ff7fff7812 */ /* 0x000fe200078cc0ff */
[----:B------:R-:W-:Y:S01]  /*9d70*/  FMUL.FTZ R104, R101, UR6 ;  /* 0x0000000665687c20 */ /* 0x000fe20008410000 */
[----:B------:R-:W-:Y:S02]  /*9d80*/  LOP3.LUT P5, RZ, R173, 0xff, RZ, 0xc0, !PT ;  /* 0x000000ffadff7812 */ /* 0x000fe400078ac0ff */
[----:B------:R-:W-:Y:S02]  /*9d90*/  PRMT R100, R45, 0x7632, R100 ;  /* 0x000076322d647816 */ /* 0x000fe40000000064 */
[C---:B------:R-:W-:Y:S02]  /*9da0*/  FSEL R110, R0.reuse, RZ, P6 ;  /* 0x000000ff006e7208 */ /* 0x040fe40003000000 */
[----:B------:R-:W-:Y:S02]  /*9db0*/  FSEL R127, R0, RZ, P5 ;  /* 0x000000ff007f7208 */ /* 0x000fe40002800000 */
[----:B------:R-:W-:Y:S01]  /*9dc0*/  SHF.L.U32 R102, R100, 0x10, RZ ;  /* 0x0000001064667819 */ /* 0x000fe200000006ff */
[C---:B------:R-:W-:Y:S01]  /*9dd0*/  IMAD.U32 R100, R44.reuse, 0x10000, RZ ;  /* 0x000100002c647824 */ /* 0x040fe200078e00ff */
[----:B------:R-:W-:-:S02]  /*9de0*/  PRMT R0, R44, 0x7632, R0 ;  /* 0x000076322c007816 */ /* 0x000fc40000000000 */
[----:B------:R-:W-:Y:S01]  /*9df0*/  LOP3.LUT P6, RZ, R126, 0xff0000, RZ, 0xc0, !PT ;  /* 0x00ff00007eff7812 */ /* 0x000fe200078cc0ff */
[----:B------:R-:W-:Y:S01]  /*9e00*/  FFMA.FTZ R102, R164, R185, R102 ;  /* 0x000000b9a4667223 */ /* 0x000fe20000010066 */
[----:B------:R-:W-:Y:S01]  /*9e10*/  SHF.L.U32 R0, R0, 0x10, RZ ;  /* 0x0000001000007819 */ /* 0x000fe200000006ff */
[----:B------:R-:W-:Y:S01]  /*9e20*/  FFMA.FTZ R100, R164, R147, R100 ;  /* 0x00000093a4647223 */ /* 0x000fe20000010064 */
[----:B------:R-:W-:Y:S02]  /*9e30*/  FSEL R109, R104, RZ, P6 ;  /* 0x000000ff686d7208 */ /* 0x000fe40003000000 */
        /* <DEDUP_REMOVED lines=31> */
.L_x_1859:
[-C--:B0-----:R-:W-:Y:S01]  /*a030*/  FFMA.FTZ R101, R144, R137.reuse, R136 ;  /* 0x0000008990657223 */ /* 0x081fe20000010088 */
[----:B------:R-:W-:Y:S01]  /*a040*/  PRMT R100, R47, 0x7632, R100 ;  /* 0x000076322f647816 */ /* 0x000fe20000000064 */
[-CC-:B------:R-:W-:Y:S01]  /*a050*/  FFMA.FTZ R189, R189, R137.reuse, R136.reuse ;  /* 0x00000089bdbd7223 */ /* 0x180fe20000010088 */
[----:B------:R-:W-:Y:S01]  /*a060*/  SHF.L.U32 R103, R47, 0x10, RZ ;  /* 0x000000102f677819 */ /* 0x000fe200000006ff */
[----:B------:R-:W-:Y:S01]  /*a070*/  FADD.FTZ R101, R138, -R101 ;  /* 0x800000658a657221 */ /* 0x000fe20000010000 */
[----:B------:R-:W-:Y:S01]  /*a080*/  FFMA.FTZ R0, R145, R137, R136 ;  /* 0x0000008991007223 */ /* 0x000fe20000010088 */
[----:B------:R-:W-:Y:S02]  /*a090*/  IMAD.U32 R102, R100, 0x10000, RZ ;  /* 0x0001000064667824 */ /* 0x000fe400078e00ff */
[----:B------:R-:W-:Y:S01]  /*a0a0*/  FADD.FTZ R189, R190, -R189 ;  /* 0x800000bdbebd7221 */ /* 0x000fe20000010000 */
[----:B------:R-:W-:Y:S01]  /*a0b0*/  SHF.L.U32 R100, R46, 0x10, RZ ;  /* 0x000000102e647819 */ /* 0x000fe200000006ff */
[----:B------:R-:W-:Y:S01]  /*a0c0*/  FFMA.FTZ R101, R164, R101, R103 ;  /* 0x00000065a4657223 */ /* 0x000fe20000010067 */
[--C-:B------:R-:W-:Y:S01]  /*a0d0*/  FADD.FTZ R139, R139, -R0.reuse ;  /* 0x800000008b8b7221 */ /* 0x100fe20000010000 */
[----:B------:R-:W-:Y:S01]  /*a0e0*/  PRMT R0, R46, 0x7632, R0 ;  /* 0x000076322e007816 */ /* 0x000fe20000000000 */
[----:B------:R-:W-:Y:S01]  /*a0f0*/  FFMA.FTZ R187, R187, R137, R136 ;  /* 0x00000089bbbb7223 */ /* 0x000fe20000010088 */
[C---:B------:R-:W-:Y:S01]  /*a100*/  FFMA.FTZ R102, R164.reuse, R189, R102 ;  /* 0x000000bda4667223 */ /* 0x040fe20000010066 */
[----:B------:R-:W-:Y:S01]  /*a110*/  FMUL.FTZ R101, R101, UR6 ;  /* 0x0000000665657c20 */ /* 0x000fe20008410000 */
[----:B------:R-:W-:Y:S01]  /*a120*/  FFMA.FTZ R100, R164, R139, R100 ;  /* 0x0000008ba4647223 */ /* 0x000fe20000010064 */
[----:B------:R-:W-:Y:S01]  /*a130*/  LOP3.LUT P6, RZ, R127, 0xff0000, RZ, 0xc0, !PT ;  /* 0x00ff00007fff7812 */ /* 0x000fe200078cc0ff */
[----:B------:R-:W-:Y:S01]  /*a140*/  FADD.FTZ R187, R188, -R187 ;  /* 0x800000bbbcbb7221 */ /* 0x000fe20000010000 */
[----:B------:R-:W-:Y:S01]  /*a150*/  ISETP.GE.U32.AND P3, PT, R126, RZ, PT ;  /* 0x000000ff7e00720c */ /* 0x000fe20003f66070 */
[----:B------:R-:W-:Y:S01]  /*a160*/  FMUL.FTZ R102, R102, UR6 ;  /* 0x0000000666667c20 */ /* 0x000fe20008410000 */
[----:B------:R-:W-:Y:S01]  /*a170*/  LOP3.LUT P5, RZ, R173, 0xff0000, RZ, 0xc0, !PT ;  /* 0x00ff0000adff7812 */ /* 0x000fe200078ac0ff */
[----:B------:R-:W-:Y:S01]  /*a180*/  FMUL.FTZ R100, R100, UR6 ;  /* 0x0000000664647c20 */ /* 0x000fe20008410000 */
[----:B------:R-:W-:Y:S01]  /*a190*/  ISETP.GE.U32.AND P4, PT, R172, RZ, PT ;  /* 0x000000ffac00720c */ /* 0x000fe20003f86070 */
[-CC-:B------:R-:W-:Y:S01]  /*a1a0*/  FFMA.FTZ R179, R179, R137.reuse, R136.reuse ;  /* 0x00000089b3b37223 */ /* 0x180fe20000010088 */
[----:B------:R-:W-:Y:S01]  /*a1b0*/  SHF.L.U32 R0, R0, 0x10, RZ ;  /* 0x0000001000007819 */ /* 0x000fe200000006ff */
[----:B------:R-:W-:Y:S01]  /*a1c0*/  FFMA.FTZ R185, R185, R137, R136 ;  /* 0x00000089b9b97223 */ /* 0x000fe20000010088 */
[----:B------:R-:W-:Y:S01]  /*a1d0*/  FSEL R111, R101, RZ, P6 ;  /* 0x000000ff656f7208 */ /* 0x000fe20003000000 */
[----:B------:R-:W-:Y:S01]  /*a1e0*/  FADD.FTZ R179, R146, -R179 ;  /* 0x800000b392b37221 */ /* 0x000fe20000010000 */
[----:B------:R-:W-:Y:S01]  /*a1f0*/  ISETP.GE.U32.AND.EX P3, PT, R127, 0x1000000, PT, P3 ;  /* 0x010000007f00780c */ /* 0x000fe20003f66130 */
[----:B------:R-:W-:Y:S01]  /*a200*/  FFMA.FTZ R0, R164, R187, R0 ;  /* 0x000000bba4007223 */ /* 0x000fe20000010000 */
[----:B------:R-:W-:Y:S01]  /*a210*/  FSEL R108, R101, RZ, P5 ;  /* 0x000000ff656c7208 */ /* 0x000fe20002800000 */
[----:B------:R-:W-:Y:S01]  /*a220*/  IMAD.U32 R101, R45, 0x10000, RZ ;  /* 0x000100002d657824 */ /* 0x000fe200078e00ff */
[----:B------:R-:W-:Y:S01]  /*a230*/  ISETP.GE.U32.AND.EX P4, PT, R173, 0x1000000, PT, P4 ;  /* 0x01000000ad00780c */ /* 0x000fe20003f86140 */
[----:B------:R-:W-:Y:S01]  /*a240*/  FMUL.FTZ R0, R0, UR6 ;  /* 0x0000000600007c20 */ /* 0x000fe20008410000 */
[----:B------:R-:W-:Y:S01]  /*a250*/  LOP3.LUT P6, RZ, R127, 0xff, RZ, 0xc0, !PT ;  /* 0x000000ff7fff7812 */ /* 0x000fe200078cc0ff */
[----:B------:R-:W-:Y:S01]  /*a260*/  FFMA.FTZ R101, R164, R179, R101 ;  /* 0x000000b3a4657223 */ /* 0x000fe20000010065 */
[----:B------:R-:W-:Y:S01]  /*a270*/  LOP3.LUT P5, RZ, R173, 0xff, RZ, 0xc0, !PT ;  /* 0x000000ffadff7812 */ /* 0x000fe200078ac0ff */
[----:B------:R-:W-:Y:S01]  /*a280*/  FADD.FTZ R185, R186, -R185 ;  /* 0x800000b9bab97221 */ /* 0x000fe20000010000 */
[C---:B------:R-:W-:Y:S01]  /*a290*/  FSEL R128, R102.reuse, RZ, P3 ;  /* 0x000000ff66807208 */ /* 0x040fe20001800000 */
[----:B------:R-:W-:Y:S01]  /*a2a0*/  FMUL.FTZ R101, R101, UR6 ;  /* 0x0000000665657c20 */ /* 0x000fe20008410000 */
[----:B------:R-:W-:Y:S01]  /*a2b0*/  FSEL R109, R102, RZ, P4 ;  /* 0x000000ff666d7208 */ /* 0x000fe20002000000 */
[-CC-:B------:R-:W-:Y:S01]  /*a2c0*/  FFMA.FTZ R183, R183, R137.reuse, R136.reuse ;  /* 0x00000089b7b77223 */ /* 0x180fe20000010088 */
[----:B------:R-:W-:Y:S01]  /*a2d0*/  FSEL R110, R100, RZ, P6 ;  /* 0x000000ff646e7208 */ /* 0x000fe20003000000 */
[----:B------:R-:W-:Y:S01]  /*a2e0*/  FFMA.FTZ R182, R182, R137, R136 ;  /* 0x00000089b6b67223 */ /* 0x000fe20000010088 */
[----:B------:R-:W-:Y:S01]  /*a2f0*/  FSEL R102, R100, RZ, P5 ;  /* 0x000000ff64667208 */ /* 0x000fe20002800000 */
[----:B------:R-:W-:Y:S01]  /*a300*/  FADD.FTZ R183, R184, -R183 ;  /* 0x800000b7b8b77221 */ /* 0x000fe20000010000 */
[----:B------:R-:W-:Y:S01]  /*a310*/  PRMT R100, R45, 0x7632, R100 ;  /* 0x000076322d647816 */ /* 0x000fe20000000064 */
[----:B------:R-:W-:Y:S01]  /*a320*/  FADD.FTZ R147, R147, -R182 ;  /* 0x800000b693937221 */ /* 0x000fe20000010000 */
[----:B------:R-:W-:-:S02]  /*a330*/  LOP3.LUT P3, RZ, R127, 0xff00, RZ, 0xc0, !PT ;  /* 0x0000ff007fff7812 */ /* 0x000fc4000786c0ff */
[----:B------:R-:W-:Y:S02]  /*a340*/  LOP3.LUT P4, RZ, R173, 0xff00, RZ, 0xc0, !PT ;  /* 0x0000ff00adff7812 */ /* 0x000fe4000788c0ff */
[----:B------:R-:W-:Y:S02]  /*a350*/  SHF.L.U32 R103, R100, 0x10, RZ ;  /* 0x0000001064677819 */ /* 0x000fe400000006ff */
[C---:B------:R-:W-:Y:S02]  /*a360*/  FSEL R127, R0.reuse, RZ, P3 ;  /* 0x000000ff007f7208 */ /* 0x040fe40001800000 */
[----:B------:R-:W-:Y:S01]  /*a370*/  FSEL R129, R0, RZ, P4 ;  /* 0x000000ff00817208 */ /* 0x000fe20002000000 */
[----:B------:R-:W-:Y:S01]  /*a380*/  FFMA.FTZ R185, R164, R185, R103 ;  /* 0x000000b9a4b97223 */ /* 0x000fe20000010067 */
[----:B------:R-:W-:Y:S02]  /*a390*/  LOP3.LUT P6, RZ, R126, 0xff0000, RZ, 0xc0, !PT ;  /* 0x00ff00007eff7812 */ /* 0x000fe400078cc0ff */
[----:B------:R-:W-:Y:S01]  /*a3a0*/  PRMT R0, R44, 0x7632, R0 ;  /* 0x000076322c007816 */ /* 0x000fe20000000000 */
[----:B------:R-:W-:Y:S01]  /*a3b0*/  FMUL.FTZ R185, R185, UR6 ;  /* 0x00000006b9b97c20 */ /* 0x000fe20008410000 */
[----:B------:R-:W-:-:S02]  /*a3c0*/  F2FP.BF16.F32.PACK_AB R103, R109, R108 ;  /* 0x0000006c6d67723e */ /* 0x000fc400000010ff */
[C---:B------:R-:W-:Y:S01]  /*a3d0*/  FSEL R109, R101.reuse, RZ, P6 ;  /* 0x000000ff656d7208 */ /* 0x040fe20003000000 */
[----:B------:R-:W-:Y:S01]  /*a3e0*/  IMAD.U32 R0, R0, 0x10000, RZ ;  /* 0x0001000000007824 */ /* 0x000fe200078e00ff */
        /* <DEDUP_REMOVED lines=12> */
[C---:B------:R-:W-:Y:S02]  /*a4b0*/  FSEL R126, R185.reuse, RZ, P5 ;  /* 0x000000ffb97e7208 */ /* 0x040fe40002800000 */
[C---:B------:R-:W-:Y:S02]  /*a4c0*/  LOP3.LUT P5, RZ, R172.reuse, 0xff00, RZ, 0xc0, !PT ;  /* 0x0000ff00acff7812 */ /* 0x040fe400078ac0ff */
[----:B------:R-:W-:Y:S02]  /*a4d0*/  FSEL R128, R185, RZ, P6 ;  /* 0x000000ffb9807208 */ /* 0x000fe40003000000 */
        /* <DEDUP_REMOVED lines=12> */
.L_x_1858:
[----:B------:R-:W-:Y:S05]  /*a5a0*/  @!P2 BRA `(.L_x_1861) ;  /* 0x00000004003ca947 */ /* 0x000fea0003800000 */
[-CC-:B------:R-:W-:Y:S01]  /*a5b0*/  FFMA.FTZ R189, R189, R137.reuse, R136.reuse ;  /* 0x00000089bdbd7223 */ /* 0x180fe20000010088 */
[-CC-:B0-----:R-:W-:Y:S01]  /*a5c0*/  FFMA.FTZ R101, R144, R137.reuse, R136.reuse ;  /* 0x0000008990657223 */ /* 0x181fe20000010088 */
        /* <DEDUP_REMOVED lines=44> */
[----:B------:R-:W-:Y:S02]  /*a890*/  F2FP.BF16.F32.PACK_AB R102, R109, R102 ;  /* 0x000000666d66723e */ /* 0x000fe400000010ff */
[----:B------:R-:W-:-:S02]  /*a8a0*/  FSEL R109, R100, RZ, P6 ;  /* 0x000000ff646d7208 */ /* 0x000fc40003000000 */
[----:B------:R-:W-:Y:S02]  /*a8b0*/  LOP3.LUT P6, RZ, R172, 0xff0000, RZ, 0xc0, !PT ;  /* 0x00ff0000acff7812 */ /* 0x000fe400078cc0ff */
[----:B------:R-:W-:Y:S01]  /*a8c0*/  F2FP.BF16.F32.PACK_AB R111, R108, R111 ;  /* 0x0000006f6c6f723e */ /* 0x000fe200000010ff */
[----:B------:R-:W-:Y:S01]  /*a8d0*/  FMUL.FTZ R108, R0, UR6 ;  /* 0x00000006006c7c20 */ /* 0x000fe20008410000 */
[----:B------:R-:W-:Y:S01]  /*a8e0*/  F2FP.BF16.F32.PACK_AB R106, R101, R106 ;  /* 0x0000006a656a723e */ /* 0x000fe200000010ff */
[----:B------:R-:W-:Y:S01]  /*a8f0*/  FMUL.FTZ R101, R164, R183 ;  /* 0x000000b7a4657220 */ /* 0x000fe20000410000 */
        /* <DEDUP_REMOVED lines=26> */
.L_x_1861:
[-CC-:B------:R-:W-:Y:S01]  /*aaa0*/  FFMA.FTZ R189, R189, R137.reuse, R136.reuse ;  /* 0x00000089bdbd7223 */ /* 0x180fe20000010088 */
[-CC-:B------:R-:W-:Y:S01]  /*aab0*/  FFMA.FTZ R0, R145, R137.reuse, R136.reuse ;  /* 0x0000008991007223 */ /* 0x180fe20000010088 */
[----:B------:R-:W-:Y:S01]  /*aac0*/  ISETP.GE.U32.AND P3, PT, R126, RZ, PT ;  /* 0x000000ff7e00720c */ /* 0x000fe20003f66070 */
[-C--:B------:R-:W-:Y:S01]  /*aad0*/  FFMA.FTZ R179, R179, R137.reuse, R136 ;  /* 0x00000089b3b37223 */ /* 0x080fe20000010088 */
[----:B------:R-:W-:Y:S01]  /*aae0*/  FADD.FTZ R189, R190, -R189 ;  /* 0x800000bdbebd7221 */ /* 0x000fe20000010000 */
[----:B------:R-:W-:Y:S01]  /*aaf0*/  FADD.FTZ R139, R139, -R0 ;  /* 0x800000008b8b7221 */ /* 0x000fe20000010000 */
[--C-:B0-----:R-:W-:Y:S01]  /*ab00*/  FFMA.FTZ R101, R144, R137, R136.reuse ;  /* 0x0000008990657223 */ /* 0x101fe20000010088 */
        /* <DEDUP_REMOVED lines=51> */
[----:B------:R-:W-:Y:S02]  /*ae40*/  F2FP.BF16.F32.PACK_AB R111, R0, R111 ;  /* 0x0000006f006f723e */ /* 0x000fe400000010ff */
        /* <DEDUP_REMOVED lines=16> */
.L_x_1857:
        /* <DEDUP_REMOVED lines=8> */
[----:B------:R-:W-:Y:S01]  /*afd0*/  FADD.FTZ R189, R190, -R189 ;  /* 0x800000bdbebd7221 */ /* 0x000fe20000010000 */
[----:B------:R-:W-:Y:S01]  /*afe0*/  SHF.L.U32 R106, R104, 0x10, RZ ;  /* 0x00000010686a7819 */ /* 0x000fe200000006ff */
[----:B------:R-:W-:Y:S01]  /*aff0*/  FADD.FTZ R187, R188, -R187 ;  /* 0x800000bbbcbb7221 */ /* 0x000fe20000010000 */
[----:B------:R-:W-:Y:S01]  /*b000*/  FFMA.FTZ R105, R144, R137, R136 ;  /* 0x0000008990697223 */ /* 0x000fe20000010088 */
[----:B------:R-:W-:Y:S01]  /*b010*/  IMAD.U32 R0, R0, 0x10000, RZ ;  /* 0x0001000000007824 */ /* 0x000fe200078e00ff */
[----:B------:R-:W-:Y:S01]  /*b020*/  SHF.L.U32 R104, R46, 0x10, RZ ;  /* 0x000000102e687819 */ /* 0x000fe200000006ff */
[----:B------:R-:W-:Y:S01]  /*b030*/  FFMA.FTZ R132, R164, R189, R106 ;  /* 0x000000bda4847223 */ /* 0x000fe2000001006a */
[----:B------:R-:W-:Y:S01]  /*b040*/  ISETP.GE.U32.AND P3, PT, R126, RZ, PT ;  /* 0x000000ff7e00720c */ /* 0x000fe20003f66070 */
[----:B------:R-:W-:Y:S01]  /*b050*/  FFMA.FTZ R110, R164, R187, R0 ;  /* 0x000000bba46e7223 */ /* 0x000fe20000010000 */
[----:B------:R-:W-:Y:S01]  /*b060*/  SHF.L.U32 R107, R47, 0x10, RZ ;  /* 0x000000102f6b7819 */ /* 0x000fe200000006ff */
[----:B------:R-:W-:Y:S01]  /*b070*/  FADD.FTZ R105, R138, -R105 ;  /* 0x800000698a697221 */ /* 0x000fe20000010000 */
[----:B------:R-:W-:Y:S01]  /*b080*/  FMUL.FTZ R0, R132, UR6 ;  /* 0x0000000684007c20 */ /* 0x000fe20008410000 */
[C---:B------:R-:W-:Y:S01]  /*b090*/  ISETP.GE.U32.AND.EX P3, PT, R127.reuse, 0x1000000, PT, P3 ;  /* 0x010000007f00780c */ /* 0x040fe20003f66130 */
[C---:B------:R-:W-:Y:S01]  /*b0a0*/  FFMA.FTZ R139, R164.reuse, R139, R104 ;  /* 0x0000008ba48b7223 */ /* 0x040fe20000010068 */
[----:B------:R-:W-:Y:S01]  /*b0b0*/  FFMA.FTZ R107, R164, R105, R107 ;  /* 0x00000069a46b7223 */ /* 0x000fe2000001006b */
[----:B------:R-:W-:Y:S01]  /*b0c0*/  FMUL.FTZ R104, R110, UR6 ;  /* 0x000000066e687c20 */ /* 0x000fe20008410000 */
[----:B------:R-:W-:Y:S01]  /*b0d0*/  LOP3.LUT P5, RZ, R127, 0xff00, RZ, 0xc0, !PT ;  /* 0x0000ff007fff7812 */ /* 0x000fe200078ac0ff */
[-CC-:B------:R-:W-:Y:S01]  /*b0e0*/  FFMA.FTZ R179, R179, R137.reuse, R136.reuse ;  /* 0x00000089b3b37223 */ /* 0x180fe20000010088 */
[----:B------:R-:W-:Y:S01]  /*b0f0*/  FSEL R138, R0, RZ, P3 ;  /* 0x000000ff008a7208 */ /* 0x000fe20001800000 */
[----:B------:R-:W-:Y:S01]  /*b100*/  FMUL.FTZ R0, R139, UR6 ;  /* 0x000000068b007c20 */ /* 0x000fe20008410000 */
[----:B------:R-:W-:Y:S01]  /*b110*/  LOP3.LUT P6, RZ, R127, 0xff, RZ, 0xc0, !PT ;  /* 0x000000ff7fff7812 */ /* 0x000fe200078cc0ff */
[----:B------:R-:W-:Y:S01]  /*b120*/  FMUL.FTZ R105, R107, UR6 ;  /* 0x000000066b697c20 */ /* 0x000fe20008410000 */
[----:B------:R-:W-:Y:S01]  /*b130*/  LOP3.LUT P4, RZ, R127, 0xff0000, RZ, 0xc0, !PT ;  /* 0x00ff00007fff7812 */ /* 0x000fe2000788c0ff */
[-CC-:B------:R-:W-:Y:S01]  /*b140*/  FFMA.FTZ R185, R185, R137.reuse, R136.reuse ;  /* 0x00000089b9b97223 */ /* 0x180fe20000010088 */
[----:B------:R-:W-:Y:S01]  /*b150*/  FSEL R129, R104, RZ, P5 ;  /* 0x000000ff68817208 */ /* 0x000fe20002800000 */
[-C--:B------:R-:W-:Y:S01]  /*b160*/  FFMA.FTZ R182, R182, R137.reuse, R136 ;  /* 0x00000089b6b67223 */ /* 0x080fe20000010088 */
[----:B------:R-:W-:Y:S01]  /*b170*/  PRMT R104, R45, 0x7632, R104 ;  /* 0x000076322d687816 */ /* 0x000fe20000000068 */
[----:B------:R-:W-:Y:S01]  /*b180*/  FFMA.FTZ R183, R183, R137, R136 ;  /* 0x00000089b7b77223 */ /* 0x000fe20000010088 */
[----:B------:R-:W-:Y:S01]  /*b190*/  FSEL R128, R0, RZ, P6 ;  /* 0x000000ff00807208 */ /* 0x000fe20003000000 */
[----:B------:R-:W-:Y:S01]  /*b1a0*/  FADD.FTZ R179, R146, -R179 ;  /* 0x800000b392b37221 */ /* 0x000fe20000010000 */
[----:B------:R-:W-:Y:S01]  /*b1b0*/  PRMT R0, R44, 0x7632, R0 ;  /* 0x000076322c007816 */ /* 0x000fe20000000000 */
[----:B------:R-:W-:Y:S01]  /*b1c0*/  FADD.FTZ R185, R186, -R185 ;  /* 0x800000b9bab97221 */ /* 0x000fe20000010000 */
[----:B------:R-:W-:Y:S01]  /*b1d0*/  FSEL R111, R105, RZ, P4 ;  /* 0x000000ff696f7208 */ /* 0x000fe20002000000 */
[----:B------:R-:W-:Y:S01]  /*b1e0*/  FADD.FTZ R147, R147, -R182 ;  /* 0x800000b693937221 */ /* 0x000fe20000010000 */
[----:B------:R-:W-:Y:S01]  /*b1f0*/  SHF.L.U32 R105, R45, 0x10, RZ ;  /* 0x000000102d697819 */ /* 0x000fe200000006ff */
[----:B------:R-:W-:Y:S01]  /*b200*/  IMAD.U32 R0, R0, 0x10000, RZ ;  /* 0x0001000000007824 */ /* 0x000fe200078e00ff */
[----:B------:R-:W-:Y:S01]  /*b210*/  SHF.L.U32 R106, R104, 0x10, RZ ;  /* 0x00000010686a7819 */ /* 0x000fe200000006ff */
[----:B------:R-:W-:Y:S01]  /*b220*/  FADD.FTZ R183, R184, -R183 ;  /* 0x800000b7b8b77221 */ /* 0x000fe20000010000 */
[----:B------:R-:W-:Y:S01]  /*b230*/  SHF.L.U32 R104, R44, 0x10, RZ ;  /* 0x000000102c687819 */ /* 0x000fe200000006ff */
[----:B------:R-:W-:Y:S01]  /*b240*/  FFMA.FTZ R105, R164, R179, R105 ;  /* 0x000000b3a4697223 */ /* 0x000fe20000010069 */
[----:B------:R-:W-:Y:S01]  /*b250*/  LOP3.LUT P3, RZ, R126, 0xff0000, RZ, 0xc0, !PT ;  /* 0x00ff00007eff7812 */ /* 0x000fe2000786c0ff */
        /* <DEDUP_REMOVED lines=23> */
.L_x_1863:
[-CC-:B------:R-:W-:Y:S01]  /*b3d0*/  FFMA.FTZ R0, R145, R137.reuse, R136.reuse ;  /* 0x0000008991007223 */ /* 0x180fe20000010088 */
[-CC-:B------:R-:W-:Y:S01]  /*b3e0*/  FFMA.FTZ R189, R189, R137.reuse, R136.reuse ;  /* 0x00000089bdbd7223 */ /* 0x180fe20000010088 */
[-C--:B0-----:R-:W-:Y:S01]  /*b3f0*/  FFMA.FTZ R109, R144, R137.reuse, R136 ;  /* 0x00000089906d7223 */ /* 0x081fe20000010088 */
[----:B------:R-:W-:Y:S01]  /*b400*/  SHF.L.U32 R108, R47, 0x10, RZ ;  /* 0x000000102f6c7819 */ /* 0x000fe200000006ff */
[--C-:B------:R-:W-:Y:S01]  /*b410*/  FADD.FTZ R139, R139, -R0.reuse ;  /* 0x800000008b8b7221 */ /* 0x100fe20000010000 */
[----:B------:R-:W-:Y:S01]  /*b420*/  PRMT R0, R47, 0x7632, R0 ;  /* 0x000076322f007816 */ /* 0x000fe20000000000 */
[----:B------:R-:W-:Y:S01]  /*b430*/  FADD.FTZ R189, R190, -R189 ;  /* 0x800000bdbebd7221 */ /* 0x000fe20000010000 */
[----:B------:R-:W-:Y:S01]  /*b440*/  FADD.FTZ R109, R138, -R109 ;  /* 0x8000006d8a6d7221 */ /* 0x000fe20000010000 */
[-CC-:B------:R-:W-:Y:S01]  /*b450*/  FFMA.FTZ R187, R187, R137.reuse, R136.reuse ;  /* 0x00000089bbbb7223 */ /* 0x180fe20000010088 */
[----:B------:R-:W-:Y:S01]  /*b460*/  SHF.L.U32 R111, R0, 0x10, RZ ;  /* 0x00000010006f7819 */ /* 0x000fe200000006ff */
[-CC-:B------:R-:W-:Y:S01]  /*b470*/  FFMA.FTZ R183, R183, R137.reuse, R136.reuse ;  /* 0x00000089b7b77223 */ /* 0x180fe20000010088 */
[----:B------:R-:W-:Y:S01]  /*b480*/  SHF.L.U32 R0, R46, 0x10, RZ ;  /* 0x000000102e007819 */ /* 0x000fe200000006ff */
[----:B------:R-:W-:Y:S01]  /*b490*/  FADD.FTZ R187, R188, -R187 ;  /* 0x800000bbbcbb7221 */ /* 0x000fe20000010000 */
[----:B------:R-:W-:Y:S01]  /*b4a0*/  FFMA.FTZ R179, R179, R137, R136 ;  /* 0x00000089b3b37223 */ /* 0x000fe20000010088 */
[C---:B------:R-:W-:Y:S01]  /*b4b0*/  FFMA.FTZ R189, R164.reuse, R189, R111 ;  /* 0x000000bda4bd7223 */ /* 0x040fe2000001006f */
[----:B------:R-:W-:Y:S01]  /*b4c0*/  FFMA.FTZ R111, R164, R109, R108 ;  /* 0x0000006da46f7223 */ /* 0x000fe2000001006c */
[----:B------:R-:W-:Y:S01]  /*b4d0*/  PRMT R109, R46, 0x7632, R109 ;  /* 0x000076322e6d7816 */ /* 0x000fe2000000006d */
[----:B------:R-:W-:Y:S01]  /*b4e0*/  FFMA.FTZ R139, R164, R139, R0 ;  /* 0x0000008ba48b7223 */ /* 0x000fe20000010000 */
[----:B------:R-:W-:Y:S01]  /*b4f0*/  PRMT R108, R45, 0x7632, R108 ;  /* 0x000076322d6c7816 */ /* 0x000fe2000000006c */
[----:B------:R-:W-:Y:S01]  /*b500*/  FFMA.FTZ R185, R185, R137, R136 ;  /* 0x00000089b9b97223 */ /* 0x000fe20000010088 */
[----:B------:R-:W-:Y:S01]  /*b510*/  PRMT R0, R44, 0x7632, R0 ;  /* 0x000076322c007816 */ /* 0x000fe20000000000 */
[----:B------:R-:W-:-:S02]  /*b520*/  IMAD.U32 R109, R109, 0x10000, RZ ;  /* 0x000100006d6d7824 */ /* 0x000fc400078e00ff */
[----:B------:R-:W-:Y:S01]  /*b530*/  FFMA.FTZ R182, R182, R137, R136 ;  /* 0x00000089b6b67223 */ /* 0x000fe20000010088 */
[----:B------:R-:W-:Y:S01]  /*b540*/  SHF.L.U32 R128, R108, 0x10, RZ ;  /* 0x000000106c807819 */ /* 0x000fe200000006ff */
[----:B------:R-:W-:Y:S01]  /*b550*/  FADD.FTZ R183, R184, -R183 ;  /* 0x800000b7b8b77221 */ /* 0x000fe20000010000 */
[----:B------:R-:W-:Y:S01]  /*b560*/  SHF.L.U32 R110, R45, 0x10, RZ ;  /* 0x000000102d6e7819 */ /* 0x000fe200000006ff */
[----:B------:R-:W-:Y:S01]  /*b570*/  FFMA.FTZ R109, R164, R187, R109 ;  /* 0x000000bba46d7223 */ /* 0x000fe2000001006d */
[----:B------:R-:W-:Y:S01]  /*b580*/  SHF.L.U32 R108, R44, 0x10, RZ ;  /* 0x000000102c6c7819 */ /* 0x000fe200000006ff */
[----:B------:R-:W-:Y:S01]  /*b590*/  FADD.FTZ R179, R146, -R179 ;  /* 0x800000b392b37221 */ /* 0x000fe20000010000 */
[----:B------:R-:W-:Y:S01]  /*b5a0*/  FADD.FTZ R185, R186, -R185 ;  /* 0x800000b9bab97221 */ /* 0x000fe20000010000 */
        /* <DEDUP_REMOVED lines=36> */
.L_x_1862:
        /* <DEDUP_REMOVED lines=8> */
[----:B------:R-:W-:Y:S01]  /*b870*/  ISETP.GE.U32.AND P3, PT, R126, RZ, PT ;  /* 0x000000ff7e00720c */ /* 0x000fe20003f66070 */
[----:B------:R-:W-:Y:S01]  /*b880*/  FMUL.FTZ R108, R164, R189 ;  /* 0x000000bda46c7220 */ /* 0x000fe20000410000 */
        /* <DEDUP_REMOVED lines=9> */
[----:B------:R-:W-:Y:S01]  /*b920*/  LOP3.LUT P4, RZ, R127, 0xff0000, RZ, 0xc0, !PT ;  /* 0x00ff00007fff7812 */ /* 0x000fe2000788c0ff */
        /* <DEDUP_REMOVED lines=14> */
[----:B------:R-:W-:Y:S01]  /*ba10*/  F2FP.BF16.F32.PACK_AB R107, R108, R105 ;  /* 0x000000696c6b723e */ /* 0x000fe200000010ff */
[----:B------:R-:W-:Y:S01]  /*ba20*/  FMUL.FTZ R105, R164, R179 ;  /* 0x000000b3a4697220 */ /* 0x000fe20000410000 */
[----:B------:R-:W-:Y:S01]  /*ba30*/  FSEL R129, R104, RZ, P5 ;  /* 0x000000ff68817208 */ /* 0x000fe20002800000 */
[C---:B------:R-:W-:Y:S01]  /*ba40*/  FMUL.FTZ R183, R164.reuse, R183 ;  /* 0x000000b7a4b77220 */ /* 0x040fe20000410000 */
        /* <DEDUP_REMOVED lines=21> */
.L_x_1864:
        /* <DEDUP_REMOVED lines=53> */
.L_x_1860:
        /* <DEDUP_REMOVED lines=23> */
[----:B------:R-:W-:Y:S01]  /*c060*/  FFMA.FTZ R106, R164, R117, R100 ;  /* 0x00000075a46a7223 */ /* 0x000fe20000010064 */
[----:B------:R-:W-:Y:S01]  /*c070*/  FMUL.FTZ R100, R107, UR6 ;  /* 0x000000066b647c20 */ /* 0x000fe20008410000 */
[----:B------:R-:W-:Y:S01]  /*c080*/  LOP3.LUT P5, RZ, R123, 0xff, RZ, 0xc0, !PT ;  /* 0x000000ff7bff7812 */ /* 0x000fe200078ac0ff */
[-C--:B------:R-:W-:Y:S01]  /*c090*/  FFMA.FTZ R130, R130, R137.reuse, R136 ;  /* 0x0000008982827223 */ /* 0x080fe20000010088 */
[----:B------:R-:W-:Y:S01]  /*c0a0*/  FMUL.FTZ R101, R106, UR6 ;  /* 0x000000066a657c20 */ /* 0x000fe20008410000 */
[----:B------:R-:W-:Y:S01]  /*c0b0*/  FADD.FTZ R135, R135, -R134 ;  /* 0x8000008687877221 */ /* 0x000fe20000010000 */
[----:B------:R-:W-:Y:S01]  /*c0c0*/  FSEL R111, R100, RZ, P6 ;  /* 0x000000ff646f7208 */ /* 0x000fe20003000000 */
[-CC-:B------:R-:W-:Y:S01]  /*c0d0*/  FFMA.FTZ R120, R120, R137.reuse, R136.reuse ;  /* 0x0000008978787223 */ /* 0x180fe20000010088 */
[----:B------:R-:W-:Y:S01]  /*c0e0*/  FSEL R108, R100, RZ, P4 ;  /* 0x000000ff646c7208 */ /* 0x000fe20002000000 */
[-CC-:B------:R-:W-:Y:S01]  /*c0f0*/  FFMA.FTZ R0, R113, R137.reuse, R136.reuse ;  /* 0x0000008971007223 */ /* 0x180fe20000010088 */
[----:B------:R-:W-:Y:S01]  /*c100*/  LOP3.LUT P6, RZ, R175, 0xff, RZ, 0xc0, !PT ;  /* 0x000000ffafff7812 */ /* 0x000fe200078cc0ff */
[-C--:B------:R-:W-:Y:S01]  /*c110*/  FFMA.FTZ R124, R124, R137.reuse, R136 ;  /* 0x000000897c7c7223 */ /* 0x080fe20000010088 */
[----:B------:R-:W-:Y:S01]  /*c120*/  PRMT R100, R42, 0x7632, R100 ;  /* 0x000076322a647816 */ /* 0x000fe20000000064 */
[----:B------:R-:W-:Y:S01]  /*c130*/  FADD.FTZ R131, R131, -R130 ;  /* 0x8000008283837221 */ /* 0x000fe20000010000 */
[C---:B------:R-:W-:Y:S01]  /*c140*/  FSEL R110, R101.reuse, RZ, P5 ;  /* 0x000000ff656e7208 */ /* 0x040fe20002800000 */
[----:B------:R-:W-:Y:S01]  /*c150*/  FFMA.FTZ R137, R112, R137, R136 ;  /* 0x0000008970897223 */ /* 0x000fe20000010088 */
[----:B------:R-:W-:Y:S01]  /*c160*/  FSEL R105, R101, RZ, P6 ;  /* 0x000000ff65697208 */ /* 0x000fe20003000000 */
[----:B------:R-:W-:-:S02]  /*c170*/  IMAD.U32 R101, R100, 0x10000, RZ ;  /* 0x0001000064657824 */ /* 0x000fc400078e00ff */
[----:B------:R-:W-:Y:S01]  /*c180*/  FFMA.FTZ R112, R164, R135, R102 ;  /* 0x00000087a4707223 */ /* 0x000fe20000010066 */
[----:B------:R-:W-:Y:S01]  /*c190*/  ISETP.GE.U32.AND P1, PT, R122, RZ, PT ;  /* 0x000000ff7a00720c */ /* 0x000fe20003f26070 */
[----:B------:R-:W-:Y:S01]  /*c1a0*/  FADD.FTZ R115, R115, -R0 ;  /* 0x8000000073737221 */ /* 0x000fe20000010000 */
[----:B------:R-:W-:Y:S01]  /*c1b0*/  ISETP.GE.U32.AND P3, PT, R174, RZ, PT ;  /* 0x000000ffae00720c */ /* 0x000fe20003f66070 */
[----:B------:R-:W-:Y:S01]  /*c1c0*/  FFMA.FTZ R131, R164, R131, R101 ;  /* 0x00000083a4837223 */ /* 0x000fe20000010065 */
[----:B------:R-:W-:Y:S01]  /*c1d0*/  FMUL.FTZ R102, R112, UR6 ;  /* 0x0000000670667c20 */ /* 0x000fe20008410000 */
[----:B------:R-:W-:Y:S01]  /*c1e0*/  ISETP.GE.U32.AND.EX P1, PT, R123, 0x1000000, PT, P1 ;  /* 0x010000007b00780c */ /* 0x000fe20003f26110 */
[----:B------:R-:W-:Y:S01]  /*c1f0*/  FADD.FTZ R125, R125, -R124 ;  /* 0x8000007c7d7d7221 */ /* 0x000fe20000010000 */
[----:B------:R-:W-:Y:S01]  /*c200*/  ISETP.GE.U32.AND.EX P3, PT, R175, 0x1000000, PT, P3 ;  /* 0x01000000af00780c */ /* 0x000fe20003f66130 */
[----:B------:R-:W-:Y:S01]  /*c210*/  FMUL.FTZ R103, R131, UR6 ;  /* 0x0000000683677c20 */ /* 0x000fe20008410000 */
[----:B------:R-:W-:Y:S01]  /*c220*/  PRMT R100, R41, 0x7632, R100 ;  /* 0x0000763229647816 */ /* 0x000fe20000000064 */
[----:B------:R-:W-:Y:S01]  /*c230*/  FADD.FTZ R121, R121, -R120 ;  /* 0x8000007879797221 */ /* 0x000fe20000010000 */
[----:B------:R-:W-:Y:S01]  /*c240*/  LOP3.LUT P4, RZ, R123, 0xff00, RZ, 0xc0, !PT ;  /* 0x0000ff007bff7812 */ /* 0x000fe2000788c0ff */
[----:B------:R-:W-:Y:S01]  /*c250*/  FADD.FTZ R137, R114, -R137 ;  /* 0x8000008972897221 */ /* 0x000fe20000010000 */
[----:B------:R-:W-:-:S02]  /*c260*/  PRMT R0, R40, 0x7632, R0 ;  /* 0x0000763228007816 */ /* 0x000fc40000000000 */
[----:B------:R-:W-:Y:S02]  /*c270*/  SHF.L.U32 R101, R41, 0x10, RZ ;  /* 0x0000001029657819 */ /* 0x000fe400000006ff */
[----:B------:R-:W-:Y:S01]  /*c280*/  FSEL R116, R102, RZ, P1 ;  /* 0x000000ff66747208 */ /* 0x000fe20000800000 */
[----:B------:R-:W-:Y:S01]  /*c290*/  IMAD.U32 R0, R0, 0x10000, RZ ;  /* 0x0001000000007824 */ /* 0x000fe200078e00ff */
[----:B------:R-:W-:Y:S01]  /*c2a0*/  FSEL R113, R102, RZ, P3 ;  /* 0x000000ff66717208 */ /* 0x000fe20001800000 */
[----:B------:R-:W-:Y:S01]  /*c2b0*/  FFMA.FTZ R101, R164, R115, R101 ;  /* 0x00000073a4657223 */ /* 0x000fe20000010065 */
[----:B------:R-:W-:Y:S01]  /*c2c0*/  SHF.L.U32 R102, R100, 0x10, RZ ;  /* 0x0000001064667819 */ /* 0x000fe200000006ff */
[C---:B------:R-:W-:Y:S01]  /*c2d0*/  FFMA.FTZ R121, R164.reuse, R121, R0 ;  /* 0x00000079a4797223 */ /* 0x040fe20000010000 */
[----:B------:R-:W-:Y:S01]  /*c2e0*/  FSEL R109, R103, RZ, P4 ;  /* 0x000000ff676d7208 */ /* 0x000fe20002000000 */
[----:B------:R-:W-:Y:S01]  /*c2f0*/  FMUL.FTZ R0, R101, UR6 ;  /* 0x0000000665007c20 */ /* 0x000fe20008410000 */
[----:B------:R-:W-:Y:S01]  /*c300*/  LOP3.LUT P4, RZ, R175, 0xff00, RZ, 0xc0, !PT ;  /* 0x0000ff00afff7812 */ /* 0x000fe2000788c0ff */
[----:B------:R-:W-:Y:S01]  /*c310*/  FFMA.FTZ R104, R164, R125, R102 ;  /* 0x0000007da4687223 */ /* 0x000fe20000010066 */
[----:B------:R-:W-:-:S02]  /*c320*/  SHF.L.U32 R100, R40, 0x10, RZ ;  /* 0x0000001028647819 */ /* 0x000fc400000006ff */
[----:B------:R-:W-:Y:S02]  /*c330*/  FSEL R102, R103, RZ, P4 ;  /* 0x000000ff67667208 */ /* 0x000fe40002000000 */
[----:B------:R-:W-:Y:S01]  /*c340*/  LOP3.LUT P1, RZ, R122, 0xff0000, RZ, 0xc0, !PT ;  /* 0x00ff00007aff7812 */ /* 0x000fe2000782c0ff */
[----:B------:R-:W-:Y:S01]  /*c350*/  FFMA.FTZ R100, R164, R137, R100 ;  /* 0x00000089a4647223 */ /* 0x000fe20000010064 */
[----:B------:R-:W-:Y:S01]  /*c360*/  F2FP.BF16.F32.PACK_AB R103, R113, R108 ;  /* 0x0000006c7167723e */ /* 0x000fe200000010ff */
[----:B------:R-:W-:Y:S01]  /*c370*/  FMUL.FTZ R108, R104, UR6 ;  /* 0x00000006686c7c20 */ /* 0x000fe20008410000 */
[----:B------:R-:W-:Y:S02]  /*c380*/  LOP3.LUT P4, RZ, R174, 0xff0000, RZ, 0xc0, !PT ;  /* 0x00ff0000aeff7812 */ /* 0x000fe4000788c0ff */
[----:B------:R-:W-:Y:S02]  /*c390*/  LOP3.LUT P3, RZ, R122, 0xff000000, RZ, 0xc0, !PT ;  /* 0xff0000007aff7812 */ /* 0x000fe4000786c0ff */
[----:B------:R-:W-:-:S02]  /*c3a0*/  F2FP.BF16.F32.PACK_AB R102, R102, R105 ;  /* 0x000000696666723e */ /* 0x000fc400000010ff */
[----:B------:R-:W-:Y:S02]  /*c3b0*/  F2FP.BF16.F32.PACK_AB R110, R109, R110 ;  /* 0x0000006e6d6e723e */ /* 0x000fe400000010ff */
[----:B------:R-:W-:Y:S02]  /*c3c0*/  F2FP.BF16.F32.PACK_AB R105, R104, R101 ;  /* 0x000000656869723e */ /* 0x000fe400000010ff */
[C---:B------:R-:W-:Y:S02]  /*c3d0*/  FSEL R109, R0.reuse, RZ, P1 ;  /* 0x000000ff006d7208 */ /* 0x040fe40000800000 */
[----:B------:R-:W-:Y:S01]  /*c3e0*/  FSEL R101, R0, RZ, P4 ;  /* 0x000000ff00657208 */ /* 0x000fe20002000000 */
[C---:B------:R-:W-:Y:S01]  /*c3f0*/  FMUL.FTZ R0, R121.reuse, UR6 ;  /* 0x0000000679007c20 */ /* 0x040fe20008410000 */
[----:B------:R-:W-:Y:S02]  /*c400*/  F2FP.BF16.F32.PACK_AB R107, R112, R107 ;  /* 0x0000006b706b723e */ /* 0x000fe400000010ff */
[----:B------:R-:W-:Y:S01]  /*c410*/  F2FP.BF16.F32.PACK_AB R104, R121, R100 ;  /* 0x000000647968723e */ /* 0x000fe200000010ff */
[----:B------:R-:W-:Y:S01]  /*c420*/  FMUL.FTZ R100, R100, UR6 ;  /* 0x0000000664647c20 */ /* 0x000fe20008410000 */
[----:B------:R-:W-:-:S02]  /*c430*/  LOP3.LUT P5, RZ, R122, 0xff00, RZ, 0xc0, !PT ;  /* 0x0000ff007aff7812 */ /* 0x000fc400078ac0ff */
[C---:B------:R-:W-:Y:S02]  /*c440*/  LOP3.LUT P1, RZ, R174.reuse, 0xff000000, RZ, 0xc0, !PT ;  /* 0xff000000aeff7812 */ /* 0x040fe4000782c0ff */
[----:B------:R-:W-:Y:S02]  /*c450*/  LOP3.LUT P4, RZ, R174, 0xff00, RZ, 0xc0, !PT ;  /* 0x0000ff00aeff7812 */ /* 0x000fe4000788c0ff */
[----:B------:R-:W-:Y:S02]  /*c460*/  FSEL R112, R108, RZ, P3 ;  /* 0x000000ff6c707208 */ /* 0x000fe40001800000 */
[----:B------:R-:W-:Y:S02]  /*c470*/  LOP3.LUT P6, RZ, R122, 0xff, RZ, 0xc0, !PT ;  /* 0x000000ff7aff7812 */ /* 0x000fe400078cc0ff */
[----:B------:R-:W-:Y:S02]  /*c480*/  LOP3.LUT P3, RZ, R174, 0xff, RZ, 0xc0, !PT ;  /* 0x000000ffaeff7812 */ /* 0x000fe4000786c0ff */
[----:B------:R-:W-:-:S02]  /*c490*/  FSEL R114, R108, RZ, P1 ;  /* 0x000000ff6c727208 */ /* 0x000fc40000800000 */
        /* <DEDUP_REMOVED lines=11> */
.L_x_1867:
        /* <DEDUP_REMOVED lines=10> */
[----:B------:R-:W-:Y:S01]  /*c5f0*/  FADD.FTZ R117, R117, -R116 ;  /* 0x8000007475757221 */ /* 0x000fe20000010000 */
[----:B------:R-:W-:Y:S01]  /*c600*/  ISETP.GE.U32.AND P1, PT, R122, RZ, PT ;  /* 0x000000ff7a00720c */ /* 0x000fe20003f26070 */
[C---:B------:R-:W-:Y:S01]  /*c610*/  FFMA.FTZ R102, R164.reuse, R119, R102 ;  /* 0x00000077a4667223 */ /* 0x040fe20000010066 */
[----:B------:R-:W-:Y:S01]  /*c620*/  FMUL.FTZ R103, R101, UR6 ;  /* 0x0000000665677c20 */ /* 0x000fe20008410000 */
[----:B------:R-:W-:Y:S01]  /*c630*/  FFMA.FTZ R100, R164, R117, R100 ;  /* 0x00000075a4647223 */ /* 0x000fe20000010064 */
[----:B------:R-:W-:Y:S01]  /*c640*/  ISETP.GE.U32.AND.EX P5, PT, R123, 0x1000000, PT, P1 ;  /* 0x010000007b00780c */ /* 0x000fe20003fa6110 */
[-CC-:B------:R-:W-:Y:S01]  /*c650*/  FFMA.FTZ R120, R120, R137.reuse, R136.reuse ;  /* 0x0000008978787223 */ /* 0x180fe20000010088 */
[-CC-:B------:R-:W-:Y:S01]  /*c660*/  FFMA.FTZ R0, R113, R137.reuse, R136.reuse ;  /* 0x0000008971007223 */ /* 0x180fe20000010088 */
[-CC-:B------:R-:W-:Y:S01]  /*c670*/  FFMA.FTZ R124, R124, R137.reuse, R136.reuse ;  /* 0x000000897c7c7223 */ /* 0x180fe20000010088 */
[-CC-:B------:R-:W-:Y:S01]  /*c680*/  FFMA.FTZ R130, R130, R137.reuse, R136.reuse ;  /* 0x0000008982827223 */ /* 0x180fe20000010088 */
[----:B------:R-:W-:Y:S01]  /*c690*/  FFMA.FTZ R137, R112, R137, R136 ;  /* 0x0000008970897223 */ /* 0x000fe20000010088 */
[----:B------:R-:W-:Y:S01]  /*c6a0*/  FMUL.FTZ R102, R102, UR6 ;  /* 0x0000000666667c20 */ /* 0x000fe20008410000 */
[----:B------:R-:W-:Y:S01]  /*c6b0*/  LOP3.LUT P3, RZ, R123, 0xff0000, RZ, 0xc0, !PT ;  /* 0x00ff00007bff7812 */ /* 0x000fe2000786c0ff */
[----:B------:R-:W-:Y:S01]  /*c6c0*/  FMUL.FTZ R101, R100, UR6 ;  /* 0x0000000664657c20 */ /* 0x000fe20008410000 */
[----:B------:R-:W-:Y:S01]  /*c6d0*/  LOP3.LUT P6, RZ, R175, 0xff0000, RZ, 0xc0, !PT ;  /* 0x00ff0000afff7812 */ /* 0x000fe200078cc0ff */
[----:B------:R-:W-:Y:S01]  /*c6e0*/  FADD.FTZ R131, R131, -R130 ;  /* 0x8000008283837221 */ /* 0x000fe20000010000 */
[----:B------:R-:W-:Y:S01]  /*c6f0*/  FSEL R112, R103, RZ, P5 ;  /* 0x000000ff67707208 */ /* 0x000fe20002800000 */
[----:B------:R-:W-:Y:S01]  /*c700*/  FADD.FTZ R115, R115, -R0 ;  /* 0x8000000073737221 */ /* 0x000fe20000010000 */
[----:B------:R-:W-:Y:S01]  /*c710*/  LOP3.LUT P4, RZ, R123, 0xff, RZ, 0xc0, !PT ;  /* 0x000000ff7bff7812 */ /* 0x000fe2000788c0ff */
[----:B------:R-:W-:Y:S01]  /*c720*/  FADD.FTZ R125, R125, -R124 ;  /* 0x8000007c7d7d7221 */ /* 0x000fe20000010000 */
[----:B------:R-:W-:Y:S01]  /*c730*/  LOP3.LUT P5, RZ, R175, 0xff, RZ, 0xc0, !PT ;  /* 0x000000ffafff7812 */ /* 0x000fe200078ac0ff */
[----:B------:R-:W-:Y:S01]  /*c740*/  FADD.FTZ R121, R121, -R120 ;  /* 0x8000007879797221 */ /* 0x000fe20000010000 */
[----:B------:R-:W-:Y:S01]  /*c750*/  PRMT R100, R42, 0x7632, R100 ;  /* 0x000076322a647816 */ /* 0x000fe20000000064 */
[----:B------:R-:W-:Y:S01]  /*c760*/  FADD.FTZ R137, R114, -R137 ;  /* 0x8000008972897221 */ /* 0x000fe20000010000 */
[----:B------:R-:W-:-:S02]  /*c770*/  FSEL R111, R102, RZ, P3 ;  /* 0x000000ff666f7208 */ /* 0x000fc40001800000 */
[----:B------:R-:W-:Y:S02]  /*c780*/  FSEL R108, R102, RZ, P6 ;  /* 0x000000ff666c7208 */ /* 0x000fe40003000000 */
[C---:B------:R-:W-:Y:S02]  /*c790*/  FSEL R110, R101.reuse, RZ, P4 ;  /* 0x000000ff656e7208 */ /* 0x040fe40002000000 */
[----:B------:R-:W-:Y:S01]  /*c7a0*/  FSEL R102, R101, RZ, P5 ;  /* 0x000000ff65667208 */ /* 0x000fe20002800000 */
[----:B------:R-:W-:Y:S01]  /*c7b0*/  IMAD.U32 R101, R100, 0x10000, RZ ;  /* 0x0001000064657824 */ /* 0x000fe200078e00ff */
[----:B------:R-:W-:Y:S02]  /*c7c0*/  ISETP.GE.U32.AND P1, PT, R174, RZ, PT ;  /* 0x000000ffae00720c */ /* 0x000fe40003f26070 */
[----:B------:R-:W-:Y:S01]  /*c7d0*/  PRMT R100, R41, 0x7632, R100 ;  /* 0x0000763229647816 */ /* 0x000fe20000000064 */
[----:B------:R-:W-:Y:S01]  /*c7e0*/  FFMA.FTZ R131, R164, R131, R101 ;  /* 0x00000083a4837223 */ /* 0x000fe20000010065 */
[----:B------:R-:W-:-:S02]  /*c7f0*/  ISETP.GE.U32.AND.EX P1, PT, R175, 0x1000000, PT, P1 ;  /* 0x01000000af00780c */ /* 0x000fc40003f26110 */
[----:B------:R-:W-:Y:S01]  /*c800*/  SHF.L.U32 R101, R41, 0x10, RZ ;  /* 0x0000001029657819 */ /* 0x000fe200000006ff */
[----:B------:R-:W-:Y:S01]  /*c810*/  FMUL.FTZ R131, R131, UR6 ;  /* 0x0000000683837c20 */ /* 0x000fe20008410000 */
[----:B------:R-:W-:Y:S02]  /*c820*/  LOP3.LUT P3, RZ, R123, 0xff00, RZ, 0xc0, !PT ;  /* 0x0000ff007bff7812 */ /* 0x000fe4000786c0ff */
[----:B------:R-:W-:Y:S01]  /*c830*/  FSEL R113, R103, RZ, P1 ;  /* 0x000000ff67717208 */ /* 0x000fe20000800000 */
[----:B------:R-:W-:Y:S01]  /*c840*/  FFMA.FTZ R101, R164, R115, R101 ;  /* 0x00000073a4657223 */ /* 0x000fe20000010065 */
[----:B------:R-:W-:Y:S02]  /*c850*/  PRMT R0, R40, 0x7632, R0 ;  /* 0x0000763228007816 */ /* 0x000fe40000000000 */
[----:B------:R-:W-:Y:S01]  /*c860*/  SHF.L.U32 R103, R100, 0x10, RZ ;  /* 0x0000001064677819 */ /* 0x000fe200000006ff */
[----:B------:R-:W-:Y:S01]  /*c870*/  FMUL.FTZ R101, R101, UR6 ;  /* 0x0000000665657c20 */ /* 0x000fe20008410000 */
[----:B------:R-:W-:Y:S01]  /*c880*/  FSEL R109, R131, RZ, P3 ;  /* 0x000000ff836d7208 */ /* 0x000fe20001800000 */
[----:B------:R-:W-:Y:S01]  /*c890*/  IMAD.U32 R0, R0, 0x10000, RZ ;  /* 0x0001000000007824 */ /* 0x000fe200078e00ff */
[----:B------:R-:W-:Y:S01]  /*c8a0*/  LOP3.LUT P3, RZ, R175, 0xff00, RZ, 0xc0, !PT ;  /* 0x0000ff00afff7812 */ /* 0x000fe2000786c0ff */
[----:B------:R-:W-:Y:S01]  /*c8b0*/  FFMA.FTZ R125, R164, R125, R103 ;  /* 0x0000007da47d7223 */ /* 0x000fe20000010067 */
[----:B------:R-:W-:Y:S01]  /*c8c0*/  SHF.L.U32 R100, R40, 0x10, RZ ;  /* 0x0000001028647819 */ /* 0x000fe200000006ff */
[----:B------:R-:W-:Y:S01]  /*c8d0*/  FFMA.FTZ R0, R164, R121, R0 ;  /* 0x00000079a4007223 */ /* 0x000fe20000010000 */
[----:B------:R-:W-:Y:S01]  /*c8e0*/  LOP3.LUT P6, RZ, R122, 0xff0000, RZ, 0xc0, !PT ;  /* 0x00ff00007aff7812 */ /* 0x000fe200078cc0ff */
[----:B------:R-:W-:Y:S01]  /*c8f0*/  FMUL.FTZ R125, R125, UR6 ;  /* 0x000000067d7d7c20 */ /* 0x000fe20008410000 */
[----:B------:R-:W-:Y:S01]  /*c900*/  FSEL R131, R131, RZ, P3 ;  /* 0x000000ff83837208 */ /* 0x000fe20001800000 */
[----:B------:R-:W-:Y:S01]  /*c910*/  FFMA.FTZ R100, R164, R137, R100 ;  /* 0x00000089a4647223 */ /* 0x000fe20000010064 */
[----:B------:R-:W-:Y:S01]  /*c920*/  LOP3.LUT P3, RZ, R174, 0xff0000, RZ, 0xc0, !PT ;  /* 0x00ff0000aeff7812 */ /* 0x000fe2000786c0ff */
[----:B------:R-:W-:Y:S01]  /*c930*/  FMUL.FTZ R0, R0, UR6 ;  /* 0x0000000600007c20 */ /* 0x000fe20008410000 */
[----:B------:R-:W-:Y:S01]  /*c940*/  LOP3.LUT P1, RZ, R122, 0xff000000, RZ, 0xc0, !PT ;  /* 0xff0000007aff7812 */ /* 0x000fe2000782c0ff */
[----:B------:R-:W-:Y:S01]  /*c950*/  FMUL.FTZ R100, R100, UR6 ;  /* 0x0000000664647c20 */ /* 0x000fe20008410000 */
[----:B------:R-:W-:-:S02]  /*c960*/  F2FP.BF16.F32.PACK_AB R110, R109, R110 ;  /* 0x0000006e6d6e723e */ /* 0x000fc400000010ff */
[C---:B------:R-:W-:Y:S02]  /*c970*/  FSEL R109, R101.reuse, RZ, P6 ;  /* 0x000000ff656d7208 */ /* 0x040fe40003000000 */
[----:B------:R-:W-:Y:S02]  /*c980*/  F2FP.BF16.F32.PACK_AB R111, R112, R111 ;  /* 0x0000006f706f723e */ /* 0x000fe400000010ff */
[----:B------:R-:W-:Y:S02]  /*c990*/  FSEL R101, R101, RZ, P3 ;  /* 0x000000ff65657208 */ /* 0x000fe40001800000 */
[----:B------:R-:W-:Y:S02]  /*c9a0*/  LOP3.LUT P4, RZ, R122, 0xff00, RZ, 0xc0, !PT ;  /* 0x0000ff007aff7812 */ /* 0x000fe4000788c0ff */
[----:B------:R-:W-:Y:S02]  /*c9b0*/  LOP3.LUT P3, RZ, R174, 0xff00, RZ, 0xc0, !PT ;  /* 0x0000ff00aeff7812 */ /* 0x000fe4000786c0ff */
[----:B------:R-:W-:-:S02]  /*c9c0*/  FSEL R112, R125, RZ, P1 ;  /* 0x000000ff7d707208 */ /* 0x000fc40000800000 */
[----:B------:R-:W-:Y:S02]  /*c9d0*/  LOP3.LUT P5, RZ, R122, 0xff, RZ, 0xc0, !PT ;  /* 0x000000ff7aff7812 */ /* 0x000fe400078ac0ff */
[C---:B------:R-:W-:Y:S02]  /*c9e0*/  LOP3.LUT P6, RZ, R174.reuse, 0xff000000, RZ, 0xc0, !PT ;  /* 0xff000000aeff7812 */ /* 0x040fe400078cc0ff */
[----:B------:R-:W-:Y:S02]  /*c9f0*/  LOP3.LUT P1, RZ, R174, 0xff, RZ, 0xc0, !PT ;  /* 0x000000ffaeff7812 */ /* 0x000fe4000782c0ff */
[----:B------:R-:W-:Y:S02]  /*ca00*/  F2FP.BF16.F32.PACK_AB R103, R113, R108 ;  /* 0x0000006c7167723e */ /* 0x000fe400000010ff */
[C---:B------:R-:W-:Y:S02]  /*ca10*/  FSEL R113, R0.reuse, RZ, P4 ;  /* 0x000000ff00717208 */ /* 0x040fe40002000000 */
        /* <DEDUP_REMOVED lines=10> */
.L_x_1866:
[----:B------:R-:W-:Y:S05]  /*cac0*/  @!P2 BRA `(.L_x_1869) ;  /* 0x00000004003ca947 */ /* 0x000fea0003800000 */
[-CC-:B------:R-:W-:Y:S01]  /*cad0*/  FFMA.FTZ R0, R118, R137.reuse, R136.reuse ;  /* 0x0000008976007223 */ /* 0x180fe20000010088 */
[-CC-:B------:R-:W-:Y:S01]  /*cae0*/  FFMA.FTZ R116, R116, R137.reuse, R136.reuse ;  /* 0x0000008974747223 */ /* 0x180fe20000010088 */
[-CC-:B------:R-:W-:Y:S01]  /*caf0*/  FFMA.FTZ R130, R130, R137.reuse, R136.reuse ;  /* 0x0000008982827223 */ /* 0x180fe20000010088 */
[----:B------:R-:W-:Y:S01]  /*cb00*/  FFMA.FTZ R134, R134, R137, R136 ;  /* 0x0000008986867223 */ /* 0x000fe20000010088 */
[----:B0-----:R-:W-:Y:S01]  /*cb10*/  FADD.FTZ R107, R119, -R0 ;  /* 0x80000000776b7221 */ /* 0x001fe20000010000 */
[----:B------:R-:W-:Y:S01]  /*cb20*/  FADD.FTZ R117, R117, -R116 ;  /* 0x8000007475757221 */ /* 0x000fe20000010000 */
[----:B------:R-:W-:Y:S01]  /*cb30*/  LOP3.LUT P6, RZ, R123, 0xff0000, RZ, 0xc0, !PT ;  /* 0x00ff00007bff7812 */ /* 0x000fe200078cc0ff */
[----:B------:R-:W-:Y:S01]  /*cb40*/  FADD.FTZ R103, R131, -R130 ;  /* 0x8000008283677221 */ /* 0x000fe20000010000 */
[C---:B------:R-:W-:Y:S01]  /*cb50*/  FMUL.FTZ R107, R164.reuse, R107 ;  /* 0x0000006ba46b7220 */ /* 0x040fe20000410000 */
[----:B------:R-:W-:Y:S01]  /*cb60*/  LOP3.LUT P4, RZ, R175, 0xff0000, RZ, 0xc0, !PT ;  /* 0x00ff0000afff7812 */ /* 0x000fe2000788c0ff */
[C---:B------:R-:W-:Y:S01]  /*cb70*/  FMUL.FTZ R106, R164.reuse, R117 ;  /* 0x00000075a46a7220 */ /* 0x040fe20000410000 */
[----:B------:R-:W-:Y:S01]  /*cb80*/  FADD.FTZ R135, R135, -R134 ;  /* 0x8000008687877221 */ /* 0x000fe20000010000 */
[----:B------:R-:W-:Y:S01]  /*cb90*/  FMUL.FTZ R0, R107, UR6 ;  /* 0x000000066b007c20 */ /* 0x000fe20008410000 */
[----:B------:R-:W-:Y:S01]  /*cba0*/  LOP3.LUT P5, RZ, R123, 0xff, RZ, 0xc0, !PT ;  /* 0x000000ff7bff7812 */ /* 0x000fe200078ac0ff */
[C---:B------:R-:W-:Y:S01]  /*cbb0*/  FMUL.FTZ R103, R164.reuse, R103 ;  /* 0x00000067a4677220 */ /* 0x040fe20000410000 */
[----:B------:R-:W-:Y:S01]  /*cbc0*/  FMUL.FTZ R108, R164, R135 ;  /* 0x00000087a46c7220 */ /* 0x000fe20000410000 */
[----:B------:R-:W-:Y:S01]  /*cbd0*/  ISETP.GE.U32.AND P1, PT, R122, RZ, PT ;  /* 0x000000ff7a00720c */ /* 0x000fe20003f26070 */
[-CC-:B------:R-:W-:Y:S01]  /*cbe0*/  FFMA.FTZ R118, R113, R137.reuse, R136.reuse ;  /* 0x0000008971767223 */ /* 0x180fe20000010088 */
[----:B------:R-:W-:Y:S01]  /*cbf0*/  FSEL R111, R0, RZ, P6 ;  /* 0x000000ff006f7208 */ /* 0x000fe20003000000 */
[-CC-:B------:R-:W-:Y:S01]  /*cc00*/  FFMA.FTZ R124, R124, R137.reuse, R136.reuse ;  /* 0x000000897c7c7223 */ /* 0x180fe20000010088 */
[----:B------:R-:W-:Y:S01]  /*cc10*/  FSEL R104, R0, RZ, P4 ;  /* 0x000000ff00687208 */ /* 0x000fe20002000000 */
[----:B------:R-:W-:Y:S01]  /*cc20*/  FMUL.FTZ R0, R106, UR6 ;  /* 0x000000066a007c20 */ /* 0x000fe20008410000 */
[----:B------:R-:W-:Y:S01]  /*cc30*/  LOP3.LUT P6, RZ, R175, 0xff, RZ, 0xc0, !PT ;  /* 0x000000ffafff7812 */ /* 0x000fe200078cc0ff */
[----:B------:R-:W-:Y:S01]  /*cc40*/  FMUL.FTZ R100, R108, UR6 ;  /* 0x000000066c647c20 */ /* 0x000fe20008410000 */
[----:B------:R-:W-:Y:S01]  /*cc50*/  ISETP.GE.U32.AND P3, PT, R174, RZ, PT ;  /* 0x000000ffae00720c */ /* 0x000fe20003f66070 */
[-C--:B------:R-:W-:Y:S01]  /*cc60*/  FFMA.FTZ R120, R120, R137.reuse, R136 ;  /* 0x0000008978787223 */ /* 0x080fe20000010088 */
[C---:B------:R-:W-:Y:S01]  /*cc70*/  FSEL R110, R0.reuse, RZ, P5 ;  /* 0x000000ff006e7208 */ /* 0x040fe20002800000 */
[----:B------:R-:W-:Y:S01]  /*cc80*/  FADD.FTZ R105, R115, -R118 ;  /* 0x8000007673697221 */ /* 0x000fe20000010000 */
[----:B------:R-:W-:Y:S01]  /*cc90*/  FSEL R102, R0, RZ, P6 ;  /* 0x000000ff00667208 */ /* 0x000fe20003000000 */
[----:B------:R-:W-:Y:S01]  /*cca0*/  FMUL.FTZ R0, R103, UR6 ;  /* 0x0000000667007c20 */ /* 0x000fe20008410000 */
[----:B------:R-:W-:Y:S01]  /*ccb0*/  LOP3.LUT P4, RZ, R123, 0xff00, RZ, 0xc0, !PT ;  /* 0x0000ff007bff7812 */ /* 0x000fe2000788c0ff */
[----:B------:R-:W-:Y:S01]  /*ccc0*/  FADD.FTZ R125, R125, -R124 ;  /* 0x8000007c7d7d7221 */ /* 0x000fe20000010000 */
[----:B------:R-:W-:Y:S01]  /*ccd0*/  ISETP.GE.U32.AND.EX P1, PT, R123, 0x1000000, PT, P1 ;  /* 0x010000007b00780c */ /* 0x000fe20003f26110 */
[----:B------:R-:W-:Y:S01]  /*cce0*/  FFMA.FTZ R137, R112, R137, R136 ;  /* 0x0000008970897223 */ /* 0x000fe20000010088 */
[----:B------:R-:W-:Y:S01]  /*ccf0*/  ISETP.GE.U32.AND.EX P3, PT, R175, 0x1000000, PT, P3 ;  /* 0x01000000af00780c */ /* 0x000fe20003f66130 */
[----:B------:R-:W-:Y:S01]  /*cd00*/  FADD.FTZ R101, R121, -R120 ;  /* 0x8000007879657221 */ /* 0x000fe20000010000 */
[----:B------:R-:W-:Y:S01]  /*cd10*/  FSEL R109, R0, RZ, P4 ;  /* 0x000000ff006d7208 */ /* 0x000fe20002000000 */
[----:B------:R-:W-:Y:S01]  /*cd20*/  FMUL.FTZ R105, R164, R105 ;  /* 0x00000069a4697220 */ /* 0x000fe20000410000 */
[----:B------:R-:W-:Y:S01]  /*cd30*/  FSEL R112, R100, RZ, P1 ;  /* 0x000000ff64707208 */ /* 0x000fe20000800000 */
[----:B------:R-:W-:Y:S01]  /*cd40*/  FADD.FTZ R137, R114, -R137 ;  /* 0x8000008972897221 */ /* 0x000fe20000010000 */
[----:B------:R-:W-:Y:S01]  /*cd50*/  FSEL R117, R100, RZ, P3 ;  /* 0x000000ff64757208 */ /* 0x000fe20001800000 */
[C---:B------:R-:W-:Y:S01]  /*cd60*/  FMUL.FTZ R100, R164.reuse, R125 ;  /* 0x0000007da4647220 */ /* 0x040fe20000410000 */
[----:B------:R-:W-:Y:S01]  /*cd70*/  LOP3.LUT P4, RZ, R175, 0xff00, RZ, 0xc0, !PT ;  /* 0x0000ff00afff7812 */ /* 0x000fe2000788c0ff */
[C---:B------:R-:W-:Y:S01]  /*cd80*/  FMUL.FTZ R101, R164.reuse, R101 ;  /* 0x00000065a4657220 */ /* 0x040fe20000410000 */
[----:B------:R-:W-:Y:S01]  /*cd90*/  FMUL.FTZ R164, R164, R137 ;  /* 0x00000089a4a47220 */ /* 0x000fe20000410000 */
[----:B------:R-:W-:-:S02]  /*cda0*/  LOP3.LUT P1, RZ, R122, 0xff0000, RZ, 0xc0, !PT ;  /* 0x00ff00007aff7812 */ /* 0x000fc4000782c0ff */
[----:B------:R-:W-:Y:S01]  /*cdb0*/  FSEL R113, R0, RZ, P4 ;  /* 0x000000ff00717208 */ /* 0x000fe20002000000 */
[----:B------:R-:W-:Y:S01]  /*cdc0*/  FMUL.FTZ R0, R105, UR6 ;  /* 0x0000000669007c20 */ /* 0x000fe20008410000 */
[C---:B------:R-:W-:Y:S01]  /*cdd0*/  F2FP.BF16.F32.PACK_AB R105, R100.reuse, R105 ;  /* 0x000000696469723e */ /* 0x040fe200000010ff */
[----:B------:R-:W-:Y:S01]  /*cde0*/  FMUL.FTZ R100, R100, UR6 ;  /* 0x0000000664647c20 */ /* 0x000fe20008410000 */
[----:B------:R-:W-:Y:S02]  /*cdf0*/  LOP3.LUT P4, RZ, R174, 0xff0000, RZ, 0xc0, !PT ;  /* 0x00ff0000aeff7812 */ /* 0x000fe4000788c0ff */
[----:B------:R-:W-:Y:S02]  /*ce00*/  LOP3.LUT P3, RZ, R122, 0xff000000, RZ, 0xc0, !PT ;  /* 0xff0000007aff7812 */ /* 0x000fe4000786c0ff */
[----:B------:R-:W-:Y:S02]  /*ce10*/  F2FP.BF16.F32.PACK_AB R106, R103, R106 ;  /* 0x0000006a676a723e */ /* 0x000fe400000010ff */
[----:B------:R-:W-:-:S02]  /*ce20*/  F2FP.BF16.F32.PACK_AB R103, R117, R104 ;  /* 0x000000687567723e */ /* 0x000fc400000010ff */
[----:B------:R-:W-:Y:S02]  /*ce30*/  F2FP.BF16.F32.PACK_AB R111, R112, R111 ;  /* 0x0000006f706f723e */ /* 0x000fe400000010ff */
[----:B------:R-:W-:Y:S02]  /*ce40*/  F2FP.BF16.F32.PACK_AB R110, R109, R110 ;  /* 0x0000006e6d6e723e */ /* 0x000fe400000010ff */
[C---:B------:R-:W-:Y:S02]  /*ce50*/  FSEL R109, R0.reuse, RZ, P1 ;  /* 0x000000ff006d7208 */ /* 0x040fe40000800000 */
[----:B------:R-:W-:Y:S01]  /*ce60*/  FSEL R112, R0, RZ, P4 ;  /* 0x000000ff00707208 */ /* 0x000fe20002000000 */
[C---:B------:R-:W-:Y:S01]  /*ce70*/  FMUL.FTZ R0, R101.reuse, UR6 ;  /* 0x0000000665007c20 */ /* 0x040fe20008410000 */
[----:B------:R-:W-:Y:S01]  /*ce80*/  F2FP.BF16.F32.PACK_AB R104, R101, R164 ;  /* 0x000000a46568723e */ /* 0x000fe200000010ff */
[----:B------:R-:W-:Y:S01]  /*ce90*/  FMUL.FTZ R164, R164, UR6 ;  /* 0x00000006a4a47c20 */ /* 0x000fe20008410000 */
[----:B------:R-:W-:-:S02]  /*cea0*/  LOP3.LUT P1, RZ, R174, 0xff000000, RZ, 0xc0, !PT ;  /* 0xff000000aeff7812 */ /* 0x000fc4000782c0ff */
[----:B------:R-:W-:Y:S02]  /*ceb0*/  FSEL R114, R100, RZ, P3 ;  /* 0x000000ff64727208 */ /* 0x000fe40001800000 */
[C---:B------:R-:W-:Y:S02]  /*cec0*/  LOP3.LUT P5, RZ, R122.reuse, 0xff00, RZ, 0xc0, !PT ;  /* 0x0000ff007aff7812 */ /* 0x040fe400078ac0ff */
[----:B------:R-:W-:Y:S02]  /*ced0*/  LOP3.LUT P6, RZ, R122, 0xff, RZ, 0xc0, !PT ;  /* 0x000000ff7aff7812 */ /* 0x000fe400078cc0ff */
[C---:B------:R-:W-:Y:S02]  /*cee0*/  LOP3.LUT P4, RZ, R174.reuse, 0xff00, RZ, 0xc0, !PT ;  /* 0x0000ff00aeff7812 */ /* 0x040fe4000788c0ff */
[----:B------:R-:W-:Y:S02]  /*cef0*/  LOP3.LUT P3, RZ, R174, 0xff, RZ, 0xc0, !PT ;  /* 0x000000ffaeff7812 */ /* 0x000fe4000786c0ff */
[----:B------:R-:W-:-:S02]  /*cf00*/  F2FP.BF16.F32.PACK_AB R107, R108, R107 ;  /* 0x0000006b6c6b723e */ /* 0x000fc400000010ff */
[----:B------:R-:W-:Y:S02]  /*cf10*/  F2FP.BF16.F32.PACK_AB R102, R113, R102 ;  /* 0x000000667166723e */ /* 0x000fe400000010ff */
[----:B------:R-:W-:Y:S02]  /*cf20*/  FSEL R101, R100, RZ, P1 ;  /* 0x000000ff64657208 */ /* 0x000fe40000800000 */
        /* <DEDUP_REMOVED lines=9> */
.L_x_1869:
        /* <DEDUP_REMOVED lines=33> */
[----:B------:R-:W-:Y:S01]  /*d1d0*/  FMUL.FTZ R125, R164, R125 ;  /* 0x0000007da47d7220 */ /* 0x000fe20000410000 */
[C---:B------:R-:W-:Y:S01]  /*d1e0*/  ISETP.GE.U32.AND.EX P1, PT, R175.reuse, 0x1000000, PT, P1 ;  /* 0x01000000af00780c */ /* 0x040fe20003f26110 */
        /* <DEDUP_REMOVED lines=18> */
[----:B------:R-:W-:Y:S02]  /*d310*/  LOP3.LUT P4, RZ, R122, 0xff00, RZ, 0xc0, !PT ;  /* 0x0000ff007aff7812 */ /* 0x000fe4000788c0ff */
[----:B------:R-:W-:-:S02]  /*d320*/  FSEL R102, R117, RZ, P5 ;  /* 0x000000ff75667208 */ /* 0x000fc40002800000 */
[C---:B------:R-:W-:Y:S02]  /*d330*/  FSEL R109, R115.reuse, RZ, P6 ;  /* 0x000000ff736d7208 */ /* 0x040fe40003000000 */
[----:B------:R-:W-:Y:S02]  /*d340*/  FSEL R101, R115, RZ, P3 ;  /* 0x000000ff73657208 */ /* 0x000fe40001800000 */
[----:B------:R-:W-:Y:S02]  /*d350*/  FSEL R0, R125, RZ, P1 ;  /* 0x000000ff7d007208 */ /* 0x000fe40000800000 */
[----:B------:R-:W-:Y:S02]  /*d360*/  LOP3.LUT P5, RZ, R122, 0xff, RZ, 0xc0, !PT ;  /* 0x000000ff7aff7812 */ /* 0x000fe400078ac0ff */
        /* <DEDUP_REMOVED lines=16> */
.L_x_1865:
[----:B------:R-:W-:Y:S05]  /*d470*/  @!P1 BRA `(.L_x_1870) ;  /* 0x0000000800249947 */ /* 0x000fea0003800000 */
[----:B------:R-:W-:Y:S05]  /*d480*/  @!P2 BRA `(.L_x_1871) ;  /* 0x000000040018a947 */ /* 0x000fea0003800000 */
        /* <DEDUP_REMOVED lines=10> */
[----:B------:R-:W-:Y:S01]  /*d530*/  LOP3.LUT P5, RZ, R123, 0xff0000, RZ, 0xc0, !PT ;  /* 0x00ff00007bff7812 */ /* 0x000fe200078ac0ff */
[----:B------:R-:W-:Y:S01]  /*d540*/  FFMA.FTZ R107, R164, R119, R106 ;  /* 0x00000077a46b7223 */ /* 0x000fe2000001006a */
[----:B------:R-:W-:Y:S01]  /*d550*/  ISETP.GE.U32.AND P1, PT, R122, RZ, PT ;  /* 0x000000ff7a00720c */ /* 0x000fe20003f26070 */
[C---:B------:R-:W-:Y:S01]  /*d560*/  FFMA.FTZ R117, R164.reuse, R117, R104 ;  /* 0x00000075a4757223 */ /* 0x040fe20000010068 */
[----:B------:R-:W-:Y:S01]  /*d570*/  FFMA.FTZ R116, R164, R135, R105 ;  /* 0x00000087a4747223 */ /* 0x000fe20000010069 */
[----:B------:R-:W-:Y:S01]  /*d580*/  FMUL.FTZ R105, R107, UR6 ;  /* 0x000000066b697c20 */ /* 0x000fe20008410000 */
[----:B------:R-:W-:Y:S01]  /*d590*/  LOP3.LUT P4, RZ, R123, 0xff, RZ, 0xc0, !PT ;  /* 0x000000ff7bff7812 */ /* 0x000fe2000788c0ff */
[----:B------:R-:W-:Y:S01]  /*d5a0*/  FMUL.FTZ R104, R117, UR6 ;  /* 0x0000000675687c20 */ /* 0x000fe20008410000 */
[-CC-:B------:R-:W-:Y:S01]  /*d5b0*/  FFMA.FTZ R0, R113, R137.reuse, R136.reuse ;  /* 0x0000008971007223 */ /* 0x180fe20000010088 */
[-CC-:B------:R-:W-:Y:S01]  /*d5c0*/  FFMA.FTZ R120, R120, R137.reuse, R136.reuse ;  /* 0x0000008978787223 */ /* 0x180fe20000010088 */
[-CC-:B------:R-:W-:Y:S01]  /*d5d0*/  FFMA.FTZ R124, R124, R137.reuse, R136.reuse ;  /* 0x000000897c7c7223 */ /* 0x180fe20000010088 */
[-CC-:B------:R-:W-:Y:S01]  /*d5e0*/  FFMA.FTZ R130, R130, R137.reuse, R136.reuse ;  /* 0x0000008982827223 */ /* 0x180fe20000010088 */
[----:B------:R-:W-:Y:S01]  /*d5f0*/  FFMA.FTZ R137, R112, R137, R136 ;  /* 0x0000008970897223 */ /* 0x000fe20000010088 */
[----:B------:R-:W-:Y:S01]  /*d600*/  FMUL.FTZ R106, R116, UR6 ;  /* 0x00000006746a7c20 */ /* 0x000fe20008410000 */
[----:B------:R-:W-:Y:S01]  /*d610*/  FSEL R111, R105, RZ, P5 ;  /* 0x000000ff696f7208 */ /* 0x000fe20002800000 */
[----:B------:R-:W-:Y:S01]  /*d620*/  FADD.FTZ R115, R115, -R0 ;  /* 0x8000000073737221 */ /* 0x000fe20000010000 */
[----:B------:R-:W-:Y:S01]  /*d630*/  ISETP.GE.U32.AND.EX P1, PT, R123, 0x1000000, PT, P1 ;  /* 0x010000007b00780c */ /* 0x000fe20003f26110 */
[----:B------:R-:W-:Y:S01]  /*d640*/  FADD.FTZ R131, R131, -R130 ;  /* 0x8000008283837221 */ /* 0x000fe20000010000 */
[----:B------:R-:W-:Y:S01]  /*d650*/  FSEL R112, R104, RZ, P4 ;  /* 0x000000ff68707208 */ /* 0x000fe20002000000 */
[----:B------:R-:W-:Y:S01]  /*d660*/  FADD.FTZ R125, R125, -R124 ;  /* 0x8000007c7d7d7221 */ /* 0x000fe20000010000 */
[----:B------:R-:W-:Y:S01]  /*d670*/  PRMT R105, R42, 0x7632, R105 ;  /* 0x000076322a697816 */ /* 0x000fe20000000069 */
[----:B------:R-:W-:Y:S01]  /*d680*/  FADD.FTZ R121, R121, -R120 ;  /* 0x8000007879797221 */ /* 0x000fe20000010000 */
[----:B------:R-:W-:Y:S01]  /*d690*/  PRMT R104, R41, 0x7632, R104 ;  /* 0x0000763229687816 */ /* 0x000fe20000000068 */
[----:B------:R-:W-:Y:S01]  /*d6a0*/  FADD.FTZ R137, R114, -R137 ;  /* 0x8000008972897221 */ /* 0x000fe20000010000 */
[----:B------:R-:W-:Y:S01]  /*d6b0*/  PRMT R0, R40, 0x7632, R0 ;  /* 0x0000763228007816 */ /* 0x000fe20000000000 */
[----:B------:R-:W-:Y:S01]  /*d6c0*/  IMAD.U32 R105, R105, 0x10000, RZ ;  /* 0x0001000069697824 */ /* 0x000fe200078e00ff */
[----:B------:R-:W-:-:S02]  /*d6d0*/  FSEL R118, R106, RZ, P1 ;  /* 0x000000ff6a767208 */ /* 0x000fc40000800000 */
[----:B------:R-:W-:Y:S01]  /*d6e0*/  SHF.L.U32 R106, R41, 0x10, RZ ;  /* 0x00000010296a7819 */ /* 0x000fe200000006ff */
[----:B------:R-:W-:Y:S01]  /*d6f0*/  IMAD.U32 R0, R0, 0x10000, RZ ;  /* 0x0001000000007824 */ /* 0x000fe200078e00ff */
        /* <DEDUP_REMOVED lines=8> */
[----:B------:R-:W-:Y:S01]  /*d780*/  FMUL.FTZ R108, R105, UR6 ;  /* 0x00000006696c7c20 */ /* 0x000fe20008410000 */
[----:B------:R-:W-:Y:S01]  /*d790*/  LOP3.LUT P6, RZ, R122, 0xff0000, RZ, 0xc0, !PT ;  /* 0x00ff00007aff7812 */ /* 0x000fe200078cc0ff */
[----:B------:R-:W-:Y:S01]  /*d7a0*/  FMUL.FTZ R114, R114, UR6 ;  /* 0x0000000672727c20 */ /* 0x000fe20008410000 */
[----:B------:R-:W-:Y:S01]  /*d7b0*/  F2FP.BF16.F32.PACK_AB R105, R110, R105 ;  /* 0x000000696e69723e */ /* 0x000fe200000010ff */
[----:B------:R-:W-:Y:S01]  /*d7c0*/  FMUL.FTZ R0, R104, UR6 ;  /* 0x0000000668007c20 */ /* 0x000fe20008410000 */
[----:B------:R-:W-:Y:S01]  /*d7d0*/  FMUL.FTZ R110, R110, UR6 ;  /* 0x000000066e6e7c20 */ /* 0x000fe20008410000 */
[C---:B------:R-:W-:Y:S01]  /*d7e0*/  F2FP.BF16.F32.PACK_AB R104, R121.reuse, R104 ;  /* 0x000000687968723e */ /* 0x040fe200000010ff */
[----:B------:R-:W-:Y:S01]  /*d7f0*/  FMUL.FTZ R121, R121, UR6 ;  /* 0x0000000679797c20 */ /* 0x000fe20008410000 */
[----:B------:R-:W-:-:S02]  /*d800*/  LOP3.LUT P1, RZ, R122, 0xff000000, RZ, 0xc0, !PT ;  /* 0xff0000007aff7812 */ /* 0x000fc4000782c0ff */
        /* <DEDUP_REMOVED lines=14> */
.L_x_1871:
        /* <DEDUP_REMOVED lines=17> */
[----:B------:R-:W-:Y:S01]  /*da00*/  ISETP.GE.U32.AND.EX P1, PT, R123, 0x1000000, PT, P1 ;  /* 0x010000007b00780c */ /* 0x000fe20003f26110 */
[-CC-:B------:R-:W-:Y:S01]  /*da10*/  FFMA.FTZ R0, R113, R137.reuse, R136.reuse ;  /* 0x0000008971007223 */ /* 0x180fe20000010088 */
[----:B------:R-:W-:Y:S01]  /*da20*/  FMUL.FTZ R110, R110, UR6 ;  /* 0x000000066e6e7c20 */ /* 0x000fe20008410000 */
[----:B------:R-:W-:Y:S01]  /*da30*/  LOP3.LUT P5, RZ, R123, 0xff0000, RZ, 0xc0, !PT ;  /* 0x00ff00007bff7812 */ /* 0x000fe200078ac0ff */
[-C--:B------:R-:W-:Y:S01]  /*da40*/  FFMA.FTZ R120, R120, R137.reuse, R136 ;  /* 0x0000008978787223 */ /* 0x080fe20000010088 */
[----:B------:R-:W-:Y:S01]  /*da50*/  FSEL R118, R109, RZ, P1 ;  /* 0x000000ff6d767208 */ /* 0x000fe20000800000 */
[----:B------:R-:W-:Y:S01]  /*da60*/  FADD.FTZ R115, R115, -R0 ;  /* 0x8000000073737221 */ /* 0x000fe20000010000 */
[----:B------:R-:W-:Y:S01]  /*da70*/  FSEL R116, R108, RZ, P4 ;  /* 0x000000ff6c747208 */ /* 0x000fe20002000000 */
[-CC-:B------:R-:W-:Y:S01]  /*da80*/  FFMA.FTZ R124, R124, R137.reuse, R136.reuse ;  /* 0x000000897c7c7223 */ /* 0x180fe20000010088 */
[----:B------:R-:W-:Y:S01]  /*da90*/  PRMT R109, R42, 0x7632, R109 ;  /* 0x000076322a6d7816 */ /* 0x000fe2000000006d */
[-C--:B------:R-:W-:Y:S01]  /*daa0*/  FFMA.FTZ R130, R130, R137.reuse, R136 ;  /* 0x0000008982827223 */ /* 0x080fe20000010088 */
[----:B------:R-:W-:Y:S01]  /*dab0*/  PRMT R108, R41, 0x7632, R108 ;  /* 0x00007632296c7816 */ /* 0x000fe2000000006c */
[----:B------:R-:W-:Y:S01]  /*dac0*/  FFMA.FTZ R137, R112, R137, R136 ;  /* 0x0000008970897223 */ /* 0x000fe20000010088 */
[----:B------:R-:W-:Y:S01]  /*dad0*/  PRMT R0, R40, 0x7632, R0 ;  /* 0x0000763228007816 */ /* 0x000fe20000000000 */
[----:B------:R-:W-:Y:S01]  /*dae0*/  FADD.FTZ R131, R131, -R130 ;  /* 0x8000008283837221 */ /* 0x000fe20000010000 */
[----:B------:R-:W-:Y:S01]  /*daf0*/  FSEL R111, R110, RZ, P5 ;  /* 0x000000ff6e6f7208 */ /* 0x000fe20002800000 */
[----:B------:R-:W-:Y:S01]  /*db00*/  IMAD.U32 R109, R109, 0x10000, RZ ;  /* 0x000100006d6d7824 */ /* 0x000fe200078e00ff */
[----:B------:R-:W-:Y:S01]  /*db10*/  SHF.L.U32 R112, R108, 0x10, RZ ;  /* 0x000000106c707819 */ /* 0x000fe200000006ff */
[----:B------:R-:W-:Y:S01]  /*db20*/  FADD.FTZ R121, R121, -R120 ;  /* 0x8000007879797221 */ /* 0x000fe20000010000 */
[----:B------:R-:W-:Y:S01]  /*db30*/  SHF.L.U32 R110, R41, 0x10, RZ ;  /* 0x00000010296e7819 */ /* 0x000fe200000006ff */
[----:B------:R-:W-:Y:S01]  /*db40*/  FADD.FTZ R125, R125, -R124 ;  /* 0x8000007c7d7d7221 */ /* 0x000fe20000010000 */
[----:B------:R-:W-:Y:S01]  /*db50*/  SHF.L.U32 R108, R40, 0x10, RZ ;  /* 0x00000010286c7819 */ /* 0x000fe200000006ff */
[----:B------:R-:W-:Y:S01]  /*db60*/  FADD.FTZ R137, R114, -R137 ;  /* 0x8000008972897221 */ /* 0x000fe20000010000 */
[----:B------:R-:W-:-:S02]  /*db70*/  IMAD.U32 R0, R0, 0x10000, RZ ;  /* 0x0001000000007824 */ /* 0x000fc400078e00ff */
[C---:B------:R-:W-:Y:S01]  /*db80*/  FFMA.FTZ R109, R164.reuse, R131, R109 ;  /* 0x00000083a46d7223 */ /* 0x040fe2000001006d */
[C---:B------:R-:W-:Y:S01]  /*db90*/  FFMA.FTZ R110, R164.reuse, R115, R110 ;  /* 0x00000073a46e7223 */ /* 0x040fe2000001006e */
[C---:B------:R-:W-:Y:S01]  /*dba0*/  FFMA.FTZ R112, R164.reuse, R125, R112 ;  /* 0x0000007da4707223 */ /* 0x040fe20000010070 */
[C---:B------:R-:W-:Y:S01]  /*dbb0*/  FFMA.FTZ R108, R164.reuse, R137, R108 ;  /* 0x00000089a46c7223 */ /* 0x040fe2000001006c */
[----:B------:R-:W-:Y:S01]  /*dbc0*/  FFMA.FTZ R0, R164, R121, R0 ;  /* 0x00000079a4007223 */ /* 0x000fe20000010000 */
[----:B------:R-:W-:Y:S01]  /*dbd0*/  FMUL.FTZ R109, R109, UR6 ;  /* 0x000000066d6d7c20 */ /* 0x000fe20008410000 */
[----:B------:R-:W-:Y:S01]  /*dbe0*/  LOP3.LUT P3, RZ, R123, 0xff00, RZ, 0xc0, !PT ;  /* 0x0000ff007bff7812 */ /* 0x000fe2000786c0ff */
        /* <DEDUP_REMOVED lines=18> */
.L_x_1870:
        /* <DEDUP_REMOVED lines=9> */
[C---:B0-----:R-:W-:Y:S01]  /*dda0*/  FMUL.FTZ R107, R164.reuse, R119 ;  /* 0x00000077a46b7220 */ /* 0x041fe20000410000 */
[----:B------:R-:W-:Y:S01]  /*ddb0*/  FMUL.FTZ R106, R164, R117 ;  /* 0x00000075a46a7220 */ /* 0x000fe20000410000 */
[-CC-:B------:R-:W-:Y:S01]  /*ddc0*/  FFMA.FTZ R120, R120, R137.reuse, R136.reuse ;  /* 0x0000008978787223 */ /* 0x180fe20000010088 */
[-CC-:B------:R-:W-:Y:S01]  /*ddd0*/  FFMA.FTZ R130, R130, R137.reuse, R136.reuse ;  /* 0x0000008982827223 */ /* 0x180fe20000010088 */
[----:B------:R-:W-:Y:S01]  /*dde0*/  FFMA.FTZ R137, R112, R137, R136 ;  /* 0x0000008970897223 */ /* 0x000fe20000010088 */
[----:B------:R-:W-:Y:S01]  /*ddf0*/  FMUL.FTZ R105, R107, UR6 ;  /* 0x000000066b697c20 */ /* 0x000fe20008410000 */
[----:B------:R-:W-:Y:S01]  /*de00*/  LOP3.LUT P5, RZ, R123, 0xff0000, RZ, 0xc0, !PT ;  /* 0x00ff00007bff7812 */ /* 0x000fe200078ac0ff */
[----:B------:R-:W-:Y:S01]  /*de10*/  FMUL.FTZ R108, R164, R135 ;  /* 0x00000087a46c7220 */ /* 0x000fe20000410000 */
[----:B------:R-:W-:Y:S01]  /*de20*/  ISETP.GE.U32.AND P1, PT, R122, RZ, PT ;  /* 0x000000ff7a00720c */ /* 0x000fe20003f26070 */
[----:B------:R-:W-:Y:S01]  /*de30*/  FMUL.FTZ R104, R106, UR6 ;  /* 0x000000066a687c20 */ /* 0x000fe20008410000 */
[----:B------:R-:W-:Y:S01]  /*de40*/  FADD.FTZ R115, R115, -R0 ;  /* 0x8000000073737221 */ /* 0x000fe20000010000 */
[----:B------:R-:W-:Y:S01]  /*de50*/  FADD.FTZ R125, R125, -R124 ;  /* 0x8000007c7d7d7221 */ /* 0x000fe20000010000 */
[----:B------:R-:W-:Y:S01]  /*de60*/  LOP3.LUT P4, RZ, R123, 0xff, RZ, 0xc0, !PT ;  /* 0x000000ff7bff7812 */ /* 0x000fe2000788c0ff */
[----:B------:R-:W-:Y:S01]  /*de70*/  FADD.FTZ R121, R121, -R120 ;  /* 0x8000007879797221 */ /* 0x000fe20000010000 */
[----:B------:R-:W-:Y:S01]  /*de80*/  FADD.FTZ R131, R131, -R130 ;  /* 0x8000008283837221 */ /* 0x000fe20000010000 */
[----:B------:R-:W-:Y:S01]  /*de90*/  FADD.FTZ R137, R114, -R137 ;  /* 0x8000008972897221 */ /* 0x000fe20000010000 */
[----:B------:R-:W-:Y:S01]  /*dea0*/  FMUL.FTZ R109, R108, UR6 ;  /* 0x000000066c6d7c20 */ /* 0x000fe20008410000 */
[----:B------:R-:W-:Y:S01]  /*deb0*/  FSEL R111, R105, RZ, P5 ;  /* 0x000000ff696f7208 */ /* 0x000fe20002800000 */
[C---:B------:R-:W-:Y:S01]  /*dec0*/  FMUL.FTZ R105, R164.reuse, R115 ;  /* 0x00000073a4697220 */ /* 0x040fe20000410000 */
[----:B------:R-:W-:Y:S01]  /*ded0*/  ISETP.GE.U32.AND.EX P1, PT, R123, 0x1000000, PT, P1 ;  /* 0x010000007b00780c */ /* 0x000fe20003f26110 */
[----:B------:R-:W-:Y:S01]  /*dee0*/  FMUL.FTZ R0, R164, R125 ;  /* 0x0000007da4007220 */ /* 0x000fe20000410000 */
[----:B------:R-:W-:Y:S01]  /*def0*/  FSEL R110, R104, RZ, P4 ;  /* 0x000000ff686e7208 */ /* 0x000fe20002000000 */
[C---:B------:R-:W-:Y:S01]  /*df00*/  FMUL.FTZ R121, R164.reuse, R121 ;  /* 0x00000079a4797220 */ /* 0x040fe20000410000 */
[C---:B------:R-:W-:Y:S01]  /*df10*/  FMUL.FTZ R131, R164.reuse, R131 ;  /* 0x00000083a4837220 */ /* 0x040fe20000410000 */
[----:B------:R-:W-:Y:S01]  /*df20*/  FMUL.FTZ R104, R164, R137 ;  /* 0x00000089a4687220 */ /* 0x000fe20000410000 */
[----:B------:R-:W-:Y:S01]  /*df30*/  F2FP.BF16.F32.PACK_AB R107, R108, R107 ;  /* 0x0000006b6c6b723e */ /* 0x000fe200000010ff */
[----:B------:R-:W-:Y:S01]  /*df40*/  FMUL.FTZ R108, R105, UR6 ;  /* 0x00000006696c7c20 */ /* 0x000fe20008410000 */
[----:B------:R-:W-:Y:S01]  /*df50*/  FSEL R112, R109, RZ, P1 ;  /* 0x000000ff6d707208 */ /* 0x000fe20000800000 */
[C---:B------:R-:W-:Y:S01]  /*df60*/  FMUL.FTZ R109, R0.reuse, UR6 ;  /* 0x00000006006d7c20 */ /* 0x040fe20008410000 */
        /* <DEDUP_REMOVED lines=21> */
.L_x_1872:
        /* <DEDUP_REMOVED lines=53> */
.L_x_1868:
        /* <DEDUP_REMOVED lines=13> */
.L_x_1831:
[----:B------:R0:W5:Y:S01]  /*e4e0*/  LDL.LU R68, [R1] ;  /* 0x0000000001447983 */ /* 0x0001620000300800 */
[----:B------:R-:W-:Y:S01]  /*e4f0*/  IMAD.MOV.U32 R64, RZ, RZ, R38 ;  /* 0x000000ffff407224 */ /* 0x000fe200078e0026 */
[----:B------:R-:W-:Y:S01]  /*e500*/  MOV R65, R37 ;  /* 0x0000002500417202 */ /* 0x000fe20000000f00 */
[----:B------:R-:W-:Y:S01]  /*e510*/  IMAD.MOV.U32 R41, RZ, RZ, R161 ;  /* 0x000000ffff297224 */ /* 0x000fe200078e00a1 */
        /* <DEDUP_REMOVED lines=39> */
[----:B------:R-:W-:Y:S01]  /*e790*/  IMAD.MOV.U32 R32, RZ, RZ, R30 ;  /* 0x000000ffff207224 */ /* 0x000fe200078e001e */
[----:B------:R-:W-:Y:S02]  /*e7a0*/  MOV R33, R29 ;  /* 0x0000001d00217202 */ /* 0x000fe40000000f00 */
        /* <DEDUP_REMOVED lines=24> */
.L_x_1830:
[----:B------:R-:W-:Y:S05]  /*e930*/  BSYNC B0 ;  /* 0x0000000000007941 */ /* 0x000fea0003800000 */
.L_x_1829:
        /* <DEDUP_REMOVED lines=115> */
[----:B----4-:R-:W-:Y:S01]  /*f070*/  FADD.FTZ R13, R5, R76 ;  /* 0x0000004c050d7221 */ /* 0x010fe20000010000 */
        /* <DEDUP_REMOVED lines=61> */
[----:B------:R-:W4:Y:S01]  /*f450*/  LDS R53, [R6+0x4600] ;  /* 0x0046000006357984 */ /* 0x000f220000000800 */
[----:B-1----:R-:W-:-:S03]  /*f460*/  FADD.FTZ R14, RZ, R14 ;  /* 0x0000000eff0e7221 */ /* 0x002fc60000010000 */
        /* <DEDUP_REMOVED lines=47> */
.L_x_1832:
        /* <DEDUP_REMOVED lines=8> */
.L_x_1875:
[----:B------:R-:W-:Y:S05]  /*f7e0*/  BSYNC B2 ;  /* 0x0000000000027941 */ /* 0x000fea0003800000 */
.L_x_1874:
[----:B------:R-:W-:Y:S01]  /*f7f0*/  FADD.FTZ R136, R136, R237 ;  /* 0x000000ed88887221 */ /* 0x000fe20000010000 */
[----:B------:R-:W-:Y:S01]  /*f800*/  MOV R237, 0xffffffff ;  /* 0xffffffff00ed7802 */ /* 0x000fe20000000f00 */
[----:B------:R-:W-:Y:S01]  /*f810*/  IMAD.MOV.U32 R245, RZ, RZ, 0x1 ;  /* 0x00000001fff57424 */ /* 0x000fe200078e00ff */
[----:B------:R-:W-:Y:S01]  /*f820*/  MOV R252, R137 ;  /* 0x0000008900fc7202 */ /* 0x000fe20000000f00 */
[----:B------:R-:W-:-:S07]  /*f830*/  HFMA2 R244, -RZ, RZ, 0, 1.847743988037109375e-06 ;  /* 0x0000001ffff47431 */ /* 0x000fce00000001ff */
[----:B------:R-:W-:Y:S05]  /*f840*/  WARPSYNC.COLLECTIVE R237, `(.L_x_1876) ;  /* 0x00000000ed087348 */ /* 0x000fea0003c00000 */
[----:B------:R0:W1:Y:S02]  /*f850*/  SHFL.BFLY P4, R237, R252, R245, R244 ;  /* 0x0c0000f5fced7389 */ /* 0x00006400000800f4 */
[----:B01----:R-:W-:Y:S05]  /*f860*/  ENDCOLLECTIVE ;  /* 0x000000000000791b */ /* 0x003fea0003800000 */
.L_x_1876:
[----:B------:R-:W-:Y:S01]  /*f870*/  MOV R252, R136 ;  /* 0x0000008800fc7202 */ /* 0x000fe20000000f00 */
[----:B------:R-:W-:Y:S02]  /*f880*/  IMAD.MOV.U32 R245, RZ, RZ, 0x2 ;  /* 0x00000002fff57424 */ /* 0x000fe400078e00ff */
[----:B------:R-:W-:Y:S01]  /*f890*/  FADD.FTZ R137, R137, R237 ;  /* 0x000000ed89897221 */ /* 0x000fe20000010000 */
[----:B------:R-:W-:-:S07]  /*f8a0*/  MOV R237, 0xffffffff ;  /* 0xffffffff00ed7802 */ /* 0x000fce0000000f00 */
[----:B------:R-:W-:Y:S05]  /*f8b0*/  WARPSYNC.COLLECTIVE R237, `(.L_x_1877) ;  /* 0x00000000ed087348 */ /* 0x000fea0003c00000 */
[----:B------:R0:W1:Y:S02]  /*f8c0*/  SHFL.BFLY P4, R237, R252, R245, R244 ;  /* 0x0c0000f5fced7389 */ /* 0x00006400000800f4 */
[----:B01----:R-:W-:Y:S05]  /*f8d0*/  ENDCOLLECTIVE ;  /* 0x000000000000791b */ /* 0x003fea0003800000 */
.L_x_1877:
[----:B------:R-:W-:Y:S01]  /*f8e0*/  MOV R252, R137 ;  /* 0x0000008900fc7202 */ /* 0x000fe20000000f00 */
[----:B------:R-:W-:Y:S01]  /*f8f0*/  FADD.FTZ R136, R136, R237 ;  /* 0x000000ed88887221 */ /* 0x000fe20000010000 */
[----:B------:R-:W-:-:S07]  /*f900*/  MOV R237, 0xffffffff ;  /* 0xffffffff00ed7802 */ /* 0x000fce0000000f00 */
[----:B------:R-:W-:Y:S05]  /*f910*/  WARPSYNC.COLLECTIVE R237, `(.L_x_1878) ;  /* 0x00000000ed087348 */ /* 0x000fea0003c00000 */
[----:B------:R0:W1:Y:S02]  /*f920*/  SHFL.BFLY P4, R237, R252, R245, R244 ;  /* 0x0c0000f5fced7389 */ /* 0x00006400000800f4 */
[----:B01----:R-:W-:Y:S05]  /*f930*/  ENDCOLLECTIVE ;  /* 0x000000000000791b */ /* 0x003fea0003800000 */
.L_x_1878:
[----:B------:R-:W-:Y:S02]  /*f940*/  IMAD.MOV.U32 R252, RZ, RZ, R136 ;  /* 0x000000fffffc7224 */ /* 0x000fe400078e0088 */
[----:B------:R-:W-:Y:S02]  /*f950*/  HFMA2 R245, -RZ, RZ, 0, 2.384185791015625e-07 ;  /* 0x00000004fff57431 */ /* 0x000fe400000001ff */
[----:B------:R-:W-:Y:S01]  /*f960*/  FADD.FTZ R137, R137, R237 ;  /* 0x000000ed89897221 */ /* 0x000fe20000010000 */
[----:B------:R-:W-:-:S07]  /*f970*/  MOV R237, 0xffffffff ;  /* 0xffffffff00ed7802 */ /* 0x000fce0000000f00 */
[----:B------:R-:W-:Y:S05]  /*f980*/  WARPSYNC.COLLECTIVE R237, `(.L_x_1879) ;  /* 0x00000000ed087348 */ /* 0x000fea0003c00000 */
[----:B------:R0:W1:Y:S02]  /*f990*/  SHFL.BFLY P4, R237, R252, R245, R244 ;  /* 0x0c0000f5fced7389 */ /* 0x00006400000800f4 */
[----:B01----:R-:W-:Y:S05]  /*f9a0*/  ENDCOLLECTIVE ;  /* 0x000000000000791b */ /* 0x003fea0003800000 */
.L_x_1879:
[----:B------:R-:W-:Y:S01]  /*f9b0*/  MOV R252, R137 ;  /* 0x0000008900fc7202 */ /* 0x000fe20000000f00 */
[----:B------:R-:W-:Y:S01]  /*f9c0*/  FADD.FTZ R136, R136, R237 ;  /* 0x000000ed88887221 */ /* 0x000fe20000010000 */
[----:B------:R-:W-:-:S07]  /*f9d0*/  IMAD.MOV.U32 R237, RZ, RZ, -0x1 ;  /* 0xffffffffffed7424 */ /* 0x000fce00078e00ff */
[----:B------:R-:W-:Y:S05]  /*f9e0*/  WARPSYNC.COLLECTIVE R237, `(.L_x_1880) ;  /* 0x00000000ed087348 */ /* 0x000fea0003c00000 */
[----:B------:R0:W1:Y:S02]  /*f9f0*/  SHFL.BFLY P4, R237, R252, R245, R244 ;  /* 0x0c0000f5fced7389 */ /* 0x00006400000800f4 */
[----:B01----:R-:W-:Y:S05]  /*fa00*/  ENDCOLLECTIVE ;  /* 0x000000000000791b */ /* 0x003fea0003800000 */
.L_x_1880:
[----:B------:R-:W-:Y:S01]  /*fa10*/  MOV R252, R136 ;  /* 0x0000008800fc7202 */ /* 0x000fe20000000f00 */
[----:B------:R-:W-:Y:S02]  /*fa20*/  HFMA2 R245, -RZ, RZ, 0, 4.76837158203125e-07 ;  /* 0x00000008fff57431 */ /* 0x000fe400000001ff */
[----:B------:R-:W-:Y:S01]  /*fa30*/  FADD.FTZ R137, R137, R237 ;  /* 0x000000ed89897221 */ /* 0x000fe20000010000 */
[----:B------:R-:W-:-:S07]  /*fa40*/  MOV R237, 0xffffffff ;  /* 0xffffffff00ed7802 */ /* 0x000fce0000000f00 */
[----:B------:R-:W-:Y:S05]  /*fa50*/  WARPSYNC.COLLECTIVE R237, `(.L_x_1881) ;  /* 0x00000000ed087348 */ /* 0x000fea0003c00000 */
[----:B------:R0:W1:Y:S02]  /*fa60*/  SHFL.BFLY P4, R237, R252, R245, R244 ;  /* 0x0c0000f5fced7389 */ /* 0x00006400000800f4 */
[----:B01----:R-:W-:Y:S05]  /*fa70*/  ENDCOLLECTIVE ;  /* 0x000000000000791b */ /* 0x003fea0003800000 */
.L_x_1881:
[----:B------:R-:W-:Y:S02]  /*fa80*/  IMAD.MOV.U32 R252, RZ, RZ, R137 ;  /* 0x000000fffffc7224 */ /* 0x000fe400078e0089 */
[----:B------:R-:W-:Y:S01]  /*fa90*/  FADD.FTZ R136, R136, R237 ;  /* 0x000000ed88887221 */ /* 0x000fe20000010000 */
[----:B------:R-:W-:-:S07]  /*faa0*/  MOV R237, 0xffffffff ;  /* 0xffffffff00ed7802 */ /* 0x000fce0000000f00 */
[----:B------:R-:W-:Y:S05]  /*fab0*/  WARPSYNC.COLLECTIVE R237, `(.L_x_1882) ;  /* 0x00000000ed087348 */ /* 0x000fea0003c00000 */
[----:B------:R0:W1:Y:S02]  /*fac0*/  SHFL.BFLY P4, R237, R252, R245, R244 ;  /* 0x0c0000f5fced7389 */ /* 0x00006400000800f4 */
[----:B01----:R-:W-:Y:S05]  /*fad0*/  ENDCOLLECTIVE ;  /* 0x000000000000791b */ /* 0x003fea0003800000 */
.L_x_1882:
[----:B------:R-:W-:Y:S01]  /*fae0*/  MOV R252, R136 ;  /* 0x0000008800fc7202 */ /* 0x000fe20000000f00 */
[----:B------:R-:W-:Y:S02]  /*faf0*/  HFMA2 R245, -RZ, RZ, 0, 9.5367431640625e-07 ;  /* 0x00000010fff57431 */ /* 0x000fe400000001ff */
[----:B------:R-:W-:Y:S01]  /*fb00*/  FADD.FTZ R137, R137, R237 ;  /* 0x000000ed89897221 */ /* 0x000fe20000010000 */
[----:B------:R-:W-:-:S07]  /*fb10*/  IMAD.MOV.U32 R237, RZ, RZ, -0x1 ;  /* 0xffffffffffed7424 */ /* 0x000fce00078e00ff */
[----:B------:R-:W-:Y:S05]  /*fb20*/  WARPSYNC.COLLECTIVE R237, `(.L_x_1883) ;  /* 0x00000000ed087348 */ /* 0x000fea0003c00000 */
[----:B------:R0:W1:Y:S02]  /*fb30*/  SHFL.BFLY P4, R237, R252, R245, R244 ;  /* 0x0c0000f5fced7389 */ /* 0x00006400000800f4 */
[----:B01----:R-:W-:Y:S05]  /*fb40*/  ENDCOLLECTIVE ;  /* 0x000000000000791b */ /* 0x003fea0003800000 */
.L_x_1883:
[----:B------:R-:W-:Y:S02]  /*fb50*/  MOV R252, R137 ;  /* 0x0000008900fc7202 */ /* 0x000fe40000000f00 */
[----:B------:R-:W-:Y:S02]  /*fb60*/  MOV R236, R237 ;  /* 0x000000ed00ec7202 */ /* 0x000fe40000000f00 */
[----:B------:R-:W-:-:S07]  /*fb70*/  MOV R237, 0xffffffff ;  /* 0xffffffff00ed7802 */ /* 0x000fce0000000f00 */
[----:B------:R-:W-:Y:S05]  /*fb80*/  WARPSYNC.COLLECTIVE R237, `(.L_x_1884) ;  /* 0x00000000ed087348 */ /* 0x000fea0003c00000 */
[----:B------:R0:W1:Y:S02]  /*fb90*/  SHFL.BFLY P4, R237, R252, R245, R244 ;  /* 0x0c0000f5fced7389 */ /* 0x00006400000800f4 */
[----:B01----:R-:W-:Y:S05]  /*fba0*/  ENDCOLLECTIVE ;  /* 0x000000000000791b */ /* 0x003fea0003800000 */
.L_x_1884:
[----:B------:R-:W-:Y:S05]  /*fbb0*/  BRA `(.L_x_1885) ;  /* 0xffffff2c005c7947 */ /* 0x000fea000383ffff */
.L_x_1886:
        /* <DEDUP_REMOVED lines=12> */
.L_x_7101:


//--------------------- .text._ZN10layer_norm31ln_parallel_residual_bwd_kernelINS_13Kernel_traitsI13__nv_bfloat16S2_fS2_fjLj1280ELj1ELj4ELj1ELj16ENS_18Kernel_traits_baseILj1280ES2_S2_fS2_fjLj128EEEEELb0ELb0ELb0EEEvNS_9BwdParamsE --------------------------
	.section	.text._ZN10layer_norm31ln_parallel_residual_bwd_kernelINS_13Kernel_traitsI13__nv_bfloat16S2_fS2_fjLj1280ELj1ELj4ELj1ELj16ENS_18Kernel_traits_baseILj1280ES2_S2_fS2_fjLj128EEEEELb0ELb0ELb0EEEvNS_9BwdParamsE,"ax",@progbits
	.align	128
        .global         _ZN10layer_norm31ln_parallel_residual_bwd_kernelINS_13Kernel_traitsI13__nv_bfloat16S2_fS2_fjLj1280ELj1ELj4ELj1ELj16ENS_18Kernel_traits_baseILj1280ES2_S2_fS2_fjLj128EEEEELb0ELb0ELb0EEEvNS_9BwdParamsE
        .type           _ZN10layer_norm31ln_parallel_residual_bwd_kernelINS_13Kernel_traitsI13__nv_bfloat16S2_fS2_fjLj1280ELj1ELj4ELj1ELj16ENS_18Kernel_traits_baseILj1280ES2_S2_fS2_fjLj128EEEEELb0ELb0ELb0EEEvNS_9BwdParamsE,@function
        .size           _ZN10layer_norm31ln_parallel_residual_bwd_kernelINS_13Kernel_traitsI13__nv_bfloat16S2_fS2_fjLj1280ELj1ELj4ELj1ELj16ENS_18Kernel_traits_baseILj1280ES2_S2_fS2_fjLj128EEEEELb0ELb0ELb0EEEvNS_9BwdParamsE,(.L_x_7102 - _ZN10layer_norm31ln_parallel_residual_bwd_kernelINS_13Kernel_traitsI13__nv_bfloat16S2_fS2_fjLj1280ELj1ELj4ELj1ELj16ENS_18Kernel_traits_baseILj1280ES2_S2_fS2_fjLj128EEEEELb0ELb0ELb0EEEvNS_9BwdParamsE)
        .other          _ZN10layer_norm31ln_parallel_residual_bwd_kernelINS_13Kernel_traitsI13__nv_bfloat16S2_fS2_fjLj1280ELj1ELj4ELj1ELj16ENS_18Kernel_traits_baseILj1280ES2_S2_fS2_fjLj128EEEEELb0ELb0ELb0EEEvNS_9BwdParamsE,@"STO_CUDA_ENTRY STV_DEFAULT"
_ZN10layer_norm31ln_parallel_residual_bwd_kernelINS_13Kernel_traitsI13__nv_bfloat16S2_fS2_fjLj1280ELj1ELj4ELj1ELj16ENS_18Kernel_traits_baseILj1280ES2_S2_fS2_fjLj128EEEEELb0ELb0ELb0EEEvNS_9BwdParamsE:
.text._ZN10layer_norm31ln_parallel_residual_bwd_kernelINS_13Kernel_traitsI13__nv_bfloat16S2_fS2_fjLj1280ELj1ELj4ELj1ELj16ENS_18Kernel_traits_baseILj1280ES2_S2_fS2_fjLj128EEEEELb0ELb0ELb0EEEvNS_9BwdParamsE:
        /* <DEDUP_REMOVED lines=97> */
[----:B------:R0:W-:Y:S04]  /*0610*/  @P0 STL.64 [R1+0x168], R80 ;  /* 0x0001685001000387 */ /* 0x0001e80000100a00 */
[----:B------:R1:W-:Y:S04]  /*0620*/  @P0 STL.64 [R1+0x170], R82 ;  /* 0x0001705201000387 */ /* 0x0003e80000100a00 */
        /* <DEDUP_REMOVED lines=176> */
[----:B------:R1:W-:Y:S01]  /*1130*/  STL.S16 [R1+0x234], R64 ;  /* 0x0002344001007387 */ /* 0x0003e20000100600 */
        /* <DEDUP_REMOVED lines=94> */
[----:B------:R-:W-:Y:S01]  /*1720*/  PLOP3.LUT P2, PT, PT, PT, UP0, 0x80, 0x8 ;  /* 0x000000000008781c */ /* 0x000fe20003f4f008 */
[----:B------:R3:W-:Y:S01]  /*1730*/  STL.S16 [R1+0x1d4], R25 ;  /* 0x0001d41901007387 */ /* 0x0007e20000100600 */
[----:B------:R-:W-:-:S02]  /*1740*/  CS2R R66, SRZ ;  /* 0x0000000000427805 */ /* 0x000fc4000001ff00 */
[----:B0-----:R-:W-:Y:S02]  /*1750*/  CS2R R60, SRZ ;  /* 0x00000000003c7805 */ /* 0x001fe4000001ff00 */
[----:B------:R-:W-:Y:S01]  /*1760*/  CS2R R62, SRZ ;  /* 0x00000000003e7805 */ /* 0x000fe2000001ff00 */
[----:B------:R3:W-:Y:S01]  /*1770*/  STL.S16 [R1+0x1d0], R23 ;  /* 0x0001d01701007387 */ /* 0x0007e20000100600 */
[----:B--2---:R-:W-:Y:S02]  /*1780*/  CS2R R56, SRZ ;  /* 0x0000000000387805 */ /* 0x004fe4000001ff00 */
        /* <DEDUP_REMOVED lines=76> */
.L_x_1950:
[----:B------:R-:W0:Y:S02]  /*1c50*/  LDC.64 R124, c[0x0][0x3c0] ;  /* 0x0000f000ff7c7b82 */ /* 0x000e240000000a00 */
[----:B0-----:R-:W-:-:S05]  /*1c60*/  IMAD.WIDE R124, R203, 0x4, R124 ;  /* 0x00000004cb7c7825 */ /* 0x001fca00078e027c */
[----:B------:R0:W2:Y:S01]  /*1c70*/  LDG.E R126, desc[UR10][R124.64] ;  /* 0x0000000a7c7e7981 */ /* 0x0000a2000c1e1900 */
[----:B------:R-:W1:Y:S01]  /*1c80*/  S2R R127, SR_TID.X ;  /* 0x00000000007f7919 */ /* 0x000e620000002100 */
[----:B0-----:R-:W0:Y:S01]  /*1c90*/  LDC.64 R124, c[0x0][0x3c8] ;  /* 0x0000f200ff7c7b82 */ /* 0x001e220000000a00 */
[----:B------:R-:W-:-:S05]  /*1ca0*/  MOV R2, UR24 ;  /* 0x0000001800027c02 */ /* 0x000fca0008000f00 */
[----:B------:R4:W-:Y:S02]  /*1cb0*/  STL [R1+0x40], R2 ;  /* 0x0000400201007387 */ /* 0x0009e40000100800 */
[C---:B----4-:R-:W-:Y:S02]  /*1cc0*/  IMAD R2, R203.reuse, R2, RZ ;  /* 0x00000002cb027224 */ /* 0x050fe400078e02ff */
[----:B0-----:R-:W-:-:S05]  /*1cd0*/  IMAD.WIDE R124, R203, 0x4, R124 ;  /* 0x00000004cb7c7825 */ /* 0x001fca00078e027c */
[----:B---3-5:R0:W5:Y:S01]  /*1ce0*/  LDG.E R11, desc[UR10][R124.64] ;  /* 0x0000000a7c0b7981 */ /* 0x028162000c1e1900 */
        /* <DEDUP_REMOVED lines=27> */
[----:B------:R-:W4:Y:S01]  /*1ea0*/  LDL.LU R174, [R1+0x100] ;  /* 0x0001000001ae7983 */ /* 0x000f220000300800 */
[----:B------:R-:W-:-:S03]  /*1eb0*/  IMAD.WIDE.U32 R128, R2, 0x10, R128 ;  /* 0x0000001002807825 */ /* 0x000fc600078e0080 */
[----:B------:R-:W4:Y:S04]  /*1ec0*/  LDG.E.128 R124, desc[UR10][R124.64] ;  /* 0x0000000a7c7c7981 */ /* 0x000f28000c1e1d00 */
[----:B------:R-:W4:Y:S04]  /*1ed0*/  LDL.LU R142, [R1+0x5c] ;  /* 0x00005c00018e7983 */ /* 0x000f280000300800 */
[----:B------:R-:W4:Y:S04]  /*1ee0*/  LDG.E.128 R128, desc[UR10][R128.64] ;  /* 0x0000000a80807981 */ /* 0x000f28000c1e1d00 */
[----:B------:R-:W4:Y:S01]  /*1ef0*/  LDG.E.128 R132, desc[UR10][R132.64+0x10] ;  /* 0x0000100a84847981 */ /* 0x000f22000c1e1d00 */
[----:B--2---:R-:W-:-:S03]  /*1f00*/  SHF.L.U32 R19, R32, 0x10, RZ ;  /* 0x0000001020137819 */ /* 0x004fc600000006ff */
[----:B------:R-:W2:Y:S01]  /*1f10*/  LDL R32, [R1+0x19c] ;  /* 0x00019c0001207983 */ /* 0x000ea20000100800 */
[----:B---3--:R-:W-:-:S03]  /*1f20*/  SHF.L.U32 R9, R141, 0x10, RZ ;  /* 0x000000108d097819 */ /* 0x008fc600000006ff */
[----:B------:R-:W3:Y:S01]  /*1f30*/  LDL R141, [R1+0x18c] ;  /* 0x00018c00018d7983 */ /* 0x000ee20000100800 */
[----:B----4-:R-:W-:-:S04]  /*1f40*/  FADD.FTZ R0, -R183, R136 ;  /* 0x00000088b7007221 */ /* 0x010fc80000010100 */
[----:B-----5:R-:W-:Y:S01]  /*1f50*/  FMUL.FTZ R0, R11, R0 ;  /* 0x000000000b007220 */ /* 0x020fe20000410000 */
[----:B------:R-:W-:Y:S02]  /*1f60*/  SHF.L.U32 R10, R124, 0x10, RZ ;  /* 0x000000107c0a7819 */ /* 0x000fe400000006ff */
[----:B------:R-:W-:-:S03]  /*1f70*/  SHF.L.U32 R12, R128, 0x10, RZ ;  /* 0x00000010800c7819 */ /* 0x000fc600000006ff */
[-C--:B------:R-:W-:Y:S01]  /*1f80*/  FMUL.FTZ R9, R9, R10.reuse ;  /* 0x0000000a09097220 */ /* 0x080fe20000410000 */
[----:B------:R-:W-:Y:S01]  /*1f90*/  FADD.FTZ R188, R188, R10 ;  /* 0x0000000abcbc7221 */ /* 0x000fe20000010000 */
[----:B------:R-:W-:Y:S01]  /*1fa0*/  FFMA.FTZ R232, R0, R10, R232 ;  /* 0x0000000a00e87223 */ /* 0x000fe200000100e8 */
[----:B------:R-:W-:Y:S01]  /*1fb0*/  PRMT R10, R124, 0x7632, R10 ;  /* 0x000076327c0a7816 */ /* 0x000fe2000000000a */
[----:B------:R-:W-:Y:S01]  /*1fc0*/  FADD.FTZ R31, R31, R12 ;  /* 0x0000000c1f1f7221 */ /* 0x000fe20000010000 */
[-C--:B------:R-:W-:Y:S01]  /*1fd0*/  FFMA.FTZ R160, R0, R12.reuse, R160 ;  /* 0x0000000c00a07223 */ /* 0x080fe200000100a0 */
[----:B------:R-:W-:Y:S01]  /*1fe0*/  FFMA.FTZ R9, R19, R12, R9 ;  /* 0x0000000c13097223 */ /* 0x000fe20000010009 */
[----:B------:R-:W-:Y:S02]  /*1ff0*/  SHF.L.U32 R19, R10, 0x10, RZ ;  /* 0x000000100a137819 */ /* 0x000fe400000006ff */
[----:B------:R0:W-:Y:S01]  /*2000*/  STL [R1+0x58], R31 ;  /* 0x0000581f01007387 */ /* 0x0001e20000100800 */
[----:B------:R-:W-:-:S02]  /*2010*/  PRMT R20, R128, 0x7632, R20 ;  /* 0x0000763280147816 */ /* 0x000fc40000000014 */
[----:B------:R-:W-:Y:S01]  /*2020*/  SHF.L.U32 R10, R159, 0x10, RZ ;  /* 0x000000109f0a7819 */ /* 0x000fe200000006ff */
[----:B------:R-:W-:Y:S04]  /*2030*/  STL [R1+0xf8], R160 ;  /* 0x0000f8a001007387 */ /* 0x000fe80000100800 */
[----:B------:R-:W4:Y:S04]  /*2040*/  LDL R159, [R1+0x230] ;  /* 0x00023000019f7983 */ /* 0x000f280000100800 */
[----:B------:R-:W4:Y:S04]  /*2050*/  LDL R128, [R1+0x22c] ;  /* 0x00022c0001807983 */ /* 0x000f280000100800 */
[----:B------:R-:W4:Y:S01]  /*2060*/  LDL.LU R136, [R1+0x64] ;  /* 0x0000640001887983 */ /* 0x000f220000300800 */
[----:B------:R-:W-:Y:S01]  /*2070*/  FADD.FTZ R12, -R183, R137 ;  /* 0x00000089b70c7221 */ /* 0x000fe20000010100 */
[----:B------:R-:W-:Y:S01]  /*2080*/  SHF.L.U32 R20, R20, 0x10, RZ ;  /* 0x0000001014147819 */ /* 0x000fe200000006ff */
[----:B------:R-:W-:Y:S01]  /*2090*/  FMUL.FTZ R10, R10, R19 ;  /* 0x000000130a0a7220 */ /* 0x000fe20000410000 */
[----:B0-----:R-:W-:Y:S01]  /*20a0*/  SHF.L.U32 R31, R168, 0x10, RZ ;  /* 0x00000010a81f7819 */ /* 0x001fe200000006ff */
[----:B------:R-:W-:Y:S01]  /*20b0*/  FMUL.FTZ R12, R11, R12 ;  /* 0x0000000c0b0c7220 */ /* 0x000fe20000410000 */
[----:B------:R-:W4:Y:S01]  /*20c0*/  LDL.LU R137, [R1+0x104] ;  /* 0x0001040001897983 */ /* 0x000f220000300800 */
[----:B------:R-:W-:-:S02]  /*20d0*/  FADD.FTZ R142, R142, R20 ;  /* 0x000000148e8e7221 */ /* 0x000fc40000010000 */
[CC--:B------:R-:W-:Y:S01]  /*20e0*/  FFMA.FTZ R167, R12.reuse, R20.reuse, R167 ;  /* 0x000000140ca77223 */ /* 0x0c0fe200000100a7 */
[----:B------:R-:W-:Y:S01]  /*20f0*/  FFMA.FTZ R10, R31, R20, R10 ;  /* 0x000000141f0a7223 */ /* 0x000fe2000001000a */
[----:B------:R-:W-:Y:S01]  /*2100*/  FADD.FTZ R20, -R183, R138 ;  /* 0x0000008ab7147221 */ /* 0x000fe20000010100 */
[----:B------:R0:W-:Y:S01]  /*2110*/  STL [R1+0x5c], R142 ;  /* 0x00005c8e01007387 */ /* 0x0001e20000100800 */
[----:B------:R-:W-:Y:S01]  /*2120*/  FADD.FTZ R189, R189, R19 ;  /* 0x00000013bdbd7221 */ /* 0x000fe20000010000 */
[----:B------:R-:W-:Y:S01]  /*2130*/  FFMA.FTZ R233, R12, R19, R233 ;  /* 0x000000130ce97223 */ /* 0x000fe200000100e9 */
[----:B------:R-:W-:Y:S01]  /*2140*/  SHF.L.U32 R31, R125, 0x10, RZ ;  /* 0x000000107d1f7819 */ /* 0x000fe200000006ff */
[----:B------:R1:W-:Y:S01]  /*2150*/  STL [R1+0xfc], R167 ;  /* 0x0000fca701007387 */ /* 0x0003e20000100800 */
[----:B------:R-:W-:-:S03]  /*2160*/  FMUL.FTZ R20, R11, R20 ;  /* 0x000000140b147220 */ /* 0x000fc60000410000 */
[----:B0-----:R-:W4:Y:S01]  /*2170*/  LDL R142, [R1+0x190] ;  /* 0x00019000018e7983 */ /* 0x001f220000100800 */
[--C-:B------:R-:W-:Y:S01]  /*2180*/  FADD.FTZ R190, R190, R31.reuse ;  /* 0x0000001fbebe7221 */ /* 0x100fe20000010000 */
[-C--:B------:R-:W-:Y:S01]  /*2190*/  FFMA.FTZ R234, R20, R31.reuse, R234 ;  /* 0x0000001f14ea7223 */ /* 0x080fe200000100ea */
[----:B--2---:R-:W-:Y:S02]  /*21a0*/  SHF.L.U32 R124, R32, 0x10, RZ ;  /* 0x00000010207c7819 */ /* 0x004fe400000006ff */
[----:B------:R-:W-:Y:S02]  /*21b0*/  SHF.L.U32 R32, R129, 0x10, RZ ;  /* 0x0000001081207819 */ /* 0x000fe400000006ff */
[----:B---3--:R-:W-:Y:S02]  /*21c0*/  SHF.L.U32 R19, R141, 0x10, RZ ;  /* 0x000000108d137819 */ /* 0x008fe400000006ff */
[----:B------:R-:W2:Y:S01]  /*21d0*/  LDL R141, [R1+0x1a0] ;  /* 0x0001a000018d7983 */ /* 0x000ea20000100800 */
[----:B------:R-:W-:Y:S01]  /*21e0*/  FADD.FTZ R173, R173, R32 ;  /* 0x00000020adad7221 */ /* 0x000fe20000010000 */
[----:B------:R-:W-:Y:S01]  /*21f0*/  FFMA.FTZ R174, R20, R32, R174 ;  /* 0x0000002014ae7223 */ /* 0x000fe200000100ae */
[----:B------:R-:W-:Y:S01]  /*2200*/  FMUL.FTZ R19, R19, R31 ;  /* 0x0000001f13137220 */ /* 0x000fe20000410000 */
[----:B------:R-:W-:-:S02]  /*2210*/  PRMT R31, R125, 0x7632, R31 ;  /* 0x000076327d1f7816 */ /* 0x000fc4000000001f */
[----:B------:R-:W-:Y:S01]  /*2220*/  PRMT R125, R129, 0x7632, R125 ;  /* 0x00007632817d7816 */ /* 0x000fe2000000007d */
[----:B------:R-:W-:Y:S01]  /*2230*/  STL [R1+0x60], R173 ;  /* 0x000060ad01007387 */ /* 0x000fe20000100800 */
[----:B------:R-:W-:Y:S01]  /*2240*/  FFMA.FTZ R19, R124, R32, R19 ;  /* 0x000000207c137223 */ /* 0x000fe20000010013 */
[----:B------:R-:W-:Y:S01]  /*2250*/  FADD.FTZ R32, -R183, R139 ;  /* 0x0000008bb7207221 */ /* 0x000fe20000010100 */
[----:B------:R-:W-:Y:S01]  /*2260*/  SHF.L.U32 R125, R125, 0x10, RZ ;  /* 0x000000107d7d7819 */ /* 0x000fe200000006ff */
[----:B------:R-:W-:Y:S04]  /*2270*/  STL [R1+0x100], R174 ;  /* 0x000100ae01007387 */ /* 0x000fe80000100800 */
[----:B------:R-:W3:Y:S04]  /*2280*/  LDL.LU R160, [R1+0x48] ;  /* 0x0000480001a07983 */ /* 0x000ee80000300800 */
[----:B------:R-:W3:Y:S01]  /*2290*/  LDL.LU R139, [R1+0xe8] ;  /* 0x0000e800018b7983 */ /* 0x000ee20000300800 */
[----:B----4-:R-:W-:-:S05]  /*22a0*/  FADD.FTZ R136, R136, R125 ;  /* 0x0000007d88887221 */ /* 0x010fca0000010000 */
[----:B------:R0:W-:Y:S01]  /*22b0*/  STL [R1+0x64], R136 ;  /* 0x0000648801007387 */ /* 0x0001e20000100800 */
[----:B------:R-:W-:Y:S01]  /*22c0*/  SHF.L.U32 R124, R31, 0x10, RZ ;  /* 0x000000101f7c7819 */ /* 0x000fe200000006ff */
[----:B------:R-:W-:Y:S01]  /*22d0*/  FMUL.FTZ R32, R11, R32 ;  /* 0x000000200b207220 */ /* 0x000fe20000410000 */
[----:B------:R-:W-:Y:S01]  /*22e0*/  SHF.L.U32 R128, R128, 0x10, RZ ;  /* 0x0000001080807819 */ /* 0x000fe200000006ff */
[----:B-1----:R-:W4:Y:S04]  /*22f0*/  LDL R167, [R1+0x1a4] ;  /* 0x0001a40001a77983 */ /* 0x002f280000100800 */
[----:B0-----:R-:W4:Y:S01]  /*2300*/  LDL R136, [R1+0x238] ;  /* 0x0002380001887983 */ /* 0x001f220000100800 */
[----:B------:R-:W-:Y:S01]  /*2310*/  SHF.L.U32 R31, R159, 0x10, RZ ;  /* 0x000000109f1f7819 */ /* 0x000fe200000006ff */
[C---:B------:R-:W-:Y:S01]  /*2320*/  FFMA.FTZ R137, R32.reuse, R125, R137 ;  /* 0x0000007d20897223 */ /* 0x040fe20000010089 */
[----:B------:R-:W-:Y:S01]  /*2330*/  FADD.FTZ R191, R191, R124 ;  /* 0x0000007cbfbf7221 */ /* 0x000fe20000010000 */
[-C--:B------:R-:W-:Y:S01]  /*2340*/  FFMA.FTZ R235, R32, R124.reuse, R235 ;  /* 0x0000007c20eb7223 */ /* 0x080fe200000100eb */
[----:B------:R-:W4:Y:S01]  /*2350*/  LDL.LU R138, [R1+0xf0] ;  /* 0x0000f000018a7983 */ /* 0x000f220000300800 */
[----:B------:R-:W-:Y:S01]  /*2360*/  FMUL.FTZ R31, R31, R124 ;  /* 0x0000007c1f1f7220 */ /* 0x000fe20000410000 */
[----:B------:R-:W-:-:S03]  /*2370*/  SHF.L.U32 R124, R126, 0x10, RZ ;  /* 0x000000107e7c7819 */ /* 0x000fc600000006ff */
[----:B------:R-:W-:Y:S01]  /*2380*/  FFMA.FTZ R31, R128, R125, R31 ;  /* 0x0000007d801f7223 */ /* 0x000fe2000001001f */
[----:B------:R-:W-:Y:S01]  /*2390*/  SHF.L.U32 R125, R142, 0x10, RZ ;  /* 0x000000108e7d7819 */ /* 0x000fe200000006ff */
[----:B------:R0:W-:Y:S01]  /*23a0*/  STL [R1+0x104], R137 ;  /* 0x0001048901007387 */ /* 0x0001e20000100800 */
[----:B------:R-:W-:-:S03]  /*23b0*/  FADD.FTZ R132, -R183, R132 ;  /* 0x00000084b7847221 */ /* 0x000fc60000010100 */
[----:B------:R-:W4:Y:S01]  /*23c0*/  LDL R159, [R1+0x234] ;  /* 0x00023400019f7983 */ /* 0x000f220000100800 */
[----:B------:R-:W-:Y:S01]  /*23d0*/  FMUL.FTZ R128, R125, R124 ;  /* 0x0000007c7d807220 */ /* 0x000fe20000410000 */
[----:B------:R-:W-:Y:S01]  /*23e0*/  SHF.L.U32 R125, R130, 0x10, RZ ;  /* 0x00000010827d7819 */ /* 0x000fe200000006ff */
[----:B------:R-:W-:Y:S01]  /*23f0*/  FMUL.FTZ R142, R11, R132 ;  /* 0x000000840b8e7220 */ /* 0x000fe20000410000 */
[----:B------:R-:W4:Y:S04]  /*2400*/  LDL R168, [R1+0x194] ;  /* 0x0001940001a87983 */ /* 0x000f280000100800 */
[----:B0-----:R-:W4:Y:S04]  /*2410*/  LDL R137, [R1+0x240] ;  /* 0x0002400001897983 */ /* 0x001f280000100800 */
[----:B------:R-:W4:Y:S04]  /*2420*/  LDL.LU R173, [R1+0xec] ;  /* 0x0000ec0001ad7983 */ /* 0x000f280000300800 */
[----:B------:R-:W4:Y:S01]  /*2430*/  LDL.LU R174, [R1+0x4c] ;  /* 0x00004c0001ae7983 */ /* 0x000f220000300800 */
[----:B------:R-:W-:Y:S01]  /*2440*/  FADD.FTZ R184, R184, R124 ;  /* 0x0000007cb8b87221 */ /* 0x000fe20000010000 */
[----:B------:R-:W-:Y:S01]  /*2450*/  FFMA.FTZ R228, R142, R124, R228 ;  /* 0x0000007c8ee47223 */ /* 0x000fe200000100e4 */
[----:B------:R-:W-:-:S02]  /*2460*/  PRMT R124, R126, 0x7632, R124 ;  /* 0x000076327e7c7816 */ /* 0x000fc4000000007c */
[----:B--2---:R-:W-:Y:S01]  /*2470*/  SHF.L.U32 R129, R141, 0x10, RZ ;  /* 0x000000108d817819 */ /* 0x004fe200000006ff */
[----:B---3--:R-:W-:Y:S01]  /*2480*/  FADD.FTZ R160, R160, R125 ;  /* 0x0000007da0a07221 */ /* 0x008fe20000010000 */
[----:B------:R-:W-:-:S04]  /*2490*/  FFMA.FTZ R139, R142, R125, R139 ;  /* 0x0000007d8e8b7223 */ /* 0x000fc8000001008b */
[----:B------:R-:W-:Y:S04]  /*24a0*/  STL [R1+0x48], R160 ;  /* 0x000048a001007387 */ /* 0x000fe80000100800 */
[----:B------:R0:W-:Y:S01]  /*24b0*/  STL [R1+0xe8], R139 ;  /* 0x0000e88b01007387 */ /* 0x0001e20000100800 */
[----:B------:R-:W-:-:S03]  /*24c0*/  FFMA.FTZ R141, R129, R125, R128 ;  /* 0x0000007d818d7223 */ /* 0x000fc60000010080 */
[----:B0-----:R-:W2:Y:S01]  /*24d0*/  LDL.LU R139, [R1+0x50] ;  /* 0x00005000018b7983 */ /* 0x001ea20000300800 */
[----:B------:R-:W-:Y:S02]  /*24e0*/  PRMT R125, R130, 0x7632, R125 ;  /* 0x00007632827d7816 */ /* 0x000fe4000000007d */
[----:B----4-:R-:W-:Y:S02]  /*24f0*/  SHF.L.U32 R126, R136, 0x10, RZ ;  /* 0x00000010887e7819 */ /* 0x010fe400000006ff */
[----:B------:R-:W3:Y:S04]  /*2500*/  LDL R136, [R1+0x23c] ;  /* 0x00023c0001887983 */ /* 0x000ee80000100800 */
[----:B------:R-:W4:Y:S04]  /*2510*/  LDL.LU R132, [R1+0x54] ;  /* 0x0000540001847983 */ /* 0x000f280000300800 */
[----:B------:R-:W4:Y:S01]  /*2520*/  LDL.LU R130, [R1+0xf4] ;  /* 0x0000f40001827983 */ /* 0x000f220000300800 */
[----:B------:R-:W-:Y:S01]  /*2530*/  SHF.L.U32 R124, R124, 0x10, RZ ;  /* 0x000000107c7c7819 */ /* 0x000fe200000006ff */
[----:B------:R-:W-:Y:S01]  /*2540*/  FADD.FTZ R129, -R183, R133 ;  /* 0x00000085b7817221 */ /* 0x000fe20000010100 */
[----:B------:R-:W-:-:S02]  /*2550*/  SHF.L.U32 R125, R125, 0x10, RZ ;  /* 0x000000107d7d7819 */ /* 0x000fc400000006ff */
[----:B------:R-:W-:Y:S01]  /*2560*/  SHF.L.U32 R128, R159, 0x10, RZ ;  /* 0x000000109f807819 */ /* 0x000fe200000006ff */
[-C--:B------:R-:W-:Y:S01]  /*2570*/  FMUL.FTZ R126, R126, R124.reuse ;  /* 0x0000007c7e7e7220 */ /* 0x080fe20000410000 */
[----:B------:R-:W-:Y:S01]  /*2580*/  FMUL.FTZ R160, R11, R129 ;  /* 0x000000810ba07220 */ /* 0x000fe20000410000 */
[----:B------:R-:W-:Y:S01]  /*2590*/  FADD.FTZ R129, -R183, R134 ;  /* 0x00000086b7817221 */ /* 0x000fe20000010100 */
[----:B------:R-:W-:Y:S01]  /*25a0*/  FADD.FTZ R185, R185, R124 ;  /* 0x0000007cb9b97221 */ /* 0x000fe20000010000 */
[----:B------:R-:W-:Y:S01]  /*25b0*/  FFMA.FTZ R159, R128, R125, R126 ;  /* 0x0000007d809f7223 */ /* 0x000fe2000001007e */
[----:B------:R-:W-:Y:S01]  /*25c0*/  FFMA.FTZ R229, R160, R124, R229 ;  /* 0x0000007ca0e57223 */ /* 0x000fe200000100e5 */
[----:B------:R-:W-:Y:S01]  /*25d0*/  SHF.L.U32 R126, R168, 0x10, RZ ;  /* 0x00000010a87e7819 */ /* 0x000fe200000006ff */
[----:B------:R-:W-:Y:S01]  /*25e0*/  FMUL.FTZ R168, R11, R129 ;  /* 0x000000810ba87220 */ /* 0x000fe20000410000 */
[----:B------:R-:W-:Y:S02]  /*25f0*/  SHF.L.U32 R124, R127, 0x10, RZ ;  /* 0x000000107f7c7819 */ /* 0x000fe400000006ff */
[----:B------:R-:W-:Y:S01]  /*2600*/  ISETP.NE.U32.AND P0, PT, RZ, UR12, PT ;  /* 0x0000000cff007c0c */ /* 0x000fe2000bf05070 */
[----:B------:R-:W-:Y:S01]  /*2610*/  FFMA.FTZ R173, R160, R125, R173 ;  /* 0x0000007da0ad7223 */ /* 0x000fe200000100ad */
[----:B------:R-:W-:Y:S01]  /*2620*/  SHF.L.U32 R128, R167, 0x10, RZ ;  /* 0x00000010a7807819 */ /* 0x000fe200000006ff */
[-C--:B------:R-:W-:Y:S01]  /*2630*/  FMUL.FTZ R126, R126, R124.reuse ;  /* 0x0000007c7e7e7220 */ /* 0x080fe20000410000 */
[----:B------:R-:W-:Y:S01]  /*2640*/  FADD.FTZ R174, R174, R125 ;  /* 0x0000007daeae7221 */ /* 0x000fe20000010000 */
[----:B------:R-:W-:Y:S01]  /*2650*/  SHF.L.U32 R125, R131, 0x10, RZ ;  /* 0x00000010837d7819 */ /* 0x000fe200000006ff */
[----:B------:R-:W-:Y:S01]  /*2660*/  FADD.FTZ R186, R186, R124 ;  /* 0x0000007cbaba7221 */ /* 0x000fe20000010000 */
[----:B------:R-:W-:Y:S01]  /*2670*/  ISETP.NE.AND.EX P0, PT, RZ, UR13, PT, P0 ;  /* 0x0000000dff007c0c */ /* 0x000fe2000bf05300 */
[----:B------:R-:W-:Y:S01]  /*2680*/  FFMA.FTZ R230, R168, R124, R230 ;  /* 0x0000007ca8e67223 */ /* 0x000fe200000100e6 */
[----:B------:R-:W-:Y:S01]  /*2690*/  PRMT R124, R127, 0x7632, R124 ;  /* 0x000076327f7c7816 */ /* 0x000fe2000000007c */
[-C--:B------:R-:W-:Y:S01]  /*26a0*/  FFMA.FTZ R167, R128, R125.reuse, R126 ;  /* 0x0000007d80a77223 */ /* 0x080fe2000001007e */
[----:B------:R-:W-:Y:S01]  /*26b0*/  FFMA.FTZ R138, R168, R125, R138 ;  /* 0x0000007da88a7223 */ /* 0x000fe2000001008a */
[----:B------:R-:W-:Y:S01]  /*26c0*/  SHF.L.U32 R126, R137, 0x10, RZ ;  /* 0x00000010897e7819 */ /* 0x000fe200000006ff */
[----:B------:R-:W-:Y:S01]  /*26d0*/  FADD.FTZ R128, -R183, R135 ;  /* 0x00000087b7807221 */ /* 0x000fe20000010100 */
[----:B------:R-:W-:Y:S01]  /*26e0*/  SHF.L.U32 R124, R124, 0x10, RZ ;  /* 0x000000107c7c7819 */ /* 0x000fe200000006ff */
[----:B------:R-:W-:Y:S04]  /*26f0*/  STL [R1+0x4c], R174 ;  /* 0x00004cae01007387 */ /* 0x000fe80000100800 */
[----:B------:R0:W-:Y:S01]  /*2700*/  STL [R1+0xec], R173 ;  /* 0x0000ecad01007387 */ /* 0x0001e20000100800 */
[----:B------:R-:W-:Y:S01]  /*2710*/  FMUL.FTZ R126, R126, R124 ;  /* 0x0000007c7e7e7220 */ /* 0x000fe20000410000 */
[----:B------:R-:W1:Y:S01]  /*2720*/  @P0 LDC.64 R200, c[0x0][0x438] ;  /* 0x00010e00ffc80b82 */ /* 0x000e620000000a00 */
[----:B------:R-:W-:Y:S01]  /*2730*/  FADD.FTZ R187, R187, R124 ;  /* 0x0000007cbbbb7221 */ /* 0x000fe20000010000 */
[----:B0-----:R-:W-:-:S04]  /*2740*/  FMUL.FTZ R173, R11, R128 ;  /* 0x000000800bad7220 */ /* 0x001fc80000410000 */
[----:B------:R-:W-:Y:S01]  /*2750*/  FFMA.FTZ R231, R173, R124, R231 ;  /* 0x0000007cade77223 */ /* 0x000fe200000100e7 */
[----:B------:R-:W-:-:S04]  /*2760*/  FFMA.FTZ R124, R0, R9, RZ ;  /* 0x00000009007c7223 */ /* 0x000fc800000100ff */
[----:B------:R-:W-:-:S04]  /*2770*/  FFMA.FTZ R124, R12, R10, R124 ;  /* 0x0000000a0c7c7223 */ /* 0x000fc8000001007c */
[----:B------:R-:W-:-:S04]  /*2780*/  FFMA.FTZ R124, R20, R19, R124 ;  /* 0x00000013147c7223 */ /* 0x000fc8000001007c */
[----:B------:R-:W-:-:S04]  /*2790*/  FFMA.FTZ R124, R32, R31, R124 ;  /* 0x0000001f207c7223 */ /* 0x000fc8000001007c */
[----:B------:R-:W-:Y:S01]  /*27a0*/  FFMA.FTZ R124, R142, R141, R124 ;  /* 0x0000008d8e7c7223 */ /* 0x000fe2000001007c */
[----:B-1----:R-:W-:-:S04]  /*27b0*/  @P0 IMAD.WIDE.U32 R200, R2, 0x20, R200 ;  /* 0x0000002002c80825 */ /* 0x002fc800078e00c8 */
[----:B------:R-:W-:Y:S01]  /*27c0*/  FFMA.FTZ R124, R160, R159, R124 ;  /* 0x0000009fa07c7223 */ /* 0x000fe2000001007c */
[----:B------:R-:W-:Y:S01]  /*27d0*/  IADD3 R202, PT, PT, R2, 0x20, RZ ;  /* 0x0000002002ca7810 */ /* 0x000fe20007ffe0ff */
[----:B------:R-:W5:Y:S02]  /*27e0*/  @P0 LDG.E.128 R52, desc[UR10][R200.64] ;  /* 0x0000000ac8340981 */ /* 0x000f64000c1e1d00 */
[----:B------:R-:W-:Y:S02]  /*27f0*/  FFMA.FTZ R124, R168, R167, R124 ;  /* 0x000000a7a87c7223 */ /* 0x000fe4000001007c */
[----:B------:R0:W5:Y:S01]  /*2800*/  @P0 LDG.E.128 R48, desc[UR10][R200.64+0x10] ;  /* 0x0000100ac8300981 */ /* 0x000162000c1e1d00 */
[--C-:B--2---:R-:W-:Y:S01]  /*2810*/  FADD.FTZ R139, R139, R125.reuse ;  /* 0x0000007d8b8b7221 */ /* 0x104fe20000010000 */
[----:B------:R-:W-:-:S04]  /*2820*/  PRMT R125, R131, 0x7632, R125 ;  /* 0x00007632837d7816 */ /* 0x000fc8000000007d */
[----:B------:R-:W-:Y:S01]  /*2830*/  SHF.L.U32 R125, R125, 0x10, RZ ;  /* 0x000000107d7d7819 */ /* 0x000fe200000006ff */
[----:B------:R1:W-:Y:S04]  /*2840*/  STL [R1+0x50], R139 ;  /* 0x0000508b01007387 */ /* 0x0003e80000100800 */
[----:B------:R1:W-:Y:S01]  /*2850*/  STL [R1+0xf0], R138 ;  /* 0x0000f08a01007387 */ /* 0x0003e20000100800 */
[----:B---3--:R-:W-:Y:S01]  /*2860*/  SHF.L.U32 R127, R136, 0x10, RZ ;  /* 0x00000010887f7819 */ /* 0x008fe200000006ff */
[----:B----4-:R-:W-:-:S04]  /*2870*/  FADD.FTZ R132, R132, R125 ;  /* 0x0000007d84847221 */ /* 0x010fc80000010000 */
[-C--:B------:R-:W-:Y:S01]  /*2880*/  FFMA.FTZ R174, R127, R125.reuse, R126 ;  /* 0x0000007d7fae7223 */ /* 0x080fe2000001007e */
[----:B------:R-:W-:Y:S01]  /*2890*/  FFMA.FTZ R130, R173, R125, R130 ;  /* 0x0000007dad827223 */ /* 0x000fe20000010082 */
[----:B------:R-:W-:Y:S01]  /*28a0*/  FADD.FTZ R125, RZ, R9 ;  /* 0x00000009ff7d7221 */ /* 0x000fe20000010000 */
[----:B------:R1:W-:Y:S03]  /*28b0*/  STL [R1+0x54], R132 ;  /* 0x0000548401007387 */ /* 0x0003e60000100800 */
[----:B------:R-:W-:Y:S01]  /*28c0*/  FADD.FTZ R125, R125, R10 ;  /* 0x0000000a7d7d7221 */ /* 0x000fe20000010000 */
[----:B------:R1:W-:Y:S03]  /*28d0*/  STL [R1+0xf4], R130 ;  /* 0x0000f48201007387 */ /* 0x0003e60000100800 */
[----:B------:R-:W-:-:S04]  /*28e0*/  FADD.FTZ R125, R125, R19 ;  /* 0x000000137d7d7221 */ /* 0x000fc80000010000 */
[----:B------:R-:W-:-:S04]  /*28f0*/  FADD.FTZ R125, R125, R31 ;  /* 0x0000001f7d7d7221 */ /* 0x000fc80000010000 */
[----:B------:R-:W-:-:S04]  /*2900*/  FADD.FTZ R125, R125, R141 ;  /* 0x0000008d7d7d7221 */ /* 0x000fc80000010000 */
[----:B------:R-:W-:-:S04]  /*2910*/  FADD.FTZ R125, R125, R159 ;  /* 0x0000009f7d7d7221 */ /* 0x000fc80000010000 */
[----:B------:R-:W-:Y:S01]  /*2920*/  FADD.FTZ R125, R125, R167 ;  /* 0x000000a77d7d7221 */ /* 0x000fe20000010000 */
[----:B0-----:R-:W-:-:S03]  /*2930*/  FFMA.FTZ R201, R173, R174, R124 ;  /* 0x000000aeadc97223 */ /* 0x001fc6000001007c */
[----:B-1----:R-:W-:-:S07]  /*2940*/  FADD.FTZ R200, R125, R174 ;  /* 0x000000ae7dc87221 */ /* 0x002fce0000010000 */
.L_x_1890:
[----:B------:R-:W-:Y:S05]  /*2950*/  BSYNC.RECONVERGENT B1 ;  /* 0x0000000000017941 */ /* 0x000fea0003800200 */
.L_x_1889:
[----:B------:R-:W-:Y:S04]  /*2960*/  BSSY.RECONVERGENT B1, `(.L_x_1891) ;  /* 0x00000bd000017945 */ /* 0x000fe80003800200 */
[----:B------:R-:W-:Y:S05]  /*2970*/  @!P6 BRA `(.L_x_1892) ;  /* 0x0000000800ece947 */ /* 0x000fea0003800000 */
[----:B------:R-:W-:Y:S01]  /*2980*/  ISETP.NE.U32.AND P0, PT, RZ, UR12, PT ;  /* 0x0000000cff007c0c */ /* 0x000fe2000bf05070 */
[----:B------:R-:W0:Y:S01]  /*2990*/  LDC.64 R124, c[0x0][0x430] ;  /* 0x00010c00ff7c7b82 */ /* 0x000e220000000a00 */
[----:B------:R1:W-:Y:S02]  /*29a0*/  STL.64 [R1+0x248], R2 ;  /* 0x0002480201007387 */ /* 0x0003e40000100a00 */
[----:B------:R-:W-:Y:S02]  /*29b0*/  ISETP.NE.AND.EX P0, PT, RZ, UR13, PT, P0 ;  /* 0x0000000dff007c0c */ /* 0x000fe4000bf05300 */
[----:B------:R-:W2:Y:S03]  /*29c0*/  LDL R175, [R1+0x168] ;  /* 0x0001680001af7983 */ /* 0x000ea60000100800 */
[----:B------:R-:W3:Y:S01]  /*29d0*/  LDC.64 R132, c[0x0][0x3a8] ;  /* 0x0000ea00ff847b82 */ /* 0x000ee20000000a00 */
[----:B------:R-:W4:Y:S04]  /*29e0*/  LDL R176, [R1+0x178] ;  /* 0x0001780001b07983 */ /* 0x000f280000100800 */
[----:B------:R-:W4:Y:S03]  /*29f0*/  LDL.LU R165, [R1+0x30] ;  /* 0x0000300001a57983 */ /* 0x000f260000300800 */
[----:B------:R-:W3:Y:S01]  /*2a00*/  LDC.64 R128, c[0x0][0x428] ;  /* 0x00010a00ff807b82 */ /* 0x000ee20000000a00 */
[----:B------:R-:W4:Y:S07]  /*2a10*/  LDL.LU R29, [R1+0xd8] ;  /* 0x0000d800011d7983 */ /* 0x000f2e0000300800 */
[----:B-1----:R-:W1:Y:S01]  /*2a20*/  @P0 LDC.64 R2, c[0x0][0x438] ;  /* 0x00010e00ff020b82 */ /* 0x002e620000000a00 */
[----:B0-----:R-:W-:-:S06]  /*2a30*/  IMAD.WIDE.U32 R124, R202, 0x10, R124 ;  /* 0x00000010ca7c7825 */ /* 0x001fcc00078e007c */
[----:B------:R-:W4:Y:S01]  /*2a40*/  LDG.E.128 R124, desc[UR10][R124.64] ;  /* 0x0000000a7c7c7981 */ /* 0x000f22000c1e1d00 */
[----:B---3--:R-:W-:-:S05]  /*2a50*/  IMAD.WIDE.U32 R132, R202, 0x20, R132 ;  /* 0x00000020ca847825 */ /* 0x008fca00078e0084 */
[----:B------:R-:W3:Y:S01]  /*2a60*/  LDG.E.128 R136, desc[UR10][R132.64] ;  /* 0x0000000a84887981 */ /* 0x000ee2000c1e1d00 */
[----:B------:R-:W-:-:S06]  /*2a70*/  IMAD.WIDE.U32 R128, R202, 0x10, R128 ;  /* 0x00000010ca807825 */ /* 0x000fcc00078e0080 */
[----:B------:R-:W3:Y:S01]  /*2a80*/  LDG.E.128 R128, desc[UR10][R128.64] ;  /* 0x0000000a80807981 */ /* 0x000ee2000c1e1d00 */
[----:B-1----:R-:W-:-:S03]  /*2a90*/  @P0 IMAD.WIDE.U32 R2, R202, 0x20, R2 ;  /* 0x00000020ca020825 */ /* 0x002fc600078e0002 */
[----:B------:R-:W3:Y:S04]  /*2aa0*/  LDG.E.128 R132, desc[UR10][R132.64+0x10] ;  /* 0x0000100a84847981 */ /* 0x000ee8000c1e1d00 */
[----:B------:R0:W5:Y:S04]  /*2ab0*/  @P0 LDG.E.128 R44, desc[UR10][R2.64] ;  /* 0x0000000a022c0981 */ /* 0x000168000c1e1d00 */
[----:B------:R0:W5:Y:S04]  /*2ac0*/  @P0 LDG.E.128 R40, desc[UR10][R2.64+0x10] ;  /* 0x0000100a02280981 */ /* 0x000168000c1e1d00 */
[----:B------:R0:W5:Y:S04]  /*2ad0*/  LDL.LU.64 R2, [R1+0x248] ;  /* 0x0002480001027983 */ /* 0x0001680000300a00 */
[----:B------:R-:W3:Y:S04]  /*2ae0*/  LDL R30, [R1+0x208] ;  /* 0x00020800011e7983 */ /* 0x000ee80000100800 */
[----:B------:R-:W3:Y:S04]  /*2af0*/  LDL R157, [R1+0x204] ;  /* 0x00020400019d7983 */ /* 0x000ee80000100800 */
[----:B------:R-:W3:Y:S04]  /*2b00*/  LDL.LU R38, [R1+0xdc] ;  /* 0x0000dc0001267983 */ /* 0x000ee80000300800 */
[----:B------:R-:W3:Y:S04]  /*2b10*/  LDL.LU R158, [R1+0x34] ;  /* 0x00003400019e7983 */ /* 0x000ee80000300800 */
[----:B------:R-:W3:Y:S01]  /*2b20*/  LDL R37, [R1+0x16c] ;  /* 0x00016c0001257983 */ /* 0x000ee20000100800 */
[----:B--2---:R-:W-:-:S02]  /*2b30*/  SHF.L.U32 R7, R175, 0x10, RZ ;  /* 0x00000010af077819 */ /* 0x004fc400000006ff */
[----:B----4-:R-:W-:Y:S02]  /*2b40*/  SHF.L.U32 R13, R176, 0x10, RZ ;  /* 0x00000010b00d7819 */ /* 0x010fe400000006ff */
[----:B------:R-:W-:Y:S01]  /*2b50*/  SHF.L.U32 R21, R124, 0x10, RZ ;  /* 0x000000107c157819 */ /* 0x000fe200000006ff */
[----:B---3--:R-:W-:-:S04]  /*2b60*/  FADD.FTZ R8, -R183, R136 ;  /* 0x00000088b7087221 */ /* 0x008fc80000010100 */
[----:B------:R-:W-:Y:S01]  /*2b70*/  FMUL.FTZ R7, R7, R21 ;  /* 0x0000001507077220 */ /* 0x000fe20000410000 */
[----:B-----5:R-:W-:Y:S01]  /*2b80*/  FMUL.FTZ R8, R11, R8 ;  /* 0x000000080b087220 */ /* 0x020fe20000410000 */
[----:B------:R-:W-:-:S05]  /*2b90*/  SHF.L.U32 R14, R128, 0x10, RZ ;  /* 0x00000010800e7819 */ /* 0x000fca00000006ff */
[----:B------:R-:W-:Y:S01]  /*2ba0*/  FADD.FTZ R165, R165, R14 ;  /* 0x0000000ea5a57221 */ /* 0x000fe20000010000 */
[-C--:B------:R-:W-:Y:S01]  /*2bb0*/  FFMA.FTZ R29, R8, R14.reuse, R29 ;  /* 0x0000000e081d7223 */ /* 0x080fe2000001001d */
[----:B------:R-:W-:Y:S01]  /*2bc0*/  FFMA.FTZ R7, R13, R14, R7 ;  /* 0x0000000e0d077223 */ /* 0x000fe20000010007 */
[----:B------:R-:W-:Y:S02]  /*2bd0*/  PRMT R13, R124, 0x7632, R13 ;  /* 0x000076327c0d7816 */ /* 0x000fe4000000000d */
[----:B------:R-:W-:Y:S01]  /*2be0*/  STL [R1+0x30], R165 ;  /* 0x000030a501007387 */ /* 0x000fe20000100800 */
[----:B------:R-:W-:-:S03]  /*2bf0*/  PRMT R22, R128, 0x7632, R22 ;  /* 0x0000763280167816 */ /* 0x000fc60000000016 */
[----:B------:R1:W-:Y:S01]  /*2c00*/  STL [R1+0xd8], R29 ;  /* 0x0000d81d01007387 */ /* 0x0003e20000100800 */
[----:B------:R-:W-:Y:S01]  /*2c10*/  FADD.FTZ R14, -R183, R137 ;  /* 0x00000089b70e7221 */ /* 0x000fe20000010100 */
[----:B------:R-:W-:Y:S02]  /*2c20*/  SHF.L.U32 R22, R22, 0x10, RZ ;  /* 0x0000001016167819 */ /* 0x000fe400000006ff */
[----:B-1----:R-:W-:Y:S02]  /*2c30*/  SHF.L.U32 R29, R13, 0x10, RZ ;  /* 0x000000100d1d7819 */ /* 0x002fe400000006ff */
[----:B------:R-:W-:Y:S01]  /*2c40*/  SHF.L.U32 R13, R30, 0x10, RZ ;  /* 0x000000101e0d7819 */ /* 0x000fe200000006ff */
[----:B------:R-:W-:-:S04]  /*2c50*/  FADD.FTZ R84, R84, R21 ;  /* 0x0000001554547221 */ /* 0x000fc80000010000 */
[----:B------:R-:W-:Y:S01]  /*2c60*/  FMUL.FTZ R30, R13, R29 ;  /* 0x0000001d0d1e7220 */ /* 0x000fe20000410000 */
[----:B------:R-:W-:Y:S01]  /*2c70*/  FMUL.FTZ R13, R11, R14 ;  /* 0x0000000e0b0d7220 */ /* 0x000fe20000410000 */
[----:B------:R-:W-:Y:S01]  /*2c80*/  FFMA.FTZ R224, R8, R21, R224 ;  /* 0x0000001508e07223 */ /* 0x000fe200000100e0 */
[----:B------:R-:W-:Y:S02]  /*2c90*/  SHF.L.U32 R21, R157, 0x10, RZ ;  /* 0x000000109d157819 */ /* 0x000fe400000006ff */
[----:B------:R-:W-:Y:S01]  /*2ca0*/  FFMA.FTZ R38, R13, R22, R38 ;  /* 0x000000160d267223 */ /* 0x000fe20000010026 */
[----:B------:R-:W2:Y:S01]  /*2cb0*/  LDL R157, [R1+0x17c] ;  /* 0x00017c00019d7983 */ /* 0x000ea20000100800 */
[----:B------:R-:W-:-:S03]  /*2cc0*/  FADD.FTZ R158, R158, R22 ;  /* 0x000000169e9e7221 */ /* 0x000fc60000010000 */
[----:B------:R-:W3:Y:S04]  /*2cd0*/  LDL.LU R137, [R1+0x20] ;  /* 0x0000200001897983 */ /* 0x000ee80000300800 */
[----:B------:R-:W4:Y:S04]  /*2ce0*/  LDL.LU R136, [R1+0xc8] ;  /* 0x0000c80001887983 */ /* 0x000f280000300800 */
[----:B------:R-:W3:Y:S04]  /*2cf0*/  LDL.LU R166, [R1+0x38] ;  /* 0x0000380001a67983 */ /* 0x000ee80000300800 */
[----:B------:R1:W-:Y:S04]  /*2d00*/  STL [R1+0xdc], R38 ;  /* 0x0000dc2601007387 */ /* 0x0003e80000100800 */
[----:B------:R0:W-:Y:S04]  /*2d10*/  STL [R1+0x34], R158 ;  /* 0x0000349e01007387 */ /* 0x0001e80000100800 */
[----:B-1----:R-:W4:Y:S01]  /*2d20*/  LDL.LU R38, [R1+0xe0] ;  /* 0x0000e00001267983 */ /* 0x002f220000300800 */
[----:B------:R-:W-:Y:S01]  /*2d30*/  FFMA.FTZ R14, R21, R22, R30 ;  /* 0x00000016150e7223 */ /* 0x000fe2000001001e */
[----:B------:R-:W-:-:S02]  /*2d40*/  FADD.FTZ R21, -R183, R138 ;  /* 0x0000008ab7157221 */ /* 0x000fc40000010100 */
[----:B------:R-:W4:Y:S04]  /*2d50*/  LDL R124, [R1+0x210] ;  /* 0x00021000017c7983 */ /* 0x000f280000100800 */
[----:B0-----:R-:W4:Y:S04]  /*2d60*/  LDL.LU R158, [R1+0xe4] ;  /* 0x0000e400019e7983 */ /* 0x001f280000300800 */
[----:B------:R-:W4:Y:S04]  /*2d70*/  LDL R128, [R1+0x170] ;  /* 0x0001700001807983 */ /* 0x000f280000100800 */
[----:B------:R-:W4:Y:S04]  /*2d80*/  LDL R165, [R1+0x20c] ;  /* 0x00020c0001a57983 */ /* 0x000f280000100800 */
[----:B------:R-:W4:Y:S01]  /*2d90*/  LDL.LU R138, [R1+0x3c] ;  /* 0x00003c00018a7983 */ /* 0x000f220000300800 */
[----:B------:R-:W-:-:S02]  /*2da0*/  SHF.L.U32 R22, R37, 0x10, RZ ;  /* 0x0000001025167819 */ /* 0x000fc400000006ff */
[----:B------:R-:W-:Y:S01]  /*2db0*/  SHF.L.U32 R37, R125, 0x10, RZ ;  /* 0x000000107d257819 */ /* 0x000fe200000006ff */
[----:B------:R-:W-:Y:S01]  /*2dc0*/  FADD.FTZ R85, R85, R29 ;  /* 0x0000001d55557221 */ /* 0x000fe20000010000 */
[----:B------:R-:W-:Y:S01]  /*2dd0*/  FFMA.FTZ R225, R13, R29, R225 ;  /* 0x0000001d0de17223 */ /* 0x000fe200000100e1 */
[----:B------:R-:W-:Y:S01]  /*2de0*/  FMUL.FTZ R21, R11, R21 ;  /* 0x000000150b157220 */ /* 0x000fe20000410000 */
[----:B------:R-:W-:Y:S01]  /*2df0*/  SHF.L.U32 R30, R129, 0x10, RZ ;  /* 0x00000010811e7819 */ /* 0x000fe200000006ff */
[-C--:B------:R-:W-:Y:S01]  /*2e00*/  FMUL.FTZ R22, R22, R37.reuse ;  /* 0x0000002516167220 */ /* 0x080fe20000410000 */
[--C-:B------:R-:W-:Y:S01]  /*2e10*/  FADD.FTZ R86, R86, R37.reuse ;  /* 0x0000002556567221 */ /* 0x100fe20000010000 */
[----:B------:R-:W-:Y:S01]  /*2e20*/  FFMA.FTZ R226, R21, R37, R226 ;  /* 0x0000002515e27223 */ /* 0x000fe200000100e2 */
[----:B------:R-:W-:-:S04]  /*2e30*/  PRMT R37, R129, 0x7632, R37 ;  /* 0x0000763281257816 */ /* 0x000fc80000000025 */
[----:B------:R-:W-:Y:S02]  /*2e40*/  SHF.L.U32 R37, R37, 0x10, RZ ;  /* 0x0000001025257819 */ /* 0x000fe400000006ff */
[----:B--2---:R-:W-:Y:S02]  /*2e50*/  SHF.L.U32 R29, R157, 0x10, RZ ;  /* 0x000000109d1d7819 */ /* 0x004fe400000006ff */
[----:B------:R-:W2:Y:S03]  /*2e60*/  LDL R157, [R1+0x180] ;  /* 0x00018000019d7983 */ /* 0x000ea60000100800 */
[----:B------:R-:W-:Y:S01]  /*2e70*/  FFMA.FTZ R22, R29, R30, R22 ;  /* 0x0000001e1d167223 */ /* 0x000fe20000010016 */
[----:B---3--:R-:W-:Y:S01]  /*2e80*/  FADD.FTZ R166, R166, R30 ;  /* 0x0000001ea6a67221 */ /* 0x008fe20000010000 */
[----:B------:R-:W-:-:S04]  /*2e90*/  PRMT R29, R125, 0x7632, R29 ;  /* 0x000076327d1d7816 */ /* 0x000fc8000000001d */
[----:B------:R-:W-:Y:S01]  /*2ea0*/  STL [R1+0x38], R166 ;  /* 0x000038a601007387 */ /* 0x000fe20000100800 */
[----:B----4-:R-:W-:Y:S01]  /*2eb0*/  FFMA.FTZ R38, R21, R30, R38 ;  /* 0x0000001e15267223 */ /* 0x010fe20000010026 */
[----:B------:R-:W-:-:S04]  /*2ec0*/  FADD.FTZ R30, -R183, R139 ;  /* 0x0000008bb71e7221 */ /* 0x000fc80000010100 */
[----:B------:R-:W-:Y:S01]  /*2ed0*/  FMUL.FTZ R30, R11, R30 ;  /* 0x0000001e0b1e7220 */ /* 0x000fe20000410000 */
[----:B------:R0:W-:Y:S03]  /*2ee0*/  STL [R1+0xe0], R38 ;  /* 0x0000e02601007387 */ /* 0x0001e60000100800 */
[----:B------:R-:W-:Y:S01]  /*2ef0*/  FFMA.FTZ R158, R30, R37, R158 ;  /* 0x000000251e9e7223 */ /* 0x000fe2000001009e */
[----:B------:R-:W3:Y:S01]  /*2f00*/  LDL R129, [R1+0x218] ;  /* 0x0002180001817983 */ /* 0x000ee20000100800 */
[----:B0-----:R-:W-:Y:S01]  /*2f10*/  SHF.L.U32 R38, R29, 0x10, RZ ;  /* 0x000000101d267819 */ /* 0x001fe200000006ff */
[----:B------:R-:W-:Y:S01]  /*2f20*/  FADD.FTZ R138, R138, R37 ;  /* 0x000000258a8a7221 */ /* 0x000fe20000010000 */
[----:B------:R-:W-:-:S04]  /*2f30*/  SHF.L.U32 R29, R124, 0x10, RZ ;  /* 0x000000107c1d7819 */ /* 0x000fc800000006ff */
[----:B------:R0:W-:Y:S01]  /*2f40*/  STL [R1+0x3c], R138 ;  /* 0x00003c8a01007387 */ /* 0x0001e20000100800 */
[----:B------:R-:W-:-:S03]  /*2f50*/  FMUL.FTZ R124, R29, R38 ;  /* 0x000000261d7c7220 */ /* 0x000fc60000410000 */
[----:B------:R-:W-:Y:S01]  /*2f60*/  STL [R1+0xe4], R158 ;  /* 0x0000e49e01007387 */ /* 0x000fe20000100800 */
[----:B------:R-:W-:Y:S01]  /*2f70*/  FADD.FTZ R87, R87, R38 ;  /* 0x0000002657577221 */ /* 0x000fe20000010000 */
[----:B------:R-:W-:Y:S01]  /*2f80*/  FFMA.FTZ R227, R30, R38, R227 ;  /* 0x000000261ee37223 */ /* 0x000fe200000100e3 */
[----:B------:R-:W-:Y:S01]  /*2f90*/  FADD.FTZ R38, -R183, R132 ;  /* 0x00000084b7267221 */ /* 0x000fe20000010100 */
[----:B------:R-:W-:Y:S01]  /*2fa0*/  SHF.L.U32 R29, R165, 0x10, RZ ;  /* 0x00000010a51d7819 */ /* 0x000fe200000006ff */
[----:B------:R-:W4:Y:S04]  /*2fb0*/  LDL R132, [R1+0x174] ;  /* 0x0001740001847983 */ /* 0x000f280000100800 */
[----:B0-----:R-:W4:Y:S04]  /*2fc0*/  LDL R138, [R1+0x214] ;  /* 0x00021400018a7983 */ /* 0x001f280000100800 */
[----:B------:R-:W4:Y:S04]  /*2fd0*/  LDL.LU R166, [R1+0x24] ;  /* 0x0000240001a67983 */ /* 0x000f280000300800 */
[----:B------:R-:W4:Y:S01]  /*2fe0*/  LDL.LU R165, [R1+0xcc] ;  /* 0x0000cc0001a57983 */ /* 0x000f220000300800 */
[----:B------:R-:W-:Y:S01]  /*2ff0*/  SHF.L.U32 R125, R130, 0x10, RZ ;  /* 0x00000010827d7819 */ /* 0x000fe200000006ff */
[----:B------:R-:W-:Y:S01]  /*3000*/  FFMA.FTZ R29, R29, R37, R124 ;  /* 0x000000251d1d7223 */ /* 0x000fe2000001007c */
[----:B------:R-:W-:Y:S01]  /*3010*/  FMUL.FTZ R38, R11, R38 ;  /* 0x000000260b267220 */ /* 0x000fe20000410000 */
[----:B------:R-:W-:-:S02]  /*3020*/  SHF.L.U32 R37, R128, 0x10, RZ ;  /* 0x0000001080257819 */ /* 0x000fc400000006ff */
[----:B------:R-:W-:Y:S01]  /*3030*/  SHF.L.U32 R128, R126, 0x10, RZ ;  /* 0x000000107e807819 */ /* 0x000fe200000006ff */
[----:B------:R-:W-:Y:S01]  /*3040*/  FADD.FTZ R137, R137, R125 ;  /* 0x0000007d89897221 */ /* 0x000fe20000010000 */
[----:B------:R-:W-:Y:S01]  /*3050*/  FFMA.FTZ R136, R38, R125, R136 ;  /* 0x0000007d26887223 */ /* 0x000fe20000010088 */
[----:B------:R-:W-:Y:S02]  /*3060*/  PRMT R126, R126, 0x7632, R126 ;  /* 0x000076327e7e7816 */ /* 0x000fe4000000007e */
[-C--:B------:R-:W-:Y:S01]  /*3070*/  FMUL.FTZ R37, R37, R128.reuse ;  /* 0x0000008025257220 */ /* 0x080fe20000410000 */
[----:B------:R0:W-:Y:S01]  /*3080*/  STL [R1+0x20], R137 ;  /* 0x0000208901007387 */ /* 0x0001e20000100800 */
[----:B------:R-:W-:Y:S01]  /*3090*/  FADD.FTZ R80, R80, R128 ;  /* 0x0000008050507221 */ /* 0x000fe20000010000 */
[----:B------:R-:W-:Y:S02]  /*30a0*/  FFMA.FTZ R220, R38, R128, R220 ;  /* 0x0000008026dc7223 */ /* 0x000fe400000100dc */
[----:B------:R1:W-:Y:S01]  /*30b0*/  STL [R1+0xc8], R136 ;  /* 0x0000c88801007387 */ /* 0x0003e20000100800 */
[----:B------:R-:W-:-:S03]  /*30c0*/  SHF.L.U32 R128, R126, 0x10, RZ ;  /* 0x000000107e807819 */ /* 0x000fc600000006ff */
[----:B------:R-:W4:Y:S01]  /*30d0*/  LDL R139, [R1+0x184] ;  /* 0x00018400018b7983 */ /* 0x000f220000100800 */
[----:B------:R-:W-:-:S03]  /*30e0*/  PRMT R130, R130, 0x7632, R130 ;  /* 0x0000763282827816 */ /* 0x000fc60000000082 */
[----:B0-----:R-:W4:Y:S01]  /*30f0*/  LDL R137, [R1+0x220] ;  /* 0x0002200001897983 */ /* 0x001f220000100800 */
[----:B------:R-:W-:-:S03]  /*3100*/  SHF.L.U32 R126, R130, 0x10, RZ ;  /* 0x00000010827e7819 */ /* 0x000fc600000006ff */
[----:B-1----:R-:W4:Y:S01]  /*3110*/  LDL R136, [R1+0x21c] ;  /* 0x00021c0001887983 */ /* 0x002f220000100800 */
[----:B--2---:R-:W-:-:S05]  /*3120*/  SHF.L.U32 R124, R157, 0x10, RZ ;  /* 0x000000109d7c7819 */ /* 0x004fca00000006ff */
[----:B------:R-:W-:Y:S01]  /*3130*/  FFMA.FTZ R37, R124, R125, R37 ;  /* 0x0000007d7c257223 */ /* 0x000fe20000010025 */
[----:B------:R-:W-:-:S04]  /*3140*/  FADD.FTZ R125, -R183, R133 ;  /* 0x00000085b77d7221 */ /* 0x000fc80000010100 */
[----:B------:R-:W-:Y:S01]  /*3150*/  FMUL.FTZ R158, R11, R125 ;  /* 0x0000007d0b9e7220 */ /* 0x000fe20000410000 */
[----:B---3--:R-:W-:-:S05]  /*3160*/  SHF.L.U32 R124, R129, 0x10, RZ ;  /* 0x00000010817c7819 */ /* 0x008fca00000006ff */
[----:B------:R-:W-:Y:S01]  /*3170*/  FMUL.FTZ R129, R124, R128 ;  /* 0x000000807c817220 */ /* 0x000fe20000410000 */
[----:B----4-:R-:W-:Y:S02]  /*3180*/  SHF.L.U32 R124, R138, 0x10, RZ ;  /* 0x000000108a7c7819 */ /* 0x010fe400000006ff */
[----:B------:R-:W2:Y:S04]  /*3190*/  LDL.LU R138, [R1+0x28] ;  /* 0x00002800018a7983 */ /* 0x000ea80000300800 */
[----:B------:R-:W3:Y:S01]  /*31a0*/  LDL.LU R133, [R1+0xd0] ;  /* 0x0000d00001857983 */ /* 0x000ee20000300800 */
[----:B------:R-:W-:Y:S01]  /*31b0*/  FADD.FTZ R166, R166, R126 ;  /* 0x0000007ea6a67221 */ /* 0x000fe20000010000 */
[-C--:B------:R-:W-:Y:S01]  /*31c0*/  FFMA.FTZ R165, R158, R126.reuse, R165 ;  /* 0x0000007e9ea57223 */ /* 0x080fe200000100a5 */
[----:B------:R-:W-:Y:S01]  /*31d0*/  FFMA.FTZ R157, R124, R126, R129 ;  /* 0x0000007e7c9d7223 */ /* 0x000fe20000010081 */
[----:B------:R-:W4:Y:S01]  /*31e0*/  LDL.LU R130, [R1+0xd4] ;  /* 0x0000d40001827983 */ /* 0x000f220000300800 */
[----:B------:R-:W-:-:S03]  /*31f0*/  SHF.L.U32 R124, R132, 0x10, RZ ;  /* 0x00000010847c7819 */ /* 0x000fc600000006ff */
[----:B------:R-:W-:Y:S04]  /*3200*/  STL [R1+0x24], R166 ;  /* 0x000024a601007387 */ /* 0x000fe80000100800 */
[----:B------:R0:W-:Y:S04]  /*3210*/  STL [R1+0xcc], R165 ;  /* 0x0000cca501007387 */ /* 0x0001e80000100800 */
[----:B------:R-:W4:Y:S01]  /*3220*/  LDL.LU R132, [R1+0x2c] ;  /* 0x00002c0001847983 */ /* 0x000f220000300800 */
[----:B------:R-:W-:Y:S01]  /*3230*/  SHF.L.U32 R129, R127, 0x10, RZ ;  /* 0x000000107f817819 */ /* 0x000fe200000006ff */
[----:B------:R-:W-:Y:S01]  /*3240*/  FADD.FTZ R81, R81, R128 ;  /* 0x0000008051517221 */ /* 0x000fe20000010000 */
[----:B------:R-:W-:Y:S01]  /*3250*/  FFMA.FTZ R221, R158, R128, R221 ;  /* 0x000000809edd7223 */ /* 0x000fe200000100dd */
[----:B------:R-:W-:-:S02]  /*3260*/  SHF.L.U32 R128, R131, 0x10, RZ ;  /* 0x0000001083807819 */ /* 0x000fc400000006ff */
[----:B------:R-:W-:Y:S01]  /*3270*/  SHF.L.U32 R125, R139, 0x10, RZ ;  /* 0x000000108b7d7819 */ /* 0x000fe200000006ff */
[----:B------:R-:W-:Y:S01]  /*3280*/  FMUL.FTZ R124, R124, R129 ;  /* 0x000000817c7c7220 */ /* 0x000fe20000410000 */
[----:B------:R-:W-:Y:S01]  /*3290*/  FADD.FTZ R126, -R183, R134 ;  /* 0x00000086b77e7221 */ /* 0x000fe20000010100 */
[----:B------:R-:W-:Y:S02]  /*32a0*/  PRMT R127, R127, 0x7632, R127 ;  /* 0x000076327f7f7816 */ /* 0x000fe4000000007f */
[----:B0-----:R-:W-:Y:S01]  /*32b0*/  FFMA.FTZ R165, R125, R128, R124 ;  /* 0x000000807da57223 */ /* 0x001fe2000001007c */
[----:B------:R-:W-:Y:S01]  /*32c0*/  FMUL.FTZ R166, R11, R126 ;  /* 0x0000007e0ba67220 */ /* 0x000fe20000410000 */
[----:B------:R-:W-:Y:S02]  /*32d0*/  SHF.L.U32 R127, R127, 0x10, RZ ;  /* 0x000000107f7f7819 */ /* 0x000fe400000006ff */
[----:B------:R-:W-:Y:S02]  /*32e0*/  SHF.L.U32 R124, R137, 0x10, RZ ;  /* 0x00000010897c7819 */ /* 0x000fe400000006ff */
[----:B------:R-:W-:Y:S01]  /*32f0*/  PRMT R126, R131, 0x7632, R126 ;  /* 0x00007632837e7816 */ /* 0x000fe2000000007e */
[----:B------:R-:W-:-:S03]  /*3300*/  FADD.FTZ R125, -R183, R135 ;  /* 0x00000087b77d7221 */ /* 0x000fc60000010100 */
[----:B------:R-:W-:Y:S01]  /*3310*/  SHF.L.U32 R126, R126, 0x10, RZ ;  /* 0x000000107e7e7819 */ /* 0x000fe200000006ff */
[----:B------:R-:W-:Y:S01]  /*3320*/  FMUL.FTZ R175, R11, R125 ;  /* 0x0000007d0baf7220 */ /* 0x000fe20000410000 */
[----:B------:R-:W-:-:S04]  /*3330*/  FFMA.FTZ R125, R8, R7, R201 ;  /* 0x00000007087d7223 */ /* 0x000fc800000100c9 */
[----:B------:R-:W-:-:S04]  /*3340*/  FFMA.FTZ R125, R13, R14, R125 ;  /* 0x0000000e0d7d7223 */ /* 0x000fc8000001007d */
[----:B------:R-:W-:-:S04]  /*3350*/  FFMA.FTZ R125, R21, R22, R125 ;  /* 0x00000016157d7223 */ /* 0x000fc8000001007d */
[----:B------:R-:W-:-:S04]  /*3360*/  FFMA.FTZ R125, R30, R29, R125 ;  /* 0x0000001d1e7d7223 */ /* 0x000fc8000001007d */
[----:B------:R-:W-:-:S04]  /*3370*/  FFMA.FTZ R125, R38, R37, R125 ;  /* 0x00000025267d7223 */ /* 0x000fc8000001007d */
[----:B------:R-:W-:-:S04]  /*3380*/  FFMA.FTZ R125, R158, R157, R125 ;  /* 0x0000009d9e7d7223 */ /* 0x000fc8000001007d */
[----:B------:R-:W-:Y:S01]  /*3390*/  FFMA.FTZ R125, R166, R165, R125 ;  /* 0x000000a5a67d7223 */ /* 0x000fe2000001007d */
[----:B------:R-:W-:Y:S01]  /*33a0*/  FADD.FTZ R82, R82, R129 ;  /* 0x0000008152527221 */ /* 0x000fe20000010000 */
[----:B------:R-:W-:Y:S01]  /*33b0*/  FFMA.FTZ R222, R166, R129, R222 ;  /* 0x00000081a6de7223 */ /* 0x000fe200000100de */
[----:B------:R-:W-:Y:S01]  /*33c0*/  FADD.FTZ R83, R83, R127 ;  /* 0x0000007f53537221 */ /* 0x000fe20000010000 */
[-C--:B------:R-:W-:Y:S01]  /*33d0*/  FFMA.FTZ R223, R175, R127.reuse, R223 ;  /* 0x0000007fafdf7223 */ /* 0x080fe200000100df */
[----:B------:R-:W-:Y:S01]  /*33e0*/  IADD3 R202, PT, PT, R202, 0x20, RZ ;  /* 0x00000020caca7810 */ /* 0x000fe20007ffe0ff */
[----:B--2---:R-:W-:Y:S01]  /*33f0*/  FADD.FTZ R138, R138, R128 ;  /* 0x000000808a8a7221 */ /* 0x004fe20000010000 */
[----:B---3--:R-:W-:Y:S01]  /*3400*/  FFMA.FTZ R133, R166, R128, R133 ;  /* 0x00000080a6857223 */ /* 0x008fe20000010085 */
[----:B------:R-:W-:Y:S01]  /*3410*/  FMUL.FTZ R128, R124, R127 ;  /* 0x0000007f7c807220 */ /* 0x000fe20000410000 */
[----:B------:R-:W-:-:S05]  /*3420*/  SHF.L.U32 R124, R136, 0x10, RZ ;  /* 0x00000010887c7819 */ /* 0x000fca00000006ff */
[-C--:B------:R-:W-:Y:S01]  /*3430*/  FFMA.FTZ R176, R124, R126.reuse, R128 ;  /* 0x0000007e7cb07223 */ /* 0x080fe20000010080 */
[----:B------:R-:W-:Y:S01]  /*3440*/  FADD.FTZ R124, R200, R7 ;  /* 0x00000007c87c7221 */ /* 0x000fe20000010000 */
[----:B----4-:R-:W-:Y:S01]  /*3450*/  FFMA.FTZ R130, R175, R126, R130 ;  /* 0x0000007eaf827223 */ /* 0x010fe20000010082 */
[----:B------:R0:W-:Y:S02]  /*3460*/  STL [R1+0x28], R138 ;  /* 0x0000288a01007387 */ /* 0x0001e40000100800 */
[----:B------:R-:W-:Y:S01]  /*3470*/  FADD.FTZ R124, R124, R14 ;  /* 0x0000000e7c7c7221 */ /* 0x000fe20000010000 */
[----:B------:R-:W-:Y:S01]  /*3480*/  FADD.FTZ R132, R132, R126 ;  /* 0x0000007e84847221 */ /* 0x000fe20000010000 */
[----:B------:R0:W-:Y:S02]  /*3490*/  STL [R1+0xd0], R133 ;  /* 0x0000d08501007387 */ /* 0x0001e40000100800 */
[----:B------:R-:W-:Y:S02]  /*34a0*/  FADD.FTZ R124, R124, R22 ;  /* 0x000000167c7c7221 */ /* 0x000fe40000010000 */
[----:B------:R0:W-:Y:S04]  /*34b0*/  STL [R1+0x2c], R132 ;  /* 0x00002c8401007387 */ /* 0x0001e80000100800 */
[----:B------:R0:W-:Y:S01]  /*34c0*/  STL [R1+0xd4], R130 ;  /* 0x0000d48201007387 */ /* 0x0001e20000100800 */
[----:B------:R-:W-:-:S04]  /*34d0*/  FADD.FTZ R124, R124, R29 ;  /* 0x0000001d7c7c7221 */ /* 0x000fc80000010000 */
[----:B------:R-:W-:-:S04]  /*34e0*/  FADD.FTZ R124, R124, R37 ;  /* 0x000000257c7c7221 */ /* 0x000fc80000010000 */
[----:B------:R-:W-:-:S04]  /*34f0*/  FADD.FTZ R124, R124, R157 ;  /* 0x0000009d7c7c7221 */ /* 0x000fc80000010000 */
[----:B------:R-:W-:Y:S01]  /*3500*/  FADD.FTZ R124, R124, R165 ;  /* 0x000000a57c7c7221 */ /* 0x000fe20000010000 */
[----:B------:R-:W-:-:S03]  /*3510*/  FFMA.FTZ R201, R175, R176, R125 ;  /* 0x000000b0afc97223 */ /* 0x000fc6000001007d */
[----:B0-----:R-:W-:-:S07]  /*3520*/  FADD.FTZ R200, R124, R176 ;  /* 0x000000b07cc87221 */ /* 0x001fce0000010000 */
.L_x_1892:
[----:B------:R-:W-:Y:S05]  /*3530*/  BSYNC.RECONVERGENT B1 ;  /* 0x0000000000017941 */ /* 0x000fea0003800200 */
.L_x_1891:
        /* <DEDUP_REMOVED lines=41> */
[--C-:B------:R-:W-:Y:S01]  /*37d0*/  FADD.FTZ R76, R76, R23.reuse ;  /* 0x000000174c4c7221 */ /* 0x100fe20000010000 */
[----:B------:R-:W-:Y:S02]  /*37e0*/  FFMA.FTZ R216, R6, R23, R216 ;  /* 0x0000001706d87223 */ /* 0x000fe400000100d8 */
[----:B------:R1:W-:Y:S01]  /*37f0*/  STL [R1+0xb8], R27 ;  /* 0x0000b81b01007387 */ /* 0x0003e20000100800 */
[----:B------:R-:W-:Y:S01]  /*3800*/  PRMT R23, R128, 0x7632, R23 ;  /* 0x0000763280177816 */ /* 0x000fe20000000017 */
[----:B------:R-:W-:Y:S01]  /*3810*/  FADD.FTZ R16, -R183, R137 ;  /* 0x00000089b7107221 */ /* 0x000fe20000010100 */
[----:B-1----:R-:W-:-:S02]  /*3820*/  SHF.L.U32 R27, R15, 0x10, RZ ;  /* 0x000000100f1b7819 */ /* 0x002fc400000006ff */
[----:B------:R-:W-:Y:S02]  /*3830*/  SHF.L.U32 R15, R24, 0x10, RZ ;  /* 0x00000010180f7819 */ /* 0x000fe400000006ff */
[----:B------:R-:W-:-:S03]  /*3840*/  SHF.L.U32 R24, R23, 0x10, RZ ;  /* 0x0000001017187819 */ /* 0x000fc600000006ff */
[----:B------:R-:W-:Y:S01]  /*3850*/  FMUL.FTZ R28, R15, R27 ;  /* 0x0000001b0f1c7220 */ /* 0x000fe20000410000 */
[----:B------:R-:W-:Y:S01]  /*3860*/  FMUL.FTZ R15, R11, R16 ;  /* 0x000000100b0f7220 */ /* 0x000fe20000410000 */
[----:B------:R-:W-:Y:S02]  /*3870*/  SHF.L.U32 R23, R155, 0x10, RZ ;  /* 0x000000109b177819 */ /* 0x000fe400000006ff */
[----:B------:R-:W2:Y:S01]  /*3880*/  LDL R155, [R1+0x15c] ;  /* 0x00015c00019b7983 */ /* 0x000ea20000100800 */
[-C--:B------:R-:W-:Y:S01]  /*3890*/  FFMA.FTZ R36, R15, R24.reuse, R36 ;  /* 0x000000180f247223 */ /* 0x080fe20000010024 */
[----:B------:R-:W-:Y:S02]  /*38a0*/  FADD.FTZ R156, R156, R24 ;  /* 0x000000189c9c7221 */ /* 0x000fe40000010000 */
[----:B------:R-:W3:Y:S04]  /*38b0*/  LDL.LU R137, [R1] ;  /* 0x0000000001897983 */ /* 0x000ee80000300800 */
        /* <DEDUP_REMOVED lines=58> */
[----:B------:R0:W-:Y:S01]  /*3c60*/  STL [R1], R137 ;  /* 0x0000008901007387 */ /* 0x0001e20000100800 */
        /* <DEDUP_REMOVED lines=74> */
.L_x_1894:
[----:B------:R-:W-:Y:S05]  /*4110*/  BSYNC.RECONVERGENT B1 ;  /* 0x0000000000017941 */ /* 0x000fea0003800200 */
.L_x_1893:
[----:B------:R-:W-:Y:S04]  /*4120*/  BSSY.RECONVERGENT B1, `(.L_x_1895) ;  /* 0x00000ad000017945 */ /* 0x000fe80003800200 */
[----:B------:R-:W-:Y:S05]  /*4130*/  @!P4 BRA `(.L_x_1896) ;  /* 0x0000000800acc947 */ /* 0x000fea0003800000 */
[----:B------:R-:W0:Y:S01]  /*4140*/  LDC.64 R132, c[0x0][0x3a8] ;  /* 0x0000ea00ff847b82 */ /* 0x000e220000000a00 */
[----:B------:R1:W-:Y:S04]  /*4150*/  STL.64 [R1+0x248], R6 ;  /* 0x0002480601007387 */ /* 0x0003e80000100a00 */
[----:B------:R-:W2:Y:S03]  /*4160*/  LDL R161, [R1+0x128] ;  /* 0x0001280001a17983 */ /* 0x000ea60000100800 */
[----:B------:R-:W3:Y:S01]  /*4170*/  LDC.64 R128, c[0x0][0x428] ;  /* 0x00010a00ff807b82 */ /* 0x000ee20000000a00 */
[----:B------:R-:W4:Y:S04]  /*4180*/  LDL R179, [R1+0x138] ;  /* 0x0001380001b37983 */ /* 0x000f280000100800 */
[----:B------:R-:W4:Y:S03]  /*4190*/  LDL.LU R180, [R1+0x98] ;  /* 0x0000980001b47983 */ /* 0x000f260000300800 */
[----:B------:R-:W1:Y:S01]  /*41a0*/  LDC.64 R124, c[0x0][0x430] ;  /* 0x00010c00ff7c7b82 */ /* 0x000e620000000a00 */
[----:B0-----:R-:W-:-:S05]  /*41b0*/  IMAD.WIDE.U32 R132, R202, 0x20, R132 ;  /* 0x00000020ca847825 */ /* 0x001fca00078e0084 */
[----:B------:R-:W4:Y:S01]  /*41c0*/  LDG.E.128 R136, desc[UR10][R132.64] ;  /* 0x0000000a84887981 */ /* 0x000f22000c1e1d00 */
[----:B---3--:R-:W-:-:S06]  /*41d0*/  IMAD.WIDE.U32 R128, R202, 0x10, R128 ;  /* 0x00000010ca807825 */ /* 0x008fcc00078e0080 */
[----:B------:R-:W3:Y:S01]  /*41e0*/  LDG.E.128 R128, desc[UR10][R128.64] ;  /* 0x0000000a80807981 */ /* 0x000ee2000c1e1d00 */
[----:B------:R-:W-:Y:S01]  /*41f0*/  ISETP.NE.U32.AND P0, PT, RZ, UR12, PT ;  /* 0x0000000cff007c0c */ /* 0x000fe2000bf05070 */
[----:B-1----:R-:W-:Y:S02]  /*4200*/  IMAD.WIDE.U32 R124, R202, 0x10, R124 ;  /* 0x00000010ca7c7825 */ /* 0x002fe400078e007c */
[----:B------:R-:W3:Y:S01]  /*4210*/  LDG.E.128 R132, desc[UR10][R132.64+0x10] ;  /* 0x0000100a84847981 */ /* 0x000ee2000c1e1d00 */
[----:B------:R-:W-:-:S03]  /*4220*/  ISETP.NE.AND.EX P0, PT, RZ, UR13, PT, P0 ;  /* 0x0000000dff007c0c */ /* 0x000fc6000bf05300 */
[----:B------:R-:W3:Y:S10]  /*4230*/  LDG.E.128 R124, desc[UR10][R124.64] ;  /* 0x0000000a7c7c7981 */ /* 0x000ef4000c1e1d00 */
[----:B------:R-:W0:Y:S02]  /*4240*/  @P0 LDC.64 R6, c[0x0][0x438] ;  /* 0x00010e00ff060b82 */ /* 0x000e240000000a00 */
[----:B0-----:R-:W-:-:S05]  /*4250*/  @P0 IMAD.WIDE.U32 R6, R202, 0x20, R6 ;  /* 0x00000020ca060825 */ /* 0x001fca00078e0006 */
[----:B------:R0:W5:Y:S04]  /*4260*/  @P0 LDG.E.128 R96, desc[UR10][R6.64] ;  /* 0x0000000a06600981 */ /* 0x000168000c1e1d00 */
[----:B------:R0:W5:Y:S04]  /*4270*/  @P0 LDG.E.128 R100, desc[UR10][R6.64+0x10] ;  /* 0x0000100a06640981 */ /* 0x000168000c1e1d00 */
[----:B------:R0:W5:Y:S04]  /*4280*/  LDL.LU.64 R6, [R1+0x248] ;  /* 0x0002480001067983 */ /* 0x0001680000300a00 */
[----:B------:R-:W3:Y:S04]  /*4290*/  LDL R34, [R1+0x1c8] ;  /* 0x0001c80001227983 */ /* 0x000ee80000100800 */
[----:B------:R-:W3:Y:S04]  /*42a0*/  LDL R143, [R1+0x1c4] ;  /* 0x0001c400018f7983 */ /* 0x000ee80000100800 */
[----:B------:R-:W3:Y:S01]  /*42b0*/  LDL R162, [R1+0x12c] ;  /* 0x00012c0001a27983 */ /* 0x000ee20000100800 */
[----:B--2---:R-:W-:-:S02]  /*42c0*/  SHF.L.U32 R3, R161, 0x10, RZ ;  /* 0x00000010a1037819 */ /* 0x004fc400000006ff */
[----:B----4-:R-:W-:Y:S02]  /*42d0*/  SHF.L.U32 R17, R179, 0x10, RZ ;  /* 0x00000010b3117819 */ /* 0x010fe400000006ff */
[----:B------:R-:W2:Y:S01]  /*42e0*/  LDL.LU R179, [R1+0x9c] ;  /* 0x00009c0001b37983 */ /* 0x000ea20000300800 */
[----:B------:R-:W-:-:S04]  /*42f0*/  FADD.FTZ R4, -R183, R136 ;  /* 0x00000088b7047221 */ /* 0x000fc80000010100 */
[----:B-----5:R-:W-:Y:S01]  /*4300*/  FMUL.FTZ R4, R11, R4 ;  /* 0x000000040b047220 */ /* 0x020fe20000410000 */
[----:B---3--:R-:W-:-:S05]  /*4310*/  SHF.L.U32 R18, R128, 0x10, RZ ;  /* 0x0000001080127819 */ /* 0x008fca00000006ff */
[----:B------:R-:W-:Y:S01]  /*4320*/  FFMA.FTZ R180, R4, R18, R180 ;  /* 0x0000001204b47223 */ /* 0x000fe200000100b4 */
[----:B------:R-:W-:-:S04]  /*4330*/  PRMT R26, R128, 0x7632, R26 ;  /* 0x00007632801a7816 */ /* 0x000fc8000000001a */
[----:B------:R-:W-:Y:S04]  /*4340*/  STL [R1+0x98], R180 ;  /* 0x000098b401007387 */ /* 0x000fe80000100800 */
[----:B------:R-:W3:Y:S04]  /*4350*/  LDL R161, [R1+0x13c] ;  /* 0x00013c0001a17983 */ /* 0x000ee80000100800 */
[----:B------:R-:W4:Y:S01]  /*4360*/  LDL.LU R128, [R1+0xa0] ;  /* 0x0000a00001807983 */ /* 0x000f220000300800 */
[----:B------:R-:W-:-:S03]  /*4370*/  SHF.L.U32 R25, R124, 0x10, RZ ;  /* 0x000000107c197819 */ /* 0x000fc600000006ff */
[----:B------:R-:W3:Y:S02]  /*4380*/  LDL R154, [R1+0x1d0] ;  /* 0x0001d000019a7983 */ /* 0x000ee40000100800 */
[-C--:B------:R-:W-:Y:S01]  /*4390*/  FMUL.FTZ R3, R3, R25.reuse ;  /* 0x0000001903037220 */ /* 0x080fe20000410000 */
[----:B------:R-:W-:Y:S01]  /*43a0*/  FADD.FTZ R248, R248, R18 ;  /* 0x00000012f8f87221 */ /* 0x000fe20000010000 */
[----:B------:R-:W-:Y:S01]  /*43b0*/  SHF.L.U32 R26, R26, 0x10, RZ ;  /* 0x000000101a1a7819 */ /* 0x000fe200000006ff */
[----:B------:R-:W3:Y:S01]  /*43c0*/  LDL R153, [R1+0x1cc] ;  /* 0x0001cc0001997983 */ /* 0x000ee20000100800 */
[----:B------:R-:W-:Y:S01]  /*43d0*/  FFMA.FTZ R3, R17, R18, R3 ;  /* 0x0000001211037223 */ /* 0x000fe20000010003 */
[----:B------:R-:W-:Y:S01]  /*43e0*/  PRMT R17, R124, 0x7632, R17 ;  /* 0x000076327c117816 */ /* 0x000fe20000000011 */
[----:B------:R-:W-:Y:S01]  /*43f0*/  FADD.FTZ R68, R68, R25 ;  /* 0x0000001944447221 */ /* 0x000fe20000010000 */
[----:B------:R-:W-:Y:S01]  /*4400*/  FFMA.FTZ R208, R4, R25, R208 ;  /* 0x0000001904d07223 */ /* 0x000fe200000100d0 */
[----:B------:R-:W3:Y:S01]  /*4410*/  LDL.LU R144, [R1+0xa4] ;  /* 0x0000a40001907983 */ /* 0x000ee20000300800 */
[----:B------:R-:W-:Y:S01]  /*4420*/  SHF.L.U32 R33, R17, 0x10, RZ ;  /* 0x0000001011217819 */ /* 0x000fe200000006ff */
[----:B------:R-:W-:-:S02]  /*4430*/  FADD.FTZ R18, -R183, R137 ;  /* 0x00000089b7127221 */ /* 0x000fc40000010100 */
[----:B------:R-:W3:Y:S01]  /*4440*/  LDL R136, [R1+0x130] ;  /* 0x0001300001887983 */ /* 0x000ee20000100800 */
[----:B------:R-:W-:Y:S02]  /*4450*/  SHF.L.U32 R17, R34, 0x10, RZ ;  /* 0x0000001022117819 */ /* 0x000fe400000006ff */
[----:B------:R-:W-:-:S03]  /*4460*/  SHF.L.U32 R25, R143, 0x10, RZ ;  /* 0x000000108f197819 */ /* 0x000fc600000006ff */
[----:B------:R-:W-:Y:S01]  /*4470*/  FMUL.FTZ R34, R17, R33 ;  /* 0x0000002111227220 */ /* 0x000fe20000410000 */
[----:B------:R-:W-:Y:S01]  /*4480*/  FMUL.FTZ R17, R11, R18 ;  /* 0x000000120b117220 */ /* 0x000fe20000410000 */
[----:B------:R-:W3:Y:S02]  /*4490*/  LDL R143, [R1+0x140] ;  /* 0x00014000018f7983 */ /* 0x000ee40000100800 */
[----:B------:R-:W-:Y:S01]  /*44a0*/  FFMA.FTZ R18, R25, R26, R34 ;  /* 0x0000001a19127223 */ /* 0x000fe20000010022 */
[----:B------:R-:W-:Y:S01]  /*44b0*/  FADD.FTZ R25, -R183, R138 ;  /* 0x0000008ab7197221 */ /* 0x000fe20000010100 */
[----:B------:R-:W-:-:S03]  /*44c0*/  SHF.L.U32 R34, R129, 0x10, RZ ;  /* 0x0000001081227819 */ /* 0x000fc600000006ff */
[----:B------:R-:W-:Y:S01]  /*44d0*/  FMUL.FTZ R25, R11, R25 ;  /* 0x000000190b197220 */ /* 0x000fe20000410000 */
[----:B--2---:R-:W-:-:S05]  /*44e0*/  FFMA.FTZ R179, R17, R26, R179 ;  /* 0x0000001a11b37223 */ /* 0x004fca00000100b3 */
[----:B------:R-:W-:Y:S01]  /*44f0*/  STL [R1+0x9c], R179 ;  /* 0x00009cb301007387 */ /* 0x000fe20000100800 */
[----:B----4-:R-:W-:-:S05]  /*4500*/  FFMA.FTZ R128, R25, R34, R128 ;  /* 0x0000002219807223 */ /* 0x010fca0000010080 */
[----:B------:R1:W-:Y:S04]  /*4510*/  STL [R1+0xa0], R128 ;  /* 0x0000a08001007387 */ /* 0x0003e80000100800 */
[----:B------:R-:W2:Y:S04]  /*4520*/  LDL.LU R138, [R1+0x88] ;  /* 0x00008800018a7983 */ /* 0x000ea80000300800 */
[----:B------:R-:W4:Y:S01]  /*4530*/  LDL R137, [R1+0x1d8] ;  /* 0x0001d80001897983 */ /* 0x000f220000100800 */
[----:B------:R-:W-:Y:S01]  /*4540*/  FADD.FTZ R249, R249, R26 ;  /* 0x0000001af9f97221 */ /* 0x000fe20000010000 */
[----:B------:R-:W-:-:S02]  /*4550*/  SHF.L.U32 R26, R162, 0x10, RZ ;  /* 0x00000010a21a7819 */ /* 0x000fc400000006ff */
[----:B------:R-:W-:Y:S01]  /*4560*/  SHF.L.U32 R124, R125, 0x10, RZ ;  /* 0x000000107d7c7819 */ /* 0x000fe200000006ff */
[----:B------:R-:W-:Y:S01]  /*4570*/  FADD.FTZ R69, R69, R33 ;  /* 0x0000002145457221 */ /* 0x000fe20000010000 */
[----:B------:R-:W-:Y:S01]  /*4580*/  FFMA.FTZ R209, R17, R33, R209 ;  /* 0x0000002111d17223 */ /* 0x000fe200000100d1 */
[----:B---3--:R-:W-:Y:S02]  /*4590*/  SHF.L.U32 R33, R161, 0x10, RZ ;  /* 0x00000010a1217819 */ /* 0x008fe400000006ff */
[----:B------:R-:W-:-:S04]  /*45a0*/  FMUL.FTZ R26, R26, R124 ;  /* 0x0000007c1a1a7220 */ /* 0x000fc80000410000 */
[----:B------:R-:W-:Y:S01]  /*45b0*/  FFMA.FTZ R26, R33, R34, R26 ;  /* 0x00000022211a7223 */ /* 0x000fe2000001001a */
[----:B------:R-:W-:Y:S01]  /*45c0*/  PRMT R33, R125, 0x7632, R33 ;  /* 0x000076327d217816 */ /* 0x000fe20000000021 */
[----:B------:R-:W-:Y:S01]  /*45d0*/  FADD.FTZ R250, R250, R34 ;  /* 0x00000022fafa7221 */ /* 0x000fe20000010000 */
[----:B------:R-:W-:Y:S02]  /*45e0*/  PRMT R125, R129, 0x7632, R125 ;  /* 0x00007632817d7816 */ /* 0x000fe4000000007d */
[----:B-1----:R-:W-:Y:S02]  /*45f0*/  SHF.L.U32 R128, R33, 0x10, RZ ;  /* 0x0000001021807819 */ /* 0x002fe400000006ff */
[----:B------:R-:W-:Y:S01]  /*4600*/  SHF.L.U32 R33, R154, 0x10, RZ ;  /* 0x000000109a217819 */ /* 0x000fe200000006ff */
[----:B------:R-:W-:Y:S01]  /*4610*/  FADD.FTZ R34, -R183, R139 ;  /* 0x0000008bb7227221 */ /* 0x000fe20000010100 */
[----:B------:R-:W-:-:S03]  /*4620*/  SHF.L.U32 R125, R125, 0x10, RZ ;  /* 0x000000107d7d7819 */ /* 0x000fc600000006ff */
[----:B------:R-:W-:Y:S01]  /*4630*/  FMUL.FTZ R129, R33, R128 ;  /* 0x0000008021817220 */ /* 0x000fe20000410000 */
[----:B------:R-:W-:Y:S01]  /*4640*/  FMUL.FTZ R33, R11, R34 ;  /* 0x000000220b217220 */ /* 0x000fe20000410000 */
[----:B------:R-:W-:Y:S01]  /*4650*/  FADD.FTZ R70, R70, R124 ;  /* 0x0000007c46467221 */ /* 0x000fe20000010000 */
[----:B------:R-:W-:Y:S01]  /*4660*/  FFMA.FTZ R210, R25, R124, R210 ;  /* 0x0000007c19d27223 */ /* 0x000fe200000100d2 */
[----:B------:R-:W-:Y:S01]  /*4670*/  SHF.L.U32 R124, R153, 0x10, RZ ;  /* 0x00000010997c7819 */ /* 0x000fe200000006ff */
[----:B------:R-:W-:Y:S01]  /*4680*/  FFMA.FTZ R144, R33, R125, R144 ;  /* 0x0000007d21907223 */ /* 0x000fe20000010090 */
[----:B------:R-:W-:-:S03]  /*4690*/  FADD.FTZ R251, R251, R125 ;  /* 0x0000007dfbfb7221 */ /* 0x000fc60000010000 */
[----:B------:R-:W-:Y:S01]  /*46a0*/  FFMA.FTZ R34, R124, R125, R129 ;  /* 0x0000007d7c227223 */ /* 0x000fe20000010081 */
[----:B------:R1:W-:Y:S01]  /*46b0*/  STL [R1+0xa4], R144 ;  /* 0x0000a49001007387 */ /* 0x0003e20000100800 */
[----:B------:R-:W-:-:S03]  /*46c0*/  FADD.FTZ R125, -R183, R132 ;  /* 0x00000084b77d7221 */ /* 0x000fc60000010100 */
[----:B------:R-:W3:Y:S01]  /*46d0*/  LDL R153, [R1+0x1d4] ;  /* 0x0001d40001997983 */ /* 0x000ee20000100800 */
[----:B------:R-:W-:Y:S01]  /*46e0*/  FADD.FTZ R71, R71, R128 ;  /* 0x0000008047477221 */ /* 0x000fe20000010000 */
[----:B------:R-:W-:Y:S01]  /*46f0*/  FFMA.FTZ R211, R33, R128, R211 ;  /* 0x0000008021d37223 */ /* 0x000fe200000100d3 */
[----:B------:R-:W-:Y:S01]  /*4700*/  SHF.L.U32 R124, R136, 0x10, RZ ;  /* 0x00000010887c7819 */ /* 0x000fe200000006ff */
[----:B------:R-:W3:Y:S01]  /*4710*/  LDL R161, [R1+0x134] ;  /* 0x0001340001a17983 */ /* 0x000ee20000100800 */
[----:B------:R-:W-:Y:S01]  /*4720*/  SHF.L.U32 R128, R143, 0x10, RZ ;  /* 0x000000108f807819 */ /* 0x000fe200000006ff */
[----:B------:R-:W-:Y:S01]  /*4730*/  FMUL.FTZ R143, R11, R125 ;  /* 0x0000007d0b8f7220 */ /* 0x000fe20000410000 */
[----:B------:R-:W-:Y:S01]  /*4740*/  SHF.L.U32 R129, R130, 0x10, RZ ;  /* 0x0000001082817819 */ /* 0x000fe200000006ff */
[----:B------:R-:W3:Y:S01]  /*4750*/  LDL R139, [R1+0x144] ;  /* 0x00014400018b7983 */ /* 0x000ee20000100800 */
[----:B------:R-:W-:-:S03]  /*4760*/  SHF.L.U32 R136, R126, 0x10, RZ ;  /* 0x000000107e887819 */ /* 0x000fc600000006ff */
[----:B------:R-:W3:Y:S02]  /*4770*/  LDL.LU R162, [R1+0x8c] ;  /* 0x00008c0001a27983 */ /* 0x000ee40000300800 */
[----:B------:R-:W-:-:S04]  /*4780*/  FMUL.FTZ R124, R124, R136 ;  /* 0x000000887c7c7220 */ /* 0x000fc80000410000 */
[-C--:B-1----:R-:W-:Y:S01]  /*4790*/  FFMA.FTZ R144, R128, R129.reuse, R124 ;  /* 0x0000008180907223 */ /* 0x082fe2000001007c */
[----:B------:R-:W-:Y:S01]  /*47a0*/  FADD.FTZ R64, R64, R136 ;  /* 0x0000008840407221 */ /* 0x000fe20000010000 */
[C---:B------:R-:W-:Y:S01]  /*47b0*/  FFMA.FTZ R204, R143.reuse, R136, R204 ;  /* 0x000000888fcc7223 */ /* 0x040fe200000100cc */
[----:B--2---:R-:W-:Y:S01]  /*47c0*/  FFMA.FTZ R138, R143, R129, R138 ;  /* 0x000000818f8a7223 */ /* 0x004fe2000001008a */
[----:B----4-:R-:W-:-:S04]  /*47d0*/  SHF.L.U32 R124, R137, 0x10, RZ ;  /* 0x00000010897c7819 */ /* 0x010fc800000006ff */
[----:B------:R1:W-:Y:S04]  /*47e0*/  STL [R1+0x88], R138 ;  /* 0x0000888a01007387 */ /* 0x0003e80000100800 */
[----:B-1----:R-:W2:Y:S04]  /*47f0*/  LDL.LU R138, [R1+0x90] ;  /* 0x00009000018a7983 */ /* 0x002ea80000300800 */
[----:B------:R-:W4:Y:S04]  /*4800*/  LDL R137, [R1+0x1e0] ;  /* 0x0001e00001897983 */ /* 0x000f280000100800 */
[----:B------:R-:W4:Y:S04]  /*4810*/  LDL R136, [R1+0x1dc] ;  /* 0x0001dc0001887983 */ /* 0x000f280000100800 */
[----:B------:R-:W4:Y:S01]  /*4820*/  LDL.LU R132, [R1+0x94] ;  /* 0x0000940001847983 */ /* 0x000f220000300800 */
[----:B------:R-:W-:-:S02]  /*4830*/  PRMT R126, R126, 0x7632, R126 ;  /* 0x000076327e7e7816 */ /* 0x000fc4000000007e */
[----:B------:R-:W-:Y:S02]  /*4840*/  PRMT R130, R130, 0x7632, R130 ;  /* 0x0000763282827816 */ /* 0x000fe40000000082 */
[----:B------:R-:W-:Y:S01]  /*4850*/  SHF.L.U32 R128, R126, 0x10, RZ ;  /* 0x000000107e807819 */ /* 0x000fe200000006ff */
[----:B------:R-:W-:Y:S01]  /*4860*/  FADD.FTZ R244, R244, R129 ;  /* 0x00000081f4f47221 */ /* 0x000fe20000010000 */
[----:B------:R-:W-:Y:S01]  /*4870*/  SHF.L.U32 R126, R130, 0x10, RZ ;  /* 0x00000010827e7819 */ /* 0x000fe200000006ff */
[----:B------:R-:W-:Y:S02]  /*4880*/  FADD.FTZ R125, -R183, R133 ;  /* 0x00000085b77d7221 */ /* 0x000fe40000010100 */
[----:B------:R-:W-:Y:S01]  /*4890*/  FMUL.FTZ R129, R124, R128 ;  /* 0x000000807c817220 */ /* 0x000fe20000410000 */
[----:B---3--:R-:W-:Y:S01]  /*48a0*/  SHF.L.U32 R124, R153, 0x10, RZ ;  /* 0x00000010997c7819 */ /* 0x008fe200000006ff */
[----:B------:R-:W-:-:S04]  /*48b0*/  FMUL.FTZ R154, R11, R125 ;  /* 0x0000007d0b9a7220 */ /* 0x000fc80000410000 */
[----:B------:R-:W-:Y:S01]  /*48c0*/  FFMA.FTZ R153, R124, R126, R129 ;  /* 0x0000007e7c997223 */ /* 0x000fe20000010081 */
[----:B------:R-:W-:Y:S02]  /*48d0*/  SHF.L.U32 R124, R161, 0x10, RZ ;  /* 0x00000010a17c7819 */ /* 0x000fe400000006ff */
[----:B------:R-:W-:Y:S01]  /*48e0*/  SHF.L.U32 R129, R127, 0x10, RZ ;  /* 0x000000107f817819 */ /* 0x000fe200000006ff */
[----:B------:R-:W-:Y:S01]  /*48f0*/  FADD.FTZ R245, R245, R126 ;  /* 0x0000007ef5f57221 */ /* 0x000fe20000010000 */
[----:B------:R-:W-:Y:S01]  /*4900*/  FADD.FTZ R65, R65, R128 ;  /* 0x0000008041417221 */ /* 0x000fe20000010000 */
[C---:B------:R-:W-:Y:S01]  /*4910*/  FFMA.FTZ R205, R154.reuse, R128, R205 ;  /* 0x000000809acd7223 */ /* 0x040fe200000100cd */
[----:B------:R-:W-:Y:S01]  /*4920*/  FFMA.FTZ R162, R154, R126, R162 ;  /* 0x0000007e9aa27223 */ /* 0x000fe200000100a2 */
[----:B------:R-:W-:Y:S01]  /*4930*/  SHF.L.U32 R126, R139, 0x10, RZ ;  /* 0x000000108b7e7819 */ /* 0x000fe200000006ff */
[----:B------:R-:W-:Y:S01]  /*4940*/  FMUL.FTZ R124, R124, R129 ;  /* 0x000000817c7c7220 */ /* 0x000fe20000410000 */
[----:B------:R-:W-:Y:S01]  /*4950*/  SHF.L.U32 R128, R131, 0x10, RZ ;  /* 0x0000001083807819 */ /* 0x000fe200000006ff */
[----:B------:R-:W-:Y:S01]  /*4960*/  FADD.FTZ R125, -R183, R134 ;  /* 0x00000086b77d7221 */ /* 0x000fe20000010100 */
[----:B------:R-:W-:Y:S01]  /*4970*/  PRMT R127, R127, 0x7632, R127 ;  /* 0x000076327f7f7816 */ /* 0x000fe2000000007f */
[----:B------:R1:W-:Y:S02]  /*4980*/  STL [R1+0x8c], R162 ;  /* 0x00008ca201007387 */ /* 0x0003e40000100800 */
[----:B------:R-:W-:Y:S01]  /*4990*/  FFMA.FTZ R161, R126, R128, R124 ;  /* 0x000000807ea17223 */ /* 0x000fe2000001007c */
[----:B------:R-:W-:-:S02]  /*49a0*/  SHF.L.U32 R127, R127, 0x10, RZ ;  /* 0x000000107f7f7819 */ /* 0x000fc400000006ff */
[----:B------:R-:W-:Y:S01]  /*49b0*/  PRMT R126, R131, 0x7632, R126 ;  /* 0x00007632837e7816 */ /* 0x000fe2000000007e */
[----:B------:R-:W-:Y:S01]  /*49c0*/  FADD.FTZ R246, R246, R128 ;  /* 0x00000080f6f67221 */ /* 0x000fe20000010000 */
[----:B-1----:R-:W-:Y:S02]  /*49d0*/  FMUL.FTZ R162, R11, R125 ;  /* 0x0000007d0ba27220 */ /* 0x002fe40000410000 */
[----:B------:R-:W-:Y:S01]  /*49e0*/  SHF.L.U32 R126, R126, 0x10, RZ ;  /* 0x000000107e7e7819 */ /* 0x000fe200000006ff */
[----:B------:R-:W-:-:S04]  /*49f0*/  FADD.FTZ R125, -R183, R135 ;  /* 0x00000087b77d7221 */ /* 0x000fc80000010100 */
        /* <DEDUP_REMOVED lines=11> */
[----:B------:R-:W-:Y:S01]  /*4ab0*/  FADD.FTZ R67, R67, R127 ;  /* 0x0000007f43437221 */ /* 0x000fe20000010000 */
[----:B------:R-:W-:Y:S01]  /*4ac0*/  FFMA.FTZ R207, R179, R127, R207 ;  /* 0x0000007fb3cf7223 */ /* 0x000fe200000100cf */
[----:B------:R-:W-:Y:S01]  /*4ad0*/  IADD3 R202, PT, PT, R202, 0x20, RZ ;  /* 0x00000020caca7810 */ /* 0x000fe20007ffe0ff */
[----:B--2---:R-:W-:Y:S01]  /*4ae0*/  FFMA.FTZ R138, R162, R128, R138 ;  /* 0x00000080a28a7223 */ /* 0x004fe2000001008a */
[----:B----4-:R-:W-:-:S05]  /*4af0*/  SHF.L.U32 R124, R137, 0x10, RZ ;  /* 0x00000010897c7819 */ /* 0x010fca00000006ff */
[----:B------:R-:W-:Y:S01]  /*4b00*/  FMUL.FTZ R128, R124, R127 ;  /* 0x0000007f7c807220 */ /* 0x000fe20000410000 */
[----:B------:R-:W-:-:S05]  /*4b10*/  SHF.L.U32 R124, R136, 0x10, RZ ;  /* 0x00000010887c7819 */ /* 0x000fca00000006ff */
[-C--:B------:R-:W-:Y:S01]  /*4b20*/  FFMA.FTZ R180, R124, R126.reuse, R128 ;  /* 0x0000007e7cb47223 */ /* 0x080fe20000010080 */
[----:B------:R-:W-:Y:S01]  /*4b30*/  FADD.FTZ R124, R200, R3 ;  /* 0x00000003c87c7221 */ /* 0x000fe20000010000 */
[----:B------:R-:W-:-:S03]  /*4b40*/  FFMA.FTZ R132, R179, R126, R132 ;  /* 0x0000007eb3847223 */ /* 0x000fc60000010084 */
[----:B------:R-:W-:Y:S01]  /*4b50*/  FADD.FTZ R124, R124, R18 ;  /* 0x000000127c7c7221 */ /* 0x000fe20000010000 */
[----:B------:R0:W-:Y:S03]  /*4b60*/  STL [R1+0x90], R138 ;  /* 0x0000908a01007387 */ /* 0x0001e60000100800 */
[----:B------:R-:W-:Y:S01]  /*4b70*/  FADD.FTZ R124, R124, R26 ;  /* 0x0000001a7c7c7221 */ /* 0x000fe20000010000 */
[----:B------:R0:W-:Y:S03]  /*4b80*/  STL [R1+0x94], R132 ;  /* 0x0000948401007387 */ /* 0x0001e60000100800 */
[----:B------:R-:W-:-:S04]  /*4b90*/  FADD.FTZ R124, R124, R34 ;  /* 0x000000227c7c7221 */ /* 0x000fc80000010000 */
[----:B------:R-:W-:-:S04]  /*4ba0*/  FADD.FTZ R124, R124, R144 ;  /* 0x000000907c7c7221 */ /* 0x000fc80000010000 */
[----:B------:R-:W-:-:S04]  /*4bb0*/  FADD.FTZ R124, R124, R153 ;  /* 0x000000997c7c7221 */ /* 0x000fc80000010000 */
[----:B------:R-:W-:Y:S01]  /*4bc0*/  FADD.FTZ R124, R124, R161 ;  /* 0x000000a17c7c7221 */ /* 0x000fe20000010000 */
[----:B------:R-:W-:-:S03]  /*4bd0*/  FFMA.FTZ R201, R179, R180, R125 ;  /* 0x000000b4b3c97223 */ /* 0x000fc6000001007d */
[----:B0-----:R-:W-:-:S07]  /*4be0*/  FADD.FTZ R200, R124, R180 ;  /* 0x000000b47cc87221 */ /* 0x001fce0000010000 */
.L_x_1896:
[----:B------:R-:W-:Y:S05]  /*4bf0*/  BSYNC.RECONVERGENT B1 ;  /* 0x0000000000017941 */ /* 0x000fea0003800200 */
.L_x_1895:
        /* <DEDUP_REMOVED lines=13> */
[----:B------:R-:W2:Y:S01]  /*4cd0*/  LDG.E.128 R124, desc[UR10][R128.64] ;  /* 0x0000000a807c7981 */ /* 0x000ea2000c1e1d00 */
[----:B-1----:R-:W-:-:S03]  /*4ce0*/  IMAD.WIDE.U32 R132, R202, 0x10, R132 ;  /* 0x00000010ca847825 */ /* 0x002fc600078e0084 */
[----:B------:R-:W4:Y:S04]  /*4cf0*/  LDL R170, [R1+0x11c] ;  /* 0x00011c0001aa7983 */ /* 0x000f280000100800 */
[----:B------:R-:W4:Y:S01]  /*4d00*/  LDL.LU R172, [R1+0x80] ;  /* 0x0000800001ac7983 */ /* 0x000f220000300800 */
[----:B------:R-:W-:-:S03]  /*4d10*/  IMAD.WIDE.U32 R136, R202, 0x10, R136 ;  /* 0x00000010ca887825 */ /* 0x000fc600078e0088 */
[----:B------:R-:W4:Y:S04]  /*4d20*/  LDG.E.128 R128, desc[UR10][R128.64+0x10] ;  /* 0x0000100a80807981 */ /* 0x000f28000c1e1d00 */
[----:B------:R-:W4:Y:S04]  /*4d30*/  LDG.E.128 R132, desc[UR10][R132.64] ;  /* 0x0000000a84847981 */ /* 0x000f28000c1e1d00 */
[----:B------:R-:W4:Y:S04]  /*4d40*/  LDG.E.128 R136, desc[UR10][R136.64] ;  /* 0x0000000a88887981 */ /* 0x000f28000c1e1d00 */
[----:B------:R-:W4:Y:S01]  /*4d50*/  LDL R181, [R1+0x1b0] ;  /* 0x0001b00001b57983 */ /* 0x000f220000100800 */
[----:B------:R-:W-:-:S03]  /*4d60*/  ISETP.NE.U32.AND P0, PT, RZ, UR12, PT ;  /* 0x0000000cff007c0c */ /* 0x000fc6000bf05070 */
[----:B------:R-:W4:Y:S01]  /*4d70*/  LDL R182, [R1+0x1ac] ;  /* 0x0001ac0001b67983 */ /* 0x000f220000100800 */
[----:B------:R-:W-:-:S13]  /*4d80*/  ISETP.NE.AND.EX P0, PT, RZ, UR13, PT, P0 ;  /* 0x0000000dff007c0c */ /* 0x000fda000bf05300 */
[----:B------:R-:W0:Y:S02]  /*4d90*/  @P0 LDC.64 R146, c[0x0][0x438] ;  /* 0x00010e00ff920b82 */ /* 0x000e240000000a00 */
[----:B0-----:R-:W-:-:S05]  /*4da0*/  @P0 IMAD.WIDE.U32 R146, R202, 0x20, R146 ;  /* 0x00000020ca920825 */ /* 0x001fca00078e0092 */
[----:B------:R-:W5:Y:S04]  /*4db0*/  @P0 LDG.E.128 R104, desc[UR10][R146.64] ;  /* 0x0000000a92680981 */ /* 0x000f68000c1e1d00 */
[----:B------:R0:W5:Y:S01]  /*4dc0*/  @P0 LDG.E.128 R108, desc[UR10][R146.64+0x10] ;  /* 0x0000100a926c0981 */ /* 0x000162000c1e1d00 */
[----:B---3--:R-:W-:Y:S01]  /*4dd0*/  SHF.L.U32 R140, R152, 0x10, RZ ;  /* 0x00000010988c7819 */ /* 0x008fe200000006ff */
[C---:B--2---:R-:W-:Y:S01]  /*4de0*/  FADD.FTZ R39, -R183.reuse, R124 ;  /* 0x0000007cb7277221 */ /* 0x044fe20000010100 */
[----:B----4-:R-:W-:Y:S01]  /*4df0*/  FADD.FTZ R124, -R183, R128 ;  /* 0x00000080b77c7221 */ /* 0x010fe20000010100 */
[----:B------:R-:W-:Y:S02]  /*4e00*/  SHF.L.U32 R128, R148, 0x10, RZ ;  /* 0x0000001094807819 */ /* 0x000fe400000006ff */
[----:B------:R-:W-:-:S02]  /*4e10*/  SHF.L.U32 R145, R132, 0x10, RZ ;  /* 0x0000001084917819 */ /* 0x000fc400000006ff */
[----:B0-----:R-:W-:-:S03]  /*4e20*/  SHF.L.U32 R146, R136, 0x10, RZ ;  /* 0x0000001088927819 */ /* 0x001fc600000006ff */
[----:B------:R-:W-:Y:S01]  /*4e30*/  FMUL.FTZ R128, R128, R145 ;  /* 0x0000009180807220 */ /* 0x000fe20000410000 */
[----:B-----5:R-:W-:-:S03]  /*4e40*/  FMUL.FTZ R39, R11, R39 ;  /* 0x000000270b277220 */ /* 0x020fc60000410000 */
[-CC-:B------:R-:W-:Y:S01]  /*4e50*/  FFMA.FTZ R140, R140, R146.reuse, R128.reuse ;  /* 0x000000928c8c7223 */ /* 0x180fe20000010080 */
[----:B------:R-:W-:Y:S01]  /*4e60*/  PRMT R128, R132, 0x7632, R128 ;  /* 0x0000763284807816 */ /* 0x000fe20000000080 */
[----:B------:R-:W-:Y:S01]  /*4e70*/  FADD.FTZ R125, -R183, R125 ;  /* 0x0000007db77d7221 */ /* 0x000fe20000010100 */
[----:B------:R-:W-:Y:S01]  /*4e80*/  PRMT R132, R136, 0x7632, R132 ;  /* 0x0000763288847816 */ /* 0x000fe20000000084 */
[----:B------:R-:W-:Y:S01]  /*4e90*/  FADD.FTZ R60, R60, R145 ;  /* 0x000000913c3c7221 */ /* 0x000fe20000010000 */
[----:B------:R-:W-:Y:S01]  /*4ea0*/  FFMA.FTZ R196, R39, R145, R196 ;  /* 0x0000009127c47223 */ /* 0x000fe200000100c4 */
[----:B------:R-:W-:Y:S01]  /*4eb0*/  FMUL.FTZ R145, R11, R125 ;  /* 0x0000007d0b917220 */ /* 0x000fe20000410000 */
[----:B------:R-:W-:Y:S01]  /*4ec0*/  SHF.L.U32 R132, R132, 0x10, RZ ;  /* 0x0000001084847819 */ /* 0x000fe200000006ff */
[----:B------:R-:W-:-:S04]  /*4ed0*/  FFMA.FTZ R151, R39, R146, R151 ;  /* 0x0000009227977223 */ /* 0x000fc80000010097 */
[----:B------:R-:W-:Y:S01]  /*4ee0*/  FFMA.FTZ R169, R145, R132, R169 ;  /* 0x0000008491a97223 */ /* 0x000fe200000100a9 */
[----:B------:R-:W-:Y:S01]  /*4ef0*/  STL [R1+0x78], R151 ;  /* 0x0000789701007387 */ /* 0x000fe20000100800 */
[----:B------:R-:W-:Y:S02]  /*4f00*/  SHF.L.U32 R125, R171, 0x10, RZ ;  /* 0x00000010ab7d7819 */ /* 0x000fe400000006ff */
[----:B------:R-:W-:Y:S01]  /*4f10*/  SHF.L.U32 R128, R128, 0x10, RZ ;  /* 0x0000001080807819 */ /* 0x000fe200000006ff */
[----:B------:R0:W-:Y:S01]  /*4f20*/  STL [R1+0x7c], R169 ;  /* 0x00007ca901007387 */ /* 0x0001e20000100800 */
[----:B------:R-:W-:-:S03]  /*4f30*/  SHF.L.U32 R136, R150, 0x10, RZ ;  /* 0x0000001096887819 */ /* 0x000fc600000006ff */
[----:B------:R-:W2:Y:S01]  /*4f40*/  LDL.LU R171, [R1+0x84] ;  /* 0x0000840001ab7983 */ /* 0x000ea20000300800 */
[----:B------:R-:W-:Y:S01]  /*4f50*/  FADD.FTZ R240, R240, R146 ;  /* 0x00000092f0f07221 */ /* 0x000fe20000010000 */
[-C--:B------:R-:W-:Y:S01]  /*4f60*/  FMUL.FTZ R146, R136, R128.reuse ;  /* 0x0000008088927220 */ /* 0x080fe20000410000 */
[----:B------:R-:W-:Y:S01]  /*4f70*/  SHF.L.U32 R136, R149, 0x10, RZ ;  /* 0x0000001095887819 */ /* 0x000fe200000006ff */
[----:B------:R-:W-:Y:S01]  /*4f80*/  FADD.FTZ R126, -R183, R126 ;  /* 0x0000007eb77e7221 */ /* 0x000fe20000010100 */
[----:B------:R-:W-:Y:S01]  /*4f90*/  FADD.FTZ R241, R241, R132 ;  /* 0x00000084f1f17221 */ /* 0x000fe20000010000 */
[----:B------:R-:W-:Y:S01]  /*4fa0*/  FADD.FTZ R61, R61, R128 ;  /* 0x000000803d3d7221 */ /* 0x000fe20000010000 */
[----:B------:R-:W-:Y:S01]  /*4fb0*/  FFMA.FTZ R197, R145, R128, R197 ;  /* 0x0000008091c57223 */ /* 0x000fe200000100c5 */
[----:B------:R-:W-:Y:S01]  /*4fc0*/  FFMA.FTZ R146, R136, R132, R146 ;  /* 0x0000008488927223 */ /* 0x000fe20000010092 */
[----:B------:R-:W-:Y:S01]  /*4fd0*/  SHF.L.U32 R136, R133, 0x10, RZ ;  /* 0x0000001085887819 */ /* 0x000fe200000006ff */
[----:B------:R-:W-:Y:S01]  /*4fe0*/  FMUL.FTZ R147, R11, R126 ;  /* 0x0000007e0b937220 */ /* 0x000fe20000410000 */
[----:B------:R-:W-:Y:S01]  /*4ff0*/  SHF.L.U32 R132, R137, 0x10, RZ ;  /* 0x0000001089847819 */ /* 0x000fe200000006ff */
[----:B------:R-:W3:Y:S01]  /*5000*/  LDL R150, [R1+0x110] ;  /* 0x0001100001967983 */ /* 0x000ee20000100800 */
[----:B------:R-:W-:Y:S01]  /*5010*/  SHF.L.U32 R128, R170, 0x10, RZ ;  /* 0x00000010aa807819 */ /* 0x000fe200000006ff */
[----:B------:R-:W-:-:S02]  /*5020*/  FMUL.FTZ R125, R125, R136 ;  /* 0x000000887d7d7220 */ /* 0x000fc40000410000 */
[-C--:B------:R-:W-:Y:S01]  /*5030*/  FFMA.FTZ R172, R147, R132.reuse, R172 ;  /* 0x0000008493ac7223 */ /* 0x080fe200000100ac */
[----:B------:R-:W4:Y:S01]  /*5040*/  LDL R149, [R1+0x120] ;  /* 0x0001200001957983 */ /* 0x000f220000100800 */
[----:B------:R-:W-:Y:S01]  /*5050*/  FFMA.FTZ R148, R128, R132, R125 ;  /* 0x0000008480947223 */ /* 0x000fe2000001007d */
[----:B------:R-:W-:Y:S02]  /*5060*/  SHF.L.U32 R128, R181, 0x10, RZ ;  /* 0x00000010b5807819 */ /* 0x000fe400000006ff */
[----:B------:R1:W-:Y:S04]  /*5070*/  STL [R1+0x80], R172 ;  /* 0x000080ac01007387 */ /* 0x0003e80000100800 */
[----:B------:R-:W4:Y:S01]  /*5080*/  LDL.LU R181, [R1+0x68] ;  /* 0x0000680001b57983 */ /* 0x000f220000300800 */
[----:B------:R-:W-:Y:S01]  /*5090*/  PRMT R126, R137, 0x7632, R126 ;  /* 0x00007632897e7816 */ /* 0x000fe2000000007e */
[----:B------:R-:W-:Y:S01]  /*50a0*/  FADD.FTZ R127, -R183, R127 ;  /* 0x0000007fb77f7221 */ /* 0x000fe20000010100 */
[----:B------:R-:W-:Y:S01]  /*50b0*/  PRMT R125, R133, 0x7632, R125 ;  /* 0x00007632857d7816 */ /* 0x000fe2000000007d */
[----:B------:R-:W4:Y:S01]  /*50c0*/  LDL R170, [R1+0x1b8] ;  /* 0x0001b80001aa7983 */ /* 0x000f220000100800 */
[----:B------:R-:W-:Y:S01]  /*50d0*/  SHF.L.U32 R126, R126, 0x10, RZ ;  /* 0x000000107e7e7819 */ /* 0x000fe200000006ff */
[----:B------:R-:W-:Y:S01]  /*50e0*/  FMUL.FTZ R152, R11, R127 ;  /* 0x0000007f0b987220 */ /* 0x000fe20000410000 */
[----:B------:R-:W-:Y:S01]  /*50f0*/  SHF.L.U32 R125, R125, 0x10, RZ ;  /* 0x000000107d7d7819 */ /* 0x000fe200000006ff */
[----:B------:R-:W-:Y:S01]  /*5100*/  FADD.FTZ R242, R242, R132 ;  /* 0x00000084f2f27221 */ /* 0x000fe20000010000 */
[----:B0-----:R-:W4:Y:S03]  /*5110*/  LDL R169, [R1+0x1b4] ;  /* 0x0001b40001a97983 */ /* 0x001f260000100800 */
[----:B------:R-:W-:Y:S01]  /*5120*/  FMUL.FTZ R132, R128, R125 ;  /* 0x0000007d80847220 */ /* 0x000fe20000410000 */
[----:B------:R-:W-:Y:S01]  /*5130*/  SHF.L.U32 R128, R182, 0x10, RZ ;  /* 0x00000010b6807819 */ /* 0x000fe200000006ff */
[----:B-1----:R-:W4:Y:S01]  /*5140*/  LDL R172, [R1+0x114] ;  /* 0x0001140001ac7983 */ /* 0x002f220000100800 */
[----:B------:R-:W-:Y:S01]  /*5150*/  FADD.FTZ R62, R62, R136 ;  /* 0x000000883e3e7221 */ /* 0x000fe20000010000 */
[----:B------:R-:W-:-:S02]  /*5160*/  FFMA.FTZ R198, R147, R136, R198 ;  /* 0x0000008893c67223 */ /* 0x000fc400000100c6 */
[-C--:B------:R-:W-:Y:S01]  /*5170*/  FFMA.FTZ R151, R128, R126.reuse, R132 ;  /* 0x0000007e80977223 */ /* 0x080fe20000010084 */
[----:B------:R-:W-:Y:S01]  /*5180*/  FADD.FTZ R63, R63, R125 ;  /* 0x0000007d3f3f7221 */ /* 0x000fe20000010000 */
[----:B------:R-:W-:Y:S01]  /*5190*/  FFMA.FTZ R199, R152, R125, R199 ;  /* 0x0000007d98c77223 */ /* 0x000fe200000100c7 */
[----:B------:R-:W-:Y:S02]  /*51a0*/  SHF.L.U32 R128, R138, 0x10, RZ ;  /* 0x000000108a807819 */ /* 0x000fe400000006ff */
[----:B------:R-:W-:Y:S01]  /*51b0*/  SHF.L.U32 R127, R134, 0x10, RZ ;  /* 0x00000010867f7819 */ /* 0x000fe200000006ff */
[----:B------:R-:W-:Y:S02]  /*51c0*/  FADD.FTZ R243, R243, R126 ;  /* 0x0000007ef3f37221 */ /* 0x000fe40000010000 */
[----:B------:R-:W-:Y:S01]  /*51d0*/  FADD.FTZ R236, R236, R128 ;  /* 0x00000080ecec7221 */ /* 0x000fe20000010000 */
[----:B--2---:R-:W-:-:S05]  /*51e0*/  FFMA.FTZ R171, R152, R126, R171 ;  /* 0x0000007e98ab7223 */ /* 0x004fca00000100ab */
[----:B------:R0:W-:Y:S04]  /*51f0*/  STL [R1+0x84], R171 ;  /* 0x000084ab01007387 */ /* 0x0001e80000100800 */
[----:B0-----:R-:W2:Y:S04]  /*5200*/  LDL R171, [R1+0x124] ;  /* 0x0001240001ab7983 */ /* 0x001ea80000100800 */
[----:B------:R-:W2:Y:S04]  /*5210*/  LDL.LU R137, [R1+0x70] ;  /* 0x0000700001897983 */ /* 0x000ea80000300800 */
[----:B------:R-:W2:Y:S04]  /*5220*/  LDL R133, [R1+0x1c0] ;  /* 0x0001c00001857983 */ /* 0x000ea80000100800 */
[----:B------:R-:W2:Y:S04]  /*5230*/  LDL R132, [R1+0x1bc] ;  /* 0x0001bc0001847983 */ /* 0x000ea80000100800 */
[----:B------:R-:W2:Y:S01]  /*5240*/  LDL.LU R136, [R1+0x6c] ;  /* 0x00006c0001887983 */ /* 0x000ea20000300800 */
[----:B---3--:R-:W-:Y:S01]  /*5250*/  SHF.L.U32 R125, R150, 0x10, RZ ;  /* 0x00000010967d7819 */ /* 0x008fe200000006ff */
[----:B------:R-:W-:Y:S01]  /*5260*/  FMUL.FTZ R150, R11, R124 ;  /* 0x0000007c0b967220 */ /* 0x000fe20000410000 */
[----:B----4-:R-:W-:-:S03]  /*5270*/  SHF.L.U32 R126, R149, 0x10, RZ ;  /* 0x00000010957e7819 */ /* 0x010fc600000006ff */
[----:B------:R-:W-:Y:S01]  /*5280*/  FFMA.FTZ R181, R150, R128, R181 ;  /* 0x0000008096b57223 */ /* 0x000fe200000100b5 */
[----:B------:R-:W-:-:S04]  /*5290*/  FMUL.FTZ R125, R125, R127 ;  /* 0x0000007f7d7d7220 */ /* 0x000fc80000410000 */
[----:B------:R-:W-:Y:S01]  /*52a0*/  FFMA.FTZ R149, R126, R128, R125 ;  /* 0x000000807e957223 */ /* 0x000fe2000001007d */
[----:B------:R0:W-:Y:S04]  /*52b0*/  STL [R1+0x68], R181 ;  /* 0x000068b501007387 */ /* 0x0001e80000100800 */
[----:B------:R-:W3:Y:S01]  /*52c0*/  LDL.LU R128, [R1+0x74] ;  /* 0x0000740001807983 */ /* 0x000ee20000300800 */
[----:B------:R-:W-:Y:S01]  /*52d0*/  PRMT R124, R134, 0x7632, R124 ;  /* 0x00007632867c7816 */ /* 0x000fe2000000007c */
[----:B------:R-:W-:Y:S01]  /*52e0*/  FADD.FTZ R56, R56, R127 ;  /* 0x0000007f38387221 */ /* 0x000fe20000010000 */
[----:B------:R-:W-:Y:S01]  /*52f0*/  FFMA.FTZ R192, R150, R127, R192 ;  /* 0x0000007f96c07223 */ /* 0x000fe200000100c0 */
[----:B------:R-:W-:Y:S01]  /*5300*/  PRMT R125, R138, 0x7632, R125 ;  /* 0x000076328a7d7816 */ /* 0x000fe2000000007d */
[----:B------:R-:W-:Y:S01]  /*5310*/  FADD.FTZ R129, -R183, R129 ;  /* 0x00000081b7817221 */ /* 0x000fe20000010100 */
[----:B------:R-:W-:-:S02]  /*5320*/  SHF.L.U32 R124, R124, 0x10, RZ ;  /* 0x000000107c7c7819 */ /* 0x000fc400000006ff */
[----:B------:R-:W-:Y:S02]  /*5330*/  SHF.L.U32 R127, R170, 0x10, RZ ;  /* 0x00000010aa7f7819 */ /* 0x000fe400000006ff */
[----:B------:R-:W-:Y:S02]  /*5340*/  SHF.L.U32 R125, R125, 0x10, RZ ;  /* 0x000000107d7d7819 */ /* 0x000fe400000006ff */
[----:B------:R-:W-:Y:S01]  /*5350*/  SHF.L.U32 R126, R169, 0x10, RZ ;  /* 0x00000010a97e7819 */ /* 0x000fe200000006ff */
[-C--:B------:R-:W-:Y:S01]  /*5360*/  FMUL.FTZ R127, R127, R124.reuse ;  /* 0x0000007c7f7f7220 */ /* 0x080fe20000410000 */
[----:B------:R-:W-:Y:S01]  /*5370*/  FMUL.FTZ R169, R11, R129 ;  /* 0x000000810ba97220 */ /* 0x000fe20000410000 */
[----:B------:R-:W-:Y:S02]  /*5380*/  FADD.FTZ R57, R57, R124 ;  /* 0x0000007c39397221 */ /* 0x000fe40000010000 */
[----:B------:R-:W-:Y:S01]  /*5390*/  FFMA.FTZ R170, R126, R125, R127 ;  /* 0x0000007d7eaa7223 */ /* 0x000fe2000001007f */
[----:B------:R-:W-:Y:S01]  /*53a0*/  FFMA.FTZ R193, R169, R124, R193 ;  /* 0x0000007ca9c17223 */ /* 0x000fe200000100c1 */
[----:B------:R-:W-:-:S02]  /*53b0*/  SHF.L.U32 R124, R172, 0x10, RZ ;  /* 0x00000010ac7c7819 */ /* 0x000fc400000006ff */
[----:B------:R-:W-:Y:S01]  /*53c0*/  SHF.L.U32 R126, R135, 0x10, RZ ;  /* 0x00000010877e7819 */ /* 0x000fe200000006ff */
[----:B------:R-:W-:Y:S01]  /*53d0*/  FADD.FTZ R237, R237, R125 ;  /* 0x0000007deded7221 */ /* 0x000fe20000010000 */
[----:B------:R-:W-:Y:S01]  /*53e0*/  SHF.L.U32 R127, R139, 0x10, RZ ;  /* 0x000000108b7f7819 */ /* 0x000fe200000006ff */
[C---:B------:R-:W-:Y:S02]  /*53f0*/  FADD.FTZ R130, -R183.reuse, R130 ;  /* 0x00000082b7827221 */ /* 0x040fe40000010100 */
[----:B------:R-:W-:Y:S02]  /*5400*/  FMUL.FTZ R124, R124, R126 ;  /* 0x0000007e7c7c7220 */ /* 0x000fe40000410000 */
[----:B------:R-:W-:Y:S01]  /*5410*/  FADD.FTZ R238, R238, R127 ;  /* 0x0000007feeee7221 */ /* 0x000fe20000010000 */
[----:B------:R-:W-:Y:S01]  /*5420*/  FADD.FTZ R131, -R183, R131 ;  /* 0x00000083b7837221 */ /* 0x000fe20000010100 */
[----:B------:R-:W-:-:S03]  /*5430*/  FADD.FTZ R58, R58, R126 ;  /* 0x0000007e3a3a7221 */ /* 0x000fc60000010000 */
[----:B0-----:R-:W-:Y:S01]  /*5440*/  FMUL.FTZ R181, R11, R131 ;  /* 0x000000830bb57220 */ /* 0x001fe20000410000 */
[----:B--2---:R-:W-:Y:S01]  /*5450*/  FFMA.FTZ R136, R169, R125, R136 ;  /* 0x0000007da9887223 */ /* 0x004fe20000010088 */
[----:B------:R-:W-:Y:S01]  /*5460*/  SHF.L.U32 R125, R171, 0x10, RZ ;  /* 0x00000010ab7d7819 */ /* 0x000fe200000006ff */
[----:B------:R-:W-:-:S04]  /*5470*/  FMUL.FTZ R171, R11, R130 ;  /* 0x000000820bab7220 */ /* 0x000fc80000410000 */
[-CC-:B------:R-:W-:Y:S01]  /*5480*/  FFMA.FTZ R172, R125, R127.reuse, R124.reuse ;  /* 0x0000007f7dac7223 */ /* 0x180fe2000001007c */
[----:B------:R-:W-:Y:S01]  /*5490*/  PRMT R124, R135, 0x7632, R124 ;  /* 0x00007632877c7816 */ /* 0x000fe2000000007c */
[----:B------:R-:W-:Y:S01]  /*54a0*/  FFMA.FTZ R137, R171, R127, R137 ;  /* 0x0000007fab897223 */ /* 0x000fe20000010089 */
[----:B------:R-:W-:Y:S02]  /*54b0*/  PRMT R125, R139, 0x7632, R125 ;  /* 0x000076328b7d7816 */ /* 0x000fe4000000007d */
[----:B------:R-:W-:Y:S02]  /*54c0*/  SHF.L.U32 R124, R124, 0x10, RZ ;  /* 0x000000107c7c7819 */ /* 0x000fe400000006ff */
[----:B------:R-:W-:Y:S01]  /*54d0*/  SHF.L.U32 R127, R133, 0x10, RZ ;  /* 0x00000010857f7819 */ /* 0x000fe200000006ff */
[----:B------:R-:W-:Y:S01]  /*54e0*/  FFMA.FTZ R194, R171, R126, R194 ;  /* 0x0000007eabc27223 */ /* 0x000fe200000100c2 */
[----:B------:R-:W-:Y:S02]  /*54f0*/  SHF.L.U32 R125, R125, 0x10, RZ ;  /* 0x000000107d7d7819 */ /* 0x000fe400000006ff */
[----:B------:R-:W-:Y:S01]  /*5500*/  SHF.L.U32 R126, R132, 0x10, RZ ;  /* 0x00000010847e7819 */ /* 0x000fe200000006ff */
[-C--:B------:R-:W-:Y:S01]  /*5510*/  FMUL.FTZ R127, R127, R124.reuse ;  /* 0x0000007c7f7f7220 */ /* 0x080fe20000410000 */
[----:B------:R-:W-:Y:S01]  /*5520*/  FADD.FTZ R59, R59, R124 ;  /* 0x0000007c3b3b7221 */ /* 0x000fe20000010000 */
[----:B------:R-:W-:Y:S01]  /*5530*/  FADD.FTZ R239, R239, R125 ;  /* 0x0000007defef7221 */ /* 0x000fe20000010000 */
[CC--:B---3--:R-:W-:Y:S01]  /*5540*/  FFMA.FTZ R128, R181.reuse, R125.reuse, R128 ;  /* 0x0000007db5807223 */ /* 0x0c8fe20000010080 */
[----:B------:R-:W-:Y:S01]  /*5550*/  FFMA.FTZ R182, R126, R125, R127 ;  /* 0x0000007d7eb67223 */ /* 0x000fe2000001007f */
[----:B------:R-:W-:Y:S01]  /*5560*/  FFMA.FTZ R195, R181, R124, R195 ;  /* 0x0000007cb5c37223 */ /* 0x000fe200000100c3 */
[----:B------:R-:W-:Y:S01]  /*5570*/  FADD.FTZ R124, R200, R140 ;  /* 0x0000008cc87c7221 */ /* 0x000fe20000010000 */
[----:B------:R-:W-:Y:S01]  /*5580*/  FFMA.FTZ R125, R39, R140, R201 ;  /* 0x0000008c277d7223 */ /* 0x000fe200000100c9 */
[----:B------:R0:W-:Y:S02]  /*5590*/  STL [R1+0x6c], R136 ;  /* 0x00006c8801007387 */ /* 0x0001e40000100800 */
[----:B------:R-:W-:Y:S01]  /*55a0*/  FADD.FTZ R124, R124, R146 ;  /* 0x000000927c7c7221 */ /* 0x000fe20000010000 */
[----:B------:R-:W-:Y:S01]  /*55b0*/  FFMA.FTZ R125, R145, R146, R125 ;  /* 0x00000092917d7223 */ /* 0x000fe2000001007d */
[----:B------:R0:W-:Y:S02]  /*55c0*/  STL [R1+0x70], R137 ;  /* 0x0000708901007387 */ /* 0x0001e40000100800 */
        /* <DEDUP_REMOVED lines=12> */
[----:B0-----:R-:W-:-:S07]  /*5690*/  FFMA.FTZ R201, R181, R182, R125 ;  /* 0x000000b6b5c97223 */ /* 0x001fce000001007d */
.L_x_1898:
[----:B------:R-:W-:Y:S05]  /*56a0*/  BSYNC.RECONVERGENT B1 ;  /* 0x0000000000017941 */ /* 0x000fea0003800200 */
.L_x_1897:
        /* <DEDUP_REMOVED lines=23> */
.L_x_1980:
        /* <DEDUP_REMOVED lines=32> */
[--C-:B------:R-:W-:Y:S01]  /*5a20*/  FFMA.FTZ R127, R142, R129, R128.reuse ;  /* 0x000000818e7f7223 */ /* 0x100fe20000010080 */
[----:B------:R-:W-:Y:S01]  /*5a30*/  F2FP.BF16.F32.PACK_AB R125, R126, R125 ;  /* 0x0000007d7e7d723e */ /* 0x000fe200000010ff */
[----:B------:R-:W-:Y:S01]  /*5a40*/  FFMA.FTZ R126, R160, R129, R128 ;  /* 0x00000081a07e7223 */ /* 0x000fe20000010080 */
[----:B------:R-:W-:Y:S01]  /*5a50*/  FADD.FTZ R130, R167, -R130 ;  /* 0x80000082a7827221 */ /* 0x000fe20000010000 */
[----:B------:R-:W-:Y:S02]  /*5a60*/  FADD.FTZ R127, R141, -R127 ;  /* 0x8000007f8d7f7221 */ /* 0x000fe40000010000 */
[----:B------:R-:W-:Y:S01]  /*5a70*/  FADD.FTZ R126, R159, -R126 ;  /* 0x8000007e9f7e7221 */ /* 0x000fe20000010000 */
[C---:B------:R-:W-:Y:S01]  /*5a80*/  FMUL.FTZ R130, R11.reuse, R130 ;  /* 0x000000820b827220 */ /* 0x040fe20000410000 */
[C---:B------:R-:W-:Y:S02]  /*5a90*/  FMUL.FTZ R127, R11.reuse, R127 ;  /* 0x0000007f0b7f7220 */ /* 0x040fe40000410000 */
[----:B------:R-:W-:-:S05]  /*5aa0*/  FMUL.FTZ R126, R11, R126 ;  /* 0x0000007e0b7e7220 */ /* 0x000fca0000410000 */
[----:B------:R-:W-:Y:S01]  /*5ab0*/  F2FP.BF16.F32.PACK_AB R126, R126, R127 ;  /* 0x0000007f7e7e723e */ /* 0x000fe200000010ff */
[----:B------:R-:W-:-:S04]  /*5ac0*/  FFMA.FTZ R127, R173, R129, R128 ;  /* 0x00000081ad7f7223 */ /* 0x000fc80000010080 */
[----:B------:R-:W-:-:S04]  /*5ad0*/  FADD.FTZ R127, R174, -R127 ;  /* 0x8000007fae7f7221 */ /* 0x000fc80000010000 */
[----:B------:R-:W-:-:S05]  /*5ae0*/  FMUL.FTZ R127, R11, R127 ;  /* 0x0000007f0b7f7220 */ /* 0x000fca0000410000 */
[----:B------:R-:W-:Y:S01]  /*5af0*/  F2FP.BF16.F32.PACK_AB R127, R127, R130 ;  /* 0x000000827f7f723e */ /* 0x000fe200000010ff */
[----:B------:R-:W-:Y:S06]  /*5b00*/  BRA `(.L_x_1905) ;  /* 0x0000000c00a07947 */ /* 0x000fec0003800000 */
.L_x_1904:
        /* <DEDUP_REMOVED lines=33> */
.L_x_1903:
        /* <DEDUP_REMOVED lines=11> */
[-CC-:B------:R-:W-:Y:S01]  /*5dd0*/  FFMA.FTZ R116, R142, R129.reuse, R128.reuse ;  /* 0x000000818e747223 */ /* 0x180fe20000010080 */
[----:B------:R-:W-:Y:S01]  /*5de0*/  FADD.FTZ R123, R31, -R117 ;  /* 0x800000751f7b7221 */ /* 0x000fe20000010000 */
        /* <DEDUP_REMOVED lines=19> */
.L_x_1906:
        /* <DEDUP_REMOVED lines=33> */
.L_x_1902:
        /* <DEDUP_REMOVED lines=16> */
[C---:B-----5:R-:W-:Y:S01]  /*6230*/  FFMA.FTZ R127, R11.reuse, R127, R52 ;  /* 0x0000007f0b7f7223 */ /* 0x060fe20000010034 */
[C---:B------:R-:W-:Y:S01]  /*6240*/  FFMA.FTZ R124, R11.reuse, R124, R53 ;  /* 0x0000007c0b7c7223 */ /* 0x040fe20000010035 */
[C---:B------:R-:W-:Y:S01]  /*6250*/  FFMA.FTZ R125, R11.reuse, R125, R54 ;  /* 0x0000007d0b7d7223 */ /* 0x040fe20000010036 */
[----:B------:R-:W-:Y:S01]  /*6260*/  FFMA.FTZ R126, R11, R126, R55 ;  /* 0x0000007e0b7e7223 */ /* 0x000fe20000010037 */
        /* <DEDUP_REMOVED lines=8> */
[C---:B------:R-:W-:Y:S01]  /*62f0*/  FFMA.FTZ R130, R11.reuse, R130, R50 ;  /* 0x000000820b827223 */ /* 0x040fe20000010032 */
[C---:B------:R-:W-:Y:S02]  /*6300*/  FFMA.FTZ R127, R11.reuse, R127, R48 ;  /* 0x0000007f0b7f7223 */ /* 0x040fe40000010030 */
[----:B------:R-:W-:-:S05]  /*6310*/  FFMA.FTZ R126, R11, R126, R49 ;  /* 0x0000007e0b7e7223 */ /* 0x000fca0000010031 */
[----:B------:R-:W-:Y:S01]  /*6320*/  F2FP.BF16.F32.PACK_AB R126, R126, R127 ;  /* 0x0000007f7e7e723e */ /* 0x000fe200000010ff */
[----:B------:R-:W-:-:S04]  /*6330*/  FFMA.FTZ R127, R173, R129, R128 ;  /* 0x00000081ad7f7223 */ /* 0x000fc80000010080 */
[----:B------:R-:W-:-:S04]  /*6340*/  FADD.FTZ R127, R174, -R127 ;  /* 0x8000007fae7f7221 */ /* 0x000fc80000010000 */
[----:B------:R-:W-:-:S05]  /*6350*/  FFMA.FTZ R127, R11, R127, R51 ;  /* 0x0000007f0b7f7223 */ /* 0x000fca0000010033 */
[----:B------:R-:W-:Y:S01]  /*6360*/  F2FP.BF16.F32.PACK_AB R127, R127, R130 ;  /* 0x000000827f7f723e */ /* 0x000fe200000010ff */
[----:B------:R-:W-:Y:S06]  /*6370*/  BRA `(.L_x_1905) ;  /* 0x0000000400847947 */ /* 0x000fec0003800000 */
.L_x_1908:
        /* <DEDUP_REMOVED lines=8> */
[C---:B-----5:R-:W-:Y:S01]  /*6400*/  FFMA.FTZ R112, R11.reuse, R112, R50 ;  /* 0x000000700b707223 */ /* 0x060fe20000010032 */
[----:B------:R-:W-:Y:S01]  /*6410*/  FFMA.FTZ R113, R11, R113, R51 ;  /* 0x000000710b717223 */ /* 0x000fe20000010033 */
[----:B------:R-:W-:Y:S01]  /*6420*/  FADD.FTZ R126, R141, -R126 ;  /* 0x8000007e8d7e7221 */ /* 0x000fe20000010000 */
[----:B------:R-:W-:Y:S01]  /*6430*/  FADD.FTZ R124, R159, -R124 ;  /* 0x8000007c9f7c7221 */ /* 0x000fe20000010000 */
[----:B------:R-:W-:Y:S01]  /*6440*/  FADD.FTZ R114, R19, -R114 ;  /* 0x8000007213727221 */ /* 0x000fe20000010000 */
[----:B------:R-:W-:Y:S01]  /*6450*/  FADD.FTZ R115, R31, -R115 ;  /* 0x800000731f737221 */ /* 0x000fe20000010000 */
[----:B------:R-:W-:Y:S01]  /*6460*/  F2FP.BF16.F32.PACK_AB R127, R113, R112 ;  /* 0x00000070717f723e */ /* 0x000fe200000010ff */
[-CC-:B------:R-:W-:Y:S01]  /*6470*/  FFMA.FTZ R112, R0, R129.reuse, R128.reuse ;  /* 0x0000008100707223 */ /* 0x180fe20000010080 */
[----:B------:R-:W-:Y:S01]  /*6480*/  FFMA.FTZ R113, R12, R129, R128 ;  /* 0x000000810c717223 */ /* 0x000fe20000010080 */
[C---:B------:R-:W-:Y:S01]  /*6490*/  FFMA.FTZ R126, R11.reuse, R126, R48 ;  /* 0x0000007e0b7e7223 */ /* 0x040fe20000010030 */
[----:B------:R-:W-:Y:S01]  /*64a0*/  FFMA.FTZ R124, R11, R124, R49 ;  /* 0x0000007c0b7c7223 */ /* 0x000fe20000010031 */
[----:B------:R-:W-:Y:S01]  /*64b0*/  FADD.FTZ R112, R9, -R112 ;  /* 0x8000007009707221 */ /* 0x000fe20000010000 */
[----:B------:R-:W-:Y:S01]  /*64c0*/  FADD.FTZ R113, R10, -R113 ;  /* 0x800000710a717221 */ /* 0x000fe20000010000 */
[C---:B------:R-:W-:Y:S01]  /*64d0*/  FFMA.FTZ R114, R11.reuse, R114, R54 ;  /* 0x000000720b727223 */ /* 0x040fe20000010036 */
[C---:B------:R-:W-:Y:S01]  /*64e0*/  FFMA.FTZ R115, R11.reuse, R115, R55 ;  /* 0x000000730b737223 */ /* 0x040fe20000010037 */
[C---:B------:R-:W-:Y:S01]  /*64f0*/  FFMA.FTZ R112, R11.reuse, R112, R52 ;  /* 0x000000700b707223 */ /* 0x040fe20000010034 */
        /* <DEDUP_REMOVED lines=9> */
.L_x_1907:
        /* <DEDUP_REMOVED lines=32> */
.L_x_1909:
        /* <DEDUP_REMOVED lines=31> */
[----:B------:R-:W-:-:S07]  /*6980*/  MOV R112, R124 ;  /* 0x0000007c00707202 */ /* 0x000fce0000000f00 */
.L_x_1905:
[----:B------:R-:W-:-:S04]  /*6990*/  ISETP.NE.U32.AND P0, PT, RZ, UR4, PT ;  /* 0x00000004ff007c0c */ /* 0x000fc8000bf05070 */
[----:B------:R-:W-:-:S13]  /*69a0*/  ISETP.NE.AND.EX P0, PT, RZ, UR5, PT, P0 ;  /* 0x00000005ff007c0c */ /* 0x000fda000bf05300 */
[----:B------:R-:W0:Y:S02]  /*69b0*/  @P0 LDC.64 R130, c[0x0][0x478] ;  /* 0x00011e00ff820b82 */ /* 0x000e240000000a00 */
[----:B0-----:R-:W-:-:S05]  /*69c0*/  @P0 IMAD.WIDE.U32 R130, R2, 0x20, R130 ;  /* 0x0000002002820825 */ /* 0x001fca00078e0082 */
[----:B------:R-:W-:Y:S04]  /*69d0*/  @P0 STG.E.128 desc[UR10][R130.64], R120 ;  /* 0x0000007882000986 */ /* 0x000fe8000c101d0a */
        /* <DEDUP_REMOVED lines=10> */
.L_x_1901:
[----:B------:R-:W-:Y:S05]  /*6a80*/  BSYNC.RECONVERGENT B1 ;  /* 0x0000000000017941 */ /* 0x000fea0003800200 */
.L_x_1900:
        /* <DEDUP_REMOVED lines=46> */
.L_x_1914:
        /* <DEDUP_REMOVED lines=26> */
[----:B0-----:R-:W-:Y:S02]  /*6f10*/  F2FP.BF16.F32.PACK_AB R125, R123, R122 ;  /* 0x0000007a7b7d723e */ /* 0x001fe400000010ff */
[----:B------:R-:W-:Y:S01]  /*6f20*/  F2FP.BF16.F32.PACK_AB R124, R121, R120 ;  /* 0x00000078797c723e */ /* 0x000fe200000010ff */
[----:B------:R-:W-:Y:S06]  /*6f30*/  BRA `(.L_x_1915) ;  /* 0x0000000c00247947 */ /* 0x000fec0003800000 */
.L_x_1913:
[----:B0-----:R-:W0:Y:S02]  /*6f40*/  LDC.64 R124, c[0x0][0x470] ;  /* 0x00011c00ff7c7b82 */ /* 0x001e240000000a00 */
        /* <DEDUP_REMOVED lines=36> */
.L_x_1916:
        /* <DEDUP_REMOVED lines=29> */
.L_x_1912:
        /* <DEDUP_REMOVED lines=41> */
.L_x_1918:
        /* <DEDUP_REMOVED lines=29> */
.L_x_1917:
        /* <DEDUP_REMOVED lines=37> */
.L_x_1919:
        /* <DEDUP_REMOVED lines=27> */
[----:B------:R-:W-:-:S07]  /*7bc0*/  F2FP.BF16.F32.PACK_AB R127, R127, R130 ;  /* 0x000000827f7f723e */ /* 0x000fce00000010ff */
.L_x_1915:
[----:B------:R-:W0:Y:S02]  /*7bd0*/  @P0 LDC.64 R130, c[0x0][0x478] ;  /* 0x00011e00ff820b82 */ /* 0x000e240000000a00 */
[----:B0-----:R-:W-:-:S05]  /*7be0*/  @P0 IMAD.WIDE.U32 R130, R2, 0x20, R130 ;  /* 0x0000002002820825 */ /* 0x001fca00078e0082 */
[----:B------:R-:W-:Y:S04]  /*7bf0*/  @P0 STG.E.128 desc[UR10][R130.64], R120 ;  /* 0x0000007882000986 */ /* 0x000fe8000c101d0a */
        /* <DEDUP_REMOVED lines=8> */
.L_x_1911:
[----:B------:R-:W-:Y:S05]  /*7c80*/  BSYNC.RECONVERGENT B1 ;  /* 0x0000000000017941 */ /* 0x000fea0003800200 */
.L_x_1910:
        /* <DEDUP_REMOVED lines=13> */
[-CC-:B01----:R-:W-:Y:S01]  /*7d60*/  FFMA.FTZ R113, R6, R129.reuse, R128.reuse ;  /* 0x0000008106717223 */ /* 0x183fe20000010080 */
        /* <DEDUP_REMOVED lines=32> */
.L_x_1924:
        /* <DEDUP_REMOVED lines=26> */
[----:B01----:R-:W-:Y:S02]  /*8110*/  F2FP.BF16.F32.PACK_AB R125, R123, R122 ;  /* 0x0000007a7b7d723e */ /* 0x003fe400000010ff */
[----:B------:R-:W-:Y:S01]  /*8120*/  F2FP.BF16.F32.PACK_AB R124, R121, R120 ;  /* 0x00000078797c723e */ /* 0x000fe200000010ff */
[----:B------:R-:W-:Y:S06]  /*8130*/  BRA `(.L_x_1925) ;  /* 0x0000000c00247947 */ /* 0x000fec0003800000 */
.L_x_1923:
[----:B01----:R-:W0:Y:S02]  /*8140*/  LDC.64 R124, c[0x0][0x470] ;  /* 0x00011c00ff7c7b82 */ /* 0x003e240000000a00 */
        /* <DEDUP_REMOVED lines=36> */
.L_x_1926:
        /* <DEDUP_REMOVED lines=29> */
.L_x_1922:
        /* <DEDUP_REMOVED lines=41> */
.L_x_1928:
        /* <DEDUP_REMOVED lines=29> */
.L_x_1927:
        /* <DEDUP_REMOVED lines=37> */
.L_x_1929:
        /* <DEDUP_REMOVED lines=28> */
.L_x_1925:
        /* <DEDUP_REMOVED lines=11> */
.L_x_1921:
[----:B------:R-:W-:Y:S05]  /*8e80*/  BSYNC.RECONVERGENT B1 ;  /* 0x0000000000017941 */ /* 0x000fea0003800200 */
.L_x_1920:
        /* <DEDUP_REMOVED lines=13> */
[-CC-:B012---:R-:W-:Y:S01]  /*8f60*/  FFMA.FTZ R113, R4, R129.reuse, R128.reuse ;  /* 0x0000008104717223 */ /* 0x187fe20000010080 */
        /* <DEDUP_REMOVED lines=32> */
.L_x_1934:
        /* <DEDUP_REMOVED lines=26> */
[----:B012---:R-:W-:Y:S02]  /*9310*/  F2FP.BF16.F32.PACK_AB R125, R123, R122 ;  /* 0x0000007a7b7d723e */ /* 0x007fe400000010ff */
[----:B------:R-:W-:Y:S01]  /*9320*/  F2FP.BF16.F32.PACK_AB R124, R121, R120 ;  /* 0x00000078797c723e */ /* 0x000fe200000010ff */
[----:B------:R-:W-:Y:S06]  /*9330*/  BRA `(.L_x_1935) ;  /* 0x0000000c00247947 */ /* 0x000fec0003800000 */
.L_x_1933:
[----:B012---:R-:W0:Y:S02]  /*9340*/  LDC.64 R124, c[0x0][0x470] ;  /* 0x00011c00ff7c7b82 */ /* 0x007e240000000a00 */
        /* <DEDUP_REMOVED lines=36> */
.L_x_1936:
        /* <DEDUP_REMOVED lines=29> */
.L_x_1932:
        /* <DEDUP_REMOVED lines=41> */
.L_x_1938:
        /* <DEDUP_REMOVED lines=29> */
.L_x_1937:
        /* <DEDUP_REMOVED lines=37> */
.L_x_1939:
        /* <DEDUP_REMOVED lines=28> */
.L_x_1935:
        /* <DEDUP_REMOVED lines=11> */
.L_x_1931:
[----:B------:R-:W-:Y:S05]  /*a080*/  BSYNC.RECONVERGENT B1 ;  /* 0x0000000000017941 */ /* 0x000fea0003800200 */
.L_x_1930:
        /* <DEDUP_REMOVED lines=14> */
[-CC-:B------:R-:W-:Y:S01]  /*a170*/  FFMA.FTZ R117, R147, R129.reuse, R128.reuse ;  /* 0x0000008193757223 */ /* 0x180fe20000010080 */
[-CC-:B0123--:R-:W-:Y:S01]  /*a180*/  FFMA.FTZ R115, R150, R129.reuse, R128.reuse ;  /* 0x0000008196737223 */ /* 0x18ffe20000010080 */
        /* <DEDUP_REMOVED lines=30> */
.L_x_1944:
        /* <DEDUP_REMOVED lines=26> */
[----:B0123--:R-:W-:Y:S02]  /*a510*/  F2FP.BF16.F32.PACK_AB R125, R123, R122 ;  /* 0x0000007a7b7d723e */ /* 0x00ffe400000010ff */
[----:B------:R-:W-:Y:S01]  /*a520*/  F2FP.BF16.F32.PACK_AB R124, R121, R120 ;  /* 0x00000078797c723e */ /* 0x000fe200000010ff */
[----:B------:R-:W-:Y:S06]  /*a530*/  BRA `(.L_x_1945) ;  /* 0x0000000c00247947 */ /* 0x000fec0003800000 */
.L_x_1943:
[----:B0123--:R-:W0:Y:S02]  /*a540*/  LDC.64 R124, c[0x0][0x470] ;  /* 0x00011c00ff7c7b82 */ /* 0x00fe240000000a00 */
        /* <DEDUP_REMOVED lines=14> */
[----:B------:R-:W-:-:S03]  /*a630*/  FFMA.FTZ R113, R11, R113, R107 ;  /* 0x000000710b717223 */ /* 0x000fc6000001006b */
[----:B------:R-:W-:Y:S01]  /*a640*/  F2FP.BF16.F32.PACK_AB R124, R115, R114 ;  /* 0x00000072737c723e */ /* 0x000fe200000010ff */
[-CC-:B------:R-:W-:Y:S01]  /*a650*/  FFMA.FTZ R114, R181, R129.reuse, R128.reuse ;  /* 0x00000081b5727223 */ /* 0x180fe20000010080 */
        /* <DEDUP_REMOVED lines=8> */
[C---:B------:R-:W-:Y:S01]  /*a6e0*/  FFMA.FTZ R114, R11.reuse, R114, R111 ;  /* 0x000000720b727223 */ /* 0x040fe2000001006f */
[C---:B------:R-:W-:Y:S01]  /*a6f0*/  FFMA.FTZ R113, R11.reuse, R113, R108 ;  /* 0x000000710b717223 */ /* 0x040fe2000001006c */
[C---:B------:R-:W-:Y:S01]  /*a700*/  FFMA.FTZ R115, R11.reuse, R115, R110 ;  /* 0x000000730b737223 */ /* 0x040fe2000001006e */
[----:B------:R-:W-:Y:S01]  /*a710*/  FFMA.FTZ R11, R11, R112, R109 ;  /* 0x000000700b0b7223 */ /* 0x000fe2000001006d */
[----:B------:R-:W-:-:S03]  /*a720*/  MOV R112, R124 ;  /* 0x0000007c00707202 */ /* 0x000fc60000000f00 */
[----:B------:R-:W-:Y:S02]  /*a730*/  F2FP.BF16.F32.PACK_AB R127, R114, R115 ;  /* 0x00000073727f723e */ /* 0x000fe400000010ff */
[----:B------:R-:W-:Y:S02]  /*a740*/  F2FP.BF16.F32.PACK_AB R126, R11, R113 ;  /* 0x000000710b7e723e */ /* 0x000fe400000010ff */
[----:B------:R-:W-:Y:S02]  /*a750*/  MOV R115, R127 ;  /* 0x0000007f00737202 */ /* 0x000fe40000000f00 */
[----:B------:R-:W-:Y:S02]  /*a760*/  MOV R114, R126 ;  /* 0x0000007e00727202 */ /* 0x000fe40000000f00 */
[----:B------:R-:W-:Y:S01]  /*a770*/  MOV R113, R125 ;  /* 0x0000007d00717202 */ /* 0x000fe20000000f00 */
[----:B------:R-:W-:Y:S06]  /*a780*/  BRA `(.L_x_1945) ;  /* 0x0000000800907947 */ /* 0x000fec0003800000 */
.L_x_1946:
        /* <DEDUP_REMOVED lines=12> */
[-CC-:B------:R-:W-:Y:S01]  /*a850*/  FFMA.FTZ R130, R150, R129.reuse, R128.reuse ;  /* 0x0000008196827223 */ /* 0x180fe20000010080 */
[--C-:B------:R-:W-:Y:S01]  /*a860*/  FFMA.FTZ R131, R169, R129, R128.reuse ;  /* 0x00000081a9837223 */ /* 0x100fe20000010080 */
[----:B------:R-:W-:Y:S01]  /*a870*/  F2FP.BF16.F32.PACK_AB R125, R126, R125 ;  /* 0x0000007d7e7d723e */ /* 0x000fe200000010ff */
[--C-:B------:R-:W-:Y:S01]  /*a880*/  FFMA.FTZ R126, R181, R129, R128.reuse ;  /* 0x00000081b57e7223 */ /* 0x100fe20000010080 */
[----:B------:R-:W-:Y:S01]  /*a890*/  F2FP.BF16.F32.PACK_AB R124, R124, R127 ;  /* 0x0000007f7c7c723e */ /* 0x000fe200000010ff */
        /* <DEDUP_REMOVED lines=8> */
[----:B------:R-:W-:-:S04]  /*a920*/  FFMA.FTZ R11, R11, R127, R110 ;  /* 0x0000007f0b0b7223 */ /* 0x000fc8000001006e */
[----:B------:R-:W-:Y:S02]  /*a930*/  F2FP.BF16.F32.PACK_AB R126, R126, R129 ;  /* 0x000000817e7e723e */ /* 0x000fe400000010ff */
[----:B------:R-:W-:Y:S01]  /*a940*/  F2FP.BF16.F32.PACK_AB R127, R128, R11 ;  /* 0x0000000b807f723e */ /* 0x000fe200000010ff */
[----:B------:R-:W-:Y:S06]  /*a950*/  BRA `(.L_x_1945) ;  /* 0x00000008001c7947 */ /* 0x000fec0003800000 */
.L_x_1942:
        /* <DEDUP_REMOVED lines=41> */
.L_x_1948:
        /* <DEDUP_REMOVED lines=29> */
.L_x_1947:
        /* <DEDUP_REMOVED lines=30> */
[----:B------:R-:W-:-:S03]  /*afa0*/  MOV R112, R124 ;  /* 0x0000007c00707202 */ /* 0x000fc60000000f00 */
[----:B------:R-:W-:Y:S02]  /*afb0*/  F2FP.BF16.F32.PACK_AB R127, R114, R115 ;  /* 0x00000073727f723e */ /* 0x000fe400000010ff */
[----:B------:R-:W-:Y:S02]  /*afc0*/  F2FP.BF16.F32.PACK_AB R126, R11, R113 ;  /* 0x000000710b7e723e */ /* 0x000fe400000010ff */
[----:B------:R-:W-:Y:S02]  /*afd0*/  MOV R115, R127 ;  /* 0x0000007f00737202 */ /* 0x000fe40000000f00 */
[----:B------:R-:W-:Y:S02]  /*afe0*/  MOV R114, R126 ;  /* 0x0000007e00727202 */ /* 0x000fe40000000f00 */
[----:B------:R-:W-:Y:S01]  /*aff0*/  MOV R113, R125 ;  /* 0x0000007d00717202 */ /* 0x000fe20000000f00 */
[----:B------:R-:W-:Y:S06]  /*b000*/  BRA `(.L_x_1945) ;  /* 0x0000000000707947 */ /* 0x000fec0003800000 */
.L_x_1949:
        /* <DEDUP_REMOVED lines=27> */
[----:B------:R-:W-:-:S07]  /*b1c0*/  F2FP.BF16.F32.PACK_AB R127, R128, R11 ;  /* 0x0000000b807f723e */ /* 0x000fce00000010ff */
.L_x_1945:
        /* <DEDUP_REMOVED lines=8> */
[----:B0-----:R-:W-:-:S05]  /*b250*/  @P1 IMAD.WIDE.U32 R124, R2, 0x10, R124 ;  /* 0x00000010027c1825 */ /* 0x001fca00078e007c */
[----:B------:R4:W-:Y:S02]  /*b260*/  @P1 STG.E.128 desc[UR10][R124.64], R112 ;  /* 0x000000707c001986 */ /* 0x0009e4000c101d0a */
.L_x_1941:
[----:B------:R-:W-:Y:S05]  /*b270*/  BSYNC.RECONVERGENT B1 ;  /* 0x0000000000017941 */ /* 0x000fea0003800200 */
.L_x_1940:
[----:B01234-:R-:W0:Y:S02]  /*b280*/  LDC.64 R124, c[0x0][0x380] ;  /* 0x0000e000ff7c7b82 */ /* 0x01fe240000000a00 */
[----:B0-----:R-:W-:-:S04]  /*b290*/  LEA R203, R124, R203, 0x2 ;  /* 0x000000cb7ccb7211 */ /* 0x001fc800078e10ff */
[----:B------:R-:W-:-:S13]  /*b2a0*/  ISETP.GE.AND P0, PT, R203, R125, PT ;  /* 0x0000007dcb00720c */ /* 0x000fda0003f06270 */
[----:B------:R-:W-:Y:S05]  /*b2b0*/  @!P0 BRA `(.L_x_1950) ;  /* 0xffffff6800648947 */ /* 0x000fea000383ffff */
.L_x_1888:
[----:B------:R-:W-:Y:S05]  /*b2c0*/  BSYNC B0 ;  /* 0x0000000000007941 */ /* 0x000fea0003800000 */
.L_x_1887:
        /* <DEDUP_REMOVED lines=42> */
[----:B--2---:R-:W-:Y:S04]  /*b570*/  STS.128 [R2], R112 ;  /* 0x0000007002007388 */ /* 0x004fe80000000c00 */
[----:B---3--:R-:W-:Y:S04]  /*b580*/  STS.128 [R2+0x10], R120 ;  /* 0x0000107802007388 */ /* 0x008fe80000000c00 */
[----:B----4-:R-:W-:Y:S04]  /*b590*/  STS.128 [R2+0x400], R116 ;  /* 0x0004007402007388 */ /* 0x010fe80000000c00 */
[----:B------:R-:W-:Y:S04]  /*b5a0*/  STS.128 [R2+0x410], R136 ;  /* 0x0004108802007388 */ /* 0x000fe80000000c00 */
[----:B------:R-:W-:Y:S04]  /*b5b0*/  STS.128 [R2+0x800], R132 ;  /* 0x0008008402007388 */ /* 0x000fe80000000c00 */
[----:B------:R0:W-:Y:S01]  /*b5c0*/  STS.128 [R2+0x810], R128 ;  /* 0x0008108002007388 */ /* 0x0001e20000000c00 */
[----:B------:R-:W-:Y:S01]  /*b5d0*/  IADD3 R23, PT, PT, R23, R124, RZ ;  /* 0x0000007c17177210 */ /* 0x000fe20007ffe0ff */
[----:B------:R-:W-:Y:S06]  /*b5e0*/  BAR.SYNC.DEFER_BLOCKING 0x0 ;  /* 0x0000000000007b1d */ /* 0x000fec0000010000 */
[----:B------:R-:W2:Y:S04]  /*b5f0*/  LDL.LU R124, [R1+0x68] ;  /* 0x00006800017c7983 */ /* 0x000ea80000300800 */
[----:B------:R-:W2:Y:S04]  /*b600*/  LDL.LU R125, [R1+0x6c] ;  /* 0x00006c00017d7983 */ /* 0x000ea80000300800 */
        /* <DEDUP_REMOVED lines=44> */
[----:B-----5:R-:W1:Y:S04]  /*b8d0*/  LDS R11, [R3+0x2800] ;  /* 0x00280000030b7984 */ /* 0x020e680000000800 */
        /* <DEDUP_REMOVED lines=50> */
[----:B------:R2:W-:Y:S01]  /*bc00*/  STS.128 [R2], R104 ;  /* 0x0000006802007388 */ /* 0x0005e20000000c00 */
[----:B------:R-:W-:Y:S06]  /*bc10*/  BAR.SYNC.DEFER_BLOCKING 0x0 ;  /* 0x0000000000007b1d */ /* 0x000fec0000010000 */
[----:B------:R-:W-:Y:S04]  /*bc20*/  LDS R100, [R3] ;  /* 0x0000000003647984 */ /* 0x000fe80000000800 */
[----:B------:R-:W-:Y:S04]  /*bc30*/  LDS R107, [R3+0x1400] ;  /* 0x00140000036b7984 */ /* 0x000fe80000000800 */
[----:B------:R-:W3:Y:S04]  /*bc40*/  LDS R102, [R3+0x200] ;  /* 0x0002000003667984 */ /* 0x000ee80000000800 */
[----:B------:R-:W4:Y:S04]  /*bc50*/  LDS R109, [R3+0x1600] ;  /* 0x00160000036d7984 */ /* 0x000f280000000800 */
        /* <DEDUP_REMOVED lines=52> */
[----:B------:R-:W4:Y:S04]  /*bfa0*/  LDS R85, [R3+0x400] ;  /* 0x0004000003557984 */ /* 0x000f280000000800 */
        /* <DEDUP_REMOVED lines=46> */
[----:B------:R-:W-:Y:S01]  /*c290*/  BAR.SYNC.DEFER_BLOCKING 0x0 ;  /* 0x0000000000007b1d */ /* 0x000fe20000010000 */
[----:B0-----:R-:W-:Y:S01]  /*c2a0*/  FADD.FTZ R98, R95, R98 ;  /* 0x000000625f627221 */ /* 0x001fe20000010000 */
[----:B------:R-:W-:Y:S01]  /*c2b0*/  FADD.FTZ R94, R94, R97 ;  /* 0x000000615e5e7221 */ /* 0x000fe20000010000 */
[----:B-1----:R-:W-:-:S03]  /*c2c0*/  FADD.FTZ R103, R96, R99 ;  /* 0x0000006360677221 */ /* 0x002fc60000010000 */
[----:B--2---:R-:W-:Y:S01]  /*c2d0*/  FADD.FTZ R105, R94, R101 ;  /* 0x000000655e697221 */ /* 0x004fe20000010000 */
[----:B---3--:R-:W-:Y:S01]  /*c2e0*/  FADD.FTZ R102, RZ, R102 ;  /* 0x00000066ff667221 */ /* 0x008fe20000010000 */
[----:B------:R-:W0:Y:S01]  /*c2f0*/  S2UR UR4, SR_CTAID.X ;  /* 0x00000000000479c3 */ /* 0x000e220000002500 */
[----:B------:R-:W1:Y:S04]  /*c300*/  LDS R112, [R3] ;  /* 0x0000000003707984 */ /* 0x000e680000000800 */
[----:B------:R-:W2:Y:S04]  /*c310*/  LDS R95, [R3+0x200] ;  /* 0x00020000035f7984 */ /* 0x000ea80000000800 */
[----:B------:R-:W3:Y:S04]  /*c320*/  LDS R97, [R3+0x1400] ;  /* 0x0014000003617984 */ /* 0x000ee80000000800 */
[----:B------:R-:W3:Y:S04]  /*c330*/  LDS R2, [R3+0x1600] ;  /* 0x0016000003027984 */ /* 0x000ee80000000800 */
[----:B------:R-:W3:Y:S04]  /*c340*/  LDS R94, [R3+0x2800] ;  /* 0x00280000035e7984 */ /* 0x000ee80000000800 */
[----:B------:R-:W3:Y:S04]  /*c350*/  LDS R101, [R3+0x2a00] ;  /* 0x002a000003657984 */ /* 0x000ee80000000800 */
[----:B------:R-:W3:Y:S01]  /*c360*/  LDS R96, [R3+0x400] ;  /* 0x0004000003607984 */ /* 0x000ee20000000800 */
[----:B----4-:R-:W-:-:S02]  /*c370*/  FADD.FTZ R102, R102, R109 ;  /* 0x0000006d66667221 */ /* 0x010fc40000010000 */
[----:B------:R-:W0:Y:S01]  /*c380*/  LDC R109, c[0x0][0x388] ;  /* 0x0000e200ff6d7b82 */ /* 0x000e220000000800 */
[----:B------:R-:W4:Y:S04]  /*c390*/  LDS R137, [R3+0x3c00] ;  /* 0x003c000003897984 */ /* 0x000f280000000800 */
[----:B------:R-:W4:Y:S04]  /*c3a0*/  LDS R139, [R3+0x3e00] ;  /* 0x003e0000038b7984 */ /* 0x000f280000000800 */
[----:B------:R-:W4:Y:S04]  /*c3b0*/  LDS R99, [R3+0x1800] ;  /* 0x0018000003637984 */ /* 0x000f280000000800 */
[----:B------:R-:W4:Y:S04]  /*c3c0*/  LDS R135, [R3+0x2c00] ;  /* 0x002c000003877984 */ /* 0x000f280000000800 */
[----:B------:R-:W4:Y:S01]  /*c3d0*/  LDS R141, [R3+0x4000] ;  /* 0x00400000038d7984 */ /* 0x000f220000000800 */
[----:B------:R-:W-:Y:S01]  /*c3e0*/  FADD.FTZ R85, RZ, R85 ;  /* 0x00000055ff557221 */ /* 0x000fe20000010000 */
[----:B------:R-:W-:-:S03]  /*c3f0*/  FADD.FTZ R84, RZ, R84 ;  /* 0x00000054ff547221 */ /* 0x000fc60000010000 */
[----:B------:R-:W-:Y:S01]  /*c400*/  FADD.FTZ R85, R85, R86 ;  /* 0x0000005655557221 */ /* 0x000fe20000010000 */
[----:B------:R-:W-:Y:S01]  /*c410*/  FADD.FTZ R84, R84, R87 ;  /* 0x0000005754547221 */ /* 0x000fe20000010000 */
[----:B0-----:R-:W-:Y:S02]  /*c420*/  IMAD R87, R109, UR4, RZ ;  /* 0x000000046d577c24 */ /* 0x001fe4000f8e02ff */
[----:B-1----:R-:W-:Y:S01]  /*c430*/  FADD.FTZ R112, RZ, R112 ;  /* 0x00000070ff707221 */ /* 0x002fe20000010000 */
[----:B------:R-:W-:Y:S01]  /*c440*/  FADD.FTZ R85, R85, R108 ;  /* 0x0000006c55557221 */ /* 0x000fe20000010000 */
[----:B--2---:R-:W-:Y:S01]  /*c450*/  FADD.FTZ R95, RZ, R95 ;  /* 0x0000005fff5f7221 */ /* 0x004fe20000010000 */
[----:B------:R-:W-:Y:S01]  /*c460*/  FADD.FTZ R84, R84, R129 ;  /* 0x0000008154547221 */ /* 0x000fe20000010000 */
[----:B---3--:R-:W-:Y:S01]  /*c470*/  FADD.FTZ R97, R112, R97 ;  /* 0x0000006170617221 */ /* 0x008fe20000010000 */
[----:B------:R-:W-:Y:S01]  /*c480*/  FADD.FTZ R109, R85, R110 ;  /* 0x0000006e556d7221 */ /* 0x000fe20000010000 */
[----:B------:R-:W-:Y:S01]  /*c490*/  FADD.FTZ R2, R95, R2 ;  /* 0x000000025f027221 */ /* 0x000fe20000010000 */
[----:B------:R-:W-:Y:S01]  /*c4a0*/  IADD3 R85, P0, PT, R87, R0, RZ ;  /* 0x0000000057557210 */ /* 0x000fe20007f1e0ff */
[----:B------:R-:W-:Y:S01]  /*c4b0*/  FADD.FTZ R133, R84, R133 ;  /* 0x0000008554857221 */ /* 0x000fe20000010000 */
[----:B------:R-:W-:Y:S01]  /*c4c0*/  ISETP.GE.U32.AND P4, PT, R23, 0x80, PT ;  /* 0x000000801700780c */ /* 0x000fe20003f86070 */
        /* <DEDUP_REMOVED lines=8> */
[----:B----4-:R-:W-:Y:S01]  /*c550*/  FADD.FTZ R137, R94, R137 ;  /* 0x000000895e897221 */ /* 0x010fe20000010000 */
[----:B------:R-:W-:Y:S01]  /*c560*/  SHF.L.U64.HI R85, R85, 0x2, R84 ;  /* 0x0000000255557819 */ /* 0x000fe20000010254 */
[----:B------:R-:W-:Y:S01]  /*c570*/  FADD.FTZ R139, R2, R139 ;  /* 0x0000008b028b7221 */ /* 0x000fe20000010000 */
        /* <DEDUP_REMOVED lines=24> */
[C---:B------:R-:W-:Y:S02]  /*c700*/  ISETP.GE.U32.AND P2, PT, R23.reuse, 0x100, PT ;  /* 0x000001001700780c */ /* 0x040fe40003f46070 */
[----:B------:R-:W-:-:S02]  /*c710*/  ISETP.GE.U32.AND P3, PT, R23, 0x180, PT ;  /* 0x000001801700780c */ /* 0x000fc40003f66070 */
        /* <DEDUP_REMOVED lines=23> */
.L_x_1952:
[----:B------:R-:W-:Y:S05]  /*c890*/  BSYNC.RECONVERGENT B0 ;  /* 0x0000000000007941 */ /* 0x000fea0003800200 */
.L_x_1951:
        /* <DEDUP_REMOVED lines=22> */
.L_x_1954:
[----:B------:R-:W-:Y:S05]  /*ca00*/  BSYNC.RECONVERGENT B0 ;  /* 0x0000000000007941 */ /* 0x000fea0003800200 */
.L_x_1953:
        /* <DEDUP_REMOVED lines=22> */
.L_x_1956:
[----:B------:R-:W-:Y:S05]  /*cb70*/  BSYNC.RECONVERGENT B0 ;  /* 0x0000000000007941 */ /* 0x000fea0003800200 */
.L_x_1955:
        /* <DEDUP_REMOVED lines=44> */
[----:B------:R-:W-:Y:S01]  /*ce40*/  FADD.FTZ R79, RZ, R79 ;  /* 0x0000004fff4f7221 */ /* 0x000fe20000010000 */
[----:B------:R-:W-:Y:S01]  /*ce50*/  FADD.FTZ R75, RZ, R75 ;  /* 0x0000004bff4b7221 */ /* 0x000fe20000010000 */
[----:B------:R-:W4:Y:S01]  /*ce60*/  LDS R4, [R3+0x600] ;  /* 0x0006000003047984 */ /* 0x000f220000000800 */
[----:B------:R-:W-:Y:S01]  /*ce70*/  FADD.FTZ R71, RZ, R71 ;  /* 0x00000047ff477221 */ /* 0x000fe20000010000 */
[----:B------:R-:W-:Y:S01]  /*ce80*/  FADD.FTZ R88, R88, R45 ;  /* 0x0000002d58587221 */ /* 0x000fe20000010000 */
[----:B------:R-:W-:Y:S01]  /*ce90*/  FADD.FTZ R50, R50, R43 ;  /* 0x0000002b32327221 */ /* 0x000fe20000010000 */
[----:B------:R-:W5:Y:S01]  /*cea0*/  LDS R5, [R3+0x800] ;  /* 0x0008000003057984 */ /* 0x000f620000000800 */
[----:B------:R-:W-:Y:S01]  /*ceb0*/  FADD.FTZ R48, R48, R41 ;  /* 0x0000002930307221 */ /* 0x000fe20000010000 */
[----:B------:R-:W-:Y:S01]  /*cec0*/  FADD.FTZ R78, R79, R78 ;  /* 0x0000004e4f4e7221 */ /* 0x000fe20000010000 */
[----:B------:R-:W-:Y:S01]  /*ced0*/  FADD.FTZ R74, R75, R74 ;  /* 0x0000004a4b4a7221 */ /* 0x000fe20000010000 */
        /* <DEDUP_REMOVED lines=113> */
.L_x_1958:
[----:B------:R-:W-:Y:S05]  /*d5f0*/  BSYNC.RECONVERGENT B0 ;  /* 0x0000000000007941 */ /* 0x000fea0003800200 */
.L_x_1957:
        /* <DEDUP_REMOVED lines=22> */
.L_x_1960:
[----:B------:R-:W-:Y:S05]  /*d760*/  BSYNC.RECONVERGENT B0 ;  /* 0x0000000000007941 */ /* 0x000fea0003800200 */
.L_x_1959:
        /* <DEDUP_REMOVED lines=22> */
.L_x_1962:
[----:B------:R-:W-:Y:S05]  /*d8d0*/  BSYNC.RECONVERGENT B0 ;  /* 0x0000000000007941 */ /* 0x000fea0003800200 */
.L_x_1961:
        /* <DEDUP_REMOVED lines=22> */
.L_x_1964:
[----:B------:R-:W-:Y:S05]  /*da40*/  BSYNC.RECONVERGENT B0 ;  /* 0x0000000000007941 */ /* 0x000fea0003800200 */
.L_x_1963:
        /* <DEDUP_REMOVED lines=22> */
.L_x_1966:
[----:B------:R-:W-:Y:S05]  /*dbb0*/  BSYNC.RECONVERGENT B0 ;  /* 0x0000000000007941 */ /* 0x000fea0003800200 */
.L_x_1965:
        /* <DEDUP_REMOVED lines=22> */
.L_x_1968:
[----:B------:R-:W-:Y:S05]  /*dd20*/  BSYNC.RECONVERGENT B0 ;  /* 0x0000000000007941 */ /* 0x000fea0003800200 */
.L_x_1967:
        /* <DEDUP_REMOVED lines=9> */
.L_x_1899:
        /* <DEDUP_REMOVED lines=8> */
.L_x_1970:
[----:B------:R-:W-:Y:S05]  /*de40*/  BSYNC B1 ;  /* 0x0000000000017941 */ /* 0x000fea0003800000 */
.L_x_1969:
        /* <DEDUP_REMOVED lines=9> */
.L_x_1971:
        /* <DEDUP_REMOVED lines=8> */
.L_x_1972:
[----:B------:R-:W-:Y:S02]  /*df60*/  MOV R127, R129 ;  /* 0x00000081007f7202 */ /* 0x000fe40000000f00 */
[----:B------:R-:W-:-:S05]  /*df70*/  MOV R124, R130 ;  /* 0x00000082007c7202 */ /* 0x000fca0000000f00 */
[----:B------:R-:W-:Y:S01]  /*df80*/  FADD.FTZ R128, R128, R124 ;  /* 0x0000007c80807221 */ /* 0x000fe20000010000 */
[----:B------:R-:W-:-:S07]  /*df90*/  MOV R124, 0xffffffff ;  /* 0xffffffff007c7802 */ /* 0x000fce0000000f00 */
[----:B------:R-:W-:Y:S05]  /*dfa0*/  WARPSYNC.COLLECTIVE R124, `(.L_x_1973) ;  /* 0x000000007c087348 */ /* 0x000fea0003c00000 */
[----:B------:R0:W1:Y:S02]  /*dfb0*/  SHFL.BFLY P0, R130, R127, R126, R125 ;  /* 0x0c00007e7f827389 */ /* 0x000064000000007d */
[----:B01----:R-:W-:Y:S05]  /*dfc0*/  ENDCOLLECTIVE ;  /* 0x000000000000791b */ /* 0x003fea0003800000 */
.L_x_1973:
        /* <DEDUP_REMOVED lines=8> */
.L_x_1974:
[----:B------:R-:W-:Y:S02]  /*e050*/  MOV R127, R129 ;  /* 0x00000081007f7202 */ /* 0x000fe40000000f00 */
[----:B------:R-:W-:-:S05]  /*e060*/  MOV R124, R130 ;  /* 0x00000082007c7202 */ /* 0x000fca0000000f00 */
[----:B------:R-:W-:Y:S01]  /*e070*/  FADD.FTZ R128, R128, R124 ;  /* 0x0000007c80807221 */ /* 0x000fe20000010000 */
[----:B------:R-:W-:-:S07]  /*e080*/  MOV R124, 0xffffffff ;  /* 0xffffffff007c7802 */ /* 0x000fce0000000f00 */
[----:B------:R-:W-:Y:S05]  /*e090*/  WARPSYNC.COLLECTIVE R124, `(.L_x_1975) ;  /* 0x000000007c087348 */ /* 0x000fea0003c00000 */
[----:B------:R0:W1:Y:S02]  /*e0a0*/  SHFL.BFLY P0, R130, R127, R126, R125 ;  /* 0x0c00007e7f827389 */ /* 0x000064000000007d */
[----:B01----:R-:W-:Y:S05]  /*e0b0*/  ENDCOLLECTIVE ;  /* 0x000000000000791b */ /* 0x003fea0003800000 */
.L_x_1975:
        /* <DEDUP_REMOVED lines=8> */
.L_x_1976:
[----:B------:R-:W-:Y:S02]  /*e140*/  MOV R127, R129 ;  /* 0x00000081007f7202 */ /* 0x000fe40000000f00 */
[----:B------:R-:W-:-:S05]  /*e150*/  MOV R124, R130 ;  /* 0x00000082007c7202 */ /* 0x000fca0000000f00 */
[----:B------:R-:W-:Y:S01]  /*e160*/  FADD.FTZ R128, R128, R124 ;  /* 0x0000007c80807221 */ /* 0x000fe20000010000 */
[----:B------:R-:W-:-:S07]  /*e170*/  MOV R124, 0xffffffff ;  /* 0xffffffff007c7802 */ /* 0x000fce0000000f00 */
[----:B------:R-:W-:Y:S05]  /*e180*/  WARPSYNC.COLLECTIVE R124, `(.L_x_1977) ;  /* 0x000000007c087348 */ /* 0x000fea0003c00000 */
[----:B------:R0:W1:Y:S02]  /*e190*/  SHFL.BFLY P0, R130, R127, R126, R125 ;  /* 0x0c00007e7f827389 */ /* 0x000064000000007d */
[----:B01----:R-:W-:Y:S05]  /*e1a0*/  ENDCOLLECTIVE ;  /* 0x000000000000791b */ /* 0x003fea0003800000 */
.L_x_1977:
        /* <DEDUP_REMOVED lines=8> */
.L_x_1978:
[----:B------:R-:W-:Y:S02]  /*e230*/  MOV R127, R129 ;  /* 0x00000081007f7202 */ /* 0x000fe40000000f00 */
[----:B------:R-:W-:-:S07]  /*e240*/  MOV R131, R130 ;  /* 0x0000008200837202 */ /* 0x000fce0000000f00 */
[----:B------:R-:W-:Y:S05]  /*e250*/  WARPSYNC.COLLECTIVE R124, `(.L_x_1979) ;  /* 0x000000007c087348 */ /* 0x000fea0003c00000 */
[----:B------:R0:W1:Y:S02]  /*e260*/  SHFL.BFLY P0, R130, R127, R126, R125 ;  /* 0x0c00007e7f827389 */ /* 0x000064000000007d */
[----:B01----:R-:W-:Y:S05]  /*e270*/  ENDCOLLECTIVE ;  /* 0x000000000000791b */ /* 0x003fea0003800000 */
.L_x_1979:
[----:B------:R-:W-:Y:S01]  /*e280*/  MOV R124, R130 ;  /* 0x00000082007c7202 */ /* 0x000fe20000000f00 */
[----:B------:R-:W-:Y:S06]  /*e290*/  BRA `(.L_x_1980) ;  /* 0xffffff7400607947 */ /* 0x000fec000383ffff */
.L_x_1981:
        /* <DEDUP_REMOVED lines=14> */
.L_x_7102:


//--------------------- .text._ZN10layer_norm31ln_parallel_residual_bwd_kernelINS_13Kernel_traitsI13__nv_bfloat16S2_fS2_fjLj1280ELj1ELj4ELj1ELj16ENS_18Kernel_traits_baseILj1280ES2_S2_fS2_fjLj128EEEEELb0ELb0ELb1EEEvNS_9BwdParamsE --------------------------
	.section	.text._ZN10layer_norm31ln_parallel_residual_bwd_kernelINS_13Kernel_traitsI13__nv_bfloat16S2_fS2_fjLj1280ELj1ELj4ELj1ELj16ENS_18Kernel_traits_baseILj1280ES2_S2_fS2_fjLj128EEEEELb0ELb0ELb1EEEvNS_9BwdParamsE,"ax",@progbits
	.align	128
        .global         _ZN10layer_norm31ln_parallel_residual_bwd_kernelINS_13Kernel_traitsI13__nv_bfloat16S2_fS2_fjLj1280ELj1ELj4ELj1ELj16ENS_18Kernel_traits_baseILj1280ES2_S2_fS2_fjLj128EEEEELb0ELb0ELb1EEEvNS_9BwdParamsE
        .type           _ZN10layer_norm31ln_parallel_residual_bwd_kernelINS_13Kernel_traitsI13__nv_bfloat16S2_fS2_fjLj1280ELj1ELj4ELj1ELj16ENS_18Kernel_traits_baseILj1280ES2_S2_fS2_fjLj128EEEEELb0ELb0ELb1EEEvNS_9BwdParamsE,@function
        .size           _ZN10layer_norm31ln_parallel_residual_bwd_kernelINS_13Kernel_traitsI13__nv_bfloat16S2_fS2_fjLj1280ELj1ELj4ELj1ELj16ENS_18Kernel_traits_baseILj1280ES2_S2_fS2_fjLj128EEEEELb0ELb0ELb1EEEvNS_9BwdParamsE,(.L_x_7103 - _ZN10layer_norm31ln_parallel_residual_bwd_kernelINS_13Kernel_traitsI13__nv_bfloat16S2_fS2_fjLj1280ELj1ELj4ELj1ELj16ENS_18Kernel_traits_baseILj1280ES2_S2_fS2_fjLj128EEEEELb0ELb0ELb1EEEvNS_9BwdParamsE)
        .other          _ZN10layer_norm31ln_parallel_residual_bwd_kernelINS_13Kernel_traitsI13__nv_bfloat16S2_fS2_fjLj1280ELj1ELj4ELj1ELj16ENS_18Kernel_traits_baseILj1280ES2_S2_fS2_fjLj128EEEEELb0ELb0ELb1EEEvNS_9BwdParamsE,@"STO_CUDA_ENTRY STV_DEFAULT"
_ZN10layer_norm31ln_parallel_residual_bwd_kernelINS_13Kernel_traitsI13__nv_bfloat16S2_fS2_fjLj1280ELj1ELj4ELj1ELj16ENS_18Kernel_traits_baseILj1280ES2_S2_fS2_fjLj128EEEEELb0ELb0ELb1EEEvNS_9BwdParamsE:
.text._ZN10layer_norm31ln_parallel_residual_bwd_kernelINS_13Kernel_traitsI13__nv_bfloat16S2_fS2_fjLj1280ELj1ELj4ELj1ELj16ENS_18Kernel_traits_baseILj1280ES2_S2_fS2_fjLj128EEEEELb0ELb0ELb1EEEvNS_9BwdParamsE:
        /* <DEDUP_REMOVED lines=180> */
[----:B------:R-:W-:Y:S02]  /*0b40*/  PRMT R68, R45, 0x7632, R68 ;  /* 0x000076322d447816 */ /* 0x000fe40000000044 */
[----:B0-----:R-:W-:Y:S02]  /*0b50*/  SHF.L.U32 R21, R26, 0x10, RZ ;  /* 0x000000101a157819 */ /* 0x001fe400000006ff */
[----:B-1----:R-:W-:-:S03]  /*0b60*/  SHF.L.U32 R3, R27, 0x10, RZ ;  /* 0x000000101b037819 */ /* 0x002fc600000006ff */
[----:B------:R-:W-:Y:S01]  /*0b70*/  STL [R1+0x174], R21 ;  /* 0x0001741501007387 */ /* 0x000fe20000100800 */
[C---:B------:R-:W-:Y:S02]  /*0b80*/  PRMT R45, R16.reuse, 0x7632, R45 ;  /* 0x00007632102d7816 */ /* 0x040fe4000000002d */
[----:B------:R-:W-:Y:S01]  /*0b90*/  SHF.L.U32 R16, R16, 0x10, RZ ;  /* 0x0000001010107819 */ /* 0x000fe200000006ff */
[----:B------:R0:W-:Y:S04]  /*0ba0*/  STL [R1+0x164], R3 ;  /* 0x0001640301007387 */ /* 0x0001e80000100800 */
[----:B------:R1:W-:Y:S01]  /*0bb0*/  STL [R1+0x158], R16 ;  /* 0x0001581001007387 */ /* 0x0003e20000100800 */
[----:B0-----:R-:W-:Y:S02]  /*0bc0*/  SHF.L.U32 R3, R17, 0x10, RZ ;  /* 0x0000001011037819 */ /* 0x001fe400000006ff */
[----:B-1----:R-:W-:-:S03]  /*0bd0*/  SHF.L.U32 R16, R18, 0x10, RZ ;  /* 0x0000001012107819 */ /* 0x002fc600000006ff */
        /* <DEDUP_REMOVED lines=14> */
[----:B0-----:R-:W-:-:S05]  /*0cc0*/  SHF.L.U32 R3, R15, 0x10, RZ ;  /* 0x000000100f037819 */ /* 0x001fca00000006ff */
        /* <DEDUP_REMOVED lines=14> */
[----:B------:R0:W-:Y:S04]  /*0db0*/  STL [R1+0x104], R3 ;  /* 0x0001040301007387 */ /* 0x0001e80000100800 */
[----:B------:R-:W-:Y:S01]  /*0dc0*/  STL [R1+0xf4], R4 ;  /* 0x0000f40401007387 */ /* 0x000fe20000100800 */
[----:B0-----:R-:W-:-:S05]  /*0dd0*/  SHF.L.U32 R3, R7, 0x10, RZ ;  /* 0x0000001007037819 */ /* 0x001fca00000006ff */
[----:B------:R-:W-:Y:S04]  /*0de0*/  STL [R1+0xe4], R3 ;  /* 0x0000e40301007387 */ /* 0x000fe80000100800 */
        /* <DEDUP_REMOVED lines=54> */
[----:B------:R-:W-:-:S03]  /*1150*/  SHF.L.U32 R69, R68, 0x10, RZ ;  /* 0x0000001044457819 */ /* 0x000fc600000006ff */
[----:B------:R-:W-:Y:S01]  /*1160*/  STL [R1+0x6c], RZ ;  /* 0x00006cff01007387 */ /* 0x000fe20000100800 */
[----:B------:R-:W-:-:S03]  /*1170*/  PRMT R63, R42, 0x7632, R63 ;  /* 0x000076322a3f7816 */ /* 0x000fc6000000003f */
[----:B------:R-:W-:Y:S01]  /*1180*/  STL [R1+0x5c], RZ ;  /* 0x00005cff01007387 */ /* 0x000fe20000100800 */
[----:B------:R-:W-:-:S03]  /*1190*/  SHF.L.U32 R68, R67, 0x10, RZ ;  /* 0x0000001043447819 */ /* 0x000fc600000006ff */
[----:B------:R-:W-:Y:S01]  /*11a0*/  STL [R1+0x4c], RZ ;  /* 0x00004cff01007387 */ /* 0x000fe20000100800 */
[----:B------:R-:W-:Y:S02]  /*11b0*/  PRMT R62, R43, 0x7632, R62 ;  /* 0x000076322b3e7816 */ /* 0x000fe4000000003e */
[----:B------:R-:W-:Y:S01]  /*11c0*/  SHF.L.U32 R67, R66, 0x10, RZ ;  /* 0x0000001042437819 */ /* 0x000fe200000006ff */
[----:B------:R-:W-:Y:S01]  /*11d0*/  STL [R1+0x3c], RZ ;  /* 0x00003cff01007387 */ /* 0x000fe20000100800 */
[----:B------:R-:W-:Y:S02]  /*11e0*/  PRMT R61, R36, 0x7632, R61 ;  /* 0x00007632243d7816 */ /* 0x000fe4000000003d */
[----:B------:R-:W-:Y:S01]  /*11f0*/  SHF.L.U32 R66, R65, 0x10, RZ ;  /* 0x0000001041427819 */ /* 0x000fe200000006ff */
[----:B------:R-:W-:Y:S01]  /*1200*/  STL [R1+0x20], RZ ;  /* 0x000020ff01007387 */ /* 0x000fe20000100800 */
[----:B------:R-:W-:Y:S02]  /*1210*/  PRMT R60, R37, 0x7632, R60 ;  /* 0x00007632253c7816 */ /* 0x000fe4000000003c */
[----:B------:R-:W-:Y:S01]  /*1220*/  SHF.L.U32 R65, R64, 0x10, RZ ;  /* 0x0000001040417819 */ /* 0x000fe200000006ff */
[----:B------:R-:W-:Y:S01]  /*1230*/  STL [R1+0x1c], RZ ;  /* 0x00001cff01007387 */ /* 0x000fe20000100800 */
[----:B------:R-:W-:-:S02]  /*1240*/  PRMT R59, R38, 0x7632, R59 ;  /* 0x00007632263b7816 */ /* 0x000fc4000000003b */
[----:B------:R-:W-:Y:S01]  /*1250*/  SHF.L.U32 R64, R63, 0x10, RZ ;  /* 0x000000103f407819 */ /* 0x000fe200000006ff */
[----:B------:R-:W-:Y:S01]  /*1260*/  STL [R1+0x210], R70 ;  /* 0x0002104601007387 */ /* 0x000fe20000100800 */
[----:B------:R-:W-:Y:S02]  /*1270*/  PRMT R58, R39, 0x7632, R58 ;  /* 0x00007632273a7816 */ /* 0x000fe4000000003a */
[----:B------:R-:W-:Y:S01]  /*1280*/  SHF.L.U32 R63, R62, 0x10, RZ ;  /* 0x000000103e3f7819 */ /* 0x000fe200000006ff */
[----:B------:R-:W-:Y:S01]  /*1290*/  STL [R1+0x200], R69 ;  /* 0x0002004501007387 */ /* 0x000fe20000100800 */
[----:B------:R-:W-:Y:S02]  /*12a0*/  PRMT R57, R32, 0x7632, R57 ;  /* 0x0000763220397816 */ /* 0x000fe40000000039 */
[----:B------:R-:W-:Y:S01]  /*12b0*/  SHF.L.U32 R62, R61, 0x10, RZ ;  /* 0x000000103d3e7819 */ /* 0x000fe200000006ff */
[----:B------:R-:W-:Y:S01]  /*12c0*/  STL [R1+0x1f0], R68 ;  /* 0x0001f04401007387 */ /* 0x000fe20000100800 */
[----:B------:R-:W-:-:S02]  /*12d0*/  PRMT R56, R33, 0x7632, R56 ;  /* 0x0000763221387816 */ /* 0x000fc40000000038 */
[----:B------:R-:W-:Y:S01]  /*12e0*/  SHF.L.U32 R61, R60, 0x10, RZ ;  /* 0x000000103c3d7819 */ /* 0x000fe200000006ff */
[----:B------:R-:W-:Y:S01]  /*12f0*/  STL [R1+0x1e0], R67 ;  /* 0x0001e04301007387 */ /* 0x000fe20000100800 */
[----:B------:R-:W-:-:S03]  /*1300*/  SHF.L.U32 R60, R59, 0x10, RZ ;  /* 0x000000103b3c7819 */ /* 0x000fc600000006ff */
[----:B------:R-:W-:Y:S01]  /*1310*/  STL [R1+0x20c], R66 ;  /* 0x00020c4201007387 */ /* 0x000fe20000100800 */
[----:B------:R-:W-:Y:S02]  /*1320*/  PRMT R54, R35, 0x7632, R54 ;  /* 0x0000763223367816 */ /* 0x000fe40000000036 */
        /* <DEDUP_REMOVED lines=53> */
[----:B------:R-:W-:-:S03]  /*1680*/  SHF.L.U32 R40, R39, 0x10, RZ ;  /* 0x0000001027287819 */ /* 0x000fc600000006ff */
[----:B------:R-:W-:Y:S01]  /*1690*/  STL [R1+0x150], R46 ;  /* 0x0001502e01007387 */ /* 0x000fe20000100800 */
[----:B------:R-:W-:-:S03]  /*16a0*/  SHF.L.U32 R39, R38, 0x10, RZ ;  /* 0x0000001026277819 */ /* 0x000fc600000006ff */
[----:B------:R-:W-:Y:S01]  /*16b0*/  STL [R1+0x140], R45 ;  /* 0x0001402d01007387 */ /* 0x000fe20000100800 */
[----:B------:R-:W-:-:S03]  /*16c0*/  SHF.L.U32 R38, R0, 0x10, RZ ;  /* 0x0000001000267819 */ /* 0x000fc600000006ff */
[----:B------:R-:W-:Y:S01]  /*16d0*/  STL [R1+0x130], R44 ;  /* 0x0001302c01007387 */ /* 0x000fe20000100800 */
[----:B------:R-:W-:Y:S02]  /*16e0*/  PRMT R19, R10, 0x7632, R19 ;  /* 0x000076320a137816 */ /* 0x000fe40000000013 */
[----:B------:R-:W-:Y:S01]  /*16f0*/  SHF.L.U32 R0, R18, 0x10, RZ ;  /* 0x0000001012007819 */ /* 0x000fe200000006ff */
        /* <DEDUP_REMOVED lines=50> */
[----:B0-----:R-:W-:-:S02]  /*1a20*/  CS2R R18, SRZ ;  /* 0x0000000000127805 */ /* 0x001fc4000001ff00 */
[----:B------:R-:W-:Y:S02]  /*1a30*/  CS2R R20, SRZ ;  /* 0x0000000000147805 */ /* 0x000fe4000001ff00 */
[----:B------:R-:W-:Y:S02]  /*1a40*/  CS2R R34, SRZ ;  /* 0x0000000000227805 */ /* 0x000fe4000001ff00 */
[----:B------:R-:W-:Y:S02]  /*1a50*/  CS2R R144, SRZ ;  /* 0x0000000000907805 */ /* 0x000fe4000001ff00 */
[----:B-1----:R-:W-:-:S07]  /*1a60*/  CS2R R146, SRZ ;  /* 0x0000000000927805 */ /* 0x002fce000001ff00 */
.L_x_2026:
        /* <DEDUP_REMOVED lines=8> */
[----:B------:R-:W-:Y:S04]  /*1af0*/  STL [R1+0x22c], R120 ;  /* 0x00022c7801007387 */ /* 0x000fe80000100800 */
[----:B------:R-:W-:Y:S01]  /*1b00*/  STL [R1+0x228], R119 ;  /* 0x0002287701007387 */ /* 0x000fe20000100800 */
[----:B------:R-:W3:Y:S03]  /*1b10*/  LDC.64 R206, c[0x0][0x430] ;  /* 0x00010c00ffce7b82 */ /* 0x000ee60000000a00 */
[----:B------:R-:W-:Y:S04]  /*1b20*/  STL [R1+0x224], R118 ;  /* 0x0002247601007387 */ /* 0x000fe80000100800 */
[----:B------:R4:W-:Y:S01]  /*1b30*/  STL [R1+0x220], R117 ;  /* 0x0002207501007387 */ /* 0x0009e20000100800 */
[----:B------:R-:W4:Y:S01]  /*1b40*/  LDC.64 R38, c[0x0][0x3c8] ;  /* 0x0000f200ff267b82 */ /* 0x000f220000000a00 */
[----:B-1----:R-:W-:-:S02]  /*1b50*/  IMAD.WIDE R36, R2, 0x4, R36 ;  /* 0x0000000402247825 */ /* 0x002fc400078e0224 */
[----:B------:R1:W-:Y:S01]  /*1b60*/  STL [R1+0x21c], R116 ;  /* 0x00021c7401007387 */ /* 0x0003e20000100800 */
[----:B0-----:R-:W-:-:S04]  /*1b70*/  LOP3.LUT R40, R40, 0x1f, RZ, 0xc0, !PT ;  /* 0x0000001f28287812 */ /* 0x001fc800078ec0ff */
[----:B------:R-:W0:Y:S01]  /*1b80*/  LDC.64 R210, c[0x0][0x428] ;  /* 0x00010a00ffd27b82 */ /* 0x000e220000000a00 */
[----:B------:R4:W4:Y:S01]  /*1b90*/  LDG.E R182, desc[UR10][R36.64] ;  /* 0x0000000a24b67981 */ /* 0x000922000c1e1900 */
[----:B------:R-:W-:-:S03]  /*1ba0*/  LEA.HI.SX32 R181, R181, R40, 0x1d ;  /* 0x00000028b5b57211 */ /* 0x000fc600078feaff */
[----:B------:R-:W4:Y:S02]  /*1bb0*/  LDL R110, [R1+0x204] ;  /* 0x00020400016e7983 */ /* 0x000f240000100800 */
[C---:B--2---:R-:W-:Y:S02]  /*1bc0*/  IMAD.WIDE.U32 R140, R181.reuse, 0x20, R208 ;  /* 0x00000020b58c7825 */ /* 0x044fe400078e00d0 */
[----:B------:R-:W2:Y:S02]  /*1bd0*/  LDL R54, [R1+0x208] ;  /* 0x0002080001367983 */ /* 0x000ea40000100800 */
[----:B---3--:R-:W-:Y:S02]  /*1be0*/  IMAD.WIDE.U32 R132, R181, 0x10, R206 ;  /* 0x00000010b5847825 */ /* 0x008fe400078e00ce */
[----:B------:R-:W3:Y:S02]  /*1bf0*/  LDG.E.128 R48, desc[UR10][R140.64] ;  /* 0x0000000a8c307981 */ /* 0x000ee4000c1e1d00 */
[----:B----4-:R-:W-:-:S02]  /*1c00*/  IMAD.WIDE R36, R2, 0x4, R38 ;  /* 0x0000000402247825 */ /* 0x010fc400078e0226 */
[----:B------:R-:W4:Y:S04]  /*1c10*/  LDL R55, [R1+0x214] ;  /* 0x0002140001377983 */ /* 0x000f280000100800 */
[----:B------:R-:W2:Y:S01]  /*1c20*/  LDG.E.128 R132, desc[UR10][R132.64] ;  /* 0x0000000a84847981 */ /* 0x000ea2000c1e1d00 */
[----:B0-----:R-:W-:-:S03]  /*1c30*/  IMAD.WIDE.U32 R136, R181, 0x10, R210 ;  /* 0x00000010b5887825 */ /* 0x001fc600078e00d2 */
[----:B------:R-:W4:Y:S04]  /*1c40*/  LDG.E R177, desc[UR10][R36.64] ;  /* 0x0000000a24b17981 */ /* 0x000f28000c1e1900 */
[----:B------:R-:W4:Y:S04]  /*1c50*/  LDG.E.128 R140, desc[UR10][R140.64+0x10] ;  /* 0x0000100a8c8c7981 */ /* 0x000f28000c1e1d00 */
[----:B------:R-:W4:Y:S04]  /*1c60*/  LDG.E.128 R136, desc[UR10][R136.64] ;  /* 0x0000000a88887981 */ /* 0x000f28000c1e1d00 */
[----:B------:R-:W4:Y:S04]  /*1c70*/  LDL R53, [R1+0x218] ;  /* 0x0002180001357983 */ /* 0x000f280000100800 */
[----:B------:R-:W4:Y:S04]  /*1c80*/  LDL R117, [R1+0x1ec] ;  /* 0x0001ec0001757983 */ /* 0x000f280000100800 */
[----:B-1----:R-:W4:Y:S01]  /*1c90*/  LDL R116, [R1+0x1f0] ;  /* 0x0001f00001747983 */ /* 0x002f220000100800 */
[----:B------:R-:W-:-:S03]  /*1ca0*/  ISETP.NE.AND P2, PT, RZ, UR12, PT ;  /* 0x0000000cff007c0c */ /* 0x000fc6000bf45270 */
[----:B------:R-:W4:Y:S04]  /*1cb0*/  LDL R118, [R1+0x1f8] ;  /* 0x0001f80001767983 */ /* 0x000f280000100800 */
[----:B------:R-:W4:Y:S04]  /*1cc0*/  LDL R112, [R1+0x20c] ;  /* 0x00020c0001707983 */ /* 0x000f280000100800 */
[----:B------:R-:W4:Y:S04]  /*1cd0*/  LDL R121, [R1+0x1dc] ;  /* 0x0001dc0001797983 */ /* 0x000f280000100800 */
[----:B------:R-:W4:Y:S04]  /*1ce0*/  LDL R119, [R1+0x1d4] ;  /* 0x0001d40001777983 */ /* 0x000f280000100800 */
[----:B------:R-:W4:Y:S01]  /*1cf0*/  LDL R120, [R1+0x1e0] ;  /* 0x0001e00001787983 */ /* 0x000f220000100800 */
[----:B------:R-:W-:-:S05]  /*1d00*/  FSEL R182, R182, RZ, !P2 ;  /* 0x000000ffb6b67208 */ /* 0x000fca0005000000 */
[C---:B---3--:R-:W-:Y:S01]  /*1d10*/  FADD.FTZ R50, -R182.reuse, R50 ;  /* 0x00000032b6327221 */ /* 0x048fe20000010100 */
[----:B------:R-:W-:Y:S01]  /*1d20*/  FADD.FTZ R0, -R182, R48 ;  /* 0x00000030b6007221 */ /* 0x000fe20000010100 */
[----:B--2---:R-:W-:Y:S02]  /*1d30*/  SHF.L.U32 R48, R133, 0x10, RZ ;  /* 0x0000001085307819 */ /* 0x004fe400000006ff */
[----:B----4-:R-:W-:-:S03]  /*1d40*/  FMUL.FTZ R185, R177, R50 ;  /* 0x00000032b1b97220 */ /* 0x010fc60000410000 */
[----:B------:R-:W-:Y:S01]  /*1d50*/  FADD.FTZ R239, R48, R239 ;  /* 0x000000ef30ef7221 */ /* 0x000fe20000010000 */
[----:B------:R-:W-:Y:S01]  /*1d60*/  FADD.FTZ R49, -R182, R49 ;  /* 0x00000031b6317221 */ /* 0x000fe20000010100 */
[----:B------:R-:W-:Y:S01]  /*1d70*/  SHF.L.U32 R183, R137, 0x10, RZ ;  /* 0x0000001089b77819 */ /* 0x000fe200000006ff */
[-C--:B------:R-:W-:Y:S01]  /*1d80*/  FFMA.FTZ R220, R185, R48.reuse, R220 ;  /* 0x00000030b9dc7223 */ /* 0x080fe200000100dc */
[----:B------:R-:W-:Y:S01]  /*1d90*/  FMUL.FTZ R48, R110, R48 ;  /* 0x000000306e307220 */ /* 0x000fe20000410000 */
[----:B------:R-:W-:Y:S01]  /*1da0*/  SHF.L.U32 R52, R132, 0x10, RZ ;  /* 0x0000001084347819 */ /* 0x000fe200000006ff */
[----:B------:R-:W-:Y:S01]  /*1db0*/  FMUL.FTZ R0, R177, R0 ;  /* 0x00000000b1007220 */ /* 0x000fe20000410000 */
[----:B------:R-:W-:Y:S01]  /*1dc0*/  FADD.FTZ R24, R183, R24 ;  /* 0x00000018b7187221 */ /* 0x000fe20000010000 */
[-C--:B------:R-:W-:Y:S01]  /*1dd0*/  FFMA.FTZ R145, R185, R183.reuse, R145 ;  /* 0x000000b7b9917223 */ /* 0x080fe20000010091 */
[--C-:B------:R-:W-:Y:S01]  /*1de0*/  FFMA.FTZ R183, R54, R183, R48.reuse ;  /* 0x000000b736b77223 */ /* 0x100fe20000010030 */
[----:B------:R-:W-:Y:S01]  /*1df0*/  FMUL.FTZ R189, R177, R49 ;  /* 0x00000031b1bd7220 */ /* 0x000fe20000410000 */
[----:B------:R-:W2:Y:S01]  /*1e00*/  LDL R54, [R1+0x1f4] ;  /* 0x0001f40001367983 */ /* 0x000ea20000100800 */
[----:B------:R-:W-:-:S02]  /*1e10*/  PRMT R48, R138, 0x7632, R48 ;  /* 0x000076328a307816 */ /* 0x000fc40000000030 */
[----:B------:R-:W-:Y:S01]  /*1e20*/  PRMT R49, R134, 0x7632, R49 ;  /* 0x0000763286317816 */ /* 0x000fe20000000031 */
[----:B------:R-:W-:Y:S01]  /*1e30*/  FADD.FTZ R241, R52, R241 ;  /* 0x000000f134f17221 */ /* 0x000fe20000010000 */
[----:B------:R-:W-:Y:S01]  /*1e40*/  SHF.L.U32 R184, R136, 0x10, RZ ;  /* 0x0000001088b87819 */ /* 0x000fe200000006ff */
[-C--:B------:R-:W-:Y:S01]  /*1e50*/  FFMA.FTZ R218, R0, R52.reuse, R218 ;  /* 0x0000003400da7223 */ /* 0x080fe200000100da */
[----:B------:R-:W-:Y:S01]  /*1e60*/  SHF.L.U32 R190, R48, 0x10, RZ ;  /* 0x0000001030be7819 */ /* 0x000fe200000006ff */
[----:B------:R-:W-:Y:S01]  /*1e70*/  FMUL.FTZ R52, R55, R52 ;  /* 0x0000003437347220 */ /* 0x000fe20000410000 */
[----:B------:R-:W-:Y:S01]  /*1e80*/  FADD.FTZ R141, -R182, R141 ;  /* 0x0000008db68d7221 */ /* 0x000fe20000010100 */
[----:B------:R-:W-:Y:S01]  /*1e90*/  SHF.L.U32 R48, R49, 0x10, RZ ;  /* 0x0000001031307819 */ /* 0x000fe200000006ff */
[----:B------:R-:W-:Y:S01]  /*1ea0*/  FADD.FTZ R26, R184, R26 ;  /* 0x0000001ab81a7221 */ /* 0x000fe20000010000 */
[-C--:B------:R-:W-:Y:S01]  /*1eb0*/  FFMA.FTZ R147, R0, R184.reuse, R147 ;  /* 0x000000b800937223 */ /* 0x080fe20000010093 */
[----:B------:R-:W-:Y:S01]  /*1ec0*/  FFMA.FTZ R184, R53, R184, R52 ;  /* 0x000000b835b87223 */ /* 0x000fe20000010034 */
[----:B------:R-:W-:Y:S01]  /*1ed0*/  FMUL.FTZ R191, R177, R141 ;  /* 0x0000008db1bf7220 */ /* 0x000fe20000410000 */
[----:B------:R-:W3:Y:S01]  /*1ee0*/  LDL R53, [R1+0x210] ;  /* 0x0002100001357983 */ /* 0x000ee20000100800 */
[----:B------:R-:W-:Y:S01]  /*1ef0*/  FMUL.FTZ R49, R117, R48 ;  /* 0x0000003075317220 */ /* 0x000fe20000410000 */
[----:B------:R-:W-:-:S02]  /*1f00*/  FADD.FTZ R21, R190, R21 ;  /* 0x00000015be157221 */ /* 0x000fc40000010000 */
[----:B------:R-:W4:Y:S01]  /*1f10*/  LDL R117, [R1+0x1e4] ;  /* 0x0001e40001757983 */ /* 0x000f220000100800 */
[-C--:B------:R-:W-:Y:S01]  /*1f20*/  FFMA.FTZ R34, R191, R190.reuse, R34 ;  /* 0x000000bebf227223 */ /* 0x080fe20000010022 */
[----:B------:R-:W-:Y:S02]  /*1f30*/  FFMA.FTZ R190, R116, R190, R49 ;  /* 0x000000be74be7223 */ /* 0x000fe40000010031 */
[----:B------:R-:W4:Y:S01]  /*1f40*/  LDL R116, [R1+0x1e8] ;  /* 0x0001e80001747983 */ /* 0x000f220000100800 */
[----:B------:R-:W-:Y:S02]  /*1f50*/  IADD3 R178, PT, PT, R181, 0x20, RZ ;  /* 0x00000020b5b27810 */ /* 0x000fe40007ffe0ff */
[----:B------:R-:W-:Y:S01]  /*1f60*/  SHF.L.U32 R134, R134, 0x10, RZ ;  /* 0x0000001086867819 */ /* 0x000fe200000006ff */
[----:B------:R-:W-:Y:S01]  /*1f70*/  FADD.FTZ R140, -R182, R140 ;  /* 0x0000008cb68c7221 */ /* 0x000fe20000010100 */
[----:B------:R-:W-:Y:S01]  /*1f80*/  PRMT R132, R132, 0x7632, R132 ;  /* 0x0000763284847816 */ /* 0x000fe20000000084 */
[----:B------:R-:W-:Y:S01]  /*1f90*/  IMAD.WIDE.U32 R96, R178, 0x20, R208 ;  /* 0x00000020b2607825 */ /* 0x000fe200078e00d0 */
[----:B------:R-:W-:-:S03]  /*1fa0*/  SHF.L.U32 R138, R138, 0x10, RZ ;  /* 0x000000108a8a7819 */ /* 0x000fc600000006ff */
[----:B------:R-:W-:Y:S01]  /*1fb0*/  FADD.FTZ R142, -R182, R142 ;  /* 0x0000008eb68e7221 */ /* 0x000fe20000010100 */
[----:B------:R-:W-:Y:S01]  /*1fc0*/  PRMT R136, R136, 0x7632, R136 ;  /* 0x0000763288887816 */ /* 0x000fe20000000088 */
[C---:B------:R-:W-:Y:S01]  /*1fd0*/  IMAD.WIDE.U32 R128, R178.reuse, 0x10, R206 ;  /* 0x00000010b2807825 */ /* 0x040fe200078e00ce */
[----:B------:R-:W4:Y:S03]  /*1fe0*/  LDG.E.128 R36, desc[UR10][R96.64] ;  /* 0x0000000a60247981 */ /* 0x000f26000c1e1d00 */
[----:B------:R-:W-:Y:S01]  /*1ff0*/  IMAD.WIDE.U32 R40, R178, 0x10, R210 ;  /* 0x00000010b2287825 */ /* 0x000fe200078e00d2 */
[----:B------:R-:W-:Y:S01]  /*2000*/  SHF.L.U32 R197, R139, 0x10, RZ ;  /* 0x000000108bc57819 */ /* 0x000fe200000006ff */
[----:B------:R-:W4:Y:S01]  /*2010*/  LDG.E.128 R128, desc[UR10][R128.64] ;  /* 0x0000000a80807981 */ /* 0x000f22000c1e1d00 */
[----:B------:R-:W-:Y:S01]  /*2020*/  SHF.L.U32 R132, R132, 0x10, RZ ;  /* 0x0000001084847819 */ /* 0x000fe200000006ff */
[----:B------:R-:W-:-:S02]  /*2030*/  FMUL.FTZ R193, R177, R140 ;  /* 0x0000008cb1c17220 */ /* 0x000fc40000410000 */
[----:B------:R-:W4:Y:S01]  /*2040*/  LDG.E.128 R40, desc[UR10][R40.64] ;  /* 0x0000000a28287981 */ /* 0x000f22000c1e1d00 */
[----:B------:R-:W-:Y:S01]  /*2050*/  SHF.L.U32 R136, R136, 0x10, RZ ;  /* 0x0000001088887819 */ /* 0x000fe200000006ff */
[----:B------:R-:W-:Y:S01]  /*2060*/  FADD.FTZ R237, R134, R237 ;  /* 0x000000ed86ed7221 */ /* 0x000fe20000010000 */
[----:B------:R-:W-:Y:S01]  /*2070*/  FFMA.FTZ R222, R193, R134, R222 ;  /* 0x00000086c1de7223 */ /* 0x000fe200000100de */
[----:B------:R-:W-:Y:S01]  /*2080*/  FMUL.FTZ R187, R112, R132 ;  /* 0x0000008470bb7220 */ /* 0x000fe20000410000 */
[----:B------:R-:W-:Y:S01]  /*2090*/  FMUL.FTZ R194, R177, R142 ;  /* 0x0000008eb1c27220 */ /* 0x000fe20000410000 */
[----:B------:R-:W-:Y:S01]  /*20a0*/  FFMA.FTZ R146, R189, R136, R146 ;  /* 0x00000088bd927223 */ /* 0x000fe20000010092 */
[----:B------:R-:W-:Y:S01]  /*20b0*/  FADD.FTZ R25, R136, R25 ;  /* 0x0000001988197221 */ /* 0x000fe20000010000 */
[----:B------:R-:W-:Y:S01]  /*20c0*/  FADD.FTZ R33, R197, R33 ;  /* 0x00000021c5217221 */ /* 0x000fe20000010000 */
[----:B------:R-:W-:Y:S01]  /*20d0*/  FFMA.FTZ R20, R194, R197, R20 ;  /* 0x000000c5c2147223 */ /* 0x000fe20000010014 */
[----:B------:R-:W4:Y:S04]  /*20e0*/  LDG.E.128 R96, desc[UR10][R96.64+0x10] ;  /* 0x0000100a60607981 */ /* 0x000f28000c1e1d00 */
[----:B------:R-:W4:Y:S04]  /*20f0*/  LDL R55, [R1+0x1fc] ;  /* 0x0001fc0001377983 */ /* 0x000f280000100800 */
[----:B------:R-:W4:Y:S01]  /*2100*/  LDL R50, [R1+0x200] ;  /* 0x0002000001327983 */ /* 0x000f220000100800 */
[----:B--2---:R-:W-:Y:S01]  /*2110*/  FMUL.FTZ R192, R54, R134 ;  /* 0x0000008636c07220 */ /* 0x004fe20000410000 */
[----:B------:R-:W-:-:S03]  /*2120*/  SHF.L.U32 R134, R135, 0x10, RZ ;  /* 0x0000001087867819 */ /* 0x000fc600000006ff */
[----:B------:R-:W-:Y:S02]  /*2130*/  FFMA.FTZ R192, R118, R138, R192 ;  /* 0x0000008a76c07223 */ /* 0x000fe400000100c0 */
[----:B------:R-:W2:Y:S01]  /*2140*/  LDL R118, [R1+0x1d8] ;  /* 0x0001d80001767983 */ /* 0x000ea20000100800 */
[----:B---3--:R-:W-:Y:S01]  /*2150*/  FFMA.FTZ R187, R53, R136, R187 ;  /* 0x0000008835bb7223 */ /* 0x008fe200000100bb */
[-C--:B----4-:R-:W-:Y:S02]  /*2160*/  FMUL.FTZ R136, R117, R134.reuse ;  /* 0x0000008675887220 */ /* 0x090fe40000410000 */
[----:B------:R-:W3:Y:S02]  /*2170*/  LDL R117, [R1+0x1c4] ;  /* 0x0001c40001757983 */ /* 0x000ee40000100800 */
[----:B------:R-:W-:Y:S02]  /*2180*/  FFMA.FTZ R197, R116, R197, R136 ;  /* 0x000000c574c57223 */ /* 0x000fe40000010088 */
[----:B------:R-:W4:Y:S01]  /*2190*/  LDL R116, [R1+0x1c8] ;  /* 0x0001c80001747983 */ /* 0x000f220000100800 */
[----:B------:R-:W-:Y:S01]  /*21a0*/  FADD.FTZ R235, R134, R235 ;  /* 0x000000eb86eb7221 */ /* 0x000fe20000010000 */
[----:B------:R-:W-:Y:S01]  /*21b0*/  FFMA.FTZ R224, R194, R134, R224 ;  /* 0x00000086c2e07223 */ /* 0x000fe200000100e0 */
[----:B------:R-:W-:Y:S01]  /*21c0*/  PRMT R134, R135, 0x7632, R134 ;  /* 0x0000763287867816 */ /* 0x000fe20000000086 */
[----:B------:R-:W-:-:S03]  /*21d0*/  FADD.FTZ R195, -R182, R36 ;  /* 0x00000024b6c37221 */ /* 0x000fc60000010100 */
[----:B------:R-:W-:Y:S02]  /*21e0*/  SHF.L.U32 R134, R134, 0x10, RZ ;  /* 0x0000001086867819 */ /* 0x000fe400000006ff */
[----:B------:R-:W-:Y:S01]  /*21f0*/  PRMT R139, R139, 0x7632, R139 ;  /* 0x000076328b8b7816 */ /* 0x000fe2000000008b */
[----:B------:R-:W-:Y:S01]  /*2200*/  FMUL.FTZ R195, R177, R195 ;  /* 0x000000c3b1c37220 */ /* 0x000fe20000410000 */
[----:B------:R-:W-:Y:S01]  /*2210*/  SHF.L.U32 R36, R128, 0x10, RZ ;  /* 0x0000001080247819 */ /* 0x000fe200000006ff */
[----:B------:R-:W-:Y:S01]  /*2220*/  FMUL.FTZ R200, R121, R134 ;  /* 0x0000008679c87220 */ /* 0x000fe20000410000 */
[----:B------:R-:W-:Y:S01]  /*2230*/  SHF.L.U32 R139, R139, 0x10, RZ ;  /* 0x000000108b8b7819 */ /* 0x000fe200000006ff */
[----:B------:R-:W4:Y:S01]  /*2240*/  LDL R121, [R1+0x1cc] ;  /* 0x0001cc0001797983 */ /* 0x000f220000100800 */
[----:B------:R-:W-:Y:S01]  /*2250*/  SHF.L.U32 R196, R40, 0x10, RZ ;  /* 0x0000001028c47819 */ /* 0x000fe200000006ff */
[----:B------:R-:W-:Y:S01]  /*2260*/  FADD.FTZ R233, R36, R233 ;  /* 0x000000e924e97221 */ /* 0x000fe20000010000 */
[-C--:B------:R-:W-:Y:S01]  /*2270*/  FFMA.FTZ R226, R195, R36.reuse, R226 ;  /* 0x00000024c3e27223 */ /* 0x080fe200000100e2 */
[----:B------:R-:W-:Y:S01]  /*2280*/  FMUL.FTZ R36, R119, R36 ;  /* 0x0000002477247220 */ /* 0x000fe20000410000 */
[----:B------:R-:W-:Y:S01]  /*2290*/  FADD.FTZ R38, -R182, R38 ;  /* 0x00000026b6267221 */ /* 0x000fe20000010100 */
[----:B------:R-:W-:Y:S01]  /*22a0*/  FADD.FTZ R31, R196, R31 ;  /* 0x0000001fc41f7221 */ /* 0x000fe20000010000 */
[----:B------:R-:W-:Y:S01]  /*22b0*/  FFMA.FTZ R18, R195, R196, R18 ;  /* 0x000000c4c3127223 */ /* 0x000fe20000010012 */
[----:B------:R-:W-:Y:S01]  /*22c0*/  FFMA.FTZ R200, R120, R139, R200 ;  /* 0x0000008b78c87223 */ /* 0x000fe200000100c8 */
[----:B------:R-:W4:Y:S01]  /*22d0*/  LDL R119, [R1+0x1bc] ;  /* 0x0001bc0001777983 */ /* 0x000f220000100800 */
[----:B------:R-:W-:-:S03]  /*22e0*/  FMUL.FTZ R199, R177, R38 ;  /* 0x00000026b1c77220 */ /* 0x000fc60000410000 */
[----:B------:R-:W4:Y:S01]  /*22f0*/  LDL R120, [R1+0x1d0] ;  /* 0x0001d00001787983 */ /* 0x000f220000100800 */
[----:B------:R-:W-:-:S05]  /*2300*/  SHF.L.U32 R198, R41, 0x10, RZ ;  /* 0x0000001029c67819 */ /* 0x000fca00000006ff */
[----:B------:R-:W-:Y:S01]  /*2310*/  FADD.FTZ R29, R198, R29 ;  /* 0x0000001dc61d7221 */ /* 0x000fe20000010000 */
[----:B------:R-:W-:Y:S01]  /*2320*/  FFMA.FTZ R16, R199, R198, R16 ;  /* 0x000000c6c7107223 */ /* 0x000fe20000010010 */
[----:B--2---:R-:W-:Y:S01]  /*2330*/  FFMA.FTZ R196, R118, R196, R36 ;  /* 0x000000c476c47223 */ /* 0x004fe20000010024 */
[----:B------:R-:W-:Y:S01]  /*2340*/  SHF.L.U32 R36, R129, 0x10, RZ ;  /* 0x0000001081247819 */ /* 0x000fe200000006ff */
[C---:B------:R-:W-:Y:S01]  /*2350*/  FADD.FTZ R37, -R182.reuse, R37 ;  /* 0x00000025b6257221 */ /* 0x040fe20000010100 */
[----:B------:R-:W-:Y:S01]  /*2360*/  FADD.FTZ R39, -R182, R39 ;  /* 0x00000027b6277221 */ /* 0x000fe20000010100 */
[----:B------:R-:W2:Y:S02]  /*2370*/  LDL R118, [R1+0x1c0] ;  /* 0x0001c00001767983 */ /* 0x000ea40000100800 */
[----:B------:R-:W-:Y:S01]  /*2380*/  FADD.FTZ R231, R36, R231 ;  /* 0x000000e724e77221 */ /* 0x000fe20000010000 */
[-C--:B------:R-:W-:Y:S01]  /*2390*/  FFMA.FTZ R228, R199, R36.reuse, R228 ;  /* 0x00000024c7e47223 */ /* 0x080fe200000100e4 */
[----:B---3--:R-:W-:-:S02]  /*23a0*/  FMUL.FTZ R36, R117, R36 ;  /* 0x0000002475247220 */ /* 0x008fc40000410000 */
[----:B------:R-:W3:Y:S02]  /*23b0*/  LDL R117, [R1+0x1b4] ;  /* 0x0001b40001757983 */ /* 0x000ee40000100800 */
[--C-:B----4-:R-:W-:Y:S02]  /*23c0*/  FFMA.FTZ R198, R116, R198, R36.reuse ;  /* 0x000000c674c67223 */ /* 0x110fe40000010024 */
[----:B------:R-:W4:Y:S01]  /*23d0*/  LDL R116, [R1+0x1b8] ;  /* 0x0001b80001747983 */ /* 0x000f220000100800 */
[----:B------:R-:W-:Y:S01]  /*23e0*/  PRMT R36, R128, 0x7632, R36 ;  /* 0x0000763280247816 */ /* 0x000fe20000000024 */
[----:B------:R-:W-:Y:S01]  /*23f0*/  FMUL.FTZ R202, R177, R37 ;  /* 0x00000025b1ca7220 */ /* 0x000fe20000410000 */
[----:B------:R-:W-:Y:S01]  /*2400*/  PRMT R128, R40, 0x7632, R128 ;  /* 0x0000763228807816 */ /* 0x000fe20000000080 */
[----:B------:R-:W2:Y:S01]  /*2410*/  LDL.LU R38, [R1] ;  /* 0x0000000001267983 */ /* 0x000ea20000300800 */
[----:B------:R-:W-:Y:S02]  /*2420*/  SHF.L.U32 R36, R36, 0x10, RZ ;  /* 0x0000001024247819 */ /* 0x000fe400000006ff */
[----:B------:R-:W-:Y:S01]  /*2430*/  PRMT R129, R129, 0x7632, R129 ;  /* 0x0000763281817816 */ /* 0x000fe20000000081 */
[----:B------:R-:W-:Y:S01]  /*2440*/  FMUL.FTZ R203, R177, R39 ;  /* 0x00000027b1cb7220 */ /* 0x000fe20000410000 */
[----:B------:R-:W-:Y:S01]  /*2450*/  SHF.L.U32 R128, R128, 0x10, RZ ;  /* 0x0000001080807819 */ /* 0x000fe200000006ff */
[-C--:B------:R-:W-:Y:S01]  /*2460*/  FFMA.FTZ R227, R202, R36.reuse, R227 ;  /* 0x00000024cae37223 */ /* 0x080fe200000100e3 */
[----:B------:R-:W-:Y:S01]  /*2470*/  FADD.FTZ R232, R36, R232 ;  /* 0x000000e824e87221 */ /* 0x000fe20000010000 */
[----:B------:R-:W-:Y:S01]  /*2480*/  SHF.L.U32 R129, R129, 0x10, RZ ;  /* 0x0000001081817819 */ /* 0x000fe200000006ff */
[----:B------:R-:W-:-:S02]  /*2490*/  FMUL.FTZ R36, R121, R36 ;  /* 0x0000002479247220 */ /* 0x000fc40000410000 */
[----:B------:R-:W2:Y:S01]  /*24a0*/  LDL R121, [R1+0x1ac] ;  /* 0x0001ac0001797983 */ /* 0x000ea20000100800 */
[-C--:B------:R-:W-:Y:S01]  /*24b0*/  FFMA.FTZ R17, R202, R128.reuse, R17 ;  /* 0x00000080ca117223 */ /* 0x080fe20000010011 */
[----:B------:R-:W-:Y:S01]  /*24c0*/  FADD.FTZ R30, R128, R30 ;  /* 0x0000001e801e7221 */ /* 0x000fe20000010000 */
[-C--:B------:R-:W-:Y:S01]  /*24d0*/  FFMA.FTZ R229, R203, R129.reuse, R229 ;  /* 0x00000081cbe57223 */ /* 0x080fe200000100e5 */
[----:B------:R-:W-:Y:S01]  /*24e0*/  FADD.FTZ R230, R129, R230 ;  /* 0x000000e681e67221 */ /* 0x000fe20000010000 */
[----:B------:R-:W-:Y:S01]  /*24f0*/  FADD.FTZ R204, -R182, R96 ;  /* 0x00000060b6cc7221 */ /* 0x000fe20000010100 */
[----:B------:R-:W-:Y:S02]  /*2500*/  FMUL.FTZ R129, R119, R129 ;  /* 0x0000008177817220 */ /* 0x000fe40000410000 */
[----:B------:R-:W2:Y:S01]  /*2510*/  LDL R119, [R1+0x1a4] ;  /* 0x0001a40001777983 */ /* 0x000ea20000100800 */
[----:B------:R-:W-:Y:S01]  /*2520*/  FFMA.FTZ R128, R120, R128, R36 ;  /* 0x0000008078807223 */ /* 0x000fe20000010024 */
[----:B------:R-:W-:Y:S01]  /*2530*/  SHF.L.U32 R36, R130, 0x10, RZ ;  /* 0x0000001082247819 */ /* 0x000fe200000006ff */
[----:B------:R-:W-:Y:S01]  /*2540*/  FMUL.FTZ R204, R177, R204 ;  /* 0x000000ccb1cc7220 */ /* 0x000fe20000410000 */
[----:B------:R-:W-:-:S02]  /*2550*/  SHF.L.U32 R96, R42, 0x10, RZ ;  /* 0x000000102a607819 */ /* 0x000fc400000006ff */
[----:B------:R-:W-:Y:S01]  /*2560*/  ISETP.NE.U32.AND P0, PT, RZ, UR14, PT ;  /* 0x0000000eff007c0c */ /* 0x000fe2000bf05070 */
[----:B------:R-:W-:Y:S01]  /*2570*/  FADD.FTZ R97, -R182, R97 ;  /* 0x00000061b6617221 */ /* 0x000fe20000010100 */
[----:B------:R-:W-:Y:S01]  /*2580*/  PRMT R41, R41, 0x7632, R41 ;  /* 0x0000763229297816 */ /* 0x000fe20000000029 */
[----:B------:R-:W-:Y:S01]  /*2590*/  FADD.FTZ R27, R96, R27 ;  /* 0x0000001b601b7221 */ /* 0x000fe20000010000 */
[----:B------:R-:W-:Y:S01]  /*25a0*/  FFMA.FTZ R14, R204, R96, R14 ;  /* 0x00000060cc0e7223 */ /* 0x000fe2000001000e */
[----:B------:R-:W-:Y:S01]  /*25b0*/  ISETP.NE.AND.EX P0, PT, RZ, UR15, PT, P0 ;  /* 0x0000000fff007c0c */ /* 0x000fe2000bf05300 */
[----:B------:R-:W2:-:S12]  /*25c0*/  LDL R120, [R1+0x1b0] ;  /* 0x0001b00001787983 */ /* 0x000e980000100800 */
[----:B------:R-:W0:Y:S08]  /*25d0*/  @P0 LDC.64 R52, c[0x0][0x438] ;  /* 0x00010e00ff340b82 */ /* 0x000e300000000a00 */
[----:B------:R-:W1:Y:S01]  /*25e0*/  @P0 LDC.64 R112, c[0x0][0x438] ;  /* 0x00010e00ff700b82 */ /* 0x000e620000000a00 */
[----:B---3--:R-:W-:Y:S01]  /*25f0*/  FMUL.FTZ R37, R117, R36 ;  /* 0x0000002475257220 */ /* 0x008fe20000410000 */
[----:B------:R-:W-:-:S02]  /*2600*/  PRMT R42, R130, 0x7632, R42 ;  /* 0x00007632822a7816 */ /* 0x000fc4000000002a */
[----:B------:R-:W-:Y:S01]  /*2610*/  IADD3 R176, PT, PT, R181, 0x40, RZ ;  /* 0x00000040b5b07810 */ /* 0x000fe20007ffe0ff */
[----:B----4-:R-:W-:Y:S01]  /*2620*/  FFMA.FTZ R96, R116, R96, R37 ;  /* 0x0000006074607223 */ /* 0x010fe20000010025 */
[----:B------:R-:W-:Y:S01]  /*2630*/  SHF.L.U32 R41, R41, 0x10, RZ ;  /* 0x0000001029297819 */ /* 0x000fe200000006ff */
[----:B------:R-:W3:Y:S01]  /*2640*/  LDL R116, [R1+0x19c] ;  /* 0x00019c0001747983 */ /* 0x000ee20000100800 */
[----:B------:R-:W-:Y:S02]  /*2650*/  PRMT R130, R42, 0x7632, R130 ;  /* 0x000076322a827816 */ /* 0x000fe40000000082 */
[C---:B------:R-:W-:Y:S02]  /*2660*/  IADD3 R180, PT, PT, R181.reuse, 0x60, RZ ;  /* 0x00000060b5b47810 */ /* 0x040fe40007ffe0ff */
[----:B------:R-:W-:Y:S01]  /*2670*/  IADD3 R179, PT, PT, R181, 0x80, RZ ;  /* 0x00000080b5b37810 */ /* 0x000fe20007ffe0ff */
[----:B------:R-:W-:Y:S01]  /*2680*/  FADD.FTZ R236, R48, R236 ;  /* 0x000000ec30ec7221 */ /* 0x000fe20000010000 */
[----:B------:R-:W-:Y:S01]  /*2690*/  SHF.L.U32 R42, R42, 0x10, RZ ;  /* 0x000000102a2a7819 */ /* 0x000fe200000006ff */
[----:B------:R-:W-:Y:S01]  /*26a0*/  FFMA.FTZ R223, R191, R48, R223 ;  /* 0x00000030bfdf7223 */ /* 0x000fe200000100df */
[----:B------:R-:W-:Y:S01]  /*26b0*/  SHF.L.U32 R205, R130, 0x10, RZ ;  /* 0x0000001082cd7819 */ /* 0x000fe200000006ff */
[----:B------:R-:W-:Y:S01]  /*26c0*/  FMUL.FTZ R130, R177, R97 ;  /* 0x00000061b1827220 */ /* 0x000fe20000410000 */
[----:B------:R-:W-:-:S04]  /*26d0*/  IMAD.WIDE.U32 R108, R176, 0x20, R208 ;  /* 0x00000020b06c7825 */ /* 0x000fc800078e00d0 */
[C---:B------:R-:W-:Y:S01]  /*26e0*/  FADD.FTZ R98, -R182.reuse, R98 ;  /* 0x00000062b6627221 */ /* 0x040fe20000010100 */
[----:B------:R-:W-:Y:S01]  /*26f0*/  PRMT R133, R133, 0x7632, R133 ;  /* 0x0000763285857816 */ /* 0x000fe20000000085 */
[----:B------:R-:W-:Y:S01]  /*2700*/  FADD.FTZ R51, -R182, R51 ;  /* 0x00000033b6337221 */ /* 0x000fe20000010100 */
[----:B------:R-:W-:-:S04]  /*2710*/  IMAD.WIDE.U32 R104, R176, 0x10, R206 ;  /* 0x00000010b0687825 */ /* 0x000fc800078e00ce */
[----:B--2---:R-:W-:Y:S01]  /*2720*/  FFMA.FTZ R129, R118, R41, R129 ;  /* 0x0000002976817223 */ /* 0x004fe20000010081 */
[----:B------:R-:W-:Y:S01]  /*2730*/  FADD.FTZ R38, R36, R38 ;  /* 0x0000002624267221 */ /* 0x000fe20000010000 */
[----:B------:R-:W-:Y:S01]  /*2740*/  FFMA.FTZ R244, R204, R36, R244 ;  /* 0x00000024ccf47223 */ /* 0x000fe200000100f4 */
[----:B0-----:R-:W-:-:S04]  /*2750*/  @P0 IMAD.WIDE.U32 R48, R178, 0x20, R52 ;  /* 0x00000020b2300825 */ /* 0x001fc800078e0034 */
[-C--:B------:R-:W-:Y:S01]  /*2760*/  FMUL.FTZ R97, R121, R42.reuse ;  /* 0x0000002a79617220 */ /* 0x080fe20000410000 */
[----:B------:R-:W-:Y:S01]  /*2770*/  FADD.FTZ R252, R42, R252 ;  /* 0x000000fc2afc7221 */ /* 0x000fe20000010000 */
[----:B------:R-:W-:Y:S01]  /*2780*/  FFMA.FTZ R245, R130, R42, R245 ;  /* 0x0000002a82f57223 */ /* 0x000fe200000100f5 */
[----:B-1----:R-:W-:Y:S01]  /*2790*/  @P0 IMAD.WIDE.U32 R52, R176, 0x20, R112 ;  /* 0x00000020b0340825 */ /* 0x002fe200078e0070 */
[----:B------:R-:W2:Y:S01]  /*27a0*/  LDL R118, [R1+0x1a8] ;  /* 0x0001a80001767983 */ /* 0x000ea20000100800 */
[----:B------:R-:W-:Y:S02]  /*27b0*/  SHF.L.U32 R42, R131, 0x10, RZ ;  /* 0x00000010832a7819 */ /* 0x000fe400000006ff */
[----:B------:R-:W-:Y:S01]  /*27c0*/  FFMA.FTZ R219, R189, R132, R219 ;  /* 0x00000084bddb7223 */ /* 0x000fe200000100db */
[----:B------:R-:W-:Y:S01]  /*27d0*/  IMAD.WIDE.U32 R112, R180, 0x10, R206 ;  /* 0x00000010b4707825 */ /* 0x000fe200078e00ce */
[----:B------:R-:W4:Y:S01]  /*27e0*/  LDG.E.128 R100, desc[UR10][R108.64] ;  /* 0x0000000a6c647981 */ /* 0x000f22000c1e1d00 */
[----:B------:R-:W-:-:S02]  /*27f0*/  SHF.L.U32 R133, R133, 0x10, RZ ;  /* 0x0000001085857819 */ /* 0x000fc400000006ff */
[----:B------:R-:W-:Y:S01]  /*2800*/  FADD.FTZ R240, R132, R240 ;  /* 0x000000f084f07221 */ /* 0x000fe20000010000 */
[----:B------:R-:W-:-:S04]  /*2810*/  IMAD.WIDE.U32 R36, R179, 0x10, R206 ;  /* 0x00000010b3247825 */ /* 0x000fc800078e00ce */
[C---:B------:R-:W-:Y:S01]  /*2820*/  FMUL.FTZ R206, R177.reuse, R98 ;  /* 0x00000062b1ce7220 */ /* 0x040fe20000410000 */
[----:B------:R-:W-:Y:S01]  /*2830*/  FMUL.FTZ R188, R177, R51 ;  /* 0x00000033b1bc7220 */ /* 0x000fe20000410000 */
[----:B------:R-:W4:Y:S01]  /*2840*/  LDG.E.128 R104, desc[UR10][R104.64] ;  /* 0x0000000a68687981 */ /* 0x000f22000c1e1d00 */
[-C--:B------:R-:W-:Y:S01]  /*2850*/  FMUL.FTZ R98, R119, R42.reuse ;  /* 0x0000002a77627220 */ /* 0x080fe20000410000 */
[----:B------:R-:W-:Y:S01]  /*2860*/  FADD.FTZ R251, R42, R251 ;  /* 0x000000fb2afb7221 */ /* 0x000fe20000010000 */
[----:B------:R-:W-:Y:S01]  /*2870*/  FFMA.FTZ R246, R206, R42, R246 ;  /* 0x0000002acef67223 */ /* 0x000fe200000100f6 */
[----:B------:R-:W-:Y:S01]  /*2880*/  PRMT R42, R131, 0x7632, R42 ;  /* 0x00007632832a7816 */ /* 0x000fe2000000002a */
[-C--:B------:R-:W-:Y:S01]  /*2890*/  FFMA.FTZ R221, R188, R133.reuse, R221 ;  /* 0x00000085bcdd7223 */ /* 0x080fe200000100dd */
[----:B------:R-:W-:Y:S01]  /*28a0*/  FADD.FTZ R238, R133, R238 ;  /* 0x000000ee85ee7221 */ /* 0x000fe20000010000 */
[----:B------:R-:W-:Y:S01]  /*28b0*/  FMUL.FTZ R186, R55, R133 ;  /* 0x0000008537ba7220 */ /* 0x000fe20000410000 */
[----:B------:R-:W-:Y:S01]  /*28c0*/  FFMA.FTZ R15, R203, R41, R15 ;  /* 0x00000029cb0f7223 */ /* 0x000fe2000001000f */
[----:B------:R-:W-:Y:S01]  /*28d0*/  FADD.FTZ R28, R41, R28 ;  /* 0x0000001c291c7221 */ /* 0x000fe20000010000 */
[----:B------:R-:W4:Y:S01]  /*28e0*/  LDL R117, [R1+0x1a0] ;  /* 0x0001a00001757983 */ /* 0x000f220000100800 */
[----:B------:R-:W-:Y:S01]  /*28f0*/  IMAD.WIDE.U32 R132, R180, 0x20, R208 ;  /* 0x00000020b4847825 */ /* 0x000fe200078e00d0 */
[----:B------:R-:W-:-:S03]  /*2900*/  SHF.L.U32 R42, R42, 0x10, RZ ;  /* 0x000000102a2a7819 */ /* 0x000fc600000006ff */
[----:B------:R-:W-:Y:S01]  /*2910*/  FADD.FTZ R99, -R182, R99 ;  /* 0x00000063b6637221 */ /* 0x000fe20000010100 */
[----:B------:R0:W-:Y:S01]  /*2920*/  STL [R1], R38 ;  /* 0x0000002601007387 */ /* 0x0001e20000100800 */
[----:B------:R-:W-:Y:S01]  /*2930*/  IMAD.WIDE.U32 R40, R179, 0x20, R208 ;  /* 0x00000020b3287825 */ /* 0x000fe200078e00d0 */
[----:B------:R-:W-:Y:S01]  /*2940*/  PRMT R137, R137, 0x7632, R137 ;  /* 0x0000763289897816 */ /* 0x000fe20000000089 */
[----:B------:R-:W1:Y:S01]  /*2950*/  @P0 LDC.64 R114, c[0x0][0x438] ;  /* 0x00010e00ff720b82 */ /* 0x000e620000000a00 */
[----:B------:R-:W4:Y:S04]  /*2960*/  LDL.LU R209, [R1+0x18] ;  /* 0x0000180001d17983 */ /* 0x000f280000300800 */
[----:B------:R-:W4:Y:S01]  /*2970*/  LDL R208, [R1+0x194] ;  /* 0x0001940001d07983 */ /* 0x000f220000100800 */
[----:B------:R-:W-:-:S04]  /*2980*/  IMAD.WIDE.U32 R44, R176, 0x10, R210 ;  /* 0x00000010b02c7825 */ /* 0x000fc800078e00d2 */
[----:B------:R-:W-:Y:S01]  /*2990*/  FADD.FTZ R213, R205, R213 ;  /* 0x000000d5cdd57221 */ /* 0x000fe20000010000 */
[-C--:B------:R-:W-:Y:S01]  /*29a0*/  FFMA.FTZ R13, R130, R205.reuse, R13 ;  /* 0x000000cd820d7223 */ /* 0x080fe2000001000d */
[----:B------:R-:W4:Y:S01]  /*29b0*/  LDL R122, [R1+0x198] ;  /* 0x00019800017a7983 */ /* 0x000f220000100800 */
[----:B------:R-:W-:Y:S01]  /*29c0*/  FFMA.FTZ R97, R120, R205, R97 ;  /* 0x000000cd78617223 */ /* 0x000fe20000010061 */
[----:B------:R-:W1:Y:S02]  /*29d0*/  @P0 LDC.64 R54, c[0x0][0x438] ;  /* 0x00010e00ff360b82 */ /* 0x000e640000000a00 */
[----:B------:R-:W5:Y:S04]  /*29e0*/  @P0 LDG.E.128 R64, desc[UR10][R48.64] ;  /* 0x0000000a30400981 */ /* 0x000f68000c1e1d00 */
[----:B------:R1:W5:Y:S01]  /*29f0*/  @P0 LDG.E.128 R68, desc[UR10][R48.64+0x10] ;  /* 0x0000100a30440981 */ /* 0x000362000c1e1d00 */
[----:B------:R-:W-:-:S03]  /*2a00*/  IMAD.WIDE.U32 R140, R179, 0x10, R210 ;  /* 0x00000010b38c7825 */ /* 0x000fc600078e00d2 */
[----:B------:R-:W4:Y:S04]  /*2a10*/  LDG.E.128 R108, desc[UR10][R108.64+0x10] ;  /* 0x0000100a6c6c7981 */ /* 0x000f28000c1e1d00 */
[----:B------:R-:W5:Y:S04]  /*2a20*/  @P0 LDG.E.128 R72, desc[UR10][R52.64] ;  /* 0x0000000a34480981 */ /* 0x000f68000c1e1d00 */
[----:B------:R-:W5:Y:S01]  /*2a30*/  @P0 LDG.E.128 R76, desc[UR10][R52.64+0x10] ;  /* 0x0000100a344c0981 */ /* 0x000f62000c1e1d00 */
[----:B---3--:R-:W-:-:S03]  /*2a40*/  FMUL.FTZ R131, R116, R42 ;  /* 0x0000002a74837220 */ /* 0x008fc60000410000 */
[----:B------:R-:W3:Y:S04]  /*2a50*/  LDG.E.128 R44, desc[UR10][R44.64] ;  /* 0x0000000a2c2c7981 */ /* 0x000ee8000c1e1d00 */
[----:B------:R-:W3:Y:S01]  /*2a60*/  LDL.LU R116, [R1+0x10] ;  /* 0x0000100001747983 */ /* 0x000ee20000300800 */
[----:B------:R-:W-:-:S03]  /*2a70*/  SHF.L.U32 R205, R43, 0x10, RZ ;  /* 0x000000102bcd7819 */ /* 0x000fc600000006ff */
[----:B------:R-:W3:Y:S02]  /*2a80*/  LDL.LU R121, [R1+0x4] ;  /* 0x0000040001797983 */ /* 0x000ee40000300800 */
[----:B------:R-:W-:Y:S01]  /*2a90*/  FADD.FTZ R214, R205, R214 ;  /* 0x000000d6cdd67221 */ /* 0x000fe20000010000 */
[----:B------:R-:W-:Y:S01]  /*2aa0*/  FFMA.FTZ R12, R206, R205, R12 ;  /* 0x000000cdce0c7223 */ /* 0x000fe2000001000c */
[----:B------:R-:W3:Y:S01]  /*2ab0*/  LDL R120, [R1+0x184] ;  /* 0x0001840001787983 */ /* 0x000ee20000100800 */
[----:B------:R-:W-:-:S03]  /*2ac0*/  FMUL.FTZ R207, R177, R99 ;  /* 0x00000063b1cf7220 */ /* 0x000fc60000410000 */
[----:B------:R-:W3:Y:S01]  /*2ad0*/  LDL R119, [R1+0x188] ;  /* 0x0001880001777983 */ /* 0x000ee20000100800 */
[----:B------:R-:W-:Y:S01]  /*2ae0*/  FADD.FTZ R143, -R182, R143 ;  /* 0x0000008fb68f7221 */ /* 0x000fe20000010100 */
[----:B------:R-:W-:Y:S01]  /*2af0*/  FADD.FTZ R234, R134, R234 ;  /* 0x000000ea86ea7221 */ /* 0x000fe20000010000 */
[----:B------:R-:W-:Y:S01]  /*2b00*/  FADD.FTZ R22, R138, R22 ;  /* 0x000000168a167221 */ /* 0x000fe20000010000 */
[----:B------:R-:W-:Y:S01]  /*2b10*/  FFMA.FTZ R35, R193, R138, R35 ;  /* 0x0000008ac1237223 */ /* 0x000fe20000010023 */
[----:B------:R-:W-:Y:S01]  /*2b20*/  FADD.FTZ R32, R139, R32 ;  /* 0x000000208b207221 */ /* 0x000fe20000010000 */
[----:B0-----:R-:W3:Y:S01]  /*2b30*/  LDG.E.128 R36, desc[UR10][R36.64] ;  /* 0x0000000a24247981 */ /* 0x001ee2000c1e1d00 */
[----:B--2---:R-:W-:-:S03]  /*2b40*/  FFMA.FTZ R205, R118, R205, R98 ;  /* 0x000000cd76cd7223 */ /* 0x004fc60000010062 */
[----:B------:R-:W2:Y:S01]  /*2b50*/  LDL.LU R118, [R1+0x14] ;  /* 0x0000140001767983 */ /* 0x000ea20000300800 */
[----:B----4-:R-:W-:Y:S01]  /*2b60*/  FADD.FTZ R98, -R182, R100 ;  /* 0x00000064b6627221 */ /* 0x010fe20000010100 */
[----:B------:R-:W-:-:S03]  /*2b70*/  PRMT R43, R43, 0x7632, R43 ;  /* 0x000076322b2b7816 */ /* 0x000fc6000000002b */
[----:B------:R-:W-:Y:S01]  /*2b80*/  FMUL.FTZ R98, R177, R98 ;  /* 0x00000062b1627220 */ /* 0x000fe20000410000 */
[----:B------:R-:W-:Y:S02]  /*2b90*/  SHF.L.U32 R99, R104, 0x10, RZ ;  /* 0x0000001068637819 */ /* 0x000fe400000006ff */
[----:B------:R-:W-:-:S03]  /*2ba0*/  SHF.L.U32 R43, R43, 0x10, RZ ;  /* 0x000000102b2b7819 */ /* 0x000fc600000006ff */
[----:B------:R-:W-:Y:S02]  /*2bb0*/  FFMA.FTZ R248, R98, R99, R248 ;  /* 0x0000006362f87223 */ /* 0x000fe400000100f8 */
[----:B------:R-:W-:Y:S02]  /*2bc0*/  FFMA.FTZ R131, R117, R43, R131 ;  /* 0x0000002b75837223 */ /* 0x000fe40000010083 */
[----:B------:R-:W4:Y:S01]  /*2bd0*/  LDL R117, [R1+0x18c] ;  /* 0x00018c0001757983 */ /* 0x000f220000100800 */
[----:B------:R-:W-:Y:S01]  /*2be0*/  FADD.FTZ R209, R99, R209 ;  /* 0x000000d163d17221 */ /* 0x000fe20000010000 */
[----:B------:R-:W-:Y:S01]  /*2bf0*/  FMUL.FTZ R99, R208, R99 ;  /* 0x00000063d0637220 */ /* 0x000fe20000410000 */
[----:B------:R-:W-:-:S03]  /*2c00*/  SHF.L.U32 R208, R105, 0x10, RZ ;  /* 0x0000001069d07819 */ /* 0x000fc600000006ff */
[----:B------:R-:W-:Y:S02]  /*2c10*/  STL [R1+0x18], R209 ;  /* 0x000018d101007387 */ /* 0x000fe40000100800 */
[----:B---3--:R-:W-:-:S05]  /*2c20*/  FADD.FTZ R116, R208, R116 ;  /* 0x00000074d0747221 */ /* 0x008fca0000010000 */
[----:B------:R0:W-:Y:S04]  /*2c30*/  STL [R1+0x10], R116 ;  /* 0x0000107401007387 */ /* 0x0001e80000100800 */
[----:B0-----:R-:W3:Y:S01]  /*2c40*/  LDL R116, [R1+0x190] ;  /* 0x0001900001747983 */ /* 0x001ee20000100800 */
[----:B------:R-:W-:Y:S01]  /*2c50*/  FADD.FTZ R102, -R182, R102 ;  /* 0x00000066b6667221 */ /* 0x000fe20000010100 */
[----:B------:R-:W-:Y:S02]  /*2c60*/  SHF.L.U32 R100, R44, 0x10, RZ ;  /* 0x000000102c647819 */ /* 0x000fe400000006ff */
[----:B------:R-:W-:Y:S01]  /*2c70*/  PRMT R44, R104, 0x7632, R44 ;  /* 0x00007632682c7816 */ /* 0x000fe2000000002c */
[----:B------:R-:W-:Y:S01]  /*2c80*/  FMUL.FTZ R102, R177, R102 ;  /* 0x00000066b1667220 */ /* 0x000fe20000410000 */
[----:B------:R-:W-:Y:S01]  /*2c90*/  FADD.FTZ R104, -R182, R101 ;  /* 0x00000065b6687221 */ /* 0x000fe20000010100 */
[----:B-1----:R-:W-:Y:S01]  /*2ca0*/  @P0 IMAD.WIDE.U32 R48, R179, 0x20, R54 ;  /* 0x00000020b3300825 */ /* 0x002fe200078e0036 */
[----:B------:R-:W-:-:S03]  /*2cb0*/  SHF.L.U32 R101, R44, 0x10, RZ ;  /* 0x000000102c657819 */ /* 0x000fc600000006ff */
[----:B------:R-:W-:Y:S01]  /*2cc0*/  FFMA.FTZ R121, R102, R208, R121 ;  /* 0x000000d066797223 */ /* 0x000fe20000010079 */
[----:B------:R-:W-:Y:S01]  /*2cd0*/  FADD.FTZ R216, R100, R216 ;  /* 0x000000d864d87221 */ /* 0x000fe20000010000 */
[-C--:B------:R-:W-:Y:S01]  /*2ce0*/  FFMA.FTZ R10, R98, R100.reuse, R10 ;  /* 0x00000064620a7223 */ /* 0x080fe2000001000a */
[----:B------:R-:W-:Y:S01]  /*2cf0*/  FFMA.FTZ R99, R122, R100, R99 ;  /* 0x000000647a637223 */ /* 0x000fe20000010063 */
[----:B------:R-:W-:Y:S01]  /*2d00*/  SHF.L.U32 R100, R45, 0x10, RZ ;  /* 0x000000102d647819 */ /* 0x000fe200000006ff */
[----:B------:R-:W-:Y:S01]  /*2d10*/  FMUL.FTZ R208, R120, R208 ;  /* 0x000000d078d07220 */ /* 0x000fe20000410000 */
[----:B--2---:R-:W-:Y:S01]  /*2d20*/  FADD.FTZ R118, R101, R118 ;  /* 0x0000007665767221 */ /* 0x004fe20000010000 */
[----:B------:R-:W5:Y:S04]  /*2d30*/  @P0 LDG.E.128 R88, desc[UR10][R48.64] ;  /* 0x0000000a30580981 */ /* 0x000f68000c1e1d00 */
[----:B------:R0:W5:Y:S01]  /*2d40*/  @P0 LDG.E.128 R92, desc[UR10][R48.64+0x10] ;  /* 0x0000100a305c0981 */ /* 0x000162000c1e1d00 */
[----:B------:R-:W-:Y:S01]  /*2d50*/  FADD.FTZ R242, R100, R242 ;  /* 0x000000f264f27221 */ /* 0x000fe20000010000 */
[----:B------:R-:W-:-:S02]  /*2d60*/  FFMA.FTZ R8, R102, R100, R8 ;  /* 0x0000006466087223 */ /* 0x000fc40000010008 */
[----:B------:R1:W-:Y:S01]  /*2d70*/  STL [R1+0x4], R121 ;  /* 0x0000047901007387 */ /* 0x0003e20000100800 */
[----:B------:R-:W-:Y:S01]  /*2d80*/  FFMA.FTZ R100, R119, R100, R208 ;  /* 0x0000006477647223 */ /* 0x000fe200000100d0 */
[----:B------:R-:W-:Y:S02]  /*2d90*/  PRMT R105, R105, 0x7632, R105 ;  /* 0x0000763269697816 */ /* 0x000fe40000000069 */
[----:B------:R-:W-:Y:S01]  /*2da0*/  SHF.L.U32 R137, R137, 0x10, RZ ;  /* 0x0000001089897819 */ /* 0x000fe200000006ff */
[----:B------:R-:W2:Y:S01]  /*2db0*/  LDG.E.128 R52, desc[UR10][R132.64] ;  /* 0x0000000a84347981 */ /* 0x000ea2000c1e1d00 */
[----:B0-----:R-:W-:-:S03]  /*2dc0*/  IMAD.WIDE.U32 R48, R180, 0x10, R210 ;  /* 0x00000010b4307825 */ /* 0x001fc600078e00d2 */
[----:B------:R-:W2:Y:S04]  /*2dd0*/  LDL.LU R211, [R1+0x8] ;  /* 0x0000080001d37983 */ /* 0x000ea80000300800 */
[----:B------:R-:W2:Y:S04]  /*2de0*/  LDL.LU R209, [R1+0xc] ;  /* 0x00000c0001d17983 */ /* 0x000ea80000300800 */
[----:B------:R0:W-:Y:S01]  /*2df0*/  STL [R1+0x14], R118 ;  /* 0x0000147601007387 */ /* 0x0001e20000100800 */
[----:B------:R-:W-:-:S03]  /*2e00*/  PRMT R45, R44, 0x7632, R45 ;  /* 0x000076322c2d7816 */ /* 0x000fc6000000002d */
[----:B------:R-:W2:Y:S01]  /*2e10*/  LDL R208, [R1+0x17c] ;  /* 0x00017c0001d07983 */ /* 0x000ea20000100800 */
[----:B------:R-:W-:-:S03]  /*2e20*/  FMUL.FTZ R44, R177, R104 ;  /* 0x00000068b12c7220 */ /* 0x000fc60000410000 */
[----:B------:R-:W2:Y:S01]  /*2e30*/  LDL R122, [R1+0x180] ;  /* 0x00018000017a7983 */ /* 0x000ea20000100800 */
[----:B------:R-:W-:Y:S01]  /*2e40*/  SHF.L.U32 R104, R45, 0x10, RZ ;  /* 0x000000102d687819 */ /* 0x000fe200000006ff */
[-C--:B------:R-:W-:Y:S01]  /*2e50*/  FFMA.FTZ R249, R44, R101.reuse, R249 ;  /* 0x000000652cf97223 */ /* 0x080fe200000100f9 */
[----:B----4-:R-:W-:Y:S01]  /*2e60*/  FMUL.FTZ R101, R117, R101 ;  /* 0x0000006575657220 */ /* 0x010fe20000410000 */
[----:B-1----:R-:W4:Y:S04]  /*2e70*/  LDL R121, [R1+0x174] ;  /* 0x0001740001797983 */ /* 0x002f280000100800 */
[----:B------:R-:W4:Y:S04]  /*2e80*/  LDL.LU R120, [R1+0x24] ;  /* 0x0000240001787983 */ /* 0x000f280000300800 */
[----:B------:R-:W4:Y:S04]  /*2e90*/  LDL.LU R119, [R1+0x1c] ;  /* 0x00001c0001777983 */ /* 0x000f280000300800 */
[----:B0-----:R-:W4:Y:S04]  /*2ea0*/  LDL R118, [R1+0x178] ;  /* 0x0001780001767983 */ /* 0x001f280000100800 */
[----:B------:R-:W4:Y:S01]  /*2eb0*/  LDL.LU R117, [R1+0x2c] ;  /* 0x00002c0001757983 */ /* 0x000f220000300800 */
[----:B---3--:R-:W-:-:S03]  /*2ec0*/  FFMA.FTZ R101, R116, R104, R101 ;  /* 0x0000006874657223 */ /* 0x008fc60000010065 */
[----:B------:R-:W3:Y:S01]  /*2ed0*/  LDL.LU R116, [R1+0x28] ;  /* 0x0000280001747983 */ /* 0x000ee20000300800 */
[----:B------:R-:W-:Y:S01]  /*2ee0*/  FFMA.FTZ R9, R44, R104, R9 ;  /* 0x000000682c097223 */ /* 0x000fe20000010009 */
[----:B------:R-:W-:Y:S01]  /*2ef0*/  FADD.FTZ R217, R104, R217 ;  /* 0x000000d968d97221 */ /* 0x000fe20000010000 */
[--C-:B------:R-:W-:Y:S01]  /*2f00*/  FADD.FTZ R104, -R182, R103.reuse ;  /* 0x00000067b6687221 */ /* 0x100fe20000010100 */
[----:B------:R-:W-:Y:S02]  /*2f10*/  PRMT R103, R45, 0x7632, R103 ;  /* 0x000076322d677816 */ /* 0x000fe40000000067 */
[----:B------:R-:W-:Y:S01]  /*2f20*/  SHF.L.U32 R105, R105, 0x10, RZ ;  /* 0x0000001069697819 */ /* 0x000fe200000006ff */
[----:B------:R-:W-:Y:S01]  /*2f30*/  FMUL.FTZ R45, R177, R104 ;  /* 0x00000068b12d7220 */ /* 0x000fe20000410000 */
[----:B------:R-:W-:-:S05]  /*2f40*/  SHF.L.U32 R103, R103, 0x10, RZ ;  /* 0x0000001067677819 */ /* 0x000fca00000006ff */
[----:B------:R-:W-:Y:S01]  /*2f50*/  FFMA.FTZ R7, R45, R103, R7 ;  /* 0x000000672d077223 */ /* 0x000fe20000010007 */
[----:B------:R-:W-:Y:S01]  /*2f60*/  FADD.FTZ R243, R103, R243 ;  /* 0x000000f367f37221 */ /* 0x000fe20000010000 */
[----:B------:R-:W-:Y:S01]  /*2f70*/  SHF.L.U32 R104, R46, 0x10, RZ ;  /* 0x000000102e687819 */ /* 0x000fe200000006ff */
[-C--:B--2---:R-:W-:Y:S01]  /*2f80*/  FFMA.FTZ R211, R45, R105.reuse, R211 ;  /* 0x000000692dd37223 */ /* 0x084fe200000100d3 */
[----:B------:R-:W-:Y:S01]  /*2f90*/  FADD.FTZ R209, R105, R209 ;  /* 0x000000d169d17221 */ /* 0x000fe20000010000 */
[----:B------:R-:W-:-:S04]  /*2fa0*/  FMUL.FTZ R105, R208, R105 ;  /* 0x00000069d0697220 */ /* 0x000fc80000410000 */
[----:B------:R-:W-:Y:S01]  /*2fb0*/  FFMA.FTZ R103, R122, R103, R105 ;  /* 0x000000677a677223 */ /* 0x000fe20000010069 */
[----:B------:R-:W-:Y:S01]  /*2fc0*/  FADD.FTZ R105, -R182, R108 ;  /* 0x0000006cb6697221 */ /* 0x000fe20000010100 */
[----:B------:R-:W-:-:S03]  /*2fd0*/  SHF.L.U32 R108, R106, 0x10, RZ ;  /* 0x000000106a6c7819 */ /* 0x000fc600000006ff */
[----:B------:R-:W-:Y:S01]  /*2fe0*/  FMUL.FTZ R105, R177, R105 ;  /* 0x00000069b1697220 */ /* 0x000fe20000410000 */
[----:B----4-:R-:W-:Y:S01]  /*2ff0*/  FADD.FTZ R120, R104, R120 ;  /* 0x0000007868787221 */ /* 0x010fe20000010000 */
[----:B------:R-:W-:Y:S02]  /*3000*/  STL [R1+0x8], R211 ;  /* 0x000008d301007387 */ /* 0x000fe40000100800 */
[C---:B------:R-:W-:Y:S02]  /*3010*/  FFMA.FTZ R119, R105.reuse, R104, R119 ;  /* 0x0000006869777223 */ /* 0x040fe40000010077 */
[----:B------:R-:W-:Y:S04]  /*3020*/  STL [R1+0xc], R209 ;  /* 0x00000cd101007387 */ /* 0x000fe80000100800 */
[----:B------:R-:W-:Y:S04]  /*3030*/  STL [R1+0x24], R120 ;  /* 0x0000247801007387 */ /* 0x000fe80000100800 */
[----:B------:R-:W-:Y:S01]  /*3040*/  STL [R1+0x1c], R119 ;  /* 0x00001c7701007387 */ /* 0x000fe20000100800 */
[----:B---3--:R-:W-:-:S05]  /*3050*/  FFMA.FTZ R116, R105, R108, R116 ;  /* 0x0000006c69747223 */ /* 0x008fca0000010074 */
[----:B------:R0:W-:Y:S04]  /*3060*/  STL [R1+0x28], R116 ;  /* 0x0000287401007387 */ /* 0x0001e80000100800 */
[----:B0-----:R-:W2:Y:S01]  /*3070*/  LDL R116, [R1+0x16c] ;  /* 0x00016c0001747983 */ /* 0x001ea20000100800 */
[----:B------:R-:W-:Y:S01]  /*3080*/  FADD.FTZ R117, R108, R117 ;  /* 0x000000756c757221 */ /* 0x000fe20000010000 */
[----:B------:R-:W-:-:S04]  /*3090*/  FMUL.FTZ R208, R121, R108 ;  /* 0x0000006c79d07220 */ /* 0x000fc80000410000 */
[----:B------:R0:W-:Y:S01]  /*30a0*/  STL [R1+0x2c], R117 ;  /* 0x00002c7501007387 */ /* 0x0001e20000100800 */
[----:B------:R-:W-:-:S03]  /*30b0*/  FFMA.FTZ R104, R118, R104, R208 ;  /* 0x0000006876687223 */ /* 0x000fc600000100d0 */
[----:B------:R-:W3:Y:S04]  /*30c0*/  LDL.LU R212, [R1+0x30] ;  /* 0x0000300001d47983 */ /* 0x000ee80000300800 */
[----:B------:R-:W4:Y:S04]  /*30d0*/  LDL.LU R211, [R1+0x20] ;  /* 0x0000200001d37983 */ /* 0x000f280000300800 */
[----:B------:R-:W4:Y:S04]  /*30e0*/  LDL R209, [R1+0x170] ;  /* 0x0001700001d17983 */ /* 0x000f280000100800 */
[----:B------:R-:W4:Y:S04]  /*30f0*/  LDL.LU R208, [R1+0x38] ;  /* 0x0000380001d07983 */ /* 0x000f280000300800 */
[----:B------:R-:W4:Y:S01]  /*3100*/  LDL.LU R122, [R1+0x34] ;  /* 0x00003400017a7983 */ /* 0x000f220000300800 */
[----:B------:R-:W-:-:S03]  /*3110*/  PRMT R108, R106, 0x7632, R108 ;  /* 0x000076326a6c7816 */ /* 0x000fc6000000006c */
[----:B------:R-:W4:Y:S01]  /*3120*/  LDL R121, [R1+0x164] ;  /* 0x0001640001797983 */ /* 0x000f220000100800 */
[----:B------:R-:W-:-:S03]  /*3130*/  SHF.L.U32 R108, R108, 0x10, RZ ;  /* 0x000000106c6c7819 */ /* 0x000fc600000006ff */
[----:B------:R-:W4:Y:S04]  /*3140*/  LDL.LU R120, [R1+0x40] ;  /* 0x0000400001787983 */ /* 0x000f280000300800 */
[----:B------:R-:W4:Y:S04]  /*3150*/  LDL.LU R119, [R1+0x3c] ;  /* 0x00003c0001777983 */ /* 0x000f280000300800 */
[----:B------:R-:W4:Y:S01]  /*3160*/  LDL R118, [R1+0x168] ;  /* 0x0001680001767983 */ /* 0x000f220000100800 */
[----:B------:R-:W-:-:S03]  /*3170*/  FADD.FTZ R106, -R182, R109 ;  /* 0x0000006db66a7221 */ /* 0x000fc60000010100 */
[----:B0-----:R-:W4:Y:S01]  /*3180*/  LDL.LU R117, [R1+0x48] ;  /* 0x0000480001757983 */ /* 0x001f220000300800 */
[----:B--2---:R-:W-:-:S03]  /*3190*/  FMUL.FTZ R109, R116, R108 ;  /* 0x0000006c746d7220 */ /* 0x004fc60000410000 */
[----:B------:R-:W2:Y:S01]  /*31a0*/  LDL.LU R116, [R1+0x44] ;  /* 0x0000440001747983 */ /* 0x000ea20000300800 */
[----:B------:R-:W-:Y:S01]  /*31b0*/  PRMT R46, R46, 0x7632, R46 ;  /* 0x000076322e2e7816 */ /* 0x000fe2000000002e */
[----:B------:R-:W-:Y:S02]  /*31c0*/  FFMA.FTZ R186, R50, R137, R186 ;  /* 0x0000008932ba7223 */ /* 0x000fe400000100ba */
[----:B------:R-:W0:Y:S01]  /*31d0*/  @P0 LDC.64 R50, c[0x0][0x438] ;  /* 0x00010e00ff320b82 */ /* 0x000e220000000a00 */
[----:B------:R-:W-:Y:S01]  /*31e0*/  SHF.L.U32 R46, R46, 0x10, RZ ;  /* 0x000000102e2e7819 */ /* 0x000fe200000006ff */
[----:B------:R-:W-:-:S04]  /*31f0*/  FMUL.FTZ R106, R177, R106 ;  /* 0x0000006ab16a7220 */ /* 0x000fc80000410000 */
[----:B---3--:R-:W-:Y:S01]  /*3200*/  FADD.FTZ R212, R46, R212 ;  /* 0x000000d42ed47221 */ /* 0x008fe20000010000 */
[-C--:B----4-:R-:W-:Y:S01]  /*3210*/  FFMA.FTZ R211, R106, R46.reuse, R211 ;  /* 0x0000002e6ad37223 */ /* 0x090fe200000100d3 */
[----:B------:R-:W-:Y:S01]  /*3220*/  FFMA.FTZ R46, R209, R46, R109 ;  /* 0x0000002ed12e7223 */ /* 0x000fe2000001006d */
[----:B------:R-:W-:Y:S01]  /*3230*/  FADD.FTZ R109, -R182, R110 ;  /* 0x0000006eb66d7221 */ /* 0x000fe20000010100 */
[----:B------:R-:W-:Y:S01]  /*3240*/  FADD.FTZ R208, R108, R208 ;  /* 0x000000d06cd07221 */ /* 0x000fe20000010000 */
[----:B------:R-:W-:Y:S01]  /*3250*/  FFMA.FTZ R122, R106, R108, R122 ;  /* 0x0000006c6a7a7223 */ /* 0x000fe2000001007a */
[----:B------:R-:W-:Y:S01]  /*3260*/  SHF.L.U32 R108, R47, 0x10, RZ ;  /* 0x000000102f6c7819 */ /* 0x000fe200000006ff */
[----:B------:R-:W-:Y:S01]  /*3270*/  FMUL.FTZ R109, R177, R109 ;  /* 0x0000006db16d7220 */ /* 0x000fe20000410000 */
[----:B------:R-:W-:Y:S01]  /*3280*/  SHF.L.U32 R110, R107, 0x10, RZ ;  /* 0x000000106b6e7819 */ /* 0x000fe200000006ff */
[----:B------:R-:W-:Y:S02]  /*3290*/  STL [R1+0x30], R212 ;  /* 0x000030d401007387 */ /* 0x000fe40000100800 */
[----:B------:R-:W-:-:S02]  /*32a0*/  FADD.FTZ R120, R108, R120 ;  /* 0x000000786c787221 */ /* 0x000fc40000010000 */
[----:B------:R-:W-:Y:S01]  /*32b0*/  STL [R1+0x20], R211 ;  /* 0x000020d301007387 */ /* 0x000fe20000100800 */
[----:B------:R-:W-:-:S03]  /*32c0*/  FFMA.FTZ R119, R109, R108, R119 ;  /* 0x0000006c6d777223 */ /* 0x000fc60000010077 */
[----:B------:R1:W-:Y:S04]  /*32d0*/  STL [R1+0x38], R208 ;  /* 0x000038d001007387 */ /* 0x0003e80000100800 */
[----:B------:R-:W-:Y:S01]  /*32e0*/  STL [R1+0x34], R122 ;  /* 0x0000347a01007387 */ /* 0x000fe20000100800 */
[----:B------:R-:W-:-:S03]  /*32f0*/  FADD.FTZ R117, R110, R117 ;  /* 0x000000756e757221 */ /* 0x000fc60000010000 */
[----:B------:R-:W-:Y:S01]  /*3300*/  STL [R1+0x40], R120 ;  /* 0x0000407801007387 */ /* 0x000fe20000100800 */
[----:B-1----:R-:W-:-:S03]  /*3310*/  FMUL.FTZ R208, R121, R110 ;  /* 0x0000006e79d07220 */ /* 0x002fc60000410000 */
[----:B------:R-:W3:Y:S01]  /*3320*/  LDL R211, [R1+0x15c] ;  /* 0x00015c0001d37983 */ /* 0x000ee20000100800 */
[----:B0-----:R-:W-:-:S03]  /*3330*/  @P0 IMAD.WIDE.U32 R50, R181, 0x20, R50 ;  /* 0x00000020b5320825 */ /* 0x001fc600078e0032 */
[----:B------:R0:W-:Y:S01]  /*3340*/  STL [R1+0x3c], R119 ;  /* 0x00003c7701007387 */ /* 0x0001e20000100800 */
[----:B------:R-:W-:-:S03]  /*3350*/  FFMA.FTZ R108, R118, R108, R208 ;  /* 0x0000006c766c7223 */ /* 0x000fc600000100d0 */
[----:B------:R-:W5:Y:S04]  /*3360*/  @P0 LDG.E.128 R56, desc[UR10][R50.64] ;  /* 0x0000000a32380981 */ /* 0x000f68000c1e1d00 */
[----:B------:R1:W5:Y:S04]  /*3370*/  @P0 LDG.E.128 R60, desc[UR10][R50.64+0x10] ;  /* 0x0000100a323c0981 */ /* 0x000368000c1e1d00 */
[----:B0-----:R-:W4:Y:S04]  /*3380*/  LDL.LU R119, [R1+0x50] ;  /* 0x0000500001777983 */ /* 0x001f280000300800 */
[----:B------:R0:W-:Y:S04]  /*3390*/  STL [R1+0x48], R117 ;  /* 0x0000487501007387 */ /* 0x0001e80000100800 */
[----:B------:R-:W4:Y:S04]  /*33a0*/  LDL.LU R209, [R1+0x4c] ;  /* 0x00004c0001d17983 */ /* 0x000f280000300800 */
[----:B------:R-:W4:Y:S04]  /*33b0*/  LDL R208, [R1+0x160] ;  /* 0x0001600001d07983 */ /* 0x000f280000100800 */
[----:B0-----:R-:W4:Y:S01]  /*33c0*/  LDL.LU R117, [R1+0x58] ;  /* 0x0000580001757983 */ /* 0x001f220000300800 */
[----:B-1----:R-:W-:-:S03]  /*33d0*/  @P0 IMAD.WIDE.U32 R50, R180, 0x20, R114 ;  /* 0x00000020b4320825 */ /* 0x002fc600078e0072 */
[----:B------:R-:W4:Y:S04]  /*33e0*/  LDG.E.128 R112, desc[UR10][R112.64] ;  /* 0x0000000a70707981 */ /* 0x000f28000c1e1d00 */
[----:B------:R-:W5:Y:S04]  /*33f0*/  @P0 LDG.E.128 R80, desc[UR10][R50.64] ;  /* 0x0000000a32500981 */ /* 0x000f68000c1e1d00 */
[----:B------:R0:W5:Y:S04]  /*3400*/  @P0 LDG.E.128 R84, desc[UR10][R50.64+0x10] ;  /* 0x0000100a32540981 */ /* 0x000168000c1e1d00 */
[----:B------:R-:W4:Y:S01]  /*3410*/  LDG.E.128 R48, desc[UR10][R48.64] ;  /* 0x0000000a30307981 */ /* 0x000f22000c1e1d00 */
[----:B--2---:R-:W-:-:S05]  /*3420*/  FFMA.FTZ R116, R109, R110, R116 ;  /* 0x0000006e6d747223 */ /* 0x004fca0000010074 */
[----:B------:R1:W-:Y:S04]  /*3430*/  STL [R1+0x44], R116 ;  /* 0x0000447401007387 */ /* 0x0003e80000100800 */
[----:B-1----:R-:W2:Y:S04]  /*3440*/  LDL.LU R116, [R1+0x54] ;  /* 0x0000540001747983 */ /* 0x002ea80000300800 */
[----:B------:R-:W2:Y:S04]  /*3450*/  LDL.LU R122, [R1+0x68] ;  /* 0x00006800017a7983 */ /* 0x000ea80000300800 */
[----:B------:R-:W2:Y:S04]  /*3460*/  LDL.LU R121, [R1+0x64] ;  /* 0x0000640001797983 */ /* 0x000ea80000300800 */
[----:B------:R-:W2:Y:S04]  /*3470*/  LDL R120, [R1+0x154] ;  /* 0x0001540001787983 */ /* 0x000ea80000100800 */
[----:B------:R-:W2:Y:S01]  /*3480*/  LDL.LU R118, [R1+0x60] ;  /* 0x0000600001767983 */ /* 0x000ea20000300800 */
[----:B------:R-:W-:-:S04]  /*3490*/  PRMT R47, R107, 0x7632, R47 ;  /* 0x000076326b2f7816 */ /* 0x000fc8000000002f */
[C---:B------:R-:W-:Y:S01]  /*34a0*/  PRMT R107, R47.reuse, 0x7632, R107 ;  /* 0x000076322f6b7816 */ /* 0x040fe2000000006b */
[C---:B------:R-:W-:Y:S01]  /*34b0*/  FADD.FTZ R111, -R182.reuse, R111 ;  /* 0x0000006fb66f7221 */ /* 0x040fe20000010100 */
[----:B------:R-:W-:Y:S02]  /*34c0*/  SHF.L.U32 R47, R47, 0x10, RZ ;  /* 0x000000102f2f7819 */ /* 0x000fe400000006ff */
[----:B------:R-:W-:Y:S01]  /*34d0*/  SHF.L.U32 R107, R107, 0x10, RZ ;  /* 0x000000106b6b7819 */ /* 0x000fe200000006ff */
[----:B------:R-:W-:Y:S01]  /*34e0*/  FMUL.FTZ R111, R177, R111 ;  /* 0x0000006fb16f7220 */ /* 0x000fe20000410000 */
[----:B------:R-:W-:Y:S01]  /*34f0*/  FADD.FTZ R52, -R182, R52 ;  /* 0x00000034b6347221 */ /* 0x000fe20000010100 */
[----:B---3--:R-:W-:-:S03]  /*3500*/  FMUL.FTZ R110, R211, R47 ;  /* 0x0000002fd36e7220 */ /* 0x008fc60000410000 */
[----:B------:R-:W-:Y:S01]  /*3510*/  FMUL.FTZ R52, R177, R52 ;  /* 0x00000034b1347220 */ /* 0x000fe20000410000 */
[----:B----4-:R-:W-:-:S05]  /*3520*/  FADD.FTZ R119, R107, R119 ;  /* 0x000000776b777221 */ /* 0x010fca0000010000 */
[----:B------:R1:W-:Y:S01]  /*3530*/  STL [R1+0x50], R119 ;  /* 0x0000507701007387 */ /* 0x0003e20000100800 */
[-C--:B------:R-:W-:Y:S01]  /*3540*/  FFMA.FTZ R209, R111, R107.reuse, R209 ;  /* 0x0000006b6fd17223 */ /* 0x080fe200000100d1 */
[----:B------:R-:W-:Y:S02]  /*3550*/  FFMA.FTZ R110, R208, R107, R110 ;  /* 0x0000006bd06e7223 */ /* 0x000fe4000001006e */
[----:B-1----:R-:W3:Y:S01]  /*3560*/  LDL.LU R119, [R1+0x5c] ;  /* 0x00005c0001777983 */ /* 0x002ee20000300800 */
[----:B------:R-:W-:Y:S01]  /*3570*/  FADD.FTZ R117, R47, R117 ;  /* 0x000000752f757221 */ /* 0x000fe20000010000 */
[----:B------:R-:W-:-:S04]  /*3580*/  SHF.L.U32 R107, R112, 0x10, RZ ;  /* 0x00000010706b7819 */ /* 0x000fc800000006ff */
[----:B------:R1:W-:Y:S04]  /*3590*/  STL [R1+0x58], R117 ;  /* 0x0000587501007387 */ /* 0x0003e80000100800 */
[----:B------:R-:W-:Y:S04]  /*35a0*/  STL [R1+0x4c], R209 ;  /* 0x00004cd101007387 */ /* 0x000fe80000100800 */
[----:B-1----:R-:W4:Y:S01]  /*35b0*/  LDL R117, [R1+0x158] ;  /* 0x0001580001757983 */ /* 0x002f220000100800 */
[----:B--2---:R-:W-:Y:S01]  /*35c0*/  FFMA.FTZ R116, R111, R47, R116 ;  /* 0x0000002f6f747223 */ /* 0x004fe20000010074 */
[----:B------:R-:W-:-:S04]  /*35d0*/  SHF.L.U32 R47, R48, 0x10, RZ ;  /* 0x00000010302f7819 */ /* 0x000fc800000006ff */
[----:B------:R1:W-:Y:S01]  /*35e0*/  STL [R1+0x54], R116 ;  /* 0x0000547401007387 */ /* 0x0003e20000100800 */
[----:B------:R-:W-:Y:S01]  /*35f0*/  FADD.FTZ R122, R107, R122 ;  /* 0x0000007a6b7a7221 */ /* 0x000fe20000010000 */
[----:B------:R-:W-:Y:S02]  /*3600*/  FFMA.FTZ R121, R52, R107, R121 ;  /* 0x0000006b34797223 */ /* 0x000fe40000010079 */
[----:B-1----:R-:W2:Y:S01]  /*3610*/  LDL.LU R116, [R1+0x88] ;  /* 0x0000880001747983 */ /* 0x002ea20000300800 */
[----:B------:R-:W-:-:S03]  /*3620*/  FADD.FTZ R118, R47, R118 ;  /* 0x000000762f767221 */ /* 0x000fc60000010000 */
[----:B------:R1:W-:Y:S04]  /*3630*/  STL [R1+0x68], R122 ;  /* 0x0000687a01007387 */ /* 0x0003e80000100800 */
[----:B-1----:R-:W2:Y:S04]  /*3640*/  LDL.LU R122, [R1+0x84] ;  /* 0x00008400017a7983 */ /* 0x002ea80000300800 */
[----:B------:R-:W-:Y:S04]  /*3650*/  STL [R1+0x64], R121 ;  /* 0x0000647901007387 */ /* 0x000fe80000100800 */
[----:B------:R1:W-:Y:S04]  /*3660*/  STL [R1+0x60], R118 ;  /* 0x0000607601007387 */ /* 0x0003e80000100800 */
[----:B-1----:R-:W2:Y:S01]  /*3670*/  LDL R118, [R1+0x144] ;  /* 0x0001440001767983 */ /* 0x002ea20000100800 */
[----:B------:R-:W-:Y:S01]  /*3680*/  SHF.L.U32 R208, R113, 0x10, RZ ;  /* 0x0000001071d07819 */ /* 0x000fe200000006ff */
[----:B------:R-:W-:Y:S01]  /*3690*/  FMUL.FTZ R107, R120, R107 ;  /* 0x0000006b786b7220 */ /* 0x000fe20000410000 */
[----:B------:R-:W-:Y:S01]  /*36a0*/  FADD.FTZ R54, -R182, R54 ;  /* 0x00000036b6367221 */ /* 0x000fe20000010100 */
[----:B------:R-:W2:Y:S04]  /*36b0*/  LDL.LU R121, [R1+0x80] ;  /* 0x0000800001797983 */ /* 0x000ea80000300800 */
[----:B------:R-:W2:Y:S04]  /*36c0*/  LDL.LU R212, [R1+0x7c] ;  /* 0x00007c0001d47983 */ /* 0x000ea80000300800 */
[----:B------:R-:W2:Y:S01]  /*36d0*/  LDL R211, [R1+0x148] ;  /* 0x0001480001d37983 */ /* 0x000ea20000100800 */
[----:B---3--:R-:W-:-:S05]  /*36e0*/  FFMA.FTZ R119, R52, R47, R119 ;  /* 0x0000002f34777223 */ /* 0x008fca0000010077 */
[----:B------:R1:W-:Y:S04]  /*36f0*/  STL [R1+0x5c], R119 ;  /* 0x00005c7701007387 */ /* 0x0003e80000100800 */
[----:B------:R-:W3:Y:S04]  /*3700*/  LDL.LU R209, [R1+0x74] ;  /* 0x0000740001d17983 */ /* 0x000ee80000300800 */
[----:B------:R-:W3:Y:S01]  /*3710*/  LDL.LU R120, [R1+0x78] ;  /* 0x0000780001787983 */ /* 0x000ee20000300800 */
[----:B----4-:R-:W-:Y:S01]  /*3720*/  FFMA.FTZ R47, R117, R47, R107 ;  /* 0x0000002f752f7223 */ /* 0x010fe2000001006b */
[----:B------:R-:W-:-:S02]  /*3730*/  FMUL.FTZ R107, R177, R54 ;  /* 0x00000036b16b7220 */ /* 0x000fc40000410000 */
[----:B-1----:R-:W4:Y:S01]  /*3740*/  LDL R119, [R1+0x14c] ;  /* 0x00014c0001777983 */ /* 0x002f220000100800 */
[----:B--2---:R-:W-:-:S05]  /*3750*/  FADD.FTZ R116, R208, R116 ;  /* 0x00000074d0747221 */ /* 0x004fca0000010000 */
[----:B------:R1:W-:Y:S04]  /*3760*/  STL [R1+0x88], R116 ;  /* 0x0000887401007387 */ /* 0x0003e80000100800 */
[----:B------:R-:W2:Y:S01]  /*3770*/  LDL.LU R117, [R1+0x6c] ;  /* 0x00006c0001757983 */ /* 0x000ea20000300800 */
[----:B------:R-:W-:-:S03]  /*3780*/  FFMA.FTZ R122, R107, R208, R122 ;  /* 0x000000d06b7a7223 */ /* 0x000fc6000001007a */
[----:B-1----:R-:W2:Y:S04]  /*3790*/  LDL.LU R116, [R1+0x70] ;  /* 0x0000700001747983 */ /* 0x002ea80000300800 */
[----:B------:R1:W-:Y:S04]  /*37a0*/  STL [R1+0x84], R122 ;  /* 0x0000847a01007387 */ /* 0x0003e80000100800 */
[----:B-1----:R1:W5:Y:S01]  /*37b0*/  LDL.LU R122, [R1+0x234] ;  /* 0x00023400017a7983 */ /* 0x0023620000300800 */
[----:B------:R-:W-:-:S03]  /*37c0*/  FMUL.FTZ R208, R118, R208 ;  /* 0x000000d076d07220 */ /* 0x000fc60000410000 */
[----:B------:R-:W2:Y:S01]  /*37d0*/  LDL R118, [R1+0x150] ;  /* 0x0001500001767983 */ /* 0x000ea20000100800 */
[----:B------:R-:W-:Y:S01]  /*37e0*/  PRMT R48, R112, 0x7632, R48 ;  /* 0x0000763270307816 */ /* 0x000fe20000000030 */
[----:B------:R-:W-:Y:S01]  /*37f0*/  FADD.FTZ R53, -R182, R53 ;  /* 0x00000035b6357221 */ /* 0x000fe20000010100 */
[----:B------:R-:W-:Y:S02]  /*3800*/  SHF.L.U32 R54, R49, 0x10, RZ ;  /* 0x0000001031367819 */ /* 0x000fe400000006ff */
[C---:B------:R-:W-:Y:S01]  /*3810*/  PRMT R112, R48.reuse, 0x7632, R112 ;  /* 0x0000763230707816 */ /* 0x040fe20000000070 */
[----:B------:R-:W-:Y:S01]  /*3820*/  FMUL.FTZ R53, R177, R53 ;  /* 0x00000035b1357220 */ /* 0x000fe20000410000 */
[----:B------:R-:W-:Y:S01]  /*3830*/  SHF.L.U32 R48, R48, 0x10, RZ ;  /* 0x0000001030307819 */ /* 0x000fe200000006ff */
[----:B------:R-:W-:Y:S01]  /*3840*/  FADD.FTZ R121, R54, R121 ;  /* 0x0000007936797221 */ /* 0x000fe20000010000 */
[----:B------:R-:W-:Y:S01]  /*3850*/  SHF.L.U32 R112, R112, 0x10, RZ ;  /* 0x0000001070707819 */ /* 0x000fe200000006ff */
[----:B------:R-:W-:-:S03]  /*3860*/  FFMA.FTZ R212, R107, R54, R212 ;  /* 0x000000366bd47223 */ /* 0x000fc600000100d4 */
[----:B------:R0:W-:Y:S01]  /*3870*/  STL [R1+0x80], R121 ;  /* 0x0000807901007387 */ /* 0x0001e20000100800 */
[----:B------:R-:W-:Y:S01]  /*3880*/  FMUL.FTZ R201, R177, R143 ;  /* 0x0000008fb1c97220 */ /* 0x000fe20000410000 */
[----:B---3--:R-:W-:Y:S02]  /*3890*/  FFMA.FTZ R209, R53, R48, R209 ;  /* 0x0000003035d17223 */ /* 0x008fe400000100d1 */
[----:B0-----:R1:W5:Y:S01]  /*38a0*/  LDL.LU R121, [R1+0x230] ;  /* 0x0002300001797983 */ /* 0x0013620000300800 */
[----:B------:R-:W-:-:S03]  /*38b0*/  FADD.FTZ R120, R48, R120 ;  /* 0x0000007830787221 */ /* 0x000fc60000010000 */
[----:B------:R-:W-:Y:S04]  /*38c0*/  STL [R1+0x7c], R212 ;  /* 0x00007cd401007387 */ /* 0x000fe80000100800 */
[----:B------:R-:W-:Y:S01]  /*38d0*/  STL [R1+0x74], R209 ;  /* 0x000074d101007387 */ /* 0x000fe20000100800 */
[----:B----4-:R-:W-:-:S03]  /*38e0*/  FMUL.FTZ R48, R119, R48 ;  /* 0x0000003077307220 */ /* 0x010fc60000410000 */
[----:B------:R-:W-:Y:S01]  /*38f0*/  STL [R1+0x78], R120 ;  /* 0x0000787801007387 */ /* 0x000fe20000100800 */
[----:B------:R-:W-:Y:S01]  /*3900*/  FFMA.FTZ R54, R211, R54, R208 ;  /* 0x00000036d3367223 */ /* 0x000fe200000100d0 */
[----:B------:R-:W-:Y:S02]  /*3910*/  FFMA.FTZ R225, R201, R134, R225 ;  /* 0x00000086c9e17223 */ /* 0x000fe400000100e1 */
[----:B------:R-:W3:Y:S01]  /*3920*/  LDG.E.128 R132, desc[UR10][R132.64+0x10] ;  /* 0x0000100a84847981 */ /* 0x000ee2000c1e1d00 */
[----:B------:R-:W-:Y:S01]  /*3930*/  PRMT R113, R113, 0x7632, R113 ;  /* 0x0000763271717816 */ /* 0x000fe20000000071 */
[----:B------:R-:W-:Y:S01]  /*3940*/  FADD.FTZ R55, -R182, R55 ;  /* 0x00000037b6377221 */ /* 0x000fe20000010100 */
[----:B------:R-:W-:Y:S01]  /*3950*/  PRMT R49, R49, 0x7632, R49 ;  /* 0x0000763231317816 */ /* 0x000fe20000000031 */
[----:B------:R-:W-:Y:S01]  /*3960*/  FFMA.FTZ R144, R188, R137, R144 ;  /* 0x00000089bc907223 */ /* 0x000fe20000010090 */
[----:B------:R-:W-:Y:S01]  /*3970*/  FADD.FTZ R23, R137, R23 ;  /* 0x0000001789177221 */ /* 0x000fe20000010000 */
[----:B------:R-:W4:Y:S01]  /*3980*/  LDG.E.128 R140, desc[UR10][R140.64] ;  /* 0x0000000a8c8c7981 */ /* 0x000f22000c1e1d00 */
[----:B--2---:R-:W-:Y:S01]  /*3990*/  FFMA.FTZ R117, R53, R112, R117 ;  /* 0x0000007035757223 */ /* 0x004fe20000010075 */
[----:B------:R-:W-:-:S04]  /*39a0*/  FADD.FTZ R116, R112, R116 ;  /* 0x0000007470747221 */ /* 0x000fc80000010000 */
[----:B------:R0:W-:Y:S04]  /*39b0*/  STL [R1+0x6c], R117 ;  /* 0x00006c7501007387 */ /* 0x0001e80000100800 */
[----:B0-----:R-:W2:Y:S04]  /*39c0*/  LDL.LU R117, [R1+0x94] ;  /* 0x0000940001757983 */ /* 0x001ea80000300800 */
[----:B------:R0:W-:Y:S01]  /*39d0*/  STL [R1+0x70], R116 ;  /* 0x0000707401007387 */ /* 0x0001e20000100800 */
[----:B------:R-:W-:-:S03]  /*39e0*/  FFMA.FTZ R48, R118, R112, R48 ;  /* 0x0000007076307223 */ /* 0x000fc60000010030 */
[----:B0-----:R-:W3:Y:S04]  /*39f0*/  LDL.LU R116, [R1+0x98] ;  /* 0x0000980001747983 */ /* 0x001ee80000300800 */
[----:B------:R-:W4:Y:S04]  /*3a00*/  LDL R112, [R1+0x13c] ;  /* 0x00013c0001707983 */ /* 0x000f280000100800 */
[----:B------:R-:W4:Y:S04]  /*3a10*/  LDL.LU R212, [R1+0x8c] ;  /* 0x00008c0001d47983 */ /* 0x000f280000300800 */
[----:B------:R-:W4:Y:S04]  /*3a20*/  LDL.LU R211, [R1+0x90] ;  /* 0x0000900001d37983 */ /* 0x000f280000300800 */
[----:B------:R-:W4:Y:S04]  /*3a30*/  LDL R209, [R1+0x140] ;  /* 0x0001400001d17983 */ /* 0x000f280000100800 */
[----:B------:R-:W4:Y:S04]  /*3a40*/  LDL R208, [R1+0x134] ;  /* 0x0001340001d07983 */ /* 0x000f280000100800 */
[----:B------:R-:W4:Y:S04]  /*3a50*/  LDL.LU R120, [R1+0xa0] ;  /* 0x0000a00001787983 */ /* 0x000f280000300800 */
[----:B------:R-:W4:Y:S01]  /*3a60*/  LDL.LU R119, [R1+0x9c] ;  /* 0x00009c0001777983 */ /* 0x000f220000300800 */
[----:B------:R-:W-:Y:S01]  /*3a70*/  SHF.L.U32 R113, R113, 0x10, RZ ;  /* 0x0000001071717819 */ /* 0x000fe200000006ff */
[----:B------:R-:W-:Y:S01]  /*3a80*/  FMUL.FTZ R55, R177, R55 ;  /* 0x00000037b1377220 */ /* 0x000fe20000410000 */
[----:B------:R-:W-:Y:S01]  /*3a90*/  SHF.L.U32 R49, R49, 0x10, RZ ;  /* 0x0000001031317819 */ /* 0x000fe200000006ff */
[----:B------:R-:W4:Y:S02]  /*3aa0*/  LDL R118, [R1+0x138] ;  /* 0x0001380001767983 */ /* 0x000f240000100800 */
[----:B--2---:R-:W-:-:S05]  /*3ab0*/  FFMA.FTZ R117, R55, R113, R117 ;  /* 0x0000007137757223 */ /* 0x004fca0000010075 */
[----:B------:R0:W-:Y:S01]  /*3ac0*/  STL [R1+0x94], R117 ;  /* 0x0000947501007387 */ /* 0x0001e20000100800 */
[----:B---3--:R-:W-:-:S03]  /*3ad0*/  FADD.FTZ R116, R113, R116 ;  /* 0x0000007471747221 */ /* 0x008fc60000010000 */
[----:B0-----:R-:W2:Y:S01]  /*3ae0*/  LDL.LU R117, [R1+0xa8] ;  /* 0x0000a80001757983 */ /* 0x001ea20000300800 */
[----:B----4-:R-:W-:Y:S01]  /*3af0*/  FMUL.FTZ R113, R112, R113 ;  /* 0x0000007170717220 */ /* 0x010fe20000410000 */
[----:B------:R-:W-:Y:S01]  /*3b00*/  SHF.L.U32 R112, R50, 0x10, RZ ;  /* 0x0000001032707819 */ /* 0x000fe200000006ff */
[-C--:B------:R-:W-:Y:S01]  /*3b10*/  FFMA.FTZ R212, R55, R49.reuse, R212 ;  /* 0x0000003137d47223 */ /* 0x080fe200000100d4 */
[----:B------:R-:W-:Y:S01]  /*3b20*/  FADD.FTZ R211, R49, R211 ;  /* 0x000000d331d37221 */ /* 0x000fe20000010000 */
[----:B------:R-:W-:Y:S01]  /*3b30*/  FFMA.FTZ R49, R209, R49, R113 ;  /* 0x00000031d1317223 */ /* 0x000fe20000010071 */
[----:B------:R-:W-:Y:S01]  /*3b40*/  FADD.FTZ R113, -R182, R132 ;  /* 0x00000084b6717221 */ /* 0x000fe20000010100 */
[----:B------:R0:W-:Y:S03]  /*3b50*/  STL [R1+0x98], R116 ;  /* 0x0000987401007387 */ /* 0x0001e60000100800 */
[----:B------:R-:W-:Y:S01]  /*3b60*/  FMUL.FTZ R113, R177, R113 ;  /* 0x00000071b1717220 */ /* 0x000fe20000410000 */
[----:B------:R-:W-:Y:S01]  /*3b70*/  FADD.FTZ R120, R112, R120 ;  /* 0x0000007870787221 */ /* 0x000fe20000010000 */
[----:B0-----:R-:W3:Y:S02]  /*3b80*/  LDL.LU R116, [R1+0xa4] ;  /* 0x0000a40001747983 */ /* 0x001ee40000300800 */
[----:B------:R-:W-:-:S02]  /*3b90*/  FFMA.FTZ R119, R113, R112, R119 ;  /* 0x0000007071777223 */ /* 0x000fc40000010077 */
[----:B------:R0:W-:Y:S04]  /*3ba0*/  STL [R1+0x8c], R212 ;  /* 0x00008cd401007387 */ /* 0x0001e80000100800 */
[----:B------:R4:W-:Y:S04]  /*3bb0*/  STL [R1+0x90], R211 ;  /* 0x000090d301007387 */ /* 0x0009e80000100800 */
[----:B0-----:R-:W3:Y:S04]  /*3bc0*/  LDL R212, [R1+0x12c] ;  /* 0x00012c0001d47983 */ /* 0x001ee80000100800 */
[----:B------:R-:W-:Y:S04]  /*3bd0*/  STL [R1+0xa0], R120 ;  /* 0x0000a07801007387 */ /* 0x000fe80000100800 */
[----:B----4-:R-:W4:Y:S04]  /*3be0*/  LDL.LU R211, [R1+0xb0] ;  /* 0x0000b00001d37983 */ /* 0x010f280000300800 */
[----:B------:R0:W-:Y:S04]  /*3bf0*/  STL [R1+0x9c], R119 ;  /* 0x00009c7701007387 */ /* 0x0001e80000100800 */
[----:B0-----:R-:W4:Y:S01]  /*3c00*/  LDL.LU R119, [R1+0xac] ;  /* 0x0000ac0001777983 */ /* 0x001f220000300800 */
[----:B------:R-:W-:Y:S01]  /*3c10*/  SHF.L.U32 R132, R114, 0x10, RZ ;  /* 0x0000001072847819 */ /* 0x000fe200000006ff */
[----:B------:R-:W-:Y:S01]  /*3c20*/  FADD.FTZ R133, -R182, R133 ;  /* 0x00000085b6857221 */ /* 0x000fe20000010100 */
[----:B------:R-:W-:Y:S01]  /*3c30*/  PRMT R50, R50, 0x7632, R50 ;  /* 0x0000763232327816 */ /* 0x000fe20000000032 */
[----:B------:R-:W4:Y:S02]  /*3c40*/  LDL R120, [R1+0x130] ;  /* 0x0001300001787983 */ /* 0x000f240000100800 */
[----:B------:R-:W-:-:S02]  /*3c50*/  FMUL.FTZ R208, R208, R132 ;  /* 0x00000084d0d07220 */ /* 0x000fc40000410000 */
[----:B------:R-:W4:Y:S02]  /*3c60*/  LDL.LU R209, [R1+0xb8] ;  /* 0x0000b80001d17983 */ /* 0x000f240000300800 */
[----:B------:R-:W-:Y:S01]  /*3c70*/  FFMA.FTZ R112, R118, R112, R208 ;  /* 0x0000007076707223 */ /* 0x000fe200000100d0 */
[----:B--2---:R-:W-:-:S05]  /*3c80*/  FADD.FTZ R117, R132, R117 ;  /* 0x0000007584757221 */ /* 0x004fca0000010000 */
[----:B------:R0:W-:Y:S04]  /*3c90*/  STL [R1+0xa8], R117 ;  /* 0x0000a87501007387 */ /* 0x0001e80000100800 */
[----:B------:R-:W2:Y:S01]  /*3ca0*/  LDL.LU R208, [R1+0xb4] ;  /* 0x0000b40001d07983 */ /* 0x000ea20000300800 */
[----:B---3--:R-:W-:Y:S01]  /*3cb0*/  FFMA.FTZ R116, R113, R132, R116 ;  /* 0x0000008471747223 */ /* 0x008fe20000010074 */
[----:B------:R-:W-:Y:S02]  /*3cc0*/  PRMT R132, R114, 0x7632, R132 ;  /* 0x0000763272847816 */ /* 0x000fe40000000084 */
[----:B------:R-:W-:Y:S01]  /*3cd0*/  SHF.L.U32 R114, R50, 0x10, RZ ;  /* 0x0000001032727819 */ /* 0x000fe200000006ff */
[----:B------:R-:W-:Y:S01]  /*3ce0*/  FMUL.FTZ R50, R177, R133 ;  /* 0x00000085b1327220 */ /* 0x000fe20000410000 */
[----:B------:R3:W-:Y:S01]  /*3cf0*/  STL [R1+0xa4], R116 ;  /* 0x0000a47401007387 */ /* 0x0007e20000100800 */
[----:B------:R-:W-:-:S03]  /*3d00*/  SHF.L.U32 R132, R132, 0x10, RZ ;  /* 0x0000001084847819 */ /* 0x000fc600000006ff */
[----:B------:R-:W2:Y:S04]  /*3d10*/  LDL R118, [R1+0x124] ;  /* 0x0001240001767983 */ /* 0x000ea80000100800 */
[----:B0-----:R-:W2:Y:S04]  /*3d20*/  LDL.LU R117, [R1+0xc0] ;  /* 0x0000c00001757983 */ /* 0x001ea80000300800 */
[----:B---3--:R-:W3:Y:S01]  /*3d30*/  LDL.LU R116, [R1+0xbc] ;  /* 0x0000bc0001747983 */ /* 0x008ee20000300800 */
[----:B----4-:R-:W-:Y:S01]  /*3d40*/  FADD.FTZ R211, R114, R211 ;  /* 0x000000d372d37221 */ /* 0x010fe20000010000 */
[----:B------:R-:W-:Y:S01]  /*3d50*/  FMUL.FTZ R133, R212, R132 ;  /* 0x00000084d4857220 */ /* 0x000fe20000410000 */
[----:B------:R-:W-:-:S05]  /*3d60*/  FFMA.FTZ R119, R50, R114, R119 ;  /* 0x0000007232777223 */ /* 0x000fca0000010077 */
[----:B------:R0:W-:Y:S04]  /*3d70*/  STL [R1+0xac], R119 ;  /* 0x0000ac7701007387 */ /* 0x0001e80000100800 */
[----:B0-----:R-:W4:Y:S04]  /*3d80*/  LDL R119, [R1+0x128] ;  /* 0x0001280001777983 */ /* 0x001f280000100800 */
[----:B------:R0:W-:Y:S04]  /*3d90*/  STL [R1+0xb0], R211 ;  /* 0x0000b0d301007387 */ /* 0x0001e80000100800 */
[----:B------:R-:W4:Y:S04]  /*3da0*/  LDL.LU R212, [R1+0xc8] ;  /* 0x0000c80001d47983 */ /* 0x000f280000300800 */
[----:B0-----:R-:W4:Y:S01]  /*3db0*/  LDL.LU R211, [R1+0xc4] ;  /* 0x0000c40001d37983 */ /* 0x001f220000300800 */
[----:B------:R-:W-:Y:S01]  /*3dc0*/  FADD.FTZ R209, R132, R209 ;  /* 0x000000d184d17221 */ /* 0x000fe20000010000 */
[----:B------:R-:W-:Y:S01]  /*3dd0*/  FFMA.FTZ R114, R120, R114, R133 ;  /* 0x0000007278727223 */ /* 0x000fe20000010085 */
[----:B------:R-:W-:Y:S01]  /*3de0*/  SHF.L.U32 R133, R51, 0x10, RZ ;  /* 0x0000001033857819 */ /* 0x000fe200000006ff */
[----:B------:R1:W5:Y:S04]  /*3df0*/  LDL.LU R120, [R1+0x22c] ;  /* 0x00022c0001787983 */ /* 0x0003680000300800 */
[----:B------:R0:W-:Y:S01]  /*3e00*/  STL [R1+0xb8], R209 ;  /* 0x0000b8d101007387 */ /* 0x0001e20000100800 */
[----:B------:R-:W-:Y:S01]  /*3e10*/  FFMA.FTZ R19, R201, R139, R19 ;  /* 0x0000008bc9137223 */ /* 0x000fe20000010013 */
[----:B------:R-:W-:-:S02]  /*3e20*/  FADD.FTZ R135, -R182, R135 ;  /* 0x00000087b6877221 */ /* 0x000fc40000010100 */
[----:B------:R-:W4:Y:S01]  /*3e30*/  LDG.E.128 R136, desc[UR10][R40.64] ;  /* 0x0000000a28887981 */ /* 0x000f22000c1e1d00 */
[----:B--2---:R-:W-:Y:S01]  /*3e40*/  FFMA.FTZ R208, R50, R132, R208 ;  /* 0x0000008432d07223 */ /* 0x004fe200000100d0 */
[----:B------:R-:W-:Y:S01]  /*3e50*/  FADD.FTZ R132, -R182, R134 ;  /* 0x00000086b6847221 */ /* 0x000fe20000010100 */
[----:B------:R-:W-:-:S03]  /*3e60*/  SHF.L.U32 R134, R115, 0x10, RZ ;  /* 0x0000001073867819 */ /* 0x000fc600000006ff */
[----:B------:R-:W-:Y:S01]  /*3e70*/  FMUL.FTZ R132, R177, R132 ;  /* 0x00000084b1847220 */ /* 0x000fe20000410000 */
[----:B------:R2:W-:Y:S04]  /*3e80*/  STL [R1+0xb4], R208 ;  /* 0x0000b4d001007387 */ /* 0x0005e80000100800 */
[----:B0-----:R-:W4:Y:S01]  /*3e90*/  LDL R209, [R1+0x11c] ;  /* 0x00011c0001d17983 */ /* 0x001f220000100800 */
[----:B--2---:R-:W-:-:S03]  /*3ea0*/  FMUL.FTZ R208, R118, R134 ;  /* 0x0000008676d07220 */ /* 0x004fc60000410000 */
[----:B------:R-:W2:Y:S01]  /*3eb0*/  LDL.LU R118, [R1+0xd0] ;  /* 0x0000d00001767983 */ /* 0x000ea20000300800 */
[----:B------:R-:W-:Y:S01]  /*3ec0*/  FADD.FTZ R117, R133, R117 ;  /* 0x0000007585757221 */ /* 0x000fe20000010000 */
[----:B---3--:R-:W-:-:S04]  /*3ed0*/  FFMA.FTZ R116, R132, R133, R116 ;  /* 0x0000008584747223 */ /* 0x008fc80000010074 */
[----:B------:R0:W-:Y:S04]  /*3ee0*/  STL [R1+0xc0], R117 ;  /* 0x0000c07501007387 */ /* 0x0001e80000100800 */
[----:B0-----:R-:W3:Y:S04]  /*3ef0*/  LDL.LU R117, [R1+0xcc] ;  /* 0x0000cc0001757983 */ /* 0x001ee80000300800 */
[----:B------:R0:W-:Y:S04]  /*3f00*/  STL [R1+0xbc], R116 ;  /* 0x0000bc7401007387 */ /* 0x0001e80000100800 */
[----:B0-----:R-:W3:Y:S01]  /*3f10*/  LDL.LU R116, [R1+0xd4] ;  /* 0x0000d40001747983 */ /* 0x001ee20000300800 */
[----:B----4-:R-:W-:-:S03]  /*3f20*/  FFMA.FTZ R133, R119, R133, R208 ;  /* 0x0000008577857223 */ /* 0x010fc600000100d0 */
[----:B------:R1:W5:Y:S01]  /*3f30*/  LDL.LU R119, [R1+0x228] ;  /* 0x0002280001777983 */ /* 0x0003620000300800 */
[----:B------:R-:W-:Y:S01]  /*3f40*/  FADD.FTZ R212, R134, R212 ;  /* 0x000000d486d47221 */ /* 0x000fe20000010000 */
[----:B------:R-:W-:Y:S02]  /*3f50*/  FFMA.FTZ R211, R132, R134, R211 ;  /* 0x0000008684d37223 */ /* 0x000fe400000100d3 */
[----:B------:R-:W4:Y:S01]  /*3f60*/  LDL.LU R134, [R1+0xd8] ;  /* 0x0000d80001867983 */ /* 0x000f220000300800 */
[----:B------:R-:W-:-:S03]  /*3f70*/  FMUL.FTZ R208, R177, R135 ;  /* 0x00000087b1d07220 */ /* 0x000fc60000410000 */
[----:B------:R0:W-:Y:S04]  /*3f80*/  STL [R1+0xc8], R212 ;  /* 0x0000c8d401007387 */ /* 0x0001e80000100800 */
[----:B0-----:R-:W4:Y:S04]  /*3f90*/  LDL R212, [R1+0x114] ;  /* 0x0001140001d47983 */ /* 0x001f280000100800 */
[----:B------:R0:W-:Y:S04]  /*3fa0*/  STL [R1+0xc4], R211 ;  /* 0x0000c4d301007387 */ /* 0x0001e80000100800 */
[----:B------:R-:W4:Y:S04]  /*3fb0*/  LDL R135, [R1+0x120] ;  /* 0x0001200001877983 */ /* 0x000f280000100800 */
[----:B0-----:R-:W4:Y:S01]  /*3fc0*/  LDL R211, [R1+0x118] ;  /* 0x0001180001d37983 */ /* 0x001f220000100800 */
[----:B------:R-:W-:-:S04]  /*3fd0*/  PRMT R51, R115, 0x7632, R51 ;  /* 0x0000763273337816 */ /* 0x000fc80000000033 */
[----:B------:R-:W-:-:S04]  /*3fe0*/  PRMT R115, R51, 0x7632, R115 ;  /* 0x0000763233737816 */ /* 0x000fc80000000073 */
[----:B------:R-:W-:Y:S02]  /*3ff0*/  SHF.L.U32 R115, R115, 0x10, RZ ;  /* 0x0000001073737819 */ /* 0x000fe400000006ff */
[----:B------:R-:W-:-:S05]  /*4000*/  SHF.L.U32 R51, R51, 0x10, RZ ;  /* 0x0000001033337819 */ /* 0x000fca00000006ff */
[----:B------:R-:W-:Y:S01]  /*4010*/  FMUL.FTZ R209, R209, R51 ;  /* 0x00000033d1d17220 */ /* 0x000fe20000410000 */
[----:B--2---:R-:W-:-:S05]  /*4020*/  FADD.FTZ R118, R115, R118 ;  /* 0x0000007673767221 */ /* 0x004fca0000010000 */
[----:B------:R0:W-:Y:S04]  /*4030*/  STL [R1+0xd0], R118 ;  /* 0x0000d07601007387 */ /* 0x0001e80000100800 */
[----:B0-----:R1:W5:Y:S01]  /*4040*/  LDL.LU R118, [R1+0x224] ;  /* 0x0002240001767983 */ /* 0x0013620000300800 */
[----:B---3--:R-:W-:-:S05]  /*4050*/  FFMA.FTZ R117, R208, R115, R117 ;  /* 0x00000073d0757223 */ /* 0x008fca0000010075 */
[----:B------:R0:W-:Y:S01]  /*4060*/  STL [R1+0xcc], R117 ;  /* 0x0000cc7501007387 */ /* 0x0001e20000100800 */
[----:B------:R-:W-:-:S03]  /*4070*/  FFMA.FTZ R116, R208, R51, R116 ;  /* 0x00000033d0747223 */ /* 0x000fc60000010074 */
[----:B0-----:R1:W5:Y:S04]  /*4080*/  LDL.LU R117, [R1+0x220] ;  /* 0x0002200001757983 */ /* 0x0013680000300800 */
[----:B------:R0:W-:Y:S04]  /*4090*/  STL [R1+0xd4], R116 ;  /* 0x0000d47401007387 */ /* 0x0001e80000100800 */
[----:B0-----:R-:W2:Y:S01]  /*40a0*/  LDL R116, [R1+0x104] ;  /* 0x0001040001747983 */ /* 0x001ea20000100800 */
[----:B----4-:R-:W-:Y:S01]  /*40b0*/  FADD.FTZ R134, R51, R134 ;  /* 0x0000008633867221 */ /* 0x010fe20000010000 */
[----:B------:R-:W-:-:S04]  /*40c0*/  FADD.FTZ R51, -R182, R136 ;  /* 0x00000088b6337221 */ /* 0x000fc80000010100 */
[----:B------:R0:W-:Y:S01]  /*40d0*/  STL [R1+0xd8], R134 ;  /* 0x0000d88601007387 */ /* 0x0001e20000100800 */
[----:B------:R-:W-:Y:S01]  /*40e0*/  FMUL.FTZ R51, R177, R51 ;  /* 0x00000033b1337220 */ /* 0x000fe20000410000 */
[----:B0-----:R-:W-:-:S05]  /*40f0*/  SHF.L.U32 R134, R36, 0x10, RZ ;  /* 0x0000001024867819 */ /* 0x001fca00000006ff */
[----:B------:R-:W-:Y:S01]  /*4100*/  FADD.FTZ R154, R134, R154 ;  /* 0x0000009a869a7221 */ /* 0x000fe20000010000 */
[----:B------:R-:W-:Y:S01]  /*4110*/  FFMA.FTZ R209, R135, R115, R209 ;  /* 0x0000007387d17223 */ /* 0x000fe200000100d1 */
[----:B------:R-:W-:Y:S01]  /*4120*/  SHF.L.U32 R115, R140, 0x10, RZ ;  /* 0x000000108c737819 */ /* 0x000fe200000006ff */
[-C--:B------:R-:W-:Y:S01]  /*4130*/  FFMA.FTZ R155, R51, R134.reuse, R155 ;  /* 0x00000086339b7223 */ /* 0x080fe2000001009b */
[----:B------:R-:W-:Y:S02]  /*4140*/  FMUL.FTZ R134, R212, R134 ;  /* 0x00000086d4867220 */ /* 0x000fe40000410000 */
[----:B------:R-:W3:Y:S01]  /*4150*/  LDL R212, [R1+0x10c] ;  /* 0x00010c0001d47983 */ /* 0x000ee20000100800 */
[----:B------:R-:W-:Y:S01]  /*4160*/  FADD.FTZ R158, R115, R158 ;  /* 0x0000009e739e7221 */ /* 0x000fe20000010000 */
[-C--:B------:R-:W-:Y:S01]  /*4170*/  FFMA.FTZ R157, R51, R115.reuse, R157 ;  /* 0x00000073339d7223 */ /* 0x080fe2000001009d */
[----:B------:R-:W-:Y:S01]  /*4180*/  FFMA.FTZ R115, R211, R115, R134 ;  /* 0x00000073d3737223 */ /* 0x000fe20000010086 */
[----:B------:R-:W-:Y:S01]  /*4190*/  FADD.FTZ R134, -R182, R138 ;  /* 0x0000008ab6867221 */ /* 0x000fe20000010100 */
[----:B------:R-:W4:Y:S04]  /*41a0*/  LDL R211, [R1+0x110] ;  /* 0x0001100001d37983 */ /* 0x000f280000100800 */
[----:B------:R-:W4:Y:S01]  /*41b0*/  LDL R138, [R1+0x108] ;  /* 0x00010800018a7983 */ /* 0x000f220000100800 */
[----:B------:R-:W-:Y:S01]  /*41c0*/  SHF.L.U32 R136, R37, 0x10, RZ ;  /* 0x0000001025887819 */ /* 0x000fe200000006ff */
[----:B------:R-:W-:Y:S01]  /*41d0*/  FMUL.FTZ R134, R177, R134 ;  /* 0x00000086b1867220 */ /* 0x000fe20000410000 */
[----:B------:R-:W-:-:S03]  /*41e0*/  SHF.L.U32 R135, R141, 0x10, RZ ;  /* 0x000000108d877819 */ /* 0x000fc600000006ff */
[----:B------:R-:W-:Y:S01]  /*41f0*/  FADD.FTZ R159, R136, R159 ;  /* 0x0000009f889f7221 */ /* 0x000fe20000010000 */
[----:B------:R-:W-:Y:S01]  /*4200*/  FFMA.FTZ R160, R134, R136, R160 ;  /* 0x0000008886a07223 */ /* 0x000fe200000100a0 */
[----:B------:R-:W-:Y:S01]  /*4210*/  PRMT R36, R36, 0x7632, R36 ;  /* 0x0000763224247816 */ /* 0x000fe20000000024 */
[----:B------:R-:W-:Y:S01]  /*4220*/  FADD.FTZ R137, -R182, R137 ;  /* 0x00000089b6897221 */ /* 0x000fe20000010100 */
[----:B------:R-:W-:Y:S01]  /*4230*/  FADD.FTZ R163, R135, R163 ;  /* 0x000000a387a37221 */ /* 0x000fe20000010000 */
[----:B------:R-:W-:Y:S01]  /*4240*/  FFMA.FTZ R162, R134, R135, R162 ;  /* 0x0000008786a27223 */ /* 0x000fe200000100a2 */
[----:B------:R-:W-:Y:S01]  /*4250*/  SHF.L.U32 R36, R36, 0x10, RZ ;  /* 0x0000001024247819 */ /* 0x000fe200000006ff */
[----:B------:R-:W-:-:S04]  /*4260*/  FMUL.FTZ R137, R177, R137 ;  /* 0x00000089b1897220 */ /* 0x000fc80000410000 */
[----:B------:R-:W-:Y:S01]  /*4270*/  FFMA.FTZ R161, R137, R36, R161 ;  /* 0x0000002489a17223 */ /* 0x000fe200000100a1 */
[----:B------:R-:W-:Y:S01]  /*4280*/  FADD.FTZ R164, R36, R164 ;  /* 0x000000a424a47221 */ /* 0x000fe20000010000 */
[----:B------:R-:W-:Y:S01]  /*4290*/  FADD.FTZ R215, R43, R215 ;  /* 0x000000d72bd77221 */ /* 0x000fe20000010000 */
[C---:B------:R-:W-:Y:S01]  /*42a0*/  FFMA.FTZ R11, R207.reuse, R43, R11 ;  /* 0x0000002bcf0b7223 */ /* 0x040fe2000001000b */
[----:B------:R-:W-:Y:S01]  /*42b0*/  FADD.FTZ R250, R42, R250 ;  /* 0x000000fa2afa7221 */ /* 0x000fe20000010000 */
[----:B------:R-:W-:Y:S02]  /*42c0*/  FFMA.FTZ R247, R207, R42, R247 ;  /* 0x0000002acff77223 */ /* 0x000fe400000100f7 */
[----:B------:R-:W4:Y:S01]  /*42d0*/  LDG.E.128 R40, desc[UR10][R40.64+0x10] ;  /* 0x0000100a28287981 */ /* 0x000f22000c1e1d00 */
[----:B--2---:R-:W-:-:S03]  /*42e0*/  FMUL.FTZ R136, R116, R136 ;  /* 0x0000008874887220 */ /* 0x004fc60000410000 */
[----:B------:R1:W5:Y:S01]  /*42f0*/  LDL.LU R116, [R1+0x21c] ;  /* 0x00021c0001747983 */ /* 0x0003620000300800 */
[----:B---3--:R-:W-:-:S03]  /*4300*/  FMUL.FTZ R36, R212, R36 ;  /* 0x00000024d4247220 */ /* 0x008fc60000410000 */
[----:B------:R-:W2:Y:S01]  /*4310*/  LDL R212, [R1+0xf4] ;  /* 0x0000f40001d47983 */ /* 0x000ea20000100800 */
[--C-:B----4-:R-:W-:Y:S01]  /*4320*/  FFMA.FTZ R135, R138, R135, R136.reuse ;  /* 0x000000878a877223 */ /* 0x110fe20000010088 */
[----:B------:R-:W-:Y:S02]  /*4330*/  PRMT R136, R140, 0x7632, R136 ;  /* 0x000076328c887816 */ /* 0x000fe40000000088 */
[----:B------:R-:W3:Y:S02]  /*4340*/  LDL R140, [R1+0x100] ;  /* 0x00010000018c7983 */ /* 0x000ee40000100800 */
[----:B------:R-:W-:-:S05]  /*4350*/  SHF.L.U32 R136, R136, 0x10, RZ ;  /* 0x0000001088887819 */ /* 0x000fca00000006ff */
[-C--:B------:R-:W-:Y:S01]  /*4360*/  FFMA.FTZ R166, R137, R136.reuse, R166 ;  /* 0x0000008889a67223 */ /* 0x080fe200000100a6 */
[----:B------:R-:W-:Y:S01]  /*4370*/  FADD.FTZ R165, R136, R165 ;  /* 0x000000a588a57221 */ /* 0x000fe20000010000 */
[--C-:B------:R-:W-:Y:S01]  /*4380*/  FFMA.FTZ R136, R211, R136, R36.reuse ;  /* 0x00000088d3887223 */ /* 0x100fe20000010024 */
[----:B------:R-:W-:Y:S01]  /*4390*/  PRMT R36, R37, 0x7632, R36 ;  /* 0x0000763225247816 */ /* 0x000fe20000000024 */
[----:B------:R-:W4:Y:S04]  /*43a0*/  LDL R211, [R1+0xf8] ;  /* 0x0000f80001d37983 */ /* 0x000f280000100800 */
[----:B------:R-:W2:Y:S01]  /*43b0*/  LDL R37, [R1+0xfc] ;  /* 0x0000fc0001257983 */ /* 0x000ea20000100800 */
[--C-:B------:R-:W-:Y:S01]  /*43c0*/  FADD.FTZ R138, -R182, R139.reuse ;  /* 0x0000008bb68a7221 */ /* 0x100fe20000010100 */
[----:B------:R-:W-:-:S02]  /*43d0*/  PRMT R139, R141, 0x7632, R139 ;  /* 0x000076328d8b7816 */ /* 0x000fc4000000008b */
[----:B------:R-:W-:Y:S01]  /*43e0*/  SHF.L.U32 R36, R36, 0x10, RZ ;  /* 0x0000001024247819 */ /* 0x000fe200000006ff */
[----:B------:R-:W-:Y:S01]  /*43f0*/  FMUL.FTZ R138, R177, R138 ;  /* 0x0000008ab18a7220 */ /* 0x000fe20000410000 */
[----:B------:R-:W-:-:S03]  /*4400*/  SHF.L.U32 R139, R139, 0x10, RZ ;  /* 0x000000108b8b7819 */ /* 0x000fc600000006ff */
[----:B------:R-:W-:Y:S01]  /*4410*/  FFMA.FTZ R156, R138, R36, R156 ;  /* 0x000000248a9c7223 */ /* 0x000fe2000001009c */
[----:B------:R-:W-:Y:S01]  /*4420*/  FADD.FTZ R167, R36, R167 ;  /* 0x000000a724a77221 */ /* 0x000fe20000010000 */
[----:B------:R-:W-:Y:S01]  /*4430*/  FADD.FTZ R40, -R182, R40 ;  /* 0x00000028b6287221 */ /* 0x000fe20000010100 */
[----:B------:R-:W-:Y:S01]  /*4440*/  FFMA.FTZ R169, R138, R139, R169 ;  /* 0x0000008b8aa97223 */ /* 0x000fe200000100a9 */
[----:B------:R-:W-:Y:S01]  /*4450*/  FADD.FTZ R168, R139, R168 ;  /* 0x000000a88ba87221 */ /* 0x000fe20000010000 */
[----:B------:R-:W-:Y:S01]  /*4460*/  FADD.FTZ R141, -R182, R42 ;  /* 0x0000002ab68d7221 */ /* 0x000fe20000010100 */
[----:B------:R-:W-:-:S05]  /*4470*/  SHF.L.U32 R42, R142, 0x10, RZ ;  /* 0x000000108e2a7819 */ /* 0x000fca00000006ff */
[----:B------:R-:W-:Y:S01]  /*4480*/  FADD.FTZ R171, R42, R171 ;  /* 0x000000ab2aab7221 */ /* 0x000fe20000010000 */
[----:B--2---:R-:W-:Y:S01]  /*4490*/  FMUL.FTZ R36, R37, R36 ;  /* 0x0000002425247220 */ /* 0x004fe20000410000 */
[----:B------:R-:W-:-:S03]  /*44a0*/  SHF.L.U32 R37, R38, 0x10, RZ ;  /* 0x0000001026257819 */ /* 0x000fc600000006ff */
[----:B---3--:R-:W-:Y:S01]  /*44b0*/  FFMA.FTZ R139, R140, R139, R36 ;  /* 0x0000008b8c8b7223 */ /* 0x008fe20000010024 */
[----:B------:R-:W-:Y:S01]  /*44c0*/  FADD.FTZ R36, -R182, R43 ;  /* 0x0000002bb6247221 */ /* 0x000fe20000010100 */
[----:B------:R-:W-:Y:S01]  /*44d0*/  FMUL.FTZ R43, R177, R40 ;  /* 0x00000028b12b7220 */ /* 0x000fe20000410000 */
[-C--:B------:R-:W-:Y:S01]  /*44e0*/  FMUL.FTZ R40, R212, R37.reuse ;  /* 0x00000025d4287220 */ /* 0x080fe20000410000 */
[----:B------:R-:W2:Y:S02]  /*44f0*/  LDL R140, [R1+0xf0] ;  /* 0x0000f000018c7983 */ /* 0x000ea40000100800 */
[-C--:B------:R-:W-:Y:S01]  /*4500*/  FFMA.FTZ R170, R43, R42.reuse, R170 ;  /* 0x0000002a2baa7223 */ /* 0x080fe200000100aa */
[----:B----4-:R-:W-:Y:S01]  /*4510*/  FFMA.FTZ R42, R211, R42, R40 ;  /* 0x0000002ad32a7223 */ /* 0x010fe20000010028 */
[----:B------:R-:W3:Y:S04]  /*4520*/  LDL R212, [R1+0xe4] ;  /* 0x0000e40001d47983 */ /* 0x000ee80000100800 */
[----:B------:R-:W4:Y:S01]  /*4530*/  LDL R40, [R1+0xec] ;  /* 0x0000ec0001287983 */ /* 0x000f220000100800 */
[----:B------:R-:W-:Y:S01]  /*4540*/  FADD.FTZ R172, R37, R172 ;  /* 0x000000ac25ac7221 */ /* 0x000fe20000010000 */
[----:B------:R-:W-:Y:S01]  /*4550*/  FFMA.FTZ R173, R43, R37, R173 ;  /* 0x000000252bad7223 */ /* 0x000fe200000100ad */
[----:B------:R-:W-:Y:S01]  /*4560*/  FADD.FTZ R41, -R182, R41 ;  /* 0x00000029b6297221 */ /* 0x000fe20000010100 */
[----:B------:R-:W-:Y:S01]  /*4570*/  PRMT R37, R38, 0x7632, R37 ;  /* 0x0000763226257816 */ /* 0x000fe20000000025 */
[----:B------:R-:W3:Y:S02]  /*4580*/  LDL R211, [R1+0xe8] ;  /* 0x0000e80001d37983 */ /* 0x000ee40000100800 */
[----:B------:R-:W-:Y:S01]  /*4590*/  FMUL.FTZ R182, R177, R41 ;  /* 0x00000029b1b67220 */ /* 0x000fe20000410000 */
[----:B------:R-:W-:Y:S01]  /*45a0*/  SHF.L.U32 R37, R37, 0x10, RZ ;  /* 0x0000001025257819 */ /* 0x000fe200000006ff */
[----:B------:R-:W3:Y:S01]  /*45b0*/  LDL R41, [R1+0xdc] ;  /* 0x0000dc0001297983 */ /* 0x000ee20000100800 */
[----:B------:R-:W-:Y:S01]  /*45c0*/  PRMT R142, R142, 0x7632, R142 ;  /* 0x000076328e8e7816 */ /* 0x000fe2000000008e */
[----:B------:R-:W-:-:S02]  /*45d0*/  FMUL.FTZ R141, R177, R141 ;  /* 0x0000008db18d7220 */ /* 0x000fc40000410000 */
[----:B------:R-:W-:Y:S01]  /*45e0*/  FADD.FTZ R149, R37, R149 ;  /* 0x0000009525957221 */ /* 0x000fe20000010000 */
[----:B------:R-:W-:Y:S01]  /*45f0*/  SHF.L.U32 R142, R142, 0x10, RZ ;  /* 0x000000108e8e7819 */ /* 0x000fe200000006ff */
[-C--:B------:R-:W-:Y:S01]  /*4600*/  FFMA.FTZ R151, R182, R37.reuse, R151 ;  /* 0x00000025b6977223 */ /* 0x080fe20000010097 */
[----:B----4-:R-:W-:Y:S02]  /*4610*/  FMUL.FTZ R38, R40, R37 ;  /* 0x0000002528267220 */ /* 0x010fe40000410000 */
[----:B------:R-:W4:Y:S01]  /*4620*/  LDL R40, [R1+0xe0] ;  /* 0x0000e00001287983 */ /* 0x000f220000100800 */
[----:B------:R-:W-:Y:S01]  /*4630*/  SHF.L.U32 R37, R39, 0x10, RZ ;  /* 0x0000001027257819 */ /* 0x000fe200000006ff */
[----:B------:R-:W-:Y:S01]  /*4640*/  FADD.FTZ R175, R142, R175 ;  /* 0x000000af8eaf7221 */ /* 0x000fe20000010000 */
[-C--:B------:R-:W-:Y:S01]  /*4650*/  FFMA.FTZ R174, R182, R142.reuse, R174 ;  /* 0x0000008eb6ae7223 */ /* 0x080fe200000100ae */
[----:B--2---:R-:W-:Y:S02]  /*4660*/  FFMA.FTZ R142, R140, R142, R38 ;  /* 0x0000008e8c8e7223 */ /* 0x004fe40000010026 */
[-C--:B---3--:R-:W-:Y:S01]  /*4670*/  FMUL.FTZ R38, R212, R37.reuse ;  /* 0x00000025d4267220 */ /* 0x088fe20000410000 */
[----:B------:R-:W-:Y:S01]  /*4680*/  FADD.FTZ R150, R37, R150 ;  /* 0x0000009625967221 */ /* 0x000fe20000010000 */
[----:B------:R-:W-:Y:S01]  /*4690*/  FFMA.FTZ R148, R141, R37, R148 ;  /* 0x000000258d947223 */ /* 0x000fe20000010094 */
[----:B------:R-:W-:-:S02]  /*46a0*/  PRMT R37, R39, 0x7632, R37 ;  /* 0x0000763227257816 */ /* 0x000fc40000000025 */
[----:B------:R-:W-:Y:S02]  /*46b0*/  PRMT R210, R143, 0x7632, R210 ;  /* 0x000076328fd27816 */ /* 0x000fe400000000d2 */
[----:B------:R-:W-:Y:S02]  /*46c0*/  SHF.L.U32 R37, R37, 0x10, RZ ;  /* 0x0000001025257819 */ /* 0x000fe400000006ff */
[----:B------:R-:W-:Y:S01]  /*46d0*/  SHF.L.U32 R140, R143, 0x10, RZ ;  /* 0x000000108f8c7819 */ /* 0x000fe200000006ff */
[----:B------:R-:W-:Y:S01]  /*46e0*/  FMUL.FTZ R143, R177, R36 ;  /* 0x00000024b18f7220 */ /* 0x000fe20000410000 */
[----:B------:R-:W-:Y:S01]  /*46f0*/  SHF.L.U32 R210, R210, 0x10, RZ ;  /* 0x00000010d2d27819 */ /* 0x000fe200000006ff */
[-C--:B------:R-:W-:Y:S01]  /*4700*/  FMUL.FTZ R36, R41, R37.reuse ;  /* 0x0000002529247220 */ /* 0x080fe20000410000 */
[----:B------:R-:W-:Y:S01]  /*4710*/  FADD.FTZ R5, R37, R5 ;  /* 0x0000000525057221 */ /* 0x000fe20000010000 */
[C---:B------:R-:W-:Y:S02]  /*4720*/  FFMA.FTZ R152, R143.reuse, R37, R152 ;  /* 0x000000258f987223 */ /* 0x040fe40000010098 */
[----:B------:R-:W-:Y:S01]  /*4730*/  FADD.FTZ R6, R210, R6 ;  /* 0x00000006d2067221 */ /* 0x000fe20000010000 */
[----:B------:R-:W-:Y:S01]  /*4740*/  FFMA.FTZ R153, R143, R210, R153 ;  /* 0x000000d28f997223 */ /* 0x000fe20000010099 */
        /* <DEDUP_REMOVED lines=35> */
[----:B----4-:R-:W-:Y:S01]  /*4980*/  FFMA.FTZ R210, R40, R210, R36 ;  /* 0x000000d228d27223 */ /* 0x010fe20000010024 */
        /* <DEDUP_REMOVED lines=35> */
[----:B------:R-:W-:-:S03]  /*4bc0*/  FFMA.FTZ R37, R138, R139, R37 ;  /* 0x0000008b8a257223 */ /* 0x000fc60000010025 */
[----:B------:R-:W-:Y:S01]  /*4bd0*/  FADD.FTZ R36, R36, R139 ;  /* 0x0000008b24247221 */ /* 0x000fe20000010000 */
[----:B------:R-:W-:-:S03]  /*4be0*/  FFMA.FTZ R37, R43, R42, R37 ;  /* 0x0000002a2b257223 */ /* 0x000fc60000010025 */
[----:B------:R-:W-:Y:S01]  /*4bf0*/  FADD.FTZ R36, R36, R42 ;  /* 0x0000002a24247221 */ /* 0x000fe20000010000 */
[----:B------:R-:W-:Y:S01]  /*4c00*/  FADD.FTZ R4, R140, R4 ;  /* 0x000000048c047221 */ /* 0x000fe20000010000 */
[-C--:B------:R-:W-:Y:S01]  /*4c10*/  FFMA.FTZ R3, R141, R140.reuse, R3 ;  /* 0x0000008c8d037223 */ /* 0x080fe20000010003 */
[----:B------:R-:W-:Y:S01]  /*4c20*/  FFMA.FTZ R140, R211, R140, R38 ;  /* 0x0000008cd38c7223 */ /* 0x000fe20000010026 */
[----:B------:R-:W-:Y:S01]  /*4c30*/  FADD.FTZ R36, R36, R142 ;  /* 0x0000008e24247221 */ /* 0x000fe20000010000 */
[----:B------:R-:W-:Y:S01]  /*4c40*/  FFMA.FTZ R37, R182, R142, R37 ;  /* 0x0000008eb6257223 */ /* 0x000fe20000010025 */
[----:B------:R-:W-:Y:S01]  /*4c50*/  UMOV UR4, 0xffffffff ;  /* 0xffffffff00047882 */ /* 0x000fe20000000000 */
[----:B------:R-:W-:Y:S01]  /*4c60*/  ISETP.NE.U32.AND P1, PT, RZ, UR14, PT ;  /* 0x0000000eff007c0c */ /* 0x000fe2000bf25070 */
[----:B------:R-:W-:Y:S01]  /*4c70*/  FADD.FTZ R36, R36, R140 ;  /* 0x0000008c24247221 */ /* 0x000fe20000010000 */
[----:B------:R-:W-:Y:S02]  /*4c80*/  FFMA.FTZ R37, R141, R140, R37 ;  /* 0x0000008c8d257223 */ /* 0x000fe40000010025 */
[----:B------:R-:W-:Y:S01]  /*4c90*/  ISETP.NE.AND.EX P1, PT, RZ, UR15, PT, P1 ;  /* 0x0000000fff007c0c */ /* 0x000fe2000bf25310 */
[----:B------:R-:W-:Y:S01]  /*4ca0*/  FADD.FTZ R36, R36, R210 ;  /* 0x000000d224247221 */ /* 0x000fe20000010000 */
[----:B------:R-:W-:Y:S01]  /*4cb0*/  FFMA.FTZ R37, R143, R210, R37 ;  /* 0x000000d28f257223 */ /* 0x000fe20000010025 */
[----:B-1----:R-:W-:Y:S10]  /*4cc0*/  BRA.DIV UR4, `(.L_x_1985) ;  /* 0x0000007a04707947 */ /* 0x002ff4000b800000 */
        /* <DEDUP_REMOVED lines=18> */
.L_x_2038:
        /* <DEDUP_REMOVED lines=43> */
.L_x_1988:
        /* <DEDUP_REMOVED lines=28> */
[----:B-----5:R-:W-:Y:S02]  /*5260*/  MOV R119, R39 ;  /* 0x0000002700777202 */ /* 0x020fe40000000f00 */
[----:B------:R-:W-:Y:S02]  /*5270*/  MOV R118, R38 ;  /* 0x0000002600767202 */ /* 0x000fe40000000f00 */
[----:B------:R-:W-:-:S02]  /*5280*/  MOV R117, R37 ;  /* 0x0000002500757202 */ /* 0x000fc40000000f00 */
[----:B------:R-:W-:Y:S01]  /*5290*/  MOV R116, R36 ;  /* 0x0000002400747202 */ /* 0x000fe20000000f00 */
[----:B------:R-:W-:Y:S06]  /*52a0*/  BRA `(.L_x_1989) ;  /* 0x0000000c001c7947 */ /* 0x000fec0003800000 */
.L_x_1987:
[----:B------:R-:W-:-:S04]  /*52b0*/  UISETP.NE.U32.AND UP0, UPT, UR6, URZ, UPT ;  /* 0x000000ff0600728c */ /* 0x000fc8000bf05070 */
[----:B------:R-:W-:-:S09]  /*52c0*/  UISETP.NE.AND.EX UP0, UPT, UR7, URZ, UPT, UP0 ;  /* 0x000000ff0700728c */ /* 0x000fd2000bf05300 */
[----:B------:R-:W-:Y:S05]  /*52d0*/  BRA.U UP0, `(.L_x_1990) ;  /* 0x0000000100747547 */ /* 0x000fea000b800000 */
[-CC-:B-----5:R-:W-:Y:S01]  /*52e0*/  FFMA.FTZ R120, R0, R212.reuse, R211.reuse ;  /* 0x000000d400787223 */ /* 0x1a0fe200000100d3 */
        /* <DEDUP_REMOVED lines=25> */
[----:B-1----:R-:W-:Y:S02]  /*5480*/  F2FP.BF16.F32.PACK_AB R37, R123, R122 ;  /* 0x0000007a7b25723e */ /* 0x002fe400000010ff */
[----:B------:R-:W-:Y:S01]  /*5490*/  F2FP.BF16.F32.PACK_AB R36, R121, R120 ;  /* 0x000000787924723e */ /* 0x000fe200000010ff */
[----:B------:R-:W-:Y:S06]  /*54a0*/  BRA `(.L_x_1989) ;  /* 0x00000008009c7947 */ /* 0x000fec0003800000 */
.L_x_1990:
        /* <DEDUP_REMOVED lines=27> */
[----:B------:R-:W-:Y:S02]  /*5660*/  F2FP.BF16.F32.PACK_AB R36, R121, R120 ;  /* 0x000000787924723e */ /* 0x000fe400000010ff */
[----:B------:R-:W-:Y:S02]  /*5670*/  MOV R119, R39 ;  /* 0x0000002700777202 */ /* 0x000fe40000000f00 */
[----:B------:R-:W-:-:S02]  /*5680*/  MOV R118, R38 ;  /* 0x0000002600767202 */ /* 0x000fc40000000f00 */
[----:B------:R-:W-:Y:S02]  /*5690*/  MOV R117, R37 ;  /* 0x0000002500757202 */ /* 0x000fe40000000f00 */
[----:B------:R-:W-:Y:S01]  /*56a0*/  MOV R116, R36 ;  /* 0x0000002400747202 */ /* 0x000fe20000000f00 */
[----:B------:R-:W-:Y:S06]  /*56b0*/  BRA `(.L_x_1989) ;  /* 0x0000000800187947 */ /* 0x000fec0003800000 */
.L_x_1986:
        /* <DEDUP_REMOVED lines=27> */
[C---:B-1----:R-:W-:Y:S01]  /*5870*/  FFMA.FTZ R37, R177.reuse, R185, R58 ;  /* 0x000000b9b1257223 */ /* 0x042fe2000001003a */
        /* <DEDUP_REMOVED lines=9> */
.L_x_1992:
        /* <DEDUP_REMOVED lines=33> */
.L_x_1991:
        /* <DEDUP_REMOVED lines=29> */
[----:B-1----:R-:W-:Y:S02]  /*5cf0*/  F2FP.BF16.F32.PACK_AB R37, R123, R122 ;  /* 0x0000007a7b25723e */ /* 0x002fe400000010ff */
[----:B------:R-:W-:Y:S01]  /*5d00*/  F2FP.BF16.F32.PACK_AB R36, R121, R120 ;  /* 0x000000787924723e */ /* 0x000fe200000010ff */
[----:B------:R-:W-:Y:S06]  /*5d10*/  BRA `(.L_x_1989) ;  /* 0x0000000000807947 */ /* 0x000fec0003800000 */
.L_x_1993:
        /* <DEDUP_REMOVED lines=27> */
[----:B------:R-:W-:Y:S02]  /*5ed0*/  F2FP.BF16.F32.PACK_AB R36, R121, R120 ;  /* 0x000000787924723e */ /* 0x000fe400000010ff */
[----:B------:R-:W-:Y:S02]  /*5ee0*/  MOV R119, R39 ;  /* 0x0000002700777202 */ /* 0x000fe40000000f00 */
[----:B------:R-:W-:-:S02]  /*5ef0*/  MOV R118, R38 ;  /* 0x0000002600767202 */ /* 0x000fc40000000f00 */
[----:B------:R-:W-:Y:S02]  /*5f00*/  MOV R117, R37 ;  /* 0x0000002500757202 */ /* 0x000fe40000000f00 */
[----:B------:R-:W-:-:S07]  /*5f10*/  MOV R116, R36 ;  /* 0x0000002400747202 */ /* 0x000fce0000000f00 */
.L_x_1989:
[----:B------:R-:W-:Y:S01]  /*5f20*/  ISETP.NE.U32.AND P1, PT, RZ, UR4, PT ;  /* 0x00000004ff007c0c */ /* 0x000fe2000bf25070 */
[----:B------:R-:W0:Y:S01]  /*5f30*/  LDC.64 R184, c[0x0][0x468] ;  /* 0x00011a00ffb87b82 */ /* 0x000e220000000a00 */
[----:B------:R-:W-:Y:S02]  /*5f40*/  ISETP.NE.U32.AND P2, PT, RZ, UR6, PT ;  /* 0x00000006ff007c0c */ /* 0x000fe4000bf45070 */
[----:B------:R-:W-:Y:S02]  /*5f50*/  ISETP.NE.AND.EX P1, PT, RZ, UR5, PT, P1 ;  /* 0x00000005ff007c0c */ /* 0x000fe4000bf25310 */
[----:B------:R-:W-:-:S11]  /*5f60*/  ISETP.NE.AND.EX P2, PT, RZ, UR7, PT, P2 ;  /* 0x00000007ff007c0c */ /* 0x000fd6000bf45320 */
[----:B------:R-:W1:Y:S02]  /*5f70*/  @P1 LDC.64 R40, c[0x0][0x478] ;  /* 0x00011e00ff281b82 */ /* 0x000e640000000a00 */
[----:B-1----:R-:W-:-:S05]  /*5f80*/  @P1 IMAD.WIDE.U32 R40, R181, 0x20, R40 ;  /* 0x00000020b5281825 */ /* 0x002fca00078e0028 */
[----:B-----5:R-:W-:Y:S04]  /*5f90*/  @P1 STG.E.128 desc[UR10][R40.64], R120 ;  /* 0x0000007828001986 */ /* 0x020fe8000c101d0a */
        /* <DEDUP_REMOVED lines=36> */
[----:B------:R-:W-:Y:S02]  /*61e0*/  F2FP.BF16.F32.PACK_AB R36, R121, R120 ;  /* 0x000000787924723e */ /* 0x000fe400000010ff */
[----:B------:R-:W-:Y:S02]  /*61f0*/  MOV R119, R39 ;  /* 0x0000002700777202 */ /* 0x000fe40000000f00 */
[----:B------:R-:W-:-:S02]  /*6200*/  MOV R118, R38 ;  /* 0x0000002600767202 */ /* 0x000fc40000000f00 */
[----:B------:R-:W-:Y:S02]  /*6210*/  MOV R117, R37 ;  /* 0x0000002500757202 */ /* 0x000fe40000000f00 */
[----:B------:R-:W-:Y:S01]  /*6220*/  MOV R116, R36 ;  /* 0x0000002400747202 */ /* 0x000fe20000000f00 */
[----:B------:R-:W-:Y:S06]  /*6230*/  BRA `(.L_x_1997) ;  /* 0x0000000c00687947 */ /* 0x000fec0003800000 */
.L_x_1996:
        /* <DEDUP_REMOVED lines=29> */
.L_x_1995:
        /* <DEDUP_REMOVED lines=19> */
[C---:B0-----:R-:W-:Y:S01]  /*6540*/  FFMA.FTZ R36, R177.reuse, R195, R64 ;  /* 0x000000c3b1247223 */ /* 0x041fe20000010040 */
        /* <DEDUP_REMOVED lines=14> */
.L_x_1998:
        /* <DEDUP_REMOVED lines=29> */
.L_x_1994:
        /* <DEDUP_REMOVED lines=35> */
.L_x_2000:
        /* <DEDUP_REMOVED lines=27> */
[----:B------:R-:W-:Y:S01]  /*6be0*/  F2FP.BF16.F32.PACK_AB R36, R121, R120 ;  /* 0x000000787924723e */ /* 0x000fe200000010ff */
[----:B------:R-:W-:Y:S06]  /*6bf0*/  BRA `(.L_x_1997) ;  /* 0x0000000000f87947 */ /* 0x000fec0003800000 */
.L_x_1999:
        /* <DEDUP_REMOVED lines=34> */
.L_x_2001:
        /* <DEDUP_REMOVED lines=28> */
.L_x_1997:
[----:B------:R-:W0:Y:S02]  /*6fe0*/  @P1 LDC.64 R40, c[0x0][0x478] ;  /* 0x00011e00ff281b82 */ /* 0x000e240000000a00 */
[----:B0-----:R-:W-:-:S05]  /*6ff0*/  @P1 IMAD.WIDE.U32 R40, R178, 0x20, R40 ;  /* 0x00000020b2281825 */ /* 0x001fca00078e0028 */
[----:B------:R-:W-:Y:S04]  /*7000*/  @P1 STG.E.128 desc[UR10][R40.64], R120 ;  /* 0x0000007828001986 */ /* 0x000fe8000c101d0a */
        /* <DEDUP_REMOVED lines=42> */
.L_x_2004:
        /* <DEDUP_REMOVED lines=29> */
.L_x_2003:
        /* <DEDUP_REMOVED lines=34> */
.L_x_2006:
        /* <DEDUP_REMOVED lines=29> */
.L_x_2002:
        /* <DEDUP_REMOVED lines=35> */
.L_x_2008:
        /* <DEDUP_REMOVED lines=29> */
.L_x_2007:
        /* <DEDUP_REMOVED lines=34> */
.L_x_2009:
        /* <DEDUP_REMOVED lines=28> */
.L_x_2005:
        /* <DEDUP_REMOVED lines=45> */
.L_x_2012:
        /* <DEDUP_REMOVED lines=29> */
.L_x_2011:
        /* <DEDUP_REMOVED lines=34> */
.L_x_2014:
        /* <DEDUP_REMOVED lines=29> */
.L_x_2010:
        /* <DEDUP_REMOVED lines=35> */
.L_x_2016:
        /* <DEDUP_REMOVED lines=29> */
.L_x_2015:
        /* <DEDUP_REMOVED lines=34> */
.L_x_2017:
        /* <DEDUP_REMOVED lines=28> */
.L_x_2013:
        /* <DEDUP_REMOVED lines=36> */
[----:B0-----:R-:W-:-:S02]  /*9300*/  F2FP.BF16.F32.PACK_AB R36, R121, R120 ;  /* 0x000000787924723e */ /* 0x001fc400000010ff */
        /* <DEDUP_REMOVED lines=8> */
.L_x_2020:
        /* <DEDUP_REMOVED lines=27> */
[----:B------:R-:W-:Y:S01]  /*9540*/  F2FP.BF16.F32.PACK_AB R37, R123, R122 ;  /* 0x0000007a7b25723e */ /* 0x000fe200000010ff */
[----:B------:R-:W-:Y:S06]  /*9550*/  BRA `(.L_x_2021) ;  /* 0x0000000800f47947 */ /* 0x000fec0003800000 */
.L_x_2019:
        /* <DEDUP_REMOVED lines=17> */
[C---:B0-----:R-:W-:Y:S01]  /*9670*/  FFMA.FTZ R36, R177.reuse, R51, R88 ;  /* 0x00000033b1247223 */ /* 0x041fe20000010058 */
        /* <DEDUP_REMOVED lines=16> */
.L_x_2022:
        /* <DEDUP_REMOVED lines=29> */
.L_x_2018:
        /* <DEDUP_REMOVED lines=35> */
.L_x_2024:
        /* <DEDUP_REMOVED lines=27> */
[----:B------:R-:W-:Y:S01]  /*9d30*/  F2FP.BF16.F32.PACK_AB R37, R123, R122 ;  /* 0x0000007a7b25723e */ /* 0x000fe200000010ff */
[----:B------:R-:W-:Y:S06]  /*9d40*/  BRA `(.L_x_2021) ;  /* 0x0000000000f87947 */ /* 0x000fec0003800000 */
.L_x_2023:
        /* <DEDUP_REMOVED lines=34> */
.L_x_2025:
        /* <DEDUP_REMOVED lines=28> */
.L_x_2021:
[----:B------:R-:W0:Y:S02]  /*a130*/  @P1 LDC.64 R40, c[0x0][0x478] ;  /* 0x00011e00ff281b82 */ /* 0x000e240000000a00 */
[----:B0-----:R-:W-:-:S05]  /*a140*/  @P1 IMAD.WIDE.U32 R40, R179, 0x20, R40 ;  /* 0x00000020b3281825 */ /* 0x001fca00078e0028 */
[----:B------:R-:W-:Y:S04]  /*a150*/  @P1 STG.E.128 desc[UR10][R40.64], R120 ;  /* 0x0000007828001986 */ /* 0x000fe8000c101d0a */
        /* <DEDUP_REMOVED lines=11> */
.L_x_1984:
[----:B------:R-:W-:Y:S02]  /*a210*/  MOV R130, R24 ;  /* 0x0000001800827202 */ /* 0x000fe40000000f00 */
[----:B------:R-:W-:Y:S01]  /*a220*/  MOV R56, R35 ;  /* 0x0000002300387202 */ /* 0x000fe20000000f00 */
[----:B------:R0:W5:Y:S01]  /*a230*/  LDL.LU R24, [R1] ;  /* 0x0000000001187983 */ /* 0x0001620000300800 */
[----:B------:R-:W-:Y:S02]  /*a240*/  MOV R57, R34 ;  /* 0x0000002200397202 */ /* 0x000fe40000000f00 */
        /* <DEDUP_REMOVED lines=10> */
[----:B------:R-:W-:Y:S02]  /*a2f0*/  MOV R33, R30 ;  /* 0x0000001e00217202 */ /* 0x000fe40000000f00 */
[----:B------:R-:W-:Y:S01]  /*a300*/  MOV R55, R32 ;  /* 0x0000002000377202 */ /* 0x000fe20000000f00 */
[----:B------:R0:W5:Y:S01]  /*a310*/  LDL.LU R30, [R1+0x10] ;  /* 0x00001000011e7983 */ /* 0x0001620000300800 */
[----:B------:R-:W-:-:S02]  /*a320*/  MOV R22, R16 ;  /* 0x0000001000167202 */ /* 0x000fc40000000f00 */
        /* <DEDUP_REMOVED lines=66> */
[----:B------:R-:W-:-:S03]  /*a750*/  MOV R43, R230 ;  /* 0x000000e6002b7202 */ /* 0x000fc60000000f00 */
        /* <DEDUP_REMOVED lines=62> */
[----:B0-----:R-:W-:-:S07]  /*ab40*/  MOV R175, R5 ;  /* 0x0000000500af7202 */ /* 0x001fce0000000f00 */
.L_x_1983:
[----:B------:R-:W-:Y:S05]  /*ab50*/  BSYNC B0 ;  /* 0x0000000000007941 */ /* 0x000fea0003800000 */
.L_x_1982:
        /* <DEDUP_REMOVED lines=103> */
[----:B------:R-:W-:-:S02]  /*b1d0*/  FADD.FTZ R13, R53, R128 ;  /* 0x00000080350d7221 */ /* 0x000fc40000010000 */
[----:B------:R-:W-:Y:S01]  /*b1e0*/  STS.128 [R2+0x1010], R140 ;  /* 0x0010108c02007388 */ /* 0x000fe20000000c00 */
[----:B--2---:R-:W-:Y:S01]  /*b1f0*/  FADD.FTZ R8, R32, R117 ;  /* 0x0000007520087221 */ /* 0x004fe20000010000 */
[----:B------:R-:W-:Y:S01]  /*b200*/  FADD.FTZ R9, R33, R116 ;  /* 0x0000007421097221 */ /* 0x000fe20000010000 */
[----:B------:R-:W-:Y:S01]  /*b210*/  FADD.FTZ R10, R34, R119 ;  /* 0x00000077220a7221 */ /* 0x000fe20000010000 */
[----:B------:R-:W-:Y:S01]  /*b220*/  BAR.SYNC.DEFER_BLOCKING 0x0 ;  /* 0x0000000000007b1d */ /* 0x000fe20000010000 */
        /* <DEDUP_REMOVED lines=56> */
[----:B------:R-:W-:Y:S01]  /*b5b0*/  FADD.FTZ R19, RZ, R19 ;  /* 0x00000013ff137221 */ /* 0x000fe20000010000 */
[----:B------:R-:W-:Y:S02]  /*b5c0*/  FADD.FTZ R18, R18, R53 ;  /* 0x0000003512127221 */ /* 0x000fe40000010000 */
[----:B------:R-:W-:Y:S01]  /*b5d0*/  LDS R80, [R3+0x3e00] ;  /* 0x003e000003507984 */ /* 0x000fe20000000800 */
        /* <DEDUP_REMOVED lines=8> */
[----:B------:R-:W-:Y:S01]  /*b660*/  LDS R84, [R3+0x4600] ;  /* 0x0046000003547984 */ /* 0x000fe20000000800 */
[----:B0-----:R-:W-:-:S03]  /*b670*/  FADD.FTZ R15, R15, R58 ;  /* 0x0000003a0f0f7221 */ /* 0x001fc60000010000 */
[----:B------:R-:W0:Y:S01]  /*b680*/  LDS R87, [R3+0x4800] ;  /* 0x0048000003577984 */ /* 0x000e220000000800 */
[----:B-1----:R-:W-:-:S03]  /*b690*/  FADD.FTZ R16, R16, R69 ;  /* 0x0000004510107221 */ /* 0x002fc60000010000 */
[----:B------:R-:W-:Y:S01]  /*b6a0*/  LDS R86, [R3+0x4a00] ;  /* 0x004a000003567984 */ /* 0x000fe20000000800 */
[----:B--2---:R-:W-:-:S03]  /*b6b0*/  FADD.FTZ R17, R17, R68 ;  /* 0x0000004411117221 */ /* 0x004fc60000010000 */
[----:B------:R-:W1:Y:S01]  /*b6c0*/  LDS R105, [R3+0x4c00] ;  /* 0x004c000003697984 */ /* 0x000e620000000800 */
[----:B---3--:R-:W-:-:S03]  /*b6d0*/  FADD.FTZ R18, R18, R71 ;  /* 0x0000004712127221 */ /* 0x008fc60000010000 */
[----:B------:R-:W2:Y:S01]  /*b6e0*/  LDS R104, [R3+0x4e00] ;  /* 0x004e000003687984 */ /* 0x000ea20000000800 */
[----:B----4-:R-:W-:Y:S01]  /*b6f0*/  FADD.FTZ R19, R19, R70 ;  /* 0x0000004613137221 */ /* 0x010fe20000010000 */
[----:B------:R-:W-:Y:S01]  /*b700*/  BAR.SYNC.DEFER_BLOCKING 0x0 ;  /* 0x0000000000007b1d */ /* 0x000fe20000010000 */
[----:B------:R-:W-:Y:S01]  /*b710*/  FADD.FTZ R81, R20, R81 ;  /* 0x0000005114517221 */ /* 0x000fe20000010000 */
[----:B------:R-:W-:Y:S01]  /*b720*/  FADD.FTZ R23, R23, R82 ;  /* 0x0000005217177221 */ /* 0x000fe20000010000 */
[----:B------:R-:W-:Y:S01]  /*b730*/  FADD.FTZ R83, R22, R83 ;  /* 0x0000005316537221 */ /* 0x000fe20000010000 */
[----:B------:R-:W-:Y:S02]  /*b740*/  FADD.FTZ R85, R14, R85 ;  /* 0x000000550e557221 */ /* 0x000fe40000010000 */
[----:B------:R-:W-:Y:S01]  /*b750*/  STS.128 [R2], R60 ;  /* 0x0000003c02007388 */ /* 0x000fe20000000c00 */
[----:B0-----:R-:W-:-:S03]  /*b760*/  FADD.FTZ R87, R16, R87 ;  /* 0x0000005710577221 */ /* 0x001fc60000010000 */
[----:B------:R-:W-:Y:S04]  /*b770*/  STS.128 [R2+0x10], R44 ;  /* 0x0000102c02007388 */ /* 0x000fe80000000c00 */
[----:B------:R-:W-:Y:S01]  /*b780*/  STS.128 [R2+0x400], R40 ;  /* 0x0004002802007388 */ /* 0x000fe20000000c00 */
[----:B-1----:R-:W-:-:S03]  /*b790*/  FADD.FTZ R105, R18, R105 ;  /* 0x0000006912697221 */ /* 0x002fc60000010000 */
        /* <DEDUP_REMOVED lines=8> */
[----:B-1----:R-:W-:Y:S01]  /*b820*/  FADD.FTZ R29, R17, R86 ;  /* 0x00000056111d7221 */ /* 0x002fe20000010000 */
[----:B--2---:R-:W-:Y:S02]  /*b830*/  FADD.FTZ R31, R19, R104 ;  /* 0x00000068131f7221 */ /* 0x004fe40000010000 */
        /* <DEDUP_REMOVED lines=79> */
[----:B------:R-:W-:Y:S01]  /*bd30*/  STS.128 [R2], R64 ;  /* 0x0000004002007388 */ /* 0x000fe20000000c00 */
[----:B---3--:R-:W-:-:S03]  /*bd40*/  FADD.FTZ R77, R14, R77 ;  /* 0x0000004d0e4d7221 */ /* 0x008fc60000010000 */
[----:B------:R-:W-:Y:S01]  /*bd50*/  STS.128 [R2+0x10], R48 ;  /* 0x0000103002007388 */ /* 0x000fe20000000c00 */
[----:B----4-:R-:W-:-:S03]  /*bd60*/  FADD.FTZ R33, R15, R42 ;  /* 0x0000002a0f217221 */ /* 0x010fc60000010000 */
[----:B------:R0:W-:Y:S01]  /*bd70*/  STS.128 [R2+0x400], R36 ;  /* 0x0004002402007388 */ /* 0x0001e20000000c00 */
[----:B------:R-:W-:-:S03]  /*bd80*/  FADD.FTZ R79, R16, R79 ;  /* 0x0000004f104f7221 */ /* 0x000fc60000010000 */
[----:B------:R-:W-:Y:S01]  /*bd90*/  STS.128 [R2+0x410], R244 ;  /* 0x000410f402007388 */ /* 0x000fe20000000c00 */
[----:B------:R-:W-:-:S03]  /*bda0*/  FADD.FTZ R35, R17, R44 ;  /* 0x0000002c11237221 */ /* 0x000fc60000010000 */
[----:B------:R-:W-:Y:S04]  /*bdb0*/  STS.128 [R2+0x800], R248 ;  /* 0x000800f802007388 */ /* 0x000fe80000000c00 */
[----:B------:R-:W-:Y:S04]  /*bdc0*/  STS.128 [R2+0x810], R72 ;  /* 0x0008104802007388 */ /* 0x000fe80000000c00 */
[----:B------:R-:W-:Y:S01]  /*bdd0*/  STS.128 [R2+0xc00], R88 ;  /* 0x000c005802007388 */ /* 0x000fe20000000c00 */
[----:B0-----:R-:W0:Y:S03]  /*bde0*/  LDC R38, c[0x0][0x388] ;  /* 0x0000e200ff267b82 */ /* 0x001e260000000800 */
[----:B------:R-:W-:Y:S04]  /*bdf0*/  STS.128 [R2+0xc10], R92 ;  /* 0x000c105c02007388 */ /* 0x000fe80000000c00 */
[----:B------:R-:W-:Y:S04]  /*be00*/  STS.128 [R2+0x1000], R120 ;  /* 0x0010007802007388 */ /* 0x000fe80000000c00 */
[----:B------:R-:W-:Y:S01]  /*be10*/  STS.128 [R2+0x1010], R136 ;  /* 0x0010108802007388 */ /* 0x000fe20000000c00 */
[----:B------:R-:W-:Y:S01]  /*be20*/  BAR.SYNC.DEFER_BLOCKING 0x0 ;  /* 0x0000000000007b1d */ /* 0x000fe20000010000 */
[----:B0-----:R-:W-:-:S05]  /*be30*/  IMAD R15, R38, UR4, RZ ;  /* 0x00000004260f7c24 */ /* 0x001fca000f8e02ff */
[----:B------:R-:W-:-:S04]  /*be40*/  IADD3 R0, P0, PT, R15, R0, RZ ;  /* 0x000000000f007210 */ /* 0x000fc80007f1e0ff */
[----:B------:R-:W-:Y:S02]  /*be50*/  IADD3.X R15, PT, PT, RZ, RZ, RZ, P0, !PT ;  /* 0x000000ffff0f7210 */ /* 0x000fe400007fe4ff */
[----:B------:R-:W-:Y:S01]  /*be60*/  SHF.L.U32 R20, R0, 0x2, RZ ;  /* 0x0000000200147819 */ /* 0x000fe200000006ff */
[----:B------:R-:W0:Y:S03]  /*be70*/  LDS R46, [R3] ;  /* 0x00000000032e7984 */ /* 0x000e260000000800 */
[C---:B------:R-:W-:Y:S02]  /*be80*/  IADD3 R14, P0, PT, R20.reuse, UR22, RZ ;  /* 0x00000016140e7c10 */ /* 0x040fe4000ff1e0ff */
[----:B------:R-:W-:Y:S01]  /*be90*/  IADD3 R16, P1, PT, R20, UR20, RZ ;  /* 0x0000001414107c10 */ /* 0x000fe2000ff3e0ff */
        /* <DEDUP_REMOVED lines=16> */
[----:B------:R-:W-:Y:S02]  /*bfa0*/  SHF.L.U64.HI R21, R0, 0x2, R15 ;  /* 0x0000000200157819 */ /* 0x000fe4000001020f */
[----:B------:R-:W2:Y:S01]  /*bfb0*/  LDS R22, [R3+0x800] ;  /* 0x0008000003167984 */ /* 0x000ea20000000800 */
[C---:B------:R-:W-:Y:S01]  /*bfc0*/  IADD3 R18, P2, PT, R20.reuse, UR26, RZ ;  /* 0x0000001a14127c10 */ /* 0x040fe2000ff5e0ff */
[----:B----4-:R-:W-:Y:S01]  /*bfd0*/  FADD.FTZ R36, RZ, R36 ;  /* 0x00000024ff247221 */ /* 0x010fe20000010000 */
[----:B------:R-:W-:Y:S01]  /*bfe0*/  IADD3 R20, P3, PT, R20, UR24, RZ ;  /* 0x0000001814147c10 */ /* 0x000fe2000ff7e0ff */
[----:B------:R-:W3:Y:S01]  /*bff0*/  LDS R0, [R3+0x600] ;  /* 0x0006000003007984 */ /* 0x000ee20000000800 */
        /* <DEDUP_REMOVED lines=14> */
[----:B0-----:R-:W-:-:S03]  /*c0e0*/  FADD.FTZ R51, R36, R51 ;  /* 0x0000003324337221 */ /* 0x001fc60000010000 */
[----:B------:R-:W-:Y:S01]  /*c0f0*/  STG.E desc[UR10][R16.64], R4 ;  /* 0x0000000410007986 */ /* 0x000fe2000c10190a */
[----:B-1----:R-:W-:-:S03]  /*c100*/  FADD.FTZ R53, R43, R28 ;  /* 0x0000001c2b357221 */ /* 0x002fc60000010000 */
[----:B------:R-:W0:Y:S04]  /*c110*/  LDS R45, [R3+0x3000] ;  /* 0x00300000032d7984 */ /* 0x000e280000000800 */
[----:B------:R-:W1:Y:S04]  /*c120*/  LDS R39, [R3+0x1e00] ;  /* 0x001e000003277984 */ /* 0x000e680000000800 */
[----:B------:R-:W1:Y:S01]  /*c130*/  LDS R2, [R3+0xc00] ;  /* 0x000c000003027984 */ /* 0x000e620000000800 */
[----:B--2---:R-:W-:-:S03]  /*c140*/  FADD.FTZ R22, RZ, R22 ;  /* 0x00000016ff167221 */ /* 0x004fc60000010000 */
[----:B------:R-:W-:Y:S01]  /*c150*/  STG.E desc[UR10][R18.64], R47 ;  /* 0x0000002f12007986 */ /* 0x000fe2000c10190a */
[----:B---3--:R-:W-:-:S03]  /*c160*/  FADD.FTZ R0, RZ, R0 ;  /* 0x00000000ff007221 */ /* 0x008fc60000010000 */
[----:B------:R-:W-:Y:S01]  /*c170*/  STG.E desc[UR10][R20.64], R57 ;  /* 0x0000003914007986 */ /* 0x000fe2000c10190a */
[----:B----4-:R-:W-:-:S03]  /*c180*/  FADD.FTZ R37, R0, R37 ;  /* 0x0000002500257221 */ /* 0x010fc60000010000 */
[----:B------:R-:W-:Y:S01]  /*c190*/  STG.E desc[UR10][R14.64+0x200], R25 ;  /* 0x000200190e007986 */ /* 0x000fe2000c10190a */
[----:B------:R-:W-:-:S03]  /*c1a0*/  FADD.FTZ R26, R37, R26 ;  /* 0x0000001a251a7221 */ /* 0x000fc60000010000 */
[----:B------:R-:W2:Y:S01]  /*c1b0*/  LDS R65, [R3+0x4400] ;  /* 0x0044000003417984 */ /* 0x000ea20000000800 */
[----:B------:R-:W-:Y:S01]  /*c1c0*/  FADD.FTZ R55, R26, R55 ;  /* 0x000000371a377221 */ /* 0x000fe20000010000 */
[----:B------:R-:W-:Y:S02]  /*c1d0*/  FADD.FTZ R22, R22, R41 ;  /* 0x0000002916167221 */ /* 0x000fe40000010000 */
[----:B------:R-:W3:Y:S01]  /*c1e0*/  LDS R47, [R3+0x3200] ;  /* 0x00320000032f7984 */ /* 0x000ee20000000800 */
[----:B------:R-:W-:-:S03]  /*c1f0*/  FADD.FTZ R24, RZ, R24 ;  /* 0x00000018ff187221 */ /* 0x000fc60000010000 */
[----:B------:R-:W4:Y:S04]  /*c200*/  LDS R25, [R3+0x2000] ;  /* 0x0020000003197984 */ /* 0x000f280000000800 */
[----:B------:R-:W4:Y:S04]  /*c210*/  LDS R4, [R3+0xe00] ;  /* 0x000e000003047984 */ /* 0x000f280000000800 */
[----:B------:R-:W-:Y:S01]  /*c220*/  STG.E desc[UR10][R16.64+0x200], R5 ;  /* 0x0002000510007986 */ /* 0x000fe2000c10190a */
[----:B0-----:R-:W-:-:S03]  /*c230*/  FADD.FTZ R22, R22, R45 ;  /* 0x0000002d16167221 */ /* 0x001fc60000010000 */
[----:B------:R-:W0:Y:S01]  /*c240*/  LDS R57, [R3+0x4600] ;  /* 0x0046000003397984 */ /* 0x000e220000000800 */
[----:B-1----:R-:W-:-:S03]  /*c250*/  FADD.FTZ R24, R24, R39 ;  /* 0x0000002718187221 */ /* 0x002fc60000010000 */
[----:B------:R-:W1:Y:S01]  /*c260*/  LDS R49, [R3+0x3400] ;  /* 0x0034000003317984 */ /* 0x000e620000000800 */
[----:B------:R-:W-:-:S03]  /*c270*/  FADD.FTZ R2, RZ, R2 ;  /* 0x00000002ff027221 */ /* 0x000fc60000010000 */
        /* <DEDUP_REMOVED lines=65> */
.L_x_1985:
        /* <DEDUP_REMOVED lines=8> */
.L_x_2028:
[----:B------:R-:W-:Y:S05]  /*c710*/  BSYNC B2 ;  /* 0x0000000000027941 */ /* 0x000fea0003800000 */
.L_x_2027:
        /* <DEDUP_REMOVED lines=8> */
.L_x_2029:
[----:B------:R-:W-:Y:S01]  /*c7a0*/  MOV R38, R36 ;  /* 0x0000002400267202 */ /* 0x000fe20000000f00 */
[----:B------:R-:W-:Y:S02]  /*c7b0*/  HFMA2 R39, -RZ, RZ, 0, 1.1920928955078125e-07 ;  /* 0x00000002ff277431 */ /* 0x000fe400000001ff */
[----:B------:R-:W-:-:S07]  /*c7c0*/  FADD.FTZ R37, R37, R212 ;  /* 0x000000d425257221 */ /* 0x000fce0000010000 */
[----:B------:R-:W-:Y:S05]  /*c7d0*/  WARPSYNC.COLLECTIVE R41, `(.L_x_2030) ;  /* 0x0000000029087348 */ /* 0x000fea0003c00000 */
[----:B------:R0:W1:Y:S02]  /*c7e0*/  SHFL.BFLY P3, R212, R38, R39, R40 ;  /* 0x0c00002726d47389 */ /* 0x0000640000060028 */
[----:B01----:R-:W-:Y:S05]  /*c7f0*/  ENDCOLLECTIVE ;  /* 0x000000000000791b */ /* 0x003fea0003800000 */
.L_x_2030:
[----:B------:R-:W-:Y:S01]  /*c800*/  MOV R38, R37 ;  /* 0x0000002500267202 */ /* 0x000fe20000000f00 */
[----:B------:R-:W-:-:S07]  /*c810*/  FADD.FTZ R36, R36, R212 ;  /* 0x000000d424247221 */ /* 0x000fce0000010000 */
[----:B------:R-:W-:Y:S05]  /*c820*/  WARPSYNC.COLLECTIVE R41, `(.L_x_2031) ;  /* 0x0000000029087348 */ /* 0x000fea0003c00000 */
[----:B------:R0:W1:Y:S02]  /*c830*/  SHFL.BFLY P3, R212, R38, R39, R40 ;  /* 0x0c00002726d47389 */ /* 0x0000640000060028 */
[----:B01----:R-:W-:Y:S05]  /*c840*/  ENDCOLLECTIVE ;  /* 0x000000000000791b */ /* 0x003fea0003800000 */
.L_x_2031:
[----:B------:R-:W-:Y:S01]  /*c850*/  MOV R38, R36 ;  /* 0x0000002400267202 */ /* 0x000fe20000000f00 */
[----:B------:R-:W-:Y:S02]  /*c860*/  HFMA2 R39, -RZ, RZ, 0, 2.384185791015625e-07 ;  /* 0x00000004ff277431 */ /* 0x000fe400000001ff */
[----:B------:R-:W-:-:S07]  /*c870*/  FADD.FTZ R37, R37, R212 ;  /* 0x000000d425257221 */ /* 0x000fce0000010000 */
[----:B------:R-:W-:Y:S05]  /*c880*/  WARPSYNC.COLLECTIVE R41, `(.L_x_2032) ;  /* 0x0000000029087348 */ /* 0x000fea0003c00000 */
[----:B------:R0:W1:Y:S02]  /*c890*/  SHFL.BFLY P3, R212, R38, R39, R40 ;  /* 0x0c00002726d47389 */ /* 0x0000640000060028 */
[----:B01----:R-:W-:Y:S05]  /*c8a0*/  ENDCOLLECTIVE ;  /* 0x000000000000791b */ /* 0x003fea0003800000 */
.L_x_2032:
[----:B------:R-:W-:Y:S01]  /*c8b0*/  MOV R38, R37 ;  /* 0x0000002500267202 */ /* 0x000fe20000000f00 */
[----:B------:R-:W-:-:S07]  /*c8c0*/  FADD.FTZ R36, R36, R212 ;  /* 0x000000d424247221 */ /* 0x000fce0000010000 */
[----:B------:R-:W-:Y:S05]  /*c8d0*/  WARPSYNC.COLLECTIVE R41, `(.L_x_2033) ;  /* 0x0000000029087348 */ /* 0x000fea0003c00000 */
[----:B------:R0:W1:Y:S02]  /*c8e0*/  SHFL.BFLY P3, R212, R38, R39, R40 ;  /* 0x0c00002726d47389 */ /* 0x0000640000060028 */
[----:B01----:R-:W-:Y:S05]  /*c8f0*/  ENDCOLLECTIVE ;  /* 0x000000000000791b */ /* 0x003fea0003800000 */
.L_x_2033:
[----:B------:R-:W-:Y:S01]  /*c900*/  MOV R38, R36 ;  /* 0x0000002400267202 */ /* 0x000fe20000000f00 */
[----:B------:R-:W-:Y:S02]  /*c910*/  HFMA2 R39, -RZ, RZ, 0, 4.76837158203125e-07 ;  /* 0x00000008ff277431 */ /* 0x000fe400000001ff */
[----:B------:R-:W-:-:S07]  /*c920*/  FADD.FTZ R37, R37, R212 ;  /* 0x000000d425257221 */ /* 0x000fce0000010000 */
[----:B------:R-:W-:Y:S05]  /*c930*/  WARPSYNC.COLLECTIVE R41, `(.L_x_2034) ;  /* 0x0000000029087348 */ /* 0x000fea0003c00000 */
[----:B------:R0:W1:Y:S02]  /*c940*/  SHFL.BFLY P3, R212, R38, R39, R40 ;  /* 0x0c00002726d47389 */ /* 0x0000640000060028 */
[----:B01----:R-:W-:Y:S05]  /*c950*/  ENDCOLLECTIVE ;  /* 0x000000000000791b */ /* 0x003fea0003800000 */
.L_x_2034:
[----:B------:R-:W-:Y:S01]  /*c960*/  MOV R38, R37 ;  /* 0x0000002500267202 */ /* 0x000fe20000000f00 */
[----:B------:R-:W-:-:S07]  /*c970*/  FADD.FTZ R36, R36, R212 ;  /* 0x000000d424247221 */ /* 0x000fce0000010000 */
[----:B------:R-:W-:Y:S05]  /*c980*/  WARPSYNC.COLLECTIVE R41, `(.L_x_2035) ;  /* 0x0000000029087348 */ /* 0x000fea0003c00000 */
[----:B------:R0:W1:Y:S02]  /*c990*/  SHFL.BFLY P3, R212, R38, R39, R40 ;  /* 0x0c00002726d47389 */ /* 0x0000640000060028 */
[----:B01----:R-:W-:Y:S05]  /*c9a0*/  ENDCOLLECTIVE ;  /* 0x000000000000791b */ /* 0x003fea0003800000 */
.L_x_2035:
[----:B------:R-:W-:Y:S01]  /*c9b0*/  MOV R38, R36 ;  /* 0x0000002400267202 */ /* 0x000fe20000000f00 */
[----:B------:R-:W-:Y:S02]  /*c9c0*/  HFMA2 R39, -RZ, RZ, 0, 9.5367431640625e-07 ;  /* 0x00000010ff277431 */ /* 0x000fe400000001ff */
[----:B------:R-:W-:-:S07]  /*c9d0*/  FADD.FTZ R37, R37, R212 ;  /* 0x000000d425257221 */ /* 0x000fce0000010000 */
[----:B------:R-:W-:Y:S05]  /*c9e0*/  WARPSYNC.COLLECTIVE R41, `(.L_x_2036) ;  /* 0x0000000029087348 */ /* 0x000fea0003c00000 */
[----:B------:R0:W1:Y:S02]  /*c9f0*/  SHFL.BFLY P3, R212, R38, R39, R40 ;  /* 0x0c00002726d47389 */ /* 0x0000640000060028 */
[----:B01----:R-:W-:Y:S05]  /*ca00*/  ENDCOLLECTIVE ;  /* 0x000000000000791b */ /* 0x003fea0003800000 */
.L_x_2036:
[----:B------:R-:W-:Y:S02]  /*ca10*/  MOV R38, R37 ;  /* 0x0000002500267202 */ /* 0x000fe40000000f00 */
[----:B------:R-:W-:-:S07]  /*ca20*/  MOV R211, R212 ;  /* 0x000000d400d37202 */ /* 0x000fce0000000f00 */
[----:B------:R-:W-:Y:S05]  /*ca30*/  WARPSYNC.COLLECTIVE R41, `(.L_x_2037) ;  /* 0x0000000029087348 */ /* 0x000fea0003c00000 */
[----:B------:R0:W1:Y:S02]  /*ca40*/  SHFL.BFLY P3, R212, R38, R39, R40 ;  /* 0x0c00002726d47389 */ /* 0x0000640000060028 */
[----:B01----:R-:W-:Y:S05]  /*ca50*/  ENDCOLLECTIVE ;  /* 0x000000000000791b */ /* 0x003fea0003800000 */
.L_x_2037:
[----:B------:R-:W-:Y:S01]  /*ca60*/  MOV R38, R212 ;  /* 0x000000d400267202 */ /* 0x000fe20000000f00 */
[----:B------:R-:W-:Y:S06]  /*ca70*/  BRA `(.L_x_2038) ;  /* 0xffffff8000dc7947 */ /* 0x000fec000383ffff */
.L_x_2039:
        /* <DEDUP_REMOVED lines=16> */
.L_x_7103:


//--------------------- .text._ZN10layer_norm31ln_parallel_residual_bwd_kernelINS_13Kernel_traitsI13__nv_bfloat16S2_fS2_fjLj1280ELj1ELj4ELj1ELj16ENS_18Kernel_traits_baseILj1280ES2_S2_fS2_fjLj128EEEEELb0ELb1ELb0EEEvNS_9BwdParamsE --------------------------
	.section	.text._ZN10layer_norm31ln_parallel_residual_bwd_kernelINS_13Kernel_traitsI13__nv_bfloat16S2_fS2_fjLj1280ELj1ELj4ELj1ELj16ENS_18Kernel_traits_baseILj1280ES2_S2_fS2_fjLj128EEEEELb0ELb1ELb0EEEvNS_9BwdParamsE,"ax",@progbits
	.align	128
        .global         _ZN10layer_norm31ln_parallel_residual_bwd_kernelINS_13Kernel_traitsI13__nv_bfloat16S2_fS2_fjLj1280ELj1ELj4ELj1ELj16ENS_18Kernel_traits_baseILj1280ES2_S2_fS2_fjLj128EEEEELb0ELb1ELb0EEEvNS_9BwdParamsE
        .type           _ZN10layer_norm31ln_parallel_residual_bwd_kernelINS_13Kernel_traitsI13__nv_bfloat16S2_fS2_fjLj1280ELj1ELj4ELj1ELj16ENS_18Kernel_traits_baseILj1280ES2_S2_fS2_fjLj128EEEEELb0ELb1ELb0EEEvNS_9BwdParamsE,@function
        .size           _ZN10layer_norm31ln_parallel_residual_bwd_kernelINS_13Kernel_traitsI13__nv_bfloat16S2_fS2_fjLj1280ELj1ELj4ELj1ELj16ENS_18Kernel_traits_baseILj1280ES2_S2_fS2_fjLj128EEEEELb0ELb1ELb0EEEvNS_9BwdParamsE,(.L_x_7104 - _ZN10layer_norm31ln_parallel_residual_bwd_kernelINS_13Kernel_traitsI13__nv_bfloat16S2_fS2_fjLj1280ELj1ELj4ELj1ELj16ENS_18Kernel_traits_baseILj1280ES2_S2_fS2_fjLj128EEEEELb0ELb1ELb0EEEvNS_9BwdParamsE)
        .other          _ZN10layer_norm31ln_parallel_residual_bwd_kernelINS_13Kernel_traitsI13__nv_bfloat16S2_fS2_fjLj1280ELj1ELj4ELj1ELj16ENS_18Kernel_traits_baseILj1280ES2_S2_fS2_fjLj128EEEEELb0ELb1ELb0EEEvNS_9BwdParamsE,@"STO_CUDA_ENTRY STV_DEFAULT"
_ZN10layer_norm31ln_parallel_residual_bwd_kernelINS_13Kernel_traitsI13__nv_bfloat16S2_fS2_fjLj1280ELj1ELj4ELj1ELj16ENS_18Kernel_traits_baseILj1280ES2_S2_fS2_fjLj128EEEEELb0ELb1ELb0EEEvNS_9BwdParamsE:
.text._ZN10layer_norm31ln_parallel_residual_bwd_kernelINS_13Kernel_traitsI13__nv_bfloat16S2_fS2_fjLj1280ELj1ELj4ELj1ELj16ENS_18Kernel_traits_baseILj1280ES2_S2_fS2_fjLj128EEEEELb0ELb1ELb0EEEvNS_9BwdParamsE:
[----:B------:R-:W0:Y:S01]  /*0000*/  LDC R1, c[0x0][0x37c] ;  /* 0x0000df00ff017b82 */ /* 0x000e220000000800 */
[----:B------:R-:W1:Y:S01]  /*0010*/  S2R R215, SR_TID.X ;  /* 0x0000000000d77919 */ /* 0x000e620000002100 */
[----:B------:R-:W2:Y:S01]  /*0020*/  LDCU UR4, c[0x0][0x388] ;  /* 0x00007100ff0477ac */ /* 0x000ea20008000800 */
[----:B0-----:R-:W-:Y:S01]  /*0030*/  IADD3 R1, PT, PT, R1, -0x10, RZ ;  /* 0xfffffff001017810 */ /* 0x001fe20007ffe0ff */
[----:B------:R-:W0:Y:S01]  /*0040*/  LDCU.64 UR10, c[0x0][0x358] ;  /* 0x00006b00ff0a77ac */ /* 0x000e220008000a00 */
[----:B------:R-:W3:Y:S01]  /*0050*/  LDCU UR5, c[0x0][0x384] ;  /* 0x00007080ff0577ac */ /* 0x000ee20008000800 */
[----:B------:R-:W4:Y:S01]  /*0060*/  LDCU UR20, c[0x0][0x388] ;  /* 0x00007100ff1477ac */ /* 0x000f220008000800 */
[----:B------:R-:W0:Y:S01]  /*0070*/  LDCU.U8 UR15, c[0x0][0x410] ;  /* 0x00008200ff0f77ac */ /* 0x000e220008000000 */
[----:B--2---:R-:W-:Y:S01]  /*0080*/  MOV R2, UR4 ;  /* 0x0000000400027c02 */ /* 0x004fe20008000f00 */
[----:B------:R-:W2:Y:S03]  /*0090*/  LDCU UR14, c[0x0][0x400] ;  /* 0x00008000ff0e77ac */ /* 0x000ea60008000800 */
[----:B------:R-:W-:Y:S01]  /*00a0*/  SHF.R.S32.HI R0, RZ, 0x1f, R2 ;  /* 0x0000001fff007819 */ /* 0x000fe20000011402 */
[----:B------:R3:W-:Y:S01]  /*00b0*/  STL [R1], R2 ;  /* 0x0000000201007387 */ /* 0x0007e20000100800 */
[----:B------:R-:W0:Y:S02]  /*00c0*/  LDCU.64 UR6, c[0x0][0x470] ;  /* 0x00008e00ff0677ac */ /* 0x000e240008000a00 */
[----:B------:R-:W-:Y:S01]  /*00d0*/  LEA.HI R0, R0, R2, RZ, 0x3 ;  /* 0x0000000200007211 */ /* 0x000fe200078f18ff */
[----:B------:R-:W0:Y:S01]  /*00e0*/  LDCU.64 UR12, c[0x0][0x438] ;  /* 0x00008700ff0c77ac */ /* 0x000e220008000a00 */
[C---:B-1----:R-:W-:Y:S01]  /*00f0*/  LOP3.LUT R3, R215.reuse, 0x1f, RZ, 0xc, !PT ;  /* 0x0000001fd7037812 */ /* 0x042fe200078e0cff */
[----:B------:R-:W1:Y:S01]  /*0100*/  LDCU.64 UR8, c[0x0][0x478] ;  /* 0x00008f00ff0877ac */ /* 0x000e620008000a00 */
        /* <DEDUP_REMOVED lines=8> */
[----:B---3--:R-:W3:Y:S08]  /*0190*/  @P3 LDC.64 R2, c[0x0][0x3d0] ;  /* 0x0000f400ff023b82 */ /* 0x008ef00000000a00 */
[----:B------:R-:W4:Y:S08]  /*01a0*/  @P0 LDC.64 R4, c[0x0][0x3d0] ;  /* 0x0000f400ff040b82 */ /* 0x000f300000000a00 */
[----:B------:R-:W2:Y:S08]  /*01b0*/  @P1 LDC.64 R8, c[0x0][0x3d0] ;  /* 0x0000f400ff081b82 */ /* 0x000eb00000000a00 */
[----:B------:R-:W1:Y:S01]  /*01c0*/  @P2 LDC.64 R10, c[0x0][0x3d0] ;  /* 0x0000f400ff0a2b82 */ /* 0x000e620000000a00 */
[C---:B---3--:R-:W-:Y:S01]  /*01d0*/  @P3 IMAD.WIDE.U32 R2, R15.reuse, 0x10, R2 ;  /* 0x000000100f023825 */ /* 0x048fe200078e0002 */
[----:B------:R-:W-:-:S04]  /*01e0*/  @P3 LOP3.LUT R15, R15, 0x20, RZ, 0xfc, !PT ;  /* 0x000000200f0f3812 */ /* 0x000fc800078efcff */
[----:B0-----:R0:W5:Y:S02]  /*01f0*/  @P3 LDG.E.128 R44, desc[UR10][R2.64] ;  /* 0x0000000a022c3981 */ /* 0x001164000c1e1d00 */
[----:B------:R-:W3:Y:S01]  /*0200*/  @P4 LDC.64 R12, c[0x0][0x3d0] ;  /* 0x0000f400ff0c4b82 */ /* 0x000ee20000000a00 */
[C---:B----4-:R-:W-:Y:S01]  /*0210*/  @P0 IMAD.WIDE.U32 R6, R15.reuse, 0x10, R4 ;  /* 0x000000100f060825 */ /* 0x050fe200078e0004 */
[----:B------:R-:W-:-:S06]  /*0220*/  @P0 IADD3 R15, PT, PT, R15, 0x20, RZ ;  /* 0x000000200f0f0810 */ /* 0x000fcc0007ffe0ff */
[----:B------:R-:W4:Y:S01]  /*0230*/  S2UR UR4, SR_CTAID.X ;  /* 0x00000000000479c3 */ /* 0x000f220000002500 */
[C---:B--2---:R-:W-:Y:S01]  /*0240*/  @P1 IMAD.WIDE.U32 R8, R15.reuse, 0x10, R8 ;  /* 0x000000100f081825 */ /* 0x044fe200078e0008 */
[----:B------:R-:W-:Y:S01]  /*0250*/  @P1 IADD3 R15, PT, PT, R15, 0x20, RZ ;  /* 0x000000200f0f1810 */ /* 0x000fe20007ffe0ff */
[----:B------:R0:W5:Y:S04]  /*0260*/  @P0 LDG.E.128 R48, desc[UR10][R6.64] ;  /* 0x0000000a06300981 */ /* 0x000168000c1e1d00 */
[----:B------:R0:W5:Y:S01]  /*0270*/  @P1 LDG.E.128 R52, desc[UR10][R8.64] ;  /* 0x0000000a08341981 */ /* 0x000162000c1e1d00 */
[C---:B-1----:R-:W-:Y:S01]  /*0280*/  @P2 IMAD.WIDE.U32 R10, R15.reuse, 0x10, R10 ;  /* 0x000000100f0a2825 */ /* 0x042fe200078e000a */
[----:B------:R-:W-:-:S04]  /*0290*/  @P2 IADD3 R15, PT, PT, R15, 0x20, RZ ;  /* 0x000000200f0f2810 */ /* 0x000fc80007ffe0ff */
[----:B------:R0:W5:Y:S01]  /*02a0*/  @P2 LDG.E.128 R56, desc[UR10][R10.64] ;  /* 0x0000000a0a382981 */ /* 0x000162000c1e1d00 */
[----:B---3--:R-:W-:-:S05]  /*02b0*/  @P4 IMAD.WIDE.U32 R4, R15, 0x10, R12 ;  /* 0x000000100f044825 */ /* 0x008fca00078e000c */
[----:B------:R0:W5:Y:S01]  /*02c0*/  @P4 LDG.E.128 R60, desc[UR10][R4.64] ;  /* 0x0000000a043c4981 */ /* 0x000162000c1e1d00 */
[----:B------:R-:W-:Y:S01]  /*02d0*/  SHF.R.U32.HI R215, RZ, 0x5, R215 ;  /* 0x00000005ffd77819 */ /* 0x000fe200000116d7 */
[----:B----4-:R-:W-:-:S06]  /*02e0*/  USHF.L.U32 UR4, UR4, 0x2, URZ ;  /* 0x0000000204047899 */ /* 0x010fcc00080006ff */
        /* <DEDUP_REMOVED lines=87> */
.L_x_2103:
[----:B------:R-:W0:Y:S02]  /*0860*/  LDC.64 R136, c[0x0][0x3c0] ;  /* 0x0000f000ff887b82 */ /* 0x000e240000000a00 */
[----:B0-----:R-:W-:-:S05]  /*0870*/  IMAD.WIDE R136, R215, 0x4, R136 ;  /* 0x00000004d7887825 */ /* 0x001fca00078e0288 */
[----:B------:R0:W2:Y:S02]  /*0880*/  LDG.E R195, desc[UR10][R136.64] ;  /* 0x0000000a88c37981 */ /* 0x0000a4000c1e1900 */
[----:B0-----:R-:W0:Y:S02]  /*0890*/  LDC.64 R136, c[0x0][0x3c8] ;  /* 0x0000f200ff887b82 */ /* 0x001e240000000a00 */
[----:B0-----:R-:W-:-:S05]  /*08a0*/  IMAD.WIDE R136, R215, 0x4, R136 ;  /* 0x00000004d7887825 */ /* 0x001fca00078e0288 */
[----:B-----5:R0:W5:Y:S01]  /*08b0*/  LDG.E R33, desc[UR10][R136.64] ;  /* 0x0000000a88217981 */ /* 0x020162000c1e1900 */
[----:B------:R-:W-:Y:S01]  /*08c0*/  MOV R2, UR20 ;  /* 0x0000001400027c02 */ /* 0x000fe20008000f00 */
[----:B------:R-:W-:Y:S01]  /*08d0*/  BSSY.RECONVERGENT B1, `(.L_x_2042) ;  /* 0x000006e000017945 */ /* 0x000fe20003800200 */
[C---:B------:R-:W-:Y:S01]  /*08e0*/  ISETP.GE.U32.AND P6, PT, R252.reuse, 0x40, PT ;  /* 0x00000040fc00780c */ /* 0x040fe20003fc6070 */
[----:B------:R-:W1:Y:S01]  /*08f0*/  S2R R138, SR_TID.X ;  /* 0x00000000008a7919 */ /* 0x000e620000002100 */
[C---:B------:R-:W-:Y:S02]  /*0900*/  ISETP.GE.U32.AND P5, PT, R252.reuse, 0x60, PT ;  /* 0x00000060fc00780c */ /* 0x040fe40003fa6070 */
[----:B------:R-:W-:Y:S02]  /*0910*/  CS2R R212, SRZ ;  /* 0x0000000000d47805 */ /* 0x000fe4000001ff00 */
[C---:B------:R-:W-:Y:S01]  /*0920*/  ISETP.GE.U32.AND P4, PT, R252.reuse, 0x80, PT ;  /* 0x00000080fc00780c */ /* 0x040fe20003f86070 */
[----:B------:R3:W-:Y:S01]  /*0930*/  STL [R1], R2 ;  /* 0x0000000201007387 */ /* 0x0007e20000100800 */
[----:B------:R-:W-:Y:S01]  /*0940*/  ISETP.GE.U32.AND P1, PT, R252, 0xa0, PT ;  /* 0x000000a0fc00780c */ /* 0x000fe20003f26070 */
[----:B---3--:R-:W-:-:S05]  /*0950*/  IMAD R2, R215, R2, RZ ;  /* 0x00000002d7027224 */ /* 0x008fca00078e02ff */
[----:B------:R-:W-:-:S04]  /*0960*/  SHF.R.S32.HI R139, RZ, 0x1f, R2 ;  /* 0x0000001fff8b7819 */ /* 0x000fc80000011402 */
[----:B------:R-:W-:Y:S02]  /*0970*/  LEA.HI R2, R139, R2, RZ, 0x3 ;  /* 0x000000028b027211 */ /* 0x000fe400078f18ff */
[----:B-1----:R-:W-:-:S04]  /*0980*/  LOP3.LUT R138, R138, 0x1f, RZ, 0xc0, !PT ;  /* 0x0000001f8a8a7812 */ /* 0x002fc800078ec0ff */
[----:B------:R-:W-:-:S04]  /*0990*/  LEA.HI.SX32 R2, R2, R138, 0x1d ;  /* 0x0000008a02027211 */ /* 0x000fc800078feaff */
[----:B------:R-:W-:Y:S02]  /*09a0*/  MOV R214, R2 ;  /* 0x0000000200d67202 */ /* 0x000fe40000000f00 */
[----:B--2---:R-:W-:Y:S01]  /*09b0*/  FSEL R195, R195, RZ, !P2 ;  /* 0x000000ffc3c37208 */ /* 0x004fe20005000000 */
[----:B0-----:R-:W-:Y:S06]  /*09c0*/  @!P3 BRA `(.L_x_2043) ;  /* 0x000000040078b947 */ /* 0x001fec0003800000 */
[----:B------:R-:W0:Y:S08]  /*09d0*/  LDC.64 R136, c[0x0][0x428] ;  /* 0x00010a00ff887b82 */ /* 0x000e300000000a00 */
[----:B------:R-:W1:Y:S01]  /*09e0*/  LDC.64 R144, c[0x0][0x3a8] ;  /* 0x0000ea00ff907b82 */ /* 0x000e620000000a00 */
[----:B0-----:R-:W-:-:S06]  /*09f0*/  IMAD.WIDE.U32 R136, R2, 0x10, R136 ;  /* 0x0000001002887825 */ /* 0x001fcc00078e0088 */
[----:B------:R-:W2:Y:S01]  /*0a00*/  LDG.E.128 R136, desc[UR10][R136.64] ;  /* 0x0000000a88887981 */ /* 0x000ea2000c1e1d00 */
[----:B-1----:R-:W-:-:S05]  /*0a10*/  IMAD.WIDE.U32 R144, R2, 0x20, R144 ;  /* 0x0000002002907825 */ /* 0x002fca00078e0090 */
[----:B------:R-:W3:Y:S04]  /*0a20*/  LDG.E.128 R140, desc[UR10][R144.64] ;  /* 0x0000000a908c7981 */ /* 0x000ee8000c1e1d00 */
[----:B------:R-:W4:Y:S01]  /*0a30*/  LDG.E.128 R144, desc[UR10][R144.64+0x10] ;  /* 0x0000100a90907981 */ /* 0x000f22000c1e1d00 */
[----:B------:R-:W-:-:S04]  /*0a40*/  ISETP.NE.U32.AND P0, PT, RZ, UR12, PT ;  /* 0x0000000cff007c0c */ /* 0x000fc8000bf05070 */
[----:B------:R-:W-:Y:S02]  /*0a50*/  ISETP.NE.AND.EX P0, PT, RZ, UR13, PT, P0 ;  /* 0x0000000dff007c0c */ /* 0x000fe4000bf05300 */
[----:B------:R-:W-:-:S04]  /*0a60*/  PRMT R3, R44, 0x7632, R3 ;  /* 0x000076322c037816 */ /* 0x000fc80000000003 */
[----:B------:R-:W-:Y:S02]  /*0a70*/  SHF.L.U32 R3, R3, 0x10, RZ ;  /* 0x0000001003037819 */ /* 0x000fe400000006ff */
[----:B------:R-:W-:-:S05]  /*0a80*/  PRMT R13, R45, 0x7632, R13 ;  /* 0x000076322d0d7816 */ /* 0x000fca000000000d */
[----:B------:R-:W0:Y:S01]  /*0a90*/  @P0 LDC.64 R172, c[0x0][0x438] ;  /* 0x00010e00ffac0b82 */ /* 0x000e220000000a00 */
[----:B------:R-:W-:Y:S02]  /*0aa0*/  SHF.L.U32 R13, R13, 0x10, RZ ;  /* 0x000000100d0d7819 */ /* 0x000fe400000006ff */
[----:B------:R-:W-:-:S04]  /*0ab0*/  PRMT R21, R46, 0x7632, R21 ;  /* 0x000076322e157816 */ /* 0x000fc80000000015 */
[----:B------:R-:W-:Y:S02]  /*0ac0*/  SHF.L.U32 R21, R21, 0x10, RZ ;  /* 0x0000001015157819 */ /* 0x000fe400000006ff */
[----:B------:R-:W-:-:S04]  /*0ad0*/  PRMT R31, R47, 0x7632, R31 ;  /* 0x000076322f1f7816 */ /* 0x000fc8000000001f */
[----:B------:R-:W-:Y:S02]  /*0ae0*/  SHF.L.U32 R31, R31, 0x10, RZ ;  /* 0x000000101f1f7819 */ /* 0x000fe400000006ff */
[----:B------:R-:W-:Y:S01]  /*0af0*/  SHF.L.U32 R154, R44, 0x10, RZ ;  /* 0x000000102c9a7819 */ /* 0x000fe200000006ff */
[----:B0-----:R-:W-:-:S05]  /*0b00*/  @P0 IMAD.WIDE.U32 R172, R2, 0x20, R172 ;  /* 0x0000002002ac0825 */ /* 0x001fca00078e00ac */
[----:B------:R-:W5:Y:S04]  /*0b10*/  @P0 LDG.E.128 R88, desc[UR10][R172.64] ;  /* 0x0000000aac580981 */ /* 0x000f68000c1e1d00 */
[----:B------:R0:W5:Y:S01]  /*0b20*/  @P0 LDG.E.128 R92, desc[UR10][R172.64+0x10] ;  /* 0x0000100aac5c0981 */ /* 0x000162000c1e1d00 */
[----:B------:R-:W-:Y:S02]  /*0b30*/  SHF.L.U32 R174, R46, 0x10, RZ ;  /* 0x000000102eae7819 */ /* 0x000fe400000006ff */
[----:B0-----:R-:W-:Y:S02]  /*0b40*/  SHF.L.U32 R172, R45, 0x10, RZ ;  /* 0x000000102dac7819 */ /* 0x001fe400000006ff */
[----:B------:R-:W-:Y:S02]  /*0b50*/  SHF.L.U32 R186, R47, 0x10, RZ ;  /* 0x000000102fba7819 */ /* 0x000fe400000006ff */
[----:B------:R-:W-:-:S02]  /*0b60*/  IADD3 R214, PT, PT, R2, 0x20, RZ ;  /* 0x0000002002d67810 */ /* 0x000fc40007ffe0ff */
[----:B--2---:R-:W-:-:S04]  /*0b70*/  PRMT R0, R136, 0x7632, R0 ;  /* 0x0000763288007816 */ /* 0x004fc80000000000 */
[----:B------:R-:W-:Y:S01]  /*0b80*/  SHF.L.U32 R0, R0, 0x10, RZ ;  /* 0x0000001000007819 */ /* 0x000fe200000006ff */
[----:B---3--:R-:W-:-:S04]  /*0b90*/  FADD.FTZ R4, -R195, R141 ;  /* 0x0000008dc3047221 */ /* 0x008fc80000010100 */
[----:B-----5:R-:W-:Y:S01]  /*0ba0*/  FMUL.FTZ R4, R33, R4 ;  /* 0x0000000421047220 */ /* 0x020fe20000410000 */
[-C--:B------:R-:W-:Y:S01]  /*0bb0*/  FMUL.FTZ R3, R3, R0.reuse ;  /* 0x0000000003037220 */ /* 0x080fe20000410000 */
[--C-:B------:R-:W-:Y:S02]  /*0bc0*/  FADD.FTZ R205, R205, R0.reuse ;  /* 0x00000000cdcd7221 */ /* 0x100fe40000010000 */
[----:B------:R-:W-:Y:S01]  /*0bd0*/  FFMA.FTZ R249, R4, R0, R249 ;  /* 0x0000000004f97223 */ /* 0x000fe200000100f9 */
[----:B------:R-:W-:Y:S01]  /*0be0*/  PRMT R0, R137, 0x7632, R0 ;  /* 0x0000763289007816 */ /* 0x000fe20000000000 */
[----:B------:R-:W-:-:S03]  /*0bf0*/  FADD.FTZ R14, -R195, R143 ;  /* 0x0000008fc30e7221 */ /* 0x000fc60000010100 */
[----:B------:R-:W-:Y:S01]  /*0c00*/  SHF.L.U32 R0, R0, 0x10, RZ ;  /* 0x0000001000007819 */ /* 0x000fe200000006ff */
[----:B------:R-:W-:Y:S01]  /*0c10*/  FMUL.FTZ R14, R33, R14 ;  /* 0x0000000e210e7220 */ /* 0x000fe20000410000 */
[----:B----4-:R-:W-:-:S03]  /*0c20*/  FADD.FTZ R22, -R195, R145 ;  /* 0x00000091c3167221 */ /* 0x010fc60000010100 */
[-C--:B------:R-:W-:Y:S01]  /*0c30*/  FMUL.FTZ R13, R13, R0.reuse ;  /* 0x000000000d0d7220 */ /* 0x080fe20000410000 */
[----:B------:R-:W-:Y:S01]  /*0c40*/  FFMA.FTZ R251, R14, R0, R251 ;  /* 0x000000000efb7223 */ /* 0x000fe200000100fb */
[--C-:B------:R-:W-:Y:S01]  /*0c50*/  FADD.FTZ R207, R207, R0.reuse ;  /* 0x00000000cfcf7221 */ /* 0x100fe20000010000 */
[----:B------:R-:W-:Y:S01]  /*0c60*/  PRMT R0, R138, 0x7632, R0 ;  /* 0x000076328a007816 */ /* 0x000fe20000000000 */
[----:B------:R-:W-:-:S03]  /*0c70*/  FMUL.FTZ R22, R33, R22 ;  /* 0x0000001621167220 */ /* 0x000fc60000410000 */
[----:B------:R-:W-:Y:S01]  /*0c80*/  SHF.L.U32 R0, R0, 0x10, RZ ;  /* 0x0000001000007819 */ /* 0x000fe200000006ff */
[----:B------:R-:W-:-:S04]  /*0c90*/  FADD.FTZ R32, -R195, R147 ;  /* 0x00000093c3207221 */ /* 0x000fc80000010100 */
[-C--:B------:R-:W-:Y:S01]  /*0ca0*/  FMUL.FTZ R21, R21, R0.reuse ;  /* 0x0000000015157220 */ /* 0x080fe20000410000 */
[--C-:B------:R-:W-:Y:S01]  /*0cb0*/  FADD.FTZ R201, R201, R0.reuse ;  /* 0x00000000c9c97221 */ /* 0x100fe20000010000 */
[----:B------:R-:W-:Y:S01]  /*0cc0*/  FFMA.FTZ R245, R22, R0, R245 ;  /* 0x0000000016f57223 */ /* 0x000fe200000100f5 */
[----:B------:R-:W-:Y:S01]  /*0cd0*/  PRMT R0, R139, 0x7632, R0 ;  /* 0x000076328b007816 */ /* 0x000fe20000000000 */
[----:B------:R-:W-:Y:S01]  /*0ce0*/  FADD.FTZ R142, -R195, R142 ;  /* 0x0000008ec38e7221 */ /* 0x000fe20000010100 */
[C---:B------:R-:W-:Y:S02]  /*0cf0*/  FMUL.FTZ R32, R33.reuse, R32 ;  /* 0x0000002021207220 */ /* 0x040fe40000410000 */
[----:B------:R-:W-:Y:S01]  /*0d00*/  SHF.L.U32 R0, R0, 0x10, RZ ;  /* 0x0000001000007819 */ /* 0x000fe200000006ff */
[----:B------:R-:W-:Y:S01]  /*0d10*/  FMUL.FTZ R166, R33, R142 ;  /* 0x0000008e21a67220 */ /* 0x000fe20000410000 */
[----:B------:R-:W-:Y:S01]  /*0d20*/  SHF.L.U32 R137, R137, 0x10, RZ ;  /* 0x0000001089897819 */ /* 0x000fe200000006ff */
[----:B------:R-:W-:Y:S01]  /*0d30*/  FADD.FTZ R144, -R195, R144 ;  /* 0x00000090c3907221 */ /* 0x000fe20000010100 */
[----:B------:R-:W-:Y:S01]  /*0d40*/  SHF.L.U32 R141, R136, 0x10, RZ ;  /* 0x00000010888d7819 */ /* 0x000fe200000006ff */
[-C--:B------:R-:W-:Y:S01]  /*0d50*/  FMUL.FTZ R31, R31, R0.reuse ;  /* 0x000000001f1f7220 */ /* 0x080fe20000410000 */
[----:B------:R-:W-:Y:S01]  /*0d60*/  FADD.FTZ R203, R203, R0 ;  /* 0x00000000cbcb7221 */ /* 0x000fe20000010000 */
[----:B------:R-:W-:Y:S01]  /*0d70*/  FFMA.FTZ R247, R32, R0, R247 ;  /* 0x0000000020f77223 */ /* 0x000fe200000100f7 */
[----:B------:R-:W-:Y:S01]  /*0d80*/  FADD.FTZ R0, -R195, R140 ;  /* 0x0000008cc3007221 */ /* 0x000fe20000010100 */
[----:B------:R-:W-:Y:S01]  /*0d90*/  FADD.FTZ R206, R206, R137 ;  /* 0x00000089cece7221 */ /* 0x000fe20000010000 */
[-C--:B------:R-:W-:Y:S01]  /*0da0*/  FFMA.FTZ R250, R166, R137.reuse, R250 ;  /* 0x00000089a6fa7223 */ /* 0x080fe200000100fa */
[----:B------:R-:W-:Y:S01]  /*0db0*/  FMUL.FTZ R172, R172, R137 ;  /* 0x00000089acac7220 */ /* 0x000fe20000410000 */
[----:B------:R-:W-:Y:S01]  /*0dc0*/  SHF.L.U32 R137, R138, 0x10, RZ ;  /* 0x000000108a897819 */ /* 0x000fe200000006ff */
[----:B------:R-:W-:Y:S01]  /*0dd0*/  FMUL.FTZ R154, R154, R141 ;  /* 0x0000008d9a9a7220 */ /* 0x000fe20000410000 */
[C---:B------:R-:W-:Y:S01]  /*0de0*/  FMUL.FTZ R173, R33.reuse, R144 ;  /* 0x0000009021ad7220 */ /* 0x040fe20000410000 */
[----:B------:R-:W-:-:S02]  /*0df0*/  FMUL.FTZ R0, R33, R0 ;  /* 0x0000000021007220 */ /* 0x000fc40000410000 */
[----:B------:R-:W-:Y:S01]  /*0e00*/  FADD.FTZ R200, R200, R137 ;  /* 0x00000089c8c87221 */ /* 0x000fe20000010000 */
[-C--:B------:R-:W-:Y:S01]  /*0e10*/  FFMA.FTZ R244, R173, R137.reuse, R244 ;  /* 0x00000089adf47223 */ /* 0x080fe200000100f4 */
[----:B------:R-:W-:Y:S01]  /*0e20*/  FMUL.FTZ R174, R174, R137 ;  /* 0x00000089aeae7220 */ /* 0x000fe20000410000 */
[----:B------:R-:W-:Y:S01]  /*0e30*/  FADD.FTZ R136, RZ, R154 ;  /* 0x0000009aff887221 */ /* 0x000fe20000010000 */
[----:B------:R-:W-:Y:S01]  /*0e40*/  FFMA.FTZ R137, R0, R154, RZ ;  /* 0x0000009a00897223 */ /* 0x000fe200000100ff */
[----:B------:R-:W-:Y:S01]  /*0e50*/  FADD.FTZ R204, R204, R141 ;  /* 0x0000008dcccc7221 */ /* 0x000fe20000010000 */
[----:B------:R-:W-:Y:S01]  /*0e60*/  FFMA.FTZ R248, R0, R141, R248 ;  /* 0x0000008d00f87223 */ /* 0x000fe200000100f8 */
[----:B------:R-:W-:Y:S01]  /*0e70*/  SHF.L.U32 R141, R139, 0x10, RZ ;  /* 0x000000108b8d7819 */ /* 0x000fe200000006ff */
[----:B------:R-:W-:Y:S01]  /*0e80*/  FADD.FTZ R139, R136, R3 ;  /* 0x00000003888b7221 */ /* 0x000fe20000010000 */
[----:B------:R-:W-:-:S03]  /*0e90*/  FFMA.FTZ R137, R4, R3, R137 ;  /* 0x0000000304897223 */ /* 0x000fc60000010089 */
[----:B------:R-:W-:Y:S01]  /*0ea0*/  FADD.FTZ R136, R139, R172 ;  /* 0x000000ac8b887221 */ /* 0x000fe20000010000 */
[----:B------:R-:W-:-:S03]  /*0eb0*/  FFMA.FTZ R137, R166, R172, R137 ;  /* 0x000000aca6897223 */ /* 0x000fc60000010089 */
        /* <DEDUP_REMOVED lines=15> */
.L_x_2043:
[----:B------:R-:W-:Y:S05]  /*0fb0*/  BSYNC.RECONVERGENT B1 ;  /* 0x0000000000017941 */ /* 0x000fea0003800200 */
.L_x_2042:
[----:B------:R-:W-:Y:S04]  /*0fc0*/  BSSY.RECONVERGENT B1, `(.L_x_2044) ;  /* 0x0000062000017945 */ /* 0x000fe80003800200 */
[----:B------:R-:W-:Y:S05]  /*0fd0*/  @!P6 BRA `(.L_x_2045) ;  /* 0x000000040080e947 */ /* 0x000fea0003800000 */
[----:B------:R-:W0:Y:S01]  /*0fe0*/  LDC.64 R136, c[0x0][0x428] ;  /* 0x00010a00ff887b82 */ /* 0x000e220000000a00 */
[----:B------:R1:W-:Y:S07]  /*0ff0*/  STL.64 [R1+0x8], R2 ;  /* 0x0000080201007387 */ /* 0x0003ee0000100a00 */
[----:B------:R-:W2:Y:S01]  /*1000*/  LDC.64 R144, c[0x0][0x3a8] ;  /* 0x0000ea00ff907b82 */ /* 0x000ea20000000a00 */
[----:B0-----:R-:W-:-:S06]  /*1010*/  IMAD.WIDE.U32 R136, R214, 0x10, R136 ;  /* 0x00000010d6887825 */ /* 0x001fcc00078e0088 */
[----:B------:R-:W3:Y:S01]  /*1020*/  LDG.E.128 R136, desc[UR10][R136.64] ;  /* 0x0000000a88887981 */ /* 0x000ee2000c1e1d00 */
[----:B--2---:R-:W-:-:S05]  /*1030*/  IMAD.WIDE.U32 R144, R214, 0x20, R144 ;  /* 0x00000020d6907825 */ /* 0x004fca00078e0090 */
[----:B------:R-:W2:Y:S01]  /*1040*/  LDG.E.128 R140, desc[UR10][R144.64] ;  /* 0x0000000a908c7981 */ /* 0x000ea2000c1e1d00 */
[----:B------:R-:W-:-:S03]  /*1050*/  ISETP.NE.U32.AND P0, PT, RZ, UR12, PT ;  /* 0x0000000cff007c0c */ /* 0x000fc6000bf05070 */
[----:B------:R-:W4:Y:S01]  /*1060*/  LDG.E.128 R144, desc[UR10][R144.64+0x10] ;  /* 0x0000100a90907981 */ /* 0x000f22000c1e1d00 */
[----:B------:R-:W-:-:S13]  /*1070*/  ISETP.NE.AND.EX P0, PT, RZ, UR13, PT, P0 ;  /* 0x0000000dff007c0c */ /* 0x000fda000bf05300 */
[----:B-1----:R-:W0:Y:S02]  /*1080*/  @P0 LDC.64 R2, c[0x0][0x438] ;  /* 0x00010e00ff020b82 */ /* 0x002e240000000a00 */
[----:B0-----:R-:W-:-:S05]  /*1090*/  @P0 IMAD.WIDE.U32 R2, R214, 0x20, R2 ;  /* 0x00000020d6020825 */ /* 0x001fca00078e0002 */
[----:B------:R0:W5:Y:S04]  /*10a0*/  @P0 LDG.E.128 R40, desc[UR10][R2.64] ;  /* 0x0000000a02280981 */ /* 0x000168000c1e1d00 */
[----:B------:R0:W5:Y:S04]  /*10b0*/  @P0 LDG.E.128 R36, desc[UR10][R2.64+0x10] ;  /* 0x0000100a02240981 */ /* 0x000168000c1e1d00 */
[----:B------:R0:W5:Y:S01]  /*10c0*/  LDL.LU.64 R2, [R1+0x8] ;  /* 0x0000080001027983 */ /* 0x0001620000300a00 */
[----:B------:R-:W-:-:S04]  /*10d0*/  PRMT R11, R48, 0x7632, R11 ;  /* 0x00007632300b7816 */ /* 0x000fc8000000000b */
[----:B------:R-:W-:Y:S02]  /*10e0*/  SHF.L.U32 R11, R11, 0x10, RZ ;  /* 0x000000100b0b7819 */ /* 0x000fe400000006ff */
[----:B------:R-:W-:-:S04]  /*10f0*/  PRMT R19, R49, 0x7632, R19 ;  /* 0x0000763231137816 */ /* 0x000fc80000000013 */
[----:B------:R-:W-:Y:S02]  /*1100*/  SHF.L.U32 R19, R19, 0x10, RZ ;  /* 0x0000001013137819 */ /* 0x000fe400000006ff */
[----:B------:R-:W-:-:S04]  /*1110*/  PRMT R29, R50, 0x7632, R29 ;  /* 0x00007632321d7816 */ /* 0x000fc8000000001d */
[----:B------:R-:W-:Y:S02]  /*1120*/  SHF.L.U32 R29, R29, 0x10, RZ ;  /* 0x000000101d1d7819 */ /* 0x000fe400000006ff */
[----:B------:R-:W-:Y:S02]  /*1130*/  SHF.L.U32 R171, R49, 0x10, RZ ;  /* 0x0000001031ab7819 */ /* 0x000fe400000006ff */
[----:B------:R-:W-:Y:S02]  /*1140*/  SHF.L.U32 R153, R48, 0x10, RZ ;  /* 0x0000001030997819 */ /* 0x000fe400000006ff */
[----:B------:R-:W-:Y:S02]  /*1150*/  SHF.L.U32 R176, R50, 0x10, RZ ;  /* 0x0000001032b07819 */ /* 0x000fe400000006ff */
[----:B------:R-:W-:Y:S02]  /*1160*/  SHF.L.U32 R188, R51, 0x10, RZ ;  /* 0x0000001033bc7819 */ /* 0x000fe400000006ff */
[----:B------:R-:W-:-:S02]  /*1170*/  IADD3 R214, PT, PT, R214, 0x20, RZ ;  /* 0x00000020d6d67810 */ /* 0x000fc40007ffe0ff */
[----:B---3--:R-:W-:-:S04]  /*1180*/  PRMT R5, R136, 0x7632, R5 ;  /* 0x0000763288057816 */ /* 0x008fc80000000005 */
[----:B------:R-:W-:Y:S01]  /*1190*/  SHF.L.U32 R12, R5, 0x10, RZ ;  /* 0x00000010050c7819 */ /* 0x000fe200000006ff */
[----:B--2---:R-:W-:-:S04]  /*11a0*/  FADD.FTZ R6, -R195, R141 ;  /* 0x0000008dc3067221 */ /* 0x004fc80000010100 */
[----:B-----5:R-:W-:Y:S01]  /*11b0*/  FMUL.FTZ R5, R33, R6 ;  /* 0x0000000621057220 */ /* 0x020fe20000410000 */
[----:B------:R-:W-:Y:S01]  /*11c0*/  FMUL.FTZ R6, R11, R12 ;  /* 0x0000000c0b067220 */ /* 0x000fe20000410000 */
[----:B------:R-:W-:Y:S01]  /*11d0*/  PRMT R11, R137, 0x7632, R11 ;  /* 0x00007632890b7816 */ /* 0x000fe2000000000b */
[----:B------:R-:W-:-:S03]  /*11e0*/  FADD.FTZ R197, R197, R12 ;  /* 0x0000000cc5c57221 */ /* 0x000fc60000010000 */
[----:B------:R-:W-:Y:S01]  /*11f0*/  SHF.L.U32 R20, R11, 0x10, RZ ;  /* 0x000000100b147819 */ /* 0x000fe200000006ff */
[----:B------:R-:W-:Y:S01]  /*1200*/  FFMA.FTZ R241, R5, R12, R241 ;  /* 0x0000000c05f17223 */ /* 0x000fe200000100f1 */
[----:B------:R-:W-:-:S03]  /*1210*/  FADD.FTZ R12, -R195, R143 ;  /* 0x0000008fc30c7221 */ /* 0x000fc60000010100 */
[----:B------:R-:W-:Y:S01]  /*1220*/  FMUL.FTZ R11, R19, R20 ;  /* 0x00000014130b7220 */ /* 0x000fe20000410000 */
[----:B------:R-:W-:Y:S01]  /*1230*/  PRMT R19, R138, 0x7632, R19 ;  /* 0x000076328a137816 */ /* 0x000fe20000000013 */
[----:B------:R-:W-:Y:S01]  /*1240*/  FMUL.FTZ R12, R33, R12 ;  /* 0x0000000c210c7220 */ /* 0x000fe20000410000 */
[----:B------:R-:W-:Y:S02]  /*1250*/  FADD.FTZ R199, R199, R20 ;  /* 0x00000014c7c77221 */ /* 0x000fe40000010000 */
[----:B------:R-:W-:Y:S01]  /*1260*/  SHF.L.U32 R30, R19, 0x10, RZ ;  /* 0x00000010131e7819 */ /* 0x000fe200000006ff */
[----:B------:R-:W-:Y:S01]  /*1270*/  FFMA.FTZ R243, R12, R20, R243 ;  /* 0x000000140cf37223 */ /* 0x000fe200000100f3 */
[----:B----4-:R-:W-:Y:S01]  /*1280*/  FADD.FTZ R20, -R195, R145 ;  /* 0x00000091c3147221 */ /* 0x010fe20000010100 */
[----:B------:R-:W-:Y:S02]  /*1290*/  PRMT R141, R51, 0x7632, R141 ;  /* 0x00007632338d7816 */ /* 0x000fe4000000008d */
[----:B------:R-:W-:Y:S01]  /*12a0*/  FMUL.FTZ R19, R29, R30 ;  /* 0x0000001e1d137220 */ /* 0x000fe20000410000 */
[----:B------:R-:W-:Y:S01]  /*12b0*/  PRMT R29, R139, 0x7632, R29 ;  /* 0x000076328b1d7816 */ /* 0x000fe2000000001d */
[----:B------:R-:W-:Y:S01]  /*12c0*/  FMUL.FTZ R20, R33, R20 ;  /* 0x0000001421147220 */ /* 0x000fe20000410000 */
[----:B------:R-:W-:Y:S01]  /*12d0*/  SHF.L.U32 R141, R141, 0x10, RZ ;  /* 0x000000108d8d7819 */ /* 0x000fe200000006ff */
[----:B------:R-:W-:Y:S01]  /*12e0*/  FADD.FTZ R142, -R195, R142 ;  /* 0x0000008ec38e7221 */ /* 0x000fe20000010100 */
[----:B------:R-:W-:Y:S01]  /*12f0*/  SHF.L.U32 R150, R29, 0x10, RZ ;  /* 0x000000101d967819 */ /* 0x000fe200000006ff */
[----:B------:R-:W-:Y:S01]  /*1300*/  FADD.FTZ R109, R109, R30 ;  /* 0x0000001e6d6d7221 */ /* 0x000fe20000010000 */
[----:B------:R-:W-:Y:S01]  /*1310*/  FFMA.FTZ R237, R20, R30, R237 ;  /* 0x0000001e14ed7223 */ /* 0x000fe200000100ed */
[----:B------:R-:W-:Y:S01]  /*1320*/  FADD.FTZ R30, -R195, R147 ;  /* 0x00000093c31e7221 */ /* 0x000fe20000010100 */
[----:B------:R-:W-:Y:S01]  /*1330*/  SHF.L.U32 R137, R137, 0x10, RZ ;  /* 0x0000001089897819 */ /* 0x000fe200000006ff */
[----:B------:R-:W-:Y:S01]  /*1340*/  FMUL.FTZ R165, R33, R142 ;  /* 0x0000008e21a57220 */ /* 0x000fe20000410000 */
[----:B------:R-:W-:Y:S01]  /*1350*/  FMUL.FTZ R29, R141, R150 ;  /* 0x000000968d1d7220 */ /* 0x000fe20000410000 */
[----:B------:R-:W-:Y:S01]  /*1360*/  FMUL.FTZ R30, R33, R30 ;  /* 0x0000001e211e7220 */ /* 0x000fe20000410000 */
[----:B------:R-:W-:Y:S01]  /*1370*/  SHF.L.U32 R141, R136, 0x10, RZ ;  /* 0x00000010888d7819 */ /* 0x000fe200000006ff */
[C---:B------:R-:W-:Y:S01]  /*1380*/  FADD.FTZ R144, -R195.reuse, R144 ;  /* 0x00000090c3907221 */ /* 0x040fe20000010100 */
[----:B------:R-:W-:Y:S01]  /*1390*/  FADD.FTZ R140, -R195, R140 ;  /* 0x0000008cc38c7221 */ /* 0x000fe20000010100 */
        /* <DEDUP_REMOVED lines=12> */
[----:B------:R-:W-:Y:S01]  /*1460*/  FADD.FTZ R137, R212, R153 ;  /* 0x00000099d4897221 */ /* 0x000fe20000010000 */
[----:B------:R-:W-:-:S03]  /*1470*/  FFMA.FTZ R136, R150, R153, R213 ;  /* 0x0000009996887223 */ /* 0x000fc600000100d5 */
[----:B------:R-:W-:Y:S01]  /*1480*/  FADD.FTZ R138, R137, R6 ;  /* 0x00000006898a7221 */ /* 0x000fe20000010000 */
[----:B------:R-:W-:-:S03]  /*1490*/  FFMA.FTZ R136, R5, R6, R136 ;  /* 0x0000000605887223 */ /* 0x000fc60000010088 */
[----:B------:R-:W-:Y:S01]  /*14a0*/  FADD.FTZ R138, R138, R171 ;  /* 0x000000ab8a8a7221 */ /* 0x000fe20000010000 */
[----:B------:R-:W-:Y:S01]  /*14b0*/  FFMA.FTZ R137, R165, R171, R136 ;  /* 0x000000aba5897223 */ /* 0x000fe20000010088 */
[----:B------:R-:W-:Y:S01]  /*14c0*/  FADD.FTZ R196, R196, R141 ;  /* 0x0000008dc4c47221 */ /* 0x000fe20000010000 */
[----:B------:R-:W-:Y:S01]  /*14d0*/  FFMA.FTZ R240, R150, R141, R240 ;  /* 0x0000008d96f07223 */ /* 0x000fe200000100f0 */
[----:B------:R-:W-:Y:S01]  /*14e0*/  FADD.FTZ R146, -R195, R146 ;  /* 0x00000092c3927221 */ /* 0x000fe20000010100 */
[----:B------:R-:W-:Y:S01]  /*14f0*/  FADD.FTZ R141, R138, R11 ;  /* 0x0000000b8a8d7221 */ /* 0x000fe20000010000 */
[----:B------:R-:W-:Y:S01]  /*1500*/  FFMA.FTZ R136, R12, R11, R137 ;  /* 0x0000000b0c887223 */ /* 0x000fe20000010089 */
[----:B------:R-:W-:Y:S01]  /*1510*/  SHF.L.U32 R139, R139, 0x10, RZ ;  /* 0x000000108b8b7819 */ /* 0x000fe200000006ff */
[----:B------:R-:W-:Y:S01]  /*1520*/  FMUL.FTZ R187, R33, R146 ;  /* 0x0000009221bb7220 */ /* 0x000fe20000410000 */
[----:B------:R-:W-:Y:S01]  /*1530*/  FADD.FTZ R138, R141, R176 ;  /* 0x000000b08d8a7221 */ /* 0x000fe20000010000 */
[----:B------:R-:W-:-:S02]  /*1540*/  FFMA.FTZ R137, R175, R176, R136 ;  /* 0x000000b0af897223 */ /* 0x000fc40000010088 */
        /* <DEDUP_REMOVED lines=8> */
[----:B0-----:R-:W-:-:S07]  /*15d0*/  FFMA.FTZ R213, R30, R29, R213 ;  /* 0x0000001d1ed57223 */ /* 0x001fce00000100d5 */
.L_x_2045:
[----:B------:R-:W-:Y:S05]  /*15e0*/  BSYNC.RECONVERGENT B1 ;  /* 0x0000000000017941 */ /* 0x000fea0003800200 */
.L_x_2044:
        /* <DEDUP_REMOVED lines=8> */
[----:B------:R-:W2:Y:S04]  /*1670*/  LDG.E.128 R140, desc[UR10][R144.64] ;  /* 0x0000000a908c7981 */ /* 0x000ea8000c1e1d00 */
[----:B------:R-:W4:Y:S01]  /*1680*/  LDG.E.128 R144, desc[UR10][R144.64+0x10] ;  /* 0x0000100a90907981 */ /* 0x000f22000c1e1d00 */
[----:B------:R-:W-:-:S04]  /*1690*/  ISETP.NE.U32.AND P0, PT, RZ, UR12, PT ;  /* 0x0000000cff007c0c */ /* 0x000fc8000bf05070 */
        /* <DEDUP_REMOVED lines=8> */
[----:B------:R-:W-:Y:S02]  /*1720*/  SHF.L.U32 R170, R53, 0x10, RZ ;  /* 0x0000001035aa7819 */ /* 0x000fe400000006ff */
[----:B------:R-:W-:Y:S02]  /*1730*/  SHF.L.U32 R178, R54, 0x10, RZ ;  /* 0x0000001036b27819 */ /* 0x000fe400000006ff */
[----:B------:R-:W-:Y:S02]  /*1740*/  SHF.L.U32 R190, R55, 0x10, RZ ;  /* 0x0000001037be7819 */ /* 0x000fe400000006ff */
[----:B------:R-:W-:Y:S02]  /*1750*/  IADD3 R214, PT, PT, R214, 0x20, RZ ;  /* 0x00000020d6d67810 */ /* 0x000fe40007ffe0ff */
[----:B---3--:R-:W-:-:S04]  /*1760*/  PRMT R7, R136, 0x7632, R7 ;  /* 0x0000763288077816 */ /* 0x008fc80000000007 */
[----:B------:R-:W-:Y:S01]  /*1770*/  SHF.L.U32 R16, R7, 0x10, RZ ;  /* 0x0000001007107819 */ /* 0x000fe200000006ff */
[----:B--2---:R-:W-:-:S04]  /*1780*/  FADD.FTZ R24, -R195, R141 ;  /* 0x0000008dc3187221 */ /* 0x004fc80000010100 */
[----:B-----5:R-:W-:Y:S01]  /*1790*/  FMUL.FTZ R7, R33, R24 ;  /* 0x0000001821077220 */ /* 0x020fe20000410000 */
[-C--:B------:R-:W-:Y:S01]  /*17a0*/  FMUL.FTZ R8, R8, R16.reuse ;  /* 0x0000001008087220 */ /* 0x080fe20000410000 */
[--C-:B------:R-:W-:Y:S01]  /*17b0*/  FADD.FTZ R65, R65, R16.reuse ;  /* 0x0000001041417221 */ /* 0x100fe20000010000 */
[----:B------:R-:W-:Y:S01]  /*17c0*/  PRMT R15, R137, 0x7632, R15 ;  /* 0x00007632890f7816 */ /* 0x000fe2000000000f */
[----:B------:R-:W-:Y:S01]  /*17d0*/  FFMA.FTZ R233, R7, R16, R233 ;  /* 0x0000001007e97223 */ /* 0x000fe200000100e9 */
[----:B------:R-:W-:Y:S01]  /*17e0*/  PRMT R16, R53, 0x7632, R16 ;  /* 0x0000763235107816 */ /* 0x000fe20000000010 */
[----:B------:R-:W-:Y:S01]  /*17f0*/  FADD.FTZ R28, -R195, R143 ;  /* 0x0000008fc31c7221 */ /* 0x000fe20000010100 */
[----:B------:R-:W-:Y:S02]  /*1800*/  SHF.L.U32 R24, R15, 0x10, RZ ;  /* 0x000000100f187819 */ /* 0x000fe400000006ff */
[----:B------:R-:W-:Y:S01]  /*1810*/  SHF.L.U32 R16, R16, 0x10, RZ ;  /* 0x0000001010107819 */ /* 0x000fe200000006ff */
[----:B------:R-:W-:Y:S01]  /*1820*/  FMUL.FTZ R15, R33, R28 ;  /* 0x0000001c210f7220 */ /* 0x000fe20000410000 */
[----:B------:R-:W-:Y:S01]  /*1830*/  PRMT R23, R138, 0x7632, R23 ;  /* 0x000076328a177816 */ /* 0x000fe20000000017 */
[----:B------:R-:W-:-:S02]  /*1840*/  FADD.FTZ R67, R67, R24 ;  /* 0x0000001843437221 */ /* 0x000fc40000010000 */
[-C--:B------:R-:W-:Y:S01]  /*1850*/  FMUL.FTZ R16, R16, R24.reuse ;  /* 0x0000001810107220 */ /* 0x080fe20000410000 */
[----:B------:R-:W-:Y:S01]  /*1860*/  FFMA.FTZ R235, R15, R24, R235 ;  /* 0x000000180feb7223 */ /* 0x000fe200000100eb */
[----:B------:R-:W-:Y:S01]  /*1870*/  PRMT R24, R54, 0x7632, R24 ;  /* 0x0000763236187816 */ /* 0x000fe20000000018 */
[----:B----4-:R-:W-:Y:S01]  /*1880*/  FADD.FTZ R152, -R195, R145 ;  /* 0x00000091c3987221 */ /* 0x010fe20000010100 */
[----:B------:R-:W-:Y:S02]  /*1890*/  SHF.L.U32 R28, R23, 0x10, RZ ;  /* 0x00000010171c7819 */ /* 0x000fe400000006ff */
[----:B------:R-:W-:Y:S01]  /*18a0*/  SHF.L.U32 R24, R24, 0x10, RZ ;  /* 0x0000001018187819 */ /* 0x000fe200000006ff */
[----:B------:R-:W-:Y:S01]  /*18b0*/  FMUL.FTZ R23, R33, R152 ;  /* 0x0000009821177220 */ /* 0x000fe20000410000 */
[----:B------:R-:W-:Y:S01]  /*18c0*/  PRMT R141, R55, 0x7632, R141 ;  /* 0x00007632378d7816 */ /* 0x000fe2000000008d */
[----:B------:R-:W-:Y:S01]  /*18d0*/  FADD.FTZ R69, R69, R28 ;  /* 0x0000001c45457221 */ /* 0x000fe20000010000 */
[----:B------:R-:W-:Y:S01]  /*18e0*/  PRMT R27, R139, 0x7632, R27 ;  /* 0x000076328b1b7816 */ /* 0x000fe2000000001b */
[-C--:B------:R-:W-:Y:S01]  /*18f0*/  FMUL.FTZ R24, R24, R28.reuse ;  /* 0x0000001c18187220 */ /* 0x080fe20000410000 */
[----:B------:R-:W-:Y:S01]  /*1900*/  FFMA.FTZ R229, R23, R28, R229 ;  /* 0x0000001c17e57223 */ /* 0x000fe200000100e5 */
[----:B------:R-:W-:Y:S01]  /*1910*/  FADD.FTZ R28, -R195, R147 ;  /* 0x00000093c31c7221 */ /* 0x000fe20000010100 */
[----:B------:R-:W-:Y:S01]  /*1920*/  SHF.L.U32 R141, R141, 0x10, RZ ;  /* 0x000000108d8d7819 */ /* 0x000fe200000006ff */
[----:B------:R-:W-:Y:S01]  /*1930*/  FADD.FTZ R142, -R195, R142 ;  /* 0x0000008ec38e7221 */ /* 0x000fe20000010100 */
[----:B------:R-:W-:Y:S01]  /*1940*/  SHF.L.U32 R152, R27, 0x10, RZ ;  /* 0x000000101b987819 */ /* 0x000fe200000006ff */
[----:B------:R-:W-:Y:S01]  /*1950*/  FMUL.FTZ R28, R33, R28 ;  /* 0x0000001c211c7220 */ /* 0x000fe20000410000 */
[----:B------:R-:W-:Y:S01]  /*1960*/  SHF.L.U32 R137, R137, 0x10, RZ ;  /* 0x0000001089897819 */ /* 0x000fe200000006ff */
[----:B------:R-:W-:Y:S01]  /*1970*/  FMUL.FTZ R164, R33, R142 ;  /* 0x0000008e21a47220 */ /* 0x000fe20000410000 */
[----:B------:R-:W-:Y:S01]  /*1980*/  FADD.FTZ R144, -R195, R144 ;  /* 0x00000090c3907221 */ /* 0x000fe20000010100 */
[-C--:B------:R-:W-:Y:S01]  /*1990*/  FMUL.FTZ R27, R141, R152.reuse ;  /* 0x000000988d1b7220 */ /* 0x080fe20000410000 */
[----:B------:R-:W-:Y:S01]  /*19a0*/  FADD.FTZ R71, R71, R152 ;  /* 0x0000009847477221 */ /* 0x000fe20000010000 */
[----:B------:R-:W-:Y:S01]  /*19b0*/  FFMA.FTZ R231, R28, R152, R231 ;  /* 0x000000981ce77223 */ /* 0x000fe200000100e7 */
[----:B------:R-:W-:Y:S01]  /*19c0*/  SHF.L.U32 R141, R136, 0x10, RZ ;  /* 0x00000010888d7819 */ /* 0x000fe200000006ff */
[----:B------:R-:W-:Y:S01]  /*19d0*/  FADD.FTZ R140, -R195, R140 ;  /* 0x0000008cc38c7221 */ /* 0x000fe20000010100 */
[----:B------:R-:W-:Y:S01]  /*19e0*/  SHF.L.U32 R152, R52, 0x10, RZ ;  /* 0x0000001034987819 */ /* 0x000fe200000006ff */
[----:B------:R-:W-:Y:S01]  /*19f0*/  FADD.FTZ R66, R66, R137 ;  /* 0x0000008942427221 */ /* 0x000fe20000010000 */
[-C--:B------:R-:W-:Y:S01]  /*1a00*/  FFMA.FTZ R234, R164, R137.reuse, R234 ;  /* 0x00000089a4ea7223 */ /* 0x080fe200000100ea */
[----:B------:R-:W-:Y:S01]  /*1a10*/  FMUL.FTZ R170, R170, R137 ;  /* 0x00000089aaaa7220 */ /* 0x000fe20000410000 */
[----:B------:R-:W-:Y:S01]  /*1a20*/  SHF.L.U32 R137, R138, 0x10, RZ ;  /* 0x000000108a897819 */ /* 0x000fe200000006ff */
[C---:B------:R-:W-:Y:S01]  /*1a30*/  FMUL.FTZ R177, R33.reuse, R144 ;  /* 0x0000009021b17220 */ /* 0x040fe20000410000 */
[----:B------:R-:W-:Y:S01]  /*1a40*/  FMUL.FTZ R149, R33, R140 ;  /* 0x0000008c21957220 */ /* 0x000fe20000410000 */
[----:B------:R-:W-:-:S02]  /*1a50*/  FMUL.FTZ R152, R152, R141 ;  /* 0x0000008d98987220 */ /* 0x000fc40000410000 */
        /* <DEDUP_REMOVED lines=26> */
[----:B0-----:R-:W-:-:S07]  /*1c00*/  FFMA.FTZ R213, R28, R27, R213 ;  /* 0x0000001b1cd57223 */ /* 0x001fce00000100d5 */
.L_x_2047:
[----:B------:R-:W-:Y:S05]  /*1c10*/  BSYNC.RECONVERGENT B1 ;  /* 0x0000000000017941 */ /* 0x000fea0003800200 */
.L_x_2046:
[----:B------:R-:W-:Y:S04]  /*1c20*/  BSSY.RECONVERGENT B1, `(.L_x_2048) ;  /* 0x0000060000017945 */ /* 0x000fe80003800200 */
[----:B------:R-:W-:Y:S05]  /*1c30*/  @!P4 BRA `(.L_x_2049) ;  /* 0x000000040078c947 */ /* 0x000fea0003800000 */
        /* <DEDUP_REMOVED lines=8> */
[----:B------:R-:W-:-:S13]  /*1cc0*/  ISETP.NE.AND.EX P0, PT, RZ, UR13, PT, P0 ;  /* 0x0000000dff007c0c */ /* 0x000fda000bf05300 */
[----:B------:R-:W0:Y:S01]  /*1cd0*/  @P0 LDC.64 R34, c[0x0][0x438] ;  /* 0x00010e00ff220b82 */ /* 0x000e220000000a00 */
[----:B------:R-:W-:-:S04]  /*1ce0*/  PRMT R10, R56, 0x7632, R10 ;  /* 0x00007632380a7816 */ /* 0x000fc8000000000a */
[----:B------:R-:W-:Y:S01]  /*1cf0*/  SHF.L.U32 R10, R10, 0x10, RZ ;  /* 0x000000100a0a7819 */ /* 0x000fe200000006ff */
[----:B0-----:R-:W-:-:S05]  /*1d00*/  @P0 IMAD.WIDE.U32 R34, R214, 0x20, R34 ;  /* 0x00000020d6220825 */ /* 0x001fca00078e0022 */
[----:B------:R-:W5:Y:S04]  /*1d10*/  @P0 LDG.E.128 R120, desc[UR10][R34.64] ;  /* 0x0000000a22780981 */ /* 0x000f68000c1e1d00 */
[----:B------:R0:W5:Y:S01]  /*1d20*/  @P0 LDG.E.128 R124, desc[UR10][R34.64+0x10] ;  /* 0x0000100a227c0981 */ /* 0x000162000c1e1d00 */
[----:B------:R-:W-:Y:S02]  /*1d30*/  SHF.L.U32 R169, R57, 0x10, RZ ;  /* 0x0000001039a97819 */ /* 0x000fe400000006ff */
[----:B------:R-:W-:Y:S02]  /*1d40*/  SHF.L.U32 R151, R56, 0x10, RZ ;  /* 0x0000001038977819 */ /* 0x000fe400000006ff */
[----:B0-----:R-:W-:-:S04]  /*1d50*/  PRMT R35, R59, 0x7632, R35 ;  /* 0x000076323b237816 */ /* 0x001fc80000000023 */
[----:B------:R-:W-:Y:S02]  /*1d60*/  SHF.L.U32 R35, R35, 0x10, RZ ;  /* 0x0000001023237819 */ /* 0x000fe400000006ff */
[----:B------:R-:W-:Y:S02]  /*1d70*/  SHF.L.U32 R192, R59, 0x10, RZ ;  /* 0x000000103bc07819 */ /* 0x000fe400000006ff */
[----:B------:R-:W-:Y:S02]  /*1d80*/  IADD3 R214, PT, PT, R214, 0x20, RZ ;  /* 0x00000020d6d67810 */ /* 0x000fe40007ffe0ff */
[----:B--2---:R-:W-:-:S04]  /*1d90*/  PRMT R9, R136, 0x7632, R9 ;  /* 0x0000763288097816 */ /* 0x004fc80000000009 */
[----:B------:R-:W-:Y:S01]  /*1da0*/  SHF.L.U32 R18, R9, 0x10, RZ ;  /* 0x0000001009127819 */ /* 0x000fe200000006ff */
[----:B---3--:R-:W-:-:S04]  /*1db0*/  FADD.FTZ R26, -R195, R141 ;  /* 0x0000008dc31a7221 */ /* 0x008fc80000010100 */
        /* <DEDUP_REMOVED lines=19> */
[----:B------:R-:W-:Y:S01]  /*1ef0*/  FADD.FTZ R142, -R195, R142 ;  /* 0x0000008ec38e7221 */ /* 0x000fe20000010100 */
[--C-:B------:R-:W-:Y:S02]  /*1f00*/  FADD.FTZ R77, R77, R34.reuse ;  /* 0x000000224d4d7221 */ /* 0x100fe40000010000 */
[-C--:B------:R-:W-:Y:S01]  /*1f10*/  FMUL.FTZ R26, R26, R34.reuse ;  /* 0x000000221a1a7220 */ /* 0x080fe20000410000 */
[----:B------:R-:W-:Y:S01]  /*1f20*/  FFMA.FTZ R221, R25, R34, R221 ;  /* 0x0000002219dd7223 */ /* 0x000fe200000100dd */
[----:B------:R-:W-:Y:S01]  /*1f30*/  PRMT R34, R139, 0x7632, R34 ;  /* 0x000076328b227816 */ /* 0x000fe20000000022 */
[----:B------:R-:W-:Y:S01]  /*1f40*/  FADD.FTZ R180, -R195, R147 ;  /* 0x00000093c3b47221 */ /* 0x000fe20000010100 */
[----:B------:R-:W-:Y:S01]  /*1f50*/  SHF.L.U32 R137, R137, 0x10, RZ ;  /* 0x0000001089897819 */ /* 0x000fe200000006ff */
[C---:B------:R-:W-:Y:S01]  /*1f60*/  FMUL.FTZ R163, R33.reuse, R142 ;  /* 0x0000008e21a37220 */ /* 0x040fe20000410000 */
[----:B------:R-:W-:Y:S01]  /*1f70*/  SHF.L.U32 R148, R34, 0x10, RZ ;  /* 0x0000001022947819 */ /* 0x000fe200000006ff */
        /* <DEDUP_REMOVED lines=8> */
[-C--:B------:R-:W-:Y:S01]  /*2000*/  FMUL.FTZ R35, R35, R148.reuse ;  /* 0x0000009423237220 */ /* 0x080fe20000410000 */
        /* <DEDUP_REMOVED lines=33> */
.L_x_2049:
[----:B------:R-:W-:Y:S05]  /*2220*/  BSYNC.RECONVERGENT B1 ;  /* 0x0000000000017941 */ /* 0x000fea0003800200 */
.L_x_2048:
[----:B------:R-:W-:Y:S04]  /*2230*/  BSSY.RECONVERGENT B1, `(.L_x_2050) ;  /* 0x000005f000017945 */ /* 0x000fe80003800200 */
[----:B------:R-:W-:Y:S05]  /*2240*/  @!P1 BRA `(.L_x_2051) ;  /* 0x0000000400749947 */ /* 0x000fea0003800000 */
[----:B------:R-:W0:Y:S08]  /*2250*/  LDC.64 R140, c[0x0][0x3a8] ;  /* 0x0000ea00ff8c7b82 */ /* 0x000e300000000a00 */
[----:B------:R-:W1:Y:S01]  /*2260*/  LDC.64 R144, c[0x0][0x428] ;  /* 0x00010a00ff907b82 */ /* 0x000e620000000a00 */
[----:B0-----:R-:W-:-:S05]  /*2270*/  IMAD.WIDE.U32 R140, R214, 0x20, R140 ;  /* 0x00000020d68c7825 */ /* 0x001fca00078e008c */
[----:B------:R-:W2:Y:S01]  /*2280*/  LDG.E.128 R136, desc[UR10][R140.64] ;  /* 0x0000000a8c887981 */ /* 0x000ea2000c1e1d00 */
[----:B-1----:R-:W-:-:S06]  /*2290*/  IMAD.WIDE.U32 R144, R214, 0x10, R144 ;  /* 0x00000010d6907825 */ /* 0x002fcc00078e0090 */
[----:B------:R-:W3:Y:S04]  /*22a0*/  LDG.E.128 R144, desc[UR10][R144.64] ;  /* 0x0000000a90907981 */ /* 0x000ee8000c1e1d00 */
[----:B------:R-:W4:Y:S01]  /*22b0*/  LDG.E.128 R140, desc[UR10][R140.64+0x10] ;  /* 0x0000100a8c8c7981 */ /* 0x000f22000c1e1d00 */
[----:B------:R-:W-:-:S04]  /*22c0*/  ISETP.NE.U32.AND P0, PT, RZ, UR12, PT ;  /* 0x0000000cff007c0c */ /* 0x000fc8000bf05070 */
[----:B------:R-:W-:-:S13]  /*22d0*/  ISETP.NE.AND.EX P0, PT, RZ, UR13, PT, P0 ;  /* 0x0000000dff007c0c */ /* 0x000fda000bf05300 */
[----:B------:R-:W0:Y:S01]  /*22e0*/  @P0 LDC.64 R156, c[0x0][0x438] ;  /* 0x00010e00ff9c0b82 */ /* 0x000e220000000a00 */
[----:B------:R-:W-:Y:S02]  /*22f0*/  PRMT R161, R60, 0x7632, R161 ;  /* 0x000076323ca17816 */ /* 0x000fe400000000a1 */
[----:B------:R-:W-:Y:S02]  /*2300*/  PRMT R159, R61, 0x7632, R159 ;  /* 0x000076323d9f7816 */ /* 0x000fe4000000009f */
[----:B------:R-:W-:Y:S02]  /*2310*/  SHF.L.U32 R161, R161, 0x10, RZ ;  /* 0x00000010a1a17819 */ /* 0x000fe400000006ff */
[----:B------:R-:W-:Y:S01]  /*2320*/  SHF.L.U32 R159, R159, 0x10, RZ ;  /* 0x000000109f9f7819 */ /* 0x000fe200000006ff */
[----:B0-----:R-:W-:-:S05]  /*2330*/  @P0 IMAD.WIDE.U32 R156, R214, 0x20, R156 ;  /* 0x00000020d69c0825 */ /* 0x001fca00078e009c */
[----:B------:R-:W5:Y:S04]  /*2340*/  @P0 LDG.E.128 R128, desc[UR10][R156.64] ;  /* 0x0000000a9c800981 */ /* 0x000f68000c1e1d00 */
[----:B------:R0:W5:Y:S01]  /*2350*/  @P0 LDG.E.128 R132, desc[UR10][R156.64+0x10] ;  /* 0x0000100a9c840981 */ /* 0x000162000c1e1d00 */
[----:B------:R-:W-:Y:S02]  /*2360*/  PRMT R155, R63, 0x7632, R155 ;  /* 0x000076323f9b7816 */ /* 0x000fe4000000009b */
[----:B0-----:R-:W-:-:S04]  /*2370*/  PRMT R157, R62, 0x7632, R157 ;  /* 0x000076323e9d7816 */ /* 0x001fc8000000009d */
[----:B------:R-:W-:Y:S02]  /*2380*/  SHF.L.U32 R157, R157, 0x10, RZ ;  /* 0x000000109d9d7819 */ /* 0x000fe400000006ff */
[----:B------:R-:W-:Y:S02]  /*2390*/  SHF.L.U32 R167, R60, 0x10, RZ ;  /* 0x000000103ca77819 */ /* 0x000fe400000006ff */
[----:B------:R-:W-:Y:S02]  /*23a0*/  SHF.L.U32 R155, R155, 0x10, RZ ;  /* 0x000000109b9b7819 */ /* 0x000fe400000006ff */
[----:B------:R-:W-:Y:S02]  /*23b0*/  SHF.L.U32 R184, R62, 0x10, RZ ;  /* 0x000000103eb87819 */ /* 0x000fe400000006ff */
[----:B------:R-:W-:Y:S01]  /*23c0*/  SHF.L.U32 R194, R63, 0x10, RZ ;  /* 0x000000103fc27819 */ /* 0x000fe200000006ff */
[C---:B--2---:R-:W-:Y:S01]  /*23d0*/  FADD.FTZ R162, -R195.reuse, R137 ;  /* 0x00000089c3a27221 */ /* 0x044fe20000010100 */
[----:B------:R-:W-:-:S03]  /*23e0*/  FADD.FTZ R160, -R195, R139 ;  /* 0x0000008bc3a07221 */ /* 0x000fc60000010100 */
[----:B-----5:R-:W-:Y:S01]  /*23f0*/  FMUL.FTZ R162, R33, R162 ;  /* 0x000000a221a27220 */ /* 0x020fe20000410000 */
[----:B---3--:R-:W-:-:S04]  /*2400*/  PRMT R137, R144, 0x7632, R137 ;  /* 0x0000763290897816 */ /* 0x008fc80000000089 */
[----:B------:R-:W-:Y:S02]  /*2410*/  SHF.L.U32 R156, R137, 0x10, RZ ;  /* 0x00000010899c7819 */ /* 0x000fe400000006ff */
[----:B------:R-:W-:Y:S01]  /*2420*/  PRMT R137, R145, 0x7632, R137 ;  /* 0x0000763291897816 */ /* 0x000fe20000000089 */
[----:B------:R-:W-:Y:S02]  /*2430*/  FMUL.FTZ R160, R33, R160 ;  /* 0x000000a021a07220 */ /* 0x000fe40000410000 */
[-C--:B------:R-:W-:Y:S01]  /*2440*/  FMUL.FTZ R161, R161, R156.reuse ;  /* 0x0000009ca1a17220 */ /* 0x080fe20000410000 */
[----:B------:R-:W-:Y:S01]  /*2450*/  FFMA.FTZ R217, R162, R156, R217 ;  /* 0x0000009ca2d97223 */ /* 0x000fe200000100d9 */
[----:B------:R-:W-:Y:S01]  /*2460*/  FADD.FTZ R81, R81, R156 ;  /* 0x0000009c51517221 */ /* 0x000fe20000010000 */
[----:B------:R-:W-:Y:S02]  /*2470*/  SHF.L.U32 R156, R137, 0x10, RZ ;  /* 0x00000010899c7819 */ /* 0x000fe400000006ff */
[----:B------:R-:W-:Y:S01]  /*2480*/  PRMT R137, R146, 0x7632, R137 ;  /* 0x0000763292897816 */ /* 0x000fe20000000089 */
[----:B----4-:R-:W-:-:S02]  /*2490*/  FADD.FTZ R158, -R195, R141 ;  /* 0x0000008dc39e7221 */ /* 0x010fc40000010100 */
[-C--:B------:R-:W-:Y:S01]  /*24a0*/  FMUL.FTZ R159, R159, R156.reuse ;  /* 0x0000009c9f9f7220 */ /* 0x080fe20000410000 */
[----:B------:R-:W-:Y:S01]  /*24b0*/  FFMA.FTZ R219, R160, R156, R219 ;  /* 0x0000009ca0db7223 */ /* 0x000fe200000100db */
[----:B------:R-:W-:Y:S01]  /*24c0*/  FADD.FTZ R83, R83, R156 ;  /* 0x0000009c53537221 */ /* 0x000fe20000010000 */
[----:B------:R-:W-:Y:S01]  /*24d0*/  SHF.L.U32 R156, R137, 0x10, RZ ;  /* 0x00000010899c7819 */ /* 0x000fe200000006ff */
[----:B------:R-:W-:Y:S01]  /*24e0*/  FMUL.FTZ R158, R33, R158 ;  /* 0x0000009e219e7220 */ /* 0x000fe20000410000 */
[----:B------:R-:W-:Y:S01]  /*24f0*/  PRMT R137, R147, 0x7632, R137 ;  /* 0x0000763293897816 */ /* 0x000fe20000000089 */
[C---:B------:R-:W-:Y:S01]  /*2500*/  FADD.FTZ R168, -R195.reuse, R143 ;  /* 0x0000008fc3a87221 */ /* 0x040fe20000010100 */
[----:B------:R-:W-:Y:S01]  /*2510*/  FADD.FTZ R136, -R195, R136 ;  /* 0x00000088c3887221 */ /* 0x000fe20000010100 */
[-C--:B------:R-:W-:Y:S01]  /*2520*/  FMUL.FTZ R157, R157, R156.reuse ;  /* 0x0000009c9d9d7220 */ /* 0x080fe20000410000 */
[----:B------:R-:W-:Y:S01]  /*2530*/  SHF.L.U32 R182, R137, 0x10, RZ ;  /* 0x0000001089b67819 */ /* 0x000fe200000006ff */
[----:B------:R-:W-:Y:S01]  /*2540*/  FFMA.FTZ R209, R158, R156, R209 ;  /* 0x0000009c9ed17223 */ /* 0x000fe200000100d1 */
[----:B------:R-:W-:Y:S01]  /*2550*/  FADD.FTZ R85, R85, R156 ;  /* 0x0000009c55557221 */ /* 0x000fe20000010000 */
[----:B------:R-:W-:Y:S01]  /*2560*/  SHF.L.U32 R137, R144, 0x10, RZ ;  /* 0x0000001090897819 */ /* 0x000fe200000006ff */
[C---:B------:R-:W-:Y:S01]  /*2570*/  FMUL.FTZ R156, R33.reuse, R168 ;  /* 0x000000a8219c7220 */ /* 0x040fe20000410000 */
[----:B------:R-:W-:Y:S01]  /*2580*/  FMUL.FTZ R168, R33, R136 ;  /* 0x0000008821a87220 */ /* 0x000fe20000410000 */
[----:B------:R-:W-:-:S02]  /*2590*/  FADD.FTZ R140, -R195, R140 ;  /* 0x0000008cc38c7221 */ /* 0x000fc40000010100 */
[-C--:B------:R-:W-:Y:S01]  /*25a0*/  FMUL.FTZ R167, R167, R137.reuse ;  /* 0x00000089a7a77220 */ /* 0x080fe20000410000 */
[----:B------:R-:W-:Y:S01]  /*25b0*/  FADD.FTZ R80, R80, R137 ;  /* 0x0000008950507221 */ /* 0x000fe20000010000 */
[----:B------:R-:W-:Y:S01]  /*25c0*/  FFMA.FTZ R216, R168, R137, R216 ;  /* 0x00000089a8d87223 */ /* 0x000fe200000100d8 */
[-C--:B------:R-:W-:Y:S01]  /*25d0*/  FMUL.FTZ R155, R155, R182.reuse ;  /* 0x000000b69b9b7220 */ /* 0x080fe20000410000 */
[----:B------:R-:W-:Y:S01]  /*25e0*/  FFMA.FTZ R211, R156, R182, R211 ;  /* 0x000000b69cd37223 */ /* 0x000fe200000100d3 */
[----:B------:R-:W-:Y:S01]  /*25f0*/  FADD.FTZ R87, R87, R182 ;  /* 0x000000b657577221 */ /* 0x000fe20000010000 */
[----:B------:R-:W-:Y:S01]  /*2600*/  SHF.L.U32 R137, R146, 0x10, RZ ;  /* 0x0000001092897819 */ /* 0x000fe200000006ff */
[----:B------:R-:W-:Y:S01]  /*2610*/  FMUL.FTZ R183, R33, R140 ;  /* 0x0000008c21b77220 */ /* 0x000fe20000410000 */
[----:B------:R-:W-:Y:S01]  /*2620*/  SHF.L.U32 R145, R145, 0x10, RZ ;  /* 0x0000001091917819 */ /* 0x000fe200000006ff */
[----:B------:R-:W-:Y:S01]  /*2630*/  FADD.FTZ R212, R212, R167 ;  /* 0x000000a7d4d47221 */ /* 0x000fe20000010000 */
[----:B------:R-:W-:Y:S01]  /*2640*/  SHF.L.U32 R182, R61, 0x10, RZ ;  /* 0x000000103db67819 */ /* 0x000fe200000006ff */
[----:B------:R-:W-:Y:S01]  /*2650*/  FADD.FTZ R138, -R195, R138 ;  /* 0x0000008ac38a7221 */ /* 0x000fe20000010100 */
[----:B------:R-:W-:Y:S01]  /*2660*/  FFMA.FTZ R213, R168, R167, R213 ;  /* 0x000000a7a8d57223 */ /* 0x000fe200000100d5 */
[----:B------:R-:W-:Y:S01]  /*2670*/  FADD.FTZ R84, R84, R137 ;  /* 0x0000008954547221 */ /* 0x000fe20000010000 */
[-C--:B------:R-:W-:Y:S01]  /*2680*/  FFMA.FTZ R208, R183, R137.reuse, R208 ;  /* 0x00000089b7d07223 */ /* 0x080fe200000100d0 */
[----:B------:R-:W-:Y:S01]  /*2690*/  FMUL.FTZ R184, R184, R137 ;  /* 0x00000089b8b87220 */ /* 0x000fe20000410000 */
[----:B------:R-:W-:Y:S01]  /*26a0*/  FMUL.FTZ R182, R182, R145 ;  /* 0x00000091b6b67220 */ /* 0x000fe20000410000 */
[----:B------:R-:W-:Y:S01]  /*26b0*/  FADD.FTZ R137, R212, R161 ;  /* 0x000000a1d4897221 */ /* 0x000fe20000010000 */
[----:B------:R-:W-:Y:S01]  /*26c0*/  FMUL.FTZ R181, R33, R138 ;  /* 0x0000008a21b57220 */ /* 0x000fe20000410000 */
[----:B------:R-:W-:-:S02]  /*26d0*/  FFMA.FTZ R136, R162, R161, R213 ;  /* 0x000000a1a2887223 */ /* 0x000fc400000100d5 */
[----:B------:R-:W-:Y:S02]  /*26e0*/  FADD.FTZ R138, R137, R182 ;  /* 0x000000b6898a7221 */ /* 0x000fe40000010000 */
[----:B------:R-:W-:Y:S02]  /*26f0*/  FFMA.FTZ R137, R181, R182, R136 ;  /* 0x000000b6b5897223 */ /* 0x000fe40000010088 */
[----:B------:R-:W-:Y:S02]  /*2700*/  FADD.FTZ R139, R138, R159 ;  /* 0x0000009f8a8b7221 */ /* 0x000fe40000010000 */
[----:B------:R-:W-:Y:S01]  /*2710*/  FFMA.FTZ R136, R160, R159, R137 ;  /* 0x0000009fa0887223 */ /* 0x000fe20000010089 */
[----:B------:R-:W-:Y:S01]  /*2720*/  SHF.L.U32 R147, R147, 0x10, RZ ;  /* 0x0000001093937819 */ /* 0x000fe200000006ff */
[----:B------:R-:W-:Y:S01]  /*2730*/  FADD.FTZ R142, -R195, R142 ;  /* 0x0000008ec38e7221 */ /* 0x000fe20000010100 */
[----:B------:R-:W-:Y:S01]  /*2740*/  FADD.FTZ R138, R139, R184 ;  /* 0x000000b88b8a7221 */ /* 0x000fe20000010000 */
[----:B------:R-:W-:-:S02]  /*2750*/  FFMA.FTZ R137, R183, R184, R136 ;  /* 0x000000b8b7897223 */ /* 0x000fc40000010088 */
[----:B------:R-:W-:Y:S01]  /*2760*/  FMUL.FTZ R193, R33, R142 ;  /* 0x0000008e21c17220 */ /* 0x000fe20000410000 */
[----:B------:R-:W-:Y:S01]  /*2770*/  FMUL.FTZ R194, R194, R147 ;  /* 0x00000093c2c27220 */ /* 0x000fe20000410000 */
        /* <DEDUP_REMOVED lines=10> */
.L_x_2051:
[----:B------:R-:W-:Y:S05]  /*2820*/  BSYNC.RECONVERGENT B1 ;  /* 0x0000000000017941 */ /* 0x000fea0003800200 */
.L_x_2050:
        /* <DEDUP_REMOVED lines=23> */
.L_x_2115:
        /* <DEDUP_REMOVED lines=45> */
[----:B------:R-:W-:Y:S01]  /*2c70*/  F2FP.BF16.F32.PACK_AB R139, R143, R212 ;  /* 0x000000d48f8b723e */ /* 0x000fe200000010ff */
[----:B------:R-:W-:Y:S06]  /*2c80*/  BRA `(.L_x_2058) ;  /* 0x0000000c00a07947 */ /* 0x000fec0003800000 */
.L_x_2057:
        /* <DEDUP_REMOVED lines=33> */
.L_x_2056:
        /* <DEDUP_REMOVED lines=8> */
[-CC-:B------:R-:W-:Y:S01]  /*2f20*/  FFMA.FTZ R101, R166, R140.reuse, R141.reuse ;  /* 0x0000008ca6657223 */ /* 0x180fe2000001008d */
[-CC-:B------:R-:W-:Y:S01]  /*2f30*/  FFMA.FTZ R103, R173, R140.reuse, R141.reuse ;  /* 0x0000008cad677223 */ /* 0x180fe2000001008d */
[-C--:B------:R-:W-:Y:S01]  /*2f40*/  FFMA.FTZ R144, R32, R140.reuse, R141 ;  /* 0x0000008c20907223 */ /* 0x080fe2000001008d */
[----:B------:R-:W-:Y:S01]  /*2f50*/  FADD.FTZ R138, R13, -R100 ;  /* 0x800000640d8a7221 */ /* 0x000fe20000010000 */
[----:B------:R-:W-:Y:S01]  /*2f60*/  FADD.FTZ R106, R172, -R101 ;  /* 0x80000065ac6a7221 */ /* 0x000fe20000010000 */
        /* <DEDUP_REMOVED lines=19> */
.L_x_2059:
        /* <DEDUP_REMOVED lines=33> */
.L_x_2055:
        /* <DEDUP_REMOVED lines=26> */
[C---:B------:R-:W-:Y:S01]  /*3450*/  FFMA.FTZ R139, R33.reuse, R139, R92 ;  /* 0x0000008b218b7223 */ /* 0x040fe2000001005c */
[----:B------:R-:W-:Y:S01]  /*3460*/  FADD.FTZ R137, R172, -R137 ;  /* 0x80000089ac897221 */ /* 0x000fe20000010000 */
[C---:B------:R-:W-:Y:S01]  /*3470*/  FFMA.FTZ R138, R33.reuse, R138, R91 ;  /* 0x0000008a218a7223 */ /* 0x040fe2000001005b */
[C---:B------:R-:W-:Y:S01]  /*3480*/  FFMA.FTZ R142, R33.reuse, R142, R93 ;  /* 0x0000008e218e7223 */ /* 0x040fe2000001005d */
[C---:B------:R-:W-:Y:S01]  /*3490*/  FFMA.FTZ R143, R33.reuse, R143, R94 ;  /* 0x0000008f218f7223 */ /* 0x040fe2000001005e */
[C---:B------:R-:W-:Y:S01]  /*34a0*/  FFMA.FTZ R137, R33.reuse, R137, R90 ;  /* 0x0000008921897223 */ /* 0x040fe2000001005a */
[----:B------:R-:W-:-:S04]  /*34b0*/  FFMA.FTZ R144, R33, R144, R95 ;  /* 0x0000009021907223 */ /* 0x000fc8000001005f */
[----:B------:R-:W-:Y:S02]  /*34c0*/  F2FP.BF16.F32.PACK_AB R137, R138, R137 ;  /* 0x000000898a89723e */ /* 0x000fe400000010ff */
[----:B------:R-:W-:Y:S02]  /*34d0*/  F2FP.BF16.F32.PACK_AB R138, R142, R139 ;  /* 0x0000008b8e8a723e */ /* 0x000fe400000010ff */
[----:B------:R-:W-:Y:S01]  /*34e0*/  F2FP.BF16.F32.PACK_AB R139, R144, R143 ;  /* 0x0000008f908b723e */ /* 0x000fe200000010ff */
[----:B------:R-:W-:Y:S06]  /*34f0*/  BRA `(.L_x_2058) ;  /* 0x0000000400847947 */ /* 0x000fec0003800000 */
.L_x_2061:
        /* <DEDUP_REMOVED lines=33> */
.L_x_2060:
        /* <DEDUP_REMOVED lines=32> */
.L_x_2062:
        /* <DEDUP_REMOVED lines=32> */
.L_x_2058:
[----:B------:R-:W-:-:S04]  /*3b10*/  ISETP.NE.U32.AND P0, PT, RZ, UR4, PT ;  /* 0x00000004ff007c0c */ /* 0x000fc8000bf05070 */
[----:B------:R-:W-:-:S13]  /*3b20*/  ISETP.NE.AND.EX P0, PT, RZ, UR5, PT, P0 ;  /* 0x00000005ff007c0c */ /* 0x000fda000bf05300 */
[----:B------:R-:W1:Y:S02]  /*3b30*/  @P0 LDC.64 R142, c[0x0][0x478] ;  /* 0x00011e00ff8e0b82 */ /* 0x000e640000000a00 */
[----:B-1----:R-:W-:-:S05]  /*3b40*/  @P0 IMAD.WIDE.U32 R142, R2, 0x20, R142 ;  /* 0x00000020028e0825 */ /* 0x002fca00078e008e */
[----:B------:R-:W-:Y:S04]  /*3b50*/  @P0 STG.E.128 desc[UR10][R142.64], R104 ;  /* 0x000000688e000986 */ /* 0x000fe8000c101d0a */
[----:B------:R1:W-:Y:S01]  /*3b60*/  @P0 STG.E.128 desc[UR10][R142.64+0x10], R100 ;  /* 0x000010648e000986 */ /* 0x0003e2000c101d0a */
[----:B------:R-:W-:-:S04]  /*3b70*/  ISETP.NE.U32.AND P0, PT, RZ, UR6, PT ;  /* 0x00000006ff007c0c */ /* 0x000fc8000bf05070 */
[----:B------:R-:W-:Y:S01]  /*3b80*/  ISETP.NE.AND.EX P0, PT, RZ, UR7, PT, P0 ;  /* 0x00000007ff007c0c */ /* 0x000fe2000bf05300 */
[----:B-1----:R-:W1:-:S12]  /*3b90*/  LDC.64 R142, c[0x0][0x468] ;  /* 0x00011a00ff8e7b82 */ /* 0x002e580000000a00 */
[----:B0-----:R-:W0:Y:S01]  /*3ba0*/  @P0 LDC.64 R144, c[0x0][0x470] ;  /* 0x00011c00ff900b82 */ /* 0x001e220000000a00 */
[----:B-1----:R-:W-:-:S05]  /*3bb0*/  IMAD.WIDE.U32 R142, R2, 0x10, R142 ;  /* 0x00000010028e7825 */ /* 0x002fca00078e008e */
[----:B------:R0:W-:Y:S02]  /*3bc0*/  STG.E.128 desc[UR10][R142.64], R136 ;  /* 0x000000888e007986 */ /* 0x0001e4000c101d0a */
[C---:B0-----:R-:W-:Y:S01]  /*3bd0*/  @P0 IMAD.WIDE.U32 R136, R2.reuse, 0x10, R144 ;  /* 0x0000001002880825 */ /* 0x041fe200078e0090 */
[----:B------:R-:W-:-:S04]  /*3be0*/  IADD3 R2, PT, PT, R2, 0x20, RZ ;  /* 0x0000002002027810 */ /* 0x000fc80007ffe0ff */
[----:B------:R1:W-:Y:S03]  /*3bf0*/  @P0 STG.E.128 desc[UR10][R136.64], R96 ;  /* 0x0000006088000986 */ /* 0x0003e6000c101d0a */
.L_x_2054:
[----:B------:R-:W-:Y:S05]  /*3c00*/  BSYNC.RECONVERGENT B1 ;  /* 0x0000000000017941 */ /* 0x000fea0003800200 */
.L_x_2053:
        /* <DEDUP_REMOVED lines=46> */
.L_x_2067:
[-CC-:B------:R-:W-:Y:S01]  /*3ef0*/  FFMA.FTZ R101, R5, R140.reuse, R141.reuse ;  /* 0x0000008c05657223 */ /* 0x180fe2000001008d */
[-CC-:B------:R-:W-:Y:S01]  /*3f00*/  FFMA.FTZ R102, R165, R140.reuse, R141.reuse ;  /* 0x0000008ca5667223 */ /* 0x180fe2000001008d */
[-CC-:B------:R-:W-:Y:S01]  /*3f10*/  FFMA.FTZ R104, R12, R140.reuse, R141.reuse ;  /* 0x0000008c0c687223 */ /* 0x180fe2000001008d */
[-C--:B------:R-:W-:Y:S01]  /*3f20*/  FFMA.FTZ R100, R150, R140.reuse, R141 ;  /* 0x0000008c96647223 */ /* 0x080fe2000001008d */
[----:B-1----:R-:W-:Y:S01]  /*3f30*/  FADD.FTZ R136, R6, -R101 ;  /* 0x8000006506887221 */ /* 0x002fe20000010000 */
[-CC-:B------:R-:W-:Y:S01]  /*3f40*/  FFMA.FTZ R103, R175, R140.reuse, R141.reuse ;  /* 0x0000008caf677223 */ /* 0x180fe2000001008d */
[----:B------:R-:W-:Y:S01]  /*3f50*/  FADD.FTZ R101, R171, -R102 ;  /* 0x80000066ab657221 */ /* 0x000fe20000010000 */
[----:B------:R-:W-:Y:S01]  /*3f60*/  FADD.FTZ R138, R11, -R104 ;  /* 0x800000680b8a7221 */ /* 0x000fe20000010000 */
        /* <DEDUP_REMOVED lines=21> */
.L_x_2066:
[----:B-1----:R-:W1:Y:S02]  /*40c0*/  LDC.64 R136, c[0x0][0x470] ;  /* 0x00011c00ff887b82 */ /* 0x002e640000000a00 */
        /* <DEDUP_REMOVED lines=11> */
[C---:B-----5:R-:W-:Y:S01]  /*4180*/  FFMA.FTZ R97, R33.reuse, R97, R38 ;  /* 0x0000006121617223 */ /* 0x060fe20000010026 */
[----:B------:R-:W-:Y:S01]  /*4190*/  FFMA.FTZ R96, R33, R96, R39 ;  /* 0x0000006021607223 */ /* 0x000fe20000010027 */
[----:B------:R-:W-:Y:S01]  /*41a0*/  FADD.FTZ R138, R19, -R138 ;  /* 0x8000008a138a7221 */ /* 0x000fe20000010000 */
[----:B------:R-:W-:-:S03]  /*41b0*/  FFMA.FTZ R99, R33, R99, R36 ;  /* 0x0000006321637223 */ /* 0x000fc60000010024 */
[----:B------:R-:W-:Y:S01]  /*41c0*/  F2FP.BF16.F32.PACK_AB R139, R96, R97 ;  /* 0x00000061608b723e */ /* 0x000fe200000010ff */
[-CC-:B------:R-:W-:Y:S01]  /*41d0*/  FFMA.FTZ R97, R5, R140.reuse, R141.reuse ;  /* 0x0000008c05617223 */ /* 0x180fe2000001008d */
[----:B------:R-:W-:Y:S01]  /*41e0*/  FFMA.FTZ R96, R150, R140, R141 ;  /* 0x0000008c96607223 */ /* 0x000fe2000001008d */
[----:B------:R-:W-:Y:S02]  /*41f0*/  FFMA.FTZ R138, R33, R138, R37 ;  /* 0x0000008a218a7223 */ /* 0x000fe40000010025 */
[----:B------:R-:W-:Y:S01]  /*4200*/  FADD.FTZ R98, R6, -R97 ;  /* 0x8000006106627221 */ /* 0x000fe20000010000 */
[----:B------:R-:W-:Y:S01]  /*4210*/  FADD.FTZ R97, R171, -R136 ;  /* 0x80000088ab617221 */ /* 0x000fe20000010000 */
[----:B------:R-:W-:Y:S01]  /*4220*/  FFMA.FTZ R136, R12, R140, R141 ;  /* 0x0000008c0c887223 */ /* 0x000fe2000001008d */
[----:B------:R-:W-:Y:S01]  /*4230*/  FADD.FTZ R96, R153, -R96 ;  /* 0x8000006099607221 */ /* 0x000fe20000010000 */
[----:B------:R-:W-:Y:S01]  /*4240*/  F2FP.BF16.F32.PACK_AB R138, R138, R99 ;  /* 0x000000638a8a723e */ /* 0x000fe200000010ff */
[----:B------:R-:W-:Y:S01]  /*4250*/  FFMA.FTZ R137, R33, R97, R42 ;  /* 0x0000006121897223 */ /* 0x000fe2000001002a */
[----:B------:R-:W-:Y:S01]  /*4260*/  FADD.FTZ R136, R11, -R136 ;  /* 0x800000880b887221 */ /* 0x000fe20000010000 */
[C---:B------:R-:W-:Y:S01]  /*4270*/  FFMA.FTZ R96, R33.reuse, R96, R40 ;  /* 0x0000006021607223 */ /* 0x040fe20000010028 */
[C---:B------:R-:W-:Y:S01]  /*4280*/  FFMA.FTZ R97, R33.reuse, R98, R41 ;  /* 0x0000006221617223 */ /* 0x040fe20000010029 */
[----:B------:R-:W-:Y:S01]  /*4290*/  MOV R99, R139 ;  /* 0x0000008b00637202 */ /* 0x000fe20000000f00 */
[----:B------:R-:W-:Y:S01]  /*42a0*/  FFMA.FTZ R136, R33, R136, R43 ;  /* 0x0000008821887223 */ /* 0x000fe2000001002b */
[----:B------:R-:W-:-:S04]  /*42b0*/  MOV R98, R138 ;  /* 0x0000008a00627202 */ /* 0x000fc80000000f00 */
[----:B------:R-:W-:Y:S02]  /*42c0*/  F2FP.BF16.F32.PACK_AB R137, R136, R137 ;  /* 0x000000898889723e */ /* 0x000fe400000010ff */
[----:B------:R-:W-:Y:S02]  /*42d0*/  F2FP.BF16.F32.PACK_AB R136, R97, R96 ;  /* 0x000000606188723e */ /* 0x000fe400000010ff */
[----:B------:R-:W-:Y:S02]  /*42e0*/  MOV R97, R137 ;  /* 0x0000008900617202 */ /* 0x000fe40000000f00 */
[----:B------:R-:W-:Y:S01]  /*42f0*/  MOV R96, R136 ;  /* 0x0000008800607202 */ /* 0x000fe20000000f00 */
[----:B------:R-:W-:Y:S06]  /*4300*/  BRA `(.L_x_2068) ;  /* 0x0000000800907947 */ /* 0x000fec0003800000 */
.L_x_2069:
[-CC-:B------:R-:W-:Y:S01]  /*4310*/  FFMA.FTZ R136, R150, R140.reuse, R141.reuse ;  /* 0x0000008c96887223 */ /* 0x180fe2000001008d */
[-CC-:B------:R-:W-:Y:S01]  /*4320*/  FFMA.FTZ R137, R5, R140.reuse, R141.reuse ;  /* 0x0000008c05897223 */ /* 0x180fe2000001008d */
[-CC-:B------:R-:W-:Y:S01]  /*4330*/  FFMA.FTZ R144, R20, R140.reuse, R141.reuse ;  /* 0x0000008c14907223 */ /* 0x180fe2000001008d */
[-C--:B------:R-:W-:Y:S01]  /*4340*/  FFMA.FTZ R142, R12, R140.reuse, R141 ;  /* 0x0000008c0c8e7223 */ /* 0x080fe2000001008d */
[----:B------:R-:W-:Y:S01]  /*4350*/  FADD.FTZ R136, R153, -R136 ;  /* 0x8000008899887221 */ /* 0x000fe20000010000 */
[----:B------:R-:W-:Y:S01]  /*4360*/  FADD.FTZ R138, R6, -R137 ;  /* 0x80000089068a7221 */ /* 0x000fe20000010000 */
[----:B0-----:R-:W-:Y:S01]  /*4370*/  FFMA.FTZ R146, R30, R140, R141 ;  /* 0x0000008c1e927223 */ /* 0x001fe2000001008d */
[----:B------:R-:W-:Y:S01]  /*4380*/  FADD.FTZ R144, R19, -R144 ;  /* 0x8000009013907221 */ /* 0x000fe20000010000 */
[C---:B-----5:R-:W-:Y:S01]  /*4390*/  FFMA.FTZ R136, R33.reuse, R136, R40 ;  /* 0x0000008821887223 */ /* 0x060fe20000010028 */
[----:B------:R-:W-:Y:S01]  /*43a0*/  FFMA.FTZ R137, R33, R138, R41 ;  /* 0x0000008a21897223 */ /* 0x000fe20000010029 */
[----:B------:R-:W-:Y:S01]  /*43b0*/  FFMA.FTZ R138, R165, R140, R141 ;  /* 0x0000008ca58a7223 */ /* 0x000fe2000001008d */
[----:B------:R-:W-:Y:S01]  /*43c0*/  FADD.FTZ R142, R11, -R142 ;  /* 0x8000008e0b8e7221 */ /* 0x000fe20000010000 */
[----:B------:R-:W-:-:S02]  /*43d0*/  FADD.FTZ R146, R29, -R146 ;  /* 0x800000921d927221 */ /* 0x000fc40000010000 */
[----:B------:R-:W-:Y:S01]  /*43e0*/  F2FP.BF16.F32.PACK_AB R136, R137, R136 ;  /* 0x000000888988723e */ /* 0x000fe200000010ff */
[----:B------:R-:W-:Y:S01]  /*43f0*/  FFMA.FTZ R137, R175, R140, R141 ;  /* 0x0000008caf897223 */ /* 0x000fe2000001008d */
[----:B------:R-:W-:Y:S01]  /*4400*/  FADD.FTZ R138, R171, -R138 ;  /* 0x8000008aab8a7221 */ /* 0x000fe20000010000 */
[C---:B------:R-:W-:Y:S01]  /*4410*/  FFMA.FTZ R142, R33.reuse, R142, R43 ;  /* 0x0000008e218e7223 */ /* 0x040fe2000001002b */
[----:B------:R-:W-:Y:S01]  /*4420*/  FFMA.FTZ R146, R33, R146, R39 ;  /* 0x0000009221927223 */ /* 0x000fe20000010027 */
[----:B------:R-:W-:Y:S01]  /*4430*/  FADD.FTZ R139, R176, -R137 ;  /* 0x80000089b08b7221 */ /* 0x000fe20000010000 */
[----:B------:R-:W-:-:S04]  /*4440*/  FFMA.FTZ R137, R187, R140, R141 ;  /* 0x0000008cbb897223 */ /* 0x000fc8000001008d */
[----:B------:R-:W-:Y:S01]  /*4450*/  FADD.FTZ R143, R188, -R137 ;  /* 0x80000089bc8f7221 */ /* 0x000fe20000010000 */
[C---:B------:R-:W-:Y:S01]  /*4460*/  FFMA.FTZ R137, R33.reuse, R138, R42 ;  /* 0x0000008a21897223 */ /* 0x040fe2000001002a */
[C---:B------:R-:W-:Y:S01]  /*4470*/  FFMA.FTZ R138, R33.reuse, R139, R36 ;  /* 0x0000008b218a7223 */ /* 0x040fe20000010024 */
[C---:B------:R-:W-:Y:S01]  /*4480*/  FFMA.FTZ R139, R33.reuse, R144, R37 ;  /* 0x00000090218b7223 */ /* 0x040fe20000010025 */
[----:B------:R-:W-:Y:S02]  /*4490*/  FFMA.FTZ R143, R33, R143, R38 ;  /* 0x0000008f218f7223 */ /* 0x000fe40000010026 */
[----:B------:R-:W-:Y:S02]  /*44a0*/  F2FP.BF16.F32.PACK_AB R137, R142, R137 ;  /* 0x000000898e89723e */ /* 0x000fe400000010ff */
[----:B------:R-:W-:Y:S02]  /*44b0*/  F2FP.BF16.F32.PACK_AB R138, R139, R138 ;  /* 0x0000008a8b8a723e */ /* 0x000fe400000010ff */
[----:B------:R-:W-:Y:S01]  /*44c0*/  F2FP.BF16.F32.PACK_AB R139, R146, R143 ;  /* 0x0000008f928b723e */ /* 0x000fe200000010ff */
[----:B------:R-:W-:Y:S06]  /*44d0*/  BRA `(.L_x_2068) ;  /* 0x00000008001c7947 */ /* 0x000fec0003800000 */
.L_x_2065:
        /* <DEDUP_REMOVED lines=41> */
.L_x_2071:
[-CC-:B------:R-:W-:Y:S01]  /*4770*/  FFMA.FTZ R101, R5, R140.reuse, R141.reuse ;  /* 0x0000008c05657223 */ /* 0x180fe2000001008d */
[-CC-:B------:R-:W-:Y:S01]  /*4780*/  FFMA.FTZ R104, R12, R140.reuse, R141.reuse ;  /* 0x0000008c0c687223 */ /* 0x180fe2000001008d */
[-CC-:B------:R-:W-:Y:S01]  /*4790*/  FFMA.FTZ R100, R150, R140.reuse, R141.reuse ;  /* 0x0000008c96647223 */ /* 0x180fe2000001008d */
[-C--:B------:R-:W-:Y:S01]  /*47a0*/  FFMA.FTZ R102, R165, R140.reuse, R141 ;  /* 0x0000008ca5667223 */ /* 0x080fe2000001008d */
[----:B------:R-:W-:Y:S01]  /*47b0*/  FADD.FTZ R136, R6, -R101 ;  /* 0x8000006506887221 */ /* 0x000fe20000010000 */
[-CC-:B------:R-:W-:Y:S01]  /*47c0*/  FFMA.FTZ R101, R175, R140.reuse, R141.reuse ;  /* 0x0000008caf657223 */ /* 0x180fe2000001008d */
[----:B------:R-:W-:Y:S01]  /*47d0*/  FADD.FTZ R138, R11, -R104 ;  /* 0x800000680b8a7221 */ /* 0x000fe20000010000 */
[-CC-:B------:R-:W-:Y:S01]  /*47e0*/  FFMA.FTZ R104, R20, R140.reuse, R141.reuse ;  /* 0x0000008c14687223 */ /* 0x180fe2000001008d */
[-C--:B------:R-:W-:Y:S01]  /*47f0*/  FFMA.FTZ R106, R30, R140.reuse, R141 ;  /* 0x0000008c1e6a7223 */ /* 0x080fe2000001008d */
[----:B------:R-:W-:Y:S01]  /*4800*/  FADD.FTZ R142, R176, -R101 ;  /* 0x80000065b08e7221 */ /* 0x000fe20000010000 */
[----:B------:R-:W-:Y:S01]  /*4810*/  FFMA.FTZ R101, R187, R140, R141 ;  /* 0x0000008cbb657223 */ /* 0x000fe2000001008d */
        /* <DEDUP_REMOVED lines=18> */
.L_x_2070:
        /* <DEDUP_REMOVED lines=15> */
[--C-:B------:R-:W-:Y:S01]  /*4a30*/  FFMA.FTZ R97, R175, R140, R141.reuse ;  /* 0x0000008caf617223 */ /* 0x100fe2000001008d */
        /* <DEDUP_REMOVED lines=21> */
.L_x_2072:
[-CC-:B------:R-:W-:Y:S01]  /*4b90*/  FFMA.FTZ R136, R150, R140.reuse, R141.reuse ;  /* 0x0000008c96887223 */ /* 0x180fe2000001008d */
[-CC-:B------:R-:W-:Y:S01]  /*4ba0*/  FFMA.FTZ R137, R5, R140.reuse, R141.reuse ;  /* 0x0000008c05897223 */ /* 0x180fe2000001008d */
[-CC-:B0-----:R-:W-:Y:S01]  /*4bb0*/  FFMA.FTZ R146, R20, R140.reuse, R141.reuse ;  /* 0x0000008c14927223 */ /* 0x181fe2000001008d */
[-C--:B------:R-:W-:Y:S01]  /*4bc0*/  FFMA.FTZ R142, R12, R140.reuse, R141 ;  /* 0x0000008c0c8e7223 */ /* 0x080fe2000001008d */
[----:B------:R-:W-:Y:S01]  /*4bd0*/  FADD.FTZ R136, R153, -R136 ;  /* 0x8000008899887221 */ /* 0x000fe20000010000 */
[----:B------:R-:W-:Y:S01]  /*4be0*/  FADD.FTZ R138, R6, -R137 ;  /* 0x80000089068a7221 */ /* 0x000fe20000010000 */
[--C-:B------:R-:W-:Y:S01]  /*4bf0*/  FFMA.FTZ R214, R30, R140, R141.reuse ;  /* 0x0000008c1ed67223 */ /* 0x100fe2000001008d */
[----:B------:R-:W-:Y:S01]  /*4c00*/  FADD.FTZ R146, R19, -R146 ;  /* 0x8000009213927221 */ /* 0x000fe20000010000 */
[C---:B-----5:R-:W-:Y:S01]  /*4c10*/  FMUL.FTZ R136, R33.reuse, R136 ;  /* 0x0000008821887220 */ /* 0x060fe20000410000 */
[----:B------:R-:W-:Y:S01]  /*4c20*/  FMUL.FTZ R137, R33, R138 ;  /* 0x0000008a21897220 */ /* 0x000fe20000410000 */
[--C-:B------:R-:W-:Y:S01]  /*4c30*/  FFMA.FTZ R138, R165, R140, R141.reuse ;  /* 0x0000008ca58a7223 */ /* 0x100fe2000001008d */
[----:B------:R-:W-:Y:S01]  /*4c40*/  FADD.FTZ R142, R11, -R142 ;  /* 0x8000008e0b8e7221 */ /* 0x000fe20000010000 */
[----:B------:R-:W-:Y:S01]  /*4c50*/  FADD.FTZ R214, R29, -R214 ;  /* 0x800000d61dd67221 */ /* 0x000fe20000010000 */
[----:B------:R-:W-:Y:S01]  /*4c60*/  FMUL.FTZ R139, R33, R146 ;  /* 0x00000092218b7220 */ /* 0x000fe20000410000 */
[----:B------:R-:W-:Y:S01]  /*4c70*/  F2FP.BF16.F32.PACK_AB R136, R137, R136 ;  /* 0x000000888988723e */ /* 0x000fe200000010ff */
[----:B------:R-:W-:Y:S01]  /*4c80*/  FFMA.FTZ R137, R175, R140, R141 ;  /* 0x0000008caf897223 */ /* 0x000fe2000001008d */
[----:B------:R-:W-:Y:S01]  /*4c90*/  FADD.FTZ R138, R171, -R138 ;  /* 0x8000008aab8a7221 */ /* 0x000fe20000010000 */
        /* <DEDUP_REMOVED lines=11> */
.L_x_2068:
[----:B------:R-:W1:Y:S08]  /*4d50*/  @P0 LDC.64 R142, c[0x0][0x478] ;  /* 0x00011e00ff8e0b82 */ /* 0x000e700000000a00 */
[----:B0-----:R-:W0:Y:S01]  /*4d60*/  LDC.64 R144, c[0x0][0x468] ;  /* 0x00011a00ff907b82 */ /* 0x001e220000000a00 */
[----:B-1----:R-:W-:-:S05]  /*4d70*/  @P0 IMAD.WIDE.U32 R142, R2, 0x20, R142 ;  /* 0x00000020028e0825 */ /* 0x002fca00078e008e */
[----:B------:R-:W-:Y:S01]  /*4d80*/  @P0 STG.E.128 desc[UR10][R142.64], R104 ;  /* 0x000000688e000986 */ /* 0x000fe2000c101d0a */
[----:B0-----:R-:W-:-:S03]  /*4d90*/  IMAD.WIDE.U32 R144, R2, 0x10, R144 ;  /* 0x0000001002907825 */ /* 0x001fc600078e0090 */
[----:B------:R0:W-:Y:S04]  /*4da0*/  @P0 STG.E.128 desc[UR10][R142.64+0x10], R100 ;  /* 0x000010648e000986 */ /* 0x0001e8000c101d0a */
[----:B------:R1:W-:Y:S01]  /*4db0*/  STG.E.128 desc[UR10][R144.64], R136 ;  /* 0x0000008890007986 */ /* 0x0003e2000c101d0a */
[----:B0-----:R-:W1:Y:S02]  /*4dc0*/  @P6 LDC.64 R142, c[0x0][0x470] ;  /* 0x00011c00ff8e6b82 */ /* 0x001e640000000a00 */
[C---:B-1----:R-:W-:Y:S01]  /*4dd0*/  @P6 IMAD.WIDE.U32 R136, R2.reuse, 0x10, R142 ;  /* 0x0000001002886825 */ /* 0x042fe200078e008e */
[----:B------:R-:W-:-:S04]  /*4de0*/  IADD3 R2, PT, PT, R2, 0x20, RZ ;  /* 0x0000002002027810 */ /* 0x000fc80007ffe0ff */
[----:B------:R2:W-:Y:S03]  /*4df0*/  @P6 STG.E.128 desc[UR10][R136.64], R96 ;  /* 0x0000006088006986 */ /* 0x0005e6000c101d0a */
.L_x_2064:
[----:B------:R-:W-:Y:S05]  /*4e00*/  BSYNC.RECONVERGENT B1 ;  /* 0x0000000000017941 */ /* 0x000fea0003800200 */
.L_x_2063:
        /* <DEDUP_REMOVED lines=14> */
[-CC-:B-12---:R-:W-:Y:S01]  /*4ef0*/  FFMA.FTZ R99, R7, R140.reuse, R141.reuse ;  /* 0x0000008c07637223 */ /* 0x186fe2000001008d */
[-CC-:B------:R-:W-:Y:S01]  /*4f00*/  FFMA.FTZ R101, R164, R140.reuse, R141.reuse ;  /* 0x0000008ca4657223 */ /* 0x180fe2000001008d */
[-C--:B------:R-:W-:Y:S01]  /*4f10*/  FFMA.FTZ R105, R177, R140.reuse, R141 ;  /* 0x0000008cb1697223 */ /* 0x080fe2000001008d */
        /* <DEDUP_REMOVED lines=29> */
.L_x_2077:
[-CC-:B------:R-:W-:Y:S01]  /*50f0*/  FFMA.FTZ R103, R7, R140.reuse, R141.reuse ;  /* 0x0000008c07677223 */ /* 0x180fe2000001008d */
[-CC-:B------:R-:W-:Y:S01]  /*5100*/  FFMA.FTZ R105, R15, R140.reuse, R141.reuse ;  /* 0x0000008c0f697223 */ /* 0x180fe2000001008d */
[-CC-:B------:R-:W-:Y:S01]  /*5110*/  FFMA.FTZ R101, R149, R140.reuse, R141.reuse ;  /* 0x0000008c95657223 */ /* 0x180fe2000001008d */
[-C--:B------:R-:W-:Y:S01]  /*5120*/  FFMA.FTZ R107, R177, R140.reuse, R141 ;  /* 0x0000008cb16b7223 */ /* 0x080fe2000001008d */
[----:B-12---:R-:W-:Y:S01]  /*5130*/  FADD.FTZ R136, R8, -R103 ;  /* 0x8000006708887221 */ /* 0x006fe20000010000 */
[-C--:B------:R-:W-:Y:S01]  /*5140*/  FFMA.FTZ R103, R164, R140.reuse, R141 ;  /* 0x0000008ca4677223 */ /* 0x080fe2000001008d */
        /* <DEDUP_REMOVED lines=23> */
.L_x_2076:
[----:B-12---:R-:W1:Y:S02]  /*52c0*/  LDC.64 R136, c[0x0][0x470] ;  /* 0x00011c00ff887b82 */ /* 0x006e640000000a00 */
        /* <DEDUP_REMOVED lines=10> */
[----:B0-----:R-:W-:Y:S01]  /*5370*/  FFMA.FTZ R145, R23, R140, R141 ;  /* 0x0000008c17917223 */ /* 0x001fe2000001008d */
[C---:B-----5:R-:W-:Y:S01]  /*5380*/  FFMA.FTZ R97, R33.reuse, R97, R118 ;  /* 0x0000006121617223 */ /* 0x060fe20000010076 */
[----:B------:R-:W-:Y:S01]  /*5390*/  FFMA.FTZ R96, R33, R96, R119 ;  /* 0x0000006021607223 */ /* 0x000fe20000010077 */
[----:B------:R-:W-:Y:S01]  /*53a0*/  FADD.FTZ R137, R170, -R137 ;  /* 0x80000089aa897221 */ /* 0x000fe20000010000 */
[----:B------:R-:W-:Y:S01]  /*53b0*/  FADD.FTZ R143, R178, -R143 ;  /* 0x8000008fb28f7221 */ /* 0x000fe20000010000 */
[----:B------:R-:W-:-:S02]  /*53c0*/  FADD.FTZ R136, R24, -R145 ;  /* 0x8000009118887221 */ /* 0x000fc40000010000 */
[----:B------:R-:W-:Y:S01]  /*53d0*/  F2FP.BF16.F32.PACK_AB R139, R96, R97 ;  /* 0x00000061608b723e */ /* 0x000fe200000010ff */
[----:B------:R-:W-:Y:S01]  /*53e0*/  FADD.FTZ R96, R8, -R99 ;  /* 0x8000006308607221 */ /* 0x000fe20000010000 */
[-CC-:B------:R-:W-:Y:S01]  /*53f0*/  FFMA.FTZ R97, R149, R140.reuse, R141.reuse ;  /* 0x0000008c95617223 */ /* 0x180fe2000001008d */
[----:B------:R-:W-:Y:S01]  /*5400*/  FFMA.FTZ R99, R15, R140, R141 ;  /* 0x0000008c0f637223 */ /* 0x000fe2000001008d */
[C---:B------:R-:W-:Y:S01]  /*5410*/  FFMA.FTZ R137, R33.reuse, R137, R114 ;  /* 0x0000008921897223 */ /* 0x040fe20000010072 */
[C---:B------:R-:W-:Y:S01]  /*5420*/  FFMA.FTZ R138, R33.reuse, R143, R116 ;  /* 0x0000008f218a7223 */ /* 0x040fe20000010074 */
[----:B------:R-:W-:Y:S01]  /*5430*/  FADD.FTZ R97, R152, -R97 ;  /* 0x8000006198617221 */ /* 0x000fe20000010000 */
[----:B------:R-:W-:Y:S01]  /*5440*/  FADD.FTZ R98, R16, -R99 ;  /* 0x8000006310627221 */ /* 0x000fe20000010000 */
[C---:B------:R-:W-:Y:S01]  /*5450*/  FFMA.FTZ R99, R33.reuse, R136, R117 ;  /* 0x0000008821637223 */ /* 0x040fe20000010075 */
[C---:B------:R-:W-:Y:S01]  /*5460*/  FFMA.FTZ R96, R33.reuse, R96, R113 ;  /* 0x0000006021607223 */ /* 0x040fe20000010071 */
[C---:B------:R-:W-:Y:S01]  /*5470*/  FFMA.FTZ R97, R33.reuse, R97, R112 ;  /* 0x0000006121617223 */ /* 0x040fe20000010070 */
[----:B------:R-:W-:-:S02]  /*5480*/  FFMA.FTZ R98, R33, R98, R115 ;  /* 0x0000006221627223 */ /* 0x000fc40000010073 */
        /* <DEDUP_REMOVED lines=8> */
.L_x_2079:
        /* <DEDUP_REMOVED lines=8> */
[C---:B-----5:R-:W-:Y:S01]  /*5590*/  FFMA.FTZ R136, R33.reuse, R137, R112 ;  /* 0x0000008921887223 */ /* 0x060fe20000010070 */
[----:B------:R-:W-:Y:S01]  /*55a0*/  FFMA.FTZ R137, R33, R138, R113 ;  /* 0x0000008a21897223 */ /* 0x000fe20000010071 */
        /* <DEDUP_REMOVED lines=19> */
.L_x_2075:
        /* <DEDUP_REMOVED lines=41> */
.L_x_2081:
        /* <DEDUP_REMOVED lines=14> */
[C---:B-----5:R-:W-:Y:S01]  /*5a50*/  FMUL.FTZ R104, R33.reuse, R104 ;  /* 0x0000006821687220 */ /* 0x060fe20000410000 */
[C---:B------:R-:W-:Y:S01]  /*5a60*/  FMUL.FTZ R106, R33.reuse, R106 ;  /* 0x0000006a216a7220 */ /* 0x040fe20000410000 */
[----:B------:R-:W-:Y:S01]  /*5a70*/  FADD.FTZ R142, R24, -R101 ;  /* 0x80000065188e7221 */ /* 0x000fe20000010000 */
[----:B------:R-:W-:Y:S01]  /*5a80*/  FADD.FTZ R102, R190, -R103 ;  /* 0x80000067be667221 */ /* 0x000fe20000010000 */
        /* <DEDUP_REMOVED lines=11> */
.L_x_2080:
        /* <DEDUP_REMOVED lines=15> */
[-CC-:B------:R-:W-:Y:S01]  /*5c30*/  FFMA.FTZ R99, R177, R140.reuse, R141.reuse ;  /* 0x0000008cb1637223 */ /* 0x180fe2000001008d */
[----:B------:R-:W-:Y:S01]  /*5c40*/  FFMA.FTZ R137, R23, R140, R141 ;  /* 0x0000008c17897223 */ /* 0x000fe2000001008d */
[----:B------:R-:W-:Y:S01]  /*5c50*/  FMUL.FTZ R136, R33, R136 ;  /* 0x0000008821887220 */ /* 0x000fe20000410000 */
[----:B------:R-:W-:Y:S01]  /*5c60*/  F2FP.BF16.F32.PACK_AB R139, R139, R96 ;  /* 0x000000608b8b723e */ /* 0x000fe200000010ff */
[----:B------:R-:W-:Y:S01]  /*5c70*/  FADD.FTZ R96, R152, -R97 ;  /* 0x8000006198607221 */ /* 0x000fe20000010000 */
        /* <DEDUP_REMOVED lines=17> */
.L_x_2082:
        /* <DEDUP_REMOVED lines=11> */
[----:B------:R-:W-:Y:S01]  /*5e40*/  FFMA.FTZ R139, R189, R140, R141 ;  /* 0x0000008cbd8b7223 */ /* 0x000fe2000001008d */
[----:B------:R-:W-:-:S02]  /*5e50*/  FADD.FTZ R214, R27, -R214 ;  /* 0x800000d61bd67221 */ /* 0x000fc40000010000 */
[----:B------:R-:W-:Y:S01]  /*5e60*/  F2FP.BF16.F32.PACK_AB R136, R137, R136 ;  /* 0x000000888988723e */ /* 0x000fe200000010ff */
[----:B------:R-:W-:Y:S01]  /*5e70*/  FFMA.FTZ R137, R164, R140, R141 ;  /* 0x0000008ca4897223 */ /* 0x000fe2000001008d */
[----:B------:R-:W-:Y:S01]  /*5e80*/  FADD.FTZ R212, R190, -R139 ;  /* 0x8000008bbed47221 */ /* 0x000fe20000010000 */
[C---:B------:R-:W-:Y:S01]  /*5e90*/  FMUL.FTZ R142, R33.reuse, R142 ;  /* 0x0000008e218e7220 */ /* 0x040fe20000410000 */
[----:B------:R-:W-:Y:S01]  /*5ea0*/  FMUL.FTZ R143, R33, R214 ;  /* 0x000000d6218f7220 */ /* 0x000fe20000410000 */
[----:B------:R-:W-:Y:S01]  /*5eb0*/  FADD.FTZ R138, R170, -R137 ;  /* 0x80000089aa8a7221 */ /* 0x000fe20000010000 */
[----:B------:R-:W-:Y:S01]  /*5ec0*/  FFMA.FTZ R137, R23, R140, R141 ;  /* 0x0000008c17897223 */ /* 0x000fe2000001008d */
[----:B------:R-:W-:-:S03]  /*5ed0*/  FMUL.FTZ R212, R33, R212 ;  /* 0x000000d421d47220 */ /* 0x000fc60000410000 */
[----:B0-----:R-:W-:Y:S01]  /*5ee0*/  FADD.FTZ R146, R24, -R137 ;  /* 0x8000008918927221 */ /* 0x001fe20000010000 */
[C---:B------:R-:W-:Y:S01]  /*5ef0*/  FMUL.FTZ R137, R33.reuse, R138 ;  /* 0x0000008a21897220 */ /* 0x040fe20000410000 */
[C---:B------:R-:W-:Y:S02]  /*5f00*/  FMUL.FTZ R138, R33.reuse, R144 ;  /* 0x00000090218a7220 */ /* 0x040fe40000410000 */
[----:B------:R-:W-:Y:S02]  /*5f10*/  FMUL.FTZ R139, R33, R146 ;  /* 0x00000092218b7220 */ /* 0x000fe40000410000 */
[----:B------:R-:W-:-:S03]  /*5f20*/  F2FP.BF16.F32.PACK_AB R137, R142, R137 ;  /* 0x000000898e89723e */ /* 0x000fc600000010ff */
[----:B------:R-:W-:Y:S02]  /*5f30*/  F2FP.BF16.F32.PACK_AB R138, R139, R138 ;  /* 0x0000008a8b8a723e */ /* 0x000fe400000010ff */
[----:B------:R-:W-:-:S07]  /*5f40*/  F2FP.BF16.F32.PACK_AB R139, R143, R212 ;  /* 0x000000d48f8b723e */ /* 0x000fce00000010ff */
.L_x_2078:
        /* <DEDUP_REMOVED lines=11> */
.L_x_2074:
[----:B------:R-:W-:Y:S05]  /*6000*/  BSYNC.RECONVERGENT B1 ;  /* 0x0000000000017941 */ /* 0x000fea0003800200 */
.L_x_2073:
        /* <DEDUP_REMOVED lines=13> */
[-CC-:B-123--:R-:W-:Y:S01]  /*60e0*/  FFMA.FTZ R97, R9, R140.reuse, R141.reuse ;  /* 0x0000008c09617223 */ /* 0x18efe2000001008d */
        /* <DEDUP_REMOVED lines=32> */
.L_x_2087:
[-CC-:B------:R-:W-:Y:S01]  /*62f0*/  FFMA.FTZ R101, R9, R140.reuse, R141.reuse ;  /* 0x0000008c09657223 */ /* 0x180fe2000001008d */
[-CC-:B------:R-:W-:Y:S01]  /*6300*/  FFMA.FTZ R102, R163, R140.reuse, R141.reuse ;  /* 0x0000008ca3667223 */ /* 0x180fe2000001008d */
[-CC-:B------:R-:W-:Y:S01]  /*6310*/  FFMA.FTZ R103, R17, R140.reuse, R141.reuse ;  /* 0x0000008c11677223 */ /* 0x180fe2000001008d */
[-C--:B------:R-:W-:Y:S01]  /*6320*/  FFMA.FTZ R100, R148, R140.reuse, R141 ;  /* 0x0000008c94647223 */ /* 0x080fe2000001008d */
[----:B-123--:R-:W-:Y:S01]  /*6330*/  FADD.FTZ R136, R10, -R101 ;  /* 0x800000650a887221 */ /* 0x00efe20000010000 */
[-C--:B------:R-:W-:Y:S01]  /*6340*/  FFMA.FTZ R105, R179, R140.reuse, R141 ;  /* 0x0000008cb3697223 */ /* 0x080fe2000001008d */
        /* <DEDUP_REMOVED lines=23> */
.L_x_2086:
[----:B-123--:R-:W1:Y:S02]  /*64c0*/  LDC.64 R136, c[0x0][0x470] ;  /* 0x00011c00ff887b82 */ /* 0x00ee640000000a00 */
        /* <DEDUP_REMOVED lines=12> */
[----:B------:R-:W-:Y:S02]  /*6590*/  FFMA.FTZ R96, R33, R96, R127 ;  /* 0x0000006021607223 */ /* 0x000fe4000001007f */
[----:B------:R-:W-:-:S03]  /*65a0*/  FADD.FTZ R138, R26, -R143 ;  /* 0x8000008f1a8a7221 */ /* 0x000fc60000010000 */
[----:B------:R-:W-:Y:S01]  /*65b0*/  F2FP.BF16.F32.PACK_AB R139, R96, R97 ;  /* 0x00000061608b723e */ /* 0x000fe200000010ff */
[-CC-:B------:R-:W-:Y:S01]  /*65c0*/  FFMA.FTZ R97, R9, R140.reuse, R141.reuse ;  /* 0x0000008c09617223 */ /* 0x180fe2000001008d */
[----:B------:R-:W-:Y:S01]  /*65d0*/  FFMA.FTZ R96, R148, R140, R141 ;  /* 0x0000008c94607223 */ /* 0x000fe2000001008d */
[----:B------:R-:W-:Y:S02]  /*65e0*/  FFMA.FTZ R138, R33, R138, R125 ;  /* 0x0000008a218a7223 */ /* 0x000fe4000001007d */
        /* <DEDUP_REMOVED lines=18> */
.L_x_2089:
        /* <DEDUP_REMOVED lines=19> */
[----:B------:R-:W-:-:S03]  /*6840*/  FFMA.FTZ R137, R25, R140, R141 ;  /* 0x0000008c19897223 */ /* 0x000fc6000001008d */
[C---:B------:R-:W-:Y:S01]  /*6850*/  FFMA.FTZ R142, R33.reuse, R142, R123 ;  /* 0x0000008e218e7223 */ /* 0x040fe2000001007b */
[----:B------:R-:W-:Y:S01]  /*6860*/  FADD.FTZ R144, R26, -R137 ;  /* 0x800000891a907221 */ /* 0x000fe20000010000 */
[C---:B------:R-:W-:Y:S01]  /*6870*/  FFMA.FTZ R137, R33.reuse, R138, R122 ;  /* 0x0000008a21897223 */ /* 0x040fe2000001007a */
[C---:B------:R-:W-:Y:S02]  /*6880*/  FFMA.FTZ R138, R33.reuse, R139, R124 ;  /* 0x0000008b218a7223 */ /* 0x040fe4000001007c */
[----:B------:R-:W-:Y:S02]  /*6890*/  FFMA.FTZ R139, R33, R144, R125 ;  /* 0x00000090218b7223 */ /* 0x000fe4000001007d */
[----:B------:R-:W-:-:S03]  /*68a0*/  F2FP.BF16.F32.PACK_AB R137, R142, R137 ;  /* 0x000000898e89723e */ /* 0x000fc600000010ff */
[----:B------:R-:W-:Y:S02]  /*68b0*/  F2FP.BF16.F32.PACK_AB R138, R139, R138 ;  /* 0x0000008a8b8a723e */ /* 0x000fe400000010ff */
[----:B------:R-:W-:Y:S01]  /*68c0*/  F2FP.BF16.F32.PACK_AB R139, R146, R143 ;  /* 0x0000008f928b723e */ /* 0x000fe200000010ff */
[----:B------:R-:W-:Y:S06]  /*68d0*/  BRA `(.L_x_2088) ;  /* 0x00000008001c7947 */ /* 0x000fec0003800000 */
.L_x_2085:
        /* <DEDUP_REMOVED lines=41> */
.L_x_2091:
[-CC-:B------:R-:W-:Y:S01]  /*6b70*/  FFMA.FTZ R101, R9, R140.reuse, R141.reuse ;  /* 0x0000008c09657223 */ /* 0x180fe2000001008d */
[-CC-:B------:R-:W-:Y:S01]  /*6b80*/  FFMA.FTZ R103, R179, R140.reuse, R141.reuse ;  /* 0x0000008cb3677223 */ /* 0x180fe2000001008d */
[-CC-:B------:R-:W-:Y:S01]  /*6b90*/  FFMA.FTZ R100, R148, R140.reuse, R141.reuse ;  /* 0x0000008c94647223 */ /* 0x180fe2000001008d */
[-C--:B------:R-:W-:Y:S01]  /*6ba0*/  FFMA.FTZ R102, R163, R140.reuse, R141 ;  /* 0x0000008ca3667223 */ /* 0x080fe2000001008d */
[----:B------:R-:W-:Y:S01]  /*6bb0*/  FADD.FTZ R136, R10, -R101 ;  /* 0x800000650a887221 */ /* 0x000fe20000010000 */
[-C--:B------:R-:W-:Y:S01]  /*6bc0*/  FFMA.FTZ R101, R17, R140.reuse, R141 ;  /* 0x0000008c11657223 */ /* 0x080fe2000001008d */
[----:B------:R-:W-:Y:S01]  /*6bd0*/  FADD.FTZ R142, R180, -R103 ;  /* 0x80000067b48e7221 */ /* 0x000fe20000010000 */
[-CC-:B------:R-:W-:Y:S01]  /*6be0*/  FFMA.FTZ R103, R191, R140.reuse, R141.reuse ;  /* 0x0000008cbf677223 */ /* 0x180fe2000001008d */
[-C--:B------:R-:W-:Y:S01]  /*6bf0*/  FFMA.FTZ R104, R34, R140.reuse, R141 ;  /* 0x0000008c22687223 */ /* 0x080fe2000001008d */
[----:B------:R-:W-:Y:S01]  /*6c00*/  FADD.FTZ R138, R18, -R101 ;  /* 0x80000065128a7221 */ /* 0x000fe20000010000 */
[----:B------:R-:W-:Y:S01]  /*6c10*/  FFMA.FTZ R101, R25, R140, R141 ;  /* 0x0000008c19657223 */ /* 0x000fe2000001008d */
        /* <DEDUP_REMOVED lines=18> */
.L_x_2090:
        /* <DEDUP_REMOVED lines=37> */
.L_x_2092:
        /* <DEDUP_REMOVED lines=9> */
[----:B------:R-:W-:Y:S01]  /*7020*/  FMUL.FTZ R137, R33, R138 ;  /* 0x0000008a21897220 */ /* 0x000fe20000410000 */
[----:B------:R-:W-:Y:S01]  /*7030*/  FFMA.FTZ R138, R163, R140, R141 ;  /* 0x0000008ca38a7223 */ /* 0x000fe2000001008d */
[----:B------:R-:W-:Y:S01]  /*7040*/  FADD.FTZ R212, R192, -R139 ;  /* 0x8000008bc0d47221 */ /* 0x000fe20000010000 */
[----:B------:R-:W-:-:S02]  /*7050*/  FADD.FTZ R214, R35, -R214 ;  /* 0x800000d623d67221 */ /* 0x000fc40000010000 */
[----:B------:R-:W-:Y:S01]  /*7060*/  F2FP.BF16.F32.PACK_AB R136, R137, R136 ;  /* 0x000000888988723e */ /* 0x000fe200000010ff */
[----:B------:R-:W-:Y:S01]  /*7070*/  FFMA.FTZ R137, R17, R140, R141 ;  /* 0x0000008c11897223 */ /* 0x000fe2000001008d */
[----:B------:R-:W-:Y:S01]  /*7080*/  FADD.FTZ R138, R169, -R138 ;  /* 0x8000008aa98a7221 */ /* 0x000fe20000010000 */
[C---:B------:R-:W-:Y:S01]  /*7090*/  FMUL.FTZ R212, R33.reuse, R212 ;  /* 0x000000d421d47220 */ /* 0x040fe20000410000 */
[----:B------:R-:W-:Y:S01]  /*70a0*/  FMUL.FTZ R143, R33, R214 ;  /* 0x000000d6218f7220 */ /* 0x000fe20000410000 */
[----:B------:R-:W-:Y:S01]  /*70b0*/  FADD.FTZ R142, R18, -R137 ;  /* 0x80000089128e7221 */ /* 0x000fe20000010000 */
[----:B------:R-:W-:-:S03]  /*70c0*/  FFMA.FTZ R137, R25, R140, R141 ;  /* 0x0000008c19897223 */ /* 0x000fc6000001008d */
[C---:B------:R-:W-:Y:S01]  /*70d0*/  FMUL.FTZ R142, R33.reuse, R142 ;  /* 0x0000008e218e7220 */ /* 0x040fe20000410000 */
[----:B0-----:R-:W-:Y:S01]  /*70e0*/  FADD.FTZ R146, R26, -R137 ;  /* 0x800000891a927221 */ /* 0x001fe20000010000 */
[C---:B------:R-:W-:Y:S01]  /*70f0*/  FMUL.FTZ R137, R33.reuse, R138 ;  /* 0x0000008a21897220 */ /* 0x040fe20000410000 */
[C---:B------:R-:W-:Y:S02]  /*7100*/  FMUL.FTZ R138, R33.reuse, R144 ;  /* 0x00000090218a7220 */ /* 0x040fe40000410000 */
[----:B------:R-:W-:Y:S02]  /*7110*/  FMUL.FTZ R139, R33, R146 ;  /* 0x00000092218b7220 */ /* 0x000fe40000410000 */
[----:B------:R-:W-:-:S03]  /*7120*/  F2FP.BF16.F32.PACK_AB R137, R142, R137 ;  /* 0x000000898e89723e */ /* 0x000fc600000010ff */
[----:B------:R-:W-:Y:S02]  /*7130*/  F2FP.BF16.F32.PACK_AB R138, R139, R138 ;  /* 0x0000008a8b8a723e */ /* 0x000fe400000010ff */
[----:B------:R-:W-:-:S07]  /*7140*/  F2FP.BF16.F32.PACK_AB R139, R143, R212 ;  /* 0x000000d48f8b723e */ /* 0x000fce00000010ff */
.L_x_2088:
        /* <DEDUP_REMOVED lines=11> */
.L_x_2084:
[----:B------:R-:W-:Y:S05]  /*7200*/  BSYNC.RECONVERGENT B1 ;  /* 0x0000000000017941 */ /* 0x000fea0003800200 */
.L_x_2083:
        /* <DEDUP_REMOVED lines=14> */
[-CC-:B-1234-:R-:W-:Y:S01]  /*72f0*/  FFMA.FTZ R96, R168, R140.reuse, R141.reuse ;  /* 0x0000008ca8607223 */ /* 0x19efe2000001008d */
        /* <DEDUP_REMOVED lines=31> */
.L_x_2097:
[-CC-:B-1234-:R-:W-:Y:S01]  /*74f0*/  FFMA.FTZ R136, R156, R140.reuse, R141.reuse ;  /* 0x0000008c9c887223 */ /* 0x19efe2000001008d */
        /* <DEDUP_REMOVED lines=28> */
.L_x_2096:
        /* <DEDUP_REMOVED lines=37> */
.L_x_2099:
        /* <DEDUP_REMOVED lines=29> */
.L_x_2095:
        /* <DEDUP_REMOVED lines=41> */
.L_x_2101:
        /* <DEDUP_REMOVED lines=29> */
.L_x_2100:
        /* <DEDUP_REMOVED lines=12> */
[----:B0-----:R-:W-:Y:S01]  /*8000*/  FADD.FTZ R146, R155, -R98 ;  /* 0x800000629b927221 */ /* 0x001fe20000010000 */
        /* <DEDUP_REMOVED lines=24> */
.L_x_2102:
[-CC-:B0-----:R-:W-:Y:S01]  /*8190*/  FFMA.FTZ R146, R156, R140.reuse, R141.reuse ;  /* 0x0000008c9c927223 */ /* 0x181fe2000001008d */
        /* <DEDUP_REMOVED lines=27> */
.L_x_2098:
[----:B------:R-:W1:Y:S08]  /*8350*/  @P0 LDC.64 R140, c[0x0][0x478] ;  /* 0x00011e00ff8c0b82 */ /* 0x000e700000000a00 */
[----:B0-----:R-:W0:Y:S08]  /*8360*/  LDC.64 R144, c[0x0][0x468] ;  /* 0x00011a00ff907b82 */ /* 0x001e300000000a00 */
[----:B------:R-:W2:Y:S01]  /*8370*/  @P1 LDC.64 R142, c[0x0][0x470] ;  /* 0x00011c00ff8e1b82 */ /* 0x000ea20000000a00 */
[----:B-1----:R-:W-:-:S05]  /*8380*/  @P0 IMAD.WIDE.U32 R140, R2, 0x20, R140 ;  /* 0x00000020028c0825 */ /* 0x002fca00078e008c */
[----:B------:R-:W-:Y:S04]  /*8390*/  @P0 STG.E.128 desc[UR10][R140.64], R104 ;  /* 0x000000688c000986 */ /* 0x000fe8000c101d0a */
[----:B------:R0:W-:Y:S02]  /*83a0*/  @P0 STG.E.128 desc[UR10][R140.64+0x10], R100 ;  /* 0x000010648c000986 */ /* 0x0001e4000c101d0a */
[----:B0-----:R-:W-:-:S05]  /*83b0*/  IMAD.WIDE.U32 R140, R2, 0x10, R144 ;  /* 0x00000010028c7825 */ /* 0x001fca00078e0090 */
[----:B------:R2:W-:Y:S02]  /*83c0*/  STG.E.128 desc[UR10][R140.64], R136 ;  /* 0x000000888c007986 */ /* 0x0005e4000c101d0a */
[----:B--2---:R-:W-:-:S05]  /*83d0*/  @P1 IMAD.WIDE.U32 R136, R2, 0x10, R142 ;  /* 0x0000001002881825 */ /* 0x004fca00078e008e */
[----:B------:R0:W-:Y:S02]  /*83e0*/  @P1 STG.E.128 desc[UR10][R136.64], R96 ;  /* 0x0000006088001986 */ /* 0x0001e4000c101d0a */
.L_x_2094:
[----:B------:R-:W-:Y:S05]  /*83f0*/  BSYNC.RECONVERGENT B1 ;  /* 0x0000000000017941 */ /* 0x000fea0003800200 */
.L_x_2093:
[----:B01234-:R-:W0:Y:S02]  /*8400*/  LDC.64 R136, c[0x0][0x380] ;  /* 0x0000e000ff887b82 */ /* 0x01fe240000000a00 */
[----:B0-----:R-:W-:-:S04]  /*8410*/  LEA R215, R136, R215, 0x2 ;  /* 0x000000d788d77211 */ /* 0x001fc800078e10ff */
[----:B------:R-:W-:-:S13]  /*8420*/  ISETP.GE.AND P0, PT, R215, R137, PT ;  /* 0x00000089d700720c */ /* 0x000fda0003f06270 */
[----:B------:R-:W-:Y:S05]  /*8430*/  @!P0 BRA `(.L_x_2103) ;  /* 0xffffff8400088947 */ /* 0x000fea000383ffff */
.L_x_2041:
[----:B------:R-:W-:Y:S05]  /*8440*/  BSYNC B0 ;  /* 0x0000000000007941 */ /* 0x000fea0003800000 */
.L_x_2040:
[----:B------:R-:W2:Y:S01]  /*8450*/  LDL.LU R136, [R1] ;  /* 0x0000000001887983 */ /* 0x000ea20000300800 */
[----:B------:R-:W-:Y:S01]  /*8460*/  MOV R2, 0x400 ;  /* 0x0000040000027802 */ /* 0x000fe20000000f00 */
[----:B------:R-:W-:Y:S05]  /*8470*/  WARPSYNC.ALL ;  /* 0x0000000000007948 */ /* 0x000fea0003800000 */
[----:B-----5:R-:W0:Y:S01]  /*8480*/  S2R R52, SR_TID.X ;  /* 0x0000000000347919 */ /* 0x020e220000002100 */
[----:B------:R-:W2:Y:S01]  /*8490*/  S2UR UR4, SR_CTAID.X ;  /* 0x00000000000479c3 */ /* 0x000ea20000002500 */
[----:B------:R-:W1:Y:S01]  /*84a0*/  LDCU.128 UR16, c[0x0][0x440] ;  /* 0x00008800ff1077ac */ /* 0x000e620008000c00 */
[----:B------:R-:W3:Y:S01]  /*84b0*/  S2R R3, SR_CgaCtaId ;  /* 0x0000000000037919 */ /* 0x000ee20000008800 */
[----:B0-----:R-:W-:-:S02]  /*84c0*/  SHF.R.U32.HI R0, RZ, 0x5, R52 ;  /* 0x00000005ff007819 */ /* 0x001fc40000011634 */
[----:B------:R-:W-:Y:S02]  /*84d0*/  LOP3.LUT R5, R52, 0x1f, RZ, 0xc0, !PT ;  /* 0x0000001f34057812 */ /* 0x000fe400078ec0ff */
[----:B---3--:R-:W-:-:S03]  /*84e0*/  LEA R3, R3, R2, 0x18 ;  /* 0x0000000203037211 */ /* 0x008fc600078ec0ff */
[----:B------:R-:W-:Y:S01]  /*84f0*/  IMAD R0, R0, 0xa0, R5 ;  /* 0x000000a000007824 */ /* 0x000fe200078e0205 */
[----:B------:R-:W-:-:S04]  /*8500*/  LEA R6, R52, R3, 0x2 ;  /* 0x0000000334067211 */ /* 0x000fc800078e10ff */
[----:B------:R-:W-:-:S05]  /*8510*/  LEA R0, R0, R3, 0x5 ;  /* 0x0000000300007211 */ /* 0x000fca00078e28ff */
        /* <DEDUP_REMOVED lines=12> */
[----:B------:R-:W3:Y:S04]  /*85e0*/  LDS R5, [R6+0x1400] ;  /* 0x0014000006057984 */ /* 0x000ee80000000800 */
[----:B------:R-:W4:Y:S04]  /*85f0*/  LDS R3, [R6+0x200] ;  /* 0x0002000006037984 */ /* 0x000f280000000800 */
        /* <DEDUP_REMOVED lines=8> */
[----:B0-----:R-:W-:-:S03]  /*8680*/  FADD.FTZ R2, RZ, R2 ;  /* 0x00000002ff027221 */ /* 0x001fc60000010000 */
[----:B------:R-:W0:Y:S01]  /*8690*/  LDS R18, [R6+0x1e00] ;  /* 0x001e000006127984 */ /* 0x000e220000000800 */
[----:B---3--:R-:W-:-:S03]  /*86a0*/  FADD.FTZ R2, R2, R5 ;  /* 0x0000000502027221 */ /* 0x008fc60000010000 */
[----:B------:R-:W3:Y:S01]  /*86b0*/  LDS R10, [R6+0xc00] ;  /* 0x000c0000060a7984 */ /* 0x000ee20000000800 */
[----:B----4-:R-:W-:-:S03]  /*86c0*/  FADD.FTZ R3, RZ, R3 ;  /* 0x00000003ff037221 */ /* 0x010fc60000010000 */
[----:B------:R-:W4:Y:S01]  /*86d0*/  LDS R19, [R6+0x2000] ;  /* 0x0020000006137984 */ /* 0x000f220000000800 */
[----:B-1----:R-:W-:-:S03]  /*86e0*/  FADD.FTZ R3, R3, R14 ;  /* 0x0000000e03037221 */ /* 0x002fc60000010000 */
        /* <DEDUP_REMOVED lines=15> */
[----:B0-----:R-:W-:-:S03]  /*87e0*/  FADD.FTZ R9, R9, R18 ;  /* 0x0000001209097221 */ /* 0x001fc60000010000 */
[----:B------:R-:W0:Y:S01]  /*87f0*/  LDS R25, [R6+0x2c00] ;  /* 0x002c000006197984 */ /* 0x000e220000000800 */
[----:B---3--:R-:W-:-:S03]  /*8800*/  FADD.FTZ R10, RZ, R10 ;  /* 0x0000000aff0a7221 */ /* 0x008fc60000010000 */
[----:B------:R-:W3:Y:S01]  /*8810*/  LDS R26, [R6+0x2e00] ;  /* 0x002e0000061a7984 */ /* 0x000ee20000000800 */
[----:B----4-:R-:W-:-:S03]  /*8820*/  FADD.FTZ R10, R10, R19 ;  /* 0x000000130a0a7221 */ /* 0x010fc60000010000 */
[----:B------:R-:W4:Y:S01]  /*8830*/  LDS R27, [R6+0x3000] ;  /* 0x00300000061b7984 */ /* 0x000f220000000800 */
[----:B-1----:R-:W-:-:S03]  /*8840*/  FADD.FTZ R11, RZ, R11 ;  /* 0x0000000bff0b7221 */ /* 0x002fc60000010000 */
        /* <DEDUP_REMOVED lines=17> */
[----:B---3--:R-:W-:-:S03]  /*8960*/  FADD.FTZ R7, R7, R26 ;  /* 0x0000001a07077221 */ /* 0x008fc60000010000 */
[----:B------:R-:W3:Y:S01]  /*8970*/  LDS R37, [R6+0x4400] ;  /* 0x0044000006257984 */ /* 0x000ee20000000800 */
[----:B----4-:R-:W-:-:S03]  /*8980*/  FADD.FTZ R8, R8, R27 ;  /* 0x0000001b08087221 */ /* 0x010fc60000010000 */
[----:B------:R-:W4:Y:S01]  /*8990*/  LDS R38, [R6+0x4600] ;  /* 0x0046000006267984 */ /* 0x000f220000000800 */
        /* <DEDUP_REMOVED lines=8> */
[----:B------:R-:W-:Y:S01]  /*8a20*/  FADD.FTZ R13, R13, R32 ;  /* 0x000000200d0d7221 */ /* 0x000fe20000010000 */
[----:B------:R-:W-:Y:S01]  /*8a30*/  BAR.SYNC.DEFER_BLOCKING 0x0 ;  /* 0x0000000000007b1d */ /* 0x000fe20000010000 */
[----:B------:R-:W-:Y:S01]  /*8a40*/  FADD.FTZ R33, R2, R33 ;  /* 0x0000002102217221 */ /* 0x000fe20000010000 */
[----:B------:R-:W-:Y:S01]  /*8a50*/  FADD.FTZ R15, R3, R34 ;  /* 0x00000022030f7221 */ /* 0x000fe20000010000 */
[----:B------:R-:W-:Y:S01]  /*8a60*/  FADD.FTZ R35, R4, R35 ;  /* 0x0000002304237221 */ /* 0x000fe20000010000 */
[----:B0-----:R-:W-:Y:S01]  /*8a70*/  FADD.FTZ R7, R7, R36 ;  /* 0x0000002407077221 */ /* 0x001fe20000010000 */
[----:B---3--:R-:W-:Y:S01]  /*8a80*/  FADD.FTZ R37, R8, R37 ;  /* 0x0000002508257221 */ /* 0x008fe20000010000 */
[----:B--2---:R-:W-:Y:S02]  /*8a90*/  IMAD R47, R136, UR4, RZ ;  /* 0x00000004882f7c24 */ /* 0x004fe4000f8e02ff */
[----:B----4-:R-:W-:Y:S01]  /*8aa0*/  FADD.FTZ R9, R9, R38 ;  /* 0x0000002609097221 */ /* 0x010fe20000010000 */
[----:B------:R-:W-:Y:S02]  /*8ab0*/  STS.128 [R0], R248 ;  /* 0x000000f800007388 */ /* 0x000fe40000000c00 */
[----:B------:R-:W-:Y:S01]  /*8ac0*/  IADD3 R54, P0, PT, R47, R52, RZ ;  /* 0x000000342f367210 */ /* 0x000fe20007f1e0ff */
[----:B-1----:R-:W-:Y:S01]  /*8ad0*/  FADD.FTZ R39, R10, R39 ;  /* 0x000000270a277221 */ /* 0x002fe20000010000 */
[----:B------:R-:W-:Y:S01]  /*8ae0*/  LOP3.LUT R52, R52, 0x7f, RZ, 0x3c, !PT ;  /* 0x0000007f34347812 */ /* 0x000fe200078e3cff */
[----:B------:R-:W-:Y:S01]  /*8af0*/  STS.128 [R0+0x10], R244 ;  /* 0x000010f400007388 */ /* 0x000fe20000000c00 */
[----:B------:R-:W-:Y:S01]  /*8b00*/  IADD3.X R57, PT, PT, RZ, RZ, RZ, P0, !PT ;  /* 0x000000ffff397210 */ /* 0x000fe200007fe4ff */
[----:B------:R-:W-:Y:S01]  /*8b10*/  FADD.FTZ R11, R11, R40 ;  /* 0x000000280b0b7221 */ /* 0x000fe20000010000 */
[----:B------:R-:W-:Y:S01]  /*8b20*/  IADD3 R52, PT, PT, R52, R136, RZ ;  /* 0x0000008834347210 */ /* 0x000fe20007ffe0ff */
[----:B------:R-:W-:Y:S01]  /*8b30*/  STS.128 [R0+0x400], R240 ;  /* 0x000400f000007388 */ /* 0x000fe20000000c00 */
[----:B------:R-:W-:Y:S01]  /*8b40*/  SHF.L.U64.HI R57, R54, 0x2, R57 ;  /* 0x0000000236397819 */ /* 0x000fe20000010239 */
[----:B------:R-:W-:Y:S01]  /*8b50*/  FADD.FTZ R41, R12, R41 ;  /* 0x000000290c297221 */ /* 0x000fe20000010000 */
[----:B------:R-:W-:Y:S01]  /*8b60*/  SHF.L.U32 R54, R54, 0x2, RZ ;  /* 0x0000000236367819 */ /* 0x000fe200000006ff */
[----:B------:R-:W-:Y:S01]  /*8b70*/  STS.128 [R0+0x410], R236 ;  /* 0x000410ec00007388 */ /* 0x000fe20000000c00 */
[----:B------:R-:W-:Y:S01]  /*8b80*/  ISETP.GE.U32.AND P5, PT, R52, 0x180, PT ;  /* 0x000001803400780c */ /* 0x000fe20003fa6070 */
[----:B------:R-:W-:Y:S01]  /*8b90*/  FADD.FTZ R13, R13, R42 ;  /* 0x0000002a0d0d7221 */ /* 0x000fe20000010000 */
[C---:B------:R-:W-:Y:S01]  /*8ba0*/  IADD3 R56, P0, PT, R54.reuse, UR18, RZ ;  /* 0x0000001236387c10 */ /* 0x040fe2000ff1e0ff */
[----:B------:R-:W-:Y:S01]  /*8bb0*/  STS.128 [R0+0x800], R232 ;  /* 0x000800e800007388 */ /* 0x000fe20000000c00 */
[----:B------:R-:W-:-:S02]  /*8bc0*/  IADD3 R54, P1, PT, R54, UR16, RZ ;  /* 0x0000001036367c10 */ /* 0x000fc4000ff3e0ff */
[C---:B------:R-:W-:Y:S01]  /*8bd0*/  IADD3.X R59, PT, PT, R57.reuse, UR19, RZ, P0, !PT ;  /* 0x00000013393b7c10 */ /* 0x040fe200087fe4ff */
[----:B------:R-:W-:Y:S01]  /*8be0*/  STS.128 [R0+0x810], R228 ;  /* 0x000810e400007388 */ /* 0x000fe20000000c00 */
[C---:B------:R-:W-:Y:S02]  /*8bf0*/  ISETP.GE.U32.AND P0, PT, R52.reuse, 0x80, PT ;  /* 0x000000803400780c */ /* 0x040fe40003f06070 */
[----:B------:R-:W-:Y:S01]  /*8c00*/  IADD3.X R57, PT, PT, R57, UR17, RZ, P1, !PT ;  /* 0x0000001139397c10 */ /* 0x000fe20008ffe4ff */
[----:B------:R-:W-:Y:S01]  /*8c10*/  STS.128 [R0+0xc00], R224 ;  /* 0x000c00e000007388 */ /* 0x000fe20000000c00 */
[C---:B------:R-:W-:Y:S02]  /*8c20*/  ISETP.GE.U32.AND P1, PT, R52.reuse, 0x100, PT ;  /* 0x000001003400780c */ /* 0x040fe40003f26070 */
[----:B------:R-:W-:Y:S01]  /*8c30*/  ISETP.GE.U32.AND P4, PT, R52, 0x280, PT ;  /* 0x000002803400780c */ /* 0x000fe20003f86070 */
[----:B------:R-:W-:Y:S04]  /*8c40*/  STS.128 [R0+0xc10], R220 ;  /* 0x000c10dc00007388 */ /* 0x000fe80000000c00 */
[----:B------:R-:W-:Y:S02]  /*8c50*/  STS.128 [R0+0x1000], R216 ;  /* 0x001000d800007388 */ /* 0x000fe40000000c00 */
[----:B------:R-:W-:-:S02]  /*8c60*/  @P0 MOV R2, R56 ;  /* 0x0000003800020202 */ /* 0x000fc40000000f00 */
[----:B------:R-:W-:Y:S01]  /*8c70*/  STS.128 [R0+0x1010], R208 ;  /* 0x001010d000007388 */ /* 0x000fe20000000c00 */
[----:B------:R-:W-:Y:S01]  /*8c80*/  @P0 MOV R3, R59 ;  /* 0x0000003b00030202 */ /* 0x000fe20000000f00 */
        /* <DEDUP_REMOVED lines=30> */
[----:B---3--:R-:W-:Y:S02]  /*8e70*/  @P0 MOV R2, R54 ;  /* 0x0000003600020202 */ /* 0x008fe40000000f00 */
[----:B------:R-:W-:Y:S01]  /*8e80*/  LDS R45, [R6+0x4400] ;  /* 0x00440000062d7984 */ /* 0x000fe20000000800 */
        /* <DEDUP_REMOVED lines=11> */
[----:B------:R-:W-:-:S02]  /*8f40*/  @P1 MOV R5, R57 ;  /* 0x0000003900051202 */ /* 0x000fc40000000f00 */
[----:B------:R-:W-:Y:S01]  /*8f50*/  @P1 IADD3.X R57, PT, PT, RZ, R57, RZ, P2, !PT ;  /* 0x00000039ff391210 */ /* 0x000fe200017fe4ff */
[----:B------:R-:W-:Y:S01]  /*8f60*/  LDS R20, [R6+0x3200] ;  /* 0x0032000006147984 */ /* 0x000fe20000000800 */
[----:B------:R-:W-:Y:S01]  /*8f70*/  ISETP.GE.U32.AND P3, PT, R52, 0x300, PT ;  /* 0x000003003400780c */ /* 0x000fe20003f66070 */
[----:B-1----:R-:W-:Y:S01]  /*8f80*/  FADD.FTZ R14, RZ, R14 ;  /* 0x0000000eff0e7221 */ /* 0x002fe20000010000 */
[----:B----4-:R-:W-:Y:S01]  /*8f90*/  @P1 MOV R2, R56 ;  /* 0x0000003800021202 */ /* 0x010fe20000000f00 */
[----:B------:R-:W-:Y:S01]  /*8fa0*/  LDS R22, [R6+0x4600] ;  /* 0x0046000006167984 */ /* 0x000fe20000000800 */
[----:B------:R-:W-:Y:S01]  /*8fb0*/  @P1 IADD3 R56, P0, PT, R56, 0x200, RZ ;  /* 0x0000020038381810 */ /* 0x000fe20007f1e0ff */
[----:B--2---:R-:W-:Y:S01]  /*8fc0*/  FADD.FTZ R14, R14, R25 ;  /* 0x000000190e0e7221 */ /* 0x004fe20000010000 */
[-C--:B------:R-:W-:Y:S01]  /*8fd0*/  @P1 MOV R3, R59.reuse ;  /* 0x0000003b00031202 */ /* 0x080fe20000000f00 */
[----:B------:R-:W1:Y:S01]  /*8fe0*/  LDS R16, [R6+0xc00] ;  /* 0x000c000006107984 */ /* 0x000e620000000800 */
[----:B------:R-:W-:-:S02]  /*8ff0*/  @P1 IADD3.X R59, PT, PT, RZ, R59, RZ, P0, !PT ;  /* 0x0000003bff3b1210 */ /* 0x000fc400007fe4ff */
[C---:B------:R-:W-:Y:S01]  /*9000*/  ISETP.GE.U32.AND P0, PT, R52.reuse, 0x200, PT ;  /* 0x000002003400780c */ /* 0x040fe20003f06070 */
[----:B------:R2:W-:Y:S01]  /*9010*/  @P1 STG.E desc[UR10][R2.64], R53 ;  /* 0x0000003502001986 */ /* 0x0005e2000c10190a */
[----:B------:R-:W-:-:S03]  /*9020*/  ISETP.GE.U32.AND P2, PT, R52, 0x380, PT ;  /* 0x000003803400780c */ /* 0x000fc60003f46070 */
[----:B------:R-:W-:Y:S04]  /*9030*/  @P1 STG.E desc[UR10][R4.64], R15 ;  /* 0x0000000f04001986 */ /* 0x000fe8000c10190a */
[----:B------:R-:W4:Y:S01]  /*9040*/  LDS R15, [R6+0xa00] ;  /* 0x000a0000060f7984 */ /* 0x000f220000000800 */
[----:B--2---:R-:W-:-:S03]  /*9050*/  @P5 MOV R2, R56 ;  /* 0x0000003800025202 */ /* 0x004fc60000000f00 */
[----:B------:R-:W2:Y:S01]  /*9060*/  LDS R17, [R6+0x2000] ;  /* 0x0020000006117984 */ /* 0x000ea20000000800 */
[-C--:B------:R-:W-:Y:S01]  /*9070*/  @P5 MOV R3, R59.reuse ;  /* 0x0000003b00035202 */ /* 0x080fe20000000f00 */
[----:B---3--:R-:W-:Y:S01]  /*9080*/  FADD.FTZ R0, RZ, R0 ;  /* 0x00000000ff007221 */ /* 0x008fe20000010000 */
[----:B------:R-:W-:Y:S01]  /*9090*/  @P5 IADD3 R56, P1, PT, R56, 0x200, RZ ;  /* 0x0000020038385810 */ /* 0x000fe20007f3e0ff */
[----:B------:R-:W-:Y:S02]  /*90a0*/  LDS R29, [R6+0x4800] ;  /* 0x00480000061d7984 */ /* 0x000fe40000000800 */
[----:B------:R-:W-:Y:S01]  /*90b0*/  FADD.FTZ R0, R0, R23 ;  /* 0x0000001700007221 */ /* 0x000fe20000010000 */
[----:B------:R-:W-:Y:S01]  /*90c0*/  @P5 IADD3.X R59, PT, PT, RZ, R59, RZ, P1, !PT ;  /* 0x0000003bff3b5210 */ /* 0x000fe20000ffe4ff */
[----:B------:R3:W-:Y:S01]  /*90d0*/  @P5 STG.E desc[UR10][R2.64], R55 ;  /* 0x0000003702005986 */ /* 0x0007e2000c10190a */
[----:B------:R-:W-:Y:S01]  /*90e0*/  ISETP.GE.U32.AND P1, PT, R52, 0x400, PT ;  /* 0x000004003400780c */ /* 0x000fe20003f26070 */
[----:B0-----:R-:W-:-:S02]  /*90f0*/  FADD.FTZ R0, R0, R33 ;  /* 0x0000002100007221 */ /* 0x001fc40000010000 */
[----:B------:R-:W0:Y:S02]  /*9100*/  LDS R23, [R6+0x3400] ;  /* 0x0034000006177984 */ /* 0x000e240000000800 */
[----:B------:R-:W-:Y:S02]  /*9110*/  FADD.FTZ R43, R0, R43 ;  /* 0x0000002b002b7221 */ /* 0x000fe40000010000 */
[----:B------:R-:W0:Y:S01]  /*9120*/  LDS R0, [R6+0xe00] ;  /* 0x000e000006007984 */ /* 0x000e220000000800 */
[----:B---3--:R-:W-:-:S03]  /*9130*/  @P5 MOV R2, R54 ;  /* 0x0000003600025202 */ /* 0x008fc60000000f00 */
[----:B------:R-:W3:Y:S01]  /*9140*/  LDS R19, [R6+0x2200] ;  /* 0x0022000006137984 */ /* 0x000ee20000000800 */
[-C--:B------:R-:W-:Y:S01]  /*9150*/  @P5 MOV R3, R57.reuse ;  /* 0x0000003900035202 */ /* 0x080fe20000000f00 */
[----:B-1----:R-:W-:Y:S01]  /*9160*/  FADD.FTZ R16, RZ, R16 ;  /* 0x00000010ff107221 */ /* 0x002fe20000010000 */
[----:B------:R-:W-:Y:S01]  /*9170*/  @P5 IADD3 R54, P6, PT, R54, 0x200, RZ ;  /* 0x0000020036365810 */ /* 0x000fe20007fde0ff */
[----:B------:R-:W1:Y:S03]  /*9180*/  LDS R8, [R6+0x1000] ;  /* 0x0010000006087984 */ /* 0x000e660000000800 */
[----:B------:R-:W-:Y:S01]  /*9190*/  @P5 IADD3.X R57, PT, PT, RZ, R57, RZ, P6, !PT ;  /* 0x00000039ff395210 */ /* 0x000fe200037fe4ff */
[----:B------:R2:W-:Y:S01]  /*91a0*/  @P5 STG.E desc[UR10][R2.64], R35 ;  /* 0x0000002302005986 */ /* 0x0005e2000c10190a */
[----:B------:R-:W-:Y:S02]  /*91b0*/  @P0 MOV R4, R54 ;  /* 0x0000003600040202 */ /* 0x000fe40000000f00 */
[----:B------:R-:W-:Y:S01]  /*91c0*/  @P0 MOV R5, R57 ;  /* 0x0000003900050202 */ /* 0x000fe20000000f00 */
[----:B------:R-:W1:Y:S01]  /*91d0*/  LDS R35, [R6+0x3000] ;  /* 0x0030000006237984 */ /* 0x000e620000000800 */
[----:B------:R-:W-:Y:S01]  /*91e0*/  ISETP.GE.U32.AND P5, PT, R52, 0x480, PT ;  /* 0x000004803400780c */ /* 0x000fe20003fa6070 */
[----:B----4-:R-:W-:-:S02]  /*91f0*/  FADD.FTZ R15, RZ, R15 ;  /* 0x0000000fff0f7221 */ /* 0x010fc40000010000 */
[----:B------:R-:W4:Y:S02]  /*9200*/  LDS R25, [R6+0x3600] ;  /* 0x0036000006197984 */ /* 0x000f240000000800 */
[----:B------:R-:W-:Y:S01]  /*9210*/  FADD.FTZ R15, R15, R18 ;  /* 0x000000120f0f7221 */ /* 0x000fe20000010000 */
[----:B--2---:R-:W-:Y:S01]  /*9220*/  FADD.FTZ R16, R16, R17 ;  /* 0x0000001110107221 */ /* 0x004fe20000010000 */
[----:B------:R-:W-:Y:S01]  /*9230*/  @P0 MOV R2, R56 ;  /* 0x0000003800020202 */ /* 0x000fe20000000f00 */
[----:B------:R-:W2:Y:S01]  /*9240*/  LDS R21, [R6+0x2400] ;  /* 0x0024000006157984 */ /* 0x000ea20000000800 */
[----:B------:R-:W-:Y:S01]  /*9250*/  @P0 IADD3 R56, P6, PT, R56, 0x200, RZ ;  /* 0x0000020038380810 */ /* 0x000fe20007fde0ff */
[----:B------:R-:W-:Y:S01]  /*9260*/  FADD.FTZ R15, R15, R20 ;  /* 0x000000140f0f7221 */ /* 0x000fe20000010000 */
[-C--:B------:R-:W-:Y:S01]  /*9270*/  @P0 MOV R3, R59.reuse ;  /* 0x0000003b00030202 */ /* 0x080fe20000000f00 */
[----:B------:R-:W2:Y:S01]  /*9280*/  LDS R31, [R6+0x4a00] ;  /* 0x004a0000061f7984 */ /* 0x000ea20000000800 */
[----:B------:R-:W-:-:S02]  /*9290*/  @P0 IADD3.X R59, PT, PT, RZ, R59, RZ, P6, !PT ;  /* 0x0000003bff3b0210 */ /* 0x000fc400037fe4ff */
[----:B------:R-:W-:Y:S01]  /*92a0*/  @P0 IADD3 R54, P6, PT, R54, 0x200, RZ ;  /* 0x0000020036360810 */ /* 0x000fe20007fde0ff */
[----:B------:R3:W-:Y:S01]  /*92b0*/  @P0 STG.E desc[UR10][R2.64], R43 ;  /* 0x0000002b02000986 */ /* 0x0007e2000c10190a */
[----:B0-----:R-:W-:Y:S02]  /*92c0*/  FADD.FTZ R16, R16, R23 ;  /* 0x0000001710107221 */ /* 0x001fe40000010000 */
[----:B------:R-:W-:Y:S01]  /*92d0*/  @P0 IADD3.X R57, PT, PT, RZ, R57, RZ, P6, !PT ;  /* 0x00000039ff390210 */ /* 0x000fe200037fe4ff */
[----:B------:R0:W-:Y:S01]  /*92e0*/  @P0 STG.E desc[UR10][R4.64], R7 ;  /* 0x0000000704000986 */ /* 0x0001e2000c10190a */
[----:B------:R-:W-:Y:S01]  /*92f0*/  ISETP.GE.U32.AND P6, PT, R52, 0x500, PT ;  /* 0x000005003400780c */ /* 0x000fe20003fc6070 */
[----:B------:R-:W-:Y:S01]  /*9300*/  FADD.FTZ R29, R16, R29 ;  /* 0x0000001d101d7221 */ /* 0x000fe20000010000 */
[----:B------:R-:W-:Y:S01]  /*9310*/  FADD.FTZ R0, RZ, R0 ;  /* 0x00000000ff007221 */ /* 0x000fe20000010000 */
[----:B------:R-:W2:Y:S03]  /*9320*/  LDS R27, [R6+0x3800] ;  /* 0x00380000061b7984 */ /* 0x000ea60000000800 */
[----:B---3--:R-:W-:Y:S01]  /*9330*/  FADD.FTZ R0, R0, R19 ;  /* 0x0000001300007221 */ /* 0x008fe20000010000 */
[----:B------:R-:W-:Y:S01]  /*9340*/  @P4 MOV R2, R56 ;  /* 0x0000003800024202 */ /* 0x000fe20000000f00 */
[----:B------:R-:W3:Y:S01]  /*9350*/  LDS R7, [R6+0x1200] ;  /* 0x0012000006077984 */ /* 0x000ee20000000800 */
[----:B------:R-:W-:Y:S01]  /*9360*/  @P4 MOV R3, R59 ;  /* 0x0000003b00034202 */ /* 0x000fe20000000f00 */
[----:B-1----:R-:W-:Y:S01]  /*9370*/  FADD.FTZ R8, RZ, R8 ;  /* 0x00000008ff087221 */ /* 0x002fe20000010000 */
[----:B------:R-:W-:Y:S01]  /*9380*/  @P4 IADD3 R56, P0, PT, R56, 0x200, RZ ;  /* 0x0000020038384810 */ /* 0x000fe20007f1e0ff */
[----:B------:R-:W1:Y:S01]  /*9390*/  LDS R33, [R6+0x4c00] ;  /* 0x004c000006217984 */ /* 0x000e620000000800 */
[----:B0-----:R-:W-:-:S02]  /*93a0*/  FADD.FTZ R5, R15, R22 ;  /* 0x000000160f057221 */ /* 0x001fc40000010000 */
[----:B------:R-:W-:Y:S01]  /*93b0*/  @P4 IADD3.X R59, PT, PT, RZ, R59, RZ, P0, !PT ;  /* 0x0000003bff3b4210 */ /* 0x000fe200007fe4ff */
[----:B------:R-:W0:Y:S01]  /*93c0*/  LDS R10, [R6+0x2600] ;  /* 0x00260000060a7984 */ /* 0x000e220000000800 */
[----:B------:R-:W-:-:S03]  /*93d0*/  FADD.FTZ R14, R14, R35 ;  /* 0x000000230e0e7221 */ /* 0x000fc60000010000 */
[----:B------:R-:W0:Y:S01]  /*93e0*/  LDS R15, [R6+0x3a00] ;  /* 0x003a0000060f7984 */ /* 0x000e220000000800 */
[----:B------:R-:W-:Y:S01]  /*93f0*/  FADD.FTZ R45, R14, R45 ;  /* 0x0000002d0e2d7221 */ /* 0x000fe20000010000 */
[----:B----4-:R-:W-:Y:S02]  /*9400*/  FADD.FTZ R0, R0, R25 ;  /* 0x0000001900007221 */ /* 0x010fe40000010000 */
[----:B------:R-:W4:Y:S01]  /*9410*/  LDS R17, [R6+0x4e00] ;  /* 0x004e000006117984 */ /* 0x000f220000000800 */
[----:B--2---:R-:W-:-:S03]  /*9420*/  FADD.FTZ R8, R8, R21 ;  /* 0x0000001508087221 */ /* 0x004fc60000010000 */
[----:B------:R2:W-:Y:S01]  /*9430*/  @P4 STG.E desc[UR10][R2.64], R45 ;  /* 0x0000002d02004986 */ /* 0x0005e2000c10190a */
[----:B------:R-:W-:Y:S01]  /*9440*/  FADD.FTZ R31, R0, R31 ;  /* 0x0000001f001f7221 */ /* 0x000fe20000010000 */
[----:B--2---:R-:W-:Y:S02]  /*9450*/  @P4 MOV R2, R54 ;  /* 0x0000003600024202 */ /* 0x004fe40000000f00 */
[----:B------:R-:W-:Y:S01]  /*9460*/  @P4 MOV R3, R57 ;  /* 0x0000003900034202 */ /* 0x000fe20000000f00 */
[----:B------:R-:W-:Y:S01]  /*9470*/  FADD.FTZ R8, R8, R27 ;  /* 0x0000001b08087221 */ /* 0x000fe20000010000 */
[----:B------:R-:W-:-:S03]  /*9480*/  @P4 IADD3 R54, P0, PT, R54, 0x200, RZ ;  /* 0x0000020036364810 */ /* 0x000fc60007f1e0ff */
[----:B------:R2:W-:Y:S01]  /*9490*/  @P4 STG.E desc[UR10][R2.64], R37 ;  /* 0x0000002502004986 */ /* 0x0005e2000c10190a */
[----:B------:R-:W-:Y:S01]  /*94a0*/  @P4 IADD3.X R57, PT, PT, RZ, R57, RZ, P0, !PT ;  /* 0x00000039ff394210 */ /* 0x000fe200007fe4ff */
[----:B---3--:R-:W-:Y:S01]  /*94b0*/  FADD.FTZ R7, RZ, R7 ;  /* 0x00000007ff077221 */ /* 0x008fe20000010000 */
[----:B-1----:R-:W-:-:S03]  /*94c0*/  FADD.FTZ R33, R8, R33 ;  /* 0x0000002108217221 */ /* 0x002fc60000010000 */
[----:B0-----:R-:W-:Y:S01]  /*94d0*/  FADD.FTZ R10, R7, R10 ;  /* 0x0000000a070a7221 */ /* 0x001fe20000010000 */
[----:B--2---:R-:W-:-:S03]  /*94e0*/  @P3 MOV R2, R56 ;  /* 0x0000003800023202 */ /* 0x004fc60000000f00 */
[----:B------:R-:W-:Y:S01]  /*94f0*/  FADD.FTZ R10, R10, R15 ;  /* 0x0000000f0a0a7221 */ /* 0x000fe20000010000 */
[-C--:B------:R-:W-:Y:S02]  /*9500*/  @P3 MOV R3, R59.reuse ;  /* 0x0000003b00033202 */ /* 0x080fe40000000f00 */
[----:B------:R-:W-:Y:S01]  /*9510*/  @P3 IADD3 R56, P0, PT, R56, 0x200, RZ ;  /* 0x0000020038383810 */ /* 0x000fe20007f1e0ff */
[----:B----4-:R-:W-:Y:S02]  /*9520*/  FADD.FTZ R17, R10, R17 ;  /* 0x000000110a117221 */ /* 0x010fe40000010000 */
[----:B------:R0:W-:Y:S01]  /*9530*/  @P3 STG.E desc[UR10][R2.64], R5 ;  /* 0x0000000502003986 */ /* 0x0001e2000c10190a */
[----:B------:R-:W-:Y:S02]  /*9540*/  @P3 IADD3.X R59, PT, PT, RZ, R59, RZ, P0, !PT ;  /* 0x0000003bff3b3210 */ /* 0x000fe400007fe4ff */
[----:B0-----:R-:W-:Y:S02]  /*9550*/  @P3 MOV R2, R54 ;  /* 0x0000003600023202 */ /* 0x001fe40000000f00 */
[----:B------:R-:W-:-:S02]  /*9560*/  @P3 MOV R3, R57 ;  /* 0x0000003900033202 */ /* 0x000fc40000000f00 */
        /* <DEDUP_REMOVED lines=41> */
.L_x_2052:
        /* <DEDUP_REMOVED lines=8> */
.L_x_2105:
[----:B------:R-:W-:Y:S05]  /*9880*/  BSYNC B1 ;  /* 0x0000000000017941 */ /* 0x000fea0003800000 */
.L_x_2104:
        /* <DEDUP_REMOVED lines=9> */
.L_x_2106:
[----:B------:R-:W-:Y:S01]  /*9920*/  MOV R195, R139 ;  /* 0x0000008b00c37202 */ /* 0x000fe20000000f00 */
[----:B------:R-:W-:Y:S01]  /*9930*/  HFMA2 R136, -RZ, RZ, 0, 1.1920928955078125e-07 ;  /* 0x00000002ff887431 */ /* 0x000fe200000001ff */
[----:B------:R-:W-:-:S07]  /*9940*/  MOV R140, R147 ;  /* 0x00000093008c7202 */ /* 0x000fce0000000f00 */
[----:B------:R-:W-:Y:S05]  /*9950*/  WARPSYNC.COLLECTIVE R138, `(.L_x_2107) ;  /* 0x000000008a087348 */ /* 0x000fea0003c00000 */
[----:B------:R0:W1:Y:S02]  /*9960*/  SHFL.BFLY P0, R147, R195, R136, R137 ;  /* 0x0c000088c3937389 */ /* 0x0000640000000089 */
[----:B01----:R-:W-:Y:S05]  /*9970*/  ENDCOLLECTIVE ;  /* 0x000000000000791b */ /* 0x003fea0003800000 */
.L_x_2107:
[----:B------:R-:W-:-:S05]  /*9980*/  FADD.FTZ R140, R140, R213 ;  /* 0x000000d58c8c7221 */ /* 0x000fca0000010000 */
[----:B------:R-:W-:Y:S02]  /*9990*/  MOV R195, R140 ;  /* 0x0000008c00c37202 */ /* 0x000fe40000000f00 */
[----:B------:R-:W-:-:S07]  /*99a0*/  MOV R142, R147 ;  /* 0x00000093008e7202 */ /* 0x000fce0000000f00 */
[----:B------:R-:W-:Y:S05]  /*99b0*/  WARPSYNC.COLLECTIVE R138, `(.L_x_2108) ;  /* 0x000000008a087348 */ /* 0x000fea0003c00000 */
[----:B------:R0:W1:Y:S02]  /*99c0*/  SHFL.BFLY P0, R147, R195, R136, R137 ;  /* 0x0c000088c3937389 */ /* 0x0000640000000089 */
[----:B01----:R-:W-:Y:S05]  /*99d0*/  ENDCOLLECTIVE ;  /* 0x000000000000791b */ /* 0x003fea0003800000 */
.L_x_2108:
[----:B------:R-:W-:-:S05]  /*99e0*/  FADD.FTZ R142, R139, R142 ;  /* 0x0000008e8b8e7221 */ /* 0x000fca0000010000 */
[----:B------:R-:W-:Y:S01]  /*99f0*/  MOV R195, R142 ;  /* 0x0000008e00c37202 */ /* 0x000fe20000000f00 */
[----:B------:R-:W-:Y:S01]  /*9a00*/  HFMA2 R136, -RZ, RZ, 0, 2.384185791015625e-07 ;  /* 0x00000004ff887431 */ /* 0x000fe200000001ff */
[----:B------:R-:W-:-:S07]  /*9a10*/  MOV R141, R147 ;  /* 0x00000093008d7202 */ /* 0x000fce0000000f00 */
[----:B------:R-:W-:Y:S05]  /*9a20*/  WARPSYNC.COLLECTIVE R138, `(.L_x_2109) ;  /* 0x000000008a087348 */ /* 0x000fea0003c00000 */
[----:B------:R0:W1:Y:S02]  /*9a30*/  SHFL.BFLY P0, R147, R195, R136, R137 ;  /* 0x0c000088c3937389 */ /* 0x0000640000000089 */
[----:B01----:R-:W-:Y:S05]  /*9a40*/  ENDCOLLECTIVE ;  /* 0x000000000000791b */ /* 0x003fea0003800000 */
.L_x_2109:
[----:B------:R-:W-:-:S05]  /*9a50*/  FADD.FTZ R141, R140, R141 ;  /* 0x0000008d8c8d7221 */ /* 0x000fca0000010000 */
[----:B------:R-:W-:Y:S02]  /*9a60*/  MOV R195, R141 ;  /* 0x0000008d00c37202 */ /* 0x000fe40000000f00 */
[----:B------:R-:W-:-:S07]  /*9a70*/  MOV R143, R147 ;  /* 0x00000093008f7202 */ /* 0x000fce0000000f00 */
[----:B------:R-:W-:Y:S05]  /*9a80*/  WARPSYNC.COLLECTIVE R138, `(.L_x_2110) ;  /* 0x000000008a087348 */ /* 0x000fea0003c00000 */
[----:B------:R0:W1:Y:S02]  /*9a90*/  SHFL.BFLY P0, R147, R195, R136, R137 ;  /* 0x0c000088c3937389 */ /* 0x0000640000000089 */
[----:B01----:R-:W-:Y:S05]  /*9aa0*/  ENDCOLLECTIVE ;  /* 0x000000000000791b */ /* 0x003fea0003800000 */
.L_x_2110:
[----:B------:R-:W-:-:S05]  /*9ab0*/  FADD.FTZ R143, R142, R143 ;  /* 0x0000008f8e8f7221 */ /* 0x000fca0000010000 */
[----:B------:R-:W-:Y:S01]  /*9ac0*/  MOV R195, R143 ;  /* 0x0000008f00c37202 */ /* 0x000fe20000000f00 */
[----:B------:R-:W-:Y:S01]  /*9ad0*/  HFMA2 R136, -RZ, RZ, 0, 4.76837158203125e-07 ;  /* 0x00000008ff887431 */ /* 0x000fe200000001ff */
[----:B------:R-:W-:-:S07]  /*9ae0*/  MOV R144, R147 ;  /* 0x0000009300907202 */ /* 0x000fce0000000f00 */
[----:B------:R-:W-:Y:S05]  /*9af0*/  WARPSYNC.COLLECTIVE R138, `(.L_x_2111) ;  /* 0x000000008a087348 */ /* 0x000fea0003c00000 */
[----:B------:R0:W1:Y:S02]  /*9b00*/  SHFL.BFLY P0, R147, R195, R136, R137 ;  /* 0x0c000088c3937389 */ /* 0x0000640000000089 */
[----:B01----:R-:W-:Y:S05]  /*9b10*/  ENDCOLLECTIVE ;  /* 0x000000000000791b */ /* 0x003fea0003800000 */
.L_x_2111:
[----:B------:R-:W-:-:S05]  /*9b20*/  FADD.FTZ R144, R141, R144 ;  /* 0x000000908d907221 */ /* 0x000fca0000010000 */
[----:B------:R-:W-:Y:S02]  /*9b30*/  MOV R195, R144 ;  /* 0x0000009000c37202 */ /* 0x000fe40000000f00 */
[----:B------:R-:W-:-:S07]  /*9b40*/  MOV R146, R147 ;  /* 0x0000009300927202 */ /* 0x000fce0000000f00 */
[----:B------:R-:W-:Y:S05]  /*9b50*/  WARPSYNC.COLLECTIVE R138, `(.L_x_2112) ;  /* 0x000000008a087348 */ /* 0x000fea0003c00000 */
[----:B------:R0:W1:Y:S02]  /*9b60*/  SHFL.BFLY P0, R147, R195, R136, R137 ;  /* 0x0c000088c3937389 */ /* 0x0000640000000089 */
[----:B01----:R-:W-:Y:S05]  /*9b70*/  ENDCOLLECTIVE ;  /* 0x000000000000791b */ /* 0x003fea0003800000 */
.L_x_2112:
[----:B------:R-:W-:-:S05]  /*9b80*/  FADD.FTZ R146, R143, R146 ;  /* 0x000000928f927221 */ /* 0x000fca0000010000 */
[----:B------:R-:W-:Y:S01]  /*9b90*/  MOV R195, R146 ;  /* 0x0000009200c37202 */ /* 0x000fe20000000f00 */
[----:B------:R-:W-:Y:S01]  /*9ba0*/  HFMA2 R136, -RZ, RZ, 0, 9.5367431640625e-07 ;  /* 0x00000010ff887431 */ /* 0x000fe200000001ff */
[----:B------:R-:W-:-:S07]  /*9bb0*/  MOV R145, R147 ;  /* 0x0000009300917202 */ /* 0x000fce0000000f00 */
[----:B------:R-:W-:Y:S05]  /*9bc0*/  WARPSYNC.COLLECTIVE R138, `(.L_x_2113) ;  /* 0x000000008a087348 */ /* 0x000fea0003c00000 */
[----:B------:R0:W1:Y:S02]  /*9bd0*/  SHFL.BFLY P0, R147, R195, R136, R137 ;  /* 0x0c000088c3937389 */ /* 0x0000640000000089 */
[----:B01----:R-:W-:Y:S05]  /*9be0*/  ENDCOLLECTIVE ;  /* 0x000000000000791b */ /* 0x003fea0003800000 */
.L_x_2113:
[----:B------:R-:W-:-:S05]  /*9bf0*/  FADD.FTZ R145, R144, R145 ;  /* 0x0000009190917221 */ /* 0x000fca0000010000 */
[----:B------:R-:W-:Y:S02]  /*9c00*/  MOV R195, R145 ;  /* 0x0000009100c37202 */ /* 0x000fe40000000f00 */
[----:B------:R-:W-:-:S07]  /*9c10*/  MOV R139, R147 ;  /* 0x00000093008b7202 */ /* 0x000fce0000000f00 */
[----:B------:R-:W-:Y:S05]  /*9c20*/  WARPSYNC.COLLECTIVE R138, `(.L_x_2114) ;  /* 0x000000008a087348 */ /* 0x000fea0003c00000 */
[----:B------:R0:W1:Y:S02]  /*9c30*/  SHFL.BFLY P0, R147, R195, R136, R137 ;  /* 0x0c000088c3937389 */ /* 0x0000640000000089 */
[----:B01----:R-:W-:Y:S05]  /*9c40*/  ENDCOLLECTIVE ;  /* 0x000000000000791b */ /* 0x003fea0003800000 */
.L_x_2114:
[----:B------:R-:W-:Y:S01]  /*9c50*/  MOV R140, R147 ;  /* 0x00000093008c7202 */ /* 0x000fe20000000f00 */
[----:B------:R-:W-:Y:S06]  /*9c60*/  BRA `(.L_x_2115) ;  /* 0xffffff8c004c7947 */ /* 0x000fec000383ffff */
.L_x_2116:
        /* <DEDUP_REMOVED lines=9> */
.L_x_7104:


//--------------------- .text._ZN10layer_norm31ln_parallel_residual_bwd_kernelINS_13Kernel_traitsI13__nv_bfloat16S2_fS2_fjLj1280ELj1ELj4ELj1ELj16ENS_18Kernel_traits_baseILj1280ES2_S2_fS2_fjLj128EEEEELb0ELb1ELb1EEEvNS_9BwdParamsE --------------------------
	.section	.text._ZN10layer_norm31ln_parallel_residual_bwd_kernelINS_13Kernel_traitsI13__nv_bfloat16S2_fS2_fjLj1280ELj1ELj4ELj1ELj16ENS_18Kernel_traits_baseILj1280ES2_S2_fS2_fjLj128EEEEELb0ELb1ELb1EEEvNS_9BwdParamsE,"ax",@progbits
	.align	128
        .global         _ZN10layer_norm31ln_parallel_residual_bwd_kernelINS_13Kernel_traitsI13__nv_bfloat16S2_fS2_fjLj1280ELj1ELj4ELj1ELj16ENS_18Kernel_traits_baseILj1280ES2_S2_fS2_fjLj128EEEEELb0ELb1ELb1EEEvNS_9BwdParamsE
        .type           _ZN10layer_norm31ln_parallel_residual_bwd_kernelINS_13Kernel_traitsI13__nv_bfloat16S2_fS2_fjLj1280ELj1ELj4ELj1ELj16ENS_18Kernel_traits_baseILj1280ES2_S2_fS2_fjLj128EEEEELb0ELb1ELb1EEEvNS_9BwdParamsE,@function
        .size           _ZN10layer_norm31ln_parallel_residual_bwd_kernelINS_13Kernel_traitsI13__nv_bfloat16S2_fS2_fjLj1280ELj1ELj4ELj1ELj16ENS_18Kernel_traits_baseILj1280ES2_S2_fS2_fjLj128EEEEELb0ELb1ELb1EEEvNS_9BwdParamsE,(.L_x_7105 - _ZN10layer_norm31ln_parallel_residual_bwd_kernelINS_13Kernel_traitsI13__nv_bfloat16S2_fS2_fjLj1280ELj1ELj4ELj1ELj16ENS_18Kernel_traits_baseILj1280ES2_S2_fS2_fjLj128EEEEELb0ELb1ELb1EEEvNS_9BwdParamsE)
        .other          _ZN10layer_norm31ln_parallel_residual_bwd_kernelINS_13Kernel_traitsI13__nv_bfloat16S2_fS2_fjLj1280ELj1ELj4ELj1ELj16ENS_18Kernel_traits_baseILj1280ES2_S2_fS2_fjLj128EEEEELb0ELb1ELb1EEEvNS_9BwdParamsE,@"STO_CUDA_ENTRY STV_DEFAULT"
_ZN10layer_norm31ln_parallel_residual_bwd_kernelINS_13Kernel_traitsI13__nv_bfloat16S2_fS2_fjLj1280ELj1ELj4ELj1ELj16ENS_18Kernel_traits_baseILj1280ES2_S2_fS2_fjLj128EEEEELb0ELb1ELb1EEEvNS_9BwdParamsE:
.text._ZN10layer_norm31ln_parallel_residual_bwd_kernelINS_13Kernel_traitsI13__nv_bfloat16S2_fS2_fjLj1280ELj1ELj4ELj1ELj16ENS_18Kernel_traits_baseILj1280ES2_S2_fS2_fjLj128EEEEELb0ELb1ELb1EEEvNS_9BwdParamsE:
        /* <DEDUP_REMOVED lines=65> */
[----:B------:R2:W5:Y:S01]  /*0410*/  LDG.E.128 R4, desc[UR10][R2.64+0x800] ;  /* 0x0008000a02047981 */ /* 0x000562000c1e1d00 */
        /* <DEDUP_REMOVED lines=31> */
[----:B--2---:R-:W-:Y:S02]  /*0610*/  SHF.L.U32 R3, R20, 0x10, RZ ;  /* 0x0000001014037819 */ /* 0x004fe400000006ff */
[----:B------:R-:W-:-:S02]  /*0620*/  SHF.L.U32 R2, R21, 0x10, RZ ;  /* 0x0000001015027819 */ /* 0x000fc400000006ff */
[----:B------:R-:W-:Y:S01]  /*0630*/  PRMT R0, R20, 0x7632, R0 ;  /* 0x0000763214007816 */ /* 0x000fe20000000000 */
[----:B------:R0:W-:Y:S01]  /*0640*/  STL [R1+0x68], R3 ;  /* 0x0000680301007387 */ /* 0x0001e20000100800 */
[----:B------:R-:W-:Y:S02]  /*0650*/  PRMT R36, R21, 0x7632, R36 ;  /* 0x0000763215247816 */ /* 0x000fe40000000024 */
[----:B------:R-:W-:Y:S02]  /*0660*/  CS2R R20, SRZ ;  /* 0x0000000000147805 */ /* 0x000fe4000001ff00 */
[----:B------:R-:W-:Y:S01]  /*0670*/  SHF.L.U32 R0, R0, 0x10, RZ ;  /* 0x0000001000007819 */ /* 0x000fe200000006ff */
[----:B------:R1:W-:Y:S01]  /*0680*/  STL [R1+0x60], R2 ;  /* 0x0000600201007387 */ /* 0x0003e20000100800 */
[----:B------:R-:W-:Y:S02]  /*0690*/  PRMT R37, R22, 0x7632, R37 ;  /* 0x0000763216257816 */ /* 0x000fe40000000025 */
[----:B------:R-:W-:-:S02]  /*06a0*/  PRMT R38, R23, 0x7632, R38 ;  /* 0x0000763217267816 */ /* 0x000fc40000000026 */
[----:B------:R-:W-:Y:S02]  /*06b0*/  SHF.L.U32 R48, R36, 0x10, RZ ;  /* 0x0000001024307819 */ /* 0x000fe400000006ff */
[----:B0-----:R-:W-:Y:S02]  /*06c0*/  SHF.L.U32 R3, R22, 0x10, RZ ;  /* 0x0000001016037819 */ /* 0x001fe400000006ff */
[----:B------:R-:W-:Y:S02]  /*06d0*/  SHF.L.U32 R36, R37, 0x10, RZ ;  /* 0x0000001025247819 */ /* 0x000fe400000006ff */
[----:B-1----:R-:W-:Y:S01]  /*06e0*/  SHF.L.U32 R2, R23, 0x10, RZ ;  /* 0x0000001017027819 */ /* 0x002fe200000006ff */
[----:B------:R0:W-:Y:S01]  /*06f0*/  STL [R1+0x58], R3 ;  /* 0x0000580301007387 */ /* 0x0001e20000100800 */
[----:B---3--:R-:W-:Y:S02]  /*0700*/  PRMT R39, R16, 0x7632, R39 ;  /* 0x0000763210277816 */ /* 0x008fe40000000027 */
[----:B------:R-:W-:-:S02]  /*0710*/  CS2R R22, SRZ ;  /* 0x0000000000167805 */ /* 0x000fc4000001ff00 */
[----:B------:R-:W-:Y:S01]  /*0720*/  PRMT R40, R17, 0x7632, R40 ;  /* 0x0000763211287816 */ /* 0x000fe20000000028 */
[----:B------:R1:W-:Y:S01]  /*0730*/  STL [R1+0x50], R2 ;  /* 0x0000500201007387 */ /* 0x0003e20000100800 */
[----:B------:R-:W-:Y:S02]  /*0740*/  PRMT R41, R18, 0x7632, R41 ;  /* 0x0000763212297816 */ /* 0x000fe40000000029 */
[----:B------:R-:W-:Y:S02]  /*0750*/  SHF.L.U32 R37, R39, 0x10, RZ ;  /* 0x0000001027257819 */ /* 0x000fe400000006ff */
[----:B------:R-:W-:Y:S02]  /*0760*/  PRMT R42, R19, 0x7632, R42 ;  /* 0x00007632132a7816 */ /* 0x000fe4000000002a */
[----:B0-----:R-:W-:Y:S02]  /*0770*/  SHF.L.U32 R3, R16, 0x10, RZ ;  /* 0x0000001010037819 */ /* 0x001fe400000006ff */
[----:B----4-:R-:W-:-:S02]  /*0780*/  PRMT R43, R12, 0x7632, R43 ;  /* 0x000076320c2b7816 */ /* 0x010fc4000000002b */
[----:B-1----:R-:W-:Y:S01]  /*0790*/  SHF.L.U32 R2, R17, 0x10, RZ ;  /* 0x0000001011027819 */ /* 0x002fe200000006ff */
[----:B------:R0:W-:Y:S01]  /*07a0*/  STL [R1+0x48], R3 ;  /* 0x0000480301007387 */ /* 0x0001e20000100800 */
[----:B------:R-:W-:Y:S02]  /*07b0*/  PRMT R44, R13, 0x7632, R44 ;  /* 0x000076320d2c7816 */ /* 0x000fe4000000002c */
[----:B------:R-:W-:Y:S02]  /*07c0*/  CS2R R16, SRZ ;  /* 0x0000000000107805 */ /* 0x000fe4000001ff00 */
[----:B------:R-:W-:Y:S01]  /*07d0*/  PRMT R45, R14, 0x7632, R45 ;  /* 0x000076320e2d7816 */ /* 0x000fe2000000002d */
[----:B------:R1:W-:Y:S01]  /*07e0*/  STL [R1+0x40], R2 ;  /* 0x0000400201007387 */ /* 0x0003e20000100800 */
[----:B------:R-:W-:Y:S02]  /*07f0*/  PRMT R46, R15, 0x7632, R46 ;  /* 0x000076320f2e7816 */ /* 0x000fe4000000002e */
[----:B-----5:R-:W-:-:S02]  /*0800*/  PRMT R47, R8, 0x7632, R47 ;  /* 0x00007632082f7816 */ /* 0x020fc4000000002f */
[----:B------:R-:W-:Y:S02]  /*0810*/  PRMT R252, R9, 0x7632, R252 ;  /* 0x0000763209fc7816 */ /* 0x000fe400000000fc */
[----:B0-----:R-:W-:Y:S02]  /*0820*/  SHF.L.U32 R3, R18, 0x10, RZ ;  /* 0x0000001012037819 */ /* 0x001fe400000006ff */
[----:B------:R-:W-:Y:S02]  /*0830*/  PRMT R250, R10, 0x7632, R250 ;  /* 0x000076320afa7816 */ /* 0x000fe400000000fa */
[----:B-1----:R-:W-:Y:S01]  /*0840*/  SHF.L.U32 R2, R19, 0x10, RZ ;  /* 0x0000001013027819 */ /* 0x002fe200000006ff */
[----:B------:R0:W-:Y:S01]  /*0850*/  STL [R1+0x38], R3 ;  /* 0x0000380301007387 */ /* 0x0001e20000100800 */
[----:B------:R-:W-:Y:S02]  /*0860*/  PRMT R248, R11, 0x7632, R248 ;  /* 0x000076320bf87816 */ /* 0x000fe400000000f8 */
[----:B------:R-:W-:-:S02]  /*0870*/  CS2R R18, SRZ ;  /* 0x0000000000127805 */ /* 0x000fc4000001ff00 */
[----:B------:R-:W-:Y:S01]  /*0880*/  PRMT R246, R4, 0x7632, R246 ;  /* 0x0000763204f67816 */ /* 0x000fe200000000f6 */
[----:B------:R1:W-:Y:S01]  /*0890*/  STL [R1+0x30], R2 ;  /* 0x0000300201007387 */ /* 0x0003e20000100800 */
[----:B------:R-:W-:Y:S02]  /*08a0*/  PRMT R244, R5, 0x7632, R244 ;  /* 0x0000763205f47816 */ /* 0x000fe400000000f4 */
[----:B------:R-:W-:Y:S02]  /*08b0*/  PRMT R242, R6, 0x7632, R242 ;  /* 0x0000763206f27816 */ /* 0x000fe400000000f2 */
[----:B------:R-:W-:Y:S02]  /*08c0*/  PRMT R240, R7, 0x7632, R240 ;  /* 0x0000763207f07816 */ /* 0x000fe400000000f0 */
[----:B0-----:R-:W-:Y:S02]  /*08d0*/  SHF.L.U32 R3, R12, 0x10, RZ ;  /* 0x000000100c037819 */ /* 0x001fe400000006ff */
[----:B------:R-:W-:-:S02]  /*08e0*/  SHF.L.U32 R251, R10, 0x10, RZ ;  /* 0x000000100afb7819 */ /* 0x000fc400000006ff */
[----:B-1----:R-:W-:Y:S01]  /*08f0*/  SHF.L.U32 R2, R13, 0x10, RZ ;  /* 0x000000100d027819 */ /* 0x002fe200000006ff */
[----:B------:R0:W-:Y:S01]  /*0900*/  STL [R1+0x28], R3 ;  /* 0x0000280301007387 */ /* 0x0001e20000100800 */
[----:B------:R-:W-:Y:S02]  /*0910*/  SHF.L.U32 R249, R11, 0x10, RZ ;  /* 0x000000100bf97819 */ /* 0x000fe400000006ff */
[----:B------:R-:W-:Y:S02]  /*0920*/  CS2R R12, SRZ ;  /* 0x00000000000c7805 */ /* 0x000fe4000001ff00 */
[----:B------:R-:W-:Y:S01]  /*0930*/  SHF.L.U32 R247, R4, 0x10, RZ ;  /* 0x0000001004f77819 */ /* 0x000fe200000006ff */
[----:B------:R1:W-:Y:S01]  /*0940*/  STL [R1+0x20], R2 ;  /* 0x0000200201007387 */ /* 0x0003e20000100800 */
[----:B------:R-:W-:Y:S02]  /*0950*/  SHF.L.U32 R245, R5, 0x10, RZ ;  /* 0x0000001005f57819 */ /* 0x000fe400000006ff */
[----:B------:R-:W-:-:S02]  /*0960*/  CS2R R10, SRZ ;  /* 0x00000000000a7805 */ /* 0x000fc4000001ff00 */
[----:B------:R-:W-:Y:S02]  /*0970*/  SHF.L.U32 R243, R6, 0x10, RZ ;  /* 0x0000001006f37819 */ /* 0x000fe400000006ff */
[----:B------:R-:W-:Y:S02]  /*0980*/  CS2R R4, SRZ ;  /* 0x0000000000047805 */ /* 0x000fe4000001ff00 */
[----:B------:R-:W-:Y:S02]  /*0990*/  SHF.L.U32 R241, R7, 0x10, RZ ;  /* 0x0000001007f17819 */ /* 0x000fe400000006ff */
[----:B------:R-:W-:Y:S02]  /*09a0*/  CS2R R6, SRZ ;  /* 0x0000000000067805 */ /* 0x000fe4000001ff00 */
[----:B0-----:R-:W-:Y:S02]  /*09b0*/  SHF.L.U32 R3, R14, 0x10, RZ ;  /* 0x000000100e037819 */ /* 0x001fe400000006ff */
[----:B------:R-:W-:-:S02]  /*09c0*/  SHF.L.U32 R252, R252, 0x10, RZ ;  /* 0x00000010fcfc7819 */ /* 0x000fc400000006ff */
[----:B-1----:R-:W-:Y:S01]  /*09d0*/  SHF.L.U32 R2, R15, 0x10, RZ ;  /* 0x000000100f027819 */ /* 0x002fe200000006ff */
[----:B------:R0:W-:Y:S01]  /*09e0*/  STL [R1+0x18], R3 ;  /* 0x0000180301007387 */ /* 0x0001e20000100800 */
[----:B------:R-:W-:Y:S02]  /*09f0*/  CS2R R14, SRZ ;  /* 0x00000000000e7805 */ /* 0x000fe4000001ff00 */
[----:B------:R-:W-:Y:S01]  /*0a00*/  SHF.L.U32 R250, R250, 0x10, RZ ;  /* 0x00000010fafa7819 */ /* 0x000fe200000006ff */
[----:B------:R1:W-:Y:S01]  /*0a10*/  STL [R1+0x10], R2 ;  /* 0x0000100201007387 */ /* 0x0003e20000100800 */
[----:B------:R-:W-:Y:S02]  /*0a20*/  SHF.L.U32 R248, R248, 0x10, RZ ;  /* 0x00000010f8f87819 */ /* 0x000fe400000006ff */
[----:B------:R-:W-:Y:S02]  /*0a30*/  SHF.L.U32 R246, R246, 0x10, RZ ;  /* 0x00000010f6f67819 */ /* 0x000fe400000006ff */
[----:B------:R-:W-:-:S02]  /*0a40*/  SHF.L.U32 R244, R244, 0x10, RZ ;  /* 0x00000010f4f47819 */ /* 0x000fc400000006ff */
[----:B0-----:R-:W-:Y:S02]  /*0a50*/  SHF.L.U32 R3, R8, 0x10, RZ ;  /* 0x0000001008037819 */ /* 0x001fe400000006ff */
[----:B------:R-:W-:Y:S02]  /*0a60*/  SHF.L.U32 R242, R242, 0x10, RZ ;  /* 0x00000010f2f27819 */ /* 0x000fe400000006ff */
[----:B-1----:R-:W-:Y:S01]  /*0a70*/  SHF.L.U32 R2, R9, 0x10, RZ ;  /* 0x0000001009027819 */ /* 0x002fe200000006ff */
[----:B------:R-:W-:Y:S01]  /*0a80*/  STL [R1+0x8], R3 ;  /* 0x0000080301007387 */ /* 0x000fe20000100800 */
[----:B------:R-:W-:Y:S02]  /*0a90*/  CS2R R8, SRZ ;  /* 0x0000000000087805 */ /* 0x000fe4000001ff00 */
[----:B------:R-:W-:Y:S01]  /*0aa0*/  SHF.L.U32 R240, R240, 0x10, RZ ;  /* 0x00000010f0f07819 */ /* 0x000fe200000006ff */
[----:B------:R0:W-:Y:S04]  /*0ab0*/  STL [R1], R2 ;  /* 0x0000000201007387 */ /* 0x0001e80000100800 */
[----:B------:R1:W-:Y:S04]  /*0ac0*/  STL [R1+0x64], R0 ;  /* 0x0000640001007387 */ /* 0x0003e80000100800 */
[----:B------:R-:W-:Y:S01]  /*0ad0*/  STL [R1+0x5c], R48 ;  /* 0x00005c3001007387 */ /* 0x000fe20000100800 */
[----:B0-----:R-:W-:-:S03]  /*0ae0*/  CS2R R2, SRZ ;  /* 0x0000000000027805 */ /* 0x001fc6000001ff00 */
[----:B------:R0:W-:Y:S01]  /*0af0*/  STL [R1+0x54], R36 ;  /* 0x0000542401007387 */ /* 0x0001e20000100800 */
[----:B-1----:R-:W-:-:S05]  /*0b00*/  SHF.L.U32 R0, R38, 0x10, RZ ;  /* 0x0000001026007819 */ /* 0x002fca00000006ff */
[----:B------:R1:W-:Y:S01]  /*0b10*/  STL [R1+0x4c], R0 ;  /* 0x00004c0001007387 */ /* 0x0003e20000100800 */
[----:B0-----:R-:W-:-:S03]  /*0b20*/  SHF.L.U32 R36, R40, 0x10, RZ ;  /* 0x0000001028247819 */ /* 0x001fc600000006ff */
[----:B------:R0:W-:Y:S04]  /*0b30*/  STL [R1+0x44], R37 ;  /* 0x0000442501007387 */ /* 0x0001e80000100800 */
[----:B------:R2:W-:Y:S01]  /*0b40*/  STL [R1+0x3c], R36 ;  /* 0x00003c2401007387 */ /* 0x0005e20000100800 */
[----:B-1----:R-:W-:Y:S02]  /*0b50*/  SHF.L.U32 R0, R41, 0x10, RZ ;  /* 0x0000001029007819 */ /* 0x002fe400000006ff */
[----:B0-----:R-:W-:-:S03]  /*0b60*/  SHF.L.U32 R37, R42, 0x10, RZ ;  /* 0x000000102a257819 */ /* 0x001fc600000006ff */
[----:B------:R0:W-:Y:S01]  /*0b70*/  STL [R1+0x34], R0 ;  /* 0x0000340001007387 */ /* 0x0001e20000100800 */
[----:B--2---:R-:W-:-:S03]  /*0b80*/  SHF.L.U32 R36, R43, 0x10, RZ ;  /* 0x000000102b247819 */ /* 0x004fc600000006ff */
[----:B------:R1:W-:Y:S04]  /*0b90*/  STL [R1+0x2c], R37 ;  /* 0x00002c2501007387 */ /* 0x0003e80000100800 */
[----:B------:R2:W-:Y:S01]  /*0ba0*/  STL [R1+0x24], R36 ;  /* 0x0000242401007387 */ /* 0x0005e20000100800 */
[----:B0-----:R-:W-:Y:S02]  /*0bb0*/  SHF.L.U32 R0, R44, 0x10, RZ ;  /* 0x000000102c007819 */ /* 0x001fe400000006ff */
[----:B-1----:R-:W-:-:S03]  /*0bc0*/  SHF.L.U32 R37, R45, 0x10, RZ ;  /* 0x000000102d257819 */ /* 0x002fc600000006ff */
[----:B------:R0:W-:Y:S01]  /*0bd0*/  STL [R1+0x1c], R0 ;  /* 0x00001c0001007387 */ /* 0x0001e20000100800 */
[----:B--2---:R-:W-:-:S03]  /*0be0*/  SHF.L.U32 R36, R46, 0x10, RZ ;  /* 0x000000102e247819 */ /* 0x004fc600000006ff */
[----:B------:R1:W-:Y:S04]  /*0bf0*/  STL [R1+0x14], R37 ;  /* 0x0000142501007387 */ /* 0x0003e80000100800 */
[----:B------:R1:W-:Y:S01]  /*0c00*/  STL [R1+0xc], R36 ;  /* 0x00000c2401007387 */ /* 0x0003e20000100800 */
[----:B0-----:R-:W-:-:S05]  /*0c10*/  SHF.L.U32 R0, R47, 0x10, RZ ;  /* 0x000000102f007819 */ /* 0x001fca00000006ff */
[----:B------:R1:W-:Y:S02]  /*0c20*/  STL [R1+0x4], R0 ;  /* 0x0000040001007387 */ /* 0x0003e40000100800 */
.L_x_2161:
[----:B0-----:R-:W0:Y:S01]  /*0c30*/  S2R R90, SR_TID.X ;  /* 0x00000000005a7919 */ /* 0x001e220000002100 */
[----:B------:R-:W2:Y:S01]  /*0c40*/  LDC.64 R88, c[0x0][0x3c0] ;  /* 0x0000f000ff587b82 */ /* 0x000ea20000000a00 */
[C---:B-1----:R-:W-:Y:S01]  /*0c50*/  IMAD R0, R186.reuse, UR13, RZ ;  /* 0x0000000dba007c24 */ /* 0x042fe2000f8e02ff */
[----:B------:R-:W3:Y:S04]  /*0c60*/  LDL R224, [R1+0x58] ;  /* 0x0000580001e07983 */ /* 0x000ee80000100800 */
[----:B------:R-:W-:Y:S01]  /*0c70*/  SHF.R.S32.HI R91, RZ, 0x1f, R0 ;  /* 0x0000001fff5b7819 */ /* 0x000fe20000011400 */
[----:B------:R-:W4:Y:S01]  /*0c80*/  LDL R222, [R1+0x68] ;  /* 0x0000680001de7983 */ /* 0x000f220000100800 */
[----:B------:R-:W1:Y:S02]  /*0c90*/  LDC.64 R132, c[0x0][0x3a8] ;  /* 0x0000ea00ff847b82 */ /* 0x000e640000000a00 */
[----:B------:R-:W-:Y:S01]  /*0ca0*/  LEA.HI R91, R91, R0, RZ, 0x3 ;  /* 0x000000005b5b7211 */ /* 0x000fe200078f18ff */
[----:B------:R-:W4:Y:S04]  /*0cb0*/  LDL R223, [R1+0x60] ;  /* 0x0000600001df7983 */ /* 0x000f280000100800 */
[----:B------:R-:W4:Y:S01]  /*0cc0*/  LDL R220, [R1+0x50] ;  /* 0x0000500001dc7983 */ /* 0x000f220000100800 */
[----:B------:R-:W1:Y:S01]  /*0cd0*/  LDC.64 R144, c[0x0][0x428] ;  /* 0x00010a00ff907b82 */ /* 0x000e620000000a00 */
[----:B--2---:R-:W-:-:S07]  /*0ce0*/  IMAD.WIDE R88, R186, 0x4, R88 ;  /* 0x00000004ba587825 */ /* 0x004fce00078e0258 */
[----:B------:R-:W2:Y:S01]  /*0cf0*/  LDC.64 R182, c[0x0][0x3c8] ;  /* 0x0000f200ffb67b82 */ /* 0x000ea20000000a00 */
[----:B------:R-:W3:Y:S01]  /*0d00*/  LDG.E R0, desc[UR10][R88.64] ;  /* 0x0000000a58007981 */ /* 0x000ee2000c1e1900 */
[----:B0-----:R-:W-:-:S04]  /*0d10*/  LOP3.LUT R90, R90, 0x1f, RZ, 0xc0, !PT ;  /* 0x0000001f5a5a7812 */ /* 0x001fc800078ec0ff */
[----:B------:R-:W-:-:S05]  /*0d20*/  LEA.HI.SX32 R200, R91, R90, 0x1d ;  /* 0x0000005a5bc87211 */ /* 0x000fca00078feaff */
[----:B-1----:R-:W-:-:S05]  /*0d30*/  IMAD.WIDE.U32 R96, R200, 0x20, R132 ;  /* 0x00000020c8607825 */ /* 0x002fca00078e0084 */
[----:B------:R-:W4:Y:S01]  /*0d40*/  LDG.E.128 R88, desc[UR10][R96.64] ;  /* 0x0000000a60587981 */ /* 0x000f22000c1e1d00 */
[----:B------:R-:W-:-:S04]  /*0d50*/  IMAD.WIDE.U32 R92, R200, 0x10, R144 ;  /* 0x00000010c85c7825 */ /* 0x000fc800078e0090 */
[----:B--2---:R-:W-:Y:S02]  /*0d60*/  IMAD.WIDE R182, R186, 0x4, R182 ;  /* 0x00000004bab67825 */ /* 0x004fe400078e02b6 */
[----:B------:R-:W2:Y:S04]  /*0d70*/  LDG.E.128 R92, desc[UR10][R92.64] ;  /* 0x0000000a5c5c7981 */ /* 0x000ea8000c1e1d00 */
[----:B------:R-:W2:Y:S04]  /*0d80*/  LDG.E.128 R96, desc[UR10][R96.64+0x10] ;  /* 0x0000100a60607981 */ /* 0x000ea8000c1e1d00 */
[----:B------:R0:W2:Y:S01]  /*0d90*/  LDG.E R201, desc[UR10][R182.64] ;  /* 0x0000000ab6c97981 */ /* 0x0000a2000c1e1900 */
[----:B------:R-:W-:-:S02]  /*0da0*/  IADD3 R199, PT, PT, R200, 0x20, RZ ;  /* 0x00000020c8c77810 */ /* 0x000fc40007ffe0ff */
[C---:B------:R-:W-:Y:S02]  /*0db0*/  IADD3 R198, PT, PT, R200.reuse, 0x40, RZ ;  /* 0x00000040c8c67810 */ /* 0x040fe40007ffe0ff */
[C---:B------:R-:W-:Y:S02]  /*0dc0*/  IADD3 R197, PT, PT, R200.reuse, 0x60, RZ ;  /* 0x00000060c8c57810 */ /* 0x040fe40007ffe0ff */
[----:B------:R-:W-:Y:S01]  /*0dd0*/  IADD3 R196, PT, PT, R200, 0x80, RZ ;  /* 0x00000080c8c47810 */ /* 0x000fe20007ffe0ff */
[----:B------:R-:W-:-:S04]  /*0de0*/  IMAD.WIDE.U32 R108, R199, 0x20, R132 ;  /* 0x00000020c76c7825 */ /* 0x000fc800078e0084 */
[--C-:B------:R-:W-:Y:S01]  /*0df0*/  IMAD.WIDE.U32 R116, R198, 0x20, R132.reuse ;  /* 0x00000020c6747825 */ /* 0x100fe200078e0084 */
[----:B------:R-:W-:Y:S01]  /*0e00*/  ISETP.NE.U32.AND P0, PT, RZ, UR14, PT ;  /* 0x0000000eff007c0c */ /* 0x000fe2000bf05070 */
[----:B------:R-:W2:Y:S02]  /*0e10*/  LDG.E.128 R100, desc[UR10][R108.64] ;  /* 0x0000000a6c647981 */ /* 0x000ea4000c1e1d00 */
[--C-:B------:R-:W-:Y:S01]  /*0e20*/  IMAD.WIDE.U32 R124, R197, 0x20, R132.reuse ;  /* 0x00000020c57c7825 */ /* 0x100fe200078e0084 */
[----:B------:R-:W-:Y:S01]  /*0e30*/  ISETP.NE.AND P2, PT, RZ, UR12, PT ;  /* 0x0000000cff007c0c */ /* 0x000fe2000bf45270 */
[----:B------:R-:W2:Y:S02]  /*0e40*/  LDG.E.128 R112, desc[UR10][R116.64] ;  /* 0x0000000a74707981 */ /* 0x000ea4000c1e1d00 */
[----:B------:R-:W-:Y:S01]  /*0e50*/  IMAD.WIDE.U32 R132, R196, 0x20, R132 ;  /* 0x00000020c4847825 */ /* 0x000fe200078e0084 */
[----:B------:R-:W-:Y:S01]  /*0e60*/  ISETP.NE.AND.EX P0, PT, RZ, UR15, PT, P0 ;  /* 0x0000000fff007c0c */ /* 0x000fe2000bf05300 */
[----:B------:R-:W2:Y:S04]  /*0e70*/  LDG.E.128 R120, desc[UR10][R124.64] ;  /* 0x0000000a7c787981 */ /* 0x000ea8000c1e1d00 */
[----:B------:R-:W2:Y:S01]  /*0e80*/  LDG.E.128 R128, desc[UR10][R132.64] ;  /* 0x0000000a84807981 */ /* 0x000ea2000c1e1d00 */
[----:B------:R-:W-:-:S03]  /*0e90*/  IMAD.WIDE.U32 R104, R199, 0x10, R144 ;  /* 0x00000010c7687825 */ /* 0x000fc600078e0090 */
[----:B------:R-:W2:Y:S04]  /*0ea0*/  LDG.E.128 R108, desc[UR10][R108.64+0x10] ;  /* 0x0000100a6c6c7981 */ /* 0x000ea8000c1e1d00 */
[----:B------:R-:W1:Y:S01]  /*0eb0*/  @P0 LDC.64 R208, c[0x0][0x438] ;  /* 0x00010e00ffd00b82 */ /* 0x000e620000000a00 */
[--C-:B------:R-:W-:Y:S01]  /*0ec0*/  IMAD.WIDE.U32 R140, R197, 0x10, R144.reuse ;  /* 0x00000010c58c7825 */ /* 0x100fe200078e0090 */
[----:B------:R-:W2:Y:S04]  /*0ed0*/  LDG.E.128 R132, desc[UR10][R132.64+0x10] ;  /* 0x0000100a84847981 */ /* 0x000ea8000c1e1d00 */
[----:B------:R-:W2:Y:S02]  /*0ee0*/  LDG.E.128 R104, desc[UR10][R104.64] ;  /* 0x0000000a68687981 */ /* 0x000ea4000c1e1d00 */
[----:B------:R-:W2:Y:S02]  /*0ef0*/  @P0 LDC.64 R214, c[0x0][0x438] ;  /* 0x00010e00ffd60b82 */ /* 0x000ea40000000a00 */
[----:B------:R-:W2:Y:S01]  /*0f00*/  LDG.E.128 R116, desc[UR10][R116.64+0x10] ;  /* 0x0000100a74747981 */ /* 0x000ea2000c1e1d00 */
[----:B------:R-:W-:-:S03]  /*0f10*/  IMAD.WIDE.U32 R136, R198, 0x10, R144 ;  /* 0x00000010c6887825 */ /* 0x000fc600078e0090 */
[----:B------:R-:W2:Y:S01]  /*0f20*/  LDG.E.128 R124, desc[UR10][R124.64+0x10] ;  /* 0x0000100a7c7c7981 */ /* 0x000ea2000c1e1d00 */
[----:B------:R-:W-:Y:S01]  /*0f30*/  IMAD.WIDE.U32 R144, R196, 0x10, R144 ;  /* 0x00000010c4907825 */ /* 0x000fe200078e0090 */
[----:B0-----:R-:W0:Y:S02]  /*0f40*/  @P0 LDC.64 R182, c[0x0][0x438] ;  /* 0x00010e00ffb60b82 */ /* 0x001e240000000a00 */
[----:B------:R-:W2:Y:S04]  /*0f50*/  LDG.E.128 R140, desc[UR10][R140.64] ;  /* 0x0000000a8c8c7981 */ /* 0x000ea8000c1e1d00 */
[----:B------:R-:W2:Y:S02]  /*0f60*/  LDG.E.128 R144, desc[UR10][R144.64] ;  /* 0x0000000a90907981 */ /* 0x000ea4000c1e1d00 */
[----:B------:R-:W0:Y:S02]  /*0f70*/  @P0 LDC.64 R218, c[0x0][0x438] ;  /* 0x00010e00ffda0b82 */ /* 0x000e240000000a00 */
[----:B------:R-:W2:Y:S01]  /*0f80*/  LDG.E.128 R136, desc[UR10][R136.64] ;  /* 0x0000000a88887981 */ /* 0x000ea2000c1e1d00 */
[----:B---3--:R-:W-:-:S05]  /*0f90*/  FSEL R0, R0, RZ, !P2 ;  /* 0x000000ff00007208 */ /* 0x008fca0005000000 */
[C---:B----4-:R-:W-:Y:S01]  /*0fa0*/  FADD.FTZ R203, -R0.reuse, R88 ;  /* 0x0000005800cb7221 */ /* 0x050fe20000010100 */
[----:B------:R-:W-:Y:S01]  /*0fb0*/  FADD.FTZ R202, -R0, R89 ;  /* 0x0000005900ca7221 */ /* 0x000fe20000010100 */
[----:B-1----:R-:W-:-:S05]  /*0fc0*/  @P0 IMAD.WIDE.U32 R88, R199, 0x20, R208 ;  /* 0x00000020c7580825 */ /* 0x002fca00078e00d0 */
[----:B-----5:R-:W5:Y:S04]  /*0fd0*/  @P0 LDG.E.128 R64, desc[UR10][R88.64] ;  /* 0x0000000a58400981 */ /* 0x020f68000c1e1d00 */
[----:B------:R1:W5:Y:S01]  /*0fe0*/  @P0 LDG.E.128 R60, desc[UR10][R88.64+0x10] ;  /* 0x0000100a583c0981 */ /* 0x000362000c1e1d00 */
[----:B--2---:R-:W-:Y:S01]  /*0ff0*/  PRMT R210, R92, 0x7632, R210 ;  /* 0x000076325cd27816 */ /* 0x004fe200000000d2 */
[----:B-1----:R-:W1:Y:S01]  /*1000*/  @P0 LDC.64 R88, c[0x0][0x438] ;  /* 0x00010e00ff580b82 */ /* 0x002e620000000a00 */
[----:B------:R-:W-:Y:S01]  /*1010*/  FADD.FTZ R96, -R0, R96 ;  /* 0x0000006000607221 */ /* 0x000fe20000010100 */
[C---:B------:R-:W-:Y:S02]  /*1020*/  PRMT R212, R94.reuse, 0x7632, R212 ;  /* 0x000076325ed47816 */ /* 0x040fe400000000d4 */
[----:B------:R-:W-:-:S02]  /*1030*/  SHF.L.U32 R94, R94, 0x10, RZ ;  /* 0x000000105e5e7819 */ /* 0x000fc400000006ff */
[----:B------:R-:W-:Y:S01]  /*1040*/  SHF.L.U32 R221, R210, 0x10, RZ ;  /* 0x00000010d2dd7819 */ /* 0x000fe200000006ff */
[----:B------:R-:W-:Y:S01]  /*1050*/  FMUL.FTZ R210, R201, R96 ;  /* 0x00000060c9d27220 */ /* 0x000fe20000410000 */
[C---:B------:R-:W-:Y:S01]  /*1060*/  FADD.FTZ R204, -R0.reuse, R90 ;  /* 0x0000005a00cc7221 */ /* 0x040fe20000010100 */
[----:B------:R-:W-:Y:S01]  /*1070*/  FADD.FTZ R205, -R0, R91 ;  /* 0x0000005b00cd7221 */ /* 0x000fe20000010100 */
[----:B------:R-:W-:-:S04]  /*1080*/  @P0 IMAD.WIDE.U32 R90, R198, 0x20, R214 ;  /* 0x00000020c65a0825 */ /* 0x000fc800078e00d6 */
[----:B------:R-:W-:Y:S01]  /*1090*/  FADD.FTZ R185, R94, R185 ;  /* 0x000000b95eb97221 */ /* 0x000fe20000010000 */
[-C--:B------:R-:W-:Y:S01]  /*10a0*/  FFMA.FTZ R191, R210, R94.reuse, R191 ;  /* 0x0000005ed2bf7223 */ /* 0x080fe200000100bf */
[----:B------:R-:W-:Y:S01]  /*10b0*/  FMUL.FTZ R215, R224, R94 ;  /* 0x0000005ee0d77220 */ /* 0x000fe20000410000 */
[----:B------:R-:W2:Y:S04]  /*10c0*/  LDL R96, [R1+0x40] ;  /* 0x0000400001607983 */ /* 0x000ea80000100800 */
[----:B------:R-:W3:Y:S01]  /*10d0*/  LDL R94, [R1+0x30] ;  /* 0x00003000015e7983 */ /* 0x000ee20000100800 */
[----:B-1----:R-:W-:-:S04]  /*10e0*/  @P0 IMAD.WIDE.U32 R88, R196, 0x20, R88 ;  /* 0x00000020c4580825 */ /* 0x002fc800078e0058 */
[----:B0-----:R-:W-:Y:S01]  /*10f0*/  @P0 IMAD.WIDE.U32 R182, R200, 0x20, R182 ;  /* 0x00000020c8b60825 */ /* 0x001fe200078e00b6 */
[----:B------:R-:W5:Y:S04]  /*1100*/  @P0 LDG.E.128 R40, desc[UR10][R88.64] ;  /* 0x0000000a58280981 */ /* 0x000f68000c1e1d00 */
[----:B------:R0:W5:Y:S01]  /*1110*/  @P0 LDG.E.128 R36, desc[UR10][R88.64+0x10] ;  /* 0x0000100a58240981 */ /* 0x000162000c1e1d00 */
[----:B------:R-:W-:-:S03]  /*1120*/  PRMT R207, R93, 0x7632, R207 ;  /* 0x000076325dcf7816 */ /* 0x000fc600000000cf */
[----:B------:R-:W5:Y:S04]  /*1130*/  @P0 LDG.E.128 R72, desc[UR10][R182.64] ;  /* 0x0000000ab6480981 */ /* 0x000f68000c1e1d00 */
[----:B------:R1:W5:Y:S01]  /*1140*/  @P0 LDG.E.128 R68, desc[UR10][R182.64+0x10] ;  /* 0x0000100ab6440981 */ /* 0x000362000c1e1d00 */
[----:B0-----:R-:W-:-:S03]  /*1150*/  FADD.FTZ R88, -R0, R132 ;  /* 0x0000008400587221 */ /* 0x001fc60000010100 */
[----:B------:R-:W4:Y:S01]  /*1160*/  LDL R132, [R1+0x48] ;  /* 0x0000480001847983 */ /* 0x000f220000100800 */
[----:B------:R-:W-:Y:S01]  /*1170*/  PRMT R233, R104, 0x7632, R233 ;  /* 0x0000763268e97816 */ /* 0x000fe200000000e9 */
[----:B------:R-:W-:Y:S01]  /*1180*/  FADD.FTZ R211, -R0, R111 ;  /* 0x0000006f00d37221 */ /* 0x000fe20000010100 */
[----:B------:R-:W-:Y:S01]  /*1190*/  SHF.L.U32 R208, R104, 0x10, RZ ;  /* 0x0000001068d07819 */ /* 0x000fe200000006ff */
[----:B------:R-:W-:Y:S01]  /*11a0*/  FADD.FTZ R206, -R0, R109 ;  /* 0x0000006d00ce7221 */ /* 0x000fe20000010100 */
[----:B------:R-:W5:Y:S01]  /*11b0*/  @P0 LDG.E.128 R56, desc[UR10][R90.64] ;  /* 0x0000000a5a380981 */ /* 0x000f62000c1e1d00 */
[----:B-1----:R-:W-:Y:S02]  /*11c0*/  SHF.L.U32 R182, R92, 0x10, RZ ;  /* 0x000000105cb67819 */ /* 0x002fe400000006ff */
[----:B------:R-:W-:Y:S01]  /*11d0*/  SHF.L.U32 R183, R93, 0x10, RZ ;  /* 0x000000105db77819 */ /* 0x000fe200000006ff */
[----:B------:R-:W-:-:S04]  /*11e0*/  @P0 IMAD.WIDE.U32 R92, R197, 0x20, R218 ;  /* 0x00000020c55c0825 */ /* 0x000fc800078e00da */
[C---:B------:R-:W-:Y:S01]  /*11f0*/  FADD.FTZ R219, -R0.reuse, R110 ;  /* 0x0000006e00db7221 */ /* 0x040fe20000010100 */
[C---:B------:R-:W-:Y:S01]  /*1200*/  FADD.FTZ R111, -R0.reuse, R118 ;  /* 0x00000076006f7221 */ /* 0x040fe20000010100 */
[----:B------:R-:W4:Y:S01]  /*1210*/  LDL R104, [R1+0x4c] ;  /* 0x00004c0001687983 */ /* 0x000f220000100800 */
[C---:B------:R-:W-:Y:S01]  /*1220*/  PRMT R239, R107.reuse, 0x7632, R239 ;  /* 0x000076326bef7816 */ /* 0x040fe200000000ef */
[C---:B------:R-:W-:Y:S01]  /*1230*/  FADD.FTZ R217, -R0.reuse, R108 ;  /* 0x0000006c00d97221 */ /* 0x040fe20000010100 */
[C---:B------:R-:W-:Y:S01]  /*1240*/  FADD.FTZ R110, -R0.reuse, R116 ;  /* 0x00000074006e7221 */ /* 0x040fe20000010100 */
[----:B------:R0:W5:Y:S01]  /*1250*/  @P0 LDG.E.128 R52, desc[UR10][R90.64+0x10] ;  /* 0x0000100a5a340981 */ /* 0x000162000c1e1d00 */
[C---:B------:R-:W-:Y:S01]  /*1260*/  FADD.FTZ R118, -R0.reuse, R122 ;  /* 0x0000007a00767221 */ /* 0x040fe20000010100 */
[C---:B------:R-:W-:Y:S01]  /*1270*/  FADD.FTZ R109, -R0.reuse, R123 ;  /* 0x0000007b006d7221 */ /* 0x040fe20000010100 */
[C---:B------:R-:W-:Y:S01]  /*1280*/  FADD.FTZ R97, -R0.reuse, R97 ;  /* 0x0000006100617221 */ /* 0x040fe20000010100 */
[----:B------:R-:W5:Y:S01]  /*1290*/  @P0 LDG.E.128 R48, desc[UR10][R92.64] ;  /* 0x0000000a5c300981 */ /* 0x000f62000c1e1d00 */
[C---:B------:R-:W-:Y:S01]  /*12a0*/  FADD.FTZ R98, -R0.reuse, R98 ;  /* 0x0000006200627221 */ /* 0x040fe20000010100 */
[C---:B------:R-:W-:Y:S01]  /*12b0*/  FADD.FTZ R99, -R0.reuse, R99 ;  /* 0x0000006300637221 */ /* 0x040fe20000010100 */
[C---:B------:R-:W-:Y:S01]  /*12c0*/  FADD.FTZ R100, -R0.reuse, R100 ;  /* 0x0000006400647221 */ /* 0x040fe20000010100 */
[----:B------:R1:W5:Y:S01]  /*12d0*/  @P0 LDG.E.128 R44, desc[UR10][R92.64+0x10] ;  /* 0x0000100a5c2c0981 */ /* 0x000362000c1e1d00 */
[C---:B------:R-:W-:Y:S01]  /*12e0*/  FADD.FTZ R101, -R0.reuse, R101 ;  /* 0x0000006500657221 */ /* 0x040fe20000010100 */
[C---:B------:R-:W-:Y:S01]  /*12f0*/  FADD.FTZ R102, -R0.reuse, R102 ;  /* 0x0000006600667221 */ /* 0x040fe20000010100 */
[C---:B------:R-:W-:Y:S01]  /*1300*/  FADD.FTZ R103, -R0.reuse, R103 ;  /* 0x0000006700677221 */ /* 0x040fe20000010100 */
        /* <DEDUP_REMOVED lines=10> */
[C---:B0-----:R-:W-:Y:S01]  /*13b0*/  FADD.FTZ R90, -R0.reuse, R125 ;  /* 0x0000007d005a7221 */ /* 0x041fe20000010100 */
[C---:B------:R-:W-:Y:S01]  /*13c0*/  FADD.FTZ R123, -R0.reuse, R126 ;  /* 0x0000007e007b7221 */ /* 0x040fe20000010100 */
[C---:B------:R-:W-:Y:S01]  /*13d0*/  FADD.FTZ R127, -R0.reuse, R127 ;  /* 0x0000007f007f7221 */ /* 0x040fe20000010100 */
[C---:B-1----:R-:W-:Y:S01]  /*13e0*/  FADD.FTZ R92, -R0.reuse, R128 ;  /* 0x00000080005c7221 */ /* 0x042fe20000010100 */
[C---:B------:R-:W-:Y:S01]  /*13f0*/  FADD.FTZ R93, -R0.reuse, R129 ;  /* 0x00000081005d7221 */ /* 0x040fe20000010100 */
[C---:B------:R-:W-:Y:S01]  /*1400*/  FADD.FTZ R130, -R0.reuse, R130 ;  /* 0x0000008200827221 */ /* 0x040fe20000010100 */
[C---:B------:R-:W-:Y:S01]  /*1410*/  FADD.FTZ R131, -R0.reuse, R131 ;  /* 0x0000008300837221 */ /* 0x040fe20000010100 */
[C---:B------:R-:W-:Y:S01]  /*1420*/  FADD.FTZ R89, -R0.reuse, R133 ;  /* 0x0000008500597221 */ /* 0x040fe20000010100 */
[C---:B------:R-:W-:Y:S01]  /*1430*/  FADD.FTZ R91, -R0.reuse, R134 ;  /* 0x00000086005b7221 */ /* 0x040fe20000010100 */
[----:B------:R-:W-:Y:S01]  /*1440*/  FADD.FTZ R108, -R0, R135 ;  /* 0x00000087006c7221 */ /* 0x000fe20000010100 */
[C---:B------:R-:W-:Y:S01]  /*1450*/  FMUL.FTZ R204, R201.reuse, R204 ;  /* 0x000000ccc9cc7220 */ /* 0x040fe20000410000 */
[----:B------:R-:W-:Y:S01]  /*1460*/  FMUL.FTZ R0, R201, R203 ;  /* 0x000000cbc9007220 */ /* 0x000fe20000410000 */
[----:B------:R-:W-:Y:S01]  /*1470*/  PRMT R120, R140, 0x7632, R120 ;  /* 0x000076328c787816 */ /* 0x000fe20000000078 */
[----:B------:R-:W-:Y:S01]  /*1480*/  FMUL.FTZ R203, R222, R182 ;  /* 0x000000b6decb7220 */ /* 0x000fe20000410000 */
[----:B------:R-:W-:Y:S01]  /*1490*/  SHF.L.U32 R228, R140, 0x10, RZ ;  /* 0x000000108ce47819 */ /* 0x000fe200000006ff */
[----:B------:R-:W-:Y:S01]  /*14a0*/  FADD.FTZ R188, R183, R188 ;  /* 0x000000bcb7bc7221 */ /* 0x000fe20000010000 */
[----:B------:R-:W4:Y:S01]  /*14b0*/  LDL R140, [R1+0x64] ;  /* 0x00006400018c7983 */ /* 0x000f220000100800 */
[----:B------:R-:W-:Y:S01]  /*14c0*/  SHF.L.U32 R222, R207, 0x10, RZ ;  /* 0x00000010cfde7819 */ /* 0x000fe200000006ff */
[-C--:B------:R-:W-:Y:S01]  /*14d0*/  FFMA.FTZ R193, R204, R183.reuse, R193 ;  /* 0x000000b7ccc17223 */ /* 0x080fe200000100c1 */
[----:B------:R-:W-:Y:S01]  /*14e0*/  PRMT R216, R95, 0x7632, R216 ;  /* 0x000076325fd87816 */ /* 0x000fe200000000d8 */
[----:B------:R-:W-:Y:S01]  /*14f0*/  FMUL.FTZ R207, R223, R183 ;  /* 0x000000b7dfcf7220 */ /* 0x000fe20000410000 */
[----:B------:R-:W-:Y:S01]  /*1500*/  SHF.L.U32 R209, R105, 0x10, RZ ;  /* 0x0000001069d17819 */ /* 0x000fe200000006ff */
[----:B------:R-:W4:Y:S01]  /*1510*/  LDL R135, [R1+0x5c] ;  /* 0x00005c0001877983 */ /* 0x000f220000100800 */
[----:B------:R-:W-:-:S02]  /*1520*/  SHF.L.U32 R95, R95, 0x10, RZ ;  /* 0x000000105f5f7819 */ /* 0x000fc400000006ff */
[----:B------:R-:W-:Y:S01]  /*1530*/  SHF.L.U32 R223, R212, 0x10, RZ ;  /* 0x00000010d4df7819 */ /* 0x000fe200000006ff */
[----:B------:R-:W-:Y:S01]  /*1540*/  FMUL.FTZ R212, R201, R98 ;  /* 0x00000062c9d47220 */ /* 0x000fe20000410000 */
[C---:B------:R-:W-:Y:S02]  /*1550*/  PRMT R234, R145.reuse, 0x7632, R234 ;  /* 0x0000763291ea7816 */ /* 0x040fe400000000ea */
[----:B------:R-:W-:Y:S01]  /*1560*/  SHF.L.U32 R129, R145, 0x10, RZ ;  /* 0x0000001091817819 */ /* 0x000fe200000006ff */
[----:B------:R-:W-:Y:S01]  /*1570*/  FADD.FTZ R179, R95, R179 ;  /* 0x000000b35fb37221 */ /* 0x000fe20000010000 */
[----:B------:R-:W-:Y:S01]  /*1580*/  SHF.L.U32 R224, R216, 0x10, RZ ;  /* 0x00000010d8e07819 */ /* 0x000fe200000006ff */
[-C--:B------:R-:W-:Y:S01]  /*1590*/  FFMA.FTZ R180, R212, R95.reuse, R180 ;  /* 0x0000005fd4b47223 */ /* 0x080fe200000100b4 */
[----:B------:R-:W-:Y:S01]  /*15a0*/  FMUL.FTZ R216, R220, R95 ;  /* 0x0000005fdcd87220 */ /* 0x000fe20000410000 */
[C---:B------:R-:W-:Y:S01]  /*15b0*/  PRMT R235, R144.reuse, 0x7632, R235 ;  /* 0x0000763290eb7816 */ /* 0x040fe200000000eb */
[----:B------:R-:W4:Y:S01]  /*15c0*/  LDL R95, [R1+0x38] ;  /* 0x00003800015f7983 */ /* 0x000f220000100800 */
[----:B------:R-:W-:-:S02]  /*15d0*/  SHF.L.U32 R128, R144, 0x10, RZ ;  /* 0x0000001090807819 */ /* 0x000fc400000006ff */
[----:B------:R-:W-:Y:S01]  /*15e0*/  PRMT R236, R105, 0x7632, R236 ;  /* 0x0000763269ec7816 */ /* 0x000fe200000000ec */
[----:B------:R-:W4:Y:S01]  /*15f0*/  LDL R98, [R1+0x20] ;  /* 0x0000200001627983 */ /* 0x000f220000100800 */
[----:B------:R-:W-:-:S03]  /*1600*/  FMUL.FTZ R220, R201, R99 ;  /* 0x00000063c9dc7220 */ /* 0x000fc60000410000 */
[----:B------:R-:W4:Y:S01]  /*1610*/  LDL R105, [R1+0x54] ;  /* 0x0000540001697983 */ /* 0x000f220000100800 */
[C---:B------:R-:W-:Y:S02]  /*1620*/  PRMT R124, R142.reuse, 0x7632, R124 ;  /* 0x000076328e7c7816 */ /* 0x040fe4000000007c */
[----:B------:R-:W-:Y:S01]  /*1630*/  SHF.L.U32 R126, R142, 0x10, RZ ;  /* 0x000000108e7e7819 */ /* 0x000fe200000006ff */
[----:B------:R-:W4:Y:S01]  /*1640*/  LDL R99, [R1+0x28] ;  /* 0x0000280001637983 */ /* 0x000f220000100800 */
[C---:B------:R-:W-:Y:S01]  /*1650*/  PRMT R133, R136.reuse, 0x7632, R133 ;  /* 0x0000763288857816 */ /* 0x040fe20000000085 */
[----:B------:R-:W-:Y:S01]  /*1660*/  FMUL.FTZ R142, R201, R102 ;  /* 0x00000066c98e7220 */ /* 0x000fe20000410000 */
[----:B------:R-:W-:Y:S02]  /*1670*/  SHF.L.U32 R134, R136, 0x10, RZ ;  /* 0x0000001088867819 */ /* 0x000fe400000006ff */
[----:B------:R-:W-:Y:S02]  /*1680*/  PRMT R136, R137, 0x7632, R136 ;  /* 0x0000763289887816 */ /* 0x000fe40000000088 */
[----:B------:R-:W-:Y:S01]  /*1690*/  PRMT R227, R141, 0x7632, R227 ;  /* 0x000076328de37816 */ /* 0x000fe200000000e3 */
[----:B------:R-:W-:Y:S01]  /*16a0*/  FADD.FTZ R171, R209, R171 ;  /* 0x000000abd1ab7221 */ /* 0x000fe20000010000 */
[----:B------:R-:W-:Y:S01]  /*16b0*/  FFMA.FTZ R172, R142, R209, R172 ;  /* 0x000000d18eac7223 */ /* 0x000fe200000100ac */
[----:B------:R-:W-:-:S02]  /*16c0*/  FMUL.FTZ R218, R201, R97 ;  /* 0x00000061c9da7220 */ /* 0x000fc40000410000 */
[----:B------:R-:W4:Y:S01]  /*16d0*/  LDL R97, [R1+0x18] ;  /* 0x0000180001617983 */ /* 0x000f220000100800 */
[----:B--2---:R-:W-:-:S03]  /*16e0*/  FMUL.FTZ R145, R96, R209 ;  /* 0x000000d160917220 */ /* 0x004fc60000410000 */
[----:B------:R-:W2:Y:S01]  /*16f0*/  LDL R96, [R1+0x10] ;  /* 0x0000100001607983 */ /* 0x000ea20000100800 */
[----:B---3--:R-:W-:-:S03]  /*1700*/  FMUL.FTZ R183, R94, R107 ;  /* 0x0000006b5eb77220 */ /* 0x008fc60000410000 */
[----:B------:R-:W3:Y:S01]  /*1710*/  LDL R94, [R1] ;  /* 0x00000000015e7983 */ /* 0x000ee20000100800 */
[----:B------:R-:W-:Y:S01]  /*1720*/  SHF.L.U32 R209, R136, 0x10, RZ ;  /* 0x0000001088d17819 */ /* 0x000fe200000006ff */
[----:B------:R-:W-:Y:S01]  /*1730*/  FMUL.FTZ R136, R201, R110 ;  /* 0x0000006ec9887220 */ /* 0x000fe20000410000 */
[----:B------:R-:W-:Y:S02]  /*1740*/  SHF.L.U32 R110, R227, 0x10, RZ ;  /* 0x00000010e36e7819 */ /* 0x000fe400000006ff */
[----:B------:R-:W3:Y:S01]  /*1750*/  LDL R227, [R1+0x3c] ;  /* 0x00003c0001e37983 */ /* 0x000ee20000100800 */
[----:B----4-:R-:W-:Y:S01]  /*1760*/  FMUL.FTZ R144, R132, R208 ;  /* 0x000000d084907220 */ /* 0x010fe20000410000 */
[C---:B------:R-:W-:Y:S02]  /*1770*/  FMUL.FTZ R132, R201.reuse, R114 ;  /* 0x00000072c9847220 */ /* 0x040fe40000410000 */
[----:B------:R-:W4:Y:S01]  /*1780*/  LDL R114, [R1+0x44] ;  /* 0x0000440001727983 */ /* 0x000f220000100800 */
[----:B------:R-:W-:Y:S01]  /*1790*/  FADD.FTZ R177, R224, R177 ;  /* 0x000000b1e0b17221 */ /* 0x000fe20000010000 */
[----:B------:R-:W-:Y:S01]  /*17a0*/  FFMA.FTZ R178, R220, R224, R178 ;  /* 0x000000e0dcb27223 */ /* 0x000fe200000100b2 */
[----:B------:R-:W-:Y:S01]  /*17b0*/  FMUL.FTZ R202, R201, R202 ;  /* 0x000000cac9ca7220 */ /* 0x000fe20000410000 */
[----:B------:R-:W-:-:S02]  /*17c0*/  SHF.L.U32 R231, R137, 0x10, RZ ;  /* 0x0000001089e77819 */ /* 0x000fc400000006ff */
[----:B------:R-:W-:Y:S01]  /*17d0*/  PRMT R137, R138, 0x7632, R137 ;  /* 0x000076328a897816 */ /* 0x000fe20000000089 */
[----:B------:R-:W-:Y:S01]  /*17e0*/  FMUL.FTZ R224, R104, R224 ;  /* 0x000000e068e07220 */ /* 0x000fe20000410000 */
[----:B------:R-:W-:Y:S01]  /*17f0*/  FMUL.FTZ R104, R201, R100 ;  /* 0x00000064c9687220 */ /* 0x000fe20000410000 */
[----:B------:R-:W-:Y:S01]  /*1800*/  SHF.L.U32 R229, R141, 0x10, RZ ;  /* 0x000000108de57819 */ /* 0x000fe200000006ff */
[----:B------:R-:W-:Y:S01]  /*1810*/  FFMA.FTZ R194, R202, R221, R194 ;  /* 0x000000ddcac27223 */ /* 0x000fe200000100c2 */
[----:B------:R-:W-:Y:S01]  /*1820*/  FADD.FTZ R189, R221, R189 ;  /* 0x000000bdddbd7221 */ /* 0x000fe20000010000 */
[----:B------:R-:W-:Y:S01]  /*1830*/  PRMT R230, R139, 0x7632, R230 ;  /* 0x000076328be67816 */ /* 0x000fe200000000e6 */
[----:B------:R-:W-:Y:S01]  /*1840*/  FADD.FTZ R175, R208, R175 ;  /* 0x000000afd0af7221 */ /* 0x000fe20000010000 */
[----:B------:R-:W-:Y:S01]  /*1850*/  PRMT R232, R146, 0x7632, R232 ;  /* 0x0000763292e87816 */ /* 0x000fe200000000e8 */
[----:B------:R-:W-:Y:S01]  /*1860*/  FFMA.FTZ R176, R104, R208, R176 ;  /* 0x000000d068b07223 */ /* 0x000fe200000100b0 */
[----:B------:R-:W-:Y:S01]  /*1870*/  SHF.L.U32 R214, R146, 0x10, RZ ;  /* 0x0000001092d67819 */ /* 0x000fe200000006ff */
[----:B------:R-:W-:Y:S01]  /*1880*/  FMUL.FTZ R146, R201, R217 ;  /* 0x000000d9c9927220 */ /* 0x000fe20000410000 */
[----:B------:R-:W-:Y:S01]  /*1890*/  SHF.L.U32 R139, R139, 0x10, RZ ;  /* 0x000000108b8b7819 */ /* 0x000fe200000006ff */
[----:B------:R-:W4:Y:S01]  /*18a0*/  LDL R217, [R1+0x34] ;  /* 0x0000340001d97983 */ /* 0x000f220000100800 */
[----:B------:R-:W-:Y:S01]  /*18b0*/  SHF.L.U32 R208, R137, 0x10, RZ ;  /* 0x0000001089d07819 */ /* 0x000fe200000006ff */
[C---:B------:R-:W-:Y:S01]  /*18c0*/  FMUL.FTZ R137, R201.reuse, R111 ;  /* 0x0000006fc9897220 */ /* 0x040fe20000410000 */
[C---:B------:R-:W-:Y:S01]  /*18d0*/  PRMT R237, R106.reuse, 0x7632, R237 ;  /* 0x000076326aed7816 */ /* 0x040fe200000000ed */
[----:B------:R-:W-:Y:S01]  /*18e0*/  FMUL.FTZ R205, R201, R205 ;  /* 0x000000cdc9cd7220 */ /* 0x000fe20000410000 */
[----:B------:R-:W-:Y:S01]  /*18f0*/  SHF.L.U32 R106, R106, 0x10, RZ ;  /* 0x000000106a6a7819 */ /* 0x000fe200000006ff */
[----:B------:R-:W-:Y:S01]  /*1900*/  FADD.FTZ R152, R139, R152 ;  /* 0x000000988b987221 */ /* 0x000fe20000010000 */
[----:B------:R-:W-:Y:S01]  /*1910*/  FFMA.FTZ R12, R137, R139, R12 ;  /* 0x0000008b890c7223 */ /* 0x000fe2000001000c */
[----:B------:R-:W-:Y:S01]  /*1920*/  FMUL.FTZ R122, R201, R122 ;  /* 0x0000007ac97a7220 */ /* 0x000fe20000410000 */
[----:B------:R-:W-:Y:S01]  /*1930*/  FADD.FTZ R190, R182, R190 ;  /* 0x000000beb6be7221 */ /* 0x000fe20000010000 */
[----:B------:R-:W-:Y:S01]  /*1940*/  FFMA.FTZ R195, R0, R182, R195 ;  /* 0x000000b600c37223 */ /* 0x000fe200000100c3 */
[----:B------:R-:W-:Y:S01]  /*1950*/  FFMA.FTZ R192, R205, R222, R192 ;  /* 0x000000decdc07223 */ /* 0x000fe200000100c0 */
[----:B------:R-:W-:Y:S01]  /*1960*/  FADD.FTZ R187, R222, R187 ;  /* 0x000000bbdebb7221 */ /* 0x000fe20000010000 */
[----:B------:R-:W-:Y:S01]  /*1970*/  SHF.L.U32 R111, R124, 0x10, RZ ;  /* 0x000000107c6f7819 */ /* 0x000fe200000006ff */
[----:B------:R-:W-:Y:S01]  /*1980*/  FADD.FTZ R158, R126, R158 ;  /* 0x0000009e7e9e7221 */ /* 0x000fe20000010000 */
[-C--:B------:R-:W-:Y:S01]  /*1990*/  FFMA.FTZ R18, R122, R126.reuse, R18 ;  /* 0x0000007e7a127223 */ /* 0x080fe20000010012 */
[----:B------:R-:W-:Y:S01]  /*19a0*/  FMUL.FTZ R124, R251, R126 ;  /* 0x0000007efb7c7220 */ /* 0x000fe20000410000 */
[----:B------:R-:W-:Y:S01]  /*19b0*/  FMUL.FTZ R126, R201, R90 ;  /* 0x0000005ac97e7220 */ /* 0x000fe20000410000 */
[----:B------:R-:W-:Y:S01]  /*19c0*/  SHF.L.U32 R100, R233, 0x10, RZ ;  /* 0x00000010e9647819 */ /* 0x000fe200000006ff */
[----:B------:R-:W-:Y:S01]  /*19d0*/  FMUL.FTZ R221, R140, R221 ;  /* 0x000000dd8cdd7220 */ /* 0x000fe20000410000 */
[C---:B------:R-:W-:Y:S01]  /*19e0*/  FMUL.FTZ R140, R201.reuse, R117 ;  /* 0x00000075c98c7220 */ /* 0x040fe20000410000 */
[----:B------:R-:W-:Y:S01]  /*19f0*/  FMUL.FTZ R117, R201, R121 ;  /* 0x00000079c9757220 */ /* 0x000fe20000410000 */
[----:B------:R-:W-:Y:S01]  /*1a00*/  FMUL.FTZ R222, R135, R222 ;  /* 0x000000de87de7220 */ /* 0x000fe20000410000 */
[----:B------:R-:W-:-:S02]  /*1a10*/  FMUL.FTZ R135, R201, R115 ;  /* 0x00000073c9877220 */ /* 0x000fc40000410000 */
[----:B------:R-:W4:Y:S01]  /*1a20*/  LDL R115, [R1+0x2c] ;  /* 0x00002c0001737983 */ /* 0x000f220000100800 */
[C---:B------:R-:W-:Y:S02]  /*1a30*/  PRMT R238, R147.reuse, 0x7632, R238 ;  /* 0x0000763293ee7816 */ /* 0x040fe400000000ee */
[----:B------:R-:W-:Y:S01]  /*1a40*/  SHF.L.U32 R112, R147, 0x10, RZ ;  /* 0x0000001093707819 */ /* 0x000fe200000006ff */
[-C--:B------:R-:W-:Y:S02]  /*1a50*/  FMUL.FTZ R182, R95, R106.reuse ;  /* 0x0000006a5fb67220 */ /* 0x080fe40000410000 */
[----:B------:R-:W4:Y:S01]  /*1a60*/  LDL R95, [R1+0x8] ;  /* 0x00000800015f7983 */ /* 0x000f220000100800 */
[----:B------:R-:W-:Y:S01]  /*1a70*/  FMUL.FTZ R147, R201, R219 ;  /* 0x000000dbc9937220 */ /* 0x000fe20000410000 */
[----:B------:R-:W-:Y:S01]  /*1a80*/  FADD.FTZ R30, R106, R30 ;  /* 0x0000001e6a1e7221 */ /* 0x000fe20000010000 */
[----:B------:R-:W-:Y:S01]  /*1a90*/  FFMA.FTZ R2, R146, R106, R2 ;  /* 0x0000006a92027223 */ /* 0x000fe20000010002 */
[----:B------:R-:W-:Y:S01]  /*1aa0*/  FADD.FTZ R181, R223, R181 ;  /* 0x000000b5dfb57221 */ /* 0x000fe20000010000 */
[----:B------:R-:W-:Y:S01]  /*1ab0*/  FFMA.FTZ R184, R218, R223, R184 ;  /* 0x000000dfdab87223 */ /* 0x000fe200000100b8 */
[----:B------:R-:W-:Y:S01]  /*1ac0*/  FMUL.FTZ R106, R201, R213 ;  /* 0x000000d5c96a7220 */ /* 0x000fe20000410000 */
[----:B------:R-:W-:Y:S01]  /*1ad0*/  FMUL.FTZ R223, R105, R223 ;  /* 0x000000df69df7220 */ /* 0x000fe20000410000 */
[----:B------:R-:W-:Y:S01]  /*1ae0*/  SHF.L.U32 R213, R133, 0x10, RZ ;  /* 0x0000001085d57819 */ /* 0x000fe200000006ff */
[----:B------:R-:W-:Y:S01]  /*1af0*/  FADD.FTZ R34, R134, R34 ;  /* 0x0000002286227221 */ /* 0x000fe20000010000 */
[-C--:B------:R-:W-:Y:S01]  /*1b00*/  FFMA.FTZ R6, R106, R134.reuse, R6 ;  /* 0x000000866a067223 */ /* 0x080fe20000010006 */
[----:B------:R-:W-:Y:S01]  /*1b10*/  FMUL.FTZ R133, R98, R231 ;  /* 0x000000e762857220 */ /* 0x000fe20000410000 */
[----:B------:R-:W-:Y:S01]  /*1b20*/  FMUL.FTZ R134, R99, R134 ;  /* 0x0000008663867220 */ /* 0x000fe20000410000 */
[----:B------:R-:W-:Y:S01]  /*1b30*/  FMUL.FTZ R99, R201, R108 ;  /* 0x0000006cc9637220 */ /* 0x000fe20000410000 */
[C---:B------:R-:W-:Y:S01]  /*1b40*/  PRMT R125, R143.reuse, 0x7632, R125 ;  /* 0x000076328f7d7816 */ /* 0x040fe2000000007d */
[----:B------:R-:W4:Y:S01]  /*1b50*/  LDL R108, [R1+0x1c] ;  /* 0x00001c00016c7983 */ /* 0x000f220000100800 */
[----:B------:R-:W-:Y:S01]  /*1b60*/  SHF.L.U32 R226, R143, 0x10, RZ ;  /* 0x000000108fe27819 */ /* 0x000fe200000006ff */
[C---:B------:R-:W-:Y:S01]  /*1b70*/  FMUL.FTZ R105, R201.reuse, R101 ;  /* 0x00000065c9697220 */ /* 0x040fe20000410000 */
[----:B------:R-:W-:Y:S01]  /*1b80*/  SHF.L.U32 R101, R236, 0x10, RZ ;  /* 0x00000010ec657819 */ /* 0x000fe200000006ff */
[C---:B------:R-:W-:Y:S01]  /*1b90*/  FMUL.FTZ R123, R201.reuse, R123 ;  /* 0x0000007bc97b7220 */ /* 0x040fe20000410000 */
[----:B------:R-:W-:Y:S01]  /*1ba0*/  FMUL.FTZ R143, R201, R103 ;  /* 0x00000067c98f7220 */ /* 0x000fe20000410000 */
[----:B------:R-:W-:Y:S01]  /*1bb0*/  FADD.FTZ R32, R107, R32 ;  /* 0x000000206b207221 */ /* 0x000fe20000010000 */
[----:B------:R-:W-:Y:S01]  /*1bc0*/  FFMA.FTZ R4, R147, R107, R4 ;  /* 0x0000006b93047223 */ /* 0x000fe20000010004 */
[----:B------:R-:W-:Y:S01]  /*1bd0*/  FMUL.FTZ R107, R201, R113 ;  /* 0x00000071c96b7220 */ /* 0x000fe20000410000 */
[----:B------:R-:W-:Y:S01]  /*1be0*/  SHF.L.U32 R113, R125, 0x10, RZ ;  /* 0x000000107d717819 */ /* 0x000fe200000006ff */
[----:B------:R-:W-:Y:S01]  /*1bf0*/  FADD.FTZ R160, R226, R160 ;  /* 0x000000a0e2a07221 */ /* 0x000fe20000010000 */
[-C--:B------:R-:W-:Y:S01]  /*1c00*/  FFMA.FTZ R20, R123, R226.reuse, R20 ;  /* 0x000000e27b147223 */ /* 0x080fe20000010014 */
[----:B------:R-:W-:Y:S01]  /*1c10*/  FMUL.FTZ R125, R249, R226 ;  /* 0x000000e2f97d7220 */ /* 0x000fe20000410000 */
[----:B------:R-:W-:Y:S01]  /*1c20*/  FFMA.FTZ R170, R143, R101, R170 ;  /* 0x000000658faa7223 */ /* 0x000fe200000100aa */
[----:B------:R-:W-:Y:S01]  /*1c30*/  FADD.FTZ R169, R101, R169 ;  /* 0x000000a965a97221 */ /* 0x000fe20000010000 */
[----:B------:R-:W-:-:S05]  /*1c40*/  SHF.L.U32 R138, R138, 0x10, RZ ;  /* 0x000000108a8a7819 */ /* 0x000fca00000006ff */
[----:B------:R-:W-:Y:S01]  /*1c50*/  FADD.FTZ R150, R138, R150 ;  /* 0x000000968a967221 */ /* 0x000fe20000010000 */
[-C--:B------:R-:W-:Y:S01]  /*1c60*/  FFMA.FTZ R10, R136, R138.reuse, R10 ;  /* 0x0000008a880a7223 */ /* 0x080fe2000001000a */
[----:B------:R-:W-:Y:S01]  /*1c70*/  FMUL.FTZ R138, R97, R138 ;  /* 0x0000008a618a7220 */ /* 0x000fe20000410000 */
[----:B------:R-:W-:Y:S01]  /*1c80*/  FMUL.FTZ R97, R201, R89 ;  /* 0x00000059c9617220 */ /* 0x000fe20000410000 */
[----:B--2---:R-:W-:Y:S01]  /*1c90*/  FMUL.FTZ R139, R96, R139 ;  /* 0x0000008b608b7220 */ /* 0x004fe20000410000 */
[----:B---3--:R-:W-:Y:S01]  /*1ca0*/  FMUL.FTZ R121, R94, R229 ;  /* 0x000000e55e797220 */ /* 0x008fe20000410000 */
        /* <DEDUP_REMOVED lines=11> */
[----:B----4-:R-:W-:Y:S02]  /*1d60*/  FMUL.FTZ R219, R114, R100 ;  /* 0x0000006472db7220 */ /* 0x010fe40000410000 */
[----:B------:R-:W2:Y:S01]  /*1d70*/  LDL R114, [R1+0x24] ;  /* 0x0000240001727983 */ /* 0x000ea20000100800 */
[----:B------:R-:W-:Y:S01]  /*1d80*/  FMUL.FTZ R96, R201, R88 ;  /* 0x00000058c9607220 */ /* 0x000fe20000410000 */
[----:B------:R-:W-:Y:S01]  /*1d90*/  FADD.FTZ R88, R223, R98 ;  /* 0x00000062df587221 */ /* 0x000fe20000010000 */
[----:B------:R-:W-:Y:S01]  /*1da0*/  FFMA.FTZ R90, R212, R216, R90 ;  /* 0x000000d8d45a7223 */ /* 0x000fe2000001005a */
[----:B------:R-:W-:Y:S02]  /*1db0*/  FMUL.FTZ R226, R227, R101 ;  /* 0x00000065e3e27220 */ /* 0x000fe40000410000 */
[----:B------:R-:W-:Y:S01]  /*1dc0*/  FADD.FTZ R88, R216, R88 ;  /* 0x00000058d8587221 */ /* 0x000fe20000010000 */
[----:B------:R-:W-:Y:S01]  /*1dd0*/  FFMA.FTZ R90, R220, R224, R90 ;  /* 0x000000e0dc5a7223 */ /* 0x000fe2000001005a */
[----:B------:R-:W3:Y:S02]  /*1de0*/  LDL R101, [R1+0x14] ;  /* 0x0000140001657983 */ /* 0x000ee40000100800 */
[----:B------:R-:W-:Y:S01]  /*1df0*/  FADD.FTZ R88, R224, R88 ;  /* 0x00000058e0587221 */ /* 0x000fe20000010000 */
[----:B------:R-:W-:Y:S01]  /*1e00*/  FFMA.FTZ R90, R104, R144, R90 ;  /* 0x00000090685a7223 */ /* 0x000fe2000001005a */
[----:B------:R-:W-:-:S02]  /*1e10*/  FMUL.FTZ R98, R201, R91 ;  /* 0x0000005bc9627220 */ /* 0x000fc40000410000 */
[----:B------:R-:W-:Y:S01]  /*1e20*/  FADD.FTZ R88, R144, R88 ;  /* 0x0000005890587221 */ /* 0x000fe20000010000 */
[----:B------:R-:W-:Y:S01]  /*1e30*/  FFMA.FTZ R90, R105, R219, R90 ;  /* 0x000000db695a7223 */ /* 0x000fe2000001005a */
[----:B------:R-:W4:Y:S02]  /*1e40*/  LDL R91, [R1+0xc] ;  /* 0x00000c00015b7983 */ /* 0x000f240000100800 */
[----:B------:R-:W-:Y:S01]  /*1e50*/  FADD.FTZ R88, R219, R88 ;  /* 0x00000058db587221 */ /* 0x000fe20000010000 */
[----:B------:R-:W-:-:S03]  /*1e60*/  FFMA.FTZ R90, R142, R145, R90 ;  /* 0x000000918e5a7223 */ /* 0x000fc6000001005a */
[----:B------:R-:W-:Y:S01]  /*1e70*/  FADD.FTZ R89, R145, R88 ;  /* 0x0000005891597221 */ /* 0x000fe20000010000 */
[----:B------:R-:W-:Y:S02]  /*1e80*/  FFMA.FTZ R88, R143, R226, R90 ;  /* 0x000000e28f587223 */ /* 0x000fe4000001005a */
[----:B------:R-:W4:Y:S01]  /*1e90*/  LDL R90, [R1+0x4] ;  /* 0x00000400015a7983 */ /* 0x000f220000100800 */
[----:B------:R-:W-:Y:S01]  /*1ea0*/  SHF.L.U32 R102, R237, 0x10, RZ ;  /* 0x00000010ed667819 */ /* 0x000fe200000006ff */
[----:B------:R-:W-:Y:S01]  /*1eb0*/  FADD.FTZ R89, R226, R89 ;  /* 0x00000059e2597221 */ /* 0x000fe20000010000 */
[----:B------:R-:W-:Y:S01]  /*1ec0*/  FMUL.FTZ R206, R201, R206 ;  /* 0x000000cec9ce7220 */ /* 0x000fe20000410000 */
[----:B------:R-:W-:Y:S02]  /*1ed0*/  FFMA.FTZ R88, R146, R182, R88 ;  /* 0x000000b692587223 */ /* 0x000fe40000010058 */
[----:B------:R-:W-:Y:S01]  /*1ee0*/  FMUL.FTZ R227, R217, R102 ;  /* 0x00000066d9e37220 */ /* 0x000fe20000410000 */
[----:B------:R-:W-:Y:S01]  /*1ef0*/  FADD.FTZ R89, R182, R89 ;  /* 0x00000059b6597221 */ /* 0x000fe20000010000 */
[----:B------:R-:W-:Y:S01]  /*1f00*/  SHF.L.U32 R103, R239, 0x10, RZ ;  /* 0x00000010ef677819 */ /* 0x000fe200000006ff */
[C---:B------:R-:W-:Y:S01]  /*1f10*/  FMUL.FTZ R116, R201.reuse, R116 ;  /* 0x00000074c9747220 */ /* 0x040fe20000410000 */
[C---:B------:R-:W-:Y:S01]  /*1f20*/  FMUL.FTZ R141, R201.reuse, R119 ;  /* 0x00000077c98d7220 */ /* 0x040fe20000410000 */
[----:B------:R-:W-:Y:S01]  /*1f30*/  FFMA.FTZ R88, R206, R227, R88 ;  /* 0x000000e3ce587223 */ /* 0x000fe20000010058 */
[----:B------:R-:W-:Y:S01]  /*1f40*/  FMUL.FTZ R119, R201, R109 ;  /* 0x0000006dc9777220 */ /* 0x000fe20000410000 */
[----:B------:R-:W-:Y:S01]  /*1f50*/  FADD.FTZ R89, R227, R89 ;  /* 0x00000059e3597221 */ /* 0x000fe20000010000 */
[----:B------:R-:W-:Y:S01]  /*1f60*/  SHF.L.U32 R109, R120, 0x10, RZ ;  /* 0x00000010786d7819 */ /* 0x000fe200000006ff */
[----:B------:R-:W-:Y:S01]  /*1f70*/  FADD.FTZ R154, R228, R154 ;  /* 0x0000009ae49a7221 */ /* 0x000fe20000010000 */
[-C--:B------:R-:W-:Y:S01]  /*1f80*/  FFMA.FTZ R14, R116, R228.reuse, R14 ;  /* 0x000000e4740e7223 */ /* 0x080fe2000001000e */
[----:B------:R-:W-:Y:S01]  /*1f90*/  FMUL.FTZ R211, R201, R211 ;  /* 0x000000d3c9d37220 */ /* 0x000fe20000410000 */
[----:B------:R-:W-:Y:S01]  /*1fa0*/  FFMA.FTZ R88, R147, R183, R88 ;  /* 0x000000b793587223 */ /* 0x000fe20000010058 */
[----:B------:R-:W-:Y:S01]  /*1fb0*/  FADD.FTZ R89, R183, R89 ;  /* 0x00000059b7597221 */ /* 0x000fe20000010000 */
[----:B------:R-:W-:Y:S01]  /*1fc0*/  FFMA.FTZ R7, R107, R213, R7 ;  /* 0x000000d56b077223 */ /* 0x000fe20000010007 */
[----:B------:R-:W-:Y:S01]  /*1fd0*/  FADD.FTZ R35, R213, R35 ;  /* 0x00000023d5237221 */ /* 0x000fe20000010000 */
[----:B------:R-:W-:Y:S01]  /*1fe0*/  FFMA.FTZ R9, R135, R209, R9 ;  /* 0x000000d187097223 */ /* 0x000fe20000010009 */
[----:B------:R-:W-:Y:S01]  /*1ff0*/  FADD.FTZ R149, R209, R149 ;  /* 0x00000095d1957221 */ /* 0x000fe20000010000 */
[----:B------:R-:W-:Y:S01]  /*2000*/  FMUL.FTZ R120, R95, R228 ;  /* 0x000000e45f787220 */ /* 0x000fe20000410000 */
[----:B------:R-:W-:-:S04]  /*2010*/  FMUL.FTZ R228, R115, R103 ;  /* 0x0000006773e47220 */ /* 0x000fc80000410000 */
[----:B------:R-:W-:Y:S01]  /*2020*/  FFMA.FTZ R88, R211, R228, R88 ;  /* 0x000000e4d3587223 */ /* 0x000fe20000010058 */
[----:B------:R-:W-:-:S03]  /*2030*/  FADD.FTZ R89, R228, R89 ;  /* 0x00000059e4597221 */ /* 0x000fc60000010000 */
[----:B------:R-:W-:Y:S01]  /*2040*/  FFMA.FTZ R88, R106, R134, R88 ;  /* 0x000000866a587223 */ /* 0x000fe20000010058 */
[----:B------:R-:W-:Y:S01]  /*2050*/  FADD.FTZ R89, R134, R89 ;  /* 0x0000005986597221 */ /* 0x000fe20000010000 */
[----:B------:R-:W-:Y:S01]  /*2060*/  FMUL.FTZ R209, R108, R209 ;  /* 0x000000d16cd17220 */ /* 0x000fe20000410000 */
[----:B------:R-:W-:Y:S01]  /*2070*/  FADD.FTZ R151, R208, R151 ;  /* 0x00000097d0977221 */ /* 0x000fe20000010000 */
[----:B------:R-:W-:Y:S01]  /*2080*/  FFMA.FTZ R11, R140, R208, R11 ;  /* 0x000000d08c0b7223 */ /* 0x000fe2000001000b */
[----:B------:R-:W-:Y:S01]  /*2090*/  SHF.L.U32 R230, R230, 0x10, RZ ;  /* 0x00000010e6e67819 */ /* 0x000fe200000006ff */
[----:B------:R-:W-:Y:S01]  /*20a0*/  FMUL.FTZ R92, R201, R92 ;  /* 0x0000005cc95c7220 */ /* 0x000fe20000410000 */
[----:B------:R-:W-:Y:S01]  /*20b0*/  FFMA.FTZ R174, R105, R100, R174 ;  /* 0x0000006469ae7223 */ /* 0x000fe200000100ae */
[----:B------:R-:W-:Y:S01]  /*20c0*/  FADD.FTZ R173, R100, R173 ;  /* 0x000000ad64ad7221 */ /* 0x000fe20000010000 */
[----:B------:R-:W-:Y:S01]  /*20d0*/  FADD.FTZ R161, R128, R161 ;  /* 0x000000a180a17221 */ /* 0x000fe20000010000 */
[-C--:B------:R-:W-:Y:S01]  /*20e0*/  FFMA.FTZ R22, R92, R128.reuse, R22 ;  /* 0x000000805c167223 */ /* 0x080fe20000010016 */
[----:B------:R-:W-:Y:S01]  /*20f0*/  FMUL.FTZ R100, R247, R128 ;  /* 0x00000080f7647220 */ /* 0x000fe20000410000 */
[C---:B------:R-:W-:Y:S01]  /*2100*/  FMUL.FTZ R94, R201.reuse, R130 ;  /* 0x00000082c95e7220 */ /* 0x040fe20000410000 */
[----:B------:R-:W-:Y:S01]  /*2110*/  FMUL.FTZ R118, R201, R118 ;  /* 0x00000076c9767220 */ /* 0x000fe20000410000 */
[----:B------:R-:W-:-:S02]  /*2120*/  FADD.FTZ R163, R129, R163 ;  /* 0x000000a381a37221 */ /* 0x000fc40000010000 */
[----:B------:R-:W-:Y:S01]  /*2130*/  FFMA.FTZ R24, R94, R129, R24 ;  /* 0x000000815e187223 */ /* 0x000fe20000010018 */
[----:B------:R-:W-:Y:S01]  /*2140*/  FMUL.FTZ R130, R250, R111 ;  /* 0x0000006ffa827220 */ /* 0x000fe20000410000 */
[C---:B------:R-:W-:Y:S01]  /*2150*/  FMUL.FTZ R95, R201.reuse, R131 ;  /* 0x00000083c95f7220 */ /* 0x040fe20000410000 */
[----:B------:R-:W-:Y:S01]  /*2160*/  FMUL.FTZ R127, R201, R127 ;  /* 0x0000007fc97f7220 */ /* 0x000fe20000410000 */
[----:B------:R-:W-:Y:S01]  /*2170*/  FMUL.FTZ R131, R248, R113 ;  /* 0x00000071f8837220 */ /* 0x000fe20000410000 */
[----:B------:R-:W-:Y:S01]  /*2180*/  SHF.L.U32 R235, R235, 0x10, RZ ;  /* 0x00000010ebeb7819 */ /* 0x000fe200000006ff */
[----:B------:R-:W-:Y:S01]  /*2190*/  FFMA.FTZ R15, R117, R109, R15 ;  /* 0x0000006d750f7223 */ /* 0x000fe2000001000f */
[----:B------:R-:W-:Y:S01]  /*21a0*/  FADD.FTZ R155, R109, R155 ;  /* 0x0000009b6d9b7221 */ /* 0x000fe20000010000 */
[----:B------:R-:W-:Y:S01]  /*21b0*/  FMUL.FTZ R93, R201, R93 ;  /* 0x0000005dc95d7220 */ /* 0x000fe20000410000 */
[----:B------:R-:W-:Y:S01]  /*21c0*/  SHF.L.U32 R234, R234, 0x10, RZ ;  /* 0x00000010eaea7819 */ /* 0x000fe200000006ff */
[----:B------:R-:W-:Y:S01]  /*21d0*/  FFMA.FTZ R17, R119, R110, R17 ;  /* 0x0000006e77117223 */ /* 0x000fe20000010011 */
[----:B------:R-:W-:Y:S01]  /*21e0*/  FADD.FTZ R157, R110, R157 ;  /* 0x0000009d6e9d7221 */ /* 0x000fe20000010000 */
[----:B------:R-:W-:Y:S01]  /*21f0*/  SHF.L.U32 R232, R232, 0x10, RZ ;  /* 0x00000010e8e87819 */ /* 0x000fe200000006ff */
[----:B------:R-:W-:Y:S01]  /*2200*/  FMUL.FTZ R108, R243, R214 ;  /* 0x000000d6f36c7220 */ /* 0x000fe20000410000 */
[----:B------:R-:W-:Y:S01]  /*2210*/  FADD.FTZ R159, R111, R159 ;  /* 0x0000009f6f9f7221 */ /* 0x000fe20000010000 */
[----:B------:R-:W-:-:S02]  /*2220*/  FFMA.FTZ R19, R126, R111, R19 ;  /* 0x0000006f7e137223 */ /* 0x000fc40000010013 */
[----:B------:R-:W-:Y:S01]  /*2230*/  FMUL.FTZ R111, R242, R232 ;  /* 0x000000e8f26f7220 */ /* 0x000fe20000410000 */
[----:B------:R-:W-:Y:S01]  /*2240*/  SHF.L.U32 R238, R238, 0x10, RZ ;  /* 0x00000010eeee7819 */ /* 0x000fe200000006ff */
[----:B------:R-:W-:Y:S01]  /*2250*/  FADD.FTZ R167, R112, R167 ;  /* 0x000000a770a77221 */ /* 0x000fe20000010000 */
[-C--:B------:R-:W-:Y:S01]  /*2260*/  FFMA.FTZ R28, R98, R112.reuse, R28 ;  /* 0x00000070621c7223 */ /* 0x080fe2000001001c */
[----:B------:R-:W-:Y:S01]  /*2270*/  FMUL.FTZ R112, R241, R112 ;  /* 0x00000070f1707220 */ /* 0x000fe20000410000 */
[----:B------:R-:W-:Y:S01]  /*2280*/  FADD.FTZ R225, R113, R225 ;  /* 0x000000e171e17221 */ /* 0x000fe20000010000 */
[----:B------:R-:W-:Y:S01]  /*2290*/  FFMA.FTZ R21, R127, R113, R21 ;  /* 0x000000717f157223 */ /* 0x000fe20000010015 */
[----:B------:R-:W-:Y:S01]  /*22a0*/  UMOV UR4, 0xffffffff ;  /* 0xffffffff00047882 */ /* 0x000fe20000000000 */
[----:B------:R-:W-:Y:S01]  /*22b0*/  ISETP.NE.U32.AND P1, PT, RZ, UR14, PT ;  /* 0x0000000eff007c0c */ /* 0x000fe2000bf25070 */
[----:B------:R-:W-:Y:S01]  /*22c0*/  FMUL.FTZ R113, R240, R238 ;  /* 0x000000eef0717220 */ /* 0x000fe20000410000 */
[----:B------:R-:W-:Y:S01]  /*22d0*/  FADD.FTZ R148, R231, R148 ;  /* 0x00000094e7947221 */ /* 0x000fe20000010000 */
[----:B------:R-:W-:Y:S01]  /*22e0*/  FFMA.FTZ R8, R132, R231, R8 ;  /* 0x000000e784087223 */ /* 0x000fe20000010008 */
[----:B------:R-:W-:Y:S01]  /*22f0*/  ISETP.NE.AND.EX P1, PT, RZ, UR15, PT, P1 ;  /* 0x0000000fff007c0c */ /* 0x000fe2000bf25310 */
        /* <DEDUP_REMOVED lines=18> */
[----:B--2---:R-:W-:-:S04]  /*2420*/  FMUL.FTZ R213, R114, R213 ;  /* 0x000000d572d57220 */ /* 0x004fc80000410000 */
[----:B------:R-:W-:Y:S01]  /*2430*/  FFMA.FTZ R88, R107, R213, R88 ;  /* 0x000000d56b587223 */ /* 0x000fe20000010058 */
[----:B------:R-:W-:-:S03]  /*2440*/  FADD.FTZ R89, R213, R89 ;  /* 0x00000059d5597221 */ /* 0x000fc60000010000 */
[----:B------:R-:W-:Y:S01]  /*2450*/  FFMA.FTZ R88, R132, R133, R88 ;  /* 0x0000008584587223 */ /* 0x000fe20000010058 */
[----:B------:R-:W-:-:S03]  /*2460*/  FADD.FTZ R89, R133, R89 ;  /* 0x0000005985597221 */ /* 0x000fc60000010000 */
[----:B------:R-:W-:Y:S01]  /*2470*/  FFMA.FTZ R88, R135, R209, R88 ;  /* 0x000000d187587223 */ /* 0x000fe20000010058 */
[----:B------:R-:W-:Y:S01]  /*2480*/  FADD.FTZ R89, R209, R89 ;  /* 0x00000059d1597221 */ /* 0x000fe20000010000 */
[----:B---3--:R-:W-:Y:S02]  /*2490*/  FMUL.FTZ R208, R101, R208 ;  /* 0x000000d065d07220 */ /* 0x008fe40000410000 */
[----:B------:R-:W-:Y:S01]  /*24a0*/  FFMA.FTZ R88, R136, R138, R88 ;  /* 0x0000008a88587223 */ /* 0x000fe20000010058 */
[----:B------:R-:W-:-:S03]  /*24b0*/  FADD.FTZ R89, R138, R89 ;  /* 0x000000598a597221 */ /* 0x000fc60000010000 */
[----:B------:R-:W-:Y:S01]  /*24c0*/  FFMA.FTZ R88, R140, R208, R88 ;  /* 0x000000d08c587223 */ /* 0x000fe20000010058 */
[----:B------:R-:W-:Y:S01]  /*24d0*/  FADD.FTZ R89, R208, R89 ;  /* 0x00000059d0597221 */ /* 0x000fe20000010000 */
[----:B----4-:R-:W-:Y:S02]  /*24e0*/  FMUL.FTZ R217, R91, R230 ;  /* 0x000000e65bd97220 */ /* 0x010fe40000410000 */
[----:B------:R-:W-:Y:S01]  /*24f0*/  FFMA.FTZ R88, R137, R139, R88 ;  /* 0x0000008b89587223 */ /* 0x000fe20000010058 */
[----:B------:R-:W-:-:S03]  /*2500*/  FADD.FTZ R89, R139, R89 ;  /* 0x000000598b597221 */ /* 0x000fc60000010000 */
[----:B------:R-:W-:Y:S01]  /*2510*/  FFMA.FTZ R88, R141, R217, R88 ;  /* 0x000000d98d587223 */ /* 0x000fe20000010058 */
[----:B------:R-:W-:Y:S01]  /*2520*/  FADD.FTZ R89, R217, R89 ;  /* 0x00000059d9597221 */ /* 0x000fe20000010000 */
[----:B------:R-:W-:Y:S02]  /*2530*/  FMUL.FTZ R128, R90, R109 ;  /* 0x0000006d5a807220 */ /* 0x000fe40000410000 */
[----:B------:R-:W-:Y:S01]  /*2540*/  FFMA.FTZ R88, R116, R120, R88 ;  /* 0x0000007874587223 */ /* 0x000fe20000010058 */
[----:B------:R-:W-:-:S03]  /*2550*/  FADD.FTZ R89, R120, R89 ;  /* 0x0000005978597221 */ /* 0x000fc60000010000 */
[----:B------:R-:W-:Y:S01]  /*2560*/  FFMA.FTZ R88, R117, R128, R88 ;  /* 0x0000008075587223 */ /* 0x000fe20000010058 */
[----:B------:R-:W-:Y:S01]  /*2570*/  FADD.FTZ R89, R89, R128 ;  /* 0x0000008059597221 */ /* 0x000fe20000010000 */
[----:B------:R-:W-:Y:S01]  /*2580*/  FMUL.FTZ R101, R245, R129 ;  /* 0x00000081f5657220 */ /* 0x000fe20000410000 */
[----:B------:R-:W-:Y:S01]  /*2590*/  FMUL.FTZ R129, R252, R110 ;  /* 0x0000006efc817220 */ /* 0x000fe20000410000 */
        /* <DEDUP_REMOVED lines=49> */
.L_x_2173:
        /* <DEDUP_REMOVED lines=43> */
.L_x_2123:
        /* <DEDUP_REMOVED lines=33> */
.L_x_2122:
        /* <DEDUP_REMOVED lines=32> */
.L_x_2125:
        /* <DEDUP_REMOVED lines=33> */
.L_x_2121:
        /* <DEDUP_REMOVED lines=37> */
.L_x_2127:
        /* <DEDUP_REMOVED lines=33> */
.L_x_2126:
        /* <DEDUP_REMOVED lines=32> */
.L_x_2128:
        /* <DEDUP_REMOVED lines=32> */
.L_x_2124:
[----:B------:R-:W-:Y:S01]  /*39e0*/  ISETP.NE.U32.AND P1, PT, RZ, UR4, PT ;  /* 0x00000004ff007c0c */ /* 0x000fe2000bf25070 */
[----:B------:R-:W0:Y:S01]  /*39f0*/  LDC.64 R202, c[0x0][0x468] ;  /* 0x00011a00ffca7b82 */ /* 0x000e220000000a00 */
[----:B------:R-:W-:Y:S02]  /*3a00*/  ISETP.NE.U32.AND P2, PT, RZ, UR6, PT ;  /* 0x00000006ff007c0c */ /* 0x000fe4000bf45070 */
[----:B------:R-:W-:Y:S02]  /*3a10*/  ISETP.NE.AND.EX P1, PT, RZ, UR5, PT, P1 ;  /* 0x00000005ff007c0c */ /* 0x000fe4000bf25310 */
[----:B------:R-:W-:-:S11]  /*3a20*/  ISETP.NE.AND.EX P2, PT, RZ, UR7, PT, P2 ;  /* 0x00000007ff007c0c */ /* 0x000fd6000bf45320 */
[----:B------:R-:W1:Y:S02]  /*3a30*/  @P1 LDC.64 R102, c[0x0][0x478] ;  /* 0x00011e00ff661b82 */ /* 0x000e640000000a00 */
[----:B-1----:R-:W-:-:S05]  /*3a40*/  @P1 IMAD.WIDE.U32 R102, R200, 0x20, R102 ;  /* 0x00000020c8661825 */ /* 0x002fca00078e0066 */
        /* <DEDUP_REMOVED lines=43> */
.L_x_2131:
        /* <DEDUP_REMOVED lines=29> */
.L_x_2130:
[----:B------:R-:W-:Y:S05]  /*3ed0*/  @!P2 BRA `(.L_x_2133) ;  /* 0x000000000084a947 */ /* 0x000fea0003800000 */
[-CC-:B0-----:R-:W-:Y:S01]  /*3ee0*/  FFMA.FTZ R81, R104, R114.reuse, R115.reuse ;  /* 0x0000007268517223 */ /* 0x181fe20000010073 */
        /* <DEDUP_REMOVED lines=32> */
.L_x_2133:
        /* <DEDUP_REMOVED lines=17> */
[----:B------:R-:W-:Y:S01]  /*4200*/  FADD.FTZ R206, R227, -R206 ;  /* 0x800000cee3ce7221 */ /* 0x000fe20000010000 */
[----:B------:R-:W-:Y:S01]  /*4210*/  F2FP.BF16.F32.PACK_AB R91, R91, R88 ;  /* 0x000000585b5b723e */ /* 0x000fe200000010ff */
[C---:B------:R-:W-:Y:S01]  /*4220*/  FFMA.FTZ R90, R201.reuse, R103, R60 ;  /* 0x00000067c95a7223 */ /* 0x040fe2000001003c */
[C---:B------:R-:W-:Y:S01]  /*4230*/  FFMA.FTZ R88, R201.reuse, R144, R64 ;  /* 0x00000090c9587223 */ /* 0x040fe20000010040 */
[C---:B------:R-:W-:Y:S01]  /*4240*/  FFMA.FTZ R89, R201.reuse, R145, R66 ;  /* 0x00000091c9597223 */ /* 0x040fe20000010042 */
[C---:B------:R-:W-:Y:S01]  /*4250*/  FFMA.FTZ R105, R201.reuse, R206, R61 ;  /* 0x000000cec9697223 */ /* 0x040fe2000001003d */
[C---:B------:R-:W-:Y:S01]  /*4260*/  FFMA.FTZ R226, R201.reuse, R226, R67 ;  /* 0x000000e2c9e27223 */ /* 0x040fe20000010043 */
[----:B------:R-:W-:-:S03]  /*4270*/  FFMA.FTZ R103, R201, R0, R65 ;  /* 0x00000000c9677223 */ /* 0x000fc60000010041 */
[----:B------:R-:W-:Y:S02]  /*4280*/  F2FP.BF16.F32.PACK_AB R90, R105, R90 ;  /* 0x0000005a695a723e */ /* 0x000fe400000010ff */
[----:B------:R-:W-:Y:S02]  /*4290*/  F2FP.BF16.F32.PACK_AB R89, R226, R89 ;  /* 0x00000059e259723e */ /* 0x000fe400000010ff */
[----:B------:R-:W-:Y:S01]  /*42a0*/  F2FP.BF16.F32.PACK_AB R88, R103, R88 ;  /* 0x000000586758723e */ /* 0x000fe200000010ff */
[----:B------:R-:W-:Y:S06]  /*42b0*/  BRA `(.L_x_2132) ;  /* 0x0000000400f87947 */ /* 0x000fec0003800000 */
.L_x_2129:
[----:B------:R-:W-:Y:S05]  /*42c0*/  @!P1 BRA `(.L_x_2134) ;  /* 0x0000000000fc9947 */ /* 0x000fea0003800000 */
        /* <DEDUP_REMOVED lines=34> */
.L_x_2135:
        /* <DEDUP_REMOVED lines=29> */
.L_x_2134:
        /* <DEDUP_REMOVED lines=34> */
.L_x_2136:
[-CC-:B------:R-:W-:Y:S01]  /*48e0*/  FFMA.FTZ R90, R147, R114.reuse, R115.reuse ;  /* 0x00000072935a7223 */ /* 0x180fe20000010073 */
[-CC-:B------:R-:W-:Y:S01]  /*48f0*/  FFMA.FTZ R211, R211, R114.reuse, R115.reuse ;  /* 0x00000072d3d37223 */ /* 0x180fe20000010073 */
[-CC-:B0-----:R-:W-:Y:S01]  /*4900*/  FFMA.FTZ R89, R104, R114.reuse, R115.reuse ;  /* 0x0000007268597223 */ /* 0x181fe20000010073 */
        /* <DEDUP_REMOVED lines=10> */
[----:B------:R-:W-:Y:S01]  /*49b0*/  FADD.FTZ R88, R145, -R88 ;  /* 0x8000005891587221 */ /* 0x000fe20000010000 */
[----:B------:R-:W-:Y:S01]  /*49c0*/  FADD.FTZ R226, R226, -R143 ;  /* 0x8000008fe2e27221 */ /* 0x000fe20000010000 */
[----:B------:R-:W-:Y:S01]  /*49d0*/  FADD.FTZ R0, R219, -R0 ;  /* 0x80000000db007221 */ /* 0x000fe20000010000 */
[----:B------:R-:W-:Y:S01]  /*49e0*/  FADD.FTZ R182, R182, -R89 ;  /* 0x80000059b6b67221 */ /* 0x000fe20000010000 */
[----:B------:R-:W-:Y:S01]  /*49f0*/  FADD.FTZ R206, R227, -R206 ;  /* 0x800000cee3ce7221 */ /* 0x000fe20000010000 */
[----:B------:R-:W-:Y:S01]  /*4a00*/  F2FP.BF16.F32.PACK_AB R91, R91, R90 ;  /* 0x0000005a5b5b723e */ /* 0x000fe200000010ff */
[C---:B------:R-:W-:Y:S01]  /*4a10*/  FMUL.FTZ R88, R201.reuse, R88 ;  /* 0x00000058c9587220 */ /* 0x040fe20000410000 */
[C---:B------:R-:W-:Y:S01]  /*4a20*/  FMUL.FTZ R89, R201.reuse, R226 ;  /* 0x000000e2c9597220 */ /* 0x040fe20000410000 */
[C---:B------:R-:W-:Y:S01]  /*4a30*/  FMUL.FTZ R144, R201.reuse, R144 ;  /* 0x00000090c9907220 */ /* 0x040fe20000410000 */
[C---:B------:R-:W-:Y:S01]  /*4a40*/  FMUL.FTZ R90, R201.reuse, R182 ;  /* 0x000000b6c95a7220 */ /* 0x040fe20000410000 */
[C---:B------:R-:W-:Y:S01]  /*4a50*/  FMUL.FTZ R105, R201.reuse, R206 ;  /* 0x000000cec9697220 */ /* 0x040fe20000410000 */
[----:B------:R-:W-:Y:S01]  /*4a60*/  FMUL.FTZ R103, R201, R0 ;  /* 0x00000000c9677220 */ /* 0x000fe20000410000 */
[----:B------:R-:W-:-:S03]  /*4a70*/  F2FP.BF16.F32.PACK_AB R89, R89, R88 ;  /* 0x000000585959723e */ /* 0x000fc600000010ff */
[----:B------:R-:W-:Y:S02]  /*4a80*/  F2FP.BF16.F32.PACK_AB R90, R105, R90 ;  /* 0x0000005a695a723e */ /* 0x000fe400000010ff */
[----:B------:R-:W-:-:S07]  /*4a90*/  F2FP.BF16.F32.PACK_AB R88, R103, R144 ;  /* 0x000000906758723e */ /* 0x000fce00000010ff */
.L_x_2132:
[----:B------:R-:W0:Y:S08]  /*4aa0*/  @P1 LDC.64 R104, c[0x0][0x478] ;  /* 0x00011e00ff681b82 */ /* 0x000e300000000a00 */
[----:B------:R-:W1:Y:S01]  /*4ab0*/  @P2 LDC.64 R102, c[0x0][0x470] ;  /* 0x00011c00ff662b82 */ /* 0x000e620000000a00 */
[----:B0-----:R-:W-:-:S05]  /*4ac0*/  @P1 IMAD.WIDE.U32 R104, R199, 0x20, R104 ;  /* 0x00000020c7681825 */ /* 0x001fca00078e0068 */
[----:B------:R-:W-:Y:S01]  /*4ad0*/  @P1 STG.E.128 desc[UR10][R104.64], R76 ;  /* 0x0000004c68001986 */ /* 0x000fe2000c101d0a */
[----:B-1----:R-:W-:-:S03]  /*4ae0*/  @P2 IMAD.WIDE.U32 R102, R199, 0x10, R102 ;  /* 0x00000010c7662825 */ /* 0x002fc600078e0066 */
[----:B------:R0:W-:Y:S02]  /*4af0*/  @P1 STG.E.128 desc[UR10][R104.64+0x10], R84 ;  /* 0x0000105468001986 */ /* 0x0001e4000c101d0a */
[----:B0-----:R-:W-:-:S05]  /*4b00*/  IMAD.WIDE.U32 R104, R199, 0x10, R202 ;  /* 0x00000010c7687825 */ /* 0x001fca00078e00ca */
[----:B------:R0:W-:Y:S04]  /*4b10*/  STG.E.128 desc[UR10][R104.64], R88 ;  /* 0x0000005868007986 */ /* 0x0001e8000c101d0a */
        /* <DEDUP_REMOVED lines=8> */
[----:B0-----:R-:W-:Y:S01]  /*4ba0*/  FADD.FTZ R80, R209, -R76 ;  /* 0x8000004cd1507221 */ /* 0x001fe20000010000 */
        /* <DEDUP_REMOVED lines=28> */
.L_x_2139:
        /* <DEDUP_REMOVED lines=29> */
.L_x_2138:
[----:B------:R-:W-:Y:S05]  /*4f40*/  @!P2 BRA `(.L_x_2141) ;  /* 0x000000000084a947 */ /* 0x000fea0003800000 */
        /* <DEDUP_REMOVED lines=33> */
.L_x_2141:
[-CC-:B0-----:R-:W-:Y:S01]  /*5160*/  FFMA.FTZ R88, R135, R114.reuse, R115.reuse ;  /* 0x0000007287587223 */ /* 0x181fe20000010073 */
        /* <DEDUP_REMOVED lines=28> */
.L_x_2137:
[----:B------:R-:W-:Y:S05]  /*5330*/  @!P1 BRA `(.L_x_2142) ;  /* 0x0000000000fc9947 */ /* 0x000fea0003800000 */
[----:B------:R-:W-:Y:S05]  /*5340*/  @!P2 BRA `(.L_x_2143) ;  /* 0x000000000084a947 */ /* 0x000fea0003800000 */
[-CC-:B------:R-:W-:Y:S01]  /*5350*/  FFMA.FTZ R77, R106, R114.reuse, R115.reuse ;  /* 0x000000726a4d7223 */ /* 0x180fe20000010073 */
[-CC-:B------:R-:W-:Y:S01]  /*5360*/  FFMA.FTZ R78, R135, R114.reuse, R115.reuse ;  /* 0x00000072874e7223 */ /* 0x180fe20000010073 */
[-CC-:B------:R-:W-:Y:S01]  /*5370*/  FFMA.FTZ R0, R107, R114.reuse, R115.reuse ;  /* 0x000000726b007223 */ /* 0x180fe20000010073 */
[-C--:B------:R-:W-:Y:S01]  /*5380*/  FFMA.FTZ R132, R132, R114.reuse, R115 ;  /* 0x0000007284847223 */ /* 0x080fe20000010073 */
[----:B------:R-:W-:Y:S01]  /*5390*/  FADD.FTZ R76, R134, -R77 ;  /* 0x8000004d864c7221 */ /* 0x000fe20000010000 */
        /* <DEDUP_REMOVED lines=28> */
.L_x_2143:
        /* <DEDUP_REMOVED lines=29> */
.L_x_2142:
        /* <DEDUP_REMOVED lines=34> */
.L_x_2144:
[-CC-:B0-----:R-:W-:Y:S01]  /*5950*/  FFMA.FTZ R88, R135, R114.reuse, R115.reuse ;  /* 0x0000007287587223 */ /* 0x181fe20000010073 */
        /* <DEDUP_REMOVED lines=27> */
.L_x_2140:
[----:B------:R-:W0:Y:S01]  /*5b10*/  @P1 LDC.64 R104, c[0x0][0x478] ;  /* 0x00011e00ff681b82 */ /* 0x000e220000000a00 */
[----:B------:R-:W-:-:S07]  /*5b20*/  IMAD.WIDE.U32 R106, R198, 0x10, R202 ;  /* 0x00000010c66a7825 */ /* 0x000fce00078e00ca */
[----:B------:R-:W1:Y:S01]  /*5b30*/  @P2 LDC.64 R102, c[0x0][0x470] ;  /* 0x00011c00ff662b82 */ /* 0x000e620000000a00 */
[----:B0-----:R-:W-:-:S05]  /*5b40*/  @P1 IMAD.WIDE.U32 R104, R198, 0x20, R104 ;  /* 0x00000020c6681825 */ /* 0x001fca00078e0068 */
[----:B------:R0:W-:Y:S01]  /*5b50*/  @P1 STG.E.128 desc[UR10][R104.64], R76 ;  /* 0x0000004c68001986 */ /* 0x0001e2000c101d0a */
[----:B-1----:R-:W-:-:S03]  /*5b60*/  @P2 IMAD.WIDE.U32 R102, R198, 0x10, R102 ;  /* 0x00000010c6662825 */ /* 0x002fc600078e0066 */
[----:B------:R0:W-:Y:S04]  /*5b70*/  @P1 STG.E.128 desc[UR10][R104.64+0x10], R84 ;  /* 0x0000105468001986 */ /* 0x0001e8000c101d0a */
[----:B------:R0:W-:Y:S04]  /*5b80*/  STG.E.128 desc[UR10][R106.64], R88 ;  /* 0x000000586a007986 */ /* 0x0001e8000c101d0a */
[----:B------:R0:W-:Y:S01]  /*5b90*/  @P2 STG.E.128 desc[UR10][R102.64], R80 ;  /* 0x0000005066002986 */ /* 0x0001e2000c101d0a */
[----:B------:R-:W-:Y:S05]  /*5ba0*/  @!P0 BRA `(.L_x_2145) ;  /* 0x0000000400fc8947 */ /* 0x000fea0003800000 */
[----:B------:R-:W-:Y:S05]  /*5bb0*/  @!P1 BRA `(.L_x_2146) ;  /* 0x0000000000fc9947 */ /* 0x000fea0003800000 */
        /* <DEDUP_REMOVED lines=34> */
.L_x_2147:
        /* <DEDUP_REMOVED lines=29> */
.L_x_2146:
        /* <DEDUP_REMOVED lines=34> */
.L_x_2149:
        /* <DEDUP_REMOVED lines=29> */
.L_x_2145:
[----:B------:R-:W-:Y:S05]  /*63a0*/  @!P1 BRA `(.L_x_2150) ;  /* 0x0000000000fc9947 */ /* 0x000fea0003800000 */
        /* <DEDUP_REMOVED lines=34> */
.L_x_2151:
        /* <DEDUP_REMOVED lines=29> */
.L_x_2150:
        /* <DEDUP_REMOVED lines=34> */
.L_x_2152:
        /* <DEDUP_REMOVED lines=28> */
.L_x_2148:
        /* <DEDUP_REMOVED lines=45> */
.L_x_2155:
        /* <DEDUP_REMOVED lines=29> */
.L_x_2154:
        /* <DEDUP_REMOVED lines=34> */
.L_x_2157:
[-CC-:B------:R-:W-:Y:S01]  /*7240*/  FFMA.FTZ R0, R93, R114.reuse, R115.reuse ;  /* 0x000000725d007223 */ /* 0x180fe20000010073 */
[-CC-:B0-----:R-:W-:Y:S01]  /*7250*/  FFMA.FTZ R91, R96, R114.reuse, R115.reuse ;  /* 0x00000072605b7223 */ /* 0x181fe20000010073 */
        /* <DEDUP_REMOVED lines=27> */
.L_x_2153:
        /* <DEDUP_REMOVED lines=35> */
.L_x_2159:
        /* <DEDUP_REMOVED lines=29> */
.L_x_2158:
        /* <DEDUP_REMOVED lines=34> */
.L_x_2160:
        /* <DEDUP_REMOVED lines=28> */
.L_x_2156:
[----:B------:R-:W0:Y:S01]  /*7bf0*/  @P1 LDC.64 R96, c[0x0][0x478] ;  /* 0x00011e00ff601b82 */ /* 0x000e220000000a00 */
[----:B------:R-:W-:-:S07]  /*7c00*/  IMAD.WIDE.U32 R98, R196, 0x10, R202 ;  /* 0x00000010c4627825 */ /* 0x000fce00078e00ca */
[----:B------:R-:W1:Y:S08]  /*7c10*/  @P2 LDC.64 R92, c[0x0][0x470] ;  /* 0x00011c00ff5c2b82 */ /* 0x000e700000000a00 */
[----:B------:R-:W2:Y:S01]  /*7c20*/  LDC.64 R94, c[0x0][0x380] ;  /* 0x0000e000ff5e7b82 */ /* 0x000ea20000000a00 */
[----:B0-----:R-:W-:-:S05]  /*7c30*/  @P1 IMAD.WIDE.U32 R96, R196, 0x20, R96 ;  /* 0x00000020c4601825 */ /* 0x001fca00078e0060 */
[----:B------:R0:W-:Y:S01]  /*7c40*/  @P1 STG.E.128 desc[UR10][R96.64], R76 ;  /* 0x0000004c60001986 */ /* 0x0001e2000c101d0a */
[----:B-1----:R-:W-:-:S03]  /*7c50*/  @P2 IMAD.WIDE.U32 R92, R196, 0x10, R92 ;  /* 0x00000010c45c2825 */ /* 0x002fc600078e005c */
[----:B------:R0:W-:Y:S04]  /*7c60*/  @P1 STG.E.128 desc[UR10][R96.64+0x10], R84 ;  /* 0x0000105460001986 */ /* 0x0001e8000c101d0a */
[----:B------:R0:W-:Y:S01]  /*7c70*/  STG.E.128 desc[UR10][R98.64], R88 ;  /* 0x0000005862007986 */ /* 0x0001e2000c101d0a */
[----:B--2---:R-:W-:-:S03]  /*7c80*/  LEA R186, R94, R186, 0x2 ;  /* 0x000000ba5eba7211 */ /* 0x004fc600078e10ff */
[----:B------:R0:W-:Y:S01]  /*7c90*/  @P2 STG.E.128 desc[UR10][R92.64], R80 ;  /* 0x000000505c002986 */ /* 0x0001e2000c101d0a */
[----:B------:R-:W-:-:S13]  /*7ca0*/  ISETP.GE.AND P0, PT, R186, R95, PT ;  /* 0x0000005fba00720c */ /* 0x000fda0003f06270 */
[----:B------:R-:W-:Y:S05]  /*7cb0*/  @!P0 BRA `(.L_x_2161) ;  /* 0xffffff8c00dc8947 */ /* 0x000fea000383ffff */
[----:B------:R-:W-:Y:S05]  /*7cc0*/  BSYNC B1 ;  /* 0x0000000000017941 */ /* 0x000fea0003800000 */
.L_x_2119:
[----:B-----5:R-:W-:Y:S02]  /*7cd0*/  MOV R62, R4 ;  /* 0x00000004003e7202 */ /* 0x020fe40000000f00 */
        /* <DEDUP_REMOVED lines=61> */
[----:B0-----:R-:W-:Y:S02]  /*80b0*/  MOV R84, R154 ;  /* 0x0000009a00547202 */ /* 0x001fe40000000f00 */
        /* <DEDUP_REMOVED lines=17> */
.L_x_2118:
[----:B------:R-:W-:Y:S05]  /*81d0*/  BSYNC B0 ;  /* 0x0000000000007941 */ /* 0x000fea0003800000 */
.L_x_2117:
        /* <DEDUP_REMOVED lines=226> */
.L_x_2120:
        /* <DEDUP_REMOVED lines=8> */
.L_x_2163:
[----:B------:R-:W-:Y:S05]  /*9080*/  BSYNC B2 ;  /* 0x0000000000027941 */ /* 0x000fea0003800000 */
.L_x_2162:
        /* <DEDUP_REMOVED lines=8> */
.L_x_2164:
[----:B------:R-:W-:Y:S01]  /*9110*/  MOV R114, R88 ;  /* 0x0000005800727202 */ /* 0x000fe20000000f00 */
[----:B------:R-:W-:Y:S02]  /*9120*/  HFMA2 R103, -RZ, RZ, 0, 1.1920928955078125e-07 ;  /* 0x00000002ff677431 */ /* 0x000fe400000001ff */
[----:B------:R-:W-:-:S07]  /*9130*/  FADD.FTZ R89, R89, R115 ;  /* 0x0000007359597221 */ /* 0x000fce0000010000 */
[----:B------:R-:W-:Y:S05]  /*9140*/  WARPSYNC.COLLECTIVE R91, `(.L_x_2165) ;  /* 0x000000005b087348 */ /* 0x000fea0003c00000 */
[----:B------:R0:W1:Y:S02]  /*9150*/  SHFL.BFLY P3, R115, R114, R103, R102 ;  /* 0x0c00006772737389 */ /* 0x0000640000060066 */
[----:B01----:R-:W-:Y:S05]  /*9160*/  ENDCOLLECTIVE ;  /* 0x000000000000791b */ /* 0x003fea0003800000 */
.L_x_2165:
[----:B------:R-:W-:Y:S01]  /*9170*/  MOV R114, R89 ;  /* 0x0000005900727202 */ /* 0x000fe20000000f00 */
[----:B------:R-:W-:-:S07]  /*9180*/  FADD.FTZ R88, R88, R115 ;  /* 0x0000007358587221 */ /* 0x000fce0000010000 */
[----:B------:R-:W-:Y:S05]  /*9190*/  WARPSYNC.COLLECTIVE R91, `(.L_x_2166) ;  /* 0x000000005b087348 */ /* 0x000fea0003c00000 */
[----:B------:R0:W1:Y:S02]  /*91a0*/  SHFL.BFLY P3, R115, R114, R103, R102 ;  /* 0x0c00006772737389 */ /* 0x0000640000060066 */
[----:B01----:R-:W-:Y:S05]  /*91b0*/  ENDCOLLECTIVE ;  /* 0x000000000000791b */ /* 0x003fea0003800000 */
.L_x_2166:
[----:B------:R-:W-:Y:S01]  /*91c0*/  MOV R114, R88 ;  /* 0x0000005800727202 */ /* 0x000fe20000000f00 */
[----:B------:R-:W-:Y:S02]  /*91d0*/  HFMA2 R103, -RZ, RZ, 0, 2.384185791015625e-07 ;  /* 0x00000004ff677431 */ /* 0x000fe400000001ff */
[----:B------:R-:W-:-:S07]  /*91e0*/  FADD.FTZ R89, R89, R115 ;  /* 0x0000007359597221 */ /* 0x000fce0000010000 */
[----:B------:R-:W-:Y:S05]  /*91f0*/  WARPSYNC.COLLECTIVE R91, `(.L_x_2167) ;  /* 0x000000005b087348 */ /* 0x000fea0003c00000 */
[----:B------:R0:W1:Y:S02]  /*9200*/  SHFL.BFLY P3, R115, R114, R103, R102 ;  /* 0x0c00006772737389 */ /* 0x0000640000060066 */
[----:B01----:R-:W-:Y:S05]  /*9210*/  ENDCOLLECTIVE ;  /* 0x000000000000791b */ /* 0x003fea0003800000 */
.L_x_2167:
[----:B------:R-:W-:Y:S01]  /*9220*/  MOV R114, R89 ;  /* 0x0000005900727202 */ /* 0x000fe20000000f00 */
[----:B------:R-:W-:-:S07]  /*9230*/  FADD.FTZ R88, R88, R115 ;  /* 0x0000007358587221 */ /* 0x000fce0000010000 */
[----:B------:R-:W-:Y:S05]  /*9240*/  WARPSYNC.COLLECTIVE R91, `(.L_x_2168) ;  /* 0x000000005b087348 */ /* 0x000fea0003c00000 */
[----:B------:R0:W1:Y:S02]  /*9250*/  SHFL.BFLY P3, R115, R114, R103, R102 ;  /* 0x0c00006772737389 */ /* 0x0000640000060066 */
[----:B01----:R-:W-:Y:S05]  /*9260*/  ENDCOLLECTIVE ;  /* 0x000000000000791b */ /* 0x003fea0003800000 */
.L_x_2168:
[----:B------:R-:W-:Y:S01]  /*9270*/  MOV R114, R88 ;  /* 0x0000005800727202 */ /* 0x000fe20000000f00 */
[----:B------:R-:W-:Y:S02]  /*9280*/  HFMA2 R103, -RZ, RZ, 0, 4.76837158203125e-07 ;  /* 0x00000008ff677431 */ /* 0x000fe400000001ff */
[----:B------:R-:W-:-:S07]  /*9290*/  FADD.FTZ R89, R89, R115 ;  /* 0x0000007359597221 */ /* 0x000fce0000010000 */
[----:B------:R-:W-:Y:S05]  /*92a0*/  WARPSYNC.COLLECTIVE R91, `(.L_x_2169) ;  /* 0x000000005b087348 */ /* 0x000fea0003c00000 */
[----:B------:R0:W1:Y:S02]  /*92b0*/  SHFL.BFLY P3, R115, R114, R103, R102 ;  /* 0x0c00006772737389 */ /* 0x0000640000060066 */
[----:B01----:R-:W-:Y:S05]  /*92c0*/  ENDCOLLECTIVE ;  /* 0x000000000000791b */ /* 0x003fea0003800000 */
.L_x_2169:
[----:B------:R-:W-:Y:S01]  /*92d0*/  MOV R114, R89 ;  /* 0x0000005900727202 */ /* 0x000fe20000000f00 */
[----:B------:R-:W-:-:S07]  /*92e0*/  FADD.FTZ R88, R88, R115 ;  /* 0x0000007358587221 */ /* 0x000fce0000010000 */
[----:B------:R-:W-:Y:S05]  /*92f0*/  WARPSYNC.COLLECTIVE R91, `(.L_x_2170) ;  /* 0x000000005b087348 */ /* 0x000fea0003c00000 */
[----:B------:R0:W1:Y:S02]  /*9300*/  SHFL.BFLY P3, R115, R114, R103, R102 ;  /* 0x0c00006772737389 */ /* 0x0000640000060066 */
[----:B01----:R-:W-:Y:S05]  /*9310*/  ENDCOLLECTIVE ;  /* 0x000000000000791b */ /* 0x003fea0003800000 */
.L_x_2170:
[----:B------:R-:W-:Y:S01]  /*9320*/  MOV R114, R88 ;  /* 0x0000005800727202 */ /* 0x000fe20000000f00 */
[----:B------:R-:W-:Y:S02]  /*9330*/  HFMA2 R103, -RZ, RZ, 0, 9.5367431640625e-07 ;  /* 0x00000010ff677431 */ /* 0x000fe400000001ff */
[----:B------:R-:W-:-:S07]  /*9340*/  FADD.FTZ R89, R89, R115 ;  /* 0x0000007359597221 */ /* 0x000fce0000010000 */
[----:B------:R-:W-:Y:S05]  /*9350*/  WARPSYNC.COLLECTIVE R91, `(.L_x_2171) ;  /* 0x000000005b087348 */ /* 0x000fea0003c00000 */
[----:B------:R0:W1:Y:S02]  /*9360*/  SHFL.BFLY P3, R115, R114, R103, R102 ;  /* 0x0c00006772737389 */ /* 0x0000640000060066 */
[----:B01----:R-:W-:Y:S05]  /*9370*/  ENDCOLLECTIVE ;  /* 0x000000000000791b */ /* 0x003fea0003800000 */
.L_x_2171:
[----:B------:R-:W-:Y:S02]  /*9380*/  MOV R114, R89 ;  /* 0x0000005900727202 */ /* 0x000fe40000000f00 */
[----:B------:R-:W-:-:S07]  /*9390*/  MOV R90, R115 ;  /* 0x00000073005a7202 */ /* 0x000fce0000000f00 */
[----:B------:R-:W-:Y:S05]  /*93a0*/  WARPSYNC.COLLECTIVE R91, `(.L_x_2172) ;  /* 0x000000005b087348 */ /* 0x000fea0003c00000 */
[----:B------:R0:W1:Y:S02]  /*93b0*/  SHFL.BFLY P3, R115, R114, R103, R102 ;  /* 0x0c00006772737389 */ /* 0x0000640000060066 */
[----:B01----:R-:W-:Y:S05]  /*93c0*/  ENDCOLLECTIVE ;  /* 0x000000000000791b */ /* 0x003fea0003800000 */
.L_x_2172:
[----:B------:R-:W-:Y:S01]  /*93d0*/  MOV R91, R115 ;  /* 0x00000073005b7202 */ /* 0x000fe20000000f00 */
[----:B------:R-:W-:Y:S06]  /*93e0*/  BRA `(.L_x_2173) ;  /* 0xffffff9400307947 */ /* 0x000fec000383ffff */
.L_x_2174:
        /* <DEDUP_REMOVED lines=9> */
.L_x_7105:


//--------------------- .text._ZN10layer_norm31ln_parallel_residual_bwd_kernelINS_13Kernel_traitsI13__nv_bfloat16S2_fS2_fjLj1280ELj1ELj4ELj1ELj16ENS_18Kernel_traits_baseILj1280ES2_S2_fS2_fjLj128EEEEELb1ELb0ELb0EEEvNS_9BwdParamsE --------------------------
	.section	.text._ZN10layer_norm31ln_parallel_residual_bwd_kernelINS_13Kernel_traitsI13__nv_bfloat16S2_fS2_fjLj1280ELj1ELj4ELj1ELj16ENS_18Kernel_traits_baseILj1280ES2_S2_fS2_fjLj128EEEEELb1ELb0ELb0EEEvNS_9BwdParamsE,"ax",@progbits
	.align	128
        .global         _ZN10layer_norm31ln_parallel_residual_bwd_kernelINS_13Kernel_traitsI13__nv_bfloat16S2_fS2_fjLj1280ELj1ELj4ELj1ELj16ENS_18Kernel_traits_baseILj1280ES2_S2_fS2_fjLj128EEEEELb1ELb0ELb0EEEvNS_9BwdParamsE
        .type           _ZN10layer_norm31ln_parallel_residual_bwd_kernelINS_13Kernel_traitsI13__nv_bfloat16S2_fS2_fjLj1280ELj1ELj4ELj1ELj16ENS_18Kernel_traits_baseILj1280ES2_S2_fS2_fjLj128EEEEELb1ELb0ELb0EEEvNS_9BwdParamsE,@function
        .size           _ZN10layer_norm31ln_parallel_residual_bwd_kernelINS_13Kernel_traitsI13__nv_bfloat16S2_fS2_fjLj1280ELj1ELj4ELj1ELj16ENS_18Kernel_traits_baseILj1280ES2_S2_fS2_fjLj128EEEEELb1ELb0ELb0EEEvNS_9BwdParamsE,(.L_x_7106 - _ZN10layer_norm31ln_parallel_residual_bwd_kernelINS_13Kernel_traitsI13__nv_bfloat16S2_fS2_fjLj1280ELj1ELj4ELj1ELj16ENS_18Kernel_traits_baseILj1280ES2_S2_fS2_fjLj128EEEEELb1ELb0ELb0EEEvNS_9BwdParamsE)
        .other          _ZN10layer_norm31ln_parallel_residual_bwd_kernelINS_13Kernel_traitsI13__nv_bfloat16S2_fS2_fjLj1280ELj1ELj4ELj1ELj16ENS_18Kernel_traits_baseILj1280ES2_S2_fS2_fjLj128EEEEELb1ELb0ELb0EEEvNS_9BwdParamsE,@"STO_CUDA_ENTRY STV_DEFAULT"
_ZN10layer_norm31ln_parallel_residual_bwd_kernelINS_13Kernel_traitsI13__nv_bfloat16S2_fS2_fjLj1280ELj1ELj4ELj1ELj16ENS_18Kernel_traits_baseILj1280ES2_S2_fS2_fjLj128EEEEELb1ELb0ELb0EEEvNS_9BwdParamsE:
.text._ZN10layer_norm31ln_parallel_residual_bwd_kernelINS_13Kernel_traitsI13__nv_bfloat16S2_fS2_fjLj1280ELj1ELj4ELj1ELj16ENS_18Kernel_traits_baseILj1280ES2_S2_fS2_fjLj128EEEEELb1ELb0ELb0EEEvNS_9BwdParamsE:
        /* <DEDUP_REMOVED lines=13> */
[----:B------:R-:W1:Y:S02]  /*00d0*/  LDCU UR15, c[0x0][0x388] ;  /* 0x00007100ff0f77ac */ /* 0x000e640008000800 */
[----:B------:R-:W-:Y:S01]  /*00e0*/  LEA.HI R0, R0, R6, RZ, 0x3 ;  /* 0x0000000600007211 */ /* 0x000fe200078f18ff */
[----:B------:R1:W5:Y:S01]  /*00f0*/  LDL.64 R68, [R1+0x1e8] ;  /* 0x0001e80001447983 */ /* 0x0003620000100a00 */
[----:B------:R-:W1:Y:S01]  /*0100*/  LDC.64 R14, c[0x0][0x3d0] ;  /* 0x0000f400ff0e7b82 */ /* 0x000e620000000a00 */
[----:B------:R-:W1:Y:S02]  /*0110*/  LDCU.U8 UR14, c[0x0][0x410] ;  /* 0x00008200ff0e77ac */ /* 0x000e640008000000 */
[----:B------:R1:W5:Y:S01]  /*0120*/  LDL.64 R70, [R1+0x1f0] ;  /* 0x0001f00001467983 */ /* 0x0003620000100a00 */
[----:B------:R-:W1:Y:S01]  /*0130*/  LDCU UR12, c[0x0][0x400] ;  /* 0x00008000ff0c77ac */ /* 0x000e620008000800 */
[----:B0-----:R-:W-:-:S02]  /*0140*/  LOP3.LUT R7, R203, 0x1f, RZ, 0xc, !PT ;  /* 0x0000001fcb077812 */ /* 0x001fc400078e0cff */
[----:B------:R0:W5:Y:S01]  /*0150*/  LDL.64 R64, [R1+0x1d8] ;  /* 0x0001d80001407983 */ /* 0x0001620000100a00 */
[----:B------:R-:W0:Y:S01]  /*0160*/  LDC.64 R16, c[0x0][0x3d8] ;  /* 0x0000f600ff107b82 */ /* 0x000e220000000a00 */
[----:B------:R-:W0:Y:S02]  /*0170*/  LDCU.64 UR6, c[0x0][0x478] ;  /* 0x00008f00ff0677ac */ /* 0x000e240008000a00 */
[----:B------:R0:W5:Y:S01]  /*0180*/  LDL.64 R66, [R1+0x1e0] ;  /* 0x0001e00001427983 */ /* 0x0001620000100a00 */
[----:B------:R-:W0:Y:S03]  /*0190*/  LDCU.64 UR24, c[0x0][0x438] ;  /* 0x00008700ff1877ac */ /* 0x000e260008000a00 */
[----:B------:R0:W5:Y:S01]  /*01a0*/  LDL.64 R60, [R1+0x1c8] ;  /* 0x0001c800013c7983 */ /* 0x0001620000100a00 */
[----:B------:R-:W0:Y:S01]  /*01b0*/  LDC.64 R18, c[0x0][0x3d0] ;  /* 0x0000f400ff127b82 */ /* 0x000e220000000a00 */
[----:B------:R-:W0:Y:S02]  /*01c0*/  LDCU.64 UR10, c[0x0][0x470] ;  /* 0x00008e00ff0a77ac */ /* 0x000e240008000a00 */
        /* <DEDUP_REMOVED lines=71> */
[----:B------:R-:W-:Y:S04]  /*0640*/  @P1 STL.64 [R1+0x1a8], R92 ;  /* 0x0001a85c01001387 */ /* 0x000fe80000100a00 */
[----:B------:R-:W-:Y:S01]  /*0650*/  @P1 STL.64 [R1+0x1b0], R94 ;  /* 0x0001b05e01001387 */ /* 0x000fe20000100a00 */
        /* <DEDUP_REMOVED lines=48> */
[----:B------:R-:W-:Y:S04]  /*0960*/  @P2 STL.64 [R1+0x188], R84 ;  /* 0x0001885401002387 */ /* 0x000fe80000100a00 */
[----:B------:R-:W-:Y:S04]  /*0970*/  @P2 STL.64 [R1+0x190], R86 ;  /* 0x0001905601002387 */ /* 0x000fe80000100a00 */
        /* <DEDUP_REMOVED lines=116> */
[----:B-1----:R-:W-:Y:S06]  /*10c0*/  @P0 BRA `(.L_x_2176) ;  /* 0x000000f800d80947 */ /* 0x002fec0003800000 */
        /* <DEDUP_REMOVED lines=205> */
.L_x_2238:
[----:B------:R-:W0:Y:S02]  /*1da0*/  LDC.64 R116, c[0x0][0x3c0] ;  /* 0x0000f000ff747b82 */ /* 0x000e240000000a00 */
[----:B0-----:R-:W-:-:S05]  /*1db0*/  IMAD.WIDE R116, R203, 0x4, R116 ;  /* 0x00000004cb747825 */ /* 0x001fca00078e0274 */
[----:B------:R0:W2:Y:S01]  /*1dc0*/  LDG.E R118, desc[UR8][R116.64] ;  /* 0x0000000874767981 */ /* 0x0000a2000c1e1900 */
[----:B------:R-:W3:Y:S01]  /*1dd0*/  S2R R119, SR_TID.X ;  /* 0x0000000000777919 */ /* 0x000ee20000002100 */
[----:B0-----:R-:W0:Y:S01]  /*1de0*/  LDC.64 R116, c[0x0][0x3c8] ;  /* 0x0000f200ff747b82 */ /* 0x001e220000000a00 */
[----:B------:R-:W-:-:S05]  /*1df0*/  MOV R2, UR15 ;  /* 0x0000000f00027c02 */ /* 0x000fca0008000f00 */
[----:B------:R4:W-:Y:S02]  /*1e00*/  STL [R1+0x30], R2 ;  /* 0x0000300201007387 */ /* 0x0009e40000100800 */
[C---:B----4-:R-:W-:Y:S02]  /*1e10*/  IMAD R2, R203.reuse, R2, RZ ;  /* 0x00000002cb027224 */ /* 0x050fe400078e02ff */
[----:B0-----:R-:W-:-:S05]  /*1e20*/  IMAD.WIDE R116, R203, 0x4, R116 ;  /* 0x00000004cb747825 */ /* 0x001fca00078e0274 */
[----:B-1---5:R0:W5:Y:S01]  /*1e30*/  LDG.E R11, desc[UR8][R116.64] ;  /* 0x00000008740b7981 */ /* 0x022162000c1e1900 */
        /* <DEDUP_REMOVED lines=20> */
[----:B------:R-:W4:Y:S04]  /*1f80*/  LDL.LU R174, [R1] ;  /* 0x0000000001ae7983 */ /* 0x000f280000300800 */
[----:B------:R-:W4:Y:S01]  /*1f90*/  LDL R159, [R1+0x278] ;  /* 0x00027800019f7983 */ /* 0x000f220000100800 */
[----:B0-----:R-:W-:Y:S01]  /*1fa0*/  IMAD.WIDE.U32 R120, R2, 0x10, R120 ;  /* 0x0000001002787825 */ /* 0x001fe200078e0078 */
[----:B------:R-:W-:-:S02]  /*1fb0*/  ISETP.NE.U32.AND P3, PT, RZ, UR10, PT ;  /* 0x0000000aff007c0c */ /* 0x000fc4000bf65070 */
[----:B------:R-:W4:Y:S04]  /*1fc0*/  LDL R31, [R1+0x274] ;  /* 0x00027400011f7983 */ /* 0x000f280000100800 */
[----:B------:R-:W4:Y:S01]  /*1fd0*/  LDG.E.128 R120, desc[UR8][R120.64] ;  /* 0x0000000878787981 */ /* 0x000f22000c1e1d00 */
[C---:B-1----:R-:W-:Y:S01]  /*1fe0*/  IMAD.WIDE.U32 R124, R2.reuse, 0x20, R124 ;  /* 0x00000020027c7825 */ /* 0x042fe200078e007c */
[----:B------:R-:W-:Y:S02]  /*1ff0*/  ISETP.NE.U32.AND P0, PT, RZ, UR24, PT ;  /* 0x00000018ff007c0c */ /* 0x000fe4000bf05070 */
[----:B------:R-:W4:Y:S04]  /*2000*/  LDL R141, [R1+0x1dc] ;  /* 0x0001dc00018d7983 */ /* 0x000f280000100800 */
[----:B------:R-:W4:Y:S01]  /*2010*/  LDG.E.128 R128, desc[UR8][R124.64] ;  /* 0x000000087c807981 */ /* 0x000f22000c1e1d00 */
[----:B------:R-:W-:-:S03]  /*2020*/  IMAD.WIDE.U32 R116, R2, 0x10, R116 ;  /* 0x0000001002747825 */ /* 0x000fc600078e0074 */
[----:B------:R-:W4:Y:S04]  /*2030*/  LDL R32, [R1+0x1ec] ;  /* 0x0001ec0001207983 */ /* 0x000f280000100800 */
[----:B------:R-:W4:Y:S01]  /*2040*/  LDG.E.128 R116, desc[UR8][R116.64] ;  /* 0x0000000874747981 */ /* 0x000f22000c1e1d00 */
[----:B------:R-:W-:Y:S02]  /*2050*/  ISETP.NE.AND.EX P3, PT, RZ, UR11, PT, P3 ;  /* 0x0000000bff007c0c */ /* 0x000fe4000bf65330 */
[----:B------:R-:W-:Y:S01]  /*2060*/  ISETP.NE.AND.EX P0, PT, RZ, UR25, PT, P0 ;  /* 0x00000019ff007c0c */ /* 0x000fe2000bf05300 */
[----:B------:R-:W4:Y:S10]  /*2070*/  LDG.E.128 R124, desc[UR8][R124.64+0x10] ;  /* 0x000010087c7c7981 */ /* 0x000f34000c1e1d00 */
[----:B------:R-:W0:Y:S08]  /*2080*/  @P3 LDC.64 R132, c[0x0][0x3b8] ;  /* 0x0000ee00ff843b82 */ /* 0x000e300000000a00 */
[----:B------:R-:W1:Y:S01]  /*2090*/  @P0 LDC.64 R200, c[0x0][0x438] ;  /* 0x00010e00ffc80b82 */ /* 0x000e620000000a00 */
[----:B0-----:R-:W-:-:S05]  /*20a0*/  @P3 IMAD.WIDE.U32 R132, R2, 0x8, R132 ;  /* 0x0000000802843825 */ /* 0x001fca00078e0084 */
[----:B------:R1:W5:Y:S02]  /*20b0*/  @P3 LDG.E.64 R134, desc[UR8][R132.64] ;  /* 0x0000000884863981 */ /* 0x000364000c1e1b00 */
[C---:B-1----:R-:W-:Y:S02]  /*20c0*/  @P0 IMAD.WIDE.U32 R132, R2.reuse, 0x20, R200 ;  /* 0x0000002002840825 */ /* 0x042fe400078e00c8 */
[----:B------:R-:W0:Y:S03]  /*20d0*/  LDC.64 R200, c[0x0][0x3b0] ;  /* 0x0000ec00ffc87b82 */ /* 0x000e260000000a00 */
[----:B------:R-:W5:Y:S04]  /*20e0*/  @P0 LDG.E.128 R76, desc[UR8][R132.64] ;  /* 0x00000008844c0981 */ /* 0x000f68000c1e1d00 */
[----:B------:R0:W5:Y:S02]  /*20f0*/  @P0 LDG.E.128 R80, desc[UR8][R132.64+0x10] ;  /* 0x0000100884500981 */ /* 0x000164000c1e1d00 */
[----:B0-----:R-:W-:-:S06]  /*2100*/  IMAD.WIDE.U32 R132, R2, 0x8, R200 ;  /* 0x0000000802847825 */ /* 0x001fcc00078e00c8 */
[----:B------:R-:W5:Y:S01]  /*2110*/  LDG.E.64 R132, desc[UR8][R132.64] ;  /* 0x0000000884847981 */ /* 0x000f62000c1e1b00 */
[----:B--2---:R-:W-:Y:S02]  /*2120*/  SHF.L.U32 R9, R160, 0x10, RZ ;  /* 0x00000010a0097819 */ /* 0x004fe400000006ff */
[----:B---3--:R-:W-:Y:S02]  /*2130*/  SHF.L.U32 R19, R168, 0x10, RZ ;  /* 0x00000010a8137819 */ /* 0x008fe400000006ff */
[----:B----4-:R-:W-:Y:S01]  /*2140*/  SHF.L.U32 R12, R120, 0x10, RZ ;  /* 0x00000010780c7819 */ /* 0x010fe200000006ff */
[----:B------:R-:W-:-:S04]  /*2150*/  FADD.FTZ R0, -R183, R128 ;  /* 0x00000080b7007221 */ /* 0x000fc80000010100 */
[----:B------:R-:W-:Y:S01]  /*2160*/  FADD.FTZ R167, R167, R12 ;  /* 0x0000000ca7a77221 */ /* 0x000fe20000010000 */
[----:B-----5:R-:W-:Y:S01]  /*2170*/  FMUL.FTZ R0, R11, R0 ;  /* 0x000000000b007220 */ /* 0x020fe20000410000 */
[----:B------:R-:W-:-:S03]  /*2180*/  SHF.L.U32 R10, R116, 0x10, RZ ;  /* 0x00000010740a7819 */ /* 0x000fc600000006ff */
[C---:B------:R-:W-:Y:S01]  /*2190*/  FFMA.FTZ R173, R0.reuse, R12, R173 ;  /* 0x0000000c00ad7223 */ /* 0x040fe200000100ad */
[----:B------:R-:W-:Y:S01]  /*21a0*/  STL [R1+0xa8], R167 ;  /* 0x0000a8a701007387 */ /* 0x000fe20000100800 */
[----:B------:R-:W-:-:S03]  /*21b0*/  FFMA.FTZ R174, R0, R10, R174 ;  /* 0x0000000a00ae7223 */ /* 0x000fc600000100ae */
[----:B------:R-:W2:Y:S04]  /*21c0*/  LDL.LU R200, [R1+0xac] ;  /* 0x0000ac0001c87983 */ /* 0x000ea80000300800 */
[----:B------:R-:W-:Y:S04]  /*21d0*/  STL [R1+0x148], R173 ;  /* 0x000148ad01007387 */ /* 0x000fe80000100800 */
[----:B------:R0:W-:Y:S04]  /*21e0*/  STL [R1], R174 ;  /* 0x000000ae01007387 */ /* 0x0001e80000100800 */
[----:B0-----:R-:W3:Y:S04]  /*21f0*/  LDL.LU R174, [R1+0x14c] ;  /* 0x00014c0001ae7983 */ /* 0x001ee80000300800 */
[----:B------:R-:W4:Y:S04]  /*2200*/  LDL.LU R142, [R1+0x4] ;  /* 0x00000400018e7983 */ /* 0x000f280000300800 */
[----:B------:R-:W4:Y:S04]  /*2210*/  LDL.LU R167, [R1+0x8] ;  /* 0x0000080001a77983 */ /* 0x000f280000300800 */
[----:B------:R-:W4:Y:S04]  /*2220*/  LDL R160, [R1+0x280] ;  /* 0x0002800001a07983 */ /* 0x000f280000100800 */
[----:B------:R-:W4:Y:S04]  /*2230*/  LDL.LU R173, [R1+0xb0] ;  /* 0x0000b00001ad7983 */ /* 0x000f280000300800 */
[----:B------:R-:W4:Y:S01]  /*2240*/  LDL.LU R168, [R1+0x150] ;  /* 0x0001500001a87983 */ /* 0x000f220000300800 */
[----:B------:R-:W-:Y:S01]  /*2250*/  FMUL.FTZ R9, R9, R10 ;  /* 0x0000000a09097220 */ /* 0x000fe20000410000 */
[--C-:B------:R-:W-:Y:S01]  /*2260*/  FADD.FTZ R212, R212, R10.reuse ;  /* 0x0000000ad4d47221 */ /* 0x100fe20000010000 */
[----:B------:R-:W-:-:S02]  /*2270*/  PRMT R10, R116, 0x7632, R10 ;  /* 0x00007632740a7816 */ /* 0x000fc4000000000a */
[----:B------:R-:W-:Y:S01]  /*2280*/  FFMA.FTZ R9, R19, R12, R9 ;  /* 0x0000000c13097223 */ /* 0x000fe20000010009 */
[----:B------:R-:W-:Y:S02]  /*2290*/  PRMT R20, R120, 0x7632, R20 ;  /* 0x0000763278147816 */ /* 0x000fe40000000014 */
[----:B------:R-:W-:Y:S01]  /*22a0*/  SHF.L.U32 R19, R10, 0x10, RZ ;  /* 0x000000100a137819 */ /* 0x000fe200000006ff */
[----:B------:R-:W4:Y:S01]  /*22b0*/  LDL R120, [R1+0x27c] ;  /* 0x00027c0001787983 */ /* 0x000f220000100800 */
[----:B------:R-:W-:-:S03]  /*22c0*/  SHF.L.U32 R10, R159, 0x10, RZ ;  /* 0x000000109f0a7819 */ /* 0x000fc600000006ff */
[----:B------:R-:W4:Y:S04]  /*22d0*/  LDL.LU R159, [R1+0xb4] ;  /* 0x0000b400019f7983 */ /* 0x000f280000300800 */
[----:B------:R-:W4:Y:S01]  /*22e0*/  LDL.LU R128, [R1+0x154] ;  /* 0x0001540001807983 */ /* 0x000f220000300800 */
[----:B------:R-:W-:Y:S01]  /*22f0*/  FADD.FTZ R12, -R183, R129 ;  /* 0x00000081b70c7221 */ /* 0x000fe20000010100 */
[----:B------:R-:W-:Y:S01]  /*2300*/  SHF.L.U32 R20, R20, 0x10, RZ ;  /* 0x0000001014147819 */ /* 0x000fe200000006ff */
[----:B------:R-:W-:Y:S01]  /*2310*/  FMUL.FTZ R10, R10, R19 ;  /* 0x000000130a0a7220 */ /* 0x000fe20000410000 */
[----:B------:R-:W-:Y:S01]  /*2320*/  SHF.L.U32 R31, R31, 0x10, RZ ;  /* 0x000000101f1f7819 */ /* 0x000fe200000006ff */
[----:B------:R-:W-:Y:S01]  /*2330*/  FMUL.FTZ R12, R11, R12 ;  /* 0x0000000c0b0c7220 */ /* 0x000fe20000410000 */
[----:B------:R-:W4:Y:S03]  /*2340*/  LDL.LU R129, [R1+0xc] ;  /* 0x00000c0001817983 */ /* 0x000f260000300800 */
[----:B------:R-:W-:Y:S01]  /*2350*/  FFMA.FTZ R10, R31, R20, R10 ;  /* 0x000000141f0a7223 */ /* 0x000fe2000001000a */
[----:B------:R-:W-:Y:S01]  /*2360*/  FADD.FTZ R213, R213, R19 ;  /* 0x00000013d5d57221 */ /* 0x000fe20000010000 */
[----:B------:R-:W-:-:S02]  /*2370*/  SHF.L.U32 R116, R32, 0x10, RZ ;  /* 0x0000001020747819 */ /* 0x000fc400000006ff */
[----:B------:R-:W-:Y:S02]  /*2380*/  SHF.L.U32 R31, R117, 0x10, RZ ;  /* 0x00000010751f7819 */ /* 0x000fe400000006ff */
[----:B------:R-:W-:-:S03]  /*2390*/  SHF.L.U32 R32, R121, 0x10, RZ ;  /* 0x0000001079207819 */ /* 0x000fc600000006ff */
[----:B------:R-:W-:Y:S01]  /*23a0*/  FADD.FTZ R214, R214, R31 ;  /* 0x0000001fd6d67221 */ /* 0x000fe20000010000 */
[----:B--2---:R-:W-:-:S05]  /*23b0*/  FADD.FTZ R200, R200, R20 ;  /* 0x00000014c8c87221 */ /* 0x004fca0000010000 */
[----:B------:R-:W-:Y:S01]  /*23c0*/  STL [R1+0xac], R200 ;  /* 0x0000acc801007387 */ /* 0x000fe20000100800 */
[C---:B---3--:R-:W-:Y:S01]  /*23d0*/  FFMA.FTZ R174, R12.reuse, R20, R174 ;  /* 0x000000140cae7223 */ /* 0x048fe200000100ae */
[----:B------:R-:W-:Y:S01]  /*23e0*/  FADD.FTZ R20, -R183, R130 ;  /* 0x00000082b7147221 */ /* 0x000fe20000010100 */
[----:B----4-:R-:W-:Y:S01]  /*23f0*/  FFMA.FTZ R142, R12, R19, R142 ;  /* 0x000000130c8e7223 */ /* 0x010fe2000001008e */
[----:B------:R-:W-:Y:S02]  /*2400*/  SHF.L.U32 R19, R141, 0x10, RZ ;  /* 0x000000108d137819 */ /* 0x000fe400000006ff */
[----:B------:R-:W-:Y:S01]  /*2410*/  STL [R1+0x14c], R174 ;  /* 0x00014cae01007387 */ /* 0x000fe20000100800 */
[----:B------:R-:W-:-:S03]  /*2420*/  FMUL.FTZ R20, R11, R20 ;  /* 0x000000140b147220 */ /* 0x000fc60000410000 */
[----:B------:R0:W-:Y:S01]  /*2430*/  STL [R1+0x4], R142 ;  /* 0x0000048e01007387 */ /* 0x0001e20000100800 */
[-C--:B------:R-:W-:Y:S01]  /*2440*/  FMUL.FTZ R19, R19, R31.reuse ;  /* 0x0000001f13137220 */ /* 0x080fe20000410000 */
[----:B------:R-:W-:Y:S01]  /*2450*/  FFMA.FTZ R167, R20, R31, R167 ;  /* 0x0000001f14a77223 */ /* 0x000fe200000100a7 */
[----:B------:R-:W-:Y:S01]  /*2460*/  PRMT R31, R117, 0x7632, R31 ;  /* 0x00007632751f7816 */ /* 0x000fe2000000001f */
[----:B------:R-:W2:Y:S01]  /*2470*/  LDL R141, [R1+0x1f0] ;  /* 0x0001f000018d7983 */ /* 0x000ea20000100800 */
[----:B------:R-:W-:-:S03]  /*2480*/  FADD.FTZ R173, R173, R32 ;  /* 0x00000020adad7221 */ /* 0x000fc60000010000 */
[----:B0-----:R-:W3:Y:S01]  /*2490*/  LDL R142, [R1+0x1e0] ;  /* 0x0001e000018e7983 */ /* 0x001ee20000100800 */
[-C--:B------:R-:W-:Y:S01]  /*24a0*/  FFMA.FTZ R168, R20, R32.reuse, R168 ;  /* 0x0000002014a87223 */ /* 0x080fe200000100a8 */
[----:B------:R-:W-:Y:S01]  /*24b0*/  PRMT R117, R121, 0x7632, R117 ;  /* 0x0000763279757816 */ /* 0x000fe20000000075 */
[----:B------:R-:W-:Y:S01]  /*24c0*/  FFMA.FTZ R19, R116, R32, R19 ;  /* 0x0000002074137223 */ /* 0x000fe20000010013 */
[----:B------:R-:W-:Y:S01]  /*24d0*/  STL [R1+0xb0], R173 ;  /* 0x0000b0ad01007387 */ /* 0x000fe20000100800 */
[----:B------:R-:W-:Y:S01]  /*24e0*/  FADD.FTZ R32, -R183, R131 ;  /* 0x00000083b7207221 */ /* 0x000fe20000010100 */
[----:B------:R-:W-:Y:S01]  /*24f0*/  IMAD.U32 R116, R31, 0x10000, RZ ;  /* 0x000100001f747824 */ /* 0x000fe200078e00ff */
[----:B------:R-:W-:Y:S01]  /*2500*/  SHF.L.U32 R31, R160, 0x10, RZ ;  /* 0x00000010a01f7819 */ /* 0x000fe200000006ff */
[----:B------:R-:W-:Y:S01]  /*2510*/  STL [R1+0x150], R168 ;  /* 0x000150a801007387 */ /* 0x000fe20000100800 */
[----:B------:R-:W-:Y:S01]  /*2520*/  SHF.L.U32 R117, R117, 0x10, RZ ;  /* 0x0000001075757819 */ /* 0x000fe200000006ff */
[----:B------:R-:W-:-:S02]  /*2530*/  FMUL.FTZ R32, R11, R32 ;  /* 0x000000200b207220 */ /* 0x000fc40000410000 */
[----:B------:R0:W-:Y:S04]  /*2540*/  STL [R1+0x8], R167 ;  /* 0x000008a701007387 */ /* 0x0001e80000100800 */
[----:B------:R-:W4:Y:S01]  /*2550*/  LDL.LU R160, [R1+0x98] ;  /* 0x0000980001a07983 */ /* 0x000f220000300800 */
[----:B------:R-:W-:-:S03]  /*2560*/  FADD.FTZ R159, R159, R117 ;  /* 0x000000759f9f7221 */ /* 0x000fc60000010000 */
[----:B------:R-:W2:Y:S01]  /*2570*/  LDL.LU R131, [R1+0x138] ;  /* 0x0001380001837983 */ /* 0x000ea20000300800 */
[----:B------:R-:W-:-:S03]  /*2580*/  FFMA.FTZ R128, R32, R117, R128 ;  /* 0x0000007520807223 */ /* 0x000fc60000010080 */
[----:B------:R-:W-:Y:S04]  /*2590*/  STL [R1+0xb4], R159 ;  /* 0x0000b49f01007387 */ /* 0x000fe80000100800 */
[----:B------:R1:W-:Y:S01]  /*25a0*/  STL [R1+0x154], R128 ;  /* 0x0001548001007387 */ /* 0x0003e20000100800 */
[----:B------:R-:W-:Y:S01]  /*25b0*/  SHF.L.U32 R120, R120, 0x10, RZ ;  /* 0x0000001078787819 */ /* 0x000fe200000006ff */
[-C--:B------:R-:W-:Y:S01]  /*25c0*/  FMUL.FTZ R31, R31, R116.reuse ;  /* 0x000000741f1f7220 */ /* 0x080fe20000410000 */
[----:B------:R-:W-:Y:S01]  /*25d0*/  FFMA.FTZ R129, R32, R116, R129 ;  /* 0x0000007420817223 */ /* 0x000fe20000010081 */
[----:B------:R-:W-:Y:S01]  /*25e0*/  FADD.FTZ R215, R215, R116 ;  /* 0x00000074d7d77221 */ /* 0x000fe20000010000 */
[----:B0-----:R-:W2:Y:S04]  /*25f0*/  LDL R167, [R1+0x1f4] ;  /* 0x0001f40001a77983 */ /* 0x001ea80000100800 */
[----:B-1----:R-:W2:Y:S01]  /*2600*/  LDL R128, [R1+0x288] ;  /* 0x0002880001807983 */ /* 0x002ea20000100800 */
[----:B------:R-:W-:Y:S01]  /*2610*/  FFMA.FTZ R31, R120, R117, R31 ;  /* 0x00000075781f7223 */ /* 0x000fe2000001001f */
[----:B------:R-:W-:-:S02]  /*2620*/  SHF.L.U32 R116, R118, 0x10, RZ ;  /* 0x0000001076747819 */ /* 0x000fc400000006ff */
[----:B------:R-:W2:Y:S01]  /*2630*/  LDL.LU R130, [R1+0x140] ;  /* 0x0001400001827983 */ /* 0x000ea20000300800 */
[----:B------:R-:W-:-:S03]  /*2640*/  FADD.FTZ R124, -R183, R124 ;  /* 0x0000007cb77c7221 */ /* 0x000fc60000010100 */
[----:B------:R0:W-:Y:S04]  /*2650*/  STL [R1+0xc], R129 ;  /* 0x00000c8101007387 */ /* 0x0001e80000100800 */
[----:B------:R-:W2:Y:S04]  /*2660*/  LDL R159, [R1+0x284] ;  /* 0x00028400019f7983 */ /* 0x000ea80000100800 */
[----:B------:R-:W2:Y:S04]  /*2670*/  LDL R168, [R1+0x1e4] ;  /* 0x0001e40001a87983 */ /* 0x000ea80000100800 */
[----:B0-----:R-:W2:Y:S04]  /*2680*/  LDL R129, [R1+0x290] ;  /* 0x0002900001817983 */ /* 0x001ea80000100800 */
[----:B------:R-:W2:Y:S04]  /*2690*/  LDL.LU R173, [R1+0x13c] ;  /* 0x00013c0001ad7983 */ /* 0x000ea80000300800 */
[----:B------:R-:W2:Y:S01]  /*26a0*/  LDL.LU R174, [R1+0x9c] ;  /* 0x00009c0001ae7983 */ /* 0x000ea20000300800 */
[----:B------:R-:W-:Y:S01]  /*26b0*/  FADD.FTZ R208, R208, R116 ;  /* 0x00000074d0d07221 */ /* 0x000fe20000010000 */
[----:B---3--:R-:W-:Y:S01]  /*26c0*/  SHF.L.U32 R117, R142, 0x10, RZ ;  /* 0x000000108e757819 */ /* 0x008fe200000006ff */
[----:B------:R-:W-:-:S04]  /*26d0*/  FMUL.FTZ R142, R11, R124 ;  /* 0x0000007c0b8e7220 */ /* 0x000fc80000410000 */
[-C--:B------:R-:W-:Y:S01]  /*26e0*/  FMUL.FTZ R120, R117, R116.reuse ;  /* 0x0000007475787220 */ /* 0x080fe20000410000 */
[----:B------:R-:W-:Y:S01]  /*26f0*/  SHF.L.U32 R117, R122, 0x10, RZ ;  /* 0x000000107a757819 */ /* 0x000fe200000006ff */
[----:B------:R-:W-:-:S04]  /*2700*/  FFMA.FTZ R248, R142, R116, R248 ;  /* 0x000000748ef87223 */ /* 0x000fc800000100f8 */
[----:B----4-:R-:W-:Y:S01]  /*2710*/  FADD.FTZ R160, R160, R117 ;  /* 0x00000075a0a07221 */ /* 0x010fe20000010000 */
[----:B--2---:R-:W-:-:S04]  /*2720*/  FFMA.FTZ R131, R142, R117, R131 ;  /* 0x000000758e837223 */ /* 0x004fc80000010083 */
[----:B------:R-:W-:Y:S04]  /*2730*/  STL [R1+0x98], R160 ;  /* 0x000098a001007387 */ /* 0x000fe80000100800 */
[----:B------:R0:W-:Y:S01]  /*2740*/  STL [R1+0x138], R131 ;  /* 0x0001388301007387 */ /* 0x0001e20000100800 */
[----:B------:R-:W-:Y:S02]  /*2750*/  SHF.L.U32 R121, R141, 0x10, RZ ;  /* 0x000000108d797819 */ /* 0x000fe400000006ff */
[----:B------:R-:W-:Y:S01]  /*2760*/  PRMT R116, R118, 0x7632, R116 ;  /* 0x0000763276747816 */ /* 0x000fe20000000074 */
[----:B0-----:R-:W2:Y:S01]  /*2770*/  LDL.LU R131, [R1+0xa0] ;  /* 0x0000a00001837983 */ /* 0x001ea20000300800 */
[----:B------:R-:W-:-:S03]  /*2780*/  SHF.L.U32 R118, R128, 0x10, RZ ;  /* 0x0000001080767819 */ /* 0x000fc600000006ff */
[----:B------:R-:W3:Y:S01]  /*2790*/  LDL R128, [R1+0x28c] ;  /* 0x00028c0001807983 */ /* 0x000ee20000100800 */
[----:B------:R-:W-:Y:S01]  /*27a0*/  FFMA.FTZ R141, R121, R117, R120 ;  /* 0x00000075798d7223 */ /* 0x000fe20000010078 */
[----:B------:R-:W-:Y:S02]  /*27b0*/  PRMT R117, R122, 0x7632, R117 ;  /* 0x000076327a757816 */ /* 0x000fe40000000075 */
        /* <DEDUP_REMOVED lines=14> */
[----:B------:R-:W-:Y:S01]  /*28a0*/  SHF.L.U32 R116, R119, 0x10, RZ ;  /* 0x0000001077747819 */ /* 0x000fe200000006ff */
[----:B------:R-:W-:Y:S01]  /*28b0*/  FFMA.FTZ R173, R160, R117, R173 ;  /* 0x00000075a0ad7223 */ /* 0x000fe200000100ad */
[----:B------:R-:W-:Y:S01]  /*28c0*/  SHF.L.U32 R120, R167, 0x10, RZ ;  /* 0x00000010a7787819 */ /* 0x000fe200000006ff */
[----:B------:R-:W-:Y:S01]  /*28d0*/  FADD.FTZ R174, R174, R117 ;  /* 0x00000075aeae7221 */ /* 0x000fe20000010000 */
[----:B------:R-:W-:Y:S01]  /*28e0*/  SHF.L.U32 R117, R123, 0x10, RZ ;  /* 0x000000107b757819 */ /* 0x000fe200000006ff */
[-C--:B------:R-:W-:Y:S01]  /*28f0*/  FMUL.FTZ R118, R118, R116.reuse ;  /* 0x0000007476767220 */ /* 0x080fe20000410000 */
[----:B------:R-:W-:Y:S01]  /*2900*/  FADD.FTZ R210, R210, R116 ;  /* 0x00000074d2d27221 */ /* 0x000fe20000010000 */
        /* <DEDUP_REMOVED lines=10> */
[----:B------:R-:W-:Y:S01]  /*29b0*/  FADD.FTZ R211, R211, R116 ;  /* 0x00000074d3d37221 */ /* 0x000fe20000010000 */
[----:B0-----:R-:W-:-:S04]  /*29c0*/  FMUL.FTZ R173, R11, R120 ;  /* 0x000000780bad7220 */ /* 0x001fc80000410000 */
[----:B------:R-:W-:Y:S01]  /*29d0*/  FFMA.FTZ R251, R173, R116, R251 ;  /* 0x00000074adfb7223 */ /* 0x000fe200000100fb */
[----:B------:R-:W-:-:S04]  /*29e0*/  FFMA.FTZ R116, R0, R9, RZ ;  /* 0x0000000900747223 */ /* 0x000fc800000100ff */
[----:B------:R-:W-:-:S04]  /*29f0*/  FFMA.FTZ R116, R12, R10, R116 ;  /* 0x0000000a0c747223 */ /* 0x000fc80000010074 */
[----:B------:R-:W-:-:S04]  /*2a00*/  FFMA.FTZ R116, R20, R19, R116 ;  /* 0x0000001314747223 */ /* 0x000fc80000010074 */
[----:B------:R-:W-:-:S04]  /*2a10*/  FFMA.FTZ R116, R32, R31, R116 ;  /* 0x0000001f20747223 */ /* 0x000fc80000010074 */
[----:B------:R-:W-:-:S04]  /*2a20*/  FFMA.FTZ R116, R142, R141, R116 ;  /* 0x0000008d8e747223 */ /* 0x000fc80000010074 */
[----:B------:R-:W-:-:S04]  /*2a30*/  FFMA.FTZ R116, R160, R159, R116 ;  /* 0x0000009fa0747223 */ /* 0x000fc80000010074 */
[----:B------:R-:W-:Y:S01]  /*2a40*/  FFMA.FTZ R116, R168, R167, R116 ;  /* 0x000000a7a8747223 */ /* 0x000fe20000010074 */
[----:B------:R-:W-:Y:S01]  /*2a50*/  IADD3 R202, PT, PT, R2, 0x20, RZ ;  /* 0x0000002002ca7810 */ /* 0x000fe20007ffe0ff */
[--C-:B--2---:R-:W-:Y:S01]  /*2a60*/  FADD.FTZ R131, R131, R117.reuse ;  /* 0x0000007583837221 */ /* 0x104fe20000010000 */
[----:B------:R-:W-:-:S04]  /*2a70*/  PRMT R117, R123, 0x7632, R117 ;  /* 0x000076327b757816 */ /* 0x000fc80000000075 */
[----:B------:R-:W-:Y:S02]  /*2a80*/  SHF.L.U32 R117, R117, 0x10, RZ ;  /* 0x0000001075757819 */ /* 0x000fe400000006ff */
[----:B---3--:R-:W-:-:S03]  /*2a90*/  SHF.L.U32 R119, R128, 0x10, RZ ;  /* 0x0000001080777819 */ /* 0x008fc600000006ff */
[----:B----4-:R-:W-:Y:S02]  /*2aa0*/  FADD.FTZ R124, R124, R117 ;  /* 0x000000757c7c7221 */ /* 0x010fe40000010000 */
[-C--:B------:R-:W-:Y:S01]  /*2ab0*/  FFMA.FTZ R174, R119, R117.reuse, R118 ;  /* 0x0000007577ae7223 */ /* 0x080fe20000010076 */
[----:B------:R-:W-:Y:S01]  /*2ac0*/  FFMA.FTZ R122, R173, R117, R122 ;  /* 0x00000075ad7a7223 */ /* 0x000fe2000001007a */
[----:B------:R-:W-:Y:S01]  /*2ad0*/  FADD.FTZ R117, RZ, R9 ;  /* 0x00000009ff757221 */ /* 0x000fe20000010000 */
[----:B------:R0:W-:Y:S03]  /*2ae0*/  STL [R1+0xa0], R131 ;  /* 0x0000a08301007387 */ /* 0x0001e60000100800 */
[----:B------:R-:W-:Y:S01]  /*2af0*/  FADD.FTZ R117, R117, R10 ;  /* 0x0000000a75757221 */ /* 0x000fe20000010000 */
[----:B------:R0:W-:Y:S03]  /*2b00*/  STL [R1+0x140], R130 ;  /* 0x0001408201007387 */ /* 0x0001e60000100800 */
[----:B------:R-:W-:Y:S01]  /*2b10*/  FADD.FTZ R117, R117, R19 ;  /* 0x0000001375757221 */ /* 0x000fe20000010000 */
        /* <DEDUP_REMOVED lines=8> */
.L_x_2178:
[----:B------:R-:W-:Y:S05]  /*2ba0*/  BSYNC.RECONVERGENT B1 ;  /* 0x0000000000017941 */ /* 0x000fea0003800200 */
.L_x_2177:
[----:B------:R-:W-:Y:S04]  /*2bb0*/  BSSY.RECONVERGENT B1, `(.L_x_2179) ;  /* 0x00000c3000017945 */ /* 0x000fe80003800200 */
[----:B------:R-:W-:Y:S05]  /*2bc0*/  @!P6 BRA `(.L_x_2180) ;  /* 0x0000000c0004e947 */ /* 0x000fea0003800000 */
[----:B------:R-:W0:Y:S01]  /*2bd0*/  LDC.64 R120, c[0x0][0x428] ;  /* 0x00010a00ff787b82 */ /* 0x000e220000000a00 */
[----:B------:R-:W2:Y:S04]  /*2be0*/  LDL R175, [R1+0x1b8] ;  /* 0x0001b80001af7983 */ /* 0x000ea80000100800 */
[----:B------:R-:W3:Y:S03]  /*2bf0*/  LDL R176, [R1+0x1c8] ;  /* 0x0001c80001b07983 */ /* 0x000ee60000100800 */
[----:B------:R-:W1:Y:S01]  /*2c00*/  LDC.64 R48, c[0x0][0x3a8] ;  /* 0x0000ea00ff307b82 */ /* 0x000e620000000a00 */
[----:B------:R-:W4:Y:S04]  /*2c10*/  LDL.LU R165, [R1+0x88] ;  /* 0x0000880001a57983 */ /* 0x000f280000300800 */
[----:B------:R-:W3:Y:S03]  /*2c20*/  LDL.LU R157, [R1+0x128] ;  /* 0x00012800019d7983 */ /* 0x000ee60000300800 */
[----:B------:R-:W1:Y:S01]  /*2c30*/  LDC.64 R116, c[0x0][0x430] ;  /* 0x00010c00ff747b82 */ /* 0x000e620000000a00 */
[----:B------:R-:W3:Y:S04]  /*2c40*/  LDL R139, [R1+0x258] ;  /* 0x00025800018b7983 */ /* 0x000ee80000100800 */
[----:B------:R-:W3:Y:S01]  /*2c50*/  LDL R29, [R1+0x254] ;  /* 0x00025400011d7983 */ /* 0x000ee20000100800 */
[----:B0-----:R-:W-:-:S03]  /*2c60*/  IMAD.WIDE.U32 R120, R202, 0x10, R120 ;  /* 0x00000010ca787825 */ /* 0x001fc600078e0078 */
[----:B------:R-:W3:Y:S04]  /*2c70*/  LDL R140, [R1+0x1bc] ;  /* 0x0001bc00018c7983 */ /* 0x000ee80000100800 */
[----:B------:R-:W3:Y:S01]  /*2c80*/  LDL.LU R158, [R1+0x12c] ;  /* 0x00012c00019e7983 */ /* 0x000ee20000300800 */
[----:B-1----:R-:W-:-:S03]  /*2c90*/  IMAD.WIDE.U32 R48, R202, 0x20, R48 ;  /* 0x00000020ca307825 */ /* 0x002fc600078e0030 */
[----:B------:R-:W2:Y:S04]  /*2ca0*/  LDG.E.128 R120, desc[UR8][R120.64] ;  /* 0x0000000878787981 */ /* 0x000ea8000c1e1d00 */
[----:B------:R-:W3:Y:S01]  /*2cb0*/  LDG.E.128 R128, desc[UR8][R48.64] ;  /* 0x0000000830807981 */ /* 0x000ee2000c1e1d00 */
[----:B------:R-:W-:-:S03]  /*2cc0*/  IMAD.WIDE.U32 R116, R202, 0x10, R116 ;  /* 0x00000010ca747825 */ /* 0x000fc600078e0074 */
[----:B------:R-:W3:Y:S04]  /*2cd0*/  LDL R30, [R1+0x1cc] ;  /* 0x0001cc00011e7983 */ /* 0x000ee80000100800 */
[----:B------:R-:W3:Y:S04]  /*2ce0*/  LDG.E.128 R124, desc[UR8][R48.64+0x10] ;  /* 0x00001008307c7981 */ /* 0x000ee8000c1e1d00 */
[----:B------:R-:W3:Y:S01]  /*2cf0*/  LDG.E.128 R116, desc[UR8][R116.64] ;  /* 0x0000000874747981 */ /* 0x000ee2000c1e1d00 */
[----:B--2---:R-:W-:-:S05]  /*2d00*/  SHF.L.U32 R14, R120, 0x10, RZ ;  /* 0x00000010780e7819 */ /* 0x004fca00000006ff */
[----:B----4-:R-:W-:-:S05]  /*2d10*/  FADD.FTZ R165, R165, R14 ;  /* 0x0000000ea5a57221 */ /* 0x010fca0000010000 */
[----:B------:R0:W-:Y:S04]  /*2d20*/  STL [R1+0x88], R165 ;  /* 0x000088a501007387 */ /* 0x0001e80000100800 */
[----:B0-----:R-:W2:Y:S01]  /*2d30*/  LDL.LU R165, [R1+0x8c] ;  /* 0x00008c0001a57983 */ /* 0x001ea20000300800 */
[----:B---3--:R-:W-:Y:S01]  /*2d40*/  FADD.FTZ R8, -R183, R128 ;  /* 0x00000080b7087221 */ /* 0x008fe20000010100 */
[----:B------:R-:W-:Y:S02]  /*2d50*/  SHF.L.U32 R7, R175, 0x10, RZ ;  /* 0x00000010af077819 */ /* 0x000fe400000006ff */
[----:B------:R-:W-:Y:S01]  /*2d60*/  SHF.L.U32 R13, R116, 0x10, RZ ;  /* 0x00000010740d7819 */ /* 0x000fe200000006ff */
[----:B-----5:R-:W-:Y:S01]  /*2d70*/  FMUL.FTZ R8, R11, R8 ;  /* 0x000000080b087220 */ /* 0x020fe20000410000 */
[----:B------:R-:W-:-:S03]  /*2d80*/  SHF.L.U32 R21, R176, 0x10, RZ ;  /* 0x00000010b0157819 */ /* 0x000fc600000006ff */
[-C--:B------:R-:W-:Y:S01]  /*2d90*/  FMUL.FTZ R7, R7, R13.reuse ;  /* 0x0000000d07077220 */ /* 0x080fe20000410000 */
[--C-:B------:R-:W-:Y:S01]  /*2da0*/  FADD.FTZ R204, R204, R13.reuse ;  /* 0x0000000dcccc7221 */ /* 0x100fe20000010000 */
[----:B------:R-:W-:Y:S01]  /*2db0*/  FFMA.FTZ R244, R8, R13, R244 ;  /* 0x0000000d08f47223 */ /* 0x000fe200000100f4 */
[----:B------:R-:W-:Y:S01]  /*2dc0*/  PRMT R13, R116, 0x7632, R13 ;  /* 0x00007632740d7816 */ /* 0x000fe2000000000d */
[-C--:B------:R-:W-:Y:S01]  /*2dd0*/  FFMA.FTZ R7, R21, R14.reuse, R7 ;  /* 0x0000000e15077223 */ /* 0x080fe20000010007 */
[----:B------:R-:W-:Y:S01]  /*2de0*/  FFMA.FTZ R157, R8, R14, R157 ;  /* 0x0000000e089d7223 */ /* 0x000fe2000001009d */
[----:B------:R-:W-:Y:S02]  /*2df0*/  PRMT R22, R120, 0x7632, R22 ;  /* 0x0000763278167816 */ /* 0x000fe40000000016 */
[----:B------:R-:W-:Y:S01]  /*2e00*/  SHF.L.U32 R21, R13, 0x10, RZ ;  /* 0x000000100d157819 */ /* 0x000fe200000006ff */
[----:B------:R-:W-:Y:S01]  /*2e10*/  FADD.FTZ R13, -R183, R129 ;  /* 0x00000081b70d7221 */ /* 0x000fe20000010100 */
[----:B------:R-:W-:Y:S01]  /*2e20*/  SHF.L.U32 R22, R22, 0x10, RZ ;  /* 0x0000001016167819 */ /* 0x000fe200000006ff */
[----:B------:R0:W-:Y:S01]  /*2e30*/  STL [R1+0x128], R157 ;  /* 0x0001289d01007387 */ /* 0x0001e20000100800 */
[----:B------:R-:W-:Y:S01]  /*2e40*/  SHF.L.U32 R14, R139, 0x10, RZ ;  /* 0x000000108b0e7819 */ /* 0x000fe200000006ff */
[----:B------:R-:W-:Y:S01]  /*2e50*/  FMUL.FTZ R13, R11, R13 ;  /* 0x0000000d0b0d7220 */ /* 0x000fe20000410000 */
[----:B------:R-:W-:-:S03]  /*2e60*/  SHF.L.U32 R29, R29, 0x10, RZ ;  /* 0x000000101d1d7819 */ /* 0x000fc600000006ff */
[----:B------:R-:W-:Y:S01]  /*2e70*/  FFMA.FTZ R158, R13, R22, R158 ;  /* 0x000000160d9e7223 */ /* 0x000fe2000001009e */
[----:B0-----:R-:W3:Y:S04]  /*2e80*/  LDL.LU R157, [R1+0x130] ;  /* 0x00013000019d7983 */ /* 0x001ee80000300800 */
[----:B------:R-:W4:Y:S01]  /*2e90*/  LDL R128, [R1+0x260] ;  /* 0x0002600001807983 */ /* 0x000f220000100800 */
[----:B------:R-:W-:-:S03]  /*2ea0*/  FMUL.FTZ R14, R14, R21 ;  /* 0x000000150e0e7220 */ /* 0x000fc60000410000 */
[----:B------:R-:W4:Y:S01]  /*2eb0*/  LDL.LU R129, [R1+0x90] ;  /* 0x0000900001817983 */ /* 0x000f220000300800 */
[----:B------:R-:W-:-:S03]  /*2ec0*/  FFMA.FTZ R14, R29, R22, R14 ;  /* 0x000000161d0e7223 */ /* 0x000fc6000001000e */
[----:B------:R-:W4:Y:S01]  /*2ed0*/  LDL R120, [R1+0x25c] ;  /* 0x00025c0001787983 */ /* 0x000f220000100800 */
[----:B------:R-:W-:-:S03]  /*2ee0*/  FADD.FTZ R205, R205, R21 ;  /* 0x00000015cdcd7221 */ /* 0x000fc60000010000 */
[----:B------:R-:W4:Y:S01]  /*2ef0*/  LDL R139, [R1+0x1d0] ;  /* 0x0001d000018b7983 */ /* 0x000f220000100800 */
[----:B------:R-:W-:Y:S01]  /*2f00*/  FFMA.FTZ R245, R13, R21, R245 ;  /* 0x000000150df57223 */ /* 0x000fe200000100f5 */
[----:B------:R-:W-:Y:S01]  /*2f10*/  FADD.FTZ R21, -R183, R130 ;  /* 0x00000082b7157221 */ /* 0x000fe20000010100 */
[----:B--2---:R-:W-:Y:S01]  /*2f20*/  FADD.FTZ R165, R165, R22 ;  /* 0x00000016a5a57221 */ /* 0x004fe20000010000 */
[----:B------:R-:W-:-:S04]  /*2f30*/  SHF.L.U32 R22, R140, 0x10, RZ ;  /* 0x000000108c167819 */ /* 0x000fc800000006ff */
[----:B------:R-:W-:Y:S04]  /*2f40*/  STL [R1+0x8c], R165 ;  /* 0x00008ca501007387 */ /* 0x000fe80000100800 */
[----:B------:R0:W-:Y:S04]  /*2f50*/  STL [R1+0x12c], R158 ;  /* 0x00012c9e01007387 */ /* 0x0001e80000100800 */
[----:B0-----:R-:W2:Y:S04]  /*2f60*/  LDL.LU R158, [R1+0x134] ;  /* 0x00013400019e7983 */ /* 0x001ea80000300800 */
[----:B------:R-:W2:Y:S04]  /*2f70*/  LDL R140, [R1+0x1c0] ;  /* 0x0001c000018c7983 */ /* 0x000ea80000100800 */
[----:B------:R-:W2:Y:S01]  /*2f80*/  LDL.LU R130, [R1+0x94] ;  /* 0x0000940001827983 */ /* 0x000ea20000300800 */
[----:B------:R-:W-:Y:S01]  /*2f90*/  SHF.L.U32 R29, R117, 0x10, RZ ;  /* 0x00000010751d7819 */ /* 0x000fe200000006ff */
[----:B------:R-:W-:Y:S01]  /*2fa0*/  FMUL.FTZ R21, R11, R21 ;  /* 0x000000150b157220 */ /* 0x000fe20000410000 */
[----:B------:R-:W-:-:S02]  /*2fb0*/  SHF.L.U32 R116, R30, 0x10, RZ ;  /* 0x000000101e747819 */ /* 0x000fc400000006ff */
[----:B------:R-:W-:Y:S01]  /*2fc0*/  SHF.L.U32 R30, R121, 0x10, RZ ;  /* 0x00000010791e7819 */ /* 0x000fe200000006ff */
[-C--:B------:R-:W-:Y:S01]  /*2fd0*/  FMUL.FTZ R22, R22, R29.reuse ;  /* 0x0000001d16167220 */ /* 0x080fe20000410000 */
[--C-:B------:R-:W-:Y:S01]  /*2fe0*/  FADD.FTZ R206, R206, R29.reuse ;  /* 0x0000001dcece7221 */ /* 0x100fe20000010000 */
[----:B------:R-:W-:Y:S01]  /*2ff0*/  FFMA.FTZ R246, R21, R29, R246 ;  /* 0x0000001d15f67223 */ /* 0x000fe200000100f6 */
[----:B------:R-:W-:Y:S01]  /*3000*/  PRMT R29, R117, 0x7632, R29 ;  /* 0x00007632751d7816 */ /* 0x000fe2000000001d */
[-C--:B---3--:R-:W-:Y:S01]  /*3010*/  FFMA.FTZ R157, R21, R30.reuse, R157 ;  /* 0x0000001e159d7223 */ /* 0x088fe2000001009d */
[----:B----4-:R-:W-:Y:S01]  /*3020*/  FADD.FTZ R129, R129, R30 ;  /* 0x0000001e81817221 */ /* 0x010fe20000010000 */
[----:B------:R-:W-:Y:S01]  /*3030*/  PRMT R117, R121, 0x7632, R117 ;  /* 0x0000763279757816 */ /* 0x000fe20000000075 */
[----:B------:R-:W-:Y:S01]  /*3040*/  FFMA.FTZ R22, R116, R30, R22 ;  /* 0x0000001e74167223 */ /* 0x000fe20000010016 */
[----:B------:R-:W-:Y:S02]  /*3050*/  FADD.FTZ R30, -R183, R131 ;  /* 0x00000083b71e7221 */ /* 0x000fe40000010100 */
[----:B------:R-:W-:Y:S01]  /*3060*/  STL [R1+0x90], R129 ;  /* 0x0000908101007387 */ /* 0x000fe20000100800 */
[----:B------:R-:W-:Y:S01]  /*3070*/  SHF.L.U32 R117, R117, 0x10, RZ ;  /* 0x0000001075757819 */ /* 0x000fe200000006ff */
[----:B------:R-:W-:-:S02]  /*3080*/  FMUL.FTZ R30, R11, R30 ;  /* 0x0000001e0b1e7220 */ /* 0x000fc40000410000 */
[----:B------:R0:W-:Y:S01]  /*3090*/  STL [R1+0x130], R157 ;  /* 0x0001309d01007387 */ /* 0x0001e20000100800 */
[----:B------:R-:W-:Y:S02]  /*30a0*/  SHF.L.U32 R116, R29, 0x10, RZ ;  /* 0x000000101d747819 */ /* 0x000fe400000006ff */
[----:B------:R-:W-:Y:S01]  /*30b0*/  SHF.L.U32 R29, R128, 0x10, RZ ;  /* 0x00000010801d7819 */ /* 0x000fe200000006ff */
[----:B0-----:R-:W3:Y:S04]  /*30c0*/  LDL.LU R157, [R1+0x78] ;  /* 0x00007800019d7983 */ /* 0x001ee80000300800 */
[----:B------:R-:W4:Y:S01]  /*30d0*/  LDL.LU R129, [R1+0x118] ;  /* 0x0001180001817983 */ /* 0x000f220000300800 */
[----:B------:R-:W-:Y:S01]  /*30e0*/  SHF.L.U32 R120, R120, 0x10, RZ ;  /* 0x0000001078787819 */ /* 0x000fe200000006ff */
[----:B------:R-:W-:-:S02]  /*30f0*/  FMUL.FTZ R29, R29, R116 ;  /* 0x000000741d1d7220 */ /* 0x000fc40000410000 */
[----:B------:R-:W4:Y:S01]  /*3100*/  LDL R128, [R1+0x268] ;  /* 0x0002680001807983 */ /* 0x000f220000100800 */
[----:B------:R-:W-:Y:S01]  /*3110*/  FADD.FTZ R124, -R183, R124 ;  /* 0x0000007cb77c7221 */ /* 0x000fe20000010100 */
[-C--:B------:R-:W-:Y:S01]  /*3120*/  FFMA.FTZ R29, R120, R117.reuse, R29 ;  /* 0x00000075781d7223 */ /* 0x080fe2000001001d */
[----:B------:R-:W-:Y:S01]  /*3130*/  ISETP.NE.U32.AND P0, PT, RZ, UR10, PT ;  /* 0x0000000aff007c0c */ /* 0x000fe2000bf05070 */
[----:B--2---:R-:W-:Y:S01]  /*3140*/  FFMA.FTZ R158, R30, R117, R158 ;  /* 0x000000751e9e7223 */ /* 0x004fe2000001009e */
[----:B------:R-:W-:-:S05]  /*3150*/  FADD.FTZ R130, R130, R117 ;  /* 0x0000007582827221 */ /* 0x000fca0000010000 */
[----:B------:R0:W-:Y:S04]  /*3160*/  STL [R1+0x94], R130 ;  /* 0x0000948201007387 */ /* 0x0001e80000100800 */
[----:B------:R1:W-:Y:S01]  /*3170*/  STL [R1+0x134], R158 ;  /* 0x0001349e01007387 */ /* 0x0003e20000100800 */
[----:B------:R-:W-:-:S03]  /*3180*/  SHF.L.U32 R117, R140, 0x10, RZ ;  /* 0x000000108c757819 */ /* 0x000fc600000006ff */
[----:B------:R-:W2:Y:S04]  /*3190*/  LDL R165, [R1+0x1c4] ;  /* 0x0001c40001a57983 */ /* 0x000ea80000100800 */
[----:B0-----:R-:W2:Y:S01]  /*31a0*/  LDL R130, [R1+0x264] ;  /* 0x0002640001827983 */ /* 0x001ea20000100800 */
[----:B------:R-:W-:-:S03]  /*31b0*/  FMUL.FTZ R140, R11, R124 ;  /* 0x0000007c0b8c7220 */ /* 0x000fc60000410000 */
[----:B------:R-:W2:Y:S04]  /*31c0*/  LDL.LU R166, [R1+0x7c] ;  /* 0x00007c0001a67983 */ /* 0x000ea80000300800 */
[----:B------:R-:W2:Y:S01]  /*31d0*/  LDL.LU R124, [R1+0x11c] ;  /* 0x00011c00017c7983 */ /* 0x000ea20000300800 */
[----:B------:R-:W-:-:S13]  /*31e0*/  ISETP.NE.AND.EX P3, PT, RZ, UR11, PT, P0 ;  /* 0x0000000bff007c0c */ /* 0x000fda000bf65300 */
[----:B------:R-:W0:Y:S01]  /*31f0*/  @P3 LDC.64 R48, c[0x0][0x3b8] ;  /* 0x0000ee00ff303b82 */ /* 0x000e220000000a00 */
[----:B------:R-:W-:-:S04]  /*3200*/  ISETP.NE.U32.AND P0, PT, RZ, UR24, PT ;  /* 0x00000018ff007c0c */ /* 0x000fc8000bf05070 */
[----:B------:R-:W-:Y:S01]  /*3210*/  ISETP.NE.AND.EX P0, PT, RZ, UR25, PT, P0 ;  /* 0x00000019ff007c0c */ /* 0x000fe2000bf05300 */
[----:B------:R-:W-:Y:S01]  /*3220*/  FADD.FTZ R207, R207, R116 ;  /* 0x00000074cfcf7221 */ /* 0x000fe20000010000 */
[----:B------:R-:W-:Y:S01]  /*3230*/  FFMA.FTZ R247, R30, R116, R247 ;  /* 0x000000741ef77223 */ /* 0x000fe200000100f7 */
[----:B------:R-:W-:-:S05]  /*3240*/  SHF.L.U32 R116, R118, 0x10, RZ ;  /* 0x0000001076747819 */ /* 0x000fca00000006ff */
[----:B------:R-:W-:Y:S01]  /*3250*/  FMUL.FTZ R120, R117, R116 ;  /* 0x0000007475787220 */ /* 0x000fe20000410000 */
[----:B------:R-:W-:Y:S01]  /*3260*/  SHF.L.U32 R117, R122, 0x10, RZ ;  /* 0x000000107a757819 */ /* 0x000fe200000006ff */
[----:B0-----:R-:W-:-:S05]  /*3270*/  @P3 IMAD.WIDE.U32 R48, R202, 0x8, R48 ;  /* 0x00000008ca303825 */ /* 0x001fca00078e0030 */
[----:B------:R0:W5:Y:S01]  /*3280*/  @P3 LDG.E.64 R50, desc[UR8][R48.64] ;  /* 0x0000000830323981 */ /* 0x000162000c1e1b00 */
[----:B------:R-:W-:Y:S01]  /*3290*/  SHF.L.U32 R121, R139, 0x10, RZ ;  /* 0x000000108b797819 */ /* 0x000fe200000006ff */
[----:B---3--:R-:W-:Y:S01]  /*32a0*/  FADD.FTZ R157, R157, R117 ;  /* 0x000000759d9d7221 */ /* 0x008fe20000010000 */
[-C--:B----4-:R-:W-:Y:S01]  /*32b0*/  FFMA.FTZ R129, R140, R117.reuse, R129 ;  /* 0x000000758c817223 */ /* 0x090fe20000010081 */
[----:B0-----:R-:W0:Y:S02]  /*32c0*/  @P0 LDC.64 R48, c[0x0][0x438] ;  /* 0x00010e00ff300b82 */ /* 0x001e240000000a00 */
[----:B------:R-:W-:Y:S01]  /*32d0*/  FFMA.FTZ R139, R121, R117, R120 ;  /* 0x00000075798b7223 */ /* 0x000fe20000010078 */
[----:B------:R-:W-:Y:S01]  /*32e0*/  STL [R1+0x78], R157 ;  /* 0x0000789d01007387 */ /* 0x000fe20000100800 */
[----:B------:R-:W-:Y:S01]  /*32f0*/  PRMT R117, R122, 0x7632, R117 ;  /* 0x000076327a757816 */ /* 0x000fe20000000075 */
[----:B------:R-:W-:Y:S01]  /*3300*/  FADD.FTZ R196, R196, R116 ;  /* 0x00000074c4c47221 */ /* 0x000fe20000010000 */
[----:B------:R-:W-:Y:S01]  /*3310*/  FFMA.FTZ R240, R140, R116, R240 ;  /* 0x000000748cf07223 */ /* 0x000fe200000100f0 */
[----:B------:R3:W-:Y:S01]  /*3320*/  STL [R1+0x118], R129 ;  /* 0x0001188101007387 */ /* 0x0007e20000100800 */
[----:B------:R-:W-:Y:S01]  /*3330*/  PRMT R116, R118, 0x7632, R116 ;  /* 0x0000763276747816 */ /* 0x000fe20000000074 */
[----:B------:R-:W-:-:S02]  /*3340*/  FADD.FTZ R121, -R183, R125 ;  /* 0x0000007db7797221 */ /* 0x000fc40000010100 */
[----:B------:R-:W4:Y:S01]  /*3350*/  LDL R131, [R1+0x1d4] ;  /* 0x0001d40001837983 */ /* 0x000f220000100800 */
[----:B------:R-:W-:Y:S02]  /*3360*/  SHF.L.U32 R118, R128, 0x10, RZ ;  /* 0x0000001080767819 */ /* 0x000fe400000006ff */
[----:B------:R-:W-:Y:S01]  /*3370*/  SHF.L.U32 R117, R117, 0x10, RZ ;  /* 0x0000001075757819 */ /* 0x000fe200000006ff */
[----:B------:R-:W4:Y:S01]  /*3380*/  LDL R128, [R1+0x26c] ;  /* 0x00026c0001807983 */ /* 0x000f220000100800 */
[----:B-1----:R-:W-:-:S03]  /*3390*/  FMUL.FTZ R158, R11, R121 ;  /* 0x000000790b9e7220 */ /* 0x002fc60000410000 */
[----:B---3--:R-:W3:Y:S01]  /*33a0*/  LDL R129, [R1+0x270] ;  /* 0x0002700001817983 */ /* 0x008ee20000100800 */
[----:B0-----:R-:W-:-:S05]  /*33b0*/  @P0 IMAD.WIDE.U32 R48, R202, 0x20, R48 ;  /* 0x00000020ca300825 */ /* 0x001fca00078e0030 */
[----:B------:R-:W5:Y:S04]  /*33c0*/  @P0 LDG.E.128 R56, desc[UR8][R48.64] ;  /* 0x0000000830380981 */ /* 0x000f68000c1e1d00 */
[----:B------:R0:W5:Y:S02]  /*33d0*/  @P0 LDG.E.128 R52, desc[UR8][R48.64+0x10] ;  /* 0x0000100830340981 */ /* 0x000164000c1e1d00 */
[----:B0-----:R-:W0:Y:S02]  /*33e0*/  LDC.64 R48, c[0x0][0x3b0] ;  /* 0x0000ec00ff307b82 */ /* 0x001e240000000a00 */
[----:B0-----:R-:W-:-:S06]  /*33f0*/  IMAD.WIDE.U32 R48, R202, 0x8, R48 ;  /* 0x00000008ca307825 */ /* 0x001fcc00078e0030 */
[----:B------:R-:W5:Y:S01]  /*3400*/  LDG.E.64 R48, desc[UR8][R48.64] ;  /* 0x0000000830307981 */ /* 0x000f62000c1e1b00 */
[----:B--2---:R-:W-:-:S03]  /*3410*/  SHF.L.U32 R120, R130, 0x10, RZ ;  /* 0x0000001082787819 */ /* 0x004fc600000006ff */
[----:B------:R-:W2:Y:S04]  /*3420*/  LDL.LU R130, [R1+0x80] ;  /* 0x0000800001827983 */ /* 0x000ea80000300800 */
[----:B------:R-:W2:Y:S01]  /*3430*/  LDL.LU R125, [R1+0x120] ;  /* 0x00012000017d7983 */ /* 0x000ea20000300800 */
[----:B------:R-:W-:Y:S01]  /*3440*/  FADD.FTZ R166, R166, R117 ;  /* 0x00000075a6a67221 */ /* 0x000fe20000010000 */
[----:B------:R-:W-:Y:S02]  /*3450*/  FFMA.FTZ R124, R158, R117, R124 ;  /* 0x000000759e7c7223 */ /* 0x000fe4000001007c */
[----:B------:R-:W2:Y:S04]  /*3460*/  LDL.LU R122, [R1+0x124] ;  /* 0x00012400017a7983 */ /* 0x000ea80000300800 */
[----:B------:R-:W-:Y:S04]  /*3470*/  STL [R1+0x7c], R166 ;  /* 0x00007ca601007387 */ /* 0x000fe80000100800 */
[----:B------:R0:W-:Y:S04]  /*3480*/  STL [R1+0x11c], R124 ;  /* 0x00011c7c01007387 */ /* 0x0001e80000100800 */
[----:B0-----:R-:W2:Y:S01]  /*3490*/  LDL.LU R124, [R1+0x84] ;  /* 0x00008400017c7983 */ /* 0x001ea20000300800 */
[----:B------:R-:W-:Y:S01]  /*34a0*/  SHF.L.U32 R116, R116, 0x10, RZ ;  /* 0x0000001074747819 */ /* 0x000fe200000006ff */
[----:B------:R-:W-:-:S04]  /*34b0*/  FADD.FTZ R121, -R183, R126 ;  /* 0x0000007eb7797221 */ /* 0x000fc80000010100 */
[-C--:B------:R-:W-:Y:S01]  /*34c0*/  FMUL.FTZ R118, R118, R116.reuse ;  /* 0x0000007476767220 */ /* 0x080fe20000410000 */
[----:B------:R-:W-:Y:S01]  /*34d0*/  FADD.FTZ R197, R197, R116 ;  /* 0x00000074c5c57221 */ /* 0x000fe20000010000 */
[----:B------:R-:W-:Y:S01]  /*34e0*/  FFMA.FTZ R241, R158, R116, R241 ;  /* 0x000000749ef17223 */ /* 0x000fe200000100f1 */
[----:B------:R-:W-:Y:S01]  /*34f0*/  SHF.L.U32 R116, R119, 0x10, RZ ;  /* 0x0000001077747819 */ /* 0x000fe200000006ff */
[----:B------:R-:W-:Y:S01]  /*3500*/  FFMA.FTZ R157, R120, R117, R118 ;  /* 0x00000075789d7223 */ /* 0x000fe20000010076 */
[----:B------:R-:W-:Y:S01]  /*3510*/  SHF.L.U32 R118, R165, 0x10, RZ ;  /* 0x00000010a5767819 */ /* 0x000fe200000006ff */
[----:B------:R-:W-:Y:S01]  /*3520*/  FMUL.FTZ R166, R11, R121 ;  /* 0x000000790ba67220 */ /* 0x000fe20000410000 */
[----:B------:R-:W-:Y:S01]  /*3530*/  SHF.L.U32 R117, R123, 0x10, RZ ;  /* 0x000000107b757819 */ /* 0x000fe200000006ff */
[----:B------:R-:W-:Y:S02]  /*3540*/  FADD.FTZ R198, R198, R116 ;  /* 0x00000074c6c67221 */ /* 0x000fe40000010000 */
[-C--:B------:R-:W-:Y:S01]  /*3550*/  FMUL.FTZ R118, R118, R116.reuse ;  /* 0x0000007476767220 */ /* 0x080fe20000410000 */
[----:B------:R-:W-:Y:S01]  /*3560*/  FFMA.FTZ R242, R166, R116, R242 ;  /* 0x00000074a6f27223 */ /* 0x000fe200000100f2 */
[----:B------:R-:W-:-:S04]  /*3570*/  PRMT R116, R119, 0x7632, R116 ;  /* 0x0000763277747816 */ /* 0x000fc80000000074 */
[----:B------:R-:W-:-:S05]  /*3580*/  SHF.L.U32 R116, R116, 0x10, RZ ;  /* 0x0000001074747819 */ /* 0x000fca00000006ff */
[----:B------:R-:W-:Y:S01]  /*3590*/  FADD.FTZ R199, R199, R116 ;  /* 0x00000074c7c77221 */ /* 0x000fe20000010000 */
[----:B----4-:R-:W-:-:S05]  /*35a0*/  SHF.L.U32 R120, R131, 0x10, RZ ;  /* 0x0000001083787819 */ /* 0x010fca00000006ff */
[----:B------:R-:W-:Y:S01]  /*35b0*/  FFMA.FTZ R165, R120, R117, R118 ;  /* 0x0000007578a57223 */ /* 0x000fe20000010076 */
[----:B------:R-:W-:Y:S01]  /*35c0*/  FADD.FTZ R120, -R183, R127 ;  /* 0x0000007fb7787221 */ /* 0x000fe20000010100 */
[----:B---3--:R-:W-:Y:S02]  /*35d0*/  SHF.L.U32 R118, R129, 0x10, RZ ;  /* 0x0000001081767819 */ /* 0x008fe400000006ff */
[----:B------:R-:W-:Y:S01]  /*35e0*/  SHF.L.U32 R119, R128, 0x10, RZ ;  /* 0x0000001080777819 */ /* 0x000fe200000006ff */
[----:B------:R-:W-:Y:S02]  /*35f0*/  FMUL.FTZ R175, R11, R120 ;  /* 0x000000780baf7220 */ /* 0x000fe40000410000 */
[-C--:B------:R-:W-:Y:S02]  /*3600*/  FMUL.FTZ R118, R118, R116.reuse ;  /* 0x0000007476767220 */ /* 0x080fe40000410000 */
        /* <DEDUP_REMOVED lines=8> */
[----:B------:R-:W-:Y:S01]  /*3690*/  IADD3 R202, PT, PT, R202, 0x20, RZ ;  /* 0x00000020caca7810 */ /* 0x000fe20007ffe0ff */
[----:B--2---:R-:W-:Y:S01]  /*36a0*/  FADD.FTZ R130, R130, R117 ;  /* 0x0000007582827221 */ /* 0x004fe20000010000 */
[----:B------:R-:W-:Y:S01]  /*36b0*/  FFMA.FTZ R125, R166, R117, R125 ;  /* 0x00000075a67d7223 */ /* 0x000fe2000001007d */
[----:B------:R-:W-:-:S05]  /*36c0*/  PRMT R117, R123, 0x7632, R117 ;  /* 0x000076327b757816 */ /* 0x000fca0000000075 */
[----:B------:R-:W-:-:S04]  /*36d0*/  IMAD.U32 R117, R117, 0x10000, RZ ;  /* 0x0001000075757824 */ /* 0x000fc800078e00ff */
[-C--:B------:R-:W-:Y:S01]  /*36e0*/  FFMA.FTZ R176, R119, R117.reuse, R118 ;  /* 0x0000007577b07223 */ /* 0x080fe20000010076 */
[----:B------:R-:W-:Y:S01]  /*36f0*/  FFMA.FTZ R122, R175, R117, R122 ;  /* 0x00000075af7a7223 */ /* 0x000fe2000001007a */
[----:B------:R0:W-:Y:S01]  /*3700*/  STL [R1+0x80], R130 ;  /* 0x0000808201007387 */ /* 0x0001e20000100800 */
[----:B------:R-:W-:Y:S01]  /*3710*/  FADD.FTZ R124, R124, R117 ;  /* 0x000000757c7c7221 */ /* 0x000fe20000010000 */
[----:B------:R-:W-:Y:S02]  /*3720*/  FFMA.FTZ R117, R8, R7, R201 ;  /* 0x0000000708757223 */ /* 0x000fe400000100c9 */
[----:B------:R0:W-:Y:S02]  /*3730*/  STL [R1+0x120], R125 ;  /* 0x0001207d01007387 */ /* 0x0001e40000100800 */
[----:B------:R-:W-:Y:S02]  /*3740*/  FFMA.FTZ R117, R13, R14, R117 ;  /* 0x0000000e0d757223 */ /* 0x000fe40000010075 */
[----:B------:R0:W-:Y:S02]  /*3750*/  STL [R1+0x84], R124 ;  /* 0x0000847c01007387 */ /* 0x0001e40000100800 */
[----:B------:R-:W-:-:S02]  /*3760*/  FFMA.FTZ R117, R21, R22, R117 ;  /* 0x0000001615757223 */ /* 0x000fc40000010075 */
[----:B------:R0:W-:Y:S02]  /*3770*/  STL [R1+0x124], R122 ;  /* 0x0001247a01007387 */ /* 0x0001e40000100800 */
[----:B------:R-:W-:-:S04]  /*3780*/  FFMA.FTZ R117, R30, R29, R117 ;  /* 0x0000001d1e757223 */ /* 0x000fc80000010075 */
[----:B------:R-:W-:-:S04]  /*3790*/  FFMA.FTZ R117, R140, R139, R117 ;  /* 0x0000008b8c757223 */ /* 0x000fc80000010075 */
[----:B------:R-:W-:-:S04]  /*37a0*/  FFMA.FTZ R117, R158, R157, R117 ;  /* 0x0000009d9e757223 */ /* 0x000fc80000010075 */
[----:B------:R-:W-:Y:S01]  /*37b0*/  FFMA.FTZ R117, R166, R165, R117 ;  /* 0x000000a5a6757223 */ /* 0x000fe20000010075 */
[----:B------:R-:W-:-:S03]  /*37c0*/  FADD.FTZ R200, R116, R176 ;  /* 0x000000b074c87221 */ /* 0x000fc60000010000 */
[----:B0-----:R-:W-:-:S07]  /*37d0*/  FFMA.FTZ R201, R175, R176, R117 ;  /* 0x000000b0afc97223 */ /* 0x001fce0000010075 */
.L_x_2180:
[----:B------:R-:W-:Y:S05]  /*37e0*/  BSYNC.RECONVERGENT B1 ;  /* 0x0000000000017941 */ /* 0x000fea0003800200 */
.L_x_2179:
        /* <DEDUP_REMOVED lines=177> */
[----:B------:R-:W-:-:S04]  /*4300*/  PRMT R117, R123, 0x7632, R117 ;  /* 0x000076327b757816 */ /* 0x000fc80000000075 */
[----:B------:R-:W-:-:S05]  /*4310*/  SHF.L.U32 R117, R117, 0x10, RZ ;  /* 0x0000001075757819 */ /* 0x000fca00000006ff */
        /* <DEDUP_REMOVED lines=16> */
.L_x_2182:
[----:B------:R-:W-:Y:S05]  /*4420*/  BSYNC.RECONVERGENT B1 ;  /* 0x0000000000017941 */ /* 0x000fea0003800200 */
.L_x_2181:
        /* <DEDUP_REMOVED lines=48> */
[----:B------:R-:W3:Y:S01]  /*4730*/  LDL.LU R129, [R1+0x50] ;  /* 0x0000500001817983 */ /* 0x000ee20000300800 */
        /* <DEDUP_REMOVED lines=21> */
[-C--:B------:R-:W-:Y:S01]  /*4890*/  FFMA.FTZ R26, R116, R34.reuse, R26 ;  /* 0x00000022741a7223 */ /* 0x080fe2000001001a */
[----:B---3--:R-:W-:Y:S01]  /*48a0*/  FADD.FTZ R129, R129, R34 ;  /* 0x0000002281817221 */ /* 0x008fe20000010000 */
[----:B------:R-:W-:Y:S01]  /*48b0*/  FFMA.FTZ R153, R25, R34, R153 ;  /* 0x0000002219997223 */ /* 0x000fe20000010099 */
[----:B------:R-:W-:Y:S02]  /*48c0*/  PRMT R117, R121, 0x7632, R117 ;  /* 0x0000763279757816 */ /* 0x000fe40000000075 */
[----:B------:R-:W-:Y:S01]  /*48d0*/  SHF.L.U32 R116, R33, 0x10, RZ ;  /* 0x0000001021747819 */ /* 0x000fe200000006ff */
[----:B------:R-:W-:Y:S01]  /*48e0*/  FADD.FTZ R33, -R183, R131 ;  /* 0x00000083b7217221 */ /* 0x000fe20000010100 */
[----:B------:R-:W-:Y:S01]  /*48f0*/  STL [R1+0x50], R129 ;  /* 0x0000508101007387 */ /* 0x000fe20000100800 */
[----:B------:R-:W-:-:S02]  /*4900*/  SHF.L.U32 R117, R117, 0x10, RZ ;  /* 0x0000001075757819 */ /* 0x000fc400000006ff */
[----:B------:R-:W-:Y:S01]  /*4910*/  FMUL.FTZ R33, R11, R33 ;  /* 0x000000210b217220 */ /* 0x000fe20000410000 */
[----:B------:R0:W-:Y:S01]  /*4920*/  STL [R1+0xf0], R153 ;  /* 0x0000f09901007387 */ /* 0x0001e20000100800 */
[----:B----4-:R-:W-:-:S03]  /*4930*/  SHF.L.U32 R34, R128, 0x10, RZ ;  /* 0x0000001080227819 */ /* 0x010fc600000006ff */
[----:B0-----:R-:W3:Y:S04]  /*4940*/  LDL.LU R153, [R1+0x38] ;  /* 0x0000380001997983 */ /* 0x001ee80000300800 */
[----:B------:R-:W4:Y:S01]  /*4950*/  LDL.LU R129, [R1+0xd8] ;  /* 0x0000d80001817983 */ /* 0x000f220000300800 */
[----:B------:R-:W-:-:S03]  /*4960*/  FADD.FTZ R124, -R183, R124 ;  /* 0x0000007cb77c7221 */ /* 0x000fc60000010100 */
[----:B------:R-:W4:Y:S01]  /*4970*/  LDL R128, [R1+0x228] ;  /* 0x0002280001807983 */ /* 0x000f220000100800 */
[----:B------:R-:W-:Y:S01]  /*4980*/  SHF.L.U32 R121, R143, 0x10, RZ ;  /* 0x000000108f797819 */ /* 0x000fe200000006ff */
[----:B------:R-:W-:Y:S01]  /*4990*/  FMUL.FTZ R143, R11, R124 ;  /* 0x0000007c0b8f7220 */ /* 0x000fe20000410000 */
[----:B------:R-:W-:Y:S01]  /*49a0*/  ISETP.NE.U32.AND P0, PT, RZ, UR10, PT ;  /* 0x0000000aff007c0c */ /* 0x000fe2000bf05070 */
[----:B--2---:R-:W-:Y:S01]  /*49b0*/  FFMA.FTZ R154, R33, R117, R154 ;  /* 0x00000075219a7223 */ /* 0x004fe2000001009a */
[----:B------:R-:W-:-:S05]  /*49c0*/  FADD.FTZ R130, R130, R117 ;  /* 0x0000007582827221 */ /* 0x000fca0000010000 */
[----:B------:R0:W-:Y:S04]  /*49d0*/  STL [R1+0x54], R130 ;  /* 0x0000548201007387 */ /* 0x0001e80000100800 */
[----:B------:R1:W-:Y:S04]  /*49e0*/  STL [R1+0xf4], R154 ;  /* 0x0000f49a01007387 */ /* 0x0003e80000100800 */
[----:B------:R-:W2:Y:S04]  /*49f0*/  LDL R161, [R1+0x184] ;  /* 0x0001840001a17983 */ /* 0x000ea80000100800 */
[----:B0-----:R-:W2:Y:S04]  /*4a00*/  LDL R130, [R1+0x224] ;  /* 0x0002240001827983 */ /* 0x001ea80000100800 */
[----:B------:R-:W2:Y:S04]  /*4a10*/  LDL.LU R162, [R1+0x3c] ;  /* 0x00003c0001a27983 */ /* 0x000ea80000300800 */
[----:B------:R-:W2:Y:S01]  /*4a20*/  LDL.LU R124, [R1+0xdc] ;  /* 0x0000dc00017c7983 */ /* 0x000ea20000300800 */
[----:B------:R-:W-:-:S13]  /*4a30*/  ISETP.NE.AND.EX P3, PT, RZ, UR11, PT, P0 ;  /* 0x0000000bff007c0c */ /* 0x000fda000bf65300 */
[----:B------:R-:W0:Y:S01]  /*4a40*/  @P3 LDC.64 R40, c[0x0][0x3b8] ;  /* 0x0000ee00ff283b82 */ /* 0x000e220000000a00 */
[----:B------:R-:W-:Y:S01]  /*4a50*/  ISETP.NE.U32.AND P0, PT, RZ, UR24, PT ;  /* 0x00000018ff007c0c */ /* 0x000fe2000bf05070 */
[-C--:B------:R-:W-:Y:S01]  /*4a60*/  FMUL.FTZ R34, R34, R116.reuse ;  /* 0x0000007422227220 */ /* 0x080fe20000410000 */
[----:B------:R-:W-:Y:S02]  /*4a70*/  SHF.L.U32 R120, R120, 0x10, RZ ;  /* 0x0000001078787819 */ /* 0x000fe400000006ff */
[----:B------:R-:W-:Y:S01]  /*4a80*/  ISETP.NE.AND.EX P0, PT, RZ, UR25, PT, P0 ;  /* 0x00000019ff007c0c */ /* 0x000fe2000bf05300 */
[----:B------:R-:W-:Y:S01]  /*4a90*/  FADD.FTZ R187, R187, R116 ;  /* 0x00000074bbbb7221 */ /* 0x000fe20000010000 */
[----:B------:R-:W-:Y:S01]  /*4aa0*/  FFMA.FTZ R231, R33, R116, R231 ;  /* 0x0000007421e77223 */ /* 0x000fe200000100e7 */
[----:B------:R-:W-:Y:S01]  /*4ab0*/  FFMA.FTZ R34, R120, R117, R34 ;  /* 0x0000007578227223 */ /* 0x000fe20000010022 */
[----:B------:R-:W-:Y:S01]  /*4ac0*/  SHF.L.U32 R116, R118, 0x10, RZ ;  /* 0x0000001076747819 */ /* 0x000fe200000006ff */
[----:B------:R-:W-:-:S04]  /*4ad0*/  IMAD.U32 R117, R144, 0x10000, RZ ;  /* 0x0001000090757824 */ /* 0x000fc800078e00ff */
[----:B------:R-:W-:Y:S01]  /*4ae0*/  FMUL.FTZ R120, R117, R116 ;  /* 0x0000007475787220 */ /* 0x000fe20000410000 */
[----:B------:R-:W-:Y:S01]  /*4af0*/  SHF.L.U32 R117, R122, 0x10, RZ ;  /* 0x000000107a757819 */ /* 0x000fe200000006ff */
[----:B0-----:R-:W-:-:S05]  /*4b00*/  @P3 IMAD.WIDE.U32 R40, R202, 0x8, R40 ;  /* 0x00000008ca283825 */ /* 0x001fca00078e0028 */
[----:B------:R0:W5:Y:S01]  /*4b10*/  @P3 LDG.E.64 R42, desc[UR8][R40.64] ;  /* 0x00000008282a3981 */ /* 0x000162000c1e1b00 */
[----:B---3--:R-:W-:Y:S01]  /*4b20*/  FADD.FTZ R153, R153, R117 ;  /* 0x0000007599997221 */ /* 0x008fe20000010000 */
[-C--:B----4-:R-:W-:Y:S01]  /*4b30*/  FFMA.FTZ R129, R143, R117.reuse, R129 ;  /* 0x000000758f817223 */ /* 0x090fe20000010081 */
[----:B0-----:R-:W0:Y:S01]  /*4b40*/  @P0 LDC.64 R40, c[0x0][0x438] ;  /* 0x00010e00ff280b82 */ /* 0x001e220000000a00 */
[----:B------:R-:W-:Y:S02]  /*4b50*/  FFMA.FTZ R144, R121, R117, R120 ;  /* 0x0000007579907223 */ /* 0x000fe40000010078 */
        /* <DEDUP_REMOVED lines=80> */
.L_x_2184:
[----:B------:R-:W-:Y:S05]  /*5060*/  BSYNC.RECONVERGENT B1 ;  /* 0x0000000000017941 */ /* 0x000fea0003800200 */
.L_x_2183:
        /* <DEDUP_REMOVED lines=9> */
[----:B------:R-:W-:Y:S01]  /*5100*/  ISETP.NE.U32.AND P0, PT, RZ, UR10, PT ;  /* 0x0000000aff007c0c */ /* 0x000fe2000bf05070 */
[----:B------:R-:W3:Y:S01]  /*5110*/  LDL R170, [R1+0x1f8] ;  /* 0x0001f80001aa7983 */ /* 0x000ee20000100800 */
[----:B0-----:R-:W-:-:S05]  /*5120*/  IMAD.WIDE.U32 R36, R202, 0x20, R36 ;  /* 0x00000020ca247825 */ /* 0x001fca00078e0024 */
[----:B------:R-:W0:Y:S01]  /*5130*/  LDC.64 R148, c[0x0][0x3b0] ;  /* 0x0000ec00ff947b82 */ /* 0x000e220000000a00 */
[----:B------:R-:W3:Y:S04]  /*5140*/  LDL R171, [R1+0x15c] ;  /* 0x00015c0001ab7983 */ /* 0x000ee80000100800 */
[----:B------:R-:W2:Y:S01]  /*5150*/  LDG.E.128 R124, desc[UR8][R36.64] ;  /* 0x00000008247c7981 */ /* 0x000ea2000c1e1d00 */
[----:B-1----:R-:W-:-:S03]  /*5160*/  IMAD.WIDE.U32 R116, R202, 0x10, R116 ;  /* 0x00000010ca747825 */ /* 0x002fc600078e0074 */
[----:B------:R1:W4:Y:S04]  /*5170*/  LDG.E.128 R128, desc[UR8][R36.64+0x10] ;  /* 0x0000100824807981 */ /* 0x000328000c1e1d00 */
[----:B------:R-:W3:Y:S01]  /*5180*/  LDL R172, [R1+0x16c] ;  /* 0x00016c0001ac7983 */ /* 0x000ee20000100800 */
[----:B------:R-:W-:Y:S01]  /*5190*/  ISETP.NE.AND.EX P3, PT, RZ, UR11, PT, P0 ;  /* 0x0000000bff007c0c */ /* 0x000fe2000bf65300 */
[----:B-1----:R-:W-:Y:S02]  /*51a0*/  IMAD.WIDE.U32 R36, R202, 0x10, R118 ;  /* 0x00000010ca247825 */ /* 0x002fe400078e0076 */
[----:B------:R-:W3:Y:S04]  /*51b0*/  LDL.LU R181, [R1+0xd0] ;  /* 0x0000d00001b57983 */ /* 0x000ee80000300800 */
[----:B------:R-:W3:Y:S04]  /*51c0*/  LDG.E.128 R116, desc[UR8][R116.64] ;  /* 0x0000000874747981 */ /* 0x000ee8000c1e1d00 */
[----:B------:R1:W3:Y:S01]  /*51d0*/  LDG.E.128 R120, desc[UR8][R36.64] ;  /* 0x0000000824787981 */ /* 0x0002e2000c1e1d00 */
[----:B------:R-:W-:-:S03]  /*51e0*/  ISETP.NE.U32.AND P0, PT, RZ, UR24, PT ;  /* 0x00000018ff007c0c */ /* 0x000fc6000bf05070 */
[----:B------:R-:W3:Y:S01]  /*51f0*/  LDL R182, [R1+0x200] ;  /* 0x0002000001b67983 */ /* 0x000ee20000100800 */
[----:B------:R-:W-:Y:S01]  /*5200*/  ISETP.NE.AND.EX P0, PT, RZ, UR25, PT, P0 ;  /* 0x00000019ff007c0c */ /* 0x000fe2000bf05300 */
[----:B-1----:R-:W1:-:S12]  /*5210*/  @P3 LDC.64 R36, c[0x0][0x3b8] ;  /* 0x0000ee00ff243b82 */ /* 0x002e580000000a00 */
[----:B------:R-:W0:Y:S01]  /*5220*/  @P0 LDC.64 R146, c[0x0][0x438] ;  /* 0x00010e00ff920b82 */ /* 0x000e220000000a00 */
[----:B-1----:R-:W-:-:S05]  /*5230*/  @P3 IMAD.WIDE.U32 R36, R202, 0x8, R36 ;  /* 0x00000008ca243825 */ /* 0x002fca00078e0024 */
[----:B------:R0:W5:Y:S02]  /*5240*/  @P3 LDG.E.64 R38, desc[UR8][R36.64] ;  /* 0x0000000824263981 */ /* 0x000164000c1e1b00 */
[----:B0-----:R-:W-:-:S04]  /*5250*/  @P0 IMAD.WIDE.U32 R36, R202, 0x20, R146 ;  /* 0x00000020ca240825 */ /* 0x001fc800078e0092 */
[----:B------:R-:W-:Y:S01]  /*5260*/  IMAD.WIDE.U32 R146, R202, 0x8, R148 ;  /* 0x00000008ca927825 */ /* 0x000fe200078e0094 */
[----:B------:R-:W5:Y:S04]  /*5270*/  @P0 LDG.E.128 R108, desc[UR8][R36.64] ;  /* 0x00000008246c0981 */ /* 0x000f68000c1e1d00 */
[----:B------:R-:W5:Y:S04]  /*5280*/  @P0 LDG.E.128 R112, desc[UR8][R36.64+0x10] ;  /* 0x0000100824700981 */ /* 0x000f68000c1e1d00 */
[----:B------:R0:W5:Y:S01]  /*5290*/  LDG.E.64 R36, desc[UR8][R146.64] ;  /* 0x0000000892247981 */ /* 0x000162000c1e1b00 */
[C---:B--2---:R-:W-:Y:S01]  /*52a0*/  FADD.FTZ R35, -R183.reuse, R124 ;  /* 0x0000007cb7237221 */ /* 0x044fe20000010100 */
[C---:B------:R-:W-:Y:S01]  /*52b0*/  FADD.FTZ R145, -R183.reuse, R125 ;  /* 0x0000007db7917221 */ /* 0x040fe20000010100 */
[C---:B----4-:R-:W-:Y:S01]  /*52c0*/  FADD.FTZ R125, -R183.reuse, R128 ;  /* 0x00000080b77d7221 */ /* 0x050fe20000010100 */
[----:B------:R-:W-:Y:S01]  /*52d0*/  FADD.FTZ R124, -R183, R129 ;  /* 0x00000081b77c7221 */ /* 0x000fe20000010100 */
[----:B------:R-:W-:-:S02]  /*52e0*/  SHF.L.U32 R129, R150, 0x10, RZ ;  /* 0x0000001096817819 */ /* 0x000fc400000006ff */
[----:B------:R-:W2:Y:S01]  /*52f0*/  LDL R150, [R1+0x34] ;  /* 0x0000340001967983 */ /* 0x000ea20000100800 */
[----:B-----5:R-:W-:-:S03]  /*5300*/  FMUL.FTZ R35, R11, R35 ;  /* 0x000000230b237220 */ /* 0x020fc60000410000 */
[----:B------:R-:W4:Y:S04]  /*5310*/  LDL.LU R147, [R1+0xcc] ;  /* 0x0000cc0001937983 */ /* 0x000f280000300800 */
[----:B------:R-:W4:Y:S01]  /*5320*/  LDL.LU R148, [R1+0x24] ;  /* 0x0000240001947983 */ /* 0x000f220000300800 */
[----:B---3--:R-:W-:-:S05]  /*5330*/  SHF.L.U32 R128, R116, 0x10, RZ ;  /* 0x0000001074807819 */ /* 0x008fca00000006ff */
[----:B------:R-:W-:Y:S01]  /*5340*/  FMUL.FTZ R136, R129, R128 ;  /* 0x0000008081887220 */ /* 0x000fe20000410000 */
[----:B------:R-:W-:-:S05]  /*5350*/  SHF.L.U32 R129, R120, 0x10, RZ ;  /* 0x0000001078817819 */ /* 0x000fca00000006ff */
[----:B------:R-:W-:Y:S01]  /*5360*/  FADD.FTZ R151, R151, R129 ;  /* 0x0000008197977221 */ /* 0x000fe20000010000 */
[----:B------:R-:W-:-:S04]  /*5370*/  FFMA.FTZ R169, R35, R129, R169 ;  /* 0x0000008123a97223 */ /* 0x000fc800000100a9 */
[----:B------:R1:W-:Y:S04]  /*5380*/  STL [R1+0x20], R151 ;  /* 0x0000209701007387 */ /* 0x0003e80000100800 */
[----:B------:R3:W-:Y:S04]  /*5390*/  STL [R1+0xc8], R169 ;  /* 0x0000c8a901007387 */ /* 0x0007e80000100800 */
[----:B------:R-:W4:Y:S01]  /*53a0*/  LDL.LU R149, [R1+0x28] ;  /* 0x0000280001957983 */ /* 0x000f220000300800 */
[----:B------:R-:W-:Y:S01]  /*53b0*/  PRMT R116, R116, 0x7632, R116 ;  /* 0x0000763274747816 */ /* 0x000fe20000000074 */
[----:B------:R-:W-:Y:S01]  /*53c0*/  FADD.FTZ R64, R64, R128 ;  /* 0x0000008040407221 */ /* 0x000fe20000010000 */
[----:B0-----:R-:W-:Y:S01]  /*53d0*/  SHF.L.U32 R146, R152, 0x10, RZ ;  /* 0x0000001098927819 */ /* 0x001fe200000006ff */
[----:B------:R-:W-:Y:S01]  /*53e0*/  FFMA.FTZ R220, R35, R128, R220 ;  /* 0x0000008023dc7223 */ /* 0x000fe200000100dc */
[----:B------:R-:W-:Y:S01]  /*53f0*/  PRMT R120, R120, 0x7632, R120 ;  /* 0x0000763278787816 */ /* 0x000fe20000000078 */
[----:B------:R-:W-:Y:S01]  /*5400*/  FMUL.FTZ R145, R11, R145 ;  /* 0x000000910b917220 */ /* 0x000fe20000410000 */
[----:B------:R-:W-:Y:S01]  /*5410*/  SHF.L.U32 R116, R116, 0x10, RZ ;  /* 0x0000001074747819 */ /* 0x000fe200000006ff */
[----:B-1----:R-:W4:Y:S01]  /*5420*/  LDL R151, [R1+0x1fc] ;  /* 0x0001fc0001977983 */ /* 0x002f220000100800 */
[----:B------:R-:W-:Y:S01]  /*5430*/  SHF.L.U32 R128, R170, 0x10, RZ ;  /* 0x00000010aa807819 */ /* 0x000fe200000006ff */
[----:B------:R-:W-:Y:S01]  /*5440*/  FFMA.FTZ R136, R146, R129, R136 ;  /* 0x0000008192887223 */ /* 0x000fe20000010088 */
[----:B------:R-:W-:Y:S01]  /*5450*/  SHF.L.U32 R120, R120, 0x10, RZ ;  /* 0x0000001078787819 */ /* 0x000fe200000006ff */
[----:B---3--:R-:W3:Y:S02]  /*5460*/  LDL.LU R169, [R1+0xd4] ;  /* 0x0000d40001a97983 */ /* 0x008ee40000300800 */
[-C--:B------:R-:W-:Y:S01]  /*5470*/  FMUL.FTZ R128, R128, R116.reuse ;  /* 0x0000007480807220 */ /* 0x080fe20000410000 */
[----:B------:R-:W-:Y:S01]  /*5480*/  FADD.FTZ R65, R65, R116 ;  /* 0x0000007441417221 */ /* 0x000fe20000010000 */
[----:B------:R-:W3:Y:S01]  /*5490*/  LDL.LU R170, [R1+0x2c] ;  /* 0x00002c0001aa7983 */ /* 0x000ee20000300800 */
[----:B------:R-:W-:Y:S01]  /*54a0*/  FFMA.FTZ R221, R145, R116, R221 ;  /* 0x0000007491dd7223 */ /* 0x000fe200000100dd */
[----:B------:R-:W-:Y:S01]  /*54b0*/  SHF.L.U32 R116, R117, 0x10, RZ ;  /* 0x0000001075747819 */ /* 0x000fe200000006ff */
[C---:B------:R-:W-:Y:S01]  /*54c0*/  FADD.FTZ R126, -R183.reuse, R126 ;  /* 0x0000007eb77e7221 */ /* 0x040fe20000010100 */
[C---:B------:R-:W-:Y:S01]  /*54d0*/  FADD.FTZ R127, -R183.reuse, R127 ;  /* 0x0000007fb77f7221 */ /* 0x040fe20000010100 */
[C---:B------:R-:W-:Y:S01]  /*54e0*/  FADD.FTZ R130, -R183.reuse, R130 ;  /* 0x00000082b7827221 */ /* 0x040fe20000010100 */
[----:B------:R-:W-:Y:S01]  /*54f0*/  FADD.FTZ R131, -R183, R131 ;  /* 0x00000083b7837221 */ /* 0x000fe20000010100 */
[----:B--2---:R-:W-:Y:S01]  /*5500*/  SHF.L.U32 R129, R150, 0x10, RZ ;  /* 0x0000001096817819 */ /* 0x004fe200000006ff */
[----:B----4-:R-:W-:-:S04]  /*5510*/  FFMA.FTZ R147, R145, R120, R147 ;  /* 0x0000007891937223 */ /* 0x010fc80000010093 */
[----:B------:R-:W-:Y:S01]  /*5520*/  FFMA.FTZ R146, R129, R120, R128 ;  /* 0x0000007881927223 */ /* 0x000fe20000010080 */
[----:B------:R-:W-:Y:S01]  /*5530*/  FADD.FTZ R148, R148, R120 ;  /* 0x0000007894947221 */ /* 0x000fe20000010000 */
[----:B------:R-:W-:-:S04]  /*5540*/  SHF.L.U32 R120, R171, 0x10, RZ ;  /* 0x00000010ab787819 */ /* 0x000fc800000006ff */
[----:B------:R-:W-:Y:S01]  /*5550*/  STL [R1+0x24], R148 ;  /* 0x0000249401007387 */ /* 0x000fe20000100800 */
[----:B------:R-:W-:Y:S01]  /*5560*/  FMUL.FTZ R128, R120, R116 ;  /* 0x0000007478807220 */ /* 0x000fe20000410000 */
[----:B------:R-:W-:Y:S02]  /*5570*/  SHF.L.U32 R120, R121, 0x10, RZ ;  /* 0x0000001079787819 */ /* 0x000fe400000006ff */
[----:B------:R0:W-:Y:S04]  /*5580*/  STL [R1+0xcc], R147 ;  /* 0x0000cc9301007387 */ /* 0x0001e80000100800 */
[----:B------:R-:W2:Y:S01]  /*5590*/  LDL R150, [R1+0x160] ;  /* 0x0001600001967983 */ /* 0x000ea20000100800 */
[----:B------:R-:W-:Y:S01]  /*55a0*/  SHF.L.U32 R129, R172, 0x10, RZ ;  /* 0x00000010ac817819 */ /* 0x000fe200000006ff */
[----:B0-----:R-:W-:-:S04]  /*55b0*/  FMUL.FTZ R147, R11, R126 ;  /* 0x0000007e0b937220 */ /* 0x001fc80000410000 */
[-C--:B------:R-:W-:Y:S01]  /*55c0*/  FFMA.FTZ R181, R147, R120.reuse, R181 ;  /* 0x0000007893b57223 */ /* 0x080fe200000100b5 */
[----:B------:R-:W-:Y:S01]  /*55d0*/  FADD.FTZ R149, R149, R120 ;  /* 0x0000007895957221 */ /* 0x000fe20000010000 */
[----:B------:R-:W-:Y:S01]  /*55e0*/  FFMA.FTZ R148, R129, R120, R128 ;  /* 0x0000007881947223 */ /* 0x000fe20000010080 */
[----:B------:R-:W-:-:S03]  /*55f0*/  SHF.L.U32 R120, R182, 0x10, RZ ;  /* 0x00000010b6787819 */ /* 0x000fc600000006ff */
[----:B------:R0:W-:Y:S04]  /*5600*/  STL [R1+0x28], R149 ;  /* 0x0000289501007387 */ /* 0x0001e80000100800 */
[----:B------:R-:W-:Y:S04]  /*5610*/  STL [R1+0xd0], R181 ;  /* 0x0000d0b501007387 */ /* 0x000fe80000100800 */
[----:B0-----:R-:W4:Y:S04]  /*5620*/  LDL R149, [R1+0x170] ;  /* 0x0001700001957983 */ /* 0x001f280000100800 */
[----:B------:R-:W4:Y:S04]  /*5630*/  LDL.LU R183, [R1+0x10] ;  /* 0x0000100001b77983 */ /* 0x000f280000300800 */
[----:B------:R-:W4:Y:S01]  /*5640*/  LDL.LU R182, [R1+0xb8] ;  /* 0x0000b80001b67983 */ /* 0x000f220000300800 */
[----:B------:R-:W-:Y:S01]  /*5650*/  FADD.FTZ R66, R66, R116 ;  /* 0x0000007442427221 */ /* 0x000fe20000010000 */
[----:B------:R-:W-:Y:S01]  /*5660*/  FFMA.FTZ R222, R147, R116, R222 ;  /* 0x0000007493de7223 */ /* 0x000fe200000100de */
[----:B------:R-:W-:-:S02]  /*5670*/  PRMT R116, R117, 0x7632, R116 ;  /* 0x0000763275747816 */ /* 0x000fc40000000074 */
[----:B------:R-:W-:Y:S01]  /*5680*/  PRMT R117, R121, 0x7632, R117 ;  /* 0x0000763279757816 */ /* 0x000fe20000000075 */
[----:B------:R-:W-:-:S03]  /*5690*/  FMUL.FTZ R152, R11, R127 ;  /* 0x0000007f0b987220 */ /* 0x000fc60000410000 */
[----:B------:R-:W-:Y:S02]  /*56a0*/  SHF.L.U32 R117, R117, 0x10, RZ ;  /* 0x0000001075757819 */ /* 0x000fe400000006ff */
[----:B------:R-:W-:-:S03]  /*56b0*/  SHF.L.U32 R116, R116, 0x10, RZ ;  /* 0x0000001074747819 */ /* 0x000fc600000006ff */
[----:B---3--:R-:W-:Y:S01]  /*56c0*/  FADD.FTZ R170, R170, R117 ;  /* 0x00000075aaaa7221 */ /* 0x008fe20000010000 */
[----:B------:R-:W-:Y:S01]  /*56d0*/  FFMA.FTZ R169, R152, R117, R169 ;  /* 0x0000007598a97223 */ /* 0x000fe200000100a9 */
[----:B------:R-:W-:Y:S01]  /*56e0*/  SHF.L.U32 R121, R151, 0x10, RZ ;  /* 0x0000001097797819 */ /* 0x000fe200000006ff */
[----:B------:R-:W-:Y:S02]  /*56f0*/  FMUL.FTZ R120, R120, R116 ;  /* 0x0000007478787220 */ /* 0x000fe40000410000 */
[----:B------:R0:W-:Y:S01]  /*5700*/  STL [R1+0x2c], R170 ;  /* 0x00002caa01007387 */ /* 0x0001e20000100800 */
[----:B------:R-:W-:-:S03]  /*5710*/  FADD.FTZ R67, R67, R116 ;  /* 0x0000007443437221 */ /* 0x000fc60000010000 */
[----:B------:R-:W3:Y:S01]  /*5720*/  LDL R129, [R1+0x174] ;  /* 0x0001740001817983 */ /* 0x000ee20000100800 */
[----:B------:R-:W-:Y:S01]  /*5730*/  FFMA.FTZ R151, R121, R117, R120 ;  /* 0x0000007579977223 */ /* 0x000fe20000010078 */
[----:B------:R-:W-:Y:S02]  /*5740*/  FFMA.FTZ R223, R152, R116, R223 ;  /* 0x0000007498df7223 */ /* 0x000fe400000100df */
[----:B------:R1:W-:Y:S01]  /*5750*/  STL [R1+0xd4], R169 ;  /* 0x0000d4a901007387 */ /* 0x0003e20000100800 */
[----:B------:R-:W-:-:S03]  /*5760*/  SHF.L.U32 R116, R118, 0x10, RZ ;  /* 0x0000001076747819 */ /* 0x000fc600000006ff */
[----:B------:R-:W3:Y:S04]  /*5770*/  LDL.LU R128, [R1+0xc0] ;  /* 0x0000c00001807983 */ /* 0x000ee80000300800 */
[----:B0-----:R-:W3:Y:S04]  /*5780*/  LDL R170, [R1+0x208] ;  /* 0x0002080001aa7983 */ /* 0x001ee80000100800 */
[----:B-1----:R-:W3:Y:S04]  /*5790*/  LDL R169, [R1+0x204] ;  /* 0x0002040001a97983 */ /* 0x002ee80000100800 */
[----:B------:R-:W3:Y:S04]  /*57a0*/  LDL R171, [R1+0x164] ;  /* 0x0001640001ab7983 */ /* 0x000ee80000100800 */
[----:B------:R-:W3:Y:S04]  /*57b0*/  LDL R127, [R1+0x210] ;  /* 0x00021000017f7983 */ /* 0x000ee80000100800 */
[----:B------:R-:W3:Y:S04]  /*57c0*/  LDL R126, [R1+0x20c] ;  /* 0x00020c00017e7983 */ /* 0x000ee80000100800 */
[----:B------:R-:W3:Y:S04]  /*57d0*/  LDL.LU R181, [R1+0x14] ;  /* 0x0000140001b57983 */ /* 0x000ee80000300800 */
[----:B------:R-:W3:Y:S01]  /*57e0*/  LDL.LU R172, [R1+0xbc] ;  /* 0x0000bc0001ac7983 */ /* 0x000ee20000300800 */
[----:B--2---:R-:W-:Y:S01]  /*57f0*/  SHF.L.U32 R117, R150, 0x10, RZ ;  /* 0x0000001096757819 */ /* 0x004fe200000006ff */
[----:B------:R-:W-:-:S04]  /*5800*/  FMUL.FTZ R150, R11, R125 ;  /* 0x0000007d0b967220 */ /* 0x000fc80000410000 */
[----:B------:R-:W-:Y:S01]  /*5810*/  FMUL.FTZ R120, R117, R116 ;  /* 0x0000007475787220 */ /* 0x000fe20000410000 */
[----:B------:R-:W-:-:S05]  /*5820*/  SHF.L.U32 R117, R122, 0x10, RZ ;  /* 0x000000107a757819 */ /* 0x000fca00000006ff */
[----:B----4-:R-:W-:Y:S01]  /*5830*/  FADD.FTZ R183, R183, R117 ;  /* 0x00000075b7b77221 */ /* 0x010fe20000010000 */
[----:B------:R-:W-:-:S04]  /*5840*/  FFMA.FTZ R182, R150, R117, R182 ;  /* 0x0000007596b67223 */ /* 0x000fc800000100b6 */
[----:B------:R-:W-:Y:S01]  /*5850*/  STL [R1+0x10], R183 ;  /* 0x000010b701007387 */ /* 0x000fe20000100800 */
[----:B------:R-:W-:-:S03]  /*5860*/  SHF.L.U32 R121, R149, 0x10, RZ ;  /* 0x0000001095797819 */ /* 0x000fc600000006ff */
[----:B------:R-:W-:Y:S04]  /*5870*/  STL [R1+0xb8], R182 ;  /* 0x0000b8b601007387 */ /* 0x000fe80000100800 */
[----:B------:R-:W2:Y:S01]  /*5880*/  LDL.LU R125, [R1+0x18] ;  /* 0x00001800017d7983 */ /* 0x000ea20000300800 */
[----:B------:R-:W-:Y:S01]  /*5890*/  FFMA.FTZ R149, R121, R117, R120 ;  /* 0x0000007579957223 */ /* 0x000fe20000010078 */
[----:B------:R-:W-:Y:S02]  /*58a0*/  PRMT R117, R122, 0x7632, R117 ;  /* 0x000076327a757816 */ /* 0x000fe40000000075 */
[----:B------:R-:W4:Y:S04]  /*58b0*/  LDL.LU R122, [R1+0x1c] ;  /* 0x00001c00017a7983 */ /* 0x000f280000300800 */
[----:B------:R-:W4:Y:S01]  /*58c0*/  LDL.LU R121, [R1+0xc4] ;  /* 0x0000c40001797983 */ /* 0x000f220000300800 */
[----:B------:R-:W-:Y:S01]  /*58d0*/  FADD.FTZ R68, R68, R116 ;  /* 0x0000007444447221 */ /* 0x000fe20000010000 */
[----:B------:R-:W-:Y:S01]  /*58e0*/  FFMA.FTZ R216, R150, R116, R216 ;  /* 0x0000007496d87223 */ /* 0x000fe200000100d8 */
[----:B------:R-:W-:-:S04]  /*58f0*/  PRMT R116, R118, 0x7632, R116 ;  /* 0x0000763276747816 */ /* 0x000fc80000000074 */
[----:B------:R-:W-:Y:S02]  /*5900*/  SHF.L.U32 R116, R116, 0x10, RZ ;  /* 0x0000001074747819 */ /* 0x000fe400000006ff */
[----:B------:R-:W-:Y:S02]  /*5910*/  SHF.L.U32 R117, R117, 0x10, RZ ;  /* 0x0000001075757819 */ /* 0x000fe400000006ff */
[----:B---3--:R-:W-:Y:S02]  /*5920*/  SHF.L.U32 R118, R170, 0x10, RZ ;  /* 0x00000010aa767819 */ /* 0x008fe400000006ff */
[----:B------:R-:W-:-:S03]  /*5930*/  SHF.L.U32 R120, R169, 0x10, RZ ;  /* 0x00000010a9787819 */ /* 0x000fc600000006ff */
[----:B------:R-:W-:Y:S01]  /*5940*/  FMUL.FTZ R118, R118, R116 ;  /* 0x0000007476767220 */ /* 0x000fe20000410000 */
[----:B------:R-:W-:Y:S01]  /*5950*/  FMUL.FTZ R169, R11, R124 ;  /* 0x0000007c0ba97220 */ /* 0x000fe20000410000 */
[----:B------:R-:W-:Y:S02]  /*5960*/  FADD.FTZ R69, R69, R116 ;  /* 0x0000007445457221 */ /* 0x000fe40000010000 */
[----:B------:R-:W-:Y:S01]  /*5970*/  FFMA.FTZ R170, R120, R117, R118 ;  /* 0x0000007578aa7223 */ /* 0x000fe20000010076 */
[----:B------:R-:W-:Y:S01]  /*5980*/  FFMA.FTZ R217, R169, R116, R217 ;  /* 0x00000074a9d97223 */ /* 0x000fe200000100d9 */
[----:B------:R-:W-:Y:S01]  /*5990*/  SHF.L.U32 R118, R171, 0x10, RZ ;  /* 0x00000010ab767819 */ /* 0x000fe200000006ff */
[----:B------:R-:W-:Y:S01]  /*59a0*/  FMUL.FTZ R171, R11, R130 ;  /* 0x000000820bab7220 */ /* 0x000fe20000410000 */
[----:B------:R-:W-:Y:S02]  /*59b0*/  SHF.L.U32 R116, R119, 0x10, RZ ;  /* 0x0000001077747819 */ /* 0x000fe400000006ff */
[----:B------:R-:W-:Y:S01]  /*59c0*/  SHF.L.U32 R120, R129, 0x10, RZ ;  /* 0x0000001081787819 */ /* 0x000fe200000006ff */
[----:B------:R-:W-:-:S02]  /*59d0*/  FADD.FTZ R181, R181, R117 ;  /* 0x00000075b5b57221 */ /* 0x000fc40000010000 */
[-C--:B------:R-:W-:Y:S01]  /*59e0*/  FMUL.FTZ R118, R118, R116.reuse ;  /* 0x0000007476767220 */ /* 0x080fe20000410000 */
[----:B------:R-:W-:Y:S01]  /*59f0*/  FADD.FTZ R70, R70, R116 ;  /* 0x0000007446467221 */ /* 0x000fe20000010000 */
[----:B------:R-:W-:Y:S01]  /*5a00*/  FFMA.FTZ R172, R169, R117, R172 ;  /* 0x00000075a9ac7223 */ /* 0x000fe200000100ac */
[----:B------:R-:W-:Y:S01]  /*5a10*/  SHF.L.U32 R117, R123, 0x10, RZ ;  /* 0x000000107b757819 */ /* 0x000fe200000006ff */
[----:B------:R-:W-:Y:S01]  /*5a20*/  FFMA.FTZ R218, R171, R116, R218 ;  /* 0x00000074abda7223 */ /* 0x000fe200000100da */
[----:B------:R-:W-:Y:S01]  /*5a30*/  PRMT R116, R119, 0x7632, R116 ;  /* 0x0000763277747816 */ /* 0x000fe20000000074 */
[----:B------:R-:W-:Y:S02]  /*5a40*/  STL [R1+0x14], R181 ;  /* 0x000014b501007387 */ /* 0x000fe40000100800 */
[----:B------:R-:W-:Y:S02]  /*5a50*/  FFMA.FTZ R128, R171, R117, R128 ;  /* 0x00000075ab807223 */ /* 0x000fe40000010080 */
[----:B------:R0:W-:Y:S01]  /*5a60*/  STL [R1+0xbc], R172 ;  /* 0x0000bcac01007387 */ /* 0x0001e20000100800 */
[----:B------:R-:W-:-:S02]  /*5a70*/  SHF.L.U32 R116, R116, 0x10, RZ ;  /* 0x0000001074747819 */ /* 0x000fc400000006ff */
[----:B------:R-:W-:Y:S01]  /*5a80*/  SHF.L.U32 R119, R126, 0x10, RZ ;  /* 0x000000107e777819 */ /* 0x000fe200000006ff */
[----:B0-----:R-:W-:Y:S01]  /*5a90*/  FFMA.FTZ R172, R120, R117, R118 ;  /* 0x0000007578ac7223 */ /* 0x001fe20000010076 */
[----:B------:R-:W-:Y:S01]  /*5aa0*/  SHF.L.U32 R118, R127, 0x10, RZ ;  /* 0x000000107f767819 */ /* 0x000fe200000006ff */
[----:B------:R-:W-:-:S04]  /*5ab0*/  FMUL.FTZ R181, R11, R131 ;  /* 0x000000830bb57220 */ /* 0x000fc80000410000 */
[-C--:B------:R-:W-:Y:S01]  /*5ac0*/  FMUL.FTZ R118, R118, R116.reuse ;  /* 0x0000007476767220 */ /* 0x080fe20000410000 */
        /* <DEDUP_REMOVED lines=9> */
[--C-:B--2---:R-:W-:Y:S01]  /*5b60*/  FADD.FTZ R125, R125, R117.reuse ;  /* 0x000000757d7d7221 */ /* 0x104fe20000010000 */
[----:B------:R-:W-:-:S04]  /*5b70*/  PRMT R117, R123, 0x7632, R117 ;  /* 0x000076327b757816 */ /* 0x000fc80000000075 */
[----:B------:R-:W-:-:S05]  /*5b80*/  SHF.L.U32 R117, R117, 0x10, RZ ;  /* 0x0000001075757819 */ /* 0x000fca00000006ff */
[-C--:B------:R-:W-:Y:S01]  /*5b90*/  FFMA.FTZ R182, R119, R117.reuse, R118 ;  /* 0x0000007577b67223 */ /* 0x080fe20000010076 */
[----:B----4-:R-:W-:Y:S01]  /*5ba0*/  FADD.FTZ R122, R122, R117 ;  /* 0x000000757a7a7221 */ /* 0x010fe20000010000 */
[----:B------:R-:W-:Y:S01]  /*5bb0*/  FFMA.FTZ R121, R181, R117, R121 ;  /* 0x00000075b5797223 */ /* 0x000fe20000010079 */
[----:B------:R-:W-:Y:S01]  /*5bc0*/  FFMA.FTZ R117, R35, R136, R201 ;  /* 0x0000008823757223 */ /* 0x000fe200000100c9 */
[----:B------:R0:W-:Y:S03]  /*5bd0*/  STL [R1+0x18], R125 ;  /* 0x0000187d01007387 */ /* 0x0001e60000100800 */
[----:B------:R-:W-:Y:S01]  /*5be0*/  FFMA.FTZ R117, R145, R146, R117 ;  /* 0x0000009291757223 */ /* 0x000fe20000010075 */
[----:B------:R0:W-:Y:S03]  /*5bf0*/  STL [R1+0xc0], R128 ;  /* 0x0000c08001007387 */ /* 0x0001e60000100800 */
[----:B------:R-:W-:Y:S01]  /*5c00*/  FFMA.FTZ R117, R147, R148, R117 ;  /* 0x0000009493757223 */ /* 0x000fe20000010075 */
[----:B------:R0:W-:Y:S04]  /*5c10*/  STL [R1+0x1c], R122 ;  /* 0x00001c7a01007387 */ /* 0x0001e80000100800 */
[----:B------:R0:W-:Y:S01]  /*5c20*/  STL [R1+0xc4], R121 ;  /* 0x0000c47901007387 */ /* 0x0001e20000100800 */
[----:B------:R-:W-:-:S04]  /*5c30*/  FFMA.FTZ R117, R152, R151, R117 ;  /* 0x0000009798757223 */ /* 0x000fc80000010075 */
[----:B------:R-:W-:-:S04]  /*5c40*/  FFMA.FTZ R117, R150, R149, R117 ;  /* 0x0000009596757223 */ /* 0x000fc80000010075 */
[----:B------:R-:W-:-:S04]  /*5c50*/  FFMA.FTZ R117, R169, R170, R117 ;  /* 0x000000aaa9757223 */ /* 0x000fc80000010075 */
[----:B------:R-:W-:Y:S01]  /*5c60*/  FFMA.FTZ R117, R171, R172, R117 ;  /* 0x000000acab757223 */ /* 0x000fe20000010075 */
[----:B------:R-:W-:-:S03]  /*5c70*/  FADD.FTZ R200, R116, R182 ;  /* 0x000000b674c87221 */ /* 0x000fc60000010000 */
[----:B0-----:R-:W-:-:S07]  /*5c80*/  FFMA.FTZ R201, R181, R182, R117 ;  /* 0x000000b6b5c97223 */ /* 0x001fce0000010075 */
.L_x_2186:
[----:B------:R-:W-:Y:S05]  /*5c90*/  BSYNC.RECONVERGENT B1 ;  /* 0x0000000000017941 */ /* 0x000fea0003800200 */
.L_x_2185:
        /* <DEDUP_REMOVED lines=23> */
.L_x_2268:
        /* <DEDUP_REMOVED lines=27> */
[----:B------:R-:W-:Y:S01]  /*5fc0*/  FMUL.FTZ R117, R11, R117 ;  /* 0x000000750b757220 */ /* 0x000fe20000410000 */
[----:B------:R-:W-:Y:S01]  /*5fd0*/  FADD.FTZ R116, R159, -R116 ;  /* 0x800000749f747221 */ /* 0x000fe20000010000 */
[----:B------:R-:W-:Y:S01]  /*5fe0*/  FMUL.FTZ R118, R11, R118 ;  /* 0x000000760b767220 */ /* 0x000fe20000410000 */
        /* <DEDUP_REMOVED lines=42> */
.L_x_2192:
        /* <DEDUP_REMOVED lines=15> */
[-CC-:B------:R-:W-:Y:S01]  /*6380*/  FFMA.FTZ R85, R0, R121.reuse, R120.reuse ;  /* 0x0000007900557223 */ /* 0x180fe20000010078 */
[----:B------:R-:W-:-:S03]  /*6390*/  FFMA.FTZ R84, R12, R121, R120 ;  /* 0x000000790c547223 */ /* 0x000fc60000010078 */
[----:B------:R-:W-:Y:S01]  /*63a0*/  FADD.FTZ R85, R9, -R85 ;  /* 0x8000005509557221 */ /* 0x000fe20000010000 */
[----:B------:R-:W-:Y:S01]  /*63b0*/  FADD.FTZ R89, R10, -R84 ;  /* 0x800000540a597221 */ /* 0x000fe20000010000 */
[----:B------:R-:W-:Y:S02]  /*63c0*/  FFMA.FTZ R84, R20, R121, R120 ;  /* 0x0000007914547223 */ /* 0x000fe40000010078 */
[C---:B------:R-:W-:Y:S01]  /*63d0*/  FMUL.FTZ R88, R11.reuse, R85 ;  /* 0x000000550b587220 */ /* 0x040fe20000410000 */
[----:B------:R-:W-:Y:S01]  /*63e0*/  FMUL.FTZ R89, R11, R89 ;  /* 0x000000590b597220 */ /* 0x000fe20000410000 */
[----:B------:R-:W-:Y:S02]  /*63f0*/  FADD.FTZ R84, R19, -R84 ;  /* 0x8000005413547221 */ /* 0x000fe40000010000 */
[----:B------:R-:W-:Y:S02]  /*6400*/  FMUL.FTZ R85, R88, UR13 ;  /* 0x0000000d58557c20 */ /* 0x000fe40008410000 */
[----:B------:R-:W-:Y:S01]  /*6410*/  FMUL.FTZ R90, R11, R84 ;  /* 0x000000540b5a7220 */ /* 0x000fe20000410000 */
[----:B------:R-:W-:-:S02]  /*6420*/  FFMA.FTZ R84, R32, R121, R120 ;  /* 0x0000007920547223 */ /* 0x000fc40000010078 */
[----:B------:R-:W-:Y:S01]  /*6430*/  FSEL R124, R85, RZ, P0 ;  /* 0x000000ff557c7208 */ /* 0x000fe20000000000 */
[----:B------:R-:W-:Y:S01]  /*6440*/  FMUL.FTZ R85, R89, UR13 ;  /* 0x0000000d59557c20 */ /* 0x000fe20008410000 */
[----:B------:R-:W-:Y:S01]  /*6450*/  LOP3.LUT P0, RZ, R132, 0xff00, RZ, 0xc0, !PT ;  /* 0x0000ff0084ff7812 */ /* 0x000fe2000780c0ff */
[----:B------:R-:W-:Y:S01]  /*6460*/  FADD.FTZ R91, R31, -R84 ;  /* 0x800000541f5b7221 */ /* 0x000fe20000010000 */
[----:B------:R-:W-:Y:S02]  /*6470*/  FFMA.FTZ R84, R142, R121, R120 ;  /* 0x000000798e547223 */ /* 0x000fe40000010078 */
[----:B------:R-:W-:Y:S01]  /*6480*/  FSEL R116, R85, RZ, P0 ;  /* 0x000000ff55747208 */ /* 0x000fe20000000000 */
[----:B------:R-:W-:Y:S01]  /*6490*/  FMUL.FTZ R85, R90, UR13 ;  /* 0x0000000d5a557c20 */ /* 0x000fe20008410000 */
[----:B------:R-:W-:Y:S01]  /*64a0*/  LOP3.LUT P0, RZ, R132, 0xff0000, RZ, 0xc0, !PT ;  /* 0x00ff000084ff7812 */ /* 0x000fe2000780c0ff */
[----:B------:R-:W-:Y:S01]  /*64b0*/  FMUL.FTZ R91, R11, R91 ;  /* 0x0000005b0b5b7220 */ /* 0x000fe20000410000 */
[----:B------:R-:W-:Y:S01]  /*64c0*/  FADD.FTZ R84, R141, -R84 ;  /* 0x800000548d547221 */ /* 0x000fe20000010000 */
[----:B------:R-:W-:-:S02]  /*64d0*/  F2FP.BF16.F32.PACK_AB R116, R116, R124 ;  /* 0x0000007c7474723e */ /* 0x000fc400000010ff */
[----:B------:R-:W-:Y:S01]  /*64e0*/  FSEL R122, R85, RZ, P0 ;  /* 0x000000ff557a7208 */ /* 0x000fe20000000000 */
[----:B------:R-:W-:Y:S01]  /*64f0*/  FFMA.FTZ R85, R160, R121, R120 ;  /* 0x00000079a0557223 */ /* 0x000fe20000010078 */
[----:B------:R-:W-:Y:S01]  /*6500*/  FMUL.FTZ R117, R91, UR13 ;  /* 0x0000000d5b757c20 */ /* 0x000fe20008410000 */
[----:B------:R-:W-:Y:S01]  /*6510*/  LOP3.LUT P0, RZ, R132, 0xff000000, RZ, 0xc0, !PT ;  /* 0xff00000084ff7812 */ /* 0x000fe2000780c0ff */
[----:B------:R-:W-:Y:S01]  /*6520*/  FMUL.FTZ R84, R11, R84 ;  /* 0x000000540b547220 */ /* 0x000fe20000410000 */
[----:B------:R-:W-:Y:S02]  /*6530*/  FADD.FTZ R85, R159, -R85 ;  /* 0x800000559f557221 */ /* 0x000fe40000010000 */
[----:B------:R-:W-:Y:S01]  /*6540*/  FSEL R117, R117, RZ, P0 ;  /* 0x000000ff75757208 */ /* 0x000fe20000000000 */
[----:B------:R-:W-:Y:S01]  /*6550*/  FMUL.FTZ R118, R84, UR13 ;  /* 0x0000000d54767c20 */ /* 0x000fe20008410000 */
[----:B------:R-:W-:Y:S01]  /*6560*/  LOP3.LUT P0, RZ, R133, 0xff, RZ, 0xc0, !PT ;  /* 0x000000ff85ff7812 */ /* 0x000fe2000780c0ff */
[----:B------:R-:W-:Y:S01]  /*6570*/  FMUL.FTZ R85, R11, R85 ;  /* 0x000000550b557220 */ /* 0x000fe20000410000 */
[----:B------:R-:W-:-:S02]  /*6580*/  F2FP.BF16.F32.PACK_AB R117, R117, R122 ;  /* 0x0000007a7575723e */ /* 0x000fc400000010ff */
[----:B------:R-:W-:Y:S01]  /*6590*/  FSEL R118, R118, RZ, P0 ;  /* 0x000000ff76767208 */ /* 0x000fe20000000000 */
[----:B------:R-:W-:Y:S01]  /*65a0*/  FMUL.FTZ R123, R85, UR13 ;  /* 0x0000000d557b7c20 */ /* 0x000fe20008410000 */
[----:B------:R-:W-:-:S04]  /*65b0*/  LOP3.LUT P0, RZ, R133, 0xff00, RZ, 0xc0, !PT ;  /* 0x0000ff0085ff7812 */ /* 0x000fc8000780c0ff */
[----:B------:R-:W-:-:S04]  /*65c0*/  FSEL R123, R123, RZ, P0 ;  /* 0x000000ff7b7b7208 */ /* 0x000fc80000000000 */
[----:B------:R-:W-:Y:S01]  /*65d0*/  F2FP.BF16.F32.PACK_AB R118, R123, R118 ;  /* 0x000000767b76723e */ /* 0x000fe200000010ff */
[----:B------:R-:W-:Y:S06]  /*65e0*/  BRA `(.L_x_2193) ;  /* 0x0000001800a47947 */ /* 0x000fec0003800000 */
.L_x_2191:
        /* <DEDUP_REMOVED lines=13> */
[C---:B-----5:R-:W-:Y:S01]  /*66c0*/  FFMA.FTZ R119, R11.reuse, R119, R82 ;  /* 0x000000770b777223 */ /* 0x060fe20000010052 */
[----:B------:R-:W-:Y:S01]  /*66d0*/  FFMA.FTZ R117, R11, R117, R83 ;  /* 0x000000750b757223 */ /* 0x000fe20000010053 */
[----:B------:R-:W-:Y:S01]  /*66e0*/  FADD.FTZ R116, R159, -R116 ;  /* 0x800000749f747221 */ /* 0x000fe20000010000 */
[----:B------:R-:W-:Y:S01]  /*66f0*/  FFMA.FTZ R118, R11, R118, R80 ;  /* 0x000000760b767223 */ /* 0x000fe20000010050 */
[----:B------:R-:W-:Y:S01]  /*6700*/  FMUL.FTZ R119, R119, UR13 ;  /* 0x0000000d77777c20 */ /* 0x000fe20008410000 */
[----:B------:R-:W-:Y:S01]  /*6710*/  FMUL.FTZ R117, R117, UR13 ;  /* 0x0000000d75757c20 */ /* 0x000fe20008410000 */
[----:B------:R-:W-:Y:S01]  /*6720*/  FFMA.FTZ R116, R11, R116, R81 ;  /* 0x000000740b747223 */ /* 0x000fe20000010051 */
[----:B------:R-:W-:Y:S01]  /*6730*/  FMUL.FTZ R118, R118, UR13 ;  /* 0x0000000d76767c20 */ /* 0x000fe20008410000 */
[----:B------:R-:W-:Y:S01]  /*6740*/  FFMA.FTZ R122, R0, R121, R120 ;  /* 0x00000079007a7223 */ /* 0x000fe20000010078 */
[----:B------:R-:W-:Y:S01]  /*6750*/  FSEL R119, R119, RZ, P0 ;  /* 0x000000ff77777208 */ /* 0x000fe20000000000 */
[----:B------:R-:W-:Y:S01]  /*6760*/  FMUL.FTZ R116, R116, UR13 ;  /* 0x0000000d74747c20 */ /* 0x000fe20008410000 */
[----:B------:R-:W-:Y:S01]  /*6770*/  ISETP.GE.U32.AND P0, PT, R132, RZ, PT ;  /* 0x000000ff8400720c */ /* 0x000fe20003f06070 */
[----:B------:R-:W-:-:S03]  /*6780*/  FADD.FTZ R122, R9, -R122 ;  /* 0x8000007a097a7221 */ /* 0x000fc60000010000 */
        /* <DEDUP_REMOVED lines=14> */
[----:B------:R-:W-:Y:S01]  /*6870*/  FFMA.FTZ R116, R20, R121, R120 ;  /* 0x0000007914747223 */ /* 0x000fe20000010078 */
[----:B------:R-:W-:-:S03]  /*6880*/  FMUL.FTZ R117, R117, UR13 ;  /* 0x0000000d75757c20 */ /* 0x000fc60008410000 */
[----:B------:R-:W-:-:S04]  /*6890*/  FADD.FTZ R116, R19, -R116 ;  /* 0x8000007413747221 */ /* 0x000fc80000010000 */
[----:B------:R-:W-:-:S04]  /*68a0*/  FFMA.FTZ R116, R11, R116, R78 ;  /* 0x000000740b747223 */ /* 0x000fc8000001004e */
        /* <DEDUP_REMOVED lines=15> */
.L_x_2194:
[-CC-:B------:R-:W-:Y:S01]  /*69a0*/  FFMA.FTZ R84, R168, R121.reuse, R120.reuse ;  /* 0x00000079a8547223 */ /* 0x180fe20000010078 */
[----:B------:R-:W-:Y:S01]  /*69b0*/  FFMA.FTZ R87, R173, R121, R120 ;  /* 0x00000079ad577223 */ /* 0x000fe20000010078 */
[----:B------:R-:W-:Y:S02]  /*69c0*/  LOP3.LUT P0, RZ, R133, 0xff0000, RZ, 0xc0, !PT ;  /* 0x00ff000085ff7812 */ /* 0x000fe4000780c0ff */
[----:B------:R-:W-:Y:S01]  /*69d0*/  FADD.FTZ R84, R167, -R84 ;  /* 0x80000054a7547221 */ /* 0x000fe20000010000 */
[----:B------:R-:W-:-:S03]  /*69e0*/  FADD.FTZ R87, R174, -R87 ;  /* 0x80000057ae577221 */ /* 0x000fc60000010000 */
[C---:B-----5:R-:W-:Y:S01]  /*69f0*/  FFMA.FTZ R86, R11.reuse, R84, R82 ;  /* 0x000000540b567223 */ /* 0x060fe20000010052 */
[----:B------:R-:W-:-:S03]  /*6a00*/  FFMA.FTZ R87, R11, R87, R83 ;  /* 0x000000570b577223 */ /* 0x000fc60000010053 */
        /* <DEDUP_REMOVED lines=13> */
[C---:B------:R-:W-:Y:S01]  /*6ae0*/  FFMA.FTZ R88, R11.reuse, R85, R76 ;  /* 0x000000550b587223 */ /* 0x040fe2000001004c */
[----:B------:R-:W-:Y:S01]  /*6af0*/  FFMA.FTZ R89, R11, R89, R77 ;  /* 0x000000590b597223 */ /* 0x000fe2000001004d */
[----:B------:R-:W-:Y:S02]  /*6b00*/  FADD.FTZ R84, R19, -R84 ;  /* 0x8000005413547221 */ /* 0x000fe40000010000 */
[----:B------:R-:W-:Y:S02]  /*6b10*/  FMUL.FTZ R85, R88, UR13 ;  /* 0x0000000d58557c20 */ /* 0x000fe40008410000 */
[----:B------:R-:W-:Y:S01]  /*6b20*/  FFMA.FTZ R90, R11, R84, R78 ;  /* 0x000000540b5a7223 */ /* 0x000fe2000001004e */
        /* <DEDUP_REMOVED lines=9> */
[----:B------:R-:W-:Y:S01]  /*6bc0*/  FFMA.FTZ R91, R11, R91, R79 ;  /* 0x0000005b0b5b7223 */ /* 0x000fe2000001004f */
[----:B------:R-:W-:Y:S01]  /*6bd0*/  FADD.FTZ R84, R141, -R84 ;  /* 0x800000548d547221 */ /* 0x000fe20000010000 */
[----:B------:R-:W-:-:S02]  /*6be0*/  F2FP.BF16.F32.PACK_AB R116, R116, R124 ;  /* 0x0000007c7474723e */ /* 0x000fc400000010ff */
[----:B------:R-:W-:Y:S01]  /*6bf0*/  FSEL R122, R85, RZ, P0 ;  /* 0x000000ff557a7208 */ /* 0x000fe20000000000 */
[----:B------:R-:W-:Y:S01]  /*6c00*/  FFMA.FTZ R85, R160, R121, R120 ;  /* 0x00000079a0557223 */ /* 0x000fe20000010078 */
[----:B------:R-:W-:Y:S01]  /*6c10*/  FMUL.FTZ R117, R91, UR13 ;  /* 0x0000000d5b757c20 */ /* 0x000fe20008410000 */
[----:B------:R-:W-:Y:S01]  /*6c20*/  LOP3.LUT P0, RZ, R132, 0xff000000, RZ, 0xc0, !PT ;  /* 0xff00000084ff7812 */ /* 0x000fe2000780c0ff */
[----:B------:R-:W-:Y:S01]  /*6c30*/  FFMA.FTZ R84, R11, R84, R80 ;  /* 0x000000540b547223 */ /* 0x000fe20000010050 */
[----:B------:R-:W-:Y:S02]  /*6c40*/  FADD.FTZ R85, R159, -R85 ;  /* 0x800000559f557221 */ /* 0x000fe40000010000 */
[----:B------:R-:W-:Y:S01]  /*6c50*/  FSEL R117, R117, RZ, P0 ;  /* 0x000000ff75757208 */ /* 0x000fe20000000000 */
[----:B------:R-:W-:Y:S01]  /*6c60*/  FMUL.FTZ R118, R84, UR13 ;  /* 0x0000000d54767c20 */ /* 0x000fe20008410000 */
[----:B------:R-:W-:Y:S01]  /*6c70*/  LOP3.LUT P0, RZ, R133, 0xff, RZ, 0xc0, !PT ;  /* 0x000000ff85ff7812 */ /* 0x000fe2000780c0ff */
[----:B------:R-:W-:Y:S01]  /*6c80*/  FFMA.FTZ R85, R11, R85, R81 ;  /* 0x000000550b557223 */ /* 0x000fe20000010051 */
[----:B------:R-:W-:-:S02]  /*6c90*/  F2FP.BF16.F32.PACK_AB R117, R117, R122 ;  /* 0x0000007a7575723e */ /* 0x000fc400000010ff */
[----:B------:R-:W-:Y:S01]  /*6ca0*/  FSEL R118, R118, RZ, P0 ;  /* 0x000000ff76767208 */ /* 0x000fe20000000000 */
[----:B------:R-:W-:Y:S01]  /*6cb0*/  FMUL.FTZ R123, R85, UR13 ;  /* 0x0000000d557b7c20 */ /* 0x000fe20008410000 */
[----:B------:R-:W-:-:S04]  /*6cc0*/  LOP3.LUT P0, RZ, R133, 0xff00, RZ, 0xc0, !PT ;  /* 0x0000ff0085ff7812 */ /* 0x000fc8000780c0ff */
[----:B------:R-:W-:-:S04]  /*6cd0*/  FSEL R123, R123, RZ, P0 ;  /* 0x000000ff7b7b7208 */ /* 0x000fc80000000000 */
[----:B------:R-:W-:Y:S01]  /*6ce0*/  F2FP.BF16.F32.PACK_AB R118, R123, R118 ;  /* 0x000000767b76723e */ /* 0x000fe200000010ff */
[----:B------:R-:W-:Y:S06]  /*6cf0*/  BRA `(.L_x_2193) ;  /* 0x0000001000e07947 */ /* 0x000fec0003800000 */
.L_x_2190:
        /* <DEDUP_REMOVED lines=83> */
.L_x_2196:
[----:B------:R-:W-:Y:S01]  /*7230*/  FFMA.FTZ R72, R168, R121, R120 ;  /* 0x00000079a8487223 */ /* 0x000fe20000010078 */
[----:B------:R-:W-:-:S03]  /*7240*/  LOP3.LUT P0, RZ, R133, 0xff0000, RZ, 0xc0, !PT ;  /* 0x00ff000085ff7812 */ /* 0x000fc6000780c0ff */
[----:B------:R-:W-:-:S04]  /*7250*/  FADD.FTZ R72, R167, -R72 ;  /* 0x80000048a7487221 */ /* 0x000fc80000010000 */
[----:B-----5:R-:W-:Y:S01]  /*7260*/  FMUL.FTZ R86, R11, R72 ;  /* 0x000000480b567220 */ /* 0x020fe20000410000 */
[----:B------:R-:W-:-:S03]  /*7270*/  FFMA.FTZ R72, R173, R121, R120 ;  /* 0x00000079ad487223 */ /* 0x000fc60000010078 */
[----:B------:R-:W-:Y:S01]  /*7280*/  FMUL.FTZ R75, R86, UR13 ;  /* 0x0000000d564b7c20 */ /* 0x000fe20008410000 */
[----:B------:R-:W-:-:S04]  /*7290*/  FADD.FTZ R72, R174, -R72 ;  /* 0x80000048ae487221 */ /* 0x000fc80000010000 */
[----:B------:R-:W-:Y:S01]  /*72a0*/  FSEL R73, R75, RZ, P0 ;  /* 0x000000ff4b497208 */ /* 0x000fe20000000000 */
[----:B------:R-:W-:Y:S01]  /*72b0*/  FMUL.FTZ R87, R11, R72 ;  /* 0x000000480b577220 */ /* 0x000fe20000410000 */
[----:B------:R-:W-:-:S03]  /*72c0*/  LOP3.LUT P0, RZ, R135, 0xff0000, RZ, 0xc0, !PT ;  /* 0x00ff000087ff7812 */ /* 0x000fc6000780c0ff */
[----:B------:R-:W-:Y:S01]  /*72d0*/  FMUL.FTZ R74, R87, UR13 ;  /* 0x0000000d574a7c20 */ /* 0x000fe20008410000 */
[----:B------:R-:W-:Y:S02]  /*72e0*/  FSEL R75, R75, RZ, P0 ;  /* 0x000000ff4b4b7208 */ /* 0x000fe40000000000 */
[----:B------:R-:W-:-:S04]  /*72f0*/  ISETP.GE.U32.AND P0, PT, R134, RZ, PT ;  /* 0x000000ff8600720c */ /* 0x000fc80003f06070 */
[----:B------:R-:W-:-:S04]  /*7300*/  ISETP.GE.U32.AND.EX P0, PT, R135, 0x1000000, PT, P0 ;  /* 0x010000008700780c */ /* 0x000fc80003f06100 */
[----:B------:R-:W-:Y:S02]  /*7310*/  FSEL R72, R74, RZ, P0 ;  /* 0x000000ff4a487208 */ /* 0x000fe40000000000 */
[----:B------:R-:W-:Y:S02]  /*7320*/  ISETP.GE.U32.AND P0, PT, R132, RZ, PT ;  /* 0x000000ff8400720c */ /* 0x000fe40003f06070 */
[----:B------:R-:W-:Y:S01]  /*7330*/  F2FP.BF16.F32.PACK_AB R75, R72, R75 ;  /* 0x0000004b484b723e */ /* 0x000fe200000010ff */
[----:B------:R-:W-:Y:S01]  /*7340*/  FFMA.FTZ R72, R142, R121, R120 ;  /* 0x000000798e487223 */ /* 0x000fe20000010078 */
[----:B------:R-:W-:-:S03]  /*7350*/  ISETP.GE.U32.AND.EX P0, PT, R133, 0x1000000, PT, P0 ;  /* 0x010000008500780c */ /* 0x000fc60003f06100 */
        /* <DEDUP_REMOVED lines=11> */
[----:B------:R-:W-:-:S05]  /*7410*/  FMUL.FTZ R88, R85, UR13 ;  /* 0x0000000d55587c20 */ /* 0x000fca0008410000 */
        /* <DEDUP_REMOVED lines=14> */
[----:B------:R-:W-:Y:S01]  /*7500*/  FMUL.FTZ R91, R11, R73 ;  /* 0x000000490b5b7220 */ /* 0x000fe20000410000 */
[----:B------:R-:W-:Y:S02]  /*7510*/  FSEL R73, R72, RZ, P0 ;  /* 0x000000ff48497208 */ /* 0x000fe40000000000 */
[----:B------:R-:W-:Y:S01]  /*7520*/  LOP3.LUT P0, RZ, R134, 0xff000000, RZ, 0xc0, !PT ;  /* 0xff00000086ff7812 */ /* 0x000fe2000780c0ff */
[----:B------:R-:W-:-:S05]  /*7530*/  FMUL.FTZ R89, R91, UR13 ;  /* 0x0000000d5b597c20 */ /* 0x000fca0008410000 */
        /* <DEDUP_REMOVED lines=10> */
[----:B------:R-:W-:Y:S01]  /*75e0*/  FMUL.FTZ R89, R11, R72 ;  /* 0x000000480b597220 */ /* 0x000fe20000410000 */
        /* <DEDUP_REMOVED lines=15> */
.L_x_2195:
        /* <DEDUP_REMOVED lines=26> */
[----:B------:R-:W-:Y:S01]  /*7880*/  FFMA.FTZ R118, R11, R118, R80 ;  /* 0x000000760b767223 */ /* 0x000fe20000010050 */
[----:B------:R-:W-:Y:S02]  /*7890*/  FADD.FTZ R74, R159, -R74 ;  /* 0x8000004a9f4a7221 */ /* 0x000fe40000010000 */
[----:B------:R-:W-:Y:S01]  /*78a0*/  FSEL R73, R73, RZ, P0 ;  /* 0x000000ff49497208 */ /* 0x000fe20000000000 */
[----:B------:R-:W-:Y:S01]  /*78b0*/  FMUL.FTZ R118, R118, UR13 ;  /* 0x0000000d76767c20 */ /* 0x000fe20008410000 */
[----:B------:R-:W-:Y:S01]  /*78c0*/  FFMA.FTZ R74, R11, R74, R81 ;  /* 0x0000004a0b4a7223 */ /* 0x000fe20000010051 */
        /* <DEDUP_REMOVED lines=9> */
[----:B------:R-:W-:Y:S01]  /*7960*/  FFMA.FTZ R73, R11, R73, R79 ;  /* 0x000000490b497223 */ /* 0x000fe2000001004f */
[----:B------:R-:W-:Y:S01]  /*7970*/  F2FP.BF16.F32.PACK_AB R74, R72, R74 ;  /* 0x0000004a484a723e */ /* 0x000fe200000010ff */
[----:B------:R-:W-:Y:S01]  /*7980*/  FFMA.FTZ R72, R20, R121, R120 ;  /* 0x0000007914487223 */ /* 0x000fe20000010078 */
[----:B------:R-:W-:Y:S01]  /*7990*/  FSEL R118, R118, RZ, P0 ;  /* 0x000000ff76767208 */ /* 0x000fe20000000000 */
[----:B------:R-:W-:Y:S01]  /*79a0*/  FMUL.FTZ R116, R73, UR13 ;  /* 0x0000000d49747c20 */ /* 0x000fe20008410000 */
        /* <DEDUP_REMOVED lines=20> */
[----:B------:R-:W-:Y:S02]  /*7af0*/  FFMA.FTZ R116, R0, R121, R120 ;  /* 0x0000007900747223 */ /* 0x000fe40000010078 */
[----:B------:R-:W-:Y:S02]  /*7b00*/  FMUL.FTZ R72, R72, UR13 ;  /* 0x0000000d48487c20 */ /* 0x000fe40008410000 */
[----:B------:R-:W-:-:S04]  /*7b10*/  FADD.FTZ R116, R9, -R116 ;  /* 0x8000007409747221 */ /* 0x000fc80000010000 */
[----:B------:R-:W-:Y:S01]  /*7b20*/  FFMA.FTZ R123, R11, R116, R76 ;  /* 0x000000740b7b7223 */ /* 0x000fe2000001004c */
        /* <DEDUP_REMOVED lines=11> */
.L_x_2197:
[----:B------:R-:W-:Y:S01]  /*7be0*/  FFMA.FTZ R72, R168, R121, R120 ;  /* 0x00000079a8487223 */ /* 0x000fe20000010078 */
[----:B------:R-:W-:-:S03]  /*7bf0*/  LOP3.LUT P0, RZ, R133, 0xff0000, RZ, 0xc0, !PT ;  /* 0x00ff000085ff7812 */ /* 0x000fc6000780c0ff */
[----:B------:R-:W-:-:S04]  /*7c00*/  FADD.FTZ R72, R167, -R72 ;  /* 0x80000048a7487221 */ /* 0x000fc80000010000 */
        /* <DEDUP_REMOVED lines=19> */
[----:B------:R-:W-:Y:S01]  /*7d40*/  FFMA.FTZ R84, R11, R72, R80 ;  /* 0x000000480b547223 */ /* 0x000fe20000010050 */
[----:B------:R-:W-:Y:S01]  /*7d50*/  FFMA.FTZ R72, R160, R121, R120 ;  /* 0x00000079a0487223 */ /* 0x000fe20000010078 */
[----:B------:R-:W-:Y:S02]  /*7d60*/  F2FP.BF16.F32.PACK_AB R119, R74, R73 ;  /* 0x000000494a77723e */ /* 0x000fe400000010ff */
        /* <DEDUP_REMOVED lines=20> */
[----:B------:R-:W-:Y:S01]  /*7eb0*/  FFMA.FTZ R91, R11, R73, R79 ;  /* 0x000000490b5b7223 */ /* 0x000fe2000001004f */
        /* <DEDUP_REMOVED lines=13> */
[----:B------:R-:W-:Y:S01]  /*7f90*/  FFMA.FTZ R89, R11, R72, R77 ;  /* 0x000000480b597223 */ /* 0x000fe2000001004d */
        /* <DEDUP_REMOVED lines=13> */
[----:B------:R-:W-:-:S07]  /*8070*/  F2FP.BF16.F32.PACK_AB R72, R72, R123 ;  /* 0x0000007b4848723e */ /* 0x000fce00000010ff */
.L_x_2193:
        /* <DEDUP_REMOVED lines=15> */
.L_x_2189:
[----:B------:R-:W-:Y:S05]  /*8170*/  BSYNC.RECONVERGENT B1 ;  /* 0x0000000000017941 */ /* 0x000fea0003800200 */
.L_x_2188:
        /* <DEDUP_REMOVED lines=11> */
[----:B0-----:R-:W-:Y:S01]  /*8230*/  FFMA.FTZ R72, R166, R121, R120 ;  /* 0x00000079a6487223 */ /* 0x001fe20000010078 */
[----:B-----5:R-:W-:-:S03]  /*8240*/  LOP3.LUT P6, RZ, R49, 0xff0000, RZ, 0xc0, !PT ;  /* 0x00ff000031ff7812 */ /* 0x020fc600078cc0ff */
[----:B------:R-:W-:-:S04]  /*8250*/  FADD.FTZ R72, R165, -R72 ;  /* 0x80000048a5487221 */ /* 0x000fc80000010000 */
        /* <DEDUP_REMOVED lines=72> */
.L_x_2202:
[-CC-:B0-----:R-:W-:Y:S01]  /*86e0*/  FFMA.FTZ R72, R166, R121.reuse, R120.reuse ;  /* 0x00000079a6487223 */ /* 0x181fe20000010078 */
[----:B------:R-:W-:Y:S01]  /*86f0*/  FFMA.FTZ R73, R175, R121, R120 ;  /* 0x00000079af497223 */ /* 0x000fe20000010078 */
[----:B-----5:R-:W-:Y:S02]  /*8700*/  LOP3.LUT P6, RZ, R51, 0xff0000, RZ, 0xc0, !PT ;  /* 0x00ff000033ff7812 */ /* 0x020fe400078cc0ff */
[----:B------:R-:W-:Y:S01]  /*8710*/  FADD.FTZ R72, R165, -R72 ;  /* 0x80000048a5487221 */ /* 0x000fe20000010000 */
[----:B------:R-:W-:-:S03]  /*8720*/  FADD.FTZ R73, R176, -R73 ;  /* 0x80000049b0497221 */ /* 0x000fc60000010000 */
[C---:B------:R-:W-:Y:S01]  /*8730*/  FFMA.FTZ R72, R11.reuse, R72, R54 ;  /* 0x000000480b487223 */ /* 0x040fe20000010036 */
        /* <DEDUP_REMOVED lines=69> */
.L_x_2201:
[----:B------:R-:W-:-:S04]  /*8b90*/  UISETP.NE.U32.AND UP0, UPT, UR6, URZ, UPT ;  /* 0x000000ff0600728c */ /* 0x000fc8000bf05070 */
[----:B------:R-:W-:-:S09]  /*8ba0*/  UISETP.NE.AND.EX UP0, UPT, UR7, URZ, UPT, UP0 ;  /* 0x000000ff0700728c */ /* 0x000fd2000bf05300 */
[----:B------:R-:W-:Y:S05]  /*8bb0*/  BRA.U !UP0, `(.L_x_2204) ;  /* 0x00000005082c7547 */ /* 0x000fea000b800000 */
[----:B0-----:R-:W-:Y:S01]  /*8bc0*/  FFMA.FTZ R72, R166, R121, R120 ;  /* 0x00000079a6487223 */ /* 0x001fe20000010078 */
[----:B-----5:R-:W-:-:S03]  /*8bd0*/  LOP3.LUT P6, RZ, R49, 0xff0000, RZ, 0xc0, !PT ;  /* 0x00ff000031ff7812 */ /* 0x020fc600078cc0ff */
[----:B------:R-:W-:-:S04]  /*8be0*/  FADD.FTZ R72, R165, -R72 ;  /* 0x80000048a5487221 */ /* 0x000fc80000010000 */
        /* <DEDUP_REMOVED lines=72> */
.L_x_2204:
        /* <DEDUP_REMOVED lines=75> */
.L_x_2200:
[----:B------:R-:W-:-:S04]  /*9520*/  UISETP.NE.U32.AND UP0, UPT, UR24, URZ, UPT ;  /* 0x000000ff1800728c */ /* 0x000fc8000bf05070 */
[----:B------:R-:W-:-:S09]  /*9530*/  UISETP.NE.AND.EX UP0, UPT, UR25, URZ, UPT, UP0 ;  /* 0x000000ff1900728c */ /* 0x000fd2000bf05300 */
[----:B------:R-:W-:Y:S05]  /*9540*/  BRA.U !UP0, `(.L_x_2205) ;  /* 0x0000000508bc7547 */ /* 0x000fea000b800000 */
[----:B------:R-:W-:-:S04]  /*9550*/  UISETP.NE.U32.AND UP0, UPT, UR6, URZ, UPT ;  /* 0x000000ff0600728c */ /* 0x000fc8000bf05070 */
[----:B------:R-:W-:-:S09]  /*9560*/  UISETP.NE.AND.EX UP0, UPT, UR7, URZ, UPT, UP0 ;  /* 0x000000ff0700728c */ /* 0x000fd2000bf05300 */
[----:B------:R-:W-:Y:S05]  /*9570*/  BRA.U !UP0, `(.L_x_2206) ;  /* 0x0000000108d87547 */ /* 0x000fea000b800000 */
[-CC-:B------:R-:W-:Y:S01]  /*9580*/  FFMA.FTZ R84, R166, R121.reuse, R120.reuse ;  /* 0x00000079a6547223 */ /* 0x180fe20000010078 */
        /* <DEDUP_REMOVED lines=20> */
[C---:B------:R-:W-:Y:S01]  /*96d0*/  FFMA.FTZ R89, R11.reuse, R89, R57 ;  /* 0x000000590b597223 */ /* 0x040fe20000010039 */
        /* <DEDUP_REMOVED lines=9> */
[----:B0-----:R-:W-:Y:S01]  /*9770*/  FSEL R116, R85, RZ, P6 ;  /* 0x000000ff55747208 */ /* 0x001fe20003000000 */
        /* <DEDUP_REMOVED lines=22> */
.L_x_2206:
        /* <DEDUP_REMOVED lines=8> */
[C---:B------:R-:W-:Y:S01]  /*9960*/  FFMA.FTZ R119, R11.reuse, R119, R54 ;  /* 0x000000770b777223 */ /* 0x040fe20000010036 */
        /* <DEDUP_REMOVED lines=45> */
.L_x_2205:
        /* <DEDUP_REMOVED lines=24> */
[C---:B------:R-:W-:Y:S01]  /*9dc0*/  FMUL.FTZ R89, R11.reuse, R89 ;  /* 0x000000590b597220 */ /* 0x040fe20000410000 */
        /* <DEDUP_REMOVED lines=32> */
.L_x_2207:
        /* <DEDUP_REMOVED lines=53> */
.L_x_2203:
[----:B------:R-:W0:Y:S01]  /*a320*/  @UP0 LDCU.64 UR4, c[0x0][0x478] ;  /* 0x00008f00ff0407ac */ /* 0x000e220008000a00 */
[----:B------:R-:W-:Y:S01]  /*a330*/  PLOP3.LUT P6, PT, PT, PT, UP0, 0x80, 0x8 ;  /* 0x000000000008781c */ /* 0x000fe20003fcf008 */
[----:B------:R-:W-:-:S12]  /*a340*/  HFMA2 R122, -RZ, RZ, 0, 1.9073486328125e-06 ;  /* 0x00000020ff7a7431 */ /* 0x000fd800000001ff */
[----:B0-----:R-:W-:Y:S01]  /*a350*/  @P6 IMAD.WIDE.U32 R122, R2, R122, UR4 ;  /* 0x00000004027a6e25 */ /* 0x001fe2000f8e007a */
[----:B------:R-:W-:-:S13]  /*a360*/  PLOP3.LUT P6, PT, PT, PT, UP0, 0x80, 0x8 ;  /* 0x000000000008781c */ /* 0x000fda0003fcf008 */
[----:B------:R-:W-:Y:S01]  /*a370*/  @P6 STG.E.128 desc[UR8][R122.64], R88 ;  /* 0x000000587a006986 */ /* 0x000fe2000c101d08 */
        /* <DEDUP_REMOVED lines=9> */
.L_x_2199:
[----:B------:R-:W-:Y:S05]  /*a410*/  BSYNC.RECONVERGENT B1 ;  /* 0x0000000000017941 */ /* 0x000fea0003800200 */
.L_x_2198:
        /* <DEDUP_REMOVED lines=12> */
[----:B01----:R-:W-:Y:S01]  /*a4e0*/  FFMA.FTZ R72, R164, R121, R120 ;  /* 0x00000079a4487223 */ /* 0x003fe20000010078 */
        /* <DEDUP_REMOVED lines=74> */
.L_x_2212:
[-CC-:B01----:R-:W-:Y:S01]  /*a990*/  FFMA.FTZ R72, R164, R121.reuse, R120.reuse ;  /* 0x00000079a4487223 */ /* 0x183fe20000010078 */
        /* <DEDUP_REMOVED lines=74> */
.L_x_2211:
[----:B01----:R-:W0:Y:S02]  /*ae40*/  LDC.64 R72, c[0x0][0x478] ;  /* 0x00011e00ff487b82 */ /* 0x003e240000000a00 */
[----:B0-----:R-:W-:-:S04]  /*ae50*/  ISETP.NE.U32.AND P1, PT, R72, RZ, PT ;  /* 0x000000ff4800720c */ /* 0x001fc80003f25070 */
[----:B------:R-:W-:-:S13]  /*ae60*/  ISETP.NE.AND.EX P1, PT, R73, RZ, PT, P1 ;  /* 0x000000ff4900720c */ /* 0x000fda0003f25310 */
[----:B------:R-:W-:Y:S05]  /*ae70*/  @!P1 BRA `(.L_x_2214) ;  /* 0x00000004002c9947 */ /* 0x000fea0003800000 */
[----:B------:R-:W-:Y:S01]  /*ae80*/  FFMA.FTZ R72, R164, R121, R120 ;  /* 0x00000079a4487223 */ /* 0x000fe20000010078 */
        /* <DEDUP_REMOVED lines=74> */
.L_x_2214:
        /* <DEDUP_REMOVED lines=75> */
.L_x_2210:
[----:B------:R-:W-:-:S04]  /*b7e0*/  UISETP.NE.U32.AND UP0, UPT, UR24, URZ, UPT ;  /* 0x000000ff1800728c */ /* 0x000fc8000bf05070 */
[----:B------:R-:W-:-:S09]  /*b7f0*/  UISETP.NE.AND.EX UP0, UPT, UR25, URZ, UPT, UP0 ;  /* 0x000000ff1900728c */ /* 0x000fd2000bf05300 */
[----:B------:R-:W-:Y:S05]  /*b800*/  BRA.U !UP0, `(.L_x_2215) ;  /* 0x0000000508c07547 */ /* 0x000fea000b800000 */
[----:B01----:R-:W0:Y:S02]  /*b810*/  LDC.64 R116, c[0x0][0x478] ;  /* 0x00011e00ff747b82 */ /* 0x003e240000000a00 */
[----:B0-----:R-:W-:-:S04]  /*b820*/  ISETP.NE.U32.AND P1, PT, R116, RZ, PT ;  /* 0x000000ff7400720c */ /* 0x001fc80003f25070 */
[----:B------:R-:W-:-:S13]  /*b830*/  ISETP.NE.AND.EX P1, PT, R117, RZ, PT, P1 ;  /* 0x000000ff7500720c */ /* 0x000fda0003f25310 */
[----:B------:R-:W-:Y:S05]  /*b840*/  @!P1 BRA `(.L_x_2216) ;  /* 0x0000000000d89947 */ /* 0x000fea0003800000 */
        /* <DEDUP_REMOVED lines=54> */
.L_x_2216:
        /* <DEDUP_REMOVED lines=54> */
.L_x_2215:
        /* <DEDUP_REMOVED lines=58> */
.L_x_2217:
        /* <DEDUP_REMOVED lines=53> */
.L_x_2213:
        /* <DEDUP_REMOVED lines=11> */
.L_x_2209:
[----:B------:R-:W-:Y:S05]  /*c6b0*/  BSYNC.RECONVERGENT B1 ;  /* 0x0000000000017941 */ /* 0x000fea0003800200 */
.L_x_2208:
        /* <DEDUP_REMOVED lines=12> */
[-CC-:B012---:R-:W-:Y:S01]  /*c780*/  FFMA.FTZ R73, R162, R121.reuse, R120.reuse ;  /* 0x00000079a2497223 */ /* 0x187fe20000010078 */
[----:B------:R-:W-:Y:S01]  /*c790*/  FFMA.FTZ R72, R179, R121, R120 ;  /* 0x00000079b3487223 */ /* 0x000fe20000010078 */
[----:B-----5:R-:W-:Y:S02]  /*c7a0*/  ISETP.GE.U32.AND P5, PT, R42, RZ, PT ;  /* 0x000000ff2a00720c */ /* 0x020fe40003fa6070 */
[----:B------:R-:W-:Y:S01]  /*c7b0*/  FADD.FTZ R73, R161, -R73 ;  /* 0x80000049a1497221 */ /* 0x000fe20000010000 */
[----:B------:R-:W-:Y:S01]  /*c7c0*/  FADD.FTZ R72, R180, -R72 ;  /* 0x80000048b4487221 */ /* 0x000fe20000010000 */
[----:B------:R-:W-:Y:S02]  /*c7d0*/  LOP3.LUT P6, RZ, R43, 0xff0000, RZ, 0xc0, !PT ;  /* 0x00ff00002bff7812 */ /* 0x000fe400078cc0ff */
[C---:B------:R-:W-:Y:S01]  /*c7e0*/  FFMA.FTZ R86, R11.reuse, R73, R106 ;  /* 0x000000490b567223 */ /* 0x040fe2000001006a */
[----:B------:R-:W-:Y:S01]  /*c7f0*/  FFMA.FTZ R87, R11, R72, R107 ;  /* 0x000000480b577223 */ /* 0x000fe2000001006b */
[----:B------:R-:W-:-:S02]  /*c800*/  ISETP.GE.U32.AND.EX P5, PT, R43, 0x1000000, PT, P5 ;  /* 0x010000002b00780c */ /* 0x000fc40003fa6150 */
[----:B------:R-:W-:Y:S01]  /*c810*/  FMUL.FTZ R73, R86, UR13 ;  /* 0x0000000d56497c20 */ /* 0x000fe20008410000 */
[----:B------:R-:W-:-:S04]  /*c820*/  FMUL.FTZ R74, R87, UR13 ;  /* 0x0000000d574a7c20 */ /* 0x000fc80008410000 */
[----:B------:R-:W-:Y:S02]  /*c830*/  FSEL R75, R73, RZ, P6 ;  /* 0x000000ff494b7208 */ /* 0x000fe40003000000 */
[----:B------:R-:W-:Y:S02]  /*c840*/  FSEL R72, R74, RZ, P5 ;  /* 0x000000ff4a487208 */ /* 0x000fe40002800000 */
[----:B------:R-:W-:Y:S02]  /*c850*/  ISETP.GE.U32.AND P5, PT, R40, RZ, PT ;  /* 0x000000ff2800720c */ /* 0x000fe40003fa6070 */
[----:B------:R-:W-:Y:S01]  /*c860*/  F2FP.BF16.F32.PACK_AB R75, R72, R75 ;  /* 0x0000004b484b723e */ /* 0x000fe200000010ff */
[----:B------:R-:W-:Y:S01]  /*c870*/  FFMA.FTZ R72, R143, R121, R120 ;  /* 0x000000798f487223 */ /* 0x000fe20000010078 */
[C---:B------:R-:W-:Y:S02]  /*c880*/  LOP3.LUT P6, RZ, R41.reuse, 0xff0000, RZ, 0xc0, !PT ;  /* 0x00ff000029ff7812 */ /* 0x040fe400078cc0ff */
[----:B------:R-:W-:Y:S01]  /*c890*/  ISETP.GE.U32.AND.EX P5, PT, R41, 0x1000000, PT, P5 ;  /* 0x010000002900780c */ /* 0x000fe20003fa6150 */
[----:B------:R-:W-:Y:S01]  /*c8a0*/  FADD.FTZ R72, R144, -R72 ;  /* 0x8000004890487221 */ /* 0x000fe20000010000 */
[----:B------:R-:W-:-:S02]  /*c8b0*/  FSEL R73, R73, RZ, P6 ;  /* 0x000000ff49497208 */ /* 0x000fc40003000000 */
[----:B------:R-:W-:Y:S01]  /*c8c0*/  FSEL R74, R74, RZ, P5 ;  /* 0x000000ff4a4a7208 */ /* 0x000fe20002800000 */
[----:B------:R-:W-:Y:S01]  /*c8d0*/  FFMA.FTZ R84, R11, R72, R104 ;  /* 0x000000480b547223 */ /* 0x000fe20000010068 */
[----:B------:R-:W-:Y:S01]  /*c8e0*/  FFMA.FTZ R72, R154, R121, R120 ;  /* 0x000000799a487223 */ /* 0x000fe20000010078 */
[----:B------:R-:W-:Y:S02]  /*c8f0*/  LOP3.LUT P6, RZ, R41, 0xff, RZ, 0xc0, !PT ;  /* 0x000000ff29ff7812 */ /* 0x000fe400078cc0ff */
[----:B------:R-:W-:Y:S01]  /*c900*/  F2FP.BF16.F32.PACK_AB R119, R74, R73 ;  /* 0x000000494a77723e */ /* 0x000fe200000010ff */
[----:B------:R-:W-:Y:S01]  /*c910*/  FADD.FTZ R72, R153, -R72 ;  /* 0x8000004899487221 */ /* 0x000fe20000010000 */
[----:B------:R-:W-:Y:S01]  /*c920*/  FMUL.FTZ R74, R84, UR13 ;  /* 0x0000000d544a7c20 */ /* 0x000fe20008410000 */
[----:B------:R-:W-:Y:S02]  /*c930*/  LOP3.LUT P5, RZ, R43, 0xff, RZ, 0xc0, !PT ;  /* 0x000000ff2bff7812 */ /* 0x000fe400078ac0ff */
[----:B------:R-:W-:-:S02]  /*c940*/  FFMA.FTZ R85, R11, R72, R105 ;  /* 0x000000480b557223 */ /* 0x000fc40000010069 */
[C---:B------:R-:W-:Y:S02]  /*c950*/  FSEL R72, R74.reuse, RZ, P6 ;  /* 0x000000ff4a487208 */ /* 0x040fe40003000000 */
[----:B------:R-:W-:Y:S01]  /*c960*/  FMUL.FTZ R73, R85, UR13 ;  /* 0x0000000d55497c20 */ /* 0x000fe20008410000 */
[----:B------:R-:W-:Y:S02]  /*c970*/  LOP3.LUT P6, RZ, R43, 0xff00, RZ, 0xc0, !PT ;  /* 0x0000ff002bff7812 */ /* 0x000fe400078cc0ff */
[----:B------:R-:W-:Y:S02]  /*c980*/  FSEL R74, R74, RZ, P5 ;  /* 0x000000ff4a4a7208 */ /* 0x000fe40002800000 */
[----:B------:R-:W-:Y:S02]  /*c990*/  LOP3.LUT P5, RZ, R41, 0xff00, RZ, 0xc0, !PT ;  /* 0x0000ff0029ff7812 */ /* 0x000fe400078ac0ff */
[C---:B------:R-:W-:Y:S02]  /*c9a0*/  FSEL R88, R73.reuse, RZ, P6 ;  /* 0x000000ff49587208 */ /* 0x040fe40003000000 */
[----:B------:R-:W-:-:S02]  /*c9b0*/  FSEL R73, R73, RZ, P5 ;  /* 0x000000ff49497208 */ /* 0x000fc40002800000 */
[----:B------:R-:W-:Y:S02]  /*c9c0*/  F2FP.BF16.F32.PACK_AB R74, R88, R74 ;  /* 0x0000004a584a723e */ /* 0x000fe400000010ff */
[----:B------:R-:W-:Y:S01]  /*c9d0*/  F2FP.BF16.F32.PACK_AB R118, R73, R72 ;  /* 0x000000484976723e */ /* 0x000fe200000010ff */
[-CC-:B------:R-:W-:Y:S01]  /*c9e0*/  FFMA.FTZ R73, R25, R121.reuse, R120.reuse ;  /* 0x0000007919497223 */ /* 0x180fe20000010078 */
[----:B------:R-:W-:Y:S01]  /*c9f0*/  FFMA.FTZ R72, R33, R121, R120 ;  /* 0x0000007921487223 */ /* 0x000fe20000010078 */
[----:B------:R-:W-:Y:S02]  /*ca00*/  LOP3.LUT P5, RZ, R42, 0xff0000, RZ, 0xc0, !PT ;  /* 0x00ff00002aff7812 */ /* 0x000fe400078ac0ff */
[----:B------:R-:W-:Y:S01]  /*ca10*/  FADD.FTZ R73, R26, -R73 ;  /* 0x800000491a497221 */ /* 0x000fe20000010000 */
[----:B------:R-:W-:Y:S01]  /*ca20*/  FADD.FTZ R72, R34, -R72 ;  /* 0x8000004822487221 */ /* 0x000fe20000010000 */
[----:B------:R-:W-:Y:S02]  /*ca30*/  LOP3.LUT P6, RZ, R42, 0xff000000, RZ, 0xc0, !PT ;  /* 0xff0000002aff7812 */ /* 0x000fe400078cc0ff */
[C---:B------:R-:W-:Y:S01]  /*ca40*/  FFMA.FTZ R90, R11.reuse, R73, R102 ;  /* 0x000000490b5a7223 */ /* 0x040fe20000010066 */
[----:B------:R-:W-:-:S03]  /*ca50*/  FFMA.FTZ R91, R11, R72, R103 ;  /* 0x000000480b5b7223 */ /* 0x000fc60000010067 */
[----:B------:R-:W-:Y:S01]  /*ca60*/  FMUL.FTZ R88, R90, UR13 ;  /* 0x0000000d5a587c20 */ /* 0x000fe20008410000 */
[----:B------:R-:W-:-:S04]  /*ca70*/  FMUL.FTZ R89, R91, UR13 ;  /* 0x0000000d5b597c20 */ /* 0x000fc80008410000 */
        /* <DEDUP_REMOVED lines=11> */
[----:B------:R-:W-:Y:S01]  /*cb30*/  FFMA.FTZ R89, R11, R72, R101 ;  /* 0x000000480b597223 */ /* 0x000fe20000010065 */
[----:B------:R-:W-:Y:S01]  /*cb40*/  FFMA.FTZ R72, R4, R121, R120 ;  /* 0x0000007904487223 */ /* 0x000fe20000010078 */
[----:B------:R-:W-:-:S03]  /*cb50*/  LOP3.LUT P6, RZ, R42, 0xff00, RZ, 0xc0, !PT ;  /* 0x0000ff002aff7812 */ /* 0x000fc600078cc0ff */
[----:B------:R-:W-:Y:S01]  /*cb60*/  FADD.FTZ R88, R3, -R72 ;  /* 0x8000004803587221 */ /* 0x000fe20000010000 */
[----:B------:R-:W-:-:S03]  /*cb70*/  FMUL.FTZ R72, R89, UR13 ;  /* 0x0000000d59487c20 */ /* 0x000fc60008410000 */
[----:B------:R-:W-:Y:S02]  /*cb80*/  FFMA.FTZ R88, R11, R88, R100 ;  /* 0x000000580b587223 */ /* 0x000fe40000010064 */
        /* <DEDUP_REMOVED lines=10> */
.L_x_2222:
[-CC-:B012---:R-:W-:Y:S01]  /*cc30*/  FFMA.FTZ R74, R179, R121.reuse, R120.reuse ;  /* 0x00000079b34a7223 */ /* 0x187fe20000010078 */
[----:B------:R-:W-:Y:S01]  /*cc40*/  FFMA.FTZ R73, R162, R121, R120 ;  /* 0x00000079a2497223 */ /* 0x000fe20000010078 */
[----:B-----5:R-:W-:Y:S02]  /*cc50*/  ISETP.GE.U32.AND P5, PT, R42, RZ, PT ;  /* 0x000000ff2a00720c */ /* 0x020fe40003fa6070 */
[----:B------:R-:W-:Y:S01]  /*cc60*/  FADD.FTZ R74, R180, -R74 ;  /* 0x8000004ab44a7221 */ /* 0x000fe20000010000 */
[----:B------:R-:W-:Y:S01]  /*cc70*/  FADD.FTZ R73, R161, -R73 ;  /* 0x80000049a1497221 */ /* 0x000fe20000010000 */
[----:B------:R-:W-:Y:S02]  /*cc80*/  ISETP.GE.U32.AND.EX P5, PT, R43, 0x1000000, PT, P5 ;  /* 0x010000002b00780c */ /* 0x000fe40003fa6150 */
[C---:B------:R-:W-:Y:S01]  /*cc90*/  FFMA.FTZ R74, R11.reuse, R74, R107 ;  /* 0x0000004a0b4a7223 */ /* 0x040fe2000001006b */
[----:B------:R-:W-:Y:S01]  /*cca0*/  FFMA.FTZ R73, R11, R73, R106 ;  /* 0x000000490b497223 */ /* 0x000fe2000001006a */
        /* <DEDUP_REMOVED lines=16> */
[----:B------:R-:W-:Y:S01]  /*cdb0*/  FFMA.FTZ R72, R11, R72, R104 ;  /* 0x000000480b487223 */ /* 0x000fe20000010068 */
[----:B------:R-:W-:Y:S02]  /*cdc0*/  LOP3.LUT P5, RZ, R43, 0xff, RZ, 0xc0, !PT ;  /* 0x000000ff2bff7812 */ /* 0x000fe400078ac0ff */
[----:B------:R-:W-:Y:S01]  /*cdd0*/  FADD.FTZ R73, R153, -R73 ;  /* 0x8000004999497221 */ /* 0x000fe20000010000 */
[----:B------:R-:W-:-:S03]  /*cde0*/  FMUL.FTZ R74, R72, UR13 ;  /* 0x0000000d484a7c20 */ /* 0x000fc60008410000 */
[----:B------:R-:W-:Y:S02]  /*cdf0*/  FFMA.FTZ R73, R11, R73, R105 ;  /* 0x000000490b497223 */ /* 0x000fe40000010069 */
        /* <DEDUP_REMOVED lines=15> */
[C---:B------:R-:W-:Y:S01]  /*cef0*/  FFMA.FTZ R73, R11.reuse, R73, R102 ;  /* 0x000000490b497223 */ /* 0x040fe20000010066 */
[----:B------:R-:W-:-:S03]  /*cf00*/  FFMA.FTZ R72, R11, R72, R103 ;  /* 0x000000480b487223 */ /* 0x000fc60000010067 */
        /* <DEDUP_REMOVED lines=29> */
.L_x_2221:
[----:B012---:R-:W0:Y:S02]  /*d0e0*/  LDC.64 R72, c[0x0][0x478] ;  /* 0x00011e00ff487b82 */ /* 0x007e240000000a00 */
[----:B0-----:R-:W-:-:S04]  /*d0f0*/  ISETP.NE.U32.AND P1, PT, R72, RZ, PT ;  /* 0x000000ff4800720c */ /* 0x001fc80003f25070 */
[----:B------:R-:W-:-:S13]  /*d100*/  ISETP.NE.AND.EX P1, PT, R73, RZ, PT, P1 ;  /* 0x000000ff4900720c */ /* 0x000fda0003f25310 */
[----:B------:R-:W-:Y:S05]  /*d110*/  @!P1 BRA `(.L_x_2224) ;  /* 0x00000004002c9947 */ /* 0x000fea0003800000 */
[-CC-:B------:R-:W-:Y:S01]  /*d120*/  FFMA.FTZ R73, R162, R121.reuse, R120.reuse ;  /* 0x00000079a2497223 */ /* 0x180fe20000010078 */
[----:B------:R-:W-:Y:S01]  /*d130*/  FFMA.FTZ R72, R179, R121, R120 ;  /* 0x00000079b3487223 */ /* 0x000fe20000010078 */
[----:B-----5:R-:W-:Y:S02]  /*d140*/  ISETP.GE.U32.AND P5, PT, R42, RZ, PT ;  /* 0x000000ff2a00720c */ /* 0x020fe40003fa6070 */
[----:B------:R-:W-:Y:S01]  /*d150*/  FADD.FTZ R73, R161, -R73 ;  /* 0x80000049a1497221 */ /* 0x000fe20000010000 */
[----:B------:R-:W-:Y:S01]  /*d160*/  FADD.FTZ R72, R180, -R72 ;  /* 0x80000048b4487221 */ /* 0x000fe20000010000 */
[----:B------:R-:W-:Y:S02]  /*d170*/  LOP3.LUT P6, RZ, R43, 0xff0000, RZ, 0xc0, !PT ;  /* 0x00ff00002bff7812 */ /* 0x000fe400078cc0ff */
[C---:B------:R-:W-:Y:S01]  /*d180*/  FMUL.FTZ R86, R11.reuse, R73 ;  /* 0x000000490b567220 */ /* 0x040fe20000410000 */
[----:B------:R-:W-:Y:S01]  /*d190*/  FMUL.FTZ R87, R11, R72 ;  /* 0x000000480b577220 */ /* 0x000fe20000410000 */
        /* <DEDUP_REMOVED lines=13> */
[----:B------:R-:W-:Y:S01]  /*d270*/  FMUL.FTZ R84, R11, R72 ;  /* 0x000000480b547220 */ /* 0x000fe20000410000 */
[----:B------:R-:W-:Y:S01]  /*d280*/  FFMA.FTZ R72, R154, R121, R120 ;  /* 0x000000799a487223 */ /* 0x000fe20000010078 */
[----:B------:R-:W-:Y:S02]  /*d290*/  LOP3.LUT P6, RZ, R41, 0xff, RZ, 0xc0, !PT ;  /* 0x000000ff29ff7812 */ /* 0x000fe400078cc0ff */
[----:B------:R-:W-:Y:S01]  /*d2a0*/  F2FP.BF16.F32.PACK_AB R119, R74, R73 ;  /* 0x000000494a77723e */ /* 0x000fe200000010ff */
[----:B------:R-:W-:Y:S01]  /*d2b0*/  FADD.FTZ R72, R153, -R72 ;  /* 0x8000004899487221 */ /* 0x000fe20000010000 */
[----:B------:R-:W-:Y:S01]  /*d2c0*/  FMUL.FTZ R74, R84, UR13 ;  /* 0x0000000d544a7c20 */ /* 0x000fe20008410000 */
[----:B------:R-:W-:Y:S02]  /*d2d0*/  LOP3.LUT P5, RZ, R43, 0xff, RZ, 0xc0, !PT ;  /* 0x000000ff2bff7812 */ /* 0x000fe400078ac0ff */
[----:B------:R-:W-:-:S02]  /*d2e0*/  FMUL.FTZ R85, R11, R72 ;  /* 0x000000480b557220 */ /* 0x000fc40000410000 */
        /* <DEDUP_REMOVED lines=46> */
.L_x_2224:
[-CC-:B------:R-:W-:Y:S01]  /*d5d0*/  FFMA.FTZ R74, R179, R121.reuse, R120.reuse ;  /* 0x00000079b34a7223 */ /* 0x180fe20000010078 */
[----:B------:R-:W-:Y:S01]  /*d5e0*/  FFMA.FTZ R73, R162, R121, R120 ;  /* 0x00000079a2497223 */ /* 0x000fe20000010078 */
[----:B-----5:R-:W-:Y:S02]  /*d5f0*/  ISETP.GE.U32.AND P5, PT, R42, RZ, PT ;  /* 0x000000ff2a00720c */ /* 0x020fe40003fa6070 */
[----:B------:R-:W-:Y:S01]  /*d600*/  FADD.FTZ R74, R180, -R74 ;  /* 0x8000004ab44a7221 */ /* 0x000fe20000010000 */
[----:B------:R-:W-:Y:S01]  /*d610*/  FADD.FTZ R73, R161, -R73 ;  /* 0x80000049a1497221 */ /* 0x000fe20000010000 */
[----:B------:R-:W-:Y:S02]  /*d620*/  ISETP.GE.U32.AND.EX P5, PT, R43, 0x1000000, PT, P5 ;  /* 0x010000002b00780c */ /* 0x000fe40003fa6150 */
        /* <DEDUP_REMOVED lines=69> */
.L_x_2220:
[----:B------:R-:W-:-:S04]  /*da80*/  UISETP.NE.U32.AND UP0, UPT, UR24, URZ, UPT ;  /* 0x000000ff1800728c */ /* 0x000fc8000bf05070 */
[----:B------:R-:W-:-:S09]  /*da90*/  UISETP.NE.AND.EX UP0, UPT, UR25, URZ, UPT, UP0 ;  /* 0x000000ff1900728c */ /* 0x000fd2000bf05300 */
[----:B------:R-:W-:Y:S05]  /*daa0*/  BRA.U !UP0, `(.L_x_2225) ;  /* 0x0000000508c07547 */ /* 0x000fea000b800000 */
        /* <DEDUP_REMOVED lines=12> */
[C---:B------:R-:W-:Y:S01]  /*db70*/  FFMA.FTZ R86, R11.reuse, R86, R106 ;  /* 0x000000560b567223 */ /* 0x040fe2000001006a */
[----:B------:R-:W-:Y:S01]  /*db80*/  FFMA.FTZ R87, R11, R87, R107 ;  /* 0x000000570b577223 */ /* 0x000fe2000001006b */
[----:B------:R-:W-:Y:S01]  /*db90*/  FADD.FTZ R85, R153, -R85 ;  /* 0x8000005599557221 */ /* 0x000fe20000010000 */
[----:B------:R-:W-:Y:S01]  /*dba0*/  LOP3.LUT P6, RZ, R41, 0xff0000, RZ, 0xc0, !PT ;  /* 0x00ff000029ff7812 */ /* 0x000fe200078cc0ff */
[----:B------:R-:W-:Y:S01]  /*dbb0*/  FMUL.FTZ R90, R86, UR13 ;  /* 0x0000000d565a7c20 */ /* 0x000fe20008410000 */
[----:B------:R-:W-:Y:S01]  /*dbc0*/  FMUL.FTZ R91, R87, UR13 ;  /* 0x0000000d575b7c20 */ /* 0x000fe20008410000 */
[----:B------:R-:W-:Y:S01]  /*dbd0*/  ISETP.GE.U32.AND.EX P5, PT, R41, 0x1000000, PT, P5 ;  /* 0x010000002900780c */ /* 0x000fe20003fa6150 */
[C---:B------:R-:W-:Y:S01]  /*dbe0*/  FFMA.FTZ R84, R11.reuse, R84, R104 ;  /* 0x000000540b547223 */ /* 0x040fe20000010068 */
[----:B------:R-:W-:Y:S01]  /*dbf0*/  FFMA.FTZ R85, R11, R85, R105 ;  /* 0x000000550b557223 */ /* 0x000fe20000010069 */
[----:B------:R-:W-:-:S02]  /*dc00*/  FSEL R90, R90, RZ, P6 ;  /* 0x000000ff5a5a7208 */ /* 0x000fc40003000000 */
[----:B------:R-:W-:Y:S01]  /*dc10*/  FSEL R91, R91, RZ, P5 ;  /* 0x000000ff5b5b7208 */ /* 0x000fe20002800000 */
[----:B------:R-:W-:Y:S01]  /*dc20*/  FMUL.FTZ R88, R84, UR13 ;  /* 0x0000000d54587c20 */ /* 0x000fe20008410000 */
[----:B------:R-:W-:Y:S01]  /*dc30*/  FMUL.FTZ R89, R85, UR13 ;  /* 0x0000000d55597c20 */ /* 0x000fe20008410000 */
[C---:B------:R-:W-:Y:S02]  /*dc40*/  LOP3.LUT P6, RZ, R41.reuse, 0xff, RZ, 0xc0, !PT ;  /* 0x000000ff29ff7812 */ /* 0x040fe400078cc0ff */
[----:B------:R-:W-:Y:S02]  /*dc50*/  LOP3.LUT P5, RZ, R41, 0xff00, RZ, 0xc0, !PT ;  /* 0x0000ff0029ff7812 */ /* 0x000fe400078ac0ff */
[----:B------:R-:W-:Y:S02]  /*dc60*/  FSEL R88, R88, RZ, P6 ;  /* 0x000000ff58587208 */ /* 0x000fe40003000000 */
[----:B------:R-:W-:Y:S02]  /*dc70*/  FSEL R89, R89, RZ, P5 ;  /* 0x000000ff59597208 */ /* 0x000fe40002800000 */
[----:B------:R-:W-:Y:S01]  /*dc80*/  F2FP.BF16.F32.PACK_AB R119, R91, R90 ;  /* 0x0000005a5b77723e */ /* 0x000fe200000010ff */
[-CC-:B------:R-:W-:Y:S01]  /*dc90*/  FFMA.FTZ R90, R25, R121.reuse, R120.reuse ;  /* 0x00000079195a7223 */ /* 0x180fe20000010078 */
[----:B------:R-:W-:Y:S01]  /*dca0*/  F2FP.BF16.F32.PACK_AB R118, R89, R88 ;  /* 0x000000585976723e */ /* 0x000fe200000010ff */
[-CC-:B------:R-:W-:Y:S01]  /*dcb0*/  FFMA.FTZ R88, R4, R121.reuse, R120.reuse ;  /* 0x0000007904587223 */ /* 0x180fe20000010078 */
[-C--:B------:R-:W-:Y:S01]  /*dcc0*/  FFMA.FTZ R89, R17, R121.reuse, R120 ;  /* 0x0000007911597223 */ /* 0x080fe20000010078 */
[----:B------:R-:W-:Y:S01]  /*dcd0*/  FADD.FTZ R90, R26, -R90 ;  /* 0x8000005a1a5a7221 */ /* 0x000fe20000010000 */
[----:B------:R-:W-:Y:S01]  /*dce0*/  FFMA.FTZ R91, R33, R121, R120 ;  /* 0x00000079215b7223 */ /* 0x000fe20000010078 */
[----:B------:R-:W-:Y:S01]  /*dcf0*/  FADD.FTZ R88, R3, -R88 ;  /* 0x8000005803587221 */ /* 0x000fe20000010000 */
[----:B------:R-:W-:Y:S01]  /*dd00*/  FADD.FTZ R89, R18, -R89 ;  /* 0x8000005912597221 */ /* 0x000fe20000010000 */
[C---:B------:R-:W-:Y:S01]  /*dd10*/  FFMA.FTZ R90, R11.reuse, R90, R102 ;  /* 0x0000005a0b5a7223 */ /* 0x040fe20000010066 */
[----:B------:R-:W-:Y:S01]  /*dd20*/  FADD.FTZ R91, R34, -R91 ;  /* 0x8000005b225b7221 */ /* 0x000fe20000010000 */
[C---:B------:R-:W-:Y:S01]  /*dd30*/  FFMA.FTZ R88, R11.reuse, R88, R100 ;  /* 0x000000580b587223 */ /* 0x040fe20000010064 */
[----:B------:R-:W-:Y:S01]  /*dd40*/  LOP3.LUT P6, RZ, R40, 0xff, RZ, 0xc0, !PT ;  /* 0x000000ff28ff7812 */ /* 0x000fe200078cc0ff */
[----:B------:R-:W-:Y:S01]  /*dd50*/  FMUL.FTZ R117, R90, UR13 ;  /* 0x0000000d5a757c20 */ /* 0x000fe20008410000 */
[----:B------:R-:W-:Y:S01]  /*dd60*/  LOP3.LUT P5, RZ, R40, 0xff0000, RZ, 0xc0, !PT ;  /* 0x00ff000028ff7812 */ /* 0x000fe200078ac0ff */
[----:B------:R-:W-:Y:S01]  /*dd70*/  FMUL.FTZ R116, R88, UR13 ;  /* 0x0000000d58747c20 */ /* 0x000fe20008410000 */
        /* <DEDUP_REMOVED lines=10> */
[----:B------:R-:W-:-:S02]  /*de20*/  F2FP.BF16.F32.PACK_AB R116, R122, R116 ;  /* 0x000000747a74723e */ /* 0x000fc400000010ff */
[----:B------:R-:W-:Y:S01]  /*de30*/  F2FP.BF16.F32.PACK_AB R117, R123, R117 ;  /* 0x000000757b75723e */ /* 0x000fe200000010ff */
[----:B------:R-:W-:Y:S06]  /*de40*/  BRA `(.L_x_2223) ;  /* 0x0000000800947947 */ /* 0x000fec0003800000 */
.L_x_2226:
        /* <DEDUP_REMOVED lines=25> */
[----:B------:R-:W-:Y:S01]  /*dfe0*/  FFMA.FTZ R122, R11, R122, R101 ;  /* 0x0000007a0b7a7223 */ /* 0x000fe20000010065 */
[----:B------:R-:W-:Y:S02]  /*dff0*/  FSEL R118, R118, RZ, P6 ;  /* 0x000000ff76767208 */ /* 0x000fe40003000000 */
[----:B------:R-:W-:Y:S01]  /*e000*/  FSEL R116, R116, RZ, P5 ;  /* 0x000000ff74747208 */ /* 0x000fe20002800000 */
[----:B------:R-:W-:Y:S01]  /*e010*/  FMUL.FTZ R122, R122, UR13 ;  /* 0x0000000d7a7a7c20 */ /* 0x000fe20008410000 */
[----:B------:R-:W-:Y:S01]  /*e020*/  F2FP.BF16.F32.PACK_AB R119, R117, R119 ;  /* 0x000000777577723e */ /* 0x000fe200000010ff */
[-CC-:B------:R-:W-:Y:S01]  /*e030*/  FFMA.FTZ R117, R25, R121.reuse, R120.reuse ;  /* 0x0000007919757223 */ /* 0x180fe20000010078 */
[----:B------:R-:W-:Y:S01]  /*e040*/  F2FP.BF16.F32.PACK_AB R118, R116, R118 ;  /* 0x000000767476723e */ /* 0x000fe200000010ff */
[----:B------:R-:W-:Y:S01]  /*e050*/  FFMA.FTZ R116, R33, R121, R120 ;  /* 0x0000007921747223 */ /* 0x000fe20000010078 */
[----:B------:R-:W-:Y:S01]  /*e060*/  LOP3.LUT P5, RZ, R40, 0xff0000, RZ, 0xc0, !PT ;  /* 0x00ff000028ff7812 */ /* 0x000fe200078ac0ff */
[----:B------:R-:W-:Y:S01]  /*e070*/  FADD.FTZ R117, R26, -R117 ;  /* 0x800000751a757221 */ /* 0x000fe20000010000 */
[----:B------:R-:W-:Y:S01]  /*e080*/  LOP3.LUT P6, RZ, R40, 0xff000000, RZ, 0xc0, !PT ;  /* 0xff00000028ff7812 */ /* 0x000fe200078cc0ff */
[----:B------:R-:W-:-:S02]  /*e090*/  FADD.FTZ R116, R34, -R116 ;  /* 0x8000007422747221 */ /* 0x000fc40000010000 */
[C---:B------:R-:W-:Y:S02]  /*e0a0*/  FFMA.FTZ R117, R11.reuse, R117, R102 ;  /* 0x000000750b757223 */ /* 0x040fe40000010066 */
[----:B------:R-:W-:Y:S02]  /*e0b0*/  FFMA.FTZ R116, R11, R116, R103 ;  /* 0x000000740b747223 */ /* 0x000fe40000010067 */
        /* <DEDUP_REMOVED lines=10> */
[----:B------:R-:W-:-:S04]  /*e160*/  FFMA.FTZ R116, R11, R116, R100 ;  /* 0x000000740b747223 */ /* 0x000fc80000010064 */
[----:B------:R-:W-:-:S05]  /*e170*/  FMUL.FTZ R116, R116, UR13 ;  /* 0x0000000d74747c20 */ /* 0x000fca0008410000 */
[----:B------:R-:W-:-:S04]  /*e180*/  FSEL R116, R116, RZ, P5 ;  /* 0x000000ff74747208 */ /* 0x000fc80002800000 */
[----:B------:R-:W-:Y:S01]  /*e190*/  F2FP.BF16.F32.PACK_AB R116, R122, R116 ;  /* 0x000000747a74723e */ /* 0x000fe200000010ff */
[----:B------:R-:W-:Y:S06]  /*e1a0*/  BRA `(.L_x_2223) ;  /* 0x0000000400bc7947 */ /* 0x000fec0003800000 */
.L_x_2225:
        /* <DEDUP_REMOVED lines=13> */
[----:B------:R-:W-:Y:S01]  /*e280*/  FMUL.FTZ R87, R11, R87 ;  /* 0x000000570b577220 */ /* 0x000fe20000410000 */
[----:B------:R-:W-:Y:S01]  /*e290*/  FADD.FTZ R85, R153, -R85 ;  /* 0x8000005599557221 */ /* 0x000fe20000010000 */
[----:B------:R-:W-:Y:S01]  /*e2a0*/  LOP3.LUT P6, RZ, R41, 0xff0000, RZ, 0xc0, !PT ;  /* 0x00ff000029ff7812 */ /* 0x000fe200078cc0ff */
[----:B------:R-:W-:Y:S01]  /*e2b0*/  FMUL.FTZ R90, R86, UR13 ;  /* 0x0000000d565a7c20 */ /* 0x000fe20008410000 */
[----:B------:R-:W-:Y:S01]  /*e2c0*/  FMUL.FTZ R91, R87, UR13 ;  /* 0x0000000d575b7c20 */ /* 0x000fe20008410000 */
[----:B------:R-:W-:Y:S01]  /*e2d0*/  ISETP.GE.U32.AND.EX P5, PT, R41, 0x1000000, PT, P5 ;  /* 0x010000002900780c */ /* 0x000fe20003fa6150 */
[C---:B------:R-:W-:Y:S01]  /*e2e0*/  FMUL.FTZ R84, R11.reuse, R84 ;  /* 0x000000540b547220 */ /* 0x040fe20000410000 */
[----:B------:R-:W-:Y:S01]  /*e2f0*/  FMUL.FTZ R85, R11, R85 ;  /* 0x000000550b557220 */ /* 0x000fe20000410000 */
        /* <DEDUP_REMOVED lines=17> */
[C---:B------:R-:W-:Y:S01]  /*e410*/  FMUL.FTZ R90, R11.reuse, R90 ;  /* 0x0000005a0b5a7220 */ /* 0x040fe20000410000 */
[----:B------:R-:W-:Y:S01]  /*e420*/  FADD.FTZ R91, R34, -R91 ;  /* 0x8000005b225b7221 */ /* 0x000fe20000010000 */
[C---:B------:R-:W-:Y:S01]  /*e430*/  FMUL.FTZ R88, R11.reuse, R88 ;  /* 0x000000580b587220 */ /* 0x040fe20000410000 */
[----:B------:R-:W-:Y:S01]  /*e440*/  LOP3.LUT P6, RZ, R40, 0xff, RZ, 0xc0, !PT ;  /* 0x000000ff28ff7812 */ /* 0x000fe200078cc0ff */
[----:B------:R-:W-:Y:S01]  /*e450*/  FMUL.FTZ R117, R90, UR13 ;  /* 0x0000000d5a757c20 */ /* 0x000fe20008410000 */
[----:B------:R-:W-:Y:S01]  /*e460*/  LOP3.LUT P5, RZ, R40, 0xff0000, RZ, 0xc0, !PT ;  /* 0x00ff000028ff7812 */ /* 0x000fe200078ac0ff */
[----:B------:R-:W-:Y:S01]  /*e470*/  FMUL.FTZ R116, R88, UR13 ;  /* 0x0000000d58747c20 */ /* 0x000fe20008410000 */
        /* <DEDUP_REMOVED lines=13> */
.L_x_2227:
        /* <DEDUP_REMOVED lines=53> */
.L_x_2223:
        /* <DEDUP_REMOVED lines=11> */
.L_x_2219:
[----:B------:R-:W-:Y:S05]  /*e950*/  BSYNC.RECONVERGENT B1 ;  /* 0x0000000000017941 */ /* 0x000fea0003800200 */
.L_x_2218:
        /* <DEDUP_REMOVED lines=12> */
[-CC-:B------:R-:W-:Y:S01]  /*ea20*/  FFMA.FTZ R87, R181, R121.reuse, R120.reuse ;  /* 0x00000079b5577223 */ /* 0x180fe20000010078 */
[-CC-:B0123--:R-:W-:Y:S01]  /*ea30*/  FFMA.FTZ R75, R147, R121.reuse, R120.reuse ;  /* 0x00000079934b7223 */ /* 0x18ffe20000010078 */
[-CC-:B------:R-:W-:Y:S01]  /*ea40*/  FFMA.FTZ R86, R171, R121.reuse, R120.reuse ;  /* 0x00000079ab567223 */ /* 0x180fe20000010078 */
[-CC-:B------:R-:W-:Y:S01]  /*ea50*/  FFMA.FTZ R72, R35, R121.reuse, R120.reuse ;  /* 0x0000007923487223 */ /* 0x180fe20000010078 */
[----:B------:R-:W-:Y:S01]  /*ea60*/  FADD.FTZ R87, R182, -R87 ;  /* 0x80000057b6577221 */ /* 0x000fe20000010000 */
[----:B------:R-:W-:Y:S01]  /*ea70*/  FADD.FTZ R75, R148, -R75 ;  /* 0x8000004b944b7221 */ /* 0x000fe20000010000 */
[-CC-:B------:R-:W-:Y:S01]  /*ea80*/  FFMA.FTZ R84, R150, R121.reuse, R120.reuse ;  /* 0x0000007996547223 */ /* 0x180fe20000010078 */
[-CC-:B------:R-:W-:Y:S01]  /*ea90*/  FFMA.FTZ R85, R169, R121.reuse, R120.reuse ;  /* 0x00000079a9557223 */ /* 0x180fe20000010078 */
[-CC-:B------:R-:W-:Y:S01]  /*eaa0*/  FFMA.FTZ R74, R152, R121.reuse, R120.reuse ;  /* 0x00000079984a7223 */ /* 0x180fe20000010078 */
[----:B------:R-:W-:Y:S01]  /*eab0*/  FFMA.FTZ R73, R145, R121, R120 ;  /* 0x0000007991497223 */ /* 0x000fe20000010078 */
[----:B------:R-:W-:Y:S01]  /*eac0*/  FADD.FTZ R86, R172, -R86 ;  /* 0x80000056ac567221 */ /* 0x000fe20000010000 */
[C---:B-----5:R-:W-:Y:S01]  /*ead0*/  FFMA.FTZ R87, R11.reuse, R87, R115 ;  /* 0x000000570b577223 */ /* 0x060fe20000010073 */
[----:B------:R-:W-:Y:S01]  /*eae0*/  ISETP.GE.U32.AND P2, PT, R36, RZ, PT ;  /* 0x000000ff2400720c */ /* 0x000fe20003f46070 */
[----:B------:R-:W-:Y:S01]  /*eaf0*/  FADD.FTZ R72, R136, -R72 ;  /* 0x8000004888487221 */ /* 0x000fe20000010000 */
[----:B------:R-:W-:Y:S01]  /*eb00*/  FFMA.FTZ R90, R11, R75, R110 ;  /* 0x0000004b0b5a7223 */ /* 0x000fe2000001006e */
[----:B------:R-:W-:Y:S01]  /*eb10*/  FADD.FTZ R84, R149, -R84 ;  /* 0x8000005495547221 */ /* 0x000fe20000010000 */
[----:B------:R-:W-:Y:S01]  /*eb20*/  FADD.FTZ R85, R170, -R85 ;  /* 0x80000055aa557221 */ /* 0x000fe20000010000 */
[----:B------:R-:W-:Y:S01]  /*eb30*/  FADD.FTZ R74, R151, -R74 ;  /* 0x8000004a974a7221 */ /* 0x000fe20000010000 */
[----:B------:R-:W-:Y:S01]  /*eb40*/  FADD.FTZ R73, R146, -R73 ;  /* 0x8000004992497221 */ /* 0x000fe20000010000 */
[----:B------:R-:W-:Y:S01]  /*eb50*/  FFMA.FTZ R86, R11, R86, R114 ;  /* 0x000000560b567223 */ /* 0x000fe20000010072 */
[----:B------:R-:W-:Y:S01]  /*eb60*/  FMUL.FTZ R75, R87, UR13 ;  /* 0x0000000d574b7c20 */ /* 0x000fe20008410000 */
[----:B------:R-:W-:Y:S01]  /*eb70*/  ISETP.GE.U32.AND.EX P2, PT, R37, 0x1000000, PT, P2 ;  /* 0x010000002500780c */ /* 0x000fe20003f46120 */
        /* <DEDUP_REMOVED lines=8> */
[----:B------:R-:W-:-:S02]  /*ec00*/  FSEL R11, R75, RZ, P2 ;  /* 0x000000ff4b0b7208 */ /* 0x000fc40001000000 */
[----:B------:R-:W-:Y:S02]  /*ec10*/  LOP3.LUT P2, RZ, R37, 0xff0000, RZ, 0xc0, !PT ;  /* 0x00ff000025ff7812 */ /* 0x000fe4000784c0ff */
[----:B------:R-:W-:Y:S02]  /*ec20*/  ISETP.GE.U32.AND P5, PT, R38, RZ, PT ;  /* 0x000000ff2600720c */ /* 0x000fe40003fa6070 */
[C---:B------:R-:W-:Y:S02]  /*ec30*/  FSEL R73, R72.reuse, RZ, P6 ;  /* 0x000000ff48497208 */ /* 0x040fe40003000000 */
[----:B------:R-:W-:Y:S02]  /*ec40*/  FSEL R72, R72, RZ, P2 ;  /* 0x000000ff48487208 */ /* 0x000fe40001000000 */
[----:B------:R-:W-:Y:S02]  /*ec50*/  ISETP.GE.U32.AND.EX P5, PT, R39, 0x1000000, PT, P5 ;  /* 0x010000002700780c */ /* 0x000fe40003fa6150 */
[----:B------:R-:W-:Y:S01]  /*ec60*/  F2FP.BF16.F32.PACK_AB R119, R11, R72 ;  /* 0x000000480b77723e */ /* 0x000fe200000010ff */
[----:B------:R-:W-:Y:S01]  /*ec70*/  FMUL.FTZ R72, R85, UR13 ;  /* 0x0000000d55487c20 */ /* 0x000fe20008410000 */
[----:B------:R-:W-:-:S02]  /*ec80*/  FSEL R75, R75, RZ, P5 ;  /* 0x000000ff4b4b7208 */ /* 0x000fc40002800000 */
[----:B------:R-:W-:Y:S02]  /*ec90*/  LOP3.LUT P6, RZ, R37, 0xff, RZ, 0xc0, !PT ;  /* 0x000000ff25ff7812 */ /* 0x000fe400078cc0ff */
[C---:B------:R-:W-:Y:S02]  /*eca0*/  LOP3.LUT P5, RZ, R39.reuse, 0xff, RZ, 0xc0, !PT ;  /* 0x000000ff27ff7812 */ /* 0x040fe400078ac0ff */
[----:B------:R-:W-:Y:S02]  /*ecb0*/  LOP3.LUT P2, RZ, R39, 0xff00, RZ, 0xc0, !PT ;  /* 0x0000ff0027ff7812 */ /* 0x000fe4000784c0ff */
[----:B------:R-:W-:Y:S02]  /*ecc0*/  F2FP.BF16.F32.PACK_AB R75, R75, R73 ;  /* 0x000000494b4b723e */ /* 0x000fe400000010ff */
[----:B------:R-:W-:Y:S02]  /*ecd0*/  FSEL R11, R74, RZ, P6 ;  /* 0x000000ff4a0b7208 */ /* 0x000fe40003000000 */
[----:B------:R-:W-:-:S02]  /*ece0*/  LOP3.LUT P6, RZ, R37, 0xff00, RZ, 0xc0, !PT ;  /* 0x0000ff0025ff7812 */ /* 0x000fc400078cc0ff */
[----:B------:R-:W-:Y:S02]  /*ecf0*/  FSEL R74, R74, RZ, P5 ;  /* 0x000000ff4a4a7208 */ /* 0x000fe40002800000 */
[C---:B------:R-:W-:Y:S02]  /*ed00*/  FSEL R73, R72.reuse, RZ, P2 ;  /* 0x000000ff48497208 */ /* 0x040fe40001000000 */
[----:B------:R-:W-:Y:S02]  /*ed10*/  FSEL R72, R72, RZ, P6 ;  /* 0x000000ff48487208 */ /* 0x000fe40003000000 */
[----:B------:R-:W-:Y:S01]  /*ed20*/  F2FP.BF16.F32.PACK_AB R74, R73, R74 ;  /* 0x0000004a494a723e */ /* 0x000fe200000010ff */
[----:B------:R-:W-:Y:S01]  /*ed30*/  FMUL.FTZ R73, R90, UR13 ;  /* 0x0000000d5a497c20 */ /* 0x000fe20008410000 */
[----:B------:R-:W-:Y:S02]  /*ed40*/  LOP3.LUT P6, RZ, R36, 0xff0000, RZ, 0xc0, !PT ;  /* 0x00ff000024ff7812 */ /* 0x000fe400078cc0ff */
[----:B------:R-:W-:Y:S01]  /*ed50*/  F2FP.BF16.F32.PACK_AB R118, R72, R11 ;  /* 0x0000000b4876723e */ /* 0x000fe200000010ff */
[----:B------:R-:W-:Y:S01]  /*ed60*/  FMUL.FTZ R72, R91, UR13 ;  /* 0x0000000d5b487c20 */ /* 0x000fe20008410000 */
[----:B------:R-:W-:-:S02]  /*ed70*/  LOP3.LUT P2, RZ, R38, 0xff000000, RZ, 0xc0, !PT ;  /* 0xff00000026ff7812 */ /* 0x000fc4000784c0ff */
[C---:B------:R-:W-:Y:S02]  /*ed80*/  FSEL R11, R73.reuse, RZ, P6 ;  /* 0x000000ff490b7208 */ /* 0x040fe40003000000 */
[----:B------:R-:W-:Y:S02]  /*ed90*/  LOP3.LUT P6, RZ, R36, 0xff000000, RZ, 0xc0, !PT ;  /* 0xff00000024ff7812 */ /* 0x000fe400078cc0ff */
[----:B------:R-:W-:Y:S02]  /*eda0*/  FSEL R116, R72, RZ, P2 ;  /* 0x000000ff48747208 */ /* 0x000fe40001000000 */
[----:B------:R-:W-:Y:S02]  /*edb0*/  LOP3.LUT P5, RZ, R38, 0xff0000, RZ, 0xc0, !PT ;  /* 0x00ff000026ff7812 */ /* 0x000fe400078ac0ff */
[----:B------:R-:W-:Y:S02]  /*edc0*/  FSEL R72, R72, RZ, P6 ;  /* 0x000000ff48487208 */ /* 0x000fe40003000000 */
[----:B------:R-:W-:-:S02]  /*edd0*/  FSEL R73, R73, RZ, P5 ;  /* 0x000000ff49497208 */ /* 0x000fc40002800000 */
[----:B------:R-:W-:Y:S01]  /*ede0*/  F2FP.BF16.F32.PACK_AB R117, R72, R11 ;  /* 0x0000000b4875723e */ /* 0x000fe200000010ff */
[----:B------:R-:W-:Y:S01]  /*edf0*/  FMUL.FTZ R72, R89, UR13 ;  /* 0x0000000d59487c20 */ /* 0x000fe20008410000 */
[----:B------:R-:W-:Y:S02]  /*ee00*/  LOP3.LUT P6, RZ, R36, 0xff00, RZ, 0xc0, !PT ;  /* 0x0000ff0024ff7812 */ /* 0x000fe400078cc0ff */
[----:B------:R-:W-:Y:S01]  /*ee10*/  F2FP.BF16.F32.PACK_AB R73, R116, R73 ;  /* 0x000000497449723e */ /* 0x000fe200000010ff */
[----:B------:R-:W-:Y:S01]  /*ee20*/  FMUL.FTZ R116, R88, UR13 ;  /* 0x0000000d58747c20 */ /* 0x000fe20008410000 */
[----:B------:R-:W-:Y:S02]  /*ee30*/  LOP3.LUT P5, RZ, R38, 0xff, RZ, 0xc0, !PT ;  /* 0x000000ff26ff7812 */ /* 0x000fe400078ac0ff */
[----:B------:R-:W-:Y:S02]  /*ee40*/  FSEL R11, R72, RZ, P6 ;  /* 0x000000ff480b7208 */ /* 0x000fe40003000000 */
        /* <DEDUP_REMOVED lines=8> */
.L_x_2232:
[-CC-:B------:R-:W-:Y:S01]  /*eed0*/  FFMA.FTZ R118, R171, R121.reuse, R120.reuse ;  /* 0x00000079ab767223 */ /* 0x180fe20000010078 */
[-CC-:B0123--:R-:W-:Y:S01]  /*eee0*/  FFMA.FTZ R75, R181, R121.reuse, R120.reuse ;  /* 0x00000079b54b7223 */ /* 0x18ffe20000010078 */
[-CC-:B------:R-:W-:Y:S01]  /*eef0*/  FFMA.FTZ R74, R150, R121.reuse, R120.reuse ;  /* 0x00000079964a7223 */ /* 0x180fe20000010078 */
[-C--:B------:R-:W-:Y:S01]  /*ef00*/  FFMA.FTZ R117, R169, R121.reuse, R120 ;  /* 0x00000079a9757223 */ /* 0x080fe20000010078 */
[----:B------:R-:W-:Y:S01]  /*ef10*/  FADD.FTZ R118, R172, -R118 ;  /* 0x80000076ac767221 */ /* 0x000fe20000010000 */
[-CC-:B------:R-:W-:Y:S01]  /*ef20*/  FFMA.FTZ R73, R147, R121.reuse, R120.reuse ;  /* 0x0000007993497223 */ /* 0x180fe20000010078 */
[-CC-:B------:R-:W-:Y:S01]  /*ef30*/  FFMA.FTZ R116, R152, R121.reuse, R120.reuse ;  /* 0x0000007998747223 */ /* 0x180fe20000010078 */
[-CC-:B------:R-:W-:Y:S01]  /*ef40*/  FFMA.FTZ R72, R145, R121.reuse, R120.reuse ;  /* 0x0000007991487223 */ /* 0x180fe20000010078 */
[----:B------:R-:W-:Y:S01]  /*ef50*/  FFMA.FTZ R119, R35, R121, R120 ;  /* 0x0000007923777223 */ /* 0x000fe20000010078 */
[----:B-----5:R-:W-:Y:S01]  /*ef60*/  FFMA.FTZ R118, R11, R118, R114 ;  /* 0x000000760b767223 */ /* 0x020fe20000010072 */
        /* <DEDUP_REMOVED lines=9> */
[C---:B------:R-:W-:Y:S01]  /*f000*/  FFMA.FTZ R75, R11.reuse, R75, R115 ;  /* 0x0000004b0b4b7223 */ /* 0x040fe20000010073 */
[C---:B------:R-:W-:Y:S01]  /*f010*/  FFMA.FTZ R74, R11.reuse, R74, R112 ;  /* 0x0000004a0b4a7223 */ /* 0x040fe20000010070 */
[C---:B------:R-:W-:Y:S01]  /*f020*/  FFMA.FTZ R117, R11.reuse, R117, R113 ;  /* 0x000000750b757223 */ /* 0x040fe20000010071 */
[C---:B------:R-:W-:Y:S01]  /*f030*/  FFMA.FTZ R73, R11.reuse, R73, R110 ;  /* 0x000000490b497223 */ /* 0x040fe2000001006e */
[C---:B------:R-:W-:Y:S01]  /*f040*/  FFMA.FTZ R116, R11.reuse, R116, R111 ;  /* 0x000000740b747223 */ /* 0x040fe2000001006f */
[C---:B------:R-:W-:Y:S01]  /*f050*/  FFMA.FTZ R72, R11.reuse, R72, R109 ;  /* 0x000000480b487223 */ /* 0x040fe2000001006d */
[----:B------:R-:W-:Y:S01]  /*f060*/  ISETP.GE.U32.AND P5, PT, R38, RZ, PT ;  /* 0x000000ff2600720c */ /* 0x000fe20003fa6070 */
[----:B------:R-:W-:Y:S01]  /*f070*/  FFMA.FTZ R11, R11, R119, R108 ;  /* 0x000000770b0b7223 */ /* 0x000fe2000001006c */
        /* <DEDUP_REMOVED lines=48> */
.L_x_2231:
        /* <DEDUP_REMOVED lines=15> */
[C---:B-----5:R-:W-:Y:S01]  /*f470*/  FMUL.FTZ R87, R11.reuse, R87 ;  /* 0x000000570b577220 */ /* 0x060fe20000410000 */
[----:B------:R-:W-:Y:S01]  /*f480*/  ISETP.GE.U32.AND P2, PT, R36, RZ, PT ;  /* 0x000000ff2400720c */ /* 0x000fe20003f46070 */
[----:B------:R-:W-:Y:S01]  /*f490*/  FADD.FTZ R72, R136, -R72 ;  /* 0x8000004888487221 */ /* 0x000fe20000010000 */
[----:B------:R-:W-:Y:S01]  /*f4a0*/  FMUL.FTZ R90, R11, R75 ;  /* 0x0000004b0b5a7220 */ /* 0x000fe20000410000 */
[----:B------:R-:W-:Y:S01]  /*f4b0*/  FADD.FTZ R84, R149, -R84 ;  /* 0x8000005495547221 */ /* 0x000fe20000010000 */
[----:B------:R-:W-:Y:S01]  /*f4c0*/  FADD.FTZ R85, R170, -R85 ;  /* 0x80000055aa557221 */ /* 0x000fe20000010000 */
[----:B------:R-:W-:Y:S01]  /*f4d0*/  FADD.FTZ R74, R151, -R74 ;  /* 0x8000004a974a7221 */ /* 0x000fe20000010000 */
[----:B------:R-:W-:Y:S01]  /*f4e0*/  FADD.FTZ R73, R146, -R73 ;  /* 0x8000004992497221 */ /* 0x000fe20000010000 */
[----:B------:R-:W-:Y:S01]  /*f4f0*/  FMUL.FTZ R86, R11, R86 ;  /* 0x000000560b567220 */ /* 0x000fe20000410000 */
[----:B------:R-:W-:Y:S01]  /*f500*/  FMUL.FTZ R75, R87, UR13 ;  /* 0x0000000d574b7c20 */ /* 0x000fe20008410000 */
[----:B------:R-:W-:Y:S01]  /*f510*/  ISETP.GE.U32.AND.EX P2, PT, R37, 0x1000000, PT, P2 ;  /* 0x010000002500780c */ /* 0x000fe20003f46120 */
[C---:B------:R-:W-:Y:S01]  /*f520*/  FMUL.FTZ R88, R11.reuse, R72 ;  /* 0x000000480b587220 */ /* 0x040fe20000410000 */
        /* <DEDUP_REMOVED lines=52> */
.L_x_2234:
        /* <DEDUP_REMOVED lines=24> */
[C---:B------:R-:W-:Y:S01]  /*f9f0*/  FMUL.FTZ R72, R11.reuse, R72 ;  /* 0x000000480b487220 */ /* 0x040fe20000410000 */
        /* <DEDUP_REMOVED lines=50> */
.L_x_2230:
[----:B------:R-:W-:-:S04]  /*fd20*/  UISETP.NE.U32.AND UP0, UPT, UR24, URZ, UPT ;  /* 0x000000ff1800728c */ /* 0x000fc8000bf05070 */
[----:B------:R-:W-:-:S09]  /*fd30*/  UISETP.NE.AND.EX UP0, UPT, UR25, URZ, UPT, UP0 ;  /* 0x000000ff1900728c */ /* 0x000fd2000bf05300 */
[----:B------:R-:W-:Y:S05]  /*fd40*/  BRA.U !UP0, `(.L_x_2235) ;  /* 0x0000000508c07547 */ /* 0x000fea000b800000 */
        /* <DEDUP_REMOVED lines=21> */
[----:B------:R-:W-:Y:S01]  /*fea0*/  ISETP.GE.U32.AND P2, PT, R36, RZ, PT ;  /* 0x000000ff2400720c */ /* 0x000fe20003f46070 */
[C---:B------:R-:W-:Y:S01]  /*feb0*/  FFMA.FTZ R86, R11.reuse, R86, R114 ;  /* 0x000000560b567223 */ /* 0x040fe20000010072 */
[C---:B------:R-:W-:Y:S01]  /*fec0*/  FFMA.FTZ R88, R11.reuse, R88, R108 ;  /* 0x000000580b587223 */ /* 0x040fe2000001006c */
[C---:B------:R-:W-:Y:S01]  /*fed0*/  FFMA.FTZ R89, R11.reuse, R89, R109 ;  /* 0x000000590b597223 */ /* 0x040fe2000001006d */
[C---:B------:R-:W-:Y:S01]  /*fee0*/  FFMA.FTZ R90, R11.reuse, R90, R110 ;  /* 0x0000005a0b5a7223 */ /* 0x040fe2000001006e */
[C---:B------:R-:W-:Y:S01]  /*fef0*/  FFMA.FTZ R91, R11.reuse, R91, R111 ;  /* 0x0000005b0b5b7223 */ /* 0x040fe2000001006f */
[C---:B------:R-:W-:Y:S01]  /*ff00*/  FFMA.FTZ R84, R11.reuse, R84, R112 ;  /* 0x000000540b547223 */ /* 0x040fe20000010070 */
[----:B------:R-:W-:Y:S01]  /*ff10*/  FFMA.FTZ R85, R11, R85, R113 ;  /* 0x000000550b557223 */ /* 0x000fe20000010071 */
[----:B------:R-:W-:Y:S01]  /*ff20*/  FMUL.FTZ R11, R87, UR13 ;  /* 0x0000000d570b7c20 */ /* 0x000fe20008410000 */
[----:B------:R-:W-:Y:S01]  /*ff30*/  ISETP.GE.U32.AND.EX P2, PT, R37, 0x1000000, PT, P2 ;  /* 0x010000002500780c */ /* 0x000fe20003f46120 */
[----:B------:R-:W-:Y:S01]  /*ff40*/  FMUL.FTZ R116, R86, UR13 ;  /* 0x0000000d56747c20 */ /* 0x000fe20008410000 */
[----:B------:R-:W-:Y:S01]  /*ff50*/  FMUL.FTZ R118, R85, UR13 ;  /* 0x0000000d55767c20 */ /* 0x000fe20008410000 */
[----:B------:R-:W-:Y:S01]  /*ff60*/  LOP3.LUT P5, RZ, R37, 0xff, RZ, 0xc0, !PT ;  /* 0x000000ff25ff7812 */ /* 0x000fe200078ac0ff */
[----:B------:R-:W-:Y:S01]  /*ff70*/  FMUL.FTZ R117, R90, UR13 ;  /* 0x0000000d5a757c20 */ /* 0x000fe20008410000 */
[----:B------:R-:W-:Y:S01]  /*ff80*/  FSEL R119, R11, RZ, P2 ;  /* 0x000000ff0b777208 */ /* 0x000fe20001000000 */
[----:B------:R-:W-:Y:S01]  /*ff90*/  FMUL.FTZ R11, R84, UR13 ;  /* 0x0000000d540b7c20 */ /* 0x000fe20008410000 */
[----:B------:R-:W-:Y:S01]  /*ffa0*/  LOP3.LUT P2, RZ, R37, 0xff00, RZ, 0xc0, !PT ;  /* 0x0000ff0025ff7812 */ /* 0x000fe2000784c0ff */
[----:B------:R-:W-:Y:S01]  /*ffb0*/  FMUL.FTZ R120, R91, UR13 ;  /* 0x0000000d5b787c20 */ /* 0x000fe20008410000 */
[----:B------:R-:W-:-:S02]  /*ffc0*/  LOP3.LUT P6, RZ, R37, 0xff0000, RZ, 0xc0, !PT ;  /* 0x00ff000025ff7812 */ /* 0x000fc400078cc0ff */
[----:B------:R-:W-:Y:S02]  /*ffd0*/  FSEL R11, R11, RZ, P5 ;  /* 0x000000ff0b0b7208 */ /* 0x000fe40002800000 */
[----:B------:R-:W-:Y:S02]  /*ffe0*/  FSEL R118, R118, RZ, P2 ;  /* 0x000000ff76767208 */ /* 0x000fe40001000000 */
[----:B------:R-:W-:Y:S02]  /*fff0*/  FSEL R116, R116, RZ, P6 ;  /* 0x000000ff74747208 */ /* 0x000fe40003000000 */
[----:B------:R-:W-:Y:S01]  /*10000*/  F2FP.BF16.F32.PACK_AB R118, R118, R11 ;  /* 0x0000000b7676723e */ /* 0x000fe200000010ff */
[----:B------:R-:W-:Y:S01]  /*10010*/  FMUL.FTZ R11, R88, UR13 ;  /* 0x0000000d580b7c20 */ /* 0x000fe20008410000 */
[----:B------:R-:W-:Y:S02]  /*10020*/  LOP3.LUT P6, RZ, R36, 0xff, RZ, 0xc0, !PT ;  /* 0x000000ff24ff7812 */ /* 0x000fe400078cc0ff */
[----:B------:R-:W-:Y:S01]  /*10030*/  F2FP.BF16.F32.PACK_AB R119, R119, R116 ;  /* 0x000000747777723e */ /* 0x000fe200000010ff */
        /* <DEDUP_REMOVED lines=8> */
[----:B------:R-:W-:Y:S02]  /*100c0*/  F2FP.BF16.F32.PACK_AB R117, R120, R117 ;  /* 0x000000757875723e */ /* 0x000fe400000010ff */
[----:B------:R-:W-:Y:S01]  /*100d0*/  F2FP.BF16.F32.PACK_AB R116, R116, R11 ;  /* 0x0000000b7474723e */ /* 0x000fe200000010ff */
[----:B------:R-:W-:Y:S06]  /*100e0*/  BRA `(.L_x_2233) ;  /* 0x0000000800947947 */ /* 0x000fec0003800000 */
.L_x_2236:
[-CC-:B------:R-:W-:Y:S01]  /*100f0*/  FFMA.FTZ R116, R171, R121.reuse, R120.reuse ;  /* 0x00000079ab747223 */ /* 0x180fe20000010078 */
[----:B------:R-:W-:Y:S01]  /*10100*/  FFMA.FTZ R117, R181, R121, R120 ;  /* 0x00000079b5757223 */ /* 0x000fe20000010078 */
[----:B------:R-:W-:Y:S02]  /*10110*/  ISETP.GE.U32.AND P2, PT, R36, RZ, PT ;  /* 0x000000ff2400720c */ /* 0x000fe40003f46070 */
[----:B------:R-:W-:Y:S01]  /*10120*/  FADD.FTZ R116, R172, -R116 ;  /* 0x80000074ac747221 */ /* 0x000fe20000010000 */
[----:B------:R-:W-:Y:S01]  /*10130*/  FADD.FTZ R117, R182, -R117 ;  /* 0x80000075b6757221 */ /* 0x000fe20000010000 */
[----:B------:R-:W-:Y:S02]  /*10140*/  LOP3.LUT P5, RZ, R37, 0xff0000, RZ, 0xc0, !PT ;  /* 0x00ff000025ff7812 */ /* 0x000fe400078ac0ff */
[C---:B-----5:R-:W-:Y:S01]  /*10150*/  FFMA.FTZ R116, R11.reuse, R116, R114 ;  /* 0x000000740b747223 */ /* 0x060fe20000010072 */
[----:B------:R-:W-:Y:S01]  /*10160*/  FFMA.FTZ R117, R11, R117, R115 ;  /* 0x000000750b757223 */ /* 0x000fe20000010073 */
        /* <DEDUP_REMOVED lines=44> */
[----:B------:R-:W-:Y:S01]  /*10430*/  F2FP.BF16.F32.PACK_AB R116, R116, R11 ;  /* 0x0000000b7474723e */ /* 0x000fe200000010ff */
[----:B------:R-:W-:Y:S06]  /*10440*/  BRA `(.L_x_2233) ;  /* 0x0000000400bc7947 */ /* 0x000fec0003800000 */
.L_x_2235:
        /* <DEDUP_REMOVED lines=58> */
.L_x_2237:
        /* <DEDUP_REMOVED lines=53> */
.L_x_2233:
        /* <DEDUP_REMOVED lines=10> */
.L_x_2229:
[----:B------:R-:W-:Y:S05]  /*10be0*/  BSYNC.RECONVERGENT B1 ;  /* 0x0000000000017941 */ /* 0x000fea0003800200 */
.L_x_2228:
[----:B01234-:R-:W0:Y:S02]  /*10bf0*/  LDC.64 R116, c[0x0][0x380] ;  /* 0x0000e000ff747b82 */ /* 0x01fe240000000a00 */
[----:B0-----:R-:W-:-:S04]  /*10c00*/  LEA R203, R116, R203, 0x2 ;  /* 0x000000cb74cb7211 */ /* 0x001fc800078e10ff */
[----:B------:R-:W-:-:S13]  /*10c10*/  ISETP.GE.AND P0, PT, R203, R117, PT ;  /* 0x00000075cb00720c */ /* 0x000fda0003f06270 */
[----:B------:R-:W-:Y:S05]  /*10c20*/  @!P0 BRA `(.L_x_2238) ;  /* 0xffffff10005c8947 */ /* 0x000fea000383ffff */
.L_x_2176:
[----:B------:R-:W-:Y:S05]  /*10c30*/  BSYNC B0 ;  /* 0x0000000000007941 */ /* 0x000fea0003800000 */
.L_x_2175:
        /* <DEDUP_REMOVED lines=54> */
[----:B--2---:R-:W-:Y:S04]  /*10fa0*/  STS.128 [R2+0x800], R84 ;  /* 0x0008005402007388 */ /* 0x004fe80000000c00 */
[----:B---3--:R-:W-:Y:S04]  /*10fb0*/  STS.128 [R2+0x410], R148 ;  /* 0x0004109402007388 */ /* 0x008fe80000000c00 */
[----:B----4-:R-:W-:Y:S04]  /*10fc0*/  STS.128 [R2+0x400], R112 ;  /* 0x0004007002007388 */ /* 0x010fe80000000c00 */
[----:B------:R-:W-:Y:S04]  /*10fd0*/  STS.128 [R2], R36 ;  /* 0x0000002402007388 */ /* 0x000fe80000000c00 */
[----:B------:R-:W-:Y:S04]  /*10fe0*/  STS.128 [R2+0x10], R108 ;  /* 0x0000106c02007388 */ /* 0x000fe80000000c00 */
[----:B------:R-:W-:Y:S04]  /*10ff0*/  STS.128 [R2+0x810], R88 ;  /* 0x0008105802007388 */ /* 0x000fe80000000c00 */
[----:B------:R-:W-:Y:S04]  /*11000*/  STS.128 [R2+0xc00], R72 ;  /* 0x000c004802007388 */ /* 0x000fe80000000c00 */
        /* <DEDUP_REMOVED lines=41> */
[----:B------:R-:W3:Y:S04]  /*112a0*/  LDL.LU R36, [R1+0x148] ;  /* 0x0001480001247983 */ /* 0x000ee80000300800 */
[----:B------:R-:W3:Y:S04]  /*112b0*/  LDL.LU R37, [R1+0x14c] ;  /* 0x00014c0001257983 */ /* 0x000ee80000300800 */
[----:B------:R-:W3:Y:S04]  /*112c0*/  LDL.LU R38, [R1+0x150] ;  /* 0x0001500001267983 */ /* 0x000ee80000300800 */
[----:B------:R-:W3:Y:S04]  /*112d0*/  LDL.LU R39, [R1+0x154] ;  /* 0x0001540001277983 */ /* 0x000ee80000300800 */
        /* <DEDUP_REMOVED lines=28> */
[----:B------:R-:W0:Y:S04]  /*114a0*/  LDS R93, [R3+0x2a00] ;  /* 0x002a0000035d7984 */ /* 0x000e280000000800 */
        /* <DEDUP_REMOVED lines=19> */
[----:B--2---:R2:W-:Y:S04]  /*115e0*/  STS.128 [R2+0x410], R148 ;  /* 0x0004109402007388 */ /* 0x0045e80000000c00 */
[----:B--2---:R-:W2:Y:S04]  /*115f0*/  LDL.LU R148, [R1] ;  /* 0x0000000001947983 */ /* 0x004ea80000300800 */
[----:B------:R-:W2:Y:S04]  /*11600*/  LDL.LU R149, [R1+0x4] ;  /* 0x0000040001957983 */ /* 0x000ea80000300800 */
[----:B------:R-:W2:Y:S04]  /*11610*/  LDL.LU R150, [R1+0x8] ;  /* 0x0000080001967983 */ /* 0x000ea80000300800 */
[----:B------:R-:W2:Y:S04]  /*11620*/  LDL.LU R151, [R1+0xc] ;  /* 0x00000c0001977983 */ /* 0x000ea80000300800 */
[----:B----4-:R-:W-:Y:S04]  /*11630*/  STS.128 [R2+0x10], R108 ;  /* 0x0000106c02007388 */ /* 0x010fe80000000c00 */
[----:B---3--:R-:W-:Y:S04]  /*11640*/  STS.128 [R2+0x400], R112 ;  /* 0x0004007002007388 */ /* 0x008fe80000000c00 */
[----:B------:R-:W-:Y:S04]  /*11650*/  STS.128 [R2+0x800], R84 ;  /* 0x0008005402007388 */ /* 0x000fe80000000c00 */
[----:B------:R-:W-:Y:S04]  /*11660*/  STS.128 [R2+0x810], R72 ;  /* 0x0008104802007388 */ /* 0x000fe80000000c00 */
[----:B------:R-:W-:Y:S04]  /*11670*/  STS.128 [R2], R36 ;  /* 0x0000002402007388 */ /* 0x000fe80000000c00 */
        /* <DEDUP_REMOVED lines=98> */
[----:B--2---:R-:W-:Y:S04]  /*11ca0*/  STS.128 [R2], R148 ;  /* 0x0000009402007388 */ /* 0x004fe80000000c00 */
        /* <DEDUP_REMOVED lines=11> */
[----:B-1----:R-:W-:-:S03]  /*11d60*/  FADD.FTZ R94, R91, R94 ;  /* 0x0000005e5b5e7221 */ /* 0x002fc60000010000 */
[----:B------:R-:W-:Y:S01]  /*11d70*/  FADD.FTZ R105, R90, R97 ;  /* 0x000000615a697221 */ /* 0x000fe20000010000 */
[----:B------:R-:W-:Y:S01]  /*11d80*/  FADD.FTZ R103, R92, R95 ;  /* 0x0000005f5c677221 */ /* 0x000fe20000010000 */
[----:B---3--:R-:W-:Y:S01]  /*11d90*/  FADD.FTZ R99, RZ, R99 ;  /* 0x00000063ff637221 */ /* 0x008fe20000010000 */
[----:B------:R-:W0:Y:S04]  /*11da0*/  LDS R112, [R3] ;  /* 0x0000000003707984 */ /* 0x000e280000000800 */
[----:B------:R-:W1:Y:S04]  /*11db0*/  LDS R93, [R3+0x1400] ;  /* 0x00140000035d7984 */ /* 0x000e680000000800 */
[----:B------:R-:W2:Y:S04]  /*11dc0*/  LDS R91, [R3+0x200] ;  /* 0x00020000035b7984 */ /* 0x000ea80000000800 */
[----:B------:R-:W3:Y:S04]  /*11dd0*/  LDS R90, [R3+0x2800] ;  /* 0x00280000035a7984 */ /* 0x000ee80000000800 */
[----:B------:R-:W3:Y:S04]  /*11de0*/  LDS R2, [R3+0x1600] ;  /* 0x0016000003027984 */ /* 0x000ee80000000800 */
[----:B------:R-:W3:Y:S04]  /*11df0*/  LDS R135, [R3+0x3c00] ;  /* 0x003c000003877984 */ /* 0x000ee80000000800 */
[----:B------:R-:W3:Y:S01]  /*11e00*/  LDS R97, [R3+0x2a00] ;  /* 0x002a000003617984 */ /* 0x000ee20000000800 */
[----:B------:R-:W-:-:S03]  /*11e10*/  FADD.FTZ R96, RZ, R96 ;  /* 0x00000060ff607221 */ /* 0x000fc60000010000 */
[----:B------:R-:W3:Y:S01]  /*11e20*/  LDS R92, [R3+0x400] ;  /* 0x00040000035c7984 */ /* 0x000ee20000000800 */
[----:B----4-:R-:W-:-:S03]  /*11e30*/  FADD.FTZ R99, R99, R100 ;  /* 0x0000006463637221 */ /* 0x010fc60000010000 */
[----:B------:R-:W4:Y:S01]  /*11e40*/  LDS R137, [R3+0x3e00] ;  /* 0x003e000003897984 */ /* 0x000f220000000800 */
[----:B------:R-:W4:Y:S03]  /*11e50*/  LDC R100, c[0x0][0x388] ;  /* 0x0000e200ff647b82 */ /* 0x000f260000000800 */
[----:B------:R-:W4:Y:S01]  /*11e60*/  LDS R95, [R3+0x1800] ;  /* 0x00180000035f7984 */ /* 0x000f220000000800 */
[----:B------:R-:W-:-:S03]  /*11e70*/  FADD.FTZ R96, R96, R101 ;  /* 0x0000006560607221 */ /* 0x000fc60000010000 */
[----:B------:R-:W4:Y:S01]  /*11e80*/  LDS R101, [R3+0x2c00] ;  /* 0x002c000003657984 */ /* 0x000f220000000800 */
[----:B------:R-:W4:Y:S03]  /*11e90*/  S2UR UR4, SR_CTAID.X ;  /* 0x00000000000479c3 */ /* 0x000f260000002500 */
[----:B------:R-:W4:Y:S01]  /*11ea0*/  LDS R139, [R3+0x4000] ;  /* 0x00400000038b7984 */ /* 0x000f220000000800 */
[----:B------:R-:W-:Y:S01]  /*11eb0*/  FADD.FTZ R98, RZ, R98 ;  /* 0x00000062ff627221 */ /* 0x000fe20000010000 */
[----:B0-----:R-:W-:-:S03]  /*11ec0*/  FADD.FTZ R112, RZ, R112 ;  /* 0x00000070ff707221 */ /* 0x001fc60000010000 */
[----:B------:R-:W-:Y:S01]  /*11ed0*/  FADD.FTZ R98, R98, R107 ;  /* 0x0000006b62627221 */ /* 0x000fe20000010000 */
[----:B------:R-:W-:Y:S01]  /*11ee0*/  FADD.FTZ R107, R94, R89 ;  /* 0x000000595e6b7221 */ /* 0x000fe20000010000 */
[----:B-1----:R-:W-:Y:S01]  /*11ef0*/  FADD.FTZ R93, R112, R93 ;  /* 0x0000005d705d7221 */ /* 0x002fe20000010000 */
[----:B--2---:R-:W-:-:S03]  /*11f00*/  FADD.FTZ R91, RZ, R91 ;  /* 0x0000005bff5b7221 */ /* 0x004fc60000010000 */
[----:B---3--:R-:W-:Y:S01]  /*11f10*/  FADD.FTZ R90, R93, R90 ;  /* 0x0000005a5d5a7221 */ /* 0x008fe20000010000 */
[----:B------:R-:W-:Y:S01]  /*11f20*/  FADD.FTZ R2, R91, R2 ;  /* 0x000000025b027221 */ /* 0x000fe20000010000 */
[----:B------:R-:W-:Y:S01]  /*11f30*/  ISETP.GE.U32.AND P4, PT, R23, 0x80, PT ;  /* 0x000000801700780c */ /* 0x000fe20003f86070 */
[----:B----4-:R-:W-:Y:S02]  /*11f40*/  IMAD R89, R100, UR4, RZ ;  /* 0x0000000464597c24 */ /* 0x010fe4000f8e02ff */
[----:B------:R-:W-:-:S03]  /*11f50*/  FADD.FTZ R135, R90, R135 ;  /* 0x000000875a877221 */ /* 0x000fc60000010000 */
[----:B------:R-:W-:Y:S01]  /*11f60*/  IADD3 R89, P0, PT, R89, R0, RZ ;  /* 0x0000000059597210 */ /* 0x000fe20007f1e0ff */
[----:B------:R-:W-:Y:S01]  /*11f70*/  FADD.FTZ R2, R2, R97 ;  /* 0x0000006102027221 */ /* 0x000fe20000010000 */
[----:B------:R-:W-:Y:S01]  /*11f80*/  FADD.FTZ R106, RZ, R106 ;  /* 0x0000006aff6a7221 */ /* 0x000fe20000010000 */
[----:B------:R-:W-:Y:S01]  /*11f90*/  FADD.FTZ R108, RZ, R108 ;  /* 0x0000006cff6c7221 */ /* 0x000fe20000010000 */
[----:B------:R-:W-:Y:S01]  /*11fa0*/  IADD3.X R90, PT, PT, RZ, RZ, RZ, P0, !PT ;  /* 0x000000ffff5a7210 */ /* 0x000fe200007fe4ff */
[----:B------:R-:W-:Y:S01]  /*11fb0*/  FADD.FTZ R110, RZ, R110 ;  /* 0x0000006eff6e7221 */ /* 0x000fe20000010000 */
[----:B------:R-:W-:Y:S01]  /*11fc0*/  FADD.FTZ R92, RZ, R92 ;  /* 0x0000005cff5c7221 */ /* 0x000fe20000010000 */
[C---:B------:R-:W-:Y:S01]  /*11fd0*/  SHF.L.U32 R0, R89.reuse, 0x2, RZ ;  /* 0x0000000259007819 */ /* 0x040fe200000006ff */
        /* <DEDUP_REMOVED lines=54> */
.L_x_2240:
[----:B------:R-:W-:Y:S05]  /*12340*/  BSYNC.RECONVERGENT B0 ;  /* 0x0000000000007941 */ /* 0x000fea0003800200 */
.L_x_2239:
        /* <DEDUP_REMOVED lines=22> */
.L_x_2242:
[----:B------:R-:W-:Y:S05]  /*124b0*/  BSYNC.RECONVERGENT B0 ;  /* 0x0000000000007941 */ /* 0x000fea0003800200 */
.L_x_2241:
        /* <DEDUP_REMOVED lines=22> */
.L_x_2244:
[----:B------:R-:W-:Y:S05]  /*12620*/  BSYNC.RECONVERGENT B0 ;  /* 0x0000000000007941 */ /* 0x000fea0003800200 */
.L_x_2243:
        /* <DEDUP_REMOVED lines=45> */
[----:B------:R-:W-:Y:S01]  /*12900*/  FADD.FTZ R86, RZ, R86 ;  /* 0x00000056ff567221 */ /* 0x000fe20000010000 */
[----:B------:R-:W4:Y:S01]  /*12910*/  LDS R4, [R3+0x600] ;  /* 0x0006000003047984 */ /* 0x000f220000000800 */
[----:B------:R-:W-:Y:S01]  /*12920*/  FADD.FTZ R57, R72, R57 ;  /* 0x0000003948397221 */ /* 0x000fe20000010000 */
[----:B------:R-:W-:Y:S01]  /*12930*/  FADD.FTZ R56, R56, R45 ;  /* 0x0000002d38387221 */ /* 0x000fe20000010000 */
[----:B------:R-:W-:Y:S01]  /*12940*/  FADD.FTZ R50, R50, R43 ;  /* 0x0000002b32327221 */ /* 0x000fe20000010000 */
[----:B------:R-:W5:Y:S01]  /*12950*/  LDS R5, [R3+0x800] ;  /* 0x0008000003057984 */ /* 0x000f620000000800 */
[----:B------:R-:W-:Y:S01]  /*12960*/  FADD.FTZ R48, R48, R41 ;  /* 0x0000002930307221 */ /* 0x000fe20000010000 */
[----:B------:R-:W-:Y:S01]  /*12970*/  FADD.FTZ R86, R86, R85 ;  /* 0x0000005556567221 */ /* 0x000fe20000010000 */
[----:B------:R-:W-:Y:S01]  /*12980*/  FADD.FTZ R46, R57, R46 ;  /* 0x0000002e392e7221 */ /* 0x000fe20000010000 */
[----:B------:R-:W1:Y:S01]  /*12990*/  LDS R6, [R3+0xa00] ;  /* 0x000a000003067984 */ /* 0x000e620000000800 */
[----:B------:R-:W-:Y:S01]  /*129a0*/  FADD.FTZ R58, RZ, R58 ;  /* 0x0000003aff3a7221 */ /* 0x000fe20000010000 */
[----:B------:R-:W-:Y:S01]  /*129b0*/  FADD.FTZ R86, R86, R73 ;  /* 0x0000004956567221 */ /* 0x000fe20000010000 */
[----:B------:R-:W-:Y:S01]  /*129c0*/  FADD.FTZ R88, RZ, R88 ;  /* 0x00000058ff587221 */ /* 0x000fe20000010000 */
[----:B------:R-:W2:Y:S01]  /*129d0*/  LDS R7, [R3+0xc00] ;  /* 0x000c000003077984 */ /* 0x000ea20000000800 */
[----:B------:R-:W-:Y:S01]  /*129e0*/  FADD.FTZ R84, RZ, R84 ;  /* 0x00000054ff547221 */ /* 0x000fe20000010000 */
[----:B------:R-:W-:Y:S01]  /*129f0*/  FADD.FTZ R82, RZ, R82 ;  /* 0x00000052ff527221 */ /* 0x000fe20000010000 */
[----:B------:R-:W-:Y:S01]  /*12a00*/  FADD.FTZ R80, RZ, R80 ;  /* 0x00000050ff507221 */ /* 0x000fe20000010000 */
[----:B------:R-:W3:Y:S01]  /*12a10*/  LDS R8, [R3+0xe00] ;  /* 0x000e000003087984 */ /* 0x000ee20000000800 */
[----:B------:R-:W-:Y:S01]  /*12a20*/  FADD.FTZ R78, RZ, R78 ;  /* 0x0000004eff4e7221 */ /* 0x000fe20000010000 */
[----:B------:R-:W-:Y:S01]  /*12a30*/  FADD.FTZ R76, RZ, R76 ;  /* 0x0000004cff4c7221 */ /* 0x000fe20000010000 */
        /* <DEDUP_REMOVED lines=102> */
.L_x_2246:
[----:B------:R-:W-:Y:S05]  /*130a0*/  BSYNC.RECONVERGENT B0 ;  /* 0x0000000000007941 */ /* 0x000fea0003800200 */
.L_x_2245:
        /* <DEDUP_REMOVED lines=22> */
.L_x_2248:
[----:B------:R-:W-:Y:S05]  /*13210*/  BSYNC.RECONVERGENT B0 ;  /* 0x0000000000007941 */ /* 0x000fea0003800200 */
.L_x_2247:
        /* <DEDUP_REMOVED lines=22> */
.L_x_2250:
[----:B------:R-:W-:Y:S05]  /*13380*/  BSYNC.RECONVERGENT B0 ;  /* 0x0000000000007941 */ /* 0x000fea0003800200 */
.L_x_2249:
        /* <DEDUP_REMOVED lines=22> */
.L_x_2252:
[----:B------:R-:W-:Y:S05]  /*134f0*/  BSYNC.RECONVERGENT B0 ;  /* 0x0000000000007941 */ /* 0x000fea0003800200 */
.L_x_2251:
        /* <DEDUP_REMOVED lines=22> */
.L_x_2254:
[----:B------:R-:W-:Y:S05]  /*13660*/  BSYNC.RECONVERGENT B0 ;  /* 0x0000000000007941 */ /* 0x000fea0003800200 */
.L_x_2253:
[----:B------:R-:W-:Y:S04]  /*13670*/  BSSY.RECONVERGENT B0, `(.L_x_2255) ;  /* 0x0000016000007945 */ /* 0x000fe80003800200 */
[----:B------:R-:W-:Y:S05]  /*13680*/  @!P5 BRA `(.L_x_2256) ;  /* 0x000000000050d947 */ /* 0x000fea0003800000 */
[----:B01234-:R-:W-:Y:S01]  /*13690*/  IMAD.MOV.U32 R4, RZ, RZ, R94 ;  /* 0x000000ffff047224 */ /* 0x01ffe200078e005e */
        /* <DEDUP_REMOVED lines=19> */
.L_x_2256:
[----:B------:R-:W-:Y:S05]  /*137d0*/  BSYNC.RECONVERGENT B0 ;  /* 0x0000000000007941 */ /* 0x000fea0003800200 */
.L_x_2255:
        /* <DEDUP_REMOVED lines=9> */
.L_x_2187:
        /* <DEDUP_REMOVED lines=8> */
.L_x_2258:
[----:B------:R-:W-:Y:S05]  /*138f0*/  BSYNC B1 ;  /* 0x0000000000017941 */ /* 0x000fea0003800000 */
.L_x_2257:
        /* <DEDUP_REMOVED lines=9> */
.L_x_2259:
        /* <DEDUP_REMOVED lines=8> */
.L_x_2260:
[----:B------:R-:W-:Y:S02]  /*13a10*/  MOV R119, R121 ;  /* 0x0000007900777202 */ /* 0x000fe40000000f00 */
[----:B------:R-:W-:-:S05]  /*13a20*/  MOV R116, R122 ;  /* 0x0000007a00747202 */ /* 0x000fca0000000f00 */
[----:B------:R-:W-:Y:S01]  /*13a30*/  FADD.FTZ R120, R120, R116 ;  /* 0x0000007478787221 */ /* 0x000fe20000010000 */
[----:B------:R-:W-:-:S07]  /*13a40*/  MOV R116, 0xffffffff ;  /* 0xffffffff00747802 */ /* 0x000fce0000000f00 */
[----:B------:R-:W-:Y:S05]  /*13a50*/  WARPSYNC.COLLECTIVE R116, `(.L_x_2261) ;  /* 0x0000000074087348 */ /* 0x000fea0003c00000 */
[----:B------:R0:W1:Y:S02]  /*13a60*/  SHFL.BFLY P0, R122, R119, R118, R117 ;  /* 0x0c000076777a7389 */ /* 0x0000640000000075 */
[----:B01----:R-:W-:Y:S05]  /*13a70*/  ENDCOLLECTIVE ;  /* 0x000000000000791b */ /* 0x003fea0003800000 */
.L_x_2261:
        /* <DEDUP_REMOVED lines=8> */
.L_x_2262:
[----:B------:R-:W-:Y:S02]  /*13b00*/  MOV R119, R121 ;  /* 0x0000007900777202 */ /* 0x000fe40000000f00 */
[----:B------:R-:W-:-:S05]  /*13b10*/  MOV R116, R122 ;  /* 0x0000007a00747202 */ /* 0x000fca0000000f00 */
[----:B------:R-:W-:Y:S01]  /*13b20*/  FADD.FTZ R120, R120, R116 ;  /* 0x0000007478787221 */ /* 0x000fe20000010000 */
[----:B------:R-:W-:-:S07]  /*13b30*/  MOV R116, 0xffffffff ;  /* 0xffffffff00747802 */ /* 0x000fce0000000f00 */
[----:B------:R-:W-:Y:S05]  /*13b40*/  WARPSYNC.COLLECTIVE R116, `(.L_x_2263) ;  /* 0x0000000074087348 */ /* 0x000fea0003c00000 */
[----:B------:R0:W1:Y:S02]  /*13b50*/  SHFL.BFLY P0, R122, R119, R118, R117 ;  /* 0x0c000076777a7389 */ /* 0x0000640000000075 */
[----:B01----:R-:W-:Y:S05]  /*13b60*/  ENDCOLLECTIVE ;  /* 0x000000000000791b */ /* 0x003fea0003800000 */
.L_x_2263:
        /* <DEDUP_REMOVED lines=8> */
.L_x_2264:
[----:B------:R-:W-:Y:S02]  /*13bf0*/  MOV R119, R121 ;  /* 0x0000007900777202 */ /* 0x000fe40000000f00 */
[----:B------:R-:W-:-:S05]  /*13c00*/  MOV R116, R122 ;  /* 0x0000007a00747202 */ /* 0x000fca0000000f00 */
[----:B------:R-:W-:Y:S01]  /*13c10*/  FADD.FTZ R120, R120, R116 ;  /* 0x0000007478787221 */ /* 0x000fe20000010000 */
[----:B------:R-:W-:-:S07]  /*13c20*/  MOV R116, 0xffffffff ;  /* 0xffffffff00747802 */ /* 0x000fce0000000f00 */
[----:B------:R-:W-:Y:S05]  /*13c30*/  WARPSYNC.COLLECTIVE R116, `(.L_x_2265) ;  /* 0x0000000074087348 */ /* 0x000fea0003c00000 */
[----:B------:R0:W1:Y:S02]  /*13c40*/  SHFL.BFLY P0, R122, R119, R118, R117 ;  /* 0x0c000076777a7389 */ /* 0x0000640000000075 */
[----:B01----:R-:W-:Y:S05]  /*13c50*/  ENDCOLLECTIVE ;  /* 0x000000000000791b */ /* 0x003fea0003800000 */
.L_x_2265:
        /* <DEDUP_REMOVED lines=8> */
.L_x_2266:
[----:B------:R-:W-:Y:S02]  /*13ce0*/  MOV R119, R121 ;  /* 0x0000007900777202 */ /* 0x000fe40000000f00 */
[----:B------:R-:W-:-:S07]  /*13cf0*/  MOV R123, R122 ;  /* 0x0000007a007b7202 */ /* 0x000fce0000000f00 */
[----:B------:R-:W-:Y:S05]  /*13d00*/  WARPSYNC.COLLECTIVE R116, `(.L_x_2267) ;  /* 0x0000000074087348 */ /* 0x000fea0003c00000 */
[----:B------:R0:W1:Y:S02]  /*13d10*/  SHFL.BFLY P0, R122, R119, R118, R117 ;  /* 0x0c000076777a7389 */ /* 0x0000640000000075 */
[----:B01----:R-:W-:Y:S05]  /*13d20*/  ENDCOLLECTIVE ;  /* 0x000000000000791b */ /* 0x003fea0003800000 */
.L_x_2267:
[----:B------:R-:W-:Y:S01]  /*13d30*/  MOV R116, R122 ;  /* 0x0000007a00747202 */ /* 0x000fe20000000f00 */
[----:B------:R-:W-:Y:S06]  /*13d40*/  BRA `(.L_x_2268) ;  /* 0xffffff2000307947 */ /* 0x000fec000383ffff */
.L_x_2269:
        /* <DEDUP_REMOVED lines=11> */
.L_x_7106:


//--------------------- .text._ZN10layer_norm31ln_parallel_residual_bwd_kernelINS_13Kernel_traitsI13__nv_bfloat16S2_fS2_fjLj1280ELj1ELj4ELj1ELj16ENS_18Kernel_traits_baseILj1280ES2_S2_fS2_fjLj128EEEEELb1ELb0ELb1EEEvNS_9BwdParamsE --------------------------
	.section	.text._ZN10layer_norm31ln_parallel_residual_bwd_kernelINS_13Kernel_traitsI13__nv_bfloat16S2_fS2_fjLj1280ELj1ELj4ELj1ELj16ENS_18Kernel_traits_baseILj1280ES2_S2_fS2_fjLj128EEEEELb1ELb0ELb1EEEvNS_9BwdParamsE,"ax",@progbits
	.align	128
        .global         _ZN10layer_norm31ln_parallel_residual_bwd_kernelINS_13Kernel_traitsI13__nv_bfloat16S2_fS2_fjLj1280ELj1ELj4ELj1ELj16ENS_18Kernel_traits_baseILj1280ES2_S2_fS2_fjLj128EEEEELb1ELb0ELb1EEEvNS_9BwdParamsE
        .type           _ZN10layer_norm31ln_parallel_residual_bwd_kernelINS_13Kernel_traitsI13__nv_bfloat16S2_fS2_fjLj1280ELj1ELj4ELj1ELj16ENS_18Kernel_traits_baseILj1280ES2_S2_fS2_fjLj128EEEEELb1ELb0ELb1EEEvNS_9BwdParamsE,@function
        .size           _ZN10layer_norm31ln_parallel_residual_bwd_kernelINS_13Kernel_traitsI13__nv_bfloat16S2_fS2_fjLj1280ELj1ELj4ELj1ELj16ENS_18Kernel_traits_baseILj1280ES2_S2_fS2_fjLj128EEEEELb1ELb0ELb1EEEvNS_9BwdParamsE,(.L_x_7107 - _ZN10layer_norm31ln_parallel_residual_bwd_kernelINS_13Kernel_traitsI13__nv_bfloat16S2_fS2_fjLj1280ELj1ELj4ELj1ELj16ENS_18Kernel_traits_baseILj1280ES2_S2_fS2_fjLj128EEEEELb1ELb0ELb1EEEvNS_9BwdParamsE)
        .other          _ZN10layer_norm31ln_parallel_residual_bwd_kernelINS_13Kernel_traitsI13__nv_bfloat16S2_fS2_fjLj1280ELj1ELj4ELj1ELj16ENS_18Kernel_traits_baseILj1280ES2_S2_fS2_fjLj128EEEEELb1ELb0ELb1EEEvNS_9BwdParamsE,@"STO_CUDA_ENTRY STV_DEFAULT"
_ZN10layer_norm31ln_parallel_residual_bwd_kernelINS_13Kernel_traitsI13__nv_bfloat16S2_fS2_fjLj1280ELj1ELj4ELj1ELj16ENS_18Kernel_traits_baseILj1280ES2_S2_fS2_fjLj128EEEEELb1ELb0ELb1EEEvNS_9BwdParamsE:
.text._ZN10layer_norm31ln_parallel_residual_bwd_kernelINS_13Kernel_traitsI13__nv_bfloat16S2_fS2_fjLj1280ELj1ELj4ELj1ELj16ENS_18Kernel_traits_baseILj1280ES2_S2_fS2_fjLj128EEEEELb1ELb0ELb1EEEvNS_9BwdParamsE:
        /* <DEDUP_REMOVED lines=115> */
[----:B------:R-:W-:-:S02]  /*0730*/  CS2R R244, SRZ ;  /* 0x0000000000f47805 */ /* 0x000fc4000001ff00 */
[----:B------:R-:W-:Y:S02]  /*0740*/  CS2R R242, SRZ ;  /* 0x0000000000f27805 */ /* 0x000fe4000001ff00 */
[----:B------:R-:W-:Y:S02]  /*0750*/  CS2R R150, SRZ ;  /* 0x0000000000967805 */ /* 0x000fe4000001ff00 */
[----:B--2---:R-:W-:Y:S02]  /*0760*/  SHF.L.U32 R17, R44, 0x10, RZ ;  /* 0x000000102c117819 */ /* 0x004fe400000006ff */
[----:B0-----:R-:W-:-:S03]  /*0770*/  SHF.L.U32 R18, R45, 0x10, RZ ;  /* 0x000000102d127819 */ /* 0x001fc600000006ff */
        /* <DEDUP_REMOVED lines=55> */
[----:B------:R-:W-:Y:S02]  /*0af0*/  PRMT R57, R36, 0x7632, R57 ;  /* 0x0000763224397816 */ /* 0x000fe40000000039 */
[----:B------:R-:W-:Y:S01]  /*0b00*/  PRMT R36, R13, 0x7632, R36 ;  /* 0x000076320d247816 */ /* 0x000fe20000000024 */
[----:B------:R-:W-:Y:S01]  /*0b10*/  STL [R1+0x180], R18 ;  /* 0x0001801201007387 */ /* 0x000fe20000100800 */
[----:B0-----:R-:W-:-:S02]  /*0b20*/  SHF.L.U32 R17, R12, 0x10, RZ ;  /* 0x000000100c117819 */ /* 0x001fc400000006ff */
[----:B------:R-:W-:Y:S02]  /*0b30*/  SHF.L.U32 R12, R13, 0x10, RZ ;  /* 0x000000100d0c7819 */ /* 0x000fe400000006ff */
[----:B------:R-:W-:Y:S01]  /*0b40*/  SHF.L.U32 R13, R14, 0x10, RZ ;  /* 0x000000100e0d7819 */ /* 0x000fe200000006ff */
[----:B------:R-:W-:Y:S01]  /*0b50*/  STL [R1+0x1ac], R17 ;  /* 0x0001ac1101007387 */ /* 0x000fe20000100800 */
[----:B------:R-:W-:-:S03]  /*0b60*/  PRMT R0, R4, 0x7632, R0 ;  /* 0x0000763204007816 */ /* 0x000fc60000000000 */
[----:B------:R0:W-:Y:S01]  /*0b70*/  STL [R1+0x19c], R12 ;  /* 0x00019c0c01007387 */ /* 0x0001e20000100800 */
[----:B------:R-:W-:Y:S02]  /*0b80*/  SHF.L.U32 R4, R4, 0x10, RZ ;  /* 0x0000001004047819 */ /* 0x000fe400000006ff */
[C---:B------:R-:W-:Y:S02]  /*0b90*/  PRMT R2, R5.reuse, 0x7632, R2 ;  /* 0x0000763205027816 */ /* 0x040fe40000000002 */
[----:B------:R-:W-:Y:S01]  /*0ba0*/  SHF.L.U32 R5, R5, 0x10, RZ ;  /* 0x0000001005057819 */ /* 0x000fe200000006ff */
[----:B------:R-:W-:Y:S01]  /*0bb0*/  STL [R1+0x18c], R13 ;  /* 0x00018c0d01007387 */ /* 0x000fe20000100800 */
[----:B0-----:R-:W-:-:S05]  /*0bc0*/  SHF.L.U32 R12, R15, 0x10, RZ ;  /* 0x000000100f0c7819 */ /* 0x001fca00000006ff */
        /* <DEDUP_REMOVED lines=13> */
[----:B------:R-:W-:Y:S04]  /*0ca0*/  STL [R1+0x14c], R4 ;  /* 0x00014c0401007387 */ /* 0x000fe80000100800 */
[----:B------:R-:W-:Y:S04]  /*0cb0*/  STL [R1+0x13c], R5 ;  /* 0x00013c0501007387 */ /* 0x000fe80000100800 */
        /* <DEDUP_REMOVED lines=87> */
[----:B------:R-:W-:-:S03]  /*1230*/  SHF.L.U32 R62, R61, 0x10, RZ ;  /* 0x000000103d3e7819 */ /* 0x000fc600000006ff */
[----:B------:R-:W-:Y:S01]  /*1240*/  STL [R1+0x34], RZ ;  /* 0x000034ff01007387 */ /* 0x000fe20000100800 */
[----:B------:R-:W-:-:S03]  /*1250*/  SHF.L.U32 R61, R60, 0x10, RZ ;  /* 0x000000103c3d7819 */ /* 0x000fc600000006ff */
[----:B------:R-:W-:Y:S01]  /*1260*/  STL [R1+0x24], RZ ;  /* 0x000024ff01007387 */ /* 0x000fe20000100800 */
        /* <DEDUP_REMOVED lines=88> */
[----:B------:R0:W-:Y:S01]  /*17f0*/  STL [R1+0x158], R0 ;  /* 0x0001580001007387 */ /* 0x0001e20000100800 */
[----:B------:R-:W-:-:S03]  /*1800*/  PRMT R22, R11, 0x7632, R22 ;  /* 0x000076320b167816 */ /* 0x000fc60000000016 */
        /* <DEDUP_REMOVED lines=11> */
[----:B------:R-:W-:Y:S02]  /*18c0*/  MOV R4, R16 ;  /* 0x0000001000047202 */ /* 0x000fe40000000f00 */
        /* <DEDUP_REMOVED lines=36> */
[----:B------:R-:W-:Y:S02]  /*1b10*/  CS2R R20, SRZ ;  /* 0x0000000000147805 */ /* 0x000fe4000001ff00 */
[----:B-1----:R-:W-:-:S07]  /*1b20*/  CS2R R22, SRZ ;  /* 0x0000000000167805 */ /* 0x002fce000001ff00 */
.L_x_2314:
        /* <DEDUP_REMOVED lines=10> */
[----:B------:R-:W2:Y:S08]  /*1bd0*/  LDC.64 R204, c[0x0][0x430] ;  /* 0x00010c00ffcc7b82 */ /* 0x000eb00000000a00 */
[----:B------:R-:W2:Y:S01]  /*1be0*/  LDC.64 R206, c[0x0][0x428] ;  /* 0x00010a00ffce7b82 */ /* 0x000ea20000000a00 */
[----:B-1----:R-:W-:Y:S01]  /*1bf0*/  IMAD.WIDE R36, R4, 0x4, R36 ;  /* 0x0000000404247825 */ /* 0x002fe200078e0224 */
[----:B---3--:R-:W3:Y:S04]  /*1c00*/  LDL R56, [R1+0x270] ;  /* 0x0002700001387983 */ /* 0x008ee80000100800 */
[----:B------:R-:W4:Y:S01]  /*1c10*/  LDG.E R179, desc[UR10][R36.64] ;  /* 0x0000000a24b37981 */ /* 0x000f22000c1e1900 */
[----:B0-----:R-:W-:Y:S01]  /*1c20*/  LOP3.LUT R38, R38, 0x1f, RZ, 0xc0, !PT ;  /* 0x0000001f26267812 */ /* 0x001fe200078ec0ff */
[----:B------:R-:W0:Y:S01]  /*1c30*/  LDC.64 R172, c[0x0][0x3c8] ;  /* 0x0000f200ffac7b82 */ /* 0x000e220000000a00 */
[----:B------:R-:W-:Y:S01]  /*1c40*/  ISETP.NE.AND P3, PT, RZ, UR7, PT ;  /* 0x00000007ff007c0c */ /* 0x000fe2000bf65270 */
[----:B------:R-:W3:Y:S01]  /*1c50*/  LDL R55, [R1+0x25c] ;  /* 0x00025c0001377983 */ /* 0x000ee20000100800 */
[----:B------:R-:W-:-:S03]  /*1c60*/  LEA.HI.SX32 R178, R178, R38, 0x1d ;  /* 0x00000026b2b27211 */ /* 0x000fc600078feaff */
[----:B------:R-:W3:Y:S02]  /*1c70*/  LDL R54, [R1+0x260] ;  /* 0x0002600001367983 */ /* 0x000ee40000100800 */
[C---:B--2---:R-:W-:Y:S01]  /*1c80*/  IMAD.WIDE.U32 R140, R178.reuse, 0x20, R202 ;  /* 0x00000020b28c7825 */ /* 0x044fe200078e00ca */
[----:B------:R-:W1:Y:S01]  /*1c90*/  LDC.64 R174, c[0x0][0x438] ;  /* 0x00010e00ffae7b82 */ /* 0x000e620000000a00 */
[----:B------:R-:W2:Y:S02]  /*1ca0*/  LDL R57, [R1+0x24c] ;  /* 0x00024c0001397983 */ /* 0x000ea40000100800 */
[C---:B------:R-:W-:Y:S02]  /*1cb0*/  IMAD.WIDE.U32 R132, R178.reuse, 0x10, R204 ;  /* 0x00000010b2847825 */ /* 0x040fe400078e00cc */
[----:B------:R-:W3:Y:S02]  /*1cc0*/  LDG.E.128 R48, desc[UR10][R140.64] ;  /* 0x0000000a8c307981 */ /* 0x000ee4000c1e1d00 */
[----:B------:R-:W-:-:S02]  /*1cd0*/  IMAD.WIDE.U32 R136, R178, 0x10, R206 ;  /* 0x00000010b2887825 */ /* 0x000fc400078e00ce */
[----:B------:R-:W2:Y:S04]  /*1ce0*/  LDG.E.128 R132, desc[UR10][R132.64] ;  /* 0x0000000a84847981 */ /* 0x000ea8000c1e1d00 */
[----:B------:R-:W2:Y:S01]  /*1cf0*/  LDG.E.128 R136, desc[UR10][R136.64] ;  /* 0x0000000a88887981 */ /* 0x000ea2000c1e1d00 */
[----:B0-----:R-:W-:-:S03]  /*1d00*/  IMAD.WIDE R172, R4, 0x4, R172 ;  /* 0x0000000404ac7825 */ /* 0x001fc600078e02ac */
[----:B------:R-:W2:Y:S04]  /*1d10*/  LDG.E.128 R140, desc[UR10][R140.64+0x10] ;  /* 0x0000100a8c8c7981 */ /* 0x000ea8000c1e1d00 */
[----:B------:R-:W2:Y:S04]  /*1d20*/  LDG.E R172, desc[UR10][R172.64] ;  /* 0x0000000aacac7981 */ /* 0x000ea8000c1e1900 */
[----:B------:R-:W2:Y:S04]  /*1d30*/  LDL R58, [R1+0x258] ;  /* 0x00025800013a7983 */ /* 0x000ea80000100800 */
[----:B------:R-:W2:Y:S04]  /*1d40*/  LDL R195, [R1+0x23c] ;  /* 0x00023c0001c37983 */ /* 0x000ea80000100800 */
[----:B------:R-:W2:Y:S04]  /*1d50*/  LDL R173, [R1+0x254] ;  /* 0x0002540001ad7983 */ /* 0x000ea80000100800 */
[----:B------:R-:W2:Y:S01]  /*1d60*/  LDL R53, [R1+0x264] ;  /* 0x0002640001357983 */ /* 0x000ea20000100800 */
[----:B----4-:R-:W-:-:S05]  /*1d70*/  FSEL R179, R179, RZ, !P3 ;  /* 0x000000ffb3b37208 */ /* 0x010fca0005800000 */
[C---:B---3--:R-:W-:Y:S01]  /*1d80*/  FADD.FTZ R0, -R179.reuse, R48 ;  /* 0x00000030b3007221 */ /* 0x048fe20000010100 */
[----:B--2---:R-:W-:Y:S01]  /*1d90*/  SHF.L.U32 R48, R132, 0x10, RZ ;  /* 0x0000001084307819 */ /* 0x004fe200000006ff */
[----:B------:R-:W-:Y:S01]  /*1da0*/  FADD.FTZ R185, -R179, R51 ;  /* 0x00000033b3b97221 */ /* 0x000fe20000010100 */
[----:B------:R-:W-:-:S03]  /*1db0*/  SHF.L.U32 R181, R136, 0x10, RZ ;  /* 0x0000001088b57819 */ /* 0x000fc600000006ff */
[----:B------:R-:W-:Y:S01]  /*1dc0*/  FMUL.FTZ R51, R52, R48 ;  /* 0x0000003034337220 */ /* 0x000fe20000410000 */
[----:B------:R-:W-:Y:S01]  /*1dd0*/  FMUL.FTZ R0, R172, R0 ;  /* 0x00000000ac007220 */ /* 0x000fe20000410000 */
[----:B------:R-:W-:Y:S01]  /*1de0*/  FADD.FTZ R19, R181, R19 ;  /* 0x00000013b5137221 */ /* 0x000fe20000010000 */
[----:B------:R-:W-:Y:S01]  /*1df0*/  FADD.FTZ R50, -R179, R50 ;  /* 0x00000032b3327221 */ /* 0x000fe20000010100 */
[----:B------:R-:W-:Y:S01]  /*1e00*/  FADD.FTZ R230, R48, R230 ;  /* 0x000000e630e67221 */ /* 0x000fe20000010000 */
[-C--:B------:R-:W-:Y:S01]  /*1e10*/  FFMA.FTZ R23, R0, R181.reuse, R23 ;  /* 0x000000b500177223 */ /* 0x080fe20000010017 */
[----:B------:R-:W-:Y:S01]  /*1e20*/  FFMA.FTZ R181, R56, R181, R51 ;  /* 0x000000b538b57223 */ /* 0x000fe20000010033 */
[----:B------:R-:W-:Y:S01]  /*1e30*/  SHF.L.U32 R182, R137, 0x10, RZ ;  /* 0x0000001089b67819 */ /* 0x000fe200000006ff */
[----:B------:R-:W2:Y:S01]  /*1e40*/  LDL R56, [R1+0x250] ;  /* 0x0002500001387983 */ /* 0x000ea20000100800 */
[----:B------:R-:W-:Y:S01]  /*1e50*/  FFMA.FTZ R226, R0, R48, R226 ;  /* 0x0000003000e27223 */ /* 0x000fe200000100e2 */
        /* <DEDUP_REMOVED lines=9> */
[-C--:B------:R-:W-:Y:S01]  /*1ef0*/  FFMA.FTZ R21, R180, R182.reuse, R21 ;  /* 0x000000b6b4157223 */ /* 0x080fe20000010015 */
[----:B-1----:R-:W-:Y:S01]  /*1f00*/  ISETP.NE.U32.AND P2, PT, R174, RZ, PT ;  /* 0x000000ffae00720c */ /* 0x002fe20003f45070 */
[----:B------:R-:W-:Y:S01]  /*1f10*/  FFMA.FTZ R182, R54, R182, R48 ;  /* 0x000000b636b67223 */ /* 0x000fe20000010030 */
[----:B------:R-:W-:-:S02]  /*1f20*/  SHF.L.U32 R48, R132, 0x10, RZ ;  /* 0x0000001084307819 */ /* 0x000fc400000006ff */
[----:B------:R-:W-:Y:S02]  /*1f30*/  PRMT R183, R136, 0x7632, R183 ;  /* 0x0000763288b77816 */ /* 0x000fe400000000b7 */
[----:B------:R-:W-:Y:S01]  /*1f40*/  IADD3 R176, PT, PT, R178, 0x20, RZ ;  /* 0x00000020b2b07810 */ /* 0x000fe20007ffe0ff */
[----:B------:R-:W-:Y:S01]  /*1f50*/  FADD.FTZ R141, -R179, R141 ;  /* 0x0000008db38d7221 */ /* 0x000fe20000010100 */
[----:B------:R-:W-:Y:S01]  /*1f60*/  PRMT R132, R133, 0x7632, R132 ;  /* 0x0000763285847816 */ /* 0x000fe20000000084 */
[----:B------:R-:W3:Y:S01]  /*1f70*/  LDL R52, [R1+0x268] ;  /* 0x0002680001347983 */ /* 0x000ee20000100800 */
[----:B------:R-:W-:Y:S02]  /*1f80*/  SHF.L.U32 R140, R134, 0x10, RZ ;  /* 0x00000010868c7819 */ /* 0x000fe400000006ff */
[----:B------:R-:W-:-:S03]  /*1f90*/  SHF.L.U32 R132, R132, 0x10, RZ ;  /* 0x0000001084847819 */ /* 0x000fc600000006ff */
[----:B------:R-:W-:Y:S02]  /*1fa0*/  FMUL.FTZ R188, R57, R140 ;  /* 0x0000008c39bc7220 */ /* 0x000fe40000410000 */
[-C--:B------:R-:W-:Y:S01]  /*1fb0*/  FFMA.FTZ R229, R185, R132.reuse, R229 ;  /* 0x00000084b9e57223 */ /* 0x080fe200000100e5 */
[----:B------:R-:W-:Y:S01]  /*1fc0*/  FADD.FTZ R233, R132, R233 ;  /* 0x000000e984e97221 */ /* 0x000fe20000010000 */
[----:B------:R-:W-:Y:S01]  /*1fd0*/  FMUL.FTZ R190, R173, R132 ;  /* 0x00000084adbe7220 */ /* 0x000fe20000410000 */
[----:B------:R-:W-:Y:S01]  /*1fe0*/  SHF.L.U32 R132, R138, 0x10, RZ ;  /* 0x000000108a847819 */ /* 0x000fe200000006ff */
[----:B------:R-:W4:Y:S01]  /*1ff0*/  LDL R57, [R1+0x244] ;  /* 0x0002440001397983 */ /* 0x000f220000100800 */
[----:B------:R-:W-:-:S04]  /*2000*/  PRMT R137, R137, 0x7632, R137 ;  /* 0x0000763289897816 */ /* 0x000fc80000000089 */
[----:B------:R-:W-:-:S05]  /*2010*/  SHF.L.U32 R137, R137, 0x10, RZ ;  /* 0x0000001089897819 */ /* 0x000fca00000006ff */
[----:B------:R-:W-:Y:S02]  /*2020*/  FFMA.FTZ R190, R58, R137, R190 ;  /* 0x000000893abe7223 */ /* 0x000fe400000100be */
[----:B------:R-:W3:Y:S01]  /*2030*/  LDL R58, [R1+0x240] ;  /* 0x00024000013a7983 */ /* 0x000ee20000100800 */
[----:B--2---:R-:W-:-:S03]  /*2040*/  FFMA.FTZ R188, R56, R132, R188 ;  /* 0x0000008438bc7223 */ /* 0x004fc600000100bc */
[----:B------:R-:W2:Y:S01]  /*2050*/  LDL R56, [R1+0x248] ;  /* 0x0002480001387983 */ /* 0x000ea20000100800 */
[----:B------:R-:W-:Y:S01]  /*2060*/  ISETP.NE.AND.EX P2, PT, R175, RZ, PT, P2 ;  /* 0x000000ffaf00720c */ /* 0x000fe20003f45320 */
[----:B------:R-:W-:Y:S01]  /*2070*/  FFMA.FTZ R3, R185, R137, R3 ;  /* 0x00000089b9037223 */ /* 0x000fe20000010003 */
[----:B------:R-:W-:Y:S01]  /*2080*/  FADD.FTZ R220, R137, R220 ;  /* 0x000000dc89dc7221 */ /* 0x000fe20000010000 */
[----:B------:R-:W-:-:S10]  /*2090*/  PRMT R134, R134, 0x7632, R134 ;  /* 0x0000763286867816 */ /* 0x000fd40000000086 */
[----:B------:R-:W0:Y:S01]  /*20a0*/  @P2 LDC.64 R136, c[0x0][0x438] ;  /* 0x00010e00ff882b82 */ /* 0x000e220000000a00 */
[----:B------:R-:W-:Y:S01]  /*20b0*/  IMAD.WIDE.U32 R108, R176, 0x20, R202 ;  /* 0x00000020b06c7825 */ /* 0x000fe200078e00ca */
[----:B------:R-:W-:Y:S02]  /*20c0*/  PRMT R192, R138, 0x7632, R192 ;  /* 0x000076328ac07816 */ /* 0x000fe400000000c0 */
[----:B------:R-:W-:Y:S01]  /*20d0*/  SHF.L.U32 R134, R134, 0x10, RZ ;  /* 0x0000001086867819 */ /* 0x000fe200000006ff */
[----:B------:R-:W-:Y:S01]  /*20e0*/  IMAD.WIDE.U32 R40, R176, 0x10, R204 ;  /* 0x00000010b0287825 */ /* 0x000fe200078e00cc */
[----:B------:R-:W2:Y:S01]  /*20f0*/  LDG.E.128 R36, desc[UR10][R108.64] ;  /* 0x0000000a6c247981 */ /* 0x000ea2000c1e1d00 */
[----:B------:R-:W-:Y:S02]  /*2100*/  SHF.L.U32 R192, R192, 0x10, RZ ;  /* 0x00000010c0c07819 */ /* 0x000fe400000006ff */
[----:B------:R-:W-:Y:S01]  /*2110*/  FMUL.FTZ R191, R172, R141 ;  /* 0x0000008dacbf7220 */ /* 0x000fe20000410000 */
[----:B------:R-:W-:Y:S01]  /*2120*/  IMAD.WIDE.U32 R64, R176, 0x10, R206 ;  /* 0x00000010b0407825 */ /* 0x000fe200078e00ce */
[----:B------:R-:W-:Y:S01]  /*2130*/  IADD3 R171, PT, PT, R178, 0x40, RZ ;  /* 0x00000040b2ab7810 */ /* 0x000fe20007ffe0ff */
[----:B------:R-:W2:Y:S02]  /*2140*/  LDG.E.128 R40, desc[UR10][R40.64] ;  /* 0x0000000a28287981 */ /* 0x000ea4000c1e1d00 */
[----:B------:R-:W-:Y:S01]  /*2150*/  FMUL.FTZ R189, R172, R189 ;  /* 0x000000bdacbd7220 */ /* 0x000fe20000410000 */
[----:B------:R-:W-:Y:S01]  /*2160*/  FADD.FTZ R222, R192, R222 ;  /* 0x000000dec0de7221 */ /* 0x000fe20000010000 */
[----:B------:R-:W-:Y:S01]  /*2170*/  FFMA.FTZ R6, R191, R192, R6 ;  /* 0x000000c0bf067223 */ /* 0x000fe20000010006 */
[----:B------:R-:W2:Y:S01]  /*2180*/  LDG.E.128 R64, desc[UR10][R64.64] ;  /* 0x0000000a40407981 */ /* 0x000ea2000c1e1d00 */
[----:B------:R-:W-:Y:S01]  /*2190*/  FADD.FTZ R242, R140, R242 ;  /* 0x000000f28cf27221 */ /* 0x000fe20000010000 */
[----:B----4-:R-:W-:Y:S01]  /*21a0*/  FMUL.FTZ R138, R57, R134 ;  /* 0x00000086398a7220 */ /* 0x010fe20000410000 */
[----:B------:R-:W-:Y:S01]  /*21b0*/  FADD.FTZ R142, -R179, R142 ;  /* 0x0000008eb38e7221 */ /* 0x000fe20000010100 */
[----:B------:R-:W4:Y:S01]  /*21c0*/  LDL R57, [R1+0x234] ;  /* 0x0002340001397983 */ /* 0x000f220000100800 */
[----:B------:R-:W-:Y:S01]  /*21d0*/  FFMA.FTZ R238, R189, R140, R238 ;  /* 0x0000008cbdee7223 */ /* 0x000fe200000100ee */
[----:B------:R-:W-:Y:S01]  /*21e0*/  FADD.FTZ R245, R134, R245 ;  /* 0x000000f586f57221 */ /* 0x000fe20000010000 */
[----:B------:R-:W-:Y:S01]  /*21f0*/  FFMA.FTZ R239, R191, R134, R239 ;  /* 0x00000086bfef7223 */ /* 0x000fe200000100ef */
[----:B------:R-:W-:Y:S01]  /*2200*/  SHF.L.U32 R134, R135, 0x10, RZ ;  /* 0x0000001087867819 */ /* 0x000fe200000006ff */
[----:B0-----:R-:W-:Y:S01]  /*2210*/  @P2 IMAD.WIDE.U32 R136, R171, 0x20, R136 ;  /* 0x00000020ab882825 */ /* 0x001fe200078e0088 */
[----:B------:R-:W-:-:S03]  /*2220*/  SHF.L.U32 R193, R139, 0x10, RZ ;  /* 0x000000108bc17819 */ /* 0x000fc600000006ff */
[----:B------:R-:W-:Y:S01]  /*2230*/  FMUL.FTZ R194, R172, R142 ;  /* 0x0000008eacc27220 */ /* 0x000fe20000410000 */
[C---:B------:R-:W-:Y:S01]  /*2240*/  FADD.FTZ R143, -R179.reuse, R143 ;  /* 0x0000008fb38f7221 */ /* 0x040fe20000010100 */
[----:B------:R-:W-:Y:S01]  /*2250*/  FADD.FTZ R221, R132, R221 ;  /* 0x000000dd84dd7221 */ /* 0x000fe20000010000 */
[----:B------:R-:W5:Y:S01]  /*2260*/  @P2 LDG.E.128 R84, desc[UR10][R136.64] ;  /* 0x0000000a88542981 */ /* 0x000f62000c1e1d00 */
[----:B------:R-:W-:Y:S01]  /*2270*/  ISETP.NE.U32.AND P0, PT, RZ, UR14, PT ;  /* 0x0000000eff007c0c */ /* 0x000fe2000bf05070 */
[----:B------:R-:W-:Y:S01]  /*2280*/  FADD.FTZ R49, -R179, R49 ;  /* 0x00000031b3317221 */ /* 0x000fe20000010100 */
[----:B------:R-:W-:Y:S01]  /*2290*/  SHF.L.U32 R183, R183, 0x10, RZ ;  /* 0x00000010b7b77819 */ /* 0x000fe200000006ff */
[----:B------:R0:W5:Y:S01]  /*22a0*/  @P2 LDG.E.128 R88, desc[UR10][R136.64+0x10] ;  /* 0x0000100a88582981 */ /* 0x000162000c1e1d00 */
[----:B------:R-:W-:Y:S01]  /*22b0*/  FADD.FTZ R223, R193, R223 ;  /* 0x000000dfc1df7221 */ /* 0x000fe20000010000 */
[----:B------:R-:W-:Y:S01]  /*22c0*/  FFMA.FTZ R24, R194, R193, R24 ;  /* 0x000000c1c2187223 */ /* 0x000fe20000010018 */
[----:B------:R-:W-:Y:S01]  /*22d0*/  FADD.FTZ R231, R48, R231 ;  /* 0x000000e730e77221 */ /* 0x000fe20000010000 */
[----:B------:R-:W1:Y:S01]  /*22e0*/  @P2 LDC.64 R54, c[0x0][0x438] ;  /* 0x00010e00ff362b82 */ /* 0x000e620000000a00 */
[----:B------:R-:W-:Y:S01]  /*22f0*/  IADD3 R177, PT, PT, R178, 0x60, RZ ;  /* 0x00000060b2b17810 */ /* 0x000fe20007ffe0ff */
[----:B------:R-:W4:Y:S01]  /*2300*/  LDG.E.128 R108, desc[UR10][R108.64+0x10] ;  /* 0x0000100a6c6c7981 */ /* 0x000f22000c1e1d00 */
[----:B0-----:R-:W-:-:S04]  /*2310*/  FMUL.FTZ R136, R195, R134 ;  /* 0x00000086c3887220 */ /* 0x001fc80000410000 */
[----:B---3--:R-:W-:Y:S01]  /*2320*/  FFMA.FTZ R193, R58, R193, R136 ;  /* 0x000000c13ac17223 */ /* 0x008fe20000010088 */
[----:B--2---:R-:W-:Y:S01]  /*2330*/  FFMA.FTZ R192, R56, R192, R138 ;  /* 0x000000c038c07223 */ /* 0x004fe2000001008a */
[----:B------:R-:W-:Y:S01]  /*2340*/  FADD.FTZ R244, R134, R244 ;  /* 0x000000f486f47221 */ /* 0x000fe20000010000 */
[----:B------:R-:W2:Y:S01]  /*2350*/  LDL R56, [R1+0x238] ;  /* 0x0002380001387983 */ /* 0x000ea20000100800 */
[----:B------:R-:W-:Y:S01]  /*2360*/  FFMA.FTZ R240, R194, R134, R240 ;  /* 0x00000086c2f07223 */ /* 0x000fe200000100f0 */
[----:B------:R-:W-:Y:S01]  /*2370*/  PRMT R139, R139, 0x7632, R139 ;  /* 0x000076328b8b7816 */ /* 0x000fe2000000008b */
[----:B------:R-:W-:Y:S01]  /*2380*/  FADD.FTZ R197, -R179, R36 ;  /* 0x00000024b3c57221 */ /* 0x000fe20000010100 */
[----:B------:R-:W3:Y:S01]  /*2390*/  LDL.LU R141, [R1+0x10] ;  /* 0x00001000018d7983 */ /* 0x000ee20000300800 */
[----:B------:R-:W-:-:S03]  /*23a0*/  SHF.L.U32 R198, R64, 0x10, RZ ;  /* 0x0000001040c67819 */ /* 0x000fc600000006ff */
[----:B------:R-:W3:Y:S01]  /*23b0*/  LDL R140, [R1+0x22c] ;  /* 0x00022c00018c7983 */ /* 0x000ee20000100800 */
[C---:B------:R-:W-:Y:S01]  /*23c0*/  FMUL.FTZ R196, R172.reuse, R143 ;  /* 0x0000008facc47220 */ /* 0x040fe20000410000 */
[----:B------:R-:W-:Y:S01]  /*23d0*/  FFMA.FTZ R2, R189, R132, R2 ;  /* 0x00000084bd027223 */ /* 0x000fe20000010002 */
[----:B------:R-:W-:Y:S01]  /*23e0*/  ISETP.NE.AND.EX P0, PT, RZ, UR15, PT, P0 ;  /* 0x0000000fff007c0c */ /* 0x000fe2000bf05300 */
[----:B------:R-:W3:Y:S01]  /*23f0*/  LDL R138, [R1+0x230] ;  /* 0x00023000018a7983 */ /* 0x000ee20000100800 */
[----:B------:R-:W-:Y:S01]  /*2400*/  PRMT R134, R135, 0x7632, R134 ;  /* 0x0000763287867816 */ /* 0x000fe20000000086 */
[----:B------:R-:W-:Y:S01]  /*2410*/  FMUL.FTZ R197, R172, R197 ;  /* 0x000000c5acc57220 */ /* 0x000fe20000410000 */
[----:B------:R-:W-:Y:S01]  /*2420*/  SHF.L.U32 R139, R139, 0x10, RZ ;  /* 0x000000108b8b7819 */ /* 0x000fe200000006ff */
[----:B------:R-:W3:Y:S01]  /*2430*/  LDL.LU R58, [R1+0x8] ;  /* 0x00000800013a7983 */ /* 0x000ee20000300800 */
[----:B------:R-:W-:Y:S01]  /*2440*/  SHF.L.U32 R134, R134, 0x10, RZ ;  /* 0x0000001086867819 */ /* 0x000fe200000006ff */
[----:B------:R-:W-:Y:S01]  /*2450*/  FMUL.FTZ R184, R172, R49 ;  /* 0x00000031acb87220 */ /* 0x000fe20000410000 */
[----:B------:R-:W-:Y:S01]  /*2460*/  SHF.L.U32 R36, R40, 0x10, RZ ;  /* 0x0000001028247819 */ /* 0x000fe200000006ff */
[----:B------:R-:W-:Y:S01]  /*2470*/  FADD.FTZ R225, R198, R225 ;  /* 0x000000e1c6e17221 */ /* 0x000fe20000010000 */
[----:B------:R-:W0:Y:S01]  /*2480*/  @P2 LDC.64 R132, c[0x0][0x438] ;  /* 0x00010e00ff842b82 */ /* 0x000e220000000a00 */
[----:B----4-:R-:W-:-:S02]  /*2490*/  FMUL.FTZ R195, R57, R134 ;  /* 0x0000008639c37220 */ /* 0x010fc40000410000 */
[----:B------:R-:W4:Y:S01]  /*24a0*/  LDL R57, [R1+0x21c] ;  /* 0x00021c0001397983 */ /* 0x000f220000100800 */
[C---:B------:R-:W-:Y:S01]  /*24b0*/  FFMA.FTZ R247, R197.reuse, R36, R247 ;  /* 0x00000024c5f77223 */ /* 0x040fe200000100f7 */
[----:B------:R-:W-:Y:S01]  /*24c0*/  FFMA.FTZ R14, R197, R198, R14 ;  /* 0x000000c6c50e7223 */ /* 0x000fe2000001000e */
[----:B------:R-:W-:Y:S01]  /*24d0*/  FADD.FTZ R224, R139, R224 ;  /* 0x000000e08be07221 */ /* 0x000fe20000010000 */
[----:B------:R-:W-:Y:S01]  /*24e0*/  FFMA.FTZ R15, R196, R139, R15 ;  /* 0x0000008bc40f7223 */ /* 0x000fe2000001000f */
[----:B------:R-:W-:Y:S01]  /*24f0*/  FADD.FTZ R18, R183, R18 ;  /* 0x00000012b7127221 */ /* 0x000fe20000010000 */
[----:B------:R-:W0:Y:S01]  /*2500*/  @P2 LDC.64 R136, c[0x0][0x438] ;  /* 0x00010e00ff882b82 */ /* 0x000e220000000a00 */
[----:B-1----:R-:W-:-:S04]  /*2510*/  @P2 IMAD.WIDE.U32 R54, R178, 0x20, R54 ;  /* 0x00000020b2362825 */ /* 0x002fc800078e0036 */
[----:B------:R-:W-:Y:S01]  /*2520*/  FFMA.FTZ R227, R184, R48, R227 ;  /* 0x00000030b8e37223 */ /* 0x000fe200000100e3 */
[----:B------:R-:W-:Y:S01]  /*2530*/  FADD.FTZ R38, -R179, R38 ;  /* 0x00000026b3267221 */ /* 0x000fe20000010100 */
[----:B------:R-:W-:Y:S01]  /*2540*/  IMAD.WIDE.U32 R186, R177, 0x20, R202 ;  /* 0x00000020b1ba7825 */ /* 0x000fe200078e00ca */
[----:B------:R-:W-:-:S03]  /*2550*/  IADD3 R173, PT, PT, R178, 0x80, RZ ;  /* 0x00000080b2ad7810 */ /* 0x000fc60007ffe0ff */
[C---:B------:R-:W-:Y:S01]  /*2560*/  FADD.FTZ R39, -R179.reuse, R39 ;  /* 0x00000027b3277221 */ /* 0x040fe20000010100 */
[C---:B------:R-:W-:Y:S01]  /*2570*/  FADD.FTZ R37, -R179.reuse, R37 ;  /* 0x00000025b3257221 */ /* 0x040fe20000010100 */
[----:B------:R-:W-:Y:S01]  /*2580*/  FADD.FTZ R108, -R179, R108 ;  /* 0x0000006cb36c7221 */ /* 0x000fe20000010100 */
[C---:B------:R-:W-:Y:S01]  /*2590*/  IMAD.WIDE.U32 R116, R171.reuse, 0x20, R202 ;  /* 0x00000020ab747825 */ /* 0x040fe200078e00ca */
[----:B------:R-:W1:Y:S03]  /*25a0*/  @P0 LDC.64 R120, c[0x0][0x3b8] ;  /* 0x0000ee00ff780b82 */ /* 0x000e660000000a00 */
[----:B------:R-:W-:-:S04]  /*25b0*/  IMAD.WIDE.U32 R112, R171, 0x10, R204 ;  /* 0x00000010ab707825 */ /* 0x000fc800078e00cc */
[----:B------:R-:W-:-:S04]  /*25c0*/  IMAD.WIDE.U32 R44, R171, 0x10, R206 ;  /* 0x00000010ab2c7825 */ /* 0x000fc800078e00ce */
[----:B------:R-:W-:Y:S01]  /*25d0*/  FADD.FTZ R111, -R179, R111 ;  /* 0x0000006fb36f7221 */ /* 0x000fe20000010100 */
[----:B------:R-:W4:Y:S08]  /*25e0*/  @P0 LDC.64 R122, c[0x0][0x3b8] ;  /* 0x0000ee00ff7a0b82 */ /* 0x000f300000000a00 */
[----:B------:R-:W4:Y:S01]  /*25f0*/  @P0 LDC.64 R50, c[0x0][0x3b8] ;  /* 0x0000ee00ff320b82 */ /* 0x000f220000000a00 */
[----:B--2---:R-:W-:Y:S01]  /*2600*/  FFMA.FTZ R195, R56, R139, R195 ;  /* 0x0000008b38c37223 */ /* 0x004fe200000100c3 */
[----:B---3--:R-:W-:Y:S01]  /*2610*/  FADD.FTZ R141, R36, R141 ;  /* 0x0000008d248d7221 */ /* 0x008fe20000010000 */
[----:B------:R-:W2:Y:S01]  /*2620*/  LDL R56, [R1+0x220] ;  /* 0x0002200001387983 */ /* 0x000ea20000100800 */
[----:B0-----:R-:W-:-:S04]  /*2630*/  @P2 IMAD.WIDE.U32 R132, R176, 0x20, R132 ;  /* 0x00000020b0842825 */ /* 0x001fc800078e0084 */
[----:B------:R-:W-:Y:S01]  /*2640*/  FMUL.FTZ R48, R53, R48 ;  /* 0x0000003035307220 */ /* 0x000fe20000410000 */
[----:B------:R-:W-:Y:S01]  /*2650*/  FFMA.FTZ R22, R184, R183, R22 ;  /* 0x000000b7b8167223 */ /* 0x000fe20000010016 */
[----:B------:R-:W5:Y:S01]  /*2660*/  @P2 LDG.E.128 R68, desc[UR10][R54.64] ;  /* 0x0000000a36442981 */ /* 0x000f62000c1e1d00 */
[----:B------:R-:W-:-:S03]  /*2670*/  FMUL.FTZ R36, R140, R36 ;  /* 0x000000248c247220 */ /* 0x000fc60000410000 */
[----:B------:R0:W-:Y:S01]  /*2680*/  STL [R1+0x10], R141 ;  /* 0x0000108d01007387 */ /* 0x0001e20000100800 */
[----:B------:R-:W-:Y:S01]  /*2690*/  FFMA.FTZ R198, R138, R198, R36 ;  /* 0x000000c68ac67223 */ /* 0x000fe20000010024 */
[----:B------:R-:W-:Y:S02]  /*26a0*/  SHF.L.U32 R36, R41, 0x10, RZ ;  /* 0x0000001029247819 */ /* 0x000fe400000006ff */
[----:B------:R-:W5:Y:S03]  /*26b0*/  @P2 LDG.E.128 R76, desc[UR10][R132.64] ;  /* 0x0000000a844c2981 */ /* 0x000f66000c1e1d00 */
[----:B------:R-:W-:Y:S01]  /*26c0*/  FADD.FTZ R58, R36, R58 ;  /* 0x0000003a243a7221 */ /* 0x000fe20000010000 */
[----:B0-----:R-:W3:Y:S04]  /*26d0*/  LDL.LU R141, [R1+0xc] ;  /* 0x00000c00018d7983 */ /* 0x001ee80000300800 */
[----:B------:R-:W3:Y:S04]  /*26e0*/  LDL R140, [R1+0x224] ;  /* 0x00022400018c7983 */ /* 0x000ee80000100800 */
[----:B------:R-:W3:Y:S04]  /*26f0*/  LDL R139, [R1+0x228] ;  /* 0x00022800018b7983 */ /* 0x000ee80000100800 */
[----:B------:R-:W3:Y:S04]  /*2700*/  LDL.LU R138, [R1+0x4] ;  /* 0x00000400018a7983 */ /* 0x000ee80000300800 */
[----:B------:R0:W-:Y:S04]  /*2710*/  STL [R1+0x8], R58 ;  /* 0x0000083a01007387 */ /* 0x0001e80000100800 */
[----:B------:R1:W5:Y:S01]  /*2720*/  @P2 LDG.E.128 R80, desc[UR10][R132.64+0x10] ;  /* 0x0000100a84502981 */ /* 0x000362000c1e1d00 */
[----:B------:R-:W-:Y:S01]  /*2730*/  FADD.FTZ R243, R134, R243 ;  /* 0x000000f386f37221 */ /* 0x000fe20000010000 */
[----:B------:R-:W-:-:S02]  /*2740*/  FFMA.FTZ R241, R196, R134, R241 ;  /* 0x00000086c4f17223 */ /* 0x000fc400000100f1 */
[----:B------:R-:W5:Y:S04]  /*2750*/  @P2 LDG.E.128 R72, desc[UR10][R54.64+0x10] ;  /* 0x0000100a36482981 */ /* 0x000f68000c1e1d00 */
[----:B0-----:R-:W3:Y:S01]  /*2760*/  LDL R58, [R1+0x214] ;  /* 0x00021400013a7983 */ /* 0x001ee20000100800 */
[----:B------:R-:W-:Y:S01]  /*2770*/  FFMA.FTZ R183, R52, R183, R48 ;  /* 0x000000b734b77223 */ /* 0x000fe20000010030 */
[----:B-1----:R-:W0:Y:S01]  /*2780*/  @P2 LDC.64 R132, c[0x0][0x438] ;  /* 0x00010e00ff842b82 */ /* 0x002e220000000a00 */
[----:B------:R-:W-:-:S04]  /*2790*/  @P2 IMAD.WIDE.U32 R136, R173, 0x20, R136 ;  /* 0x00000020ad882825 */ /* 0x000fc800078e0088 */
[C---:B------:R-:W-:Y:S01]  /*27a0*/  FMUL.FTZ R199, R172.reuse, R39 ;  /* 0x00000027acc77220 */ /* 0x040fe20000410000 */
[----:B------:R-:W-:Y:S01]  /*27b0*/  FMUL.FTZ R200, R172, R108 ;  /* 0x0000006cacc87220 */ /* 0x000fe20000410000 */
[----:B------:R-:W3:Y:S01]  /*27c0*/  LDG.E.128 R112, desc[UR10][R112.64] ;  /* 0x0000000a70707981 */ /* 0x000ee2000c1e1d00 */
[----:B------:R-:W1:Y:S03]  /*27d0*/  @P0 LDC.64 R52, c[0x0][0x3b8] ;  /* 0x0000ee00ff340b82 */ /* 0x000e660000000a00 */
[----:B------:R-:W5:Y:S04]  /*27e0*/  @P2 LDG.E.128 R100, desc[UR10][R136.64] ;  /* 0x0000000a88642981 */ /* 0x000f68000c1e1d00 */
[----:B------:R-:W5:Y:S01]  /*27f0*/  @P2 LDG.E.128 R104, desc[UR10][R136.64+0x10] ;  /* 0x0000100a88682981 */ /* 0x000f62000c1e1d00 */
[----:B------:R-:W-:Y:S01]  /*2800*/  PRMT R41, R41, 0x7632, R41 ;  /* 0x0000763229297816 */ /* 0x000fe20000000029 */
[----:B------:R-:W4:Y:S02]  /*2810*/  @P0 LDC.64 R48, c[0x0][0x3b8] ;  /* 0x0000ee00ff300b82 */ /* 0x000f240000000a00 */
[----:B------:R-:W3:Y:S01]  /*2820*/  LDG.E.128 R60, desc[UR10][R116.64] ;  /* 0x0000000a743c7981 */ /* 0x000ee2000c1e1d00 */
[----:B------:R-:W-:-:S03]  /*2830*/  @P0 IMAD.WIDE.U32 R120, R173, 0x8, R120 ;  /* 0x00000008ad780825 */ /* 0x000fc600078e0078 */
[----:B------:R-:W3:Y:S01]  /*2840*/  LDG.E.128 R44, desc[UR10][R44.64] ;  /* 0x0000000a2c2c7981 */ /* 0x000ee2000c1e1d00 */
[----:B0-----:R-:W-:-:S03]  /*2850*/  @P2 IMAD.WIDE.U32 R132, R177, 0x20, R132 ;  /* 0x00000020b1842825 */ /* 0x001fc600078e0084 */
[----:B------:R-:W3:Y:S04]  /*2860*/  LDL R137, [R1+0x218] ;  /* 0x0002180001897983 */ /* 0x000ee80000100800 */
[----:B------:R-:W5:Y:S01]  /*2870*/  @P2 LDG.E.128 R92, desc[UR10][R132.64] ;  /* 0x0000000a845c2981 */ /* 0x000f62000c1e1d00 */
[----:B-1----:R-:W-:-:S03]  /*2880*/  @P0 IMAD.WIDE.U32 R52, R177, 0x8, R52 ;  /* 0x00000008b1340825 */ /* 0x002fc600078e0034 */
[----:B------:R-:W5:Y:S04]  /*2890*/  @P2 LDG.E.128 R96, desc[UR10][R132.64+0x10] ;  /* 0x0000100a84602981 */ /* 0x000f68000c1e1d00 */
[----:B------:R-:W5:Y:S04]  /*28a0*/  @P0 LDG.E.64 R160, desc[UR10][R52.64] ;  /* 0x0000000a34a00981 */ /* 0x000f68000c1e1b00 */
[----:B------:R-:W3:Y:S04]  /*28b0*/  LDL R136, [R1+0x20c] ;  /* 0x00020c0001887983 */ /* 0x000ee80000100800 */
[----:B------:R-:W3:Y:S04]  /*28c0*/  LDG.E.128 R132, desc[UR10][R186.64+0x10] ;  /* 0x0000100aba847981 */ /* 0x000ee8000c1e1d00 */
[----:B------:R0:W3:Y:S01]  /*28d0*/  LDG.E.128 R52, desc[UR10][R186.64] ;  /* 0x0000000aba347981 */ /* 0x0000e2000c1e1d00 */
[----:B------:R-:W-:Y:S01]  /*28e0*/  SHF.L.U32 R41, R41, 0x10, RZ ;  /* 0x0000001029297819 */ /* 0x000fe200000006ff */
[----:B----4-:R-:W-:-:S02]  /*28f0*/  @P0 IMAD.WIDE.U32 R48, R171, 0x8, R48 ;  /* 0x00000008ab300825 */ /* 0x010fc400078e0030 */
[----:B------:R-:W5:Y:S04]  /*2900*/  @P0 LDG.E.64 R162, desc[UR10][R120.64] ;  /* 0x0000000a78a20981 */ /* 0x000f68000c1e1b00 */
[----:B------:R-:W4:Y:S01]  /*2910*/  LDG.E.128 R116, desc[UR10][R116.64+0x10] ;  /* 0x0000100a74747981 */ /* 0x000f22000c1e1d00 */
[----:B0-----:R-:W-:Y:S01]  /*2920*/  FMUL.FTZ R187, R172, R38 ;  /* 0x00000026acbb7220 */ /* 0x001fe20000410000 */
[----:B------:R-:W-:Y:S01]  /*2930*/  SHF.L.U32 R186, R65, 0x10, RZ ;  /* 0x0000001041ba7819 */ /* 0x000fe200000006ff */
[----:B------:R-:W-:Y:S01]  /*2940*/  FFMA.FTZ R250, R199, R41, R250 ;  /* 0x00000029c7fa7223 */ /* 0x000fe200000100fa */
[----:B------:R0:W5:Y:S01]  /*2950*/  @P0 LDG.E.64 R158, desc[UR10][R48.64] ;  /* 0x0000000a309e0981 */ /* 0x000162000c1e1b00 */
[-C--:B------:R-:W-:Y:S01]  /*2960*/  FFMA.FTZ R249, R187, R36.reuse, R249 ;  /* 0x00000024bbf97223 */ /* 0x080fe200000100f9 */
[----:B------:R-:W-:Y:S01]  /*2970*/  FMUL.FTZ R36, R57, R36 ;  /* 0x0000002439247220 */ /* 0x000fe20000410000 */
[----:B------:R-:W-:Y:S01]  /*2980*/  FADD.FTZ R235, R186, R235 ;  /* 0x000000ebbaeb7221 */ /* 0x000fe20000010000 */
[----:B------:R-:W-:Y:S01]  /*2990*/  FFMA.FTZ R13, R187, R186, R13 ;  /* 0x000000babb0d7223 */ /* 0x000fe2000001000d */
[----:B------:R-:W4:Y:S01]  /*29a0*/  LDL R57, [R1+0x210] ;  /* 0x0002100001397983 */ /* 0x000f220000100800 */
[----:B------:R-:W-:-:S04]  /*29b0*/  PRMT R38, R40, 0x7632, R38 ;  /* 0x0000763228267816 */ /* 0x000fc80000000026 */
[----:B------:R-:W-:Y:S01]  /*29c0*/  SHF.L.U32 R38, R38, 0x10, RZ ;  /* 0x0000001026267819 */ /* 0x000fe200000006ff */
[----:B--2---:R-:W-:Y:S02]  /*29d0*/  FFMA.FTZ R186, R56, R186, R36 ;  /* 0x000000ba38ba7223 */ /* 0x004fe40000010024 */
[----:B------:R-:W2:Y:S02]  /*29e0*/  LDL.LU R56, [R1+0x14] ;  /* 0x0000140001387983 */ /* 0x000ea40000300800 */
[----:B---3--:R-:W-:-:S05]  /*29f0*/  FADD.FTZ R141, R38, R141 ;  /* 0x0000008d268d7221 */ /* 0x008fca0000010000 */
[----:B------:R1:W-:Y:S04]  /*2a00*/  STL [R1+0xc], R141 ;  /* 0x00000c8d01007387 */ /* 0x0003e80000100800 */
[----:B------:R-:W3:Y:S01]  /*2a10*/  LDL R211, [R1+0x208] ;  /* 0x0002080001d37983 */ /* 0x000ee20000100800 */
[----:B------:R-:W-:Y:S01]  /*2a20*/  FADD.FTZ R138, R41, R138 ;  /* 0x0000008a298a7221 */ /* 0x000fe20000010000 */
[----:B------:R-:W-:Y:S02]  /*2a30*/  FMUL.FTZ R41, R58, R41 ;  /* 0x000000293a297220 */ /* 0x000fe40000410000 */
[----:B------:R-:W3:Y:S04]  /*2a40*/  LDL R58, [R1+0x204] ;  /* 0x00020400013a7983 */ /* 0x000ee80000100800 */
[----:B------:R-:W-:Y:S04]  /*2a50*/  STL [R1+0x4], R138 ;  /* 0x0000048a01007387 */ /* 0x000fe80000100800 */
[----:B------:R-:W3:Y:S01]  /*2a60*/  LDL.LU R210, [R1] ;  /* 0x0000000001d27983 */ /* 0x000ee20000300800 */
[----:B------:R-:W-:-:S03]  /*2a70*/  PRMT R36, R65, 0x7632, R36 ;  /* 0x0000763241247816 */ /* 0x000fc60000000024 */
[----:B------:R-:W3:Y:S01]  /*2a80*/  LDL R209, [R1+0x1fc] ;  /* 0x0001fc0001d17983 */ /* 0x000ee20000100800 */
[----:B------:R-:W-:Y:S02]  /*2a90*/  SHF.L.U32 R201, R36, 0x10, RZ ;  /* 0x0000001024c97819 */ /* 0x000fe400000006ff */
[----:B------:R-:W-:Y:S01]  /*2aa0*/  SHF.L.U32 R36, R42, 0x10, RZ ;  /* 0x000000102a247819 */ /* 0x000fe200000006ff */
[----:B------:R-:W3:Y:S01]  /*2ab0*/  LDL.LU R208, [R1+0x18] ;  /* 0x0000180001d07983 */ /* 0x000ee20000300800 */
[----:B------:R-:W-:Y:S01]  /*2ac0*/  PRMT R40, R64, 0x7632, R40 ;  /* 0x0000763240287816 */ /* 0x000fe20000000028 */
[----:B------:R-:W-:Y:S01]  /*2ad0*/  FMUL.FTZ R64, R172, R37 ;  /* 0x00000025ac407220 */ /* 0x000fe20000410000 */
[----:B------:R-:W-:Y:S02]  /*2ae0*/  SHF.L.U32 R37, R66, 0x10, RZ ;  /* 0x0000001042257819 */ /* 0x000fe400000006ff */
[----:B------:R-:W-:Y:S01]  /*2af0*/  PRMT R42, R42, 0x7632, R42 ;  /* 0x000076322a2a7816 */ /* 0x000fe2000000002a */
[----:B------:R-:W-:Y:S01]  /*2b00*/  FMUL.FTZ R65, R140, R38 ;  /* 0x000000268c417220 */ /* 0x000fe20000410000 */
[----:B------:R-:W-:-:S02]  /*2b10*/  SHF.L.U32 R40, R40, 0x10, RZ ;  /* 0x0000001028287819 */ /* 0x000fc400000006ff */
[----:B------:R-:W-:Y:S01]  /*2b20*/  SHF.L.U32 R42, R42, 0x10, RZ ;  /* 0x000000102a2a7819 */ /* 0x000fe200000006ff */
[-C--:B------:R-:W-:Y:S01]  /*2b30*/  FFMA.FTZ R26, R199, R201.reuse, R26 ;  /* 0x000000c9c71a7223 */ /* 0x080fe2000001001a */
[----:B------:R-:W-:Y:S01]  /*2b40*/  FADD.FTZ R236, R201, R236 ;  /* 0x000000ecc9ec7221 */ /* 0x000fe20000010000 */
[----:B------:R-:W-:Y:S01]  /*2b50*/  FMUL.FTZ R108, R136, R36 ;  /* 0x00000024886c7220 */ /* 0x000fe20000410000 */
[-C--:B------:R-:W-:Y:S01]  /*2b60*/  FFMA.FTZ R5, R64, R40.reuse, R5 ;  /* 0x0000002840057223 */ /* 0x080fe20000010005 */
[----:B------:R-:W-:Y:S01]  /*2b70*/  FADD.FTZ R234, R40, R234 ;  /* 0x000000ea28ea7221 */ /* 0x000fe20000010000 */
[----:B------:R-:W-:Y:S01]  /*2b80*/  FFMA.FTZ R65, R139, R40, R65 ;  /* 0x000000288b417223 */ /* 0x000fe20000010041 */
[----:B------:R-:W-:Y:S01]  /*2b90*/  FFMA.FTZ R201, R137, R201, R41 ;  /* 0x000000c989c97223 */ /* 0x000fe20000010029 */
[----:B------:R-:W-:-:S04]  /*2ba0*/  IMAD.WIDE.U32 R40, R173, 0x20, R202 ;  /* 0x00000020ad287825 */ /* 0x000fc800078e00ca */
[----:B--2---:R-:W-:Y:S01]  /*2bb0*/  FADD.FTZ R56, R36, R56 ;  /* 0x0000003824387221 */ /* 0x004fe20000010000 */
[----:B----4-:R-:W-:Y:S01]  /*2bc0*/  FFMA.FTZ R108, R57, R37, R108 ;  /* 0x00000025396c7223 */ /* 0x010fe2000001006c */
[----:B------:R-:W-:Y:S01]  /*2bd0*/  FFMA.FTZ R248, R64, R38, R248 ;  /* 0x0000002640f87223 */ /* 0x000fe200000100f8 */
[----:B------:R-:W2:Y:S04]  /*2be0*/  LDL R57, [R1+0x200] ;  /* 0x0002000001397983 */ /* 0x000ea80000100800 */
[----:B------:R4:W-:Y:S01]  /*2bf0*/  STL [R1+0x14], R56 ;  /* 0x0000143801007387 */ /* 0x0009e20000100800 */
[----:B0-----:R-:W-:-:S04]  /*2c00*/  IMAD.WIDE.U32 R48, R177, 0x10, R206 ;  /* 0x00000010b1307825 */ /* 0x001fc800078e00ce */
[----:B------:R-:W-:Y:S01]  /*2c10*/  FADD.FTZ R237, R37, R237 ;  /* 0x000000ed25ed7221 */ /* 0x000fe20000010000 */
[C---:B------:R-:W-:Y:S01]  /*2c20*/  FFMA.FTZ R12, R200.reuse, R37, R12 ;  /* 0x00000025c80c7223 */ /* 0x040fe2000001000c */
[----:B------:R-:W-:Y:S01]  /*2c30*/  FFMA.FTZ R251, R200, R36, R251 ;  /* 0x00000024c8fb7223 */ /* 0x000fe200000100fb */
[----:B-1----:R-:W-:-:S04]  /*2c40*/  IMAD.WIDE.U32 R140, R173, 0x10, R206 ;  /* 0x00000010ad8c7825 */ /* 0x002fc800078e00ce */
[----:B------:R-:W-:Y:S01]  /*2c50*/  IMAD.WIDE.U32 R120, R177, 0x10, R204 ;  /* 0x00000010b1787825 */ /* 0x000fe200078e00cc */
[----:B----4-:R-:W4:Y:S03]  /*2c60*/  LDL.LU R56, [R1+0x20] ;  /* 0x0000200001387983 */ /* 0x010f260000300800 */
[----:B---3--:R-:W-:Y:S01]  /*2c70*/  FMUL.FTZ R202, R58, R42 ;  /* 0x0000002a3aca7220 */ /* 0x008fe20000410000 */
[----:B------:R-:W-:Y:S01]  /*2c80*/  PRMT R38, R66, 0x7632, R38 ;  /* 0x0000763242267816 */ /* 0x000fe20000000026 */
[----:B------:R-:W3:Y:S01]  /*2c90*/  LDL.LU R58, [R1+0x1c] ;  /* 0x00001c00013a7983 */ /* 0x000ee20000300800 */
[----:B------:R-:W-:Y:S02]  /*2ca0*/  FADD.FTZ R66, -R179, R109 ;  /* 0x0000006db3427221 */ /* 0x000fe40000010100 */
[----:B------:R-:W-:Y:S01]  /*2cb0*/  SHF.L.U32 R109, R38, 0x10, RZ ;  /* 0x00000010266d7819 */ /* 0x000fe200000006ff */
[----:B------:R-:W-:Y:S01]  /*2cc0*/  FADD.FTZ R210, R42, R210 ;  /* 0x000000d22ad27221 */ /* 0x000fe20000010000 */
[----:B------:R-:W-:-:S03]  /*2cd0*/  FMUL.FTZ R66, R172, R66 ;  /* 0x00000042ac427220 */ /* 0x000fc60000410000 */
[----:B------:R-:W-:Y:S01]  /*2ce0*/  FADD.FTZ R246, R109, R246 ;  /* 0x000000f66df67221 */ /* 0x000fe20000010000 */
[----:B------:R-:W-:-:S04]  /*2cf0*/  IMAD.WIDE.U32 R36, R173, 0x10, R204 ;  /* 0x00000010ad247825 */ /* 0x000fc800078e00cc */
[----:B------:R-:W-:Y:S01]  /*2d00*/  FADD.FTZ R60, -R179, R60 ;  /* 0x0000003cb33c7221 */ /* 0x000fe20000010100 */
[C---:B------:R-:W-:Y:S01]  /*2d10*/  FFMA.FTZ R252, R66.reuse, R42, R252 ;  /* 0x0000002a42fc7223 */ /* 0x040fe200000100fc */
[----:B------:R-:W-:Y:S01]  /*2d20*/  SHF.L.U32 R42, R43, 0x10, RZ ;  /* 0x000000102b2a7819 */ /* 0x000fe200000006ff */
[----:B------:R0:W-:Y:S01]  /*2d30*/  STL [R1], R210 ;  /* 0x000000d201007387 */ /* 0x0001e20000100800 */
[-C--:B------:R-:W-:Y:S01]  /*2d40*/  FFMA.FTZ R11, R66, R109.reuse, R11 ;  /* 0x0000006d420b7223 */ /* 0x080fe2000001000b */
[----:B------:R-:W-:Y:S02]  /*2d50*/  FFMA.FTZ R109, R211, R109, R202 ;  /* 0x0000006dd36d7223 */ /* 0x000fe400000100ca */
[----:B------:R-:W3:Y:S01]  /*2d60*/  LDL R214, [R1+0x1f4] ;  /* 0x0001f40001d67983 */ /* 0x000ee20000100800 */
[----:B------:R-:W-:-:S03]  /*2d70*/  FMUL.FTZ R203, R209, R42 ;  /* 0x0000002ad1cb7220 */ /* 0x000fc60000410000 */
[----:B------:R-:W3:Y:S04]  /*2d80*/  LDL.LU R212, [R1+0x28] ;  /* 0x0000280001d47983 */ /* 0x000ee80000300800 */
[----:B------:R-:W3:Y:S04]  /*2d90*/  LDL.LU R211, [R1+0x24] ;  /* 0x0000240001d37983 */ /* 0x000ee80000300800 */
[----:B0-----:R-:W3:Y:S04]  /*2da0*/  LDL R210, [R1+0x1f8] ;  /* 0x0001f80001d27983 */ /* 0x001ee80000100800 */
[----:B------:R-:W3:Y:S04]  /*2db0*/  LDL.LU R209, [R1+0x30] ;  /* 0x0000300001d17983 */ /* 0x000ee80000300800 */
[----:B------:R-:W3:Y:S01]  /*2dc0*/  LDL.LU R207, [R1+0x2c] ;  /* 0x00002c0001cf7983 */ /* 0x000ee20000300800 */
[----:B------:R-:W-:Y:S01]  /*2dd0*/  FADD.FTZ R202, -R179, R110 ;  /* 0x0000006eb3ca7221 */ /* 0x000fe20000010100 */
[----:B------:R-:W-:-:S02]  /*2de0*/  SHF.L.U32 R110, R67, 0x10, RZ ;  /* 0x00000010436e7819 */ /* 0x000fc400000006ff */
[----:B------:R-:W3:Y:S01]  /*2df0*/  LDL.LU R206, [R1+0x40] ;  /* 0x0000400001ce7983 */ /* 0x000ee20000300800 */
[----:B------:R-:W-:Y:S02]  /*2e00*/  FMUL.FTZ R202, R172, R202 ;  /* 0x000000caacca7220 */ /* 0x000fe40000410000 */
[----:B------:R-:W-:Y:S01]  /*2e10*/  FADD.FTZ R208, R110, R208 ;  /* 0x000000d06ed07221 */ /* 0x000fe20000010000 */
[----:B------:R-:W-:Y:S01]  /*2e20*/  FMUL.FTZ R204, R172, R111 ;  /* 0x0000006faccc7220 */ /* 0x000fe20000410000 */
[----:B------:R-:W-:Y:S01]  /*2e30*/  FFMA.FTZ R10, R202, R110, R10 ;  /* 0x0000006eca0a7223 */ /* 0x000fe2000001000a */
[C---:B------:R-:W-:Y:S01]  /*2e40*/  FADD.FTZ R62, -R179.reuse, R62 ;  /* 0x0000003eb33e7221 */ /* 0x040fe20000010100 */
[C---:B------:R-:W-:Y:S01]  /*2e50*/  FADD.FTZ R61, -R179.reuse, R61 ;  /* 0x0000003db33d7221 */ /* 0x040fe20000010100 */
[----:B------:R0:W-:Y:S01]  /*2e60*/  STL [R1+0x18], R208 ;  /* 0x000018d001007387 */ /* 0x0001e20000100800 */
[C---:B------:R-:W-:Y:S01]  /*2e70*/  FADD.FTZ R63, -R179.reuse, R63 ;  /* 0x0000003fb33f7221 */ /* 0x040fe20000010100 */
[C---:B------:R-:W-:Y:S01]  /*2e80*/  FADD.FTZ R117, -R179.reuse, R117 ;  /* 0x00000075b3757221 */ /* 0x040fe20000010100 */
[----:B------:R-:W-:Y:S01]  /*2e90*/  FADD.FTZ R118, -R179, R118 ;  /* 0x00000076b3767221 */ /* 0x000fe20000010100 */
[----:B------:R-:W-:-:S04]  /*2ea0*/  @P0 IMAD.WIDE.U32 R122, R178, 0x8, R122 ;  /* 0x00000008b27a0825 */ /* 0x000fc800078e007a */
[----:B------:R-:W-:Y:S01]  /*2eb0*/  FADD.FTZ R119, -R179, R119 ;  /* 0x00000077b3777221 */ /* 0x000fe20000010100 */
[----:B------:R-:W-:-:S04]  /*2ec0*/  @P0 IMAD.WIDE.U32 R50, R176, 0x8, R50 ;  /* 0x00000008b0320825 */ /* 0x000fc800078e0032 */
[C---:B------:R-:W-:Y:S01]  /*2ed0*/  FADD.FTZ R52, -R179.reuse, R52 ;  /* 0x00000034b3347221 */ /* 0x040fe20000010100 */
[----:B0-----:R-:W3:Y:S01]  /*2ee0*/  LDL.LU R208, [R1+0x3c] ;  /* 0x00003c0001d07983 */ /* 0x001ee20000300800 */
[C---:B------:R-:W-:Y:S01]  /*2ef0*/  FADD.FTZ R54, -R179.reuse, R54 ;  /* 0x00000036b3367221 */ /* 0x040fe20000010100 */
[C---:B------:R-:W-:Y:S01]  /*2f00*/  FADD.FTZ R53, -R179.reuse, R53 ;  /* 0x00000035b3357221 */ /* 0x040fe20000010100 */
[C---:B------:R-:W-:Y:S01]  /*2f10*/  FADD.FTZ R55, -R179.reuse, R55 ;  /* 0x00000037b3377221 */ /* 0x040fe20000010100 */
[C---:B------:R-:W-:Y:S01]  /*2f20*/  FADD.FTZ R132, -R179.reuse, R132 ;  /* 0x00000084b3847221 */ /* 0x040fe20000010100 */
[----:B------:R-:W-:Y:S01]  /*2f30*/  FADD.FTZ R134, -R179, R134 ;  /* 0x00000086b3867221 */ /* 0x000fe20000010100 */
[----:B------:R-:W3:Y:S04]  /*2f40*/  LDG.E.128 R136, desc[UR10][R40.64] ;  /* 0x0000000a28887981 */ /* 0x000ee8000c1e1d00 */
[----:B------:R-:W3:Y:S04]  /*2f50*/  LDG.E.128 R36, desc[UR10][R36.64] ;  /* 0x0000000a24247981 */ /* 0x000ee8000c1e1d00 */
[----:B------:R-:W3:Y:S01]  /*2f60*/  LDG.E.128 R140, desc[UR10][R140.64] ;  /* 0x0000000a8c8c7981 */ /* 0x000ee2000c1e1d00 */
[----:B--2---:R-:W-:Y:S01]  /*2f70*/  FFMA.FTZ R110, R57, R110, R203 ;  /* 0x0000006e396e7223 */ /* 0x004fe200000100cb */
[----:B----4-:R-:W-:-:S02]  /*2f80*/  FADD.FTZ R56, R42, R56 ;  /* 0x000000382a387221 */ /* 0x010fc40000010000 */
[----:B------:R-:W2:Y:S04]  /*2f90*/  LDL R57, [R1+0x1ec] ;  /* 0x0001ec0001397983 */ /* 0x000ea80000100800 */
[----:B------:R0:W-:Y:S01]  /*2fa0*/  STL [R1+0x20], R56 ;  /* 0x0000203801007387 */ /* 0x0001e20000100800 */
[----:B---3--:R-:W-:-:S03]  /*2fb0*/  FFMA.FTZ R58, R202, R42, R58 ;  /* 0x0000002aca3a7223 */ /* 0x008fc6000001003a */
[----:B0-----:R-:W3:Y:S04]  /*2fc0*/  LDL.LU R56, [R1+0x38] ;  /* 0x0000380001387983 */ /* 0x001ee80000300800 */
[----:B------:R-:W4:Y:S04]  /*2fd0*/  LDL.LU R205, [R1+0x34] ;  /* 0x0000340001cd7983 */ /* 0x000f280000300800 */
[----:B------:R0:W-:Y:S01]  /*2fe0*/  STL [R1+0x1c], R58 ;  /* 0x00001c3a01007387 */ /* 0x0001e20000100800 */
[----:B------:R-:W-:Y:S01]  /*2ff0*/  PRMT R67, R67, 0x7632, R67 ;  /* 0x0000763243437816 */ /* 0x000fe20000000043 */
[C---:B------:R-:W-:Y:S01]  /*3000*/  FMUL.FTZ R111, R172.reuse, R62 ;  /* 0x0000003eac6f7220 */ /* 0x040fe20000410000 */
[----:B------:R-:W-:Y:S01]  /*3010*/  FMUL.FTZ R117, R172, R117 ;  /* 0x00000075ac757220 */ /* 0x000fe20000410000 */
[----:B------:R-:W5:Y:S04]  /*3020*/  @P0 LDG.E.64 R154, desc[UR10][R122.64] ;  /* 0x0000000a7a9a0981 */ /* 0x000f68000c1e1b00 */
[----:B------:R1:W5:Y:S04]  /*3030*/  @P0 LDG.E.64 R156, desc[UR10][R50.64] ;  /* 0x0000000a329c0981 */ /* 0x000368000c1e1b00 */
[----:B0-----:R-:W4:Y:S01]  /*3040*/  LDL R58, [R1+0x1f0] ;  /* 0x0001f000013a7983 */ /* 0x001f220000100800 */
[----:B------:R-:W-:-:S02]  /*3050*/  PRMT R42, R43, 0x7632, R42 ;  /* 0x000076322b2a7816 */ /* 0x000fc4000000002a */
[----:B------:R-:W-:Y:S01]  /*3060*/  SHF.L.U32 R67, R67, 0x10, RZ ;  /* 0x0000001043437819 */ /* 0x000fe200000006ff */
[----:B------:R-:W4:Y:S01]  /*3070*/  LDG.E.128 R120, desc[UR10][R120.64] ;  /* 0x0000000a78787981 */ /* 0x000f22000c1e1d00 */
[----:B------:R-:W-:-:S03]  /*3080*/  SHF.L.U32 R42, R42, 0x10, RZ ;  /* 0x000000102a2a7819 */ /* 0x000fc600000006ff */
[----:B------:R-:W-:Y:S01]  /*3090*/  FADD.FTZ R212, R67, R212 ;  /* 0x000000d443d47221 */ /* 0x000fe20000010000 */
[----:B------:R-:W-:Y:S01]  /*30a0*/  SHF.L.U32 R62, R45, 0x10, RZ ;  /* 0x000000102d3e7819 */ /* 0x000fe200000006ff */
[-C--:B------:R-:W-:Y:S01]  /*30b0*/  FMUL.FTZ R203, R214, R42.reuse ;  /* 0x0000002ad6cb7220 */ /* 0x080fe20000410000 */
[----:B------:R-:W4:Y:S01]  /*30c0*/  LDG.E.128 R48, desc[UR10][R48.64] ;  /* 0x0000000a30307981 */ /* 0x000f22000c1e1d00 */
[----:B------:R-:W-:Y:S01]  /*30d0*/  FADD.FTZ R209, R42, R209 ;  /* 0x000000d12ad17221 */ /* 0x000fe20000010000 */
[CC--:B------:R-:W-:Y:S01]  /*30e0*/  FFMA.FTZ R211, R204.reuse, R67.reuse, R211 ;  /* 0x00000043ccd37223 */ /* 0x0c0fe200000100d3 */
[----:B------:R-:W-:Y:S01]  /*30f0*/  FFMA.FTZ R207, R204, R42, R207 ;  /* 0x0000002acccf7223 */ /* 0x000fe200000100cf */
[----:B------:R-:W-:Y:S01]  /*3100*/  SHF.L.U32 R42, R112, 0x10, RZ ;  /* 0x00000010702a7819 */ /* 0x000fe200000006ff */
[----:B------:R-:W-:Y:S04]  /*3110*/  STL [R1+0x28], R212 ;  /* 0x000028d401007387 */ /* 0x000fe80000100800 */
[----:B------:R-:W-:Y:S01]  /*3120*/  FADD.FTZ R206, R42, R206 ;  /* 0x000000ce2ace7221 */ /* 0x000fe20000010000 */
[----:B------:R-:W-:Y:S04]  /*3130*/  STL [R1+0x24], R211 ;  /* 0x000024d301007387 */ /* 0x000fe80000100800 */
[----:B------:R-:W-:Y:S04]  /*3140*/  STL [R1+0x30], R209 ;  /* 0x000030d101007387 */ /* 0x000fe80000100800 */
[----:B------:R0:W-:Y:S01]  /*3150*/  STL [R1+0x2c], R207 ;  /* 0x00002ccf01007387 */ /* 0x0001e20000100800 */
[----:B------:R-:W-:Y:S01]  /*3160*/  FFMA.FTZ R203, R210, R67, R203 ;  /* 0x00000043d2cb7223 */ /* 0x000fe200000100cb */
[----:B------:R-:W-:Y:S01]  /*3170*/  FMUL.FTZ R67, R172, R60 ;  /* 0x0000003cac437220 */ /* 0x000fe20000410000 */
[----:B------:R-:W-:Y:S01]  /*3180*/  SHF.L.U32 R60, R44, 0x10, RZ ;  /* 0x000000102c3c7819 */ /* 0x000fe200000006ff */
[----:B0-----:R-:W4:Y:S04]  /*3190*/  LDL.LU R207, [R1+0x60] ;  /* 0x0000600001cf7983 */ /* 0x001f280000300800 */
[----:B------:R0:W-:Y:S01]  /*31a0*/  STL [R1+0x40], R206 ;  /* 0x000040ce01007387 */ /* 0x0001e20000100800 */
[----:B------:R-:W-:-:S03]  /*31b0*/  FFMA.FTZ R208, R67, R42, R208 ;  /* 0x0000002a43d07223 */ /* 0x000fc600000100d0 */
[----:B0-----:R-:W4:Y:S01]  /*31c0*/  LDL.LU R206, [R1+0x5c] ;  /* 0x00005c0001ce7983 */ /* 0x001f220000300800 */
[----:B--2---:R-:W-:-:S03]  /*31d0*/  FMUL.FTZ R42, R57, R42 ;  /* 0x0000002a392a7220 */ /* 0x004fc60000410000 */
[----:B------:R-:W2:Y:S04]  /*31e0*/  LDL R57, [R1+0x1dc] ;  /* 0x0001dc0001397983 */ /* 0x000ea80000100800 */
[----:B------:R0:W-:Y:S04]  /*31f0*/  STL [R1+0x3c], R208 ;  /* 0x00003cd001007387 */ /* 0x0001e80000100800 */
[----:B0-----:R-:W2:Y:S01]  /*3200*/  LDL.LU R208, [R1+0x58] ;  /* 0x0000580001d07983 */ /* 0x001ea20000300800 */
[----:B---3--:R-:W-:Y:S01]  /*3210*/  FADD.FTZ R56, R60, R56 ;  /* 0x000000383c387221 */ /* 0x008fe20000010000 */
[----:B----4-:R-:W-:-:S04]  /*3220*/  FFMA.FTZ R205, R67, R60, R205 ;  /* 0x0000003c43cd7223 */ /* 0x010fc800000100cd */
[----:B------:R0:W-:Y:S04]  /*3230*/  STL [R1+0x38], R56 ;  /* 0x0000383801007387 */ /* 0x0001e80000100800 */
[----:B0-----:R-:W3:Y:S04]  /*3240*/  LDL.LU R56, [R1+0x54] ;  /* 0x0000540001387983 */ /* 0x001ee80000300800 */
[----:B------:R-:W4:Y:S01]  /*3250*/  LDL R212, [R1+0x1e0] ;  /* 0x0001e00001d47983 */ /* 0x000f220000100800 */
[----:B------:R-:W-:-:S03]  /*3260*/  FFMA.FTZ R60, R58, R60, R42 ;  /* 0x0000003c3a3c7223 */ /* 0x000fc6000001002a */
[----:B------:R-:W4:Y:S04]  /*3270*/  LDL.LU R211, [R1+0x4c] ;  /* 0x00004c0001d37983 */ /* 0x000f280000300800 */
[----:B------:R0:W-:Y:S04]  /*3280*/  STL [R1+0x34], R205 ;  /* 0x000034cd01007387 */ /* 0x0001e80000100800 */
[----:B------:R-:W4:Y:S04]  /*3290*/  LDL.LU R210, [R1+0x50] ;  /* 0x0000500001d27983 */ /* 0x000f280000300800 */
[----:B------:R-:W4:Y:S04]  /*32a0*/  LDL R209, [R1+0x1e4] ;  /* 0x0001e40001d17983 */ /* 0x000f280000100800 */
[----:B------:R-:W4:Y:S01]  /*32b0*/  LDL.LU R58, [R1+0x44] ;  /* 0x00004400013a7983 */ /* 0x000f220000300800 */
[----:B0-----:R-:W-:-:S02]  /*32c0*/  SHF.L.U32 R205, R113, 0x10, RZ ;  /* 0x0000001071cd7819 */ /* 0x001fc400000006ff */
[----:B------:R-:W-:Y:S01]  /*32d0*/  PRMT R44, R112, 0x7632, R44 ;  /* 0x00007632702c7816 */ /* 0x000fe2000000002c */
[C---:B------:R-:W-:Y:S01]  /*32e0*/  FMUL.FTZ R112, R172.reuse, R61 ;  /* 0x0000003dac707220 */ /* 0x040fe20000410000 */
[C---:B------:R-:W-:Y:S01]  /*32f0*/  FMUL.FTZ R55, R172.reuse, R55 ;  /* 0x00000037ac377220 */ /* 0x040fe20000410000 */
[----:B------:R-:W-:Y:S01]  /*3300*/  FMUL.FTZ R132, R172, R132 ;  /* 0x00000084ac847220 */ /* 0x000fe20000410000 */
[----:B------:R-:W-:Y:S01]  /*3310*/  PRMT R45, R44, 0x7632, R45 ;  /* 0x000076322c2d7816 */ /* 0x000fe2000000002d */
[----:B------:R-:W-:Y:S01]  /*3320*/  FMUL.FTZ R134, R172, R134 ;  /* 0x00000086ac867220 */ /* 0x000fe20000410000 */
[C---:B------:R-:W-:Y:S01]  /*3330*/  FADD.FTZ R138, -R179.reuse, R138 ;  /* 0x0000008ab38a7221 */ /* 0x040fe20000010100 */
[----:B------:R-:W-:Y:S01]  /*3340*/  FADD.FTZ R137, -R179, R137 ;  /* 0x00000089b3897221 */ /* 0x000fe20000010100 */
[----:B------:R-:W4:Y:S01]  /*3350*/  LDG.E.128 R40, desc[UR10][R40.64+0x10] ;  /* 0x0000100a28287981 */ /* 0x000f22000c1e1d00 */
[----:B------:R-:W-:-:S05]  /*3360*/  FADD.FTZ R207, R205, R207 ;  /* 0x000000cfcdcf7221 */ /* 0x000fca0000010000 */
[----:B------:R0:W-:Y:S01]  /*3370*/  STL [R1+0x60], R207 ;  /* 0x000060cf01007387 */ /* 0x0001e20000100800 */
[----:B------:R-:W-:-:S03]  /*3380*/  FFMA.FTZ R206, R111, R205, R206 ;  /* 0x000000cd6fce7223 */ /* 0x000fc600000100ce */
[----:B0-----:R-:W4:Y:S04]  /*3390*/  LDL.LU R207, [R1+0x48] ;  /* 0x0000480001cf7983 */ /* 0x001f280000300800 */
[----:B------:R0:W-:Y:S01]  /*33a0*/  STL [R1+0x5c], R206 ;  /* 0x00005cce01007387 */ /* 0x0001e20000100800 */
[----:B------:R-:W-:-:S03]  /*33b0*/  SHF.L.U32 R44, R44, 0x10, RZ ;  /* 0x000000102c2c7819 */ /* 0x000fc600000006ff */
[----:B0-----:R-:W4:Y:S01]  /*33c0*/  LDL R206, [R1+0x1e8] ;  /* 0x0001e80001ce7983 */ /* 0x001f220000100800 */
[----:B------:R-:W-:Y:S01]  /*33d0*/  SHF.L.U32 R61, R45, 0x10, RZ ;  /* 0x000000102d3d7819 */ /* 0x000fe200000006ff */
[----:B--2---:R-:W-:Y:S02]  /*33e0*/  FMUL.FTZ R205, R57, R205 ;  /* 0x000000cd39cd7220 */ /* 0x004fe40000410000 */
[----:B------:R-:W2:Y:S01]  /*33f0*/  LDL.LU R57, [R1+0x6c] ;  /* 0x00006c0001397983 */ /* 0x000ea20000300800 */
[----:B------:R-:W-:-:S05]  /*3400*/  FADD.FTZ R208, R62, R208 ;  /* 0x000000d03ed07221 */ /* 0x000fca0000010000 */
[----:B------:R0:W-:Y:S04]  /*3410*/  STL [R1+0x58], R208 ;  /* 0x000058d001007387 */ /* 0x0001e80000100800 */
[----:B0-----:R-:W2:Y:S01]  /*3420*/  LDL.LU R208, [R1+0x70] ;  /* 0x0000700001d07983 */ /* 0x001ea20000300800 */
[----:B---3--:R-:W-:-:S05]  /*3430*/  FFMA.FTZ R56, R111, R62, R56 ;  /* 0x0000003e6f387223 */ /* 0x008fca0000010038 */
[----:B------:R0:W-:Y:S01]  /*3440*/  STL [R1+0x54], R56 ;  /* 0x0000543801007387 */ /* 0x0001e20000100800 */
[----:B----4-:R-:W-:Y:S01]  /*3450*/  FFMA.FTZ R211, R112, R44, R211 ;  /* 0x0000002c70d37223 */ /* 0x010fe200000100d3 */
[----:B------:R-:W-:Y:S02]  /*3460*/  FFMA.FTZ R62, R212, R62, R205 ;  /* 0x0000003ed43e7223 */ /* 0x000fe400000100cd */
[----:B0-----:R-:W3:Y:S01]  /*3470*/  LDL R56, [R1+0x1d4] ;  /* 0x0001d40001387983 */ /* 0x001ee20000100800 */
[----:B------:R-:W-:-:S03]  /*3480*/  FADD.FTZ R210, R44, R210 ;  /* 0x000000d22cd27221 */ /* 0x000fc60000010000 */
[----:B------:R-:W-:Y:S04]  /*3490*/  STL [R1+0x4c], R211 ;  /* 0x00004cd301007387 */ /* 0x000fe80000100800 */
[----:B------:R-:W4:Y:S01]  /*34a0*/  LDL.LU R212, [R1+0x64] ;  /* 0x0000640001d47983 */ /* 0x000f220000300800 */
[----:B------:R-:W-:-:S03]  /*34b0*/  FFMA.FTZ R58, R112, R61, R58 ;  /* 0x0000003d703a7223 */ /* 0x000fc6000001003a */
[----:B------:R-:W-:Y:S04]  /*34c0*/  STL [R1+0x50], R210 ;  /* 0x000050d201007387 */ /* 0x000fe80000100800 */
[----:B------:R0:W-:Y:S04]  /*34d0*/  STL [R1+0x44], R58 ;  /* 0x0000443a01007387 */ /* 0x0001e80000100800 */
[----:B0-----:R-:W4:Y:S01]  /*34e0*/  LDL.LU R58, [R1+0x68] ;  /* 0x00006800013a7983 */ /* 0x001f220000300800 */
[----:B------:R-:W-:Y:S01]  /*34f0*/  FMUL.FTZ R44, R209, R44 ;  /* 0x0000002cd12c7220 */ /* 0x000fe20000410000 */
[----:B------:R-:W-:-:S02]  /*3500*/  PRMT R113, R113, 0x7632, R113 ;  /* 0x0000763271717816 */ /* 0x000fc40000000071 */
[----:B------:R-:W4:Y:S01]  /*3510*/  LDL R205, [R1+0x1d8] ;  /* 0x0001d80001cd7983 */ /* 0x000f220000100800 */
[----:B------:R-:W-:Y:S01]  /*3520*/  PRMT R45, R45, 0x7632, R45 ;  /* 0x000076322d2d7816 */ /* 0x000fe2000000002d */
[----:B------:R-:W-:-:S05]  /*3530*/  FADD.FTZ R207, R61, R207 ;  /* 0x000000cf3dcf7221 */ /* 0x000fca0000010000 */
[----:B------:R0:W-:Y:S01]  /*3540*/  STL [R1+0x48], R207 ;  /* 0x000048cf01007387 */ /* 0x0001e20000100800 */
[----:B------:R-:W-:Y:S01]  /*3550*/  FFMA.FTZ R61, R206, R61, R44 ;  /* 0x0000003dce3d7223 */ /* 0x000fe2000001002c */
[----:B------:R-:W-:Y:S01]  /*3560*/  SHF.L.U32 R44, R113, 0x10, RZ ;  /* 0x00000010712c7819 */ /* 0x000fe200000006ff */
[----:B------:R-:W-:Y:S01]  /*3570*/  FMUL.FTZ R113, R172, R63 ;  /* 0x0000003fac717220 */ /* 0x000fe20000410000 */
[----:B0-----:R-:W4:Y:S04]  /*3580*/  LDL R207, [R1+0x1cc] ;  /* 0x0001cc0001cf7983 */ /* 0x001f280000100800 */
[----:B------:R-:W4:Y:S01]  /*3590*/  LDL.LU R206, [R1+0x78] ;  /* 0x0000780001ce7983 */ /* 0x000f220000300800 */
[----:B------:R-:W-:Y:S01]  /*35a0*/  SHF.L.U32 R45, R45, 0x10, RZ ;  /* 0x000000102d2d7819 */ /* 0x000fe200000006ff */
[----:B--2---:R-:W-:-:S05]  /*35b0*/  FFMA.FTZ R57, R113, R44, R57 ;  /* 0x0000002c71397223 */ /* 0x004fca0000010039 */
[----:B------:R0:W-:Y:S04]  /*35c0*/  STL [R1+0x6c], R57 ;  /* 0x00006c3901007387 */ /* 0x0001e80000100800 */
[----:B0-----:R-:W2:Y:S04]  /*35d0*/  LDL.LU R57, [R1+0x74] ;  /* 0x0000740001397983 */ /* 0x001ea80000300800 */
[----:B------:R-:W2:Y:S04]  /*35e0*/  LDL R211, [R1+0x1d0] ;  /* 0x0001d00001d37983 */ /* 0x000ea80000100800 */
[----:B------:R-:W2:Y:S01]  /*35f0*/  LDL.LU R210, [R1+0x80] ;  /* 0x0000800001d27983 */ /* 0x000ea20000300800 */
[----:B------:R-:W-:-:S05]  /*3600*/  FADD.FTZ R208, R44, R208 ;  /* 0x000000d02cd07221 */ /* 0x000fca0000010000 */
[----:B------:R0:W-:Y:S04]  /*3610*/  STL [R1+0x70], R208 ;  /* 0x000070d001007387 */ /* 0x0001e80000100800 */
[----:B------:R-:W2:Y:S04]  /*3620*/  LDL.LU R209, [R1+0x7c] ;  /* 0x00007c0001d17983 */ /* 0x000ea80000300800 */
[----:B0-----:R-:W2:Y:S01]  /*3630*/  LDL R208, [R1+0x1c4] ;  /* 0x0001c40001d07983 */ /* 0x001ea20000100800 */
[----:B---3--:R-:W-:-:S03]  /*3640*/  FMUL.FTZ R63, R56, R44 ;  /* 0x0000002c383f7220 */ /* 0x008fc60000410000 */
[----:B------:R-:W3:Y:S01]  /*3650*/  LDL.LU R56, [R1+0x88] ;  /* 0x0000880001387983 */ /* 0x000ee20000300800 */
[----:B----4-:R-:W-:-:S05]  /*3660*/  FADD.FTZ R58, R45, R58 ;  /* 0x0000003a2d3a7221 */ /* 0x010fca0000010000 */
[----:B------:R0:W-:Y:S04]  /*3670*/  STL [R1+0x68], R58 ;  /* 0x0000683a01007387 */ /* 0x0001e80000100800 */
[----:B0-----:R-:W4:Y:S01]  /*3680*/  LDL.LU R58, [R1+0x84] ;  /* 0x00008400013a7983 */ /* 0x001f220000300800 */
[-C--:B------:R-:W-:Y:S01]  /*3690*/  FFMA.FTZ R63, R205, R45.reuse, R63 ;  /* 0x0000002dcd3f7223 */ /* 0x080fe2000001003f */
[----:B------:R-:W-:Y:S01]  /*36a0*/  FADD.FTZ R205, -R179, R116 ;  /* 0x00000074b3cd7221 */ /* 0x000fe20000010100 */
[----:B------:R-:W-:Y:S01]  /*36b0*/  SHF.L.U32 R116, R46, 0x10, RZ ;  /* 0x000000102e747819 */ /* 0x000fe200000006ff */
[----:B------:R-:W-:Y:S01]  /*36c0*/  FFMA.FTZ R212, R113, R45, R212 ;  /* 0x0000002d71d47223 */ /* 0x000fe200000100d4 */
[----:B------:R-:W-:Y:S01]  /*36d0*/  SHF.L.U32 R44, R114, 0x10, RZ ;  /* 0x00000010722c7819 */ /* 0x000fe200000006ff */
[----:B------:R-:W-:Y:S01]  /*36e0*/  FMUL.FTZ R205, R172, R205 ;  /* 0x000000cdaccd7220 */ /* 0x000fe20000410000 */
[----:B------:R-:W-:-:S02]  /*36f0*/  PRMT R46, R46, 0x7632, R46 ;  /* 0x000076322e2e7816 */ /* 0x000fc4000000002e */
[----:B------:R-:W-:Y:S02]  /*3700*/  STL [R1+0x64], R212 ;  /* 0x000064d401007387 */ /* 0x000fe40000100800 */
[----:B------:R-:W-:Y:S01]  /*3710*/  SHF.L.U32 R46, R46, 0x10, RZ ;  /* 0x000000102e2e7819 */ /* 0x000fe200000006ff */
[----:B------:R-:W-:Y:S02]  /*3720*/  FMUL.FTZ R45, R207, R44 ;  /* 0x0000002ccf2d7220 */ /* 0x000fe40000410000 */
[----:B------:R-:W4:Y:S01]  /*3730*/  LDL R207, [R1+0x1c8] ;  /* 0x0001c80001cf7983 */ /* 0x000f220000100800 */
[----:B------:R-:W-:-:S05]  /*3740*/  FADD.FTZ R206, R116, R206 ;  /* 0x000000ce74ce7221 */ /* 0x000fca0000010000 */
[----:B------:R0:W-:Y:S04]  /*3750*/  STL [R1+0x78], R206 ;  /* 0x000078ce01007387 */ /* 0x0001e80000100800 */
[----:B0-----:R-:W4:Y:S01]  /*3760*/  LDL.LU R206, [R1+0x90] ;  /* 0x0000900001ce7983 */ /* 0x001f220000300800 */
[----:B--2---:R-:W-:-:S05]  /*3770*/  FFMA.FTZ R57, R205, R116, R57 ;  /* 0x00000074cd397223 */ /* 0x004fca0000010039 */
[----:B------:R0:W-:Y:S01]  /*3780*/  STL [R1+0x74], R57 ;  /* 0x0000743901007387 */ /* 0x0001e20000100800 */
[----:B------:R-:W-:-:S03]  /*3790*/  FADD.FTZ R210, R44, R210 ;  /* 0x000000d22cd27221 */ /* 0x000fc60000010000 */
[----:B0-----:R-:W2:Y:S01]  /*37a0*/  LDL.LU R57, [R1+0x8c] ;  /* 0x00008c0001397983 */ /* 0x001ea20000300800 */
[----:B------:R-:W-:Y:S01]  /*37b0*/  FFMA.FTZ R116, R211, R116, R45 ;  /* 0x00000074d3747223 */ /* 0x000fe2000001002d */
[----:B------:R-:W-:Y:S02]  /*37c0*/  FFMA.FTZ R209, R205, R44, R209 ;  /* 0x0000002ccdd17223 */ /* 0x000fe400000100d1 */
[----:B------:R-:W-:Y:S04]  /*37d0*/  STL [R1+0x80], R210 ;  /* 0x000080d201007387 */ /* 0x000fe80000100800 */
[----:B------:R-:W-:Y:S04]  /*37e0*/  STL [R1+0x7c], R209 ;  /* 0x00007cd101007387 */ /* 0x000fe80000100800 */
[----:B------:R-:W2:Y:S04]  /*37f0*/  LDL R45, [R1+0x1bc] ;  /* 0x0001bc00012d7983 */ /* 0x000ea80000100800 */
[----:B------:R-:W2:Y:S01]  /*3800*/  LDL.LU R212, [R1+0x98] ;  /* 0x0000980001d47983 */ /* 0x000ea20000300800 */
[----:B---3--:R-:W-:-:S05]  /*3810*/  FADD.FTZ R56, R46, R56 ;  /* 0x000000382e387221 */ /* 0x008fca0000010000 */
[----:B------:R0:W-:Y:S04]  /*3820*/  STL [R1+0x88], R56 ;  /* 0x0000883801007387 */ /* 0x0001e80000100800 */
[----:B0-----:R-:W3:Y:S04]  /*3830*/  LDL.LU R56, [R1+0x94] ;  /* 0x0000940001387983 */ /* 0x001ee80000300800 */
[----:B------:R-:W3:Y:S01]  /*3840*/  LDL R211, [R1+0x1c0] ;  /* 0x0001c00001d37983 */ /* 0x000ee20000100800 */
[----:B----4-:R-:W-:-:S05]  /*3850*/  FFMA.FTZ R58, R117, R46, R58 ;  /* 0x0000002e753a7223 */ /* 0x010fca000001003a */
[----:B------:R0:W-:Y:S04]  /*3860*/  STL [R1+0x84], R58 ;  /* 0x0000843a01007387 */ /* 0x0001e80000100800 */
[----:B0-----:R-:W4:Y:S04]  /*3870*/  LDL.LU R58, [R1+0xa0] ;  /* 0x0000a000013a7983 */ /* 0x001f280000300800 */
[----:B------:R-:W4:Y:S01]  /*3880*/  LDL.LU R209, [R1+0x9c] ;  /* 0x00009c0001d17983 */ /* 0x000f220000300800 */
[----:B------:R-:W-:-:S04]  /*3890*/  PRMT R44, R114, 0x7632, R44 ;  /* 0x00007632722c7816 */ /* 0x000fc8000000002c */
[----:B------:R-:W-:-:S05]  /*38a0*/  SHF.L.U32 R44, R44, 0x10, RZ ;  /* 0x000000102c2c7819 */ /* 0x000fca00000006ff */
[----:B------:R-:W-:Y:S02]  /*38b0*/  FMUL.FTZ R114, R208, R44 ;  /* 0x0000002cd0727220 */ /* 0x000fe40000410000 */
[----:B------:R-:W4:Y:S04]  /*38c0*/  LDL R208, [R1+0x1b4] ;  /* 0x0001b40001d07983 */ /* 0x000f280000100800 */
[----:B------:R-:W4:Y:S01]  /*38d0*/  LDL.LU R210, [R1+0xa8] ;  /* 0x0000a80001d27983 */ /* 0x000f220000300800 */
[----:B------:R-:W-:Y:S01]  /*38e0*/  FADD.FTZ R206, R44, R206 ;  /* 0x000000ce2cce7221 */ /* 0x000fe20000010000 */
[----:B------:R-:W-:Y:S01]  /*38f0*/  FFMA.FTZ R114, R207, R46, R114 ;  /* 0x0000002ecf727223 */ /* 0x000fe20000010072 */
[----:B------:R-:W-:Y:S01]  /*3900*/  FMUL.FTZ R207, R172, R118 ;  /* 0x00000076accf7220 */ /* 0x000fe20000410000 */
[----:B--2---:R-:W-:-:S05]  /*3910*/  FFMA.FTZ R57, R117, R44, R57 ;  /* 0x0000002c75397223 */ /* 0x004fca0000010039 */
[----:B------:R0:W-:Y:S04]  /*3920*/  STL [R1+0x8c], R57 ;  /* 0x00008c3901007387 */ /* 0x0001e80000100800 */
[----:B------:R2:W-:Y:S01]  /*3930*/  STL [R1+0x90], R206 ;  /* 0x000090ce01007387 */ /* 0x0005e20000100800 */
[----:B------:R-:W-:-:S03]  /*3940*/  SHF.L.U32 R44, R115, 0x10, RZ ;  /* 0x00000010732c7819 */ /* 0x000fc600000006ff */
[----:B0-----:R-:W4:Y:S01]  /*3950*/  LDL.LU R57, [R1+0xa4] ;  /* 0x0000a40001397983 */ /* 0x001f220000300800 */
[----:B--2---:R-:W-:Y:S01]  /*3960*/  SHF.L.U32 R206, R47, 0x10, RZ ;  /* 0x000000102fce7819 */ /* 0x004fe200000006ff */
[----:B------:R-:W-:-:S04]  /*3970*/  FMUL.FTZ R45, R45, R44 ;  /* 0x0000002c2d2d7220 */ /* 0x000fc80000410000 */
[----:B------:R-:W-:Y:S01]  /*3980*/  FADD.FTZ R212, R206, R212 ;  /* 0x000000d4ced47221 */ /* 0x000fe20000010000 */
[----:B---3--:R-:W-:-:S05]  /*3990*/  FFMA.FTZ R56, R207, R206, R56 ;  /* 0x000000cecf387223 */ /* 0x008fca0000010038 */
[----:B------:R0:W-:Y:S01]  /*39a0*/  STL [R1+0x94], R56 ;  /* 0x0000943801007387 */ /* 0x0001e20000100800 */
[----:B------:R-:W-:-:S03]  /*39b0*/  FFMA.FTZ R206, R211, R206, R45 ;  /* 0x000000ced3ce7223 */ /* 0x000fc6000001002d */
[----:B0-----:R-:W2:Y:S04]  /*39c0*/  LDL R56, [R1+0x1b8] ;  /* 0x0001b80001387983 */ /* 0x001ea80000100800 */
[----:B------:R-:W-:Y:S01]  /*39d0*/  STL [R1+0x98], R212 ;  /* 0x000098d401007387 */ /* 0x000fe20000100800 */
[----:B----4-:R-:W-:-:S05]  /*39e0*/  FADD.FTZ R58, R44, R58 ;  /* 0x0000003a2c3a7221 */ /* 0x010fca0000010000 */
[----:B------:R0:W-:Y:S04]  /*39f0*/  STL [R1+0xa0], R58 ;  /* 0x0000a03a01007387 */ /* 0x0001e80000100800 */
[----:B0-----:R-:W3:Y:S04]  /*3a00*/  LDL.LU R58, [R1+0xb0] ;  /* 0x0000b000013a7983 */ /* 0x001ee80000300800 */
[----:B------:R-:W4:Y:S01]  /*3a10*/  LDL.LU R45, [R1+0xac] ;  /* 0x0000ac00012d7983 */ /* 0x000f220000300800 */
[----:B------:R-:W-:-:S05]  /*3a20*/  FFMA.FTZ R209, R207, R44, R209 ;  /* 0x0000002ccfd17223 */ /* 0x000fca00000100d1 */
[----:B------:R0:W-:Y:S04]  /*3a30*/  STL [R1+0x9c], R209 ;  /* 0x00009cd101007387 */ /* 0x0001e80000100800 */
[----:B------:R-:W4:Y:S01]  /*3a40*/  LDL.LU R46, [R1+0xc0] ;  /* 0x0000c000012e7983 */ /* 0x000f220000300800 */
[----:B------:R-:W-:Y:S02]  /*3a50*/  PRMT R47, R47, 0x7632, R47 ;  /* 0x000076322f2f7816 */ /* 0x000fe4000000002f */
[----:B------:R-:W-:Y:S01]  /*3a60*/  PRMT R44, R115, 0x7632, R44 ;  /* 0x00007632732c7816 */ /* 0x000fe2000000002c */
[----:B------:R-:W4:Y:S01]  /*3a70*/  LDL.LU R214, [R1+0xbc] ;  /* 0x0000bc0001d67983 */ /* 0x000f220000300800 */
[----:B------:R-:W-:Y:S01]  /*3a80*/  SHF.L.U32 R47, R47, 0x10, RZ ;  /* 0x000000102f2f7819 */ /* 0x000fe200000006ff */
[----:B0-----:R-:W-:-:S02]  /*3a90*/  FMUL.FTZ R209, R172, R119 ;  /* 0x00000077acd17220 */ /* 0x001fc40000410000 */
[----:B------:R-:W4:Y:S02]  /*3aa0*/  LDL R212, [R1+0x1ac] ;  /* 0x0001ac0001d47983 */ /* 0x000f240000100800 */
[----:B------:R-:W-:Y:S01]  /*3ab0*/  FADD.FTZ R210, R47, R210 ;  /* 0x000000d22fd27221 */ /* 0x000fe20000010000 */
[----:B------:R-:W-:-:S04]  /*3ac0*/  SHF.L.U32 R44, R44, 0x10, RZ ;  /* 0x000000102c2c7819 */ /* 0x000fc800000006ff */
[----:B------:R0:W-:Y:S04]  /*3ad0*/  STL [R1+0xa8], R210 ;  /* 0x0000a8d201007387 */ /* 0x0001e80000100800 */
[----:B------:R-:W4:Y:S01]  /*3ae0*/  LDL.LU R211, [R1+0xb8] ;  /* 0x0000b80001d37983 */ /* 0x000f220000300800 */
[----:B------:R-:W-:Y:S01]  /*3af0*/  FMUL.FTZ R208, R208, R44 ;  /* 0x0000002cd0d07220 */ /* 0x000fe20000410000 */
[----:B------:R-:W-:-:S05]  /*3b00*/  FFMA.FTZ R57, R209, R47, R57 ;  /* 0x0000002fd1397223 */ /* 0x000fca0000010039 */
[----:B------:R1:W-:Y:S04]  /*3b10*/  STL [R1+0xa4], R57 ;  /* 0x0000a43901007387 */ /* 0x0003e80000100800 */
[----:B0-----:R-:W4:Y:S04]  /*3b20*/  LDL.LU R210, [R1+0xb4] ;  /* 0x0000b40001d27983 */ /* 0x001f280000300800 */
[----:B------:R-:W4:Y:S04]  /*3b30*/  LDL R119, [R1+0x1b0] ;  /* 0x0001b00001777983 */ /* 0x000f280000100800 */
[----:B-1----:R-:W4:Y:S01]  /*3b40*/  LDL.LU R57, [R1+0xe0] ;  /* 0x0000e00001397983 */ /* 0x002f220000300800 */
[----:B--2---:R-:W-:-:S03]  /*3b50*/  FFMA.FTZ R208, R56, R47, R208 ;  /* 0x0000002f38d07223 */ /* 0x004fc600000100d0 */
[----:B------:R-:W2:Y:S01]  /*3b60*/  LDL.LU R56, [R1+0xdc] ;  /* 0x0000dc0001387983 */ /* 0x000ea20000300800 */
[----:B---3--:R-:W-:Y:S01]  /*3b70*/  FADD.FTZ R58, R44, R58 ;  /* 0x0000003a2c3a7221 */ /* 0x008fe20000010000 */
[----:B----4-:R-:W-:-:S04]  /*3b80*/  FFMA.FTZ R45, R209, R44, R45 ;  /* 0x0000002cd12d7223 */ /* 0x010fc8000001002d */
[----:B------:R0:W-:Y:S01]  /*3b90*/  STL [R1+0xb0], R58 ;  /* 0x0000b03a01007387 */ /* 0x0001e20000100800 */
[----:B------:R-:W-:-:S03]  /*3ba0*/  SHF.L.U32 R44, R120, 0x10, RZ ;  /* 0x00000010782c7819 */ /* 0x000fc600000006ff */
[----:B0-----:R-:W3:Y:S04]  /*3bb0*/  LDL R58, [R1+0x19c] ;  /* 0x00019c00013a7983 */ /* 0x001ee80000100800 */
[----:B------:R0:W-:Y:S04]  /*3bc0*/  STL [R1+0xac], R45 ;  /* 0x0000ac2d01007387 */ /* 0x0001e80000100800 */
[----:B0-----:R-:W4:Y:S01]  /*3bd0*/  LDL.LU R45, [R1+0xd8] ;  /* 0x0000d800012d7983 */ /* 0x001f220000300800 */
[----:B------:R-:W-:-:S03]  /*3be0*/  FADD.FTZ R46, R44, R46 ;  /* 0x0000002e2c2e7221 */ /* 0x000fc60000010000 */
[----:B------:R-:W4:Y:S04]  /*3bf0*/  LDL.LU R47, [R1+0xd4] ;  /* 0x0000d400012f7983 */ /* 0x000f280000300800 */
[----:B------:R0:W-:Y:S04]  /*3c00*/  STL [R1+0xc0], R46 ;  /* 0x0000c02e01007387 */ /* 0x0001e80000100800 */
[----:B0-----:R-:W4:Y:S01]  /*3c10*/  LDL R46, [R1+0x1a0] ;  /* 0x0001a000012e7983 */ /* 0x001f220000100800 */
[----:B------:R-:W-:Y:S01]  /*3c20*/  FMUL.FTZ R118, R172, R52 ;  /* 0x00000034ac767220 */ /* 0x000fe20000410000 */
[----:B------:R-:W-:-:S03]  /*3c30*/  SHF.L.U32 R115, R48, 0x10, RZ ;  /* 0x0000001030737819 */ /* 0x000fc600000006ff */
[-C--:B------:R-:W-:Y:S01]  /*3c40*/  FFMA.FTZ R214, R118, R44.reuse, R214 ;  /* 0x0000002c76d67223 */ /* 0x080fe200000100d6 */
[----:B------:R-:W-:Y:S01]  /*3c50*/  FMUL.FTZ R44, R212, R44 ;  /* 0x0000002cd42c7220 */ /* 0x000fe20000410000 */
[----:B------:R-:W-:-:S03]  /*3c60*/  FADD.FTZ R211, R115, R211 ;  /* 0x000000d373d37221 */ /* 0x000fc60000010000 */
[----:B------:R-:W-:Y:S04]  /*3c70*/  STL [R1+0xbc], R214 ;  /* 0x0000bcd601007387 */ /* 0x000fe80000100800 */
[----:B------:R-:W-:Y:S01]  /*3c80*/  STL [R1+0xb8], R211 ;  /* 0x0000b8d301007387 */ /* 0x000fe20000100800 */
[-C--:B------:R-:W-:Y:S01]  /*3c90*/  FFMA.FTZ R210, R118, R115.reuse, R210 ;  /* 0x0000007376d27223 */ /* 0x080fe200000100d2 */
[----:B------:R-:W-:Y:S01]  /*3ca0*/  FFMA.FTZ R115, R119, R115, R44 ;  /* 0x0000007377737223 */ /* 0x000fe2000001002c */
[----:B------:R-:W-:Y:S01]  /*3cb0*/  SHF.L.U32 R44, R121, 0x10, RZ ;  /* 0x00000010792c7819 */ /* 0x000fe200000006ff */
[----:B------:R-:W-:Y:S01]  /*3cc0*/  FMUL.FTZ R119, R172, R54 ;  /* 0x00000036ac777220 */ /* 0x000fe20000410000 */
[----:B------:R-:W-:-:S03]  /*3cd0*/  SHF.L.U32 R54, R49, 0x10, RZ ;  /* 0x0000001031367819 */ /* 0x000fc600000006ff */
[----:B------:R-:W-:Y:S01]  /*3ce0*/  FADD.FTZ R57, R44, R57 ;  /* 0x000000392c397221 */ /* 0x000fe20000010000 */
[----:B------:R-:W-:Y:S04]  /*3cf0*/  STL [R1+0xb4], R210 ;  /* 0x0000b4d201007387 */ /* 0x000fe80000100800 */
[----:B------:R0:W-:Y:S04]  /*3d00*/  STL [R1+0xe0], R57 ;  /* 0x0000e03901007387 */ /* 0x0001e80000100800 */
[----:B0-----:R-:W4:Y:S01]  /*3d10*/  LDL.LU R57, [R1+0xcc] ;  /* 0x0000cc0001397983 */ /* 0x001f220000300800 */
[----:B--2---:R-:W-:-:S05]  /*3d20*/  FFMA.FTZ R56, R119, R44, R56 ;  /* 0x0000002c77387223 */ /* 0x004fca0000010038 */
[----:B------:R0:W-:Y:S04]  /*3d30*/  STL [R1+0xdc], R56 ;  /* 0x0000dc3801007387 */ /* 0x0001e80000100800 */
[----:B0-----:R-:W2:Y:S01]  /*3d40*/  LDL.LU R56, [R1+0xd0] ;  /* 0x0000d00001387983 */ /* 0x001ea20000300800 */
[----:B---3--:R-:W-:Y:S01]  /*3d50*/  FMUL.FTZ R44, R58, R44 ;  /* 0x0000002c3a2c7220 */ /* 0x008fe20000410000 */
[----:B----4-:R-:W-:-:S05]  /*3d60*/  FADD.FTZ R45, R54, R45 ;  /* 0x0000002d362d7221 */ /* 0x010fca0000010000 */
[----:B------:R0:W-:Y:S01]  /*3d70*/  STL [R1+0xd8], R45 ;  /* 0x0000d82d01007387 */ /* 0x0001e20000100800 */
[----:B------:R-:W-:-:S03]  /*3d80*/  FFMA.FTZ R47, R119, R54, R47 ;  /* 0x00000036772f7223 */ /* 0x000fc6000001002f */
[----:B0-----:R-:W3:Y:S04]  /*3d90*/  LDL R45, [R1+0x1a4] ;  /* 0x0001a400012d7983 */ /* 0x001ee80000100800 */
[----:B------:R-:W4:Y:S04]  /*3da0*/  LDL.LU R52, [R1+0xc4] ;  /* 0x0000c40001347983 */ /* 0x000f280000300800 */
[----:B------:R-:W4:Y:S04]  /*3db0*/  LDL.LU R214, [R1+0xc8] ;  /* 0x0000c80001d67983 */ /* 0x000f280000300800 */
[----:B------:R0:W-:Y:S01]  /*3dc0*/  STL [R1+0xd4], R47 ;  /* 0x0000d42f01007387 */ /* 0x0001e20000100800 */
[----:B------:R-:W-:-:S03]  /*3dd0*/  FFMA.FTZ R54, R46, R54, R44 ;  /* 0x000000362e367223 */ /* 0x000fc6000001002c */
[----:B------:R-:W4:Y:S04]  /*3de0*/  LDL R212, [R1+0x1a8] ;  /* 0x0001a80001d47983 */ /* 0x000f280000100800 */
[----:B------:R-:W4:Y:S04]  /*3df0*/  LDL.LU R211, [R1+0xec] ;  /* 0x0000ec0001d37983 */ /* 0x000f280000300800 */
[----:B------:R-:W4:Y:S04]  /*3e00*/  LDL.LU R58, [R1+0xf0] ;  /* 0x0000f000013a7983 */ /* 0x000f280000300800 */
[----:B0-----:R-:W4:Y:S04]  /*3e10*/  LDL R47, [R1+0x194] ;  /* 0x00019400012f7983 */ /* 0x001f280000100800 */
[----:B------:R-:W4:Y:S01]  /*3e20*/  LDL.LU R46, [R1+0xe4] ;  /* 0x0000e400012e7983 */ /* 0x000f220000300800 */
[----:B------:R-:W-:Y:S01]  /*3e30*/  PRMT R44, R120, 0x7632, R44 ;  /* 0x00007632782c7816 */ /* 0x000fe2000000002c */
[----:B------:R-:W-:-:S03]  /*3e40*/  FMUL.FTZ R210, R172, R53 ;  /* 0x00000035acd27220 */ /* 0x000fc60000410000 */
[----:B------:R-:W-:Y:S02]  /*3e50*/  SHF.L.U32 R44, R44, 0x10, RZ ;  /* 0x000000102c2c7819 */ /* 0x000fe400000006ff */
[----:B------:R-:W-:-:S04]  /*3e60*/  PRMT R120, R48, 0x7632, R120 ;  /* 0x0000763230787816 */ /* 0x000fc80000000078 */
[----:B------:R-:W-:Y:S02]  /*3e70*/  SHF.L.U32 R120, R120, 0x10, RZ ;  /* 0x0000001078787819 */ /* 0x000fe400000006ff */
[----:B------:R-:W-:Y:S02]  /*3e80*/  PRMT R121, R121, 0x7632, R121 ;  /* 0x0000763279797816 */ /* 0x000fe40000000079 */
[----:B------:R-:W-:Y:S02]  /*3e90*/  PRMT R49, R49, 0x7632, R49 ;  /* 0x0000763231317816 */ /* 0x000fe40000000031 */
[----:B------:R-:W-:Y:S02]  /*3ea0*/  SHF.L.U32 R121, R121, 0x10, RZ ;  /* 0x0000001079797819 */ /* 0x000fe400000006ff */
[----:B------:R-:W-:Y:S01]  /*3eb0*/  SHF.L.U32 R49, R49, 0x10, RZ ;  /* 0x0000001031317819 */ /* 0x000fe200000006ff */
[----:B------:R-:W-:-:S05]  /*3ec0*/  FFMA.FTZ R57, R210, R44, R57 ;  /* 0x0000002cd2397223 */ /* 0x000fca0000010039 */
[----:B------:R0:W-:Y:S04]  /*3ed0*/  STL [R1+0xcc], R57 ;  /* 0x0000cc3901007387 */ /* 0x0001e80000100800 */
[----:B0-----:R-:W4:Y:S01]  /*3ee0*/  LDL.LU R57, [R1+0xe8] ;  /* 0x0000e80001397983 */ /* 0x001f220000300800 */
[----:B--2---:R-:W-:-:S05]  /*3ef0*/  FADD.FTZ R56, R44, R56 ;  /* 0x000000382c387221 */ /* 0x004fca0000010000 */
[----:B------:R0:W-:Y:S04]  /*3f00*/  STL [R1+0xd0], R56 ;  /* 0x0000d03801007387 */ /* 0x0001e80000100800 */
[----:B0-----:R-:W2:Y:S01]  /*3f10*/  LDL R56, [R1+0x198] ;  /* 0x0001980001387983 */ /* 0x001ea20000100800 */
[----:B---3--:R-:W-:-:S03]  /*3f20*/  FMUL.FTZ R44, R45, R44 ;  /* 0x0000002c2d2c7220 */ /* 0x008fc60000410000 */
[----:B------:R-:W3:Y:S01]  /*3f30*/  LDL R45, [R1+0x18c] ;  /* 0x00018c00012d7983 */ /* 0x000ee20000100800 */
[----:B----4-:R-:W-:-:S03]  /*3f40*/  FFMA.FTZ R52, R210, R120, R52 ;  /* 0x00000078d2347223 */ /* 0x010fc60000010034 */
[----:B------:R-:W4:Y:S01]  /*3f50*/  LDL.LU R53, [R1+0xf8] ;  /* 0x0000f80001357983 */ /* 0x000f220000300800 */
[----:B------:R-:W-:-:S03]  /*3f60*/  FADD.FTZ R214, R120, R214 ;  /* 0x000000d678d67221 */ /* 0x000fc60000010000 */
[----:B------:R0:W-:Y:S04]  /*3f70*/  STL [R1+0xc4], R52 ;  /* 0x0000c43401007387 */ /* 0x0001e80000100800 */
[----:B0-----:R-:W3:Y:S01]  /*3f80*/  LDL.LU R52, [R1+0xf4] ;  /* 0x0000f40001347983 */ /* 0x001ee20000300800 */
[-C--:B------:R-:W-:Y:S01]  /*3f90*/  FFMA.FTZ R211, R55, R121.reuse, R211 ;  /* 0x0000007937d37223 */ /* 0x080fe200000100d3 */
[----:B------:R-:W-:Y:S02]  /*3fa0*/  FADD.FTZ R58, R121, R58 ;  /* 0x0000003a793a7221 */ /* 0x000fe40000010000 */
[----:B------:R-:W3:Y:S01]  /*3fb0*/  LDL R48, [R1+0x190] ;  /* 0x0001900001307983 */ /* 0x000ee20000100800 */
[----:B------:R-:W-:-:S03]  /*3fc0*/  FMUL.FTZ R121, R47, R121 ;  /* 0x000000792f797220 */ /* 0x000fc60000410000 */
[----:B------:R0:W-:Y:S01]  /*3fd0*/  STL [R1+0xc8], R214 ;  /* 0x0000c8d601007387 */ /* 0x0001e20000100800 */
[----:B------:R-:W-:-:S03]  /*3fe0*/  FFMA.FTZ R46, R55, R49, R46 ;  /* 0x00000031372e7223 */ /* 0x000fc6000001002e */
[----:B------:R-:W-:Y:S04]  /*3ff0*/  STL [R1+0xec], R211 ;  /* 0x0000ecd301007387 */ /* 0x000fe80000100800 */
[----:B------:R-:W3:Y:S01]  /*4000*/  LDL.LU R47, [R1+0x100] ;  /* 0x00010000012f7983 */ /* 0x000ee20000300800 */
[----:B------:R-:W-:Y:S01]  /*4010*/  FFMA.FTZ R120, R212, R120, R44 ;  /* 0x00000078d4787223 */ /* 0x000fe2000001002c */
[----:B0-----:R-:W0:Y:S02]  /*4020*/  LDC.64 R214, c[0x0][0x3b0] ;  /* 0x0000ec00ffd67b82 */ /* 0x001e240000000a00 */
[----:B------:R-:W-:Y:S04]  /*4030*/  STL [R1+0xf0], R58 ;  /* 0x0000f03a01007387 */ /* 0x000fe80000100800 */
[----:B------:R1:W-:Y:S04]  /*4040*/  STL [R1+0xe4], R46 ;  /* 0x0000e42e01007387 */ /* 0x0003e80000100800 */
[----:B-1----:R-:W3:Y:S01]  /*4050*/  LDL.LU R46, [R1+0xfc] ;  /* 0x0000fc00012e7983 */ /* 0x002ee20000300800 */
[----:B------:R-:W-:-:S02]  /*4060*/  SHF.L.U32 R211, R50, 0x10, RZ ;  /* 0x0000001032d37819 */ /* 0x000fc400000006ff */
[----:B------:R-:W-:Y:S01]  /*4070*/  SHF.L.U32 R44, R122, 0x10, RZ ;  /* 0x000000107a2c7819 */ /* 0x000fe200000006ff */
[----:B------:R-:W-:-:S05]  /*4080*/  FADD.FTZ R57, R49, R57 ;  /* 0x0000003931397221 */ /* 0x000fca0000010000 */
[----:B------:R1:W-:Y:S04]  /*4090*/  STL [R1+0xe8], R57 ;  /* 0x0000e83901007387 */ /* 0x0003e80000100800 */
[----:B------:R-:W3:Y:S01]  /*40a0*/  LDL R216, [R1+0x184] ;  /* 0x0001840001d87983 */ /* 0x000ee20000100800 */
[----:B--2---:R-:W-:Y:S01]  /*40b0*/  FFMA.FTZ R121, R56, R49, R121 ;  /* 0x0000003138797223 */ /* 0x004fe20000010079 */
[----:B----4-:R-:W-:Y:S01]  /*40c0*/  FADD.FTZ R53, R211, R53 ;  /* 0x00000035d3357221 */ /* 0x010fe20000010000 */
[----:B---3--:R-:W-:-:S04]  /*40d0*/  FMUL.FTZ R45, R45, R44 ;  /* 0x0000002c2d2d7220 */ /* 0x008fc80000410000 */
[----:B------:R2:W-:Y:S04]  /*40e0*/  STL [R1+0xf8], R53 ;  /* 0x0000f83501007387 */ /* 0x0005e80000100800 */
[----:B------:R-:W3:Y:S01]  /*40f0*/  LDL.LU R212, [R1+0x108] ;  /* 0x0001080001d47983 */ /* 0x000ee20000300800 */
[----:B------:R-:W-:-:S05]  /*4100*/  FFMA.FTZ R52, R132, R211, R52 ;  /* 0x000000d384347223 */ /* 0x000fca0000010034 */
[----:B------:R4:W-:Y:S01]  /*4110*/  STL [R1+0xf4], R52 ;  /* 0x0000f43401007387 */ /* 0x0009e20000100800 */
[----:B------:R-:W-:-:S03]  /*4120*/  FFMA.FTZ R211, R48, R211, R45 ;  /* 0x000000d330d37223 */ /* 0x000fc6000001002d */
[----:B------:R-:W3:Y:S04]  /*4130*/  LDL.LU R58, [R1+0x104] ;  /* 0x00010400013a7983 */ /* 0x000ee80000300800 */
[----:B-1----:R-:W3:Y:S01]  /*4140*/  LDL R57, [R1+0x188] ;  /* 0x0001880001397983 */ /* 0x002ee20000100800 */
[----:B------:R-:W-:-:S03]  /*4150*/  FADD.FTZ R47, R44, R47 ;  /* 0x0000002f2c2f7221 */ /* 0x000fc60000010000 */
[----:B------:R-:W3:Y:S04]  /*4160*/  LDL.LU R56, [R1+0x110] ;  /* 0x0001100001387983 */ /* 0x000ee80000300800 */
[----:B--2---:R-:W2:Y:S04]  /*4170*/  LDL.LU R53, [R1+0x10c] ;  /* 0x00010c0001357983 */ /* 0x004ea80000300800 */
[----:B------:R-:W2:Y:S04]  /*4180*/  LDL R45, [R1+0x17c] ;  /* 0x00017c00012d7983 */ /* 0x000ea80000100800 */
[----:B----4-:R-:W4:Y:S01]  /*4190*/  LDL.LU R52, [R1+0x118] ;  /* 0x0001180001347983 */ /* 0x010f220000300800 */
[----:B------:R-:W-:-:S03]  /*41a0*/  FFMA.FTZ R46, R132, R44, R46 ;  /* 0x0000002c842e7223 */ /* 0x000fc6000001002e */
[----:B------:R1:W-:Y:S04]  /*41b0*/  STL [R1+0x100], R47 ;  /* 0x0001002f01007387 */ /* 0x0003e80000100800 */
[----:B------:R-:W4:Y:S04]  /*41c0*/  LDL.LU R49, [R1+0x114] ;  /* 0x0001140001317983 */ /* 0x000f280000300800 */
[----:B------:R-:W4:Y:S04]  /*41d0*/  LDL R48, [R1+0x180] ;  /* 0x0001800001307983 */ /* 0x000f280000100800 */
[----:B------:R0:W-:Y:S04]  /*41e0*/  STL [R1+0xfc], R46 ;  /* 0x0000fc2e01007387 */ /* 0x0001e80000100800 */
[----:B-1----:R-:W4:Y:S04]  /*41f0*/  LDL.LU R47, [R1+0x120] ;  /* 0x00012000012f7983 */ /* 0x002f280000300800 */
[----:B0-----:R-:W4:Y:S01]  /*4200*/  LDL.LU R46, [R1+0x11c] ;  /* 0x00011c00012e7983 */ /* 0x001f220000300800 */
[----:B------:R-:W-:-:S04]  /*4210*/  PRMT R50, R50, 0x7632, R50 ;  /* 0x0000763232327816 */ /* 0x000fc80000000032 */
[----:B------:R-:W-:Y:S02]  /*4220*/  SHF.L.U32 R50, R50, 0x10, RZ ;  /* 0x0000001032327819 */ /* 0x000fe400000006ff */
[----:B------:R-:W-:Y:S01]  /*4230*/  PRMT R44, R122, 0x7632, R44 ;  /* 0x000076327a2c7816 */ /* 0x000fe2000000002c */
[----:B------:R-:W-:-:S03]  /*4240*/  FADD.FTZ R122, -R179, R133 ;  /* 0x00000085b37a7221 */ /* 0x000fc60000010100 */
[----:B------:R-:W-:Y:S01]  /*4250*/  SHF.L.U32 R44, R44, 0x10, RZ ;  /* 0x000000102c2c7819 */ /* 0x000fe200000006ff */
[----:B------:R-:W-:-:S04]  /*4260*/  FMUL.FTZ R122, R172, R122 ;  /* 0x0000007aac7a7220 */ /* 0x000fc80000410000 */
[----:B------:R-:W-:Y:S01]  /*4270*/  FMUL.FTZ R133, R216, R44 ;  /* 0x0000002cd8857220 */ /* 0x000fe20000410000 */
[----:B---3--:R-:W-:-:S05]  /*4280*/  FADD.FTZ R212, R50, R212 ;  /* 0x000000d432d47221 */ /* 0x008fca0000010000 */
[----:B------:R0:W-:Y:S02]  /*4290*/  STL [R1+0x108], R212 ;  /* 0x000108d401007387 */ /* 0x0001e40000100800 */
[----:B0-----:R-:W-:Y:S01]  /*42a0*/  SHF.L.U32 R212, R51, 0x10, RZ ;  /* 0x0000001033d47819 */ /* 0x001fe200000006ff */
[----:B------:R-:W-:Y:S01]  /*42b0*/  FFMA.FTZ R58, R122, R50, R58 ;  /* 0x000000327a3a7223 */ /* 0x000fe2000001003a */
[----:B------:R-:W-:Y:S01]  /*42c0*/  FADD.FTZ R56, R44, R56 ;  /* 0x000000382c387221 */ /* 0x000fe20000010000 */
[----:B--2---:R-:W-:Y:S01]  /*42d0*/  FFMA.FTZ R53, R122, R44, R53 ;  /* 0x0000002c7a357223 */ /* 0x004fe20000010035 */
[----:B------:R-:W-:Y:S02]  /*42e0*/  SHF.L.U32 R44, R123, 0x10, RZ ;  /* 0x000000107b2c7819 */ /* 0x000fe400000006ff */
[----:B------:R0:W-:Y:S01]  /*42f0*/  STL [R1+0x104], R58 ;  /* 0x0001043a01007387 */ /* 0x0001e20000100800 */
[----:B----4-:R-:W-:-:S03]  /*4300*/  FADD.FTZ R52, R212, R52 ;  /* 0x00000034d4347221 */ /* 0x010fc60000010000 */
[----:B------:R1:W-:Y:S01]  /*4310*/  STL [R1+0x110], R56 ;  /* 0x0001103801007387 */ /* 0x0003e20000100800 */
[----:B------:R-:W-:-:S03]  /*4320*/  FFMA.FTZ R133, R57, R50, R133 ;  /* 0x0000003239857223 */ /* 0x000fc60000010085 */
[----:B------:R-:W-:Y:S01]  /*4330*/  STL [R1+0x10c], R53 ;  /* 0x00010c3501007387 */ /* 0x000fe20000100800 */
[----:B------:R-:W-:-:S03]  /*4340*/  FFMA.FTZ R49, R134, R212, R49 ;  /* 0x000000d486317223 */ /* 0x000fc60000010031 */
[----:B------:R2:W-:Y:S01]  /*4350*/  STL [R1+0x118], R52 ;  /* 0x0001183401007387 */ /* 0x0005e20000100800 */
[----:B------:R-:W-:-:S03]  /*4360*/  FMUL.FTZ R45, R45, R44 ;  /* 0x0000002c2d2d7220 */ /* 0x000fc60000410000 */
[----:B------:R3:W-:Y:S04]  /*4370*/  STL [R1+0x114], R49 ;  /* 0x0001143101007387 */ /* 0x0007e80000100800 */
[----:B0-----:R-:W4:Y:S01]  /*4380*/  LDL.LU R58, [R1+0x128] ;  /* 0x00012800013a7983 */ /* 0x001f220000300800 */
[----:B------:R-:W-:-:S03]  /*4390*/  FADD.FTZ R47, R44, R47 ;  /* 0x0000002f2c2f7221 */ /* 0x000fc60000010000 */
[----:B------:R-:W4:Y:S01]  /*43a0*/  LDL.LU R57, [R1+0x124] ;  /* 0x0001240001397983 */ /* 0x000f220000300800 */
[----:B------:R-:W-:-:S03]  /*43b0*/  FFMA.FTZ R46, R134, R44, R46 ;  /* 0x0000002c862e7223 */ /* 0x000fc6000001002e */
[----:B------:R-:W-:Y:S01]  /*43c0*/  STL [R1+0x120], R47 ;  /* 0x0001202f01007387 */ /* 0x000fe20000100800 */
[----:B------:R-:W-:Y:S01]  /*43d0*/  FFMA.FTZ R212, R48, R212, R45 ;  /* 0x000000d430d47223 */ /* 0x000fe2000001002d */
[----:B------:R-:W-:Y:S02]  /*43e0*/  PRMT R123, R51, 0x7632, R123 ;  /* 0x00007632337b7816 */ /* 0x000fe4000000007b */
[----:B-1----:R-:W4:Y:S01]  /*43f0*/  LDL R56, [R1+0x178] ;  /* 0x0001780001387983 */ /* 0x002f220000100800 */
[----:B--2---:R-:W-:-:S03]  /*4400*/  IMAD.WIDE.U32 R52, R178, 0x8, R214 ;  /* 0x00000008b2347825 */ /* 0x004fc600078e00d6 */
[----:B------:R0:W-:Y:S01]  /*4410*/  STL [R1+0x11c], R46 ;  /* 0x00011c2e01007387 */ /* 0x0001e20000100800 */
[----:B------:R-:W-:-:S03]  /*4420*/  IMAD.WIDE.U32 R50, R176, 0x8, R214 ;  /* 0x00000008b0327825 */ /* 0x000fc600078e00d6 */
[----:B------:R-:W2:Y:S01]  /*4430*/  LDL.LU R218, [R1+0x130] ;  /* 0x0001300001da7983 */ /* 0x000ea20000300800 */
[----:B---3--:R-:W-:-:S03]  /*4440*/  IMAD.WIDE.U32 R48, R171, 0x8, R214 ;  /* 0x00000008ab307825 */ /* 0x008fc600078e00d6 */
[----:B------:R-:W3:Y:S01]  /*4450*/  LDL.LU R216, [R1+0x12c] ;  /* 0x00012c0001d87983 */ /* 0x000ee20000300800 */
[----:B------:R-:W-:Y:S01]  /*4460*/  IMAD.WIDE.U32 R44, R173, 0x8, R214 ;  /* 0x00000008ad2c7825 */ /* 0x000fe200078e00d6 */
[----:B------:R-:W-:-:S03]  /*4470*/  PRMT R213, R123, 0x7632, R213 ;  /* 0x000076327bd57816 */ /* 0x000fc600000000d5 */
[C---:B------:R-:W-:Y:S01]  /*4480*/  FMUL.FTZ R138, R172.reuse, R138 ;  /* 0x0000008aac8a7220 */ /* 0x040fe20000410000 */
[----:B------:R-:W-:Y:S01]  /*4490*/  FADD.FTZ R139, -R179, R139 ;  /* 0x0000008bb38b7221 */ /* 0x000fe20000010100 */
[----:B0-----:R-:W-:Y:S01]  /*44a0*/  IMAD.WIDE.U32 R46, R177, 0x8, R214 ;  /* 0x00000008b12e7825 */ /* 0x001fe200078e00d6 */
[----:B------:R-:W3:Y:S04]  /*44b0*/  LDL R219, [R1+0x16c] ;  /* 0x00016c0001db7983 */ /* 0x000ee80000100800 */
[----:B------:R-:W3:Y:S01]  /*44c0*/  LDL R215, [R1+0x174] ;  /* 0x0001740001d77983 */ /* 0x000ee20000100800 */
[----:B------:R-:W-:Y:S01]  /*44d0*/  FADD.FTZ R214, -R179, R135 ;  /* 0x00000087b3d67221 */ /* 0x000fe20000010100 */
[----:B------:R-:W-:Y:S02]  /*44e0*/  SHF.L.U32 R123, R123, 0x10, RZ ;  /* 0x000000107b7b7819 */ /* 0x000fe400000006ff */
[----:B------:R-:W-:Y:S01]  /*44f0*/  SHF.L.U32 R135, R213, 0x10, RZ ;  /* 0x00000010d5877819 */ /* 0x000fe200000006ff */
[----:B------:R-:W-:Y:S01]  /*4500*/  FMUL.FTZ R214, R172, R214 ;  /* 0x000000d6acd67220 */ /* 0x000fe20000410000 */
[C---:B------:R-:W-:Y:S01]  /*4510*/  FADD.FTZ R40, -R179.reuse, R40 ;  /* 0x00000028b3287221 */ /* 0x040fe20000010100 */
[----:B------:R-:W-:Y:S01]  /*4520*/  FADD.FTZ R41, -R179, R41 ;  /* 0x00000029b3297221 */ /* 0x000fe20000010100 */
[----:B------:R-:W5:Y:S04]  /*4530*/  LDG.E.64 R52, desc[UR10][R52.64] ;  /* 0x0000000a34347981 */ /* 0x000f68000c1e1b00 */
[----:B------:R-:W5:Y:S04]  /*4540*/  LDG.E.64 R50, desc[UR10][R50.64] ;  /* 0x0000000a32327981 */ /* 0x000f68000c1e1b00 */
[----:B------:R-:W5:Y:S04]  /*4550*/  LDG.E.64 R48, desc[UR10][R48.64] ;  /* 0x0000000a30307981 */ /* 0x000f68000c1e1b00 */
[----:B------:R-:W5:Y:S04]  /*4560*/  LDG.E.64 R46, desc[UR10][R46.64] ;  /* 0x0000000a2e2e7981 */ /* 0x000f68000c1e1b00 */
[----:B------:R-:W5:Y:S01]  /*4570*/  LDG.E.64 R44, desc[UR10][R44.64] ;  /* 0x0000000a2c2c7981 */ /* 0x000f62000c1e1b00 */
[----:B----4-:R-:W-:Y:S01]  /*4580*/  FADD.FTZ R58, R123, R58 ;  /* 0x0000003a7b3a7221 */ /* 0x010fe20000010000 */
[----:B------:R-:W-:Y:S01]  /*4590*/  FFMA.FTZ R57, R214, R123, R57 ;  /* 0x0000007bd6397223 */ /* 0x000fe20000010039 */
[----:B--2---:R-:W-:Y:S01]  /*45a0*/  FADD.FTZ R218, R135, R218 ;  /* 0x000000da87da7221 */ /* 0x004fe20000010000 */
[----:B---3--:R-:W-:-:S02]  /*45b0*/  FMUL.FTZ R213, R215, R135 ;  /* 0x00000087d7d57220 */ /* 0x008fc40000410000 */
[----:B------:R-:W2:Y:S04]  /*45c0*/  LDL R215, [R1+0x170] ;  /* 0x0001700001d77983 */ /* 0x000ea80000100800 */
[----:B------:R0:W-:Y:S01]  /*45d0*/  STL [R1+0x128], R58 ;  /* 0x0001283a01007387 */ /* 0x0001e20000100800 */
[----:B------:R-:W-:-:S03]  /*45e0*/  FFMA.FTZ R213, R56, R123, R213 ;  /* 0x0000007b38d57223 */ /* 0x000fc600000100d5 */
[----:B0-----:R0:W5:Y:S04]  /*45f0*/  LDL.LU R58, [R1+0x27c] ;  /* 0x00027c00013a7983 */ /* 0x0011680000300800 */
[----:B------:R1:W-:Y:S04]  /*4600*/  STL [R1+0x124], R57 ;  /* 0x0001243901007387 */ /* 0x0003e80000100800 */
[----:B-1----:R0:W5:Y:S04]  /*4610*/  LDL.LU R57, [R1+0x278] ;  /* 0x0002780001397983 */ /* 0x0021680000300800 */
[----:B------:R0:W5:Y:S04]  /*4620*/  LDL.LU R56, [R1+0x274] ;  /* 0x0002740001387983 */ /* 0x0001680000300800 */
[----:B------:R1:W-:Y:S04]  /*4630*/  STL [R1+0x130], R218 ;  /* 0x000130da01007387 */ /* 0x0003e80000100800 */
[----:B-1----:R-:W3:Y:S01]  /*4640*/  LDL R218, [R1+0x15c] ;  /* 0x00015c0001da7983 */ /* 0x002ee20000100800 */
[----:B------:R-:W-:Y:S01]  /*4650*/  FFMA.FTZ R216, R214, R135, R216 ;  /* 0x00000087d6d87223 */ /* 0x000fe200000100d8 */
[----:B------:R-:W-:Y:S01]  /*4660*/  FADD.FTZ R135, -R179, R136 ;  /* 0x00000088b3877221 */ /* 0x000fe20000010100 */
[----:B------:R-:W-:-:S03]  /*4670*/  SHF.L.U32 R136, R36, 0x10, RZ ;  /* 0x0000001024887819 */ /* 0x000fc600000006ff */
[----:B------:R-:W-:Y:S01]  /*4680*/  FMUL.FTZ R135, R172, R135 ;  /* 0x00000087ac877220 */ /* 0x000fe20000410000 */
[----:B------:R-:W-:Y:S01]  /*4690*/  SHF.L.U32 R123, R140, 0x10, RZ ;  /* 0x000000108c7b7819 */ /* 0x000fe200000006ff */
[----:B------:R1:W-:Y:S01]  /*46a0*/  STL [R1+0x12c], R216 ;  /* 0x00012cd801007387 */ /* 0x0003e20000100800 */
[----:B------:R-:W-:Y:S01]  /*46b0*/  FADD.FTZ R31, R136, R31 ;  /* 0x0000001f881f7221 */ /* 0x000fe20000010000 */
[-C--:B------:R-:W-:Y:S01]  /*46c0*/  FFMA.FTZ R32, R135, R136.reuse, R32 ;  /* 0x0000008887207223 */ /* 0x080fe20000010020 */
[----:B------:R-:W-:Y:S01]  /*46d0*/  FMUL.FTZ R136, R219, R136 ;  /* 0x00000088db887220 */ /* 0x000fe20000410000 */
[----:B------:R-:W-:Y:S01]  /*46e0*/  FADD.FTZ R35, R123, R35 ;  /* 0x000000237b237221 */ /* 0x000fe20000010000 */
[-C--:B------:R-:W-:Y:S01]  /*46f0*/  FFMA.FTZ R34, R135, R123.reuse, R34 ;  /* 0x0000007b87227223 */ /* 0x080fe20000010022 */
[----:B------:R-:W4:Y:S04]  /*4700*/  LDL R219, [R1+0x164] ;  /* 0x0001640001db7983 */ /* 0x000f280000100800 */
[----:B-1----:R-:W4:Y:S01]  /*4710*/  LDL R216, [R1+0x160] ;  /* 0x0001600001d87983 */ /* 0x002f220000100800 */
[----:B--2---:R-:W-:Y:S01]  /*4720*/  FFMA.FTZ R123, R215, R123, R136 ;  /* 0x0000007bd77b7223 */ /* 0x004fe20000010088 */
[----:B------:R-:W-:-:S05]  /*4730*/  SHF.L.U32 R215, R37, 0x10, RZ ;  /* 0x0000001025d77819 */ /* 0x000fca00000006ff */
[----:B------:R-:W-:Y:S01]  /*4740*/  FADD.FTZ R144, R215, R144 ;  /* 0x00000090d7907221 */ /* 0x000fe20000010000 */
[-C--:B------:R-:W-:Y:S01]  /*4750*/  FFMA.FTZ R145, R138, R215.reuse, R145 ;  /* 0x000000d78a917223 */ /* 0x080fe20000010091 */
[----:B---3--:R-:W-:Y:S02]  /*4760*/  FMUL.FTZ R215, R218, R215 ;  /* 0x000000d7dad77220 */ /* 0x008fe40000410000 */
[----:B------:R-:W2:Y:S01]  /*4770*/  LDL R218, [R1+0x168] ;  /* 0x0001680001da7983 */ /* 0x000ea20000100800 */
[----:B------:R-:W-:Y:S02]  /*4780*/  SHF.L.U32 R136, R141, 0x10, RZ ;  /* 0x000000108d887819 */ /* 0x000fe400000006ff */
[----:B------:R-:W-:-:S03]  /*4790*/  PRMT R36, R36, 0x7632, R36 ;  /* 0x0000763224247816 */ /* 0x000fc60000000024 */
[----:B------:R-:W-:Y:S01]  /*47a0*/  FADD.FTZ R148, R136, R148 ;  /* 0x0000009488947221 */ /* 0x000fe20000010000 */
[-C--:B------:R-:W-:Y:S01]  /*47b0*/  FFMA.FTZ R147, R138, R136.reuse, R147 ;  /* 0x000000888a937223 */ /* 0x080fe20000010093 */
[----:B------:R-:W-:Y:S01]  /*47c0*/  PRMT R37, R140, 0x7632, R37 ;  /* 0x000076328c257816 */ /* 0x000fe20000000025 */
[----:B------:R-:W-:Y:S01]  /*47d0*/  FMUL.FTZ R140, R172, R137 ;  /* 0x00000089ac8c7220 */ /* 0x000fe20000410000 */
[----:B------:R-:W-:Y:S01]  /*47e0*/  SHF.L.U32 R36, R36, 0x10, RZ ;  /* 0x0000001024247819 */ /* 0x000fe200000006ff */
[----:B----4-:R-:W-:Y:S02]  /*47f0*/  FFMA.FTZ R136, R216, R136, R215 ;  /* 0x00000088d8887223 */ /* 0x010fe400000100d7 */
[----:B------:R-:W3:Y:S01]  /*4800*/  LDL R216, [R1+0x154] ;  /* 0x0001540001d87983 */ /* 0x000ee20000100800 */
[----:B------:R-:W-:Y:S01]  /*4810*/  SHF.L.U32 R137, R37, 0x10, RZ ;  /* 0x0000001025897819 */ /* 0x000fe200000006ff */
[-C--:B------:R-:W-:Y:S01]  /*4820*/  FFMA.FTZ R146, R140, R36.reuse, R146 ;  /* 0x000000248c927223 */ /* 0x080fe20000010092 */
[----:B------:R-:W-:Y:S01]  /*4830*/  FADD.FTZ R150, R36, R150 ;  /* 0x0000009624967221 */ /* 0x000fe20000010000 */
[----:B------:R-:W4:Y:S01]  /*4840*/  LDL R215, [R1+0x158] ;  /* 0x0001580001d77983 */ /* 0x000f220000100800 */
[----:B------:R-:W-:-:S03]  /*4850*/  FMUL.FTZ R36, R219, R36 ;  /* 0x00000024db247220 */ /* 0x000fc60000410000 */
[----:B------:R-:W4:Y:S01]  /*4860*/  LDL R219, [R1+0x14c] ;  /* 0x00014c0001db7983 */ /* 0x000f220000100800 */
[-C--:B------:R-:W-:Y:S01]  /*4870*/  FFMA.FTZ R152, R140, R137.reuse, R152 ;  /* 0x000000898c987223 */ /* 0x080fe20000010098 */
[----:B------:R-:W-:Y:S01]  /*4880*/  FADD.FTZ R151, R137, R151 ;  /* 0x0000009789977221 */ /* 0x000fe20000010000 */
[--C-:B--2---:R-:W-:Y:S02]  /*4890*/  FFMA.FTZ R137, R218, R137, R36.reuse ;  /* 0x00000089da897223 */ /* 0x104fe40000010024 */
[----:B------:R-:W2:Y:S01]  /*48a0*/  LDL R218, [R1+0x150] ;  /* 0x0001500001da7983 */ /* 0x000ea20000100800 */
[----:B------:R-:W-:Y:S02]  /*48b0*/  PRMT R36, R37, 0x7632, R36 ;  /* 0x0000763225247816 */ /* 0x000fe40000000024 */
[----:B------:R-:W-:Y:S01]  /*48c0*/  PRMT R37, R141, 0x7632, R37 ;  /* 0x000076328d257816 */ /* 0x000fe20000000025 */
[----:B------:R-:W-:Y:S01]  /*48d0*/  FMUL.FTZ R141, R172, R139 ;  /* 0x0000008bac8d7220 */ /* 0x000fe20000410000 */
[----:B------:R-:W-:-:S02]  /*48e0*/  SHF.L.U32 R36, R36, 0x10, RZ ;  /* 0x0000001024247819 */ /* 0x000fc400000006ff */
[----:B------:R-:W-:-:S03]  /*48f0*/  SHF.L.U32 R139, R37, 0x10, RZ ;  /* 0x00000010258b7819 */ /* 0x000fc600000006ff */
[CC--:B------:R-:W-:Y:S01]  /*4900*/  FFMA.FTZ R33, R141.reuse, R36.reuse, R33 ;  /* 0x000000248d217223 */ /* 0x0c0fe20000010021 */
[----:B------:R-:W-:Y:S01]  /*4910*/  FADD.FTZ R164, R36, R164 ;  /* 0x000000a424a47221 */ /* 0x000fe20000010000 */
[----:B------:R-:W-:Y:S01]  /*4920*/  SHF.L.U32 R37, R38, 0x10, RZ ;  /* 0x0000001026257819 */ /* 0x000fe200000006ff */
[-C--:B------:R-:W-:Y:S01]  /*4930*/  FFMA.FTZ R166, R141, R139.reuse, R166 ;  /* 0x0000008b8da67223 */ /* 0x080fe200000100a6 */
[----:B---3--:R-:W-:Y:S01]  /*4940*/  FMUL.FTZ R36, R216, R36 ;  /* 0x00000024d8247220 */ /* 0x008fe20000410000 */
[----:B------:R-:W-:Y:S01]  /*4950*/  FADD.FTZ R165, R139, R165 ;  /* 0x000000a58ba57221 */ /* 0x000fe20000010000 */
[----:B------:R-:W3:Y:S02]  /*4960*/  LDL R216, [R1+0x148] ;  /* 0x0001480001d87983 */ /* 0x000ee40000100800 */
[----:B----4-:R-:W-:Y:S01]  /*4970*/  FFMA.FTZ R139, R215, R139, R36 ;  /* 0x0000008bd78b7223 */ /* 0x010fe20000010024 */
[C---:B------:R-:W-:Y:S01]  /*4980*/  FADD.FTZ R215, -R179.reuse, R42 ;  /* 0x0000002ab3d77221 */ /* 0x040fe20000010100 */
[----:B------:R-:W-:Y:S01]  /*4990*/  FADD.FTZ R36, -R179, R43 ;  /* 0x0000002bb3247221 */ /* 0x000fe20000010100 */
[----:B------:R-:W-:Y:S01]  /*49a0*/  SHF.L.U32 R42, R142, 0x10, RZ ;  /* 0x000000108e2a7819 */ /* 0x000fe200000006ff */
[----:B------:R-:W-:Y:S01]  /*49b0*/  FMUL.FTZ R43, R172, R40 ;  /* 0x00000028ac2b7220 */ /* 0x000fe20000410000 */
[----:B------:R-:W-:-:S02]  /*49c0*/  FMUL.FTZ R40, R219, R37 ;  /* 0x00000025db287220 */ /* 0x000fc40000410000 */
[----:B------:R-:W4:Y:S01]  /*49d0*/  LDL R219, [R1+0x13c] ;  /* 0x00013c0001db7983 */ /* 0x000f220000100800 */
[----:B------:R-:W-:Y:S01]  /*49e0*/  FADD.FTZ R168, R42, R168 ;  /* 0x000000a82aa87221 */ /* 0x000fe20000010000 */
[-C--:B------:R-:W-:Y:S01]  /*49f0*/  FFMA.FTZ R167, R43, R42.reuse, R167 ;  /* 0x0000002a2ba77223 */ /* 0x080fe200000100a7 */
[----:B--2---:R-:W-:Y:S02]  /*4a00*/  FFMA.FTZ R42, R218, R42, R40 ;  /* 0x0000002ada2a7223 */ /* 0x004fe40000010028 */
[----:B------:R-:W2:Y:S01]  /*4a10*/  LDL R40, [R1+0x144] ;  /* 0x0001440001287983 */ /* 0x000ea20000100800 */
[----:B------:R-:W-:Y:S01]  /*4a20*/  FADD.FTZ R169, R37, R169 ;  /* 0x000000a925a97221 */ /* 0x000fe20000010000 */
[----:B------:R-:W-:Y:S01]  /*4a30*/  FFMA.FTZ R170, R43, R37, R170 ;  /* 0x000000252baa7223 */ /* 0x000fe200000100aa */
[----:B------:R-:W-:Y:S01]  /*4a40*/  PRMT R37, R38, 0x7632, R37 ;  /* 0x0000763226257816 */ /* 0x000fe20000000025 */
[----:B------:R-:W4:Y:S01]  /*4a50*/  LDL R218, [R1+0x140] ;  /* 0x0001400001da7983 */ /* 0x000f220000100800 */
[----:B------:R-:W-:Y:S01]  /*4a60*/  PRMT R179, R142, 0x7632, R179 ;  /* 0x000076328eb37816 */ /* 0x000fe200000000b3 */
[C---:B------:R-:W-:Y:S01]  /*4a70*/  FMUL.FTZ R142, R172.reuse, R41 ;  /* 0x00000029ac8e7220 */ /* 0x040fe20000410000 */
[----:B------:R-:W-:Y:S01]  /*4a80*/  SHF.L.U32 R37, R37, 0x10, RZ ;  /* 0x0000001025257819 */ /* 0x000fe200000006ff */
[----:B------:R-:W4:Y:S01]  /*4a90*/  LDL R41, [R1+0x134] ;  /* 0x0001340001297983 */ /* 0x000f220000100800 */
[----:B------:R-:W-:Y:S01]  /*4aa0*/  SHF.L.U32 R179, R179, 0x10, RZ ;  /* 0x00000010b3b37819 */ /* 0x000fe200000006ff */
[----:B------:R-:W-:-:S02]  /*4ab0*/  FMUL.FTZ R215, R172, R215 ;  /* 0x000000d7acd77220 */ /* 0x000fc40000410000 */
[----:B------:R-:W-:Y:S01]  /*4ac0*/  FADD.FTZ R7, R37, R7 ;  /* 0x0000000725077221 */ /* 0x000fe20000010000 */
[C---:B------:R-:W-:Y:S01]  /*4ad0*/  FFMA.FTZ R28, R142.reuse, R37, R28 ;  /* 0x000000258e1c7223 */ /* 0x040fe2000001001c */
[----:B------:R-:W-:Y:S01]  /*4ae0*/  FADD.FTZ R20, R179, R20 ;  /* 0x00000014b3147221 */ /* 0x000fe20000010000 */
[----:B------:R-:W-:Y:S01]  /*4af0*/  FFMA.FTZ R25, R142, R179, R25 ;  /* 0x000000b38e197223 */ /* 0x000fe20000010019 */
[----:B--2---:R-:W-:Y:S02]  /*4b00*/  FMUL.FTZ R38, R40, R37 ;  /* 0x0000002528267220 */ /* 0x004fe40000410000 */
[----:B------:R-:W2:Y:S01]  /*4b10*/  LDL R40, [R1+0x138] ;  /* 0x0001380001287983 */ /* 0x000ea20000100800 */
[----:B------:R-:W-:Y:S01]  /*4b20*/  SHF.L.U32 R37, R39, 0x10, RZ ;  /* 0x0000001027257819 */ /* 0x000fe200000006ff */
[----:B---3--:R-:W-:-:S04]  /*4b30*/  FFMA.FTZ R179, R216, R179, R38 ;  /* 0x000000b3d8b37223 */ /* 0x008fc80000010026 */
[-C--:B----4-:R-:W-:Y:S01]  /*4b40*/  FMUL.FTZ R38, R219, R37.reuse ;  /* 0x00000025db267220 */ /* 0x090fe20000410000 */
[----:B------:R-:W-:Y:S01]  /*4b50*/  FADD.FTZ R16, R37, R16 ;  /* 0x0000001025107221 */ /* 0x000fe20000010000 */
[----:B------:R-:W-:Y:S01]  /*4b60*/  FFMA.FTZ R30, R215, R37, R30 ;  /* 0x00000025d71e7223 */ /* 0x000fe2000001001e */
[----:B------:R-:W-:Y:S02]  /*4b70*/  PRMT R37, R39, 0x7632, R37 ;  /* 0x0000763227257816 */ /* 0x000fe40000000025 */
[----:B------:R-:W-:Y:S02]  /*4b80*/  PRMT R217, R143, 0x7632, R217 ;  /* 0x000076328fd97816 */ /* 0x000fe400000000d9 */
[----:B------:R-:W-:Y:S02]  /*4b90*/  SHF.L.U32 R37, R37, 0x10, RZ ;  /* 0x0000001025257819 */ /* 0x000fe400000006ff */
[----:B------:R-:W-:Y:S01]  /*4ba0*/  SHF.L.U32 R216, R143, 0x10, RZ ;  /* 0x000000108fd87819 */ /* 0x000fe200000006ff */
[----:B------:R-:W-:Y:S01]  /*4bb0*/  FMUL.FTZ R143, R172, R36 ;  /* 0x00000024ac8f7220 */ /* 0x000fe20000410000 */
[----:B------:R-:W-:Y:S01]  /*4bc0*/  SHF.L.U32 R217, R217, 0x10, RZ ;  /* 0x00000010d9d97819 */ /* 0x000fe200000006ff */
[-C--:B------:R-:W-:Y:S01]  /*4bd0*/  FMUL.FTZ R36, R41, R37.reuse ;  /* 0x0000002529247220 */ /* 0x080fe20000410000 */
[----:B------:R-:W-:Y:S01]  /*4be0*/  FADD.FTZ R153, R37, R153 ;  /* 0x0000009925997221 */ /* 0x000fe20000010000 */
[----:B------:R-:W-:-:S02]  /*4bf0*/  FFMA.FTZ R149, R143, R37, R149 ;  /* 0x000000258f957223 */ /* 0x000fc40000010095 */
        /* <DEDUP_REMOVED lines=37> */
[----:B--2---:R-:W-:Y:S01]  /*4e50*/  FFMA.FTZ R217, R40, R217, R36 ;  /* 0x000000d928d97223 */ /* 0x004fe20000010024 */
        /* <DEDUP_REMOVED lines=40> */
[CC--:B------:R-:W-:Y:S01]  /*50e0*/  FFMA.FTZ R29, R215.reuse, R216.reuse, R29 ;  /* 0x000000d8d71d7223 */ /* 0x0c0fe2000001001d */
        /* <DEDUP_REMOVED lines=10> */
[----:B0-----:R-:W-:Y:S10]  /*5190*/  BRA.DIV UR4, `(.L_x_2273) ;  /* 0x000000ce04907947 */ /* 0x001ff4000b800000 */
        /* <DEDUP_REMOVED lines=18> */
.L_x_2326:
        /* <DEDUP_REMOVED lines=29> */
[----:B-----5:R-:W-:Y:S01]  /*5490*/  ISETP.GE.U32.AND P1, PT, R52, RZ, PT ;  /* 0x000000ff3400720c */ /* 0x020fe20003f26070 */
        /* <DEDUP_REMOVED lines=38> */
.L_x_2276:
[-CC-:B-----5:R-:W-:Y:S01]  /*5700*/  FFMA.FTZ R56, R189, R218.reuse, R219.reuse ;  /* 0x000000dabd387223 */ /* 0x1a0fe200000100db */
        /* <DEDUP_REMOVED lines=9> */
[----:B------:R-:W-:Y:S01]  /*57a0*/  FMUL.FTZ R59, R172, R196 ;  /* 0x000000c4ac3b7220 */ /* 0x000fe20000410000 */
[----:B------:R-:W-:Y:S01]  /*57b0*/  LOP3.LUT P6, RZ, R53, 0xff, RZ, 0xc0, !PT ;  /* 0x000000ff35ff7812 */ /* 0x000fe200078cc0ff */
[----:B------:R-:W-:Y:S01]  /*57c0*/  FMUL.FTZ R38, R56, UR6 ;  /* 0x0000000638267c20 */ /* 0x000fe20008410000 */
[----:B------:R-:W-:Y:S01]  /*57d0*/  FMUL.FTZ R57, R172, R57 ;  /* 0x00000039ac397220 */ /* 0x000fe20000410000 */
[----:B------:R-:W-:Y:S01]  /*57e0*/  ISETP.GE.U32.AND P1, PT, R52, RZ, PT ;  /* 0x000000ff3400720c */ /* 0x000fe20003f26070 */
[-CC-:B------:R-:W-:Y:S01]  /*57f0*/  FFMA.FTZ R129, R184, R218.reuse, R219.reuse ;  /* 0x000000dab8817223 */ /* 0x180fe200000100db */
[-CC-:B------:R-:W-:Y:S01]  /*5800*/  FFMA.FTZ R130, R180, R218.reuse, R219.reuse ;  /* 0x000000dab4827223 */ /* 0x180fe200000100db */
[-CC-:B------:R-:W-:Y:S01]  /*5810*/  FFMA.FTZ R131, R185, R218.reuse, R219.reuse ;  /* 0x000000dab9837223 */ /* 0x180fe200000100db */
[----:B------:R-:W-:Y:S01]  /*5820*/  FFMA.FTZ R128, R0, R218, R219 ;  /* 0x000000da00807223 */ /* 0x000fe200000100db */
[----:B------:R-:W-:Y:S01]  /*5830*/  FMUL.FTZ R39, R59, UR6 ;  /* 0x000000063b277c20 */ /* 0x000fe20008410000 */
[----:B-1----:R-:W-:Y:S01]  /*5840*/  FMUL.FTZ R36, R58, UR6 ;  /* 0x000000063a247c20 */ /* 0x002fe20008410000 */
[----:B------:R-:W-:Y:S01]  /*5850*/  FSEL R38, R38, RZ, P6 ;  /* 0x000000ff26267208 */ /* 0x000fe20003000000 */
[----:B------:R-:W-:Y:S01]  /*5860*/  FMUL.FTZ R0, R57, UR6 ;  /* 0x0000000639007c20 */ /* 0x000fe20008410000 */
[----:B------:R-:W-:Y:S01]  /*5870*/  LOP3.LUT P4, RZ, R53, 0xff0000, RZ, 0xc0, !PT ;  /* 0x00ff000035ff7812 */ /* 0x000fe2000788c0ff */
[----:B------:R-:W-:Y:S01]  /*5880*/  FADD.FTZ R129, R183, -R129 ;  /* 0x80000081b7817221 */ /* 0x000fe20000010000 */
[C---:B------:R-:W-:Y:S01]  /*5890*/  ISETP.GE.U32.AND.EX P1, PT, R53.reuse, 0x1000000, PT, P1 ;  /* 0x010000003500780c */ /* 0x040fe20003f26110 */
[----:B------:R-:W-:Y:S01]  /*58a0*/  FADD.FTZ R130, R182, -R130 ;  /* 0x80000082b6827221 */ /* 0x000fe20000010000 */
        /* <DEDUP_REMOVED lines=10> */
[----:B------:R-:W-:Y:S01]  /*5950*/  F2FP.BF16.F32.PACK_AB R39, R39, R36 ;  /* 0x000000242727723e */ /* 0x000fe200000010ff */
[----:B------:R-:W-:Y:S01]  /*5960*/  FMUL.FTZ R36, R128, UR6 ;  /* 0x0000000680247c20 */ /* 0x000fe20008410000 */
[----:B------:R-:W-:Y:S01]  /*5970*/  F2FP.BF16.F32.PACK_AB R38, R0, R38 ;  /* 0x000000260026723e */ /* 0x000fe200000010ff */
        /* <DEDUP_REMOVED lines=12> */
[----:B------:R-:W-:Y:S01]  /*5a40*/  F2FP.BF16.F32.PACK_AB R36, R0, R36 ;  /* 0x000000240024723e */ /* 0x000fe200000010ff */
[----:B------:R-:W-:Y:S06]  /*5a50*/  BRA `(.L_x_2277) ;  /* 0x0000001800a47947 */ /* 0x000fec0003800000 */
.L_x_2275:
        /* <DEDUP_REMOVED lines=16> */
[C---:B-----5:R-:W-:Y:S01]  /*5b60*/  FFMA.FTZ R36, R172.reuse, R36, R75 ;  /* 0x00000024ac247223 */ /* 0x060fe2000001004b */
[C---:B------:R-:W-:Y:S01]  /*5b70*/  FFMA.FTZ R194, R172.reuse, R194, R74 ;  /* 0x000000c2acc27223 */ /* 0x040fe2000001004a */
[----:B------:R-:W-:Y:S01]  /*5b80*/  FFMA.FTZ R189, R172, R189, R72 ;  /* 0x000000bdacbd7223 */ /* 0x000fe20000010048 */
[----:B------:R-:W-:Y:S01]  /*5b90*/  FADD.FTZ R183, R183, -R184 ;  /* 0x800000b8b7b77221 */ /* 0x000fe20000010000 */
[----:B------:R-:W-:Y:S01]  /*5ba0*/  ISETP.GE.U32.AND P1, PT, R52, RZ, PT ;  /* 0x000000ff3400720c */ /* 0x000fe20003f26070 */
        /* <DEDUP_REMOVED lines=8> */
[C---:B------:R-:W-:Y:S01]  /*5c30*/  FFMA.FTZ R191, R172.reuse, R191, R73 ;  /* 0x000000bfacbf7223 */ /* 0x040fe20000010049 */
[C---:B------:R-:W-:Y:S01]  /*5c40*/  LOP3.LUT P4, RZ, R53.reuse, 0xff, RZ, 0xc0, !PT ;  /* 0x000000ff35ff7812 */ /* 0x040fe2000788c0ff */
[C---:B------:R-:W-:Y:S01]  /*5c50*/  FFMA.FTZ R182, R172.reuse, R182, R70 ;  /* 0x000000b6acb67223 */ /* 0x040fe20000010046 */
        /* <DEDUP_REMOVED lines=27> */
.L_x_2278:
        /* <DEDUP_REMOVED lines=10> */
[----:B------:R-:W-:Y:S01]  /*5eb0*/  FFMA.FTZ R59, R172, R196, R75 ;  /* 0x000000c4ac3b7223 */ /* 0x000fe2000001004b */
[----:B------:R-:W-:Y:S01]  /*5ec0*/  LOP3.LUT P6, RZ, R53, 0xff, RZ, 0xc0, !PT ;  /* 0x000000ff35ff7812 */ /* 0x000fe200078cc0ff */
[----:B------:R-:W-:Y:S01]  /*5ed0*/  FMUL.FTZ R38, R56, UR6 ;  /* 0x0000000638267c20 */ /* 0x000fe20008410000 */
[----:B------:R-:W-:Y:S01]  /*5ee0*/  FFMA.FTZ R57, R172, R57, R73 ;  /* 0x00000039ac397223 */ /* 0x000fe20000010049 */
        /* <DEDUP_REMOVED lines=17> */
[----:B------:R-:W-:Y:S01]  /*6000*/  FFMA.FTZ R130, R172, R130, R70 ;  /* 0x00000082ac827223 */ /* 0x000fe20000010046 */
[----:B------:R-:W-:Y:S01]  /*6010*/  FSEL R36, R36, RZ, P4 ;  /* 0x000000ff24247208 */ /* 0x000fe20002000000 */
[----:B------:R-:W-:Y:S01]  /*6020*/  FFMA.FTZ R128, R172, R128, R68 ;  /* 0x00000080ac807223 */ /* 0x000fe20000010044 */
[----:B------:R-:W-:Y:S01]  /*6030*/  FSEL R0, R0, RZ, P6 ;  /* 0x000000ff00007208 */ /* 0x000fe20003000000 */
[C---:B------:R-:W-:Y:S01]  /*6040*/  FFMA.FTZ R131, R172.reuse, R131, R71 ;  /* 0x00000083ac837223 */ /* 0x040fe20000010047 */
[----:B------:R-:W-:Y:S01]  /*6050*/  FFMA.FTZ R129, R172, R129, R69 ;  /* 0x00000081ac817223 */ /* 0x000fe20000010045 */
        /* <DEDUP_REMOVED lines=17> */
.L_x_2274:
        /* <DEDUP_REMOVED lines=17> */
[C---:B-1----:R-:W-:Y:S01]  /*6280*/  FMUL.FTZ R37, R172.reuse, R196 ;  /* 0x000000c4ac257220 */ /* 0x042fe20000410000 */
[----:B-----5:R-:W-:Y:S01]  /*6290*/  LOP3.LUT P3, RZ, R53, 0xff0000, RZ, 0xc0, !PT ;  /* 0x00ff000035ff7812 */ /* 0x020fe2000786c0ff */
[----:B------:R-:W-:Y:S01]  /*62a0*/  FMUL.FTZ R191, R172, R191 ;  /* 0x000000bfacbf7220 */ /* 0x000fe20000410000 */
[----:B------:R-:W-:Y:S01]  /*62b0*/  FMUL.FTZ R127, R127, UR6 ;  /* 0x000000067f7f7c20 */ /* 0x000fe20008410000 */
[----:B------:R-:W-:Y:S01]  /*62c0*/  ISETP.GE.U32.AND P1, PT, R52, RZ, PT ;  /* 0x000000ff3400720c */ /* 0x000fe20003f26070 */
[--C-:B------:R-:W-:Y:S01]  /*62d0*/  FFMA.FTZ R40, R0, R218, R219.reuse ;  /* 0x000000da00287223 */ /* 0x100fe200000100db */
[----:B------:R-:W-:Y:S01]  /*62e0*/  FMUL.FTZ R37, R37, UR6 ;  /* 0x0000000625257c20 */ /* 0x000fe20008410000 */
[----:B------:R-:W-:Y:S01]  /*62f0*/  FMUL.FTZ R126, R172, R188 ;  /* 0x000000bcac7e7220 */ /* 0x000fe20000410000 */
[----:B------:R-:W-:Y:S01]  /*6300*/  FSEL R36, R127, RZ, P3 ;  /* 0x000000ff7f247208 */ /* 0x000fe20001800000 */
[----:B------:R-:W-:Y:S01]  /*6310*/  FMUL.FTZ R0, R191, UR6 ;  /* 0x00000006bf007c20 */ /* 0x000fe20008410000 */
[C---:B------:R-:W-:Y:S01]  /*6320*/  ISETP.GE.U32.AND.EX P4, PT, R53.reuse, 0x1000000, PT, P1 ;  /* 0x010000003500780c */ /* 0x040fe20003f86110 */
[-CC-:B------:R-:W-:Y:S01]  /*6330*/  FFMA.FTZ R180, R180, R218.reuse, R219.reuse ;  /* 0x000000dab4b47223 */ /* 0x180fe200000100db */
[----:B------:R-:W-:Y:S01]  /*6340*/  LOP3.LUT P3, RZ, R53, 0xff00, RZ, 0xc0, !PT ;  /* 0x0000ff0035ff7812 */ /* 0x000fe2000786c0ff */
[----:B------:R-:W-:Y:S01]  /*6350*/  FMUL.FTZ R126, R126, UR6 ;  /* 0x000000067e7e7c20 */ /* 0x000fe20008410000 */
[----:B------:R-:W-:Y:S01]  /*6360*/  FADD.FTZ R181, R181, -R40 ;  /* 0x80000028b5b57221 */ /* 0x000fe20000010000 */
[----:B------:R-:W-:Y:S01]  /*6370*/  LOP3.LUT P5, RZ, R53, 0xff, RZ, 0xc0, !PT ;  /* 0x000000ff35ff7812 */ /* 0x000fe200078ac0ff */
[----:B------:R-:W-:Y:S01]  /*6380*/  FADD.FTZ R182, R182, -R180 ;  /* 0x800000b4b6b67221 */ /* 0x000fe20000010000 */
[----:B------:R-:W-:Y:S01]  /*6390*/  FSEL R39, R37, RZ, P4 ;  /* 0x000000ff25277208 */ /* 0x000fe20002000000 */
[----:B------:R-:W-:Y:S01]  /*63a0*/  FFMA.FTZ R185, R185, R218, R219 ;  /* 0x000000dab9b97223 */ /* 0x000fe200000100db */
[----:B------:R-:W-:Y:S01]  /*63b0*/  FSEL R40, R0, RZ, P3 ;  /* 0x000000ff00287208 */ /* 0x000fe20001800000 */
[----:B------:R-:W-:Y:S01]  /*63c0*/  FMUL.FTZ R125, R172, R182 ;  /* 0x000000b6ac7d7220 */ /* 0x000fe20000410000 */
[----:B------:R-:W-:Y:S01]  /*63d0*/  ISETP.GE.U32.AND P1, PT, R154, RZ, PT ;  /* 0x000000ff9a00720c */ /* 0x000fe20003f26070 */
[----:B------:R-:W-:Y:S01]  /*63e0*/  FADD.FTZ R190, R190, -R185 ;  /* 0x800000b9bebe7221 */ /* 0x000fe20000010000 */
[----:B------:R-:W-:Y:S01]  /*63f0*/  LOP3.LUT P4, RZ, R155, 0xff, RZ, 0xc0, !PT ;  /* 0x000000ff9bff7812 */ /* 0x000fe2000788c0ff */
[----:B------:R-:W-:Y:S01]  /*6400*/  FMUL.FTZ R125, R125, UR6 ;  /* 0x000000067d7d7c20 */ /* 0x000fe20008410000 */
[----:B------:R-:W-:Y:S01]  /*6410*/  LOP3.LUT P3, RZ, R155, 0xff00, RZ, 0xc0, !PT ;  /* 0x0000ff009bff7812 */ /* 0x000fe2000786c0ff */
[----:B------:R-:W-:Y:S01]  /*6420*/  FFMA.FTZ R184, R184, R218, R219 ;  /* 0x000000dab8b87223 */ /* 0x000fe200000100db */
[----:B------:R-:W-:-:S02]  /*6430*/  FSEL R38, R126, RZ, P5 ;  /* 0x000000ff7e267208 */ /* 0x000fc40002800000 */
[----:B------:R-:W-:Y:S01]  /*6440*/  LOP3.LUT P6, RZ, R155, 0xff0000, RZ, 0xc0, !PT ;  /* 0x00ff00009bff7812 */ /* 0x000fe200078cc0ff */
[----:B------:R-:W-:Y:S01]  /*6450*/  FADD.FTZ R183, R183, -R184 ;  /* 0x800000b8b7b77221 */ /* 0x000fe20000010000 */
[----:B------:R-:W-:Y:S02]  /*6460*/  ISETP.GE.U32.AND.EX P1, PT, R155, 0x1000000, PT, P1 ;  /* 0x010000009b00780c */ /* 0x000fe40003f26110 */
[----:B------:R-:W-:Y:S01]  /*6470*/  FSEL R126, R126, RZ, P4 ;  /* 0x000000ff7e7e7208 */ /* 0x000fe20002000000 */
[----:B------:R-:W-:Y:S01]  /*6480*/  FMUL.FTZ R124, R172, R183 ;  /* 0x000000b7ac7c7220 */ /* 0x000fe20000410000 */
[----:B------:R-:W-:Y:S02]  /*6490*/  FSEL R0, R0, RZ, P3 ;  /* 0x000000ff00007208 */ /* 0x000fe40001800000 */
[----:B------:R-:W-:Y:S01]  /*64a0*/  FSEL R127, R127, RZ, P6 ;  /* 0x000000ff7f7f7208 */ /* 0x000fe20003000000 */
[----:B------:R-:W-:Y:S01]  /*64b0*/  FMUL.FTZ R124, R124, UR6 ;  /* 0x000000067c7c7c20 */ /* 0x000fe20008410000 */
[----:B------:R-:W-:-:S02]  /*64c0*/  FSEL R37, R37, RZ, P1 ;  /* 0x000000ff25257208 */ /* 0x000fc40000800000 */
[----:B------:R-:W-:Y:S01]  /*64d0*/  F2FP.BF16.F32.PACK_AB R126, R0, R126 ;  /* 0x0000007e007e723e */ /* 0x000fe200000010ff */
[----:B------:R-:W-:Y:S01]  /*64e0*/  FMUL.FTZ R0, R172, R190 ;  /* 0x000000beac007220 */ /* 0x000fe20000410000 */
[----:B------:R-:W-:Y:S02]  /*64f0*/  LOP3.LUT P6, RZ, R52, 0xff0000, RZ, 0xc0, !PT ;  /* 0x00ff000034ff7812 */ /* 0x000fe400078cc0ff */
[----:B------:R-:W-:Y:S01]  /*6500*/  F2FP.BF16.F32.PACK_AB R127, R37, R127 ;  /* 0x0000007f257f723e */ /* 0x000fe200000010ff */
[----:B------:R-:W-:Y:S01]  /*6510*/  FMUL.FTZ R0, R0, UR6 ;  /* 0x0000000600007c20 */ /* 0x000fe20008410000 */
        /* <DEDUP_REMOVED lines=8> */
[----:B------:R-:W-:Y:S01]  /*65a0*/  FMUL.FTZ R0, R172, R181 ;  /* 0x000000b5ac007220 */ /* 0x000fe20000410000 */
[----:B------:R-:W-:-:S02]  /*65b0*/  FSEL R125, R125, RZ, P3 ;  /* 0x000000ff7d7d7208 */ /* 0x000fc40001800000 */
[----:B------:R-:W-:Y:S01]  /*65c0*/  LOP3.LUT P5, RZ, R52, 0xff00, RZ, 0xc0, !PT ;  /* 0x0000ff0034ff7812 */ /* 0x000fe200078ac0ff */
        /* <DEDUP_REMOVED lines=13> */
.L_x_2280:
[-CC-:B------:R-:W-:Y:S01]  /*66a0*/  FFMA.FTZ R194, R194, R218.reuse, R219.reuse ;  /* 0x000000dac2c27223 */ /* 0x180fe200000100db */
[-CC-:B------:R-:W-:Y:S01]  /*66b0*/  FFMA.FTZ R196, R196, R218.reuse, R219.reuse ;  /* 0x000000dac4c47223 */ /* 0x180fe200000100db */
[-CC-:B-----5:R-:W-:Y:S01]  /*66c0*/  FFMA.FTZ R56, R189, R218.reuse, R219.reuse ;  /* 0x000000dabd387223 */ /* 0x1a0fe200000100db */
        /* <DEDUP_REMOVED lines=8> */
[--C-:B------:R-:W-:Y:S01]  /*6750*/  FFMA.FTZ R130, R180, R218, R219.reuse ;  /* 0x000000dab4827223 */ /* 0x100fe200000100db */
[----:B------:R-:W-:Y:S01]  /*6760*/  FMUL.FTZ R127, R58, UR6 ;  /* 0x000000063a7f7c20 */ /* 0x000fe20008410000 */
[----:B------:R-:W-:Y:S01]  /*6770*/  FMUL.FTZ R41, R59, UR6 ;  /* 0x000000063b297c20 */ /* 0x000fe20008410000 */
[C---:B------:R-:W-:Y:S01]  /*6780*/  FMUL.FTZ R56, R172.reuse, R56 ;  /* 0x00000038ac387220 */ /* 0x040fe20000410000 */
[C---:B------:R-:W-:Y:S01]  /*6790*/  LOP3.LUT P6, RZ, R53.reuse, 0xff0000, RZ, 0xc0, !PT ;  /* 0x00ff000035ff7812 */ /* 0x040fe200078cc0ff */
[----:B------:R-:W-:Y:S01]  /*67a0*/  FMUL.FTZ R57, R172, R57 ;  /* 0x00000039ac397220 */ /* 0x000fe20000410000 */
[----:B------:R-:W-:Y:S01]  /*67b0*/  ISETP.GE.U32.AND.EX P3, PT, R53, 0x1000000, PT, P3 ;  /* 0x010000003500780c */ /* 0x000fe20003f66130 */
[----:B------:R-:W-:Y:S01]  /*67c0*/  FADD.FTZ R130, R182, -R130 ;  /* 0x80000082b6827221 */ /* 0x000fe20000010000 */
[----:B------:R-:W-:Y:S01]  /*67d0*/  ISETP.GE.U32.AND P1, PT, R154, RZ, PT ;  /* 0x000000ff9a00720c */ /* 0x000fe20003f26070 */
[----:B------:R-:W-:Y:S01]  /*67e0*/  FFMA.FTZ R131, R185, R218, R219 ;  /* 0x000000dab9837223 */ /* 0x000fe200000100db */
[----:B------:R-:W-:Y:S01]  /*67f0*/  FMUL.FTZ R126, R56, UR6 ;  /* 0x00000006387e7c20 */ /* 0x000fe20008410000 */
[----:B------:R-:W-:Y:S01]  /*6800*/  LOP3.LUT P5, RZ, R53, 0xff, RZ, 0xc0, !PT ;  /* 0x000000ff35ff7812 */ /* 0x000fe200078ac0ff */
[----:B-1----:R-:W-:Y:S01]  /*6810*/  FMUL.FTZ R36, R57, UR6 ;  /* 0x0000000639247c20 */ /* 0x002fe20008410000 */
[----:B------:R-:W-:Y:S01]  /*6820*/  FSEL R40, R127, RZ, P6 ;  /* 0x000000ff7f287208 */ /* 0x000fe20003000000 */
[----:B------:R-:W-:Y:S01]  /*6830*/  FMUL.FTZ R130, R172, R130 ;  /* 0x00000082ac827220 */ /* 0x000fe20000410000 */
[----:B------:R-:W-:Y:S01]  /*6840*/  FSEL R39, R41, RZ, P3 ;  /* 0x000000ff29277208 */ /* 0x000fe20001800000 */
[----:B------:R-:W-:Y:S01]  /*6850*/  FADD.FTZ R131, R190, -R131 ;  /* 0x80000083be837221 */ /* 0x000fe20000010000 */
[C---:B------:R-:W-:Y:S01]  /*6860*/  LOP3.LUT P4, RZ, R155.reuse, 0xff0000, RZ, 0xc0, !PT ;  /* 0x00ff00009bff7812 */ /* 0x040fe2000788c0ff */
[----:B------:R-:W-:Y:S01]  /*6870*/  FMUL.FTZ R125, R130, UR6 ;  /* 0x00000006827d7c20 */ /* 0x000fe20008410000 */
[C---:B------:R-:W-:Y:S01]  /*6880*/  LOP3.LUT P6, RZ, R155.reuse, 0xff, RZ, 0xc0, !PT ;  /* 0x000000ff9bff7812 */ /* 0x040fe200078cc0ff */
[----:B------:R-:W-:Y:S01]  /*6890*/  FMUL.FTZ R131, R172, R131 ;  /* 0x00000083ac837220 */ /* 0x000fe20000410000 */
[C---:B------:R-:W-:Y:S01]  /*68a0*/  LOP3.LUT P3, RZ, R155.reuse, 0xff00, RZ, 0xc0, !PT ;  /* 0x0000ff009bff7812 */ /* 0x040fe2000786c0ff */
[-CC-:B------:R-:W-:Y:S01]  /*68b0*/  FFMA.FTZ R129, R184, R218.reuse, R219.reuse ;  /* 0x000000dab8817223 */ /* 0x180fe200000100db */
[----:B------:R-:W-:Y:S01]  /*68c0*/  ISETP.GE.U32.AND.EX P1, PT, R155, 0x1000000, PT, P1 ;  /* 0x010000009b00780c */ /* 0x000fe20003f26110 */
[----:B------:R-:W-:Y:S01]  /*68d0*/  FFMA.FTZ R128, R0, R218, R219 ;  /* 0x000000da00807223 */ /* 0x000fe200000100db */
[C---:B------:R-:W-:Y:S01]  /*68e0*/  FSEL R38, R126.reuse, RZ, P5 ;  /* 0x000000ff7e267208 */ /* 0x040fe20002800000 */
[----:B------:R-:W-:Y:S01]  /*68f0*/  FMUL.FTZ R0, R131, UR6 ;  /* 0x0000000683007c20 */ /* 0x000fe20008410000 */
        /* <DEDUP_REMOVED lines=10> */
[----:B------:R-:W-:-:S02]  /*69a0*/  LOP3.LUT P1, RZ, R52, 0xff0000, RZ, 0xc0, !PT ;  /* 0x00ff000034ff7812 */ /* 0x000fc4000782c0ff */
[----:B------:R-:W-:Y:S02]  /*69b0*/  F2FP.BF16.F32.PACK_AB R126, R37, R126 ;  /* 0x0000007e257e723e */ /* 0x000fe400000010ff */
[----:B------:R-:W-:Y:S02]  /*69c0*/  FSEL R36, R36, RZ, P4 ;  /* 0x000000ff24247208 */ /* 0x000fe40002000000 */
[----:B------:R-:W-:Y:S02]  /*69d0*/  FSEL R37, R125, RZ, P1 ;  /* 0x000000ff7d257208 */ /* 0x000fe40000800000 */
[----:B------:R-:W-:Y:S02]  /*69e0*/  LOP3.LUT P1, RZ, R154, 0xff000000, RZ, 0xc0, !PT ;  /* 0xff0000009aff7812 */ /* 0x000fe4000782c0ff */
        /* <DEDUP_REMOVED lines=22> */
.L_x_2279:
        /* <DEDUP_REMOVED lines=14> */
[C---:B-1----:R-:W-:Y:S01]  /*6c30*/  FFMA.FTZ R37, R172.reuse, R196, R75 ;  /* 0x000000c4ac257223 */ /* 0x042fe2000001004b */
[----:B------:R-:W-:Y:S01]  /*6c40*/  LOP3.LUT P3, RZ, R53, 0xff0000, RZ, 0xc0, !PT ;  /* 0x00ff000035ff7812 */ /* 0x000fe2000786c0ff */
[----:B------:R-:W-:Y:S01]  /*6c50*/  FFMA.FTZ R191, R172, R191, R73 ;  /* 0x000000bfacbf7223 */ /* 0x000fe20000010049 */
[----:B------:R-:W-:Y:S01]  /*6c60*/  FMUL.FTZ R127, R127, UR6 ;  /* 0x000000067f7f7c20 */ /* 0x000fe20008410000 */
[----:B------:R-:W-:Y:S01]  /*6c70*/  ISETP.GE.U32.AND P1, PT, R52, RZ, PT ;  /* 0x000000ff3400720c */ /* 0x000fe20003f26070 */
[--C-:B------:R-:W-:Y:S01]  /*6c80*/  FFMA.FTZ R40, R0, R218, R219.reuse ;  /* 0x000000da00287223 */ /* 0x100fe200000100db */
[----:B------:R-:W-:Y:S01]  /*6c90*/  FMUL.FTZ R37, R37, UR6 ;  /* 0x0000000625257c20 */ /* 0x000fe20008410000 */
[----:B------:R-:W-:Y:S01]  /*6ca0*/  FFMA.FTZ R126, R172, R188, R72 ;  /* 0x000000bcac7e7223 */ /* 0x000fe20000010048 */
        /* <DEDUP_REMOVED lines=12> */
[----:B------:R-:W-:Y:S01]  /*6d70*/  FFMA.FTZ R125, R172, R182, R70 ;  /* 0x000000b6ac7d7223 */ /* 0x000fe20000010046 */
        /* <DEDUP_REMOVED lines=11> */
[----:B------:R-:W-:Y:S01]  /*6e30*/  FFMA.FTZ R124, R172, R183, R69 ;  /* 0x000000b7ac7c7223 */ /* 0x000fe20000010045 */
[----:B------:R-:W-:Y:S02]  /*6e40*/  FSEL R0, R0, RZ, P3 ;  /* 0x000000ff00007208 */ /* 0x000fe40001800000 */
[----:B------:R-:W-:Y:S01]  /*6e50*/  FSEL R127, R127, RZ, P6 ;  /* 0x000000ff7f7f7208 */ /* 0x000fe20003000000 */
[----:B------:R-:W-:Y:S01]  /*6e60*/  FMUL.FTZ R124, R124, UR6 ;  /* 0x000000067c7c7c20 */ /* 0x000fe20008410000 */
[----:B------:R-:W-:-:S02]  /*6e70*/  FSEL R37, R37, RZ, P1 ;  /* 0x000000ff25257208 */ /* 0x000fc40000800000 */
[----:B------:R-:W-:Y:S01]  /*6e80*/  F2FP.BF16.F32.PACK_AB R126, R0, R126 ;  /* 0x0000007e007e723e */ /* 0x000fe200000010ff */
[----:B------:R-:W-:Y:S01]  /*6e90*/  FFMA.FTZ R0, R172, R190, R71 ;  /* 0x000000beac007223 */ /* 0x000fe20000010047 */
        /* <DEDUP_REMOVED lines=11> */
[----:B------:R-:W-:Y:S01]  /*6f50*/  FFMA.FTZ R0, R172, R181, R68 ;  /* 0x000000b5ac007223 */ /* 0x000fe20000010044 */
        /* <DEDUP_REMOVED lines=15> */
.L_x_2281:
        /* <DEDUP_REMOVED lines=8> */
[C---:B------:R-:W-:Y:S01]  /*70d0*/  FFMA.FTZ R58, R172.reuse, R194, R74 ;  /* 0x000000c2ac3a7223 */ /* 0x040fe2000001004a */
[----:B------:R-:W-:Y:S01]  /*70e0*/  FFMA.FTZ R59, R172, R196, R75 ;  /* 0x000000c4ac3b7223 */ /* 0x000fe2000001004b */
[----:B------:R-:W-:Y:S01]  /*70f0*/  ISETP.GE.U32.AND P3, PT, R52, RZ, PT ;  /* 0x000000ff3400720c */ /* 0x000fe20003f66070 */
[----:B------:R-:W-:Y:S01]  /*7100*/  FFMA.FTZ R130, R180, R218, R219 ;  /* 0x000000dab4827223 */ /* 0x000fe200000100db */
[----:B------:R-:W-:Y:S01]  /*7110*/  FMUL.FTZ R127, R58, UR6 ;  /* 0x000000063a7f7c20 */ /* 0x000fe20008410000 */
[----:B------:R-:W-:Y:S01]  /*7120*/  FMUL.FTZ R41, R59, UR6 ;  /* 0x000000063b297c20 */ /* 0x000fe20008410000 */
[C---:B------:R-:W-:Y:S01]  /*7130*/  FFMA.FTZ R56, R172.reuse, R56, R72 ;  /* 0x00000038ac387223 */ /* 0x040fe20000010048 */
[C---:B------:R-:W-:Y:S01]  /*7140*/  LOP3.LUT P6, RZ, R53.reuse, 0xff0000, RZ, 0xc0, !PT ;  /* 0x00ff000035ff7812 */ /* 0x040fe200078cc0ff */
[----:B------:R-:W-:Y:S01]  /*7150*/  FFMA.FTZ R57, R172, R57, R73 ;  /* 0x00000039ac397223 */ /* 0x000fe20000010049 */
        /* <DEDUP_REMOVED lines=8> */
[----:B------:R-:W-:Y:S01]  /*71e0*/  FFMA.FTZ R130, R172, R130, R70 ;  /* 0x00000082ac827223 */ /* 0x000fe20000010046 */
[----:B------:R-:W-:Y:S01]  /*71f0*/  FSEL R39, R41, RZ, P3 ;  /* 0x000000ff29277208 */ /* 0x000fe20001800000 */
[----:B------:R-:W-:Y:S01]  /*7200*/  FADD.FTZ R131, R190, -R131 ;  /* 0x80000083be837221 */ /* 0x000fe20000010000 */
[C---:B------:R-:W-:Y:S01]  /*7210*/  LOP3.LUT P4, RZ, R155.reuse, 0xff0000, RZ, 0xc0, !PT ;  /* 0x00ff00009bff7812 */ /* 0x040fe2000788c0ff */
[----:B------:R-:W-:Y:S01]  /*7220*/  FMUL.FTZ R125, R130, UR6 ;  /* 0x00000006827d7c20 */ /* 0x000fe20008410000 */
[C---:B------:R-:W-:Y:S01]  /*7230*/  LOP3.LUT P6, RZ, R155.reuse, 0xff, RZ, 0xc0, !PT ;  /* 0x000000ff9bff7812 */ /* 0x040fe200078cc0ff */
[----:B------:R-:W-:Y:S01]  /*7240*/  FFMA.FTZ R131, R172, R131, R71 ;  /* 0x00000083ac837223 */ /* 0x000fe20000010047 */
        /* <DEDUP_REMOVED lines=11> */
[----:B------:R-:W-:Y:S01]  /*7300*/  FFMA.FTZ R129, R172, R129, R69 ;  /* 0x00000081ac817223 */ /* 0x000fe20000010045 */
[----:B------:R-:W-:Y:S01]  /*7310*/  FSEL R37, R36, RZ, P3 ;  /* 0x000000ff24257208 */ /* 0x000fe20001800000 */
[----:B------:R-:W-:Y:S01]  /*7320*/  FFMA.FTZ R128, R172, R128, R68 ;  /* 0x00000080ac807223 */ /* 0x000fe20000010044 */
        /* <DEDUP_REMOVED lines=27> */
[----:B------:R-:W-:-:S07]  /*74e0*/  F2FP.BF16.F32.PACK_AB R36, R36, R0 ;  /* 0x000000002424723e */ /* 0x000fce00000010ff */
.L_x_2277:
[----:B------:R-:W-:Y:S01]  /*74f0*/  ISETP.NE.U32.AND P1, PT, RZ, UR4, PT ;  /* 0x00000004ff007c0c */ /* 0x000fe2000bf25070 */
[----:B------:R-:W0:Y:S03]  /*7500*/  LDC.64 R52, c[0x0][0x468] ;  /* 0x00011a00ff347b82 */ /* 0x000e260000000a00 */
[----:B------:R-:W-:-:S13]  /*7510*/  ISETP.NE.AND.EX P1, PT, RZ, UR5, PT, P1 ;  /* 0x00000005ff007c0c */ /* 0x000fda000bf25310 */
        /* <DEDUP_REMOVED lines=16> */
[----:B------:R-:W-:Y:S01]  /*7620*/  FADD.FTZ R202, R110, -R202 ;  /* 0x800000ca6eca7221 */ /* 0x000fe20000010000 */
[----:B------:R-:W-:Y:S01]  /*7630*/  FADD.FTZ R56, R108, -R56 ;  /* 0x800000386c387221 */ /* 0x000fe20000010000 */
[----:B------:R-:W-:Y:S01]  /*7640*/  FADD.FTZ R204, R203, -R204 ;  /* 0x800000cccbcc7221 */ /* 0x000fe20000010000 */
[----:B------:R-:W-:Y:S01]  /*7650*/  FFMA.FTZ R57, R66, R218, R219 ;  /* 0x000000da42397223 */ /* 0x000fe200000100db */
[C---:B------:R-:W-:Y:S01]  /*7660*/  FFMA.FTZ R58, R172.reuse, R202, R82 ;  /* 0x000000caac3a7223 */ /* 0x040fe20000010052 */
[----:B------:R-:W-:Y:S01]  /*7670*/  LOP3.LUT P6, RZ, R51, 0xff0000, RZ, 0xc0, !PT ;  /* 0x00ff000033ff7812 */ /* 0x000fe200078cc0ff */
[C---:B------:R-:W-:Y:S01]  /*7680*/  FFMA.FTZ R59, R172.reuse, R204, R83 ;  /* 0x000000ccac3b7223 */ /* 0x040fe20000010053 */
[----:B------:R-:W-:Y:S01]  /*7690*/  FFMA.FTZ R56, R172, R56, R80 ;  /* 0x00000038ac387223 */ /* 0x000fe20000010050 */
[----:B0-----:R-:W-:Y:S01]  /*76a0*/  FMUL.FTZ R127, R58, UR6 ;  /* 0x000000063a7f7c20 */ /* 0x001fe20008410000 */
[----:B------:R-:W-:Y:S01]  /*76b0*/  FADD.FTZ R130, R186, -R130 ;  /* 0x80000082ba827221 */ /* 0x000fe20000010000 */
[----:B------:R-:W-:Y:S01]  /*76c0*/  FADD.FTZ R57, R109, -R57 ;  /* 0x800000396d397221 */ /* 0x000fe20000010000 */
[----:B------:R-:W-:Y:S01]  /*76d0*/  ISETP.GE.U32.AND P4, PT, R50, RZ, PT ;  /* 0x000000ff3200720c */ /* 0x000fe20003f86070 */
[----:B------:R-:W-:Y:S01]  /*76e0*/  FMUL.FTZ R40, R59, UR6 ;  /* 0x000000063b287c20 */ /* 0x000fe20008410000 */
[----:B------:R-:W-:Y:S01]  /*76f0*/  FSEL R37, R127, RZ, P6 ;  /* 0x000000ff7f257208 */ /* 0x000fe20003000000 */
[----:B------:R-:W-:Y:S01]  /*7700*/  FMUL.FTZ R126, R56, UR6 ;  /* 0x00000006387e7c20 */ /* 0x000fe20008410000 */
[C---:B------:R-:W-:Y:S01]  /*7710*/  LOP3.LUT P6, RZ, R51.reuse, 0xff, RZ, 0xc0, !PT ;  /* 0x000000ff33ff7812 */ /* 0x040fe200078cc0ff */
[C---:B------:R-:W-:Y:S01]  /*7720*/  FFMA.FTZ R57, R172.reuse, R57, R81 ;  /* 0x00000039ac397223 */ /* 0x040fe20000010051 */
[----:B------:R-:W-:Y:S01]  /*7730*/  ISETP.GE.U32.AND.EX P4, PT, R51, 0x1000000, PT, P4 ;  /* 0x010000003300780c */ /* 0x000fe20003f86140 */
[----:B------:R-:W-:Y:S01]  /*7740*/  FFMA.FTZ R130, R172, R130, R78 ;  /* 0x00000082ac827223 */ /* 0x000fe2000001004e */
[----:B------:R-:W-:Y:S01]  /*7750*/  ISETP.GE.U32.AND P3, PT, R156, RZ, PT ;  /* 0x000000ff9c00720c */ /* 0x000fe20003f66070 */
[-C--:B------:R-:W-:Y:S01]  /*7760*/  FFMA.FTZ R131, R199, R218.reuse, R219 ;  /* 0x000000dac7837223 */ /* 0x080fe200000100db */
[----:B------:R-:W-:Y:S01]  /*7770*/  FSEL R39, R40, RZ, P4 ;  /* 0x000000ff28277208 */ /* 0x000fe20002000000 */
[----:B------:R-:W-:Y:S01]  /*7780*/  FMUL.FTZ R36, R57, UR6 ;  /* 0x0000000639247c20 */ /* 0x000fe20008410000 */
[----:B------:R-:W-:Y:S01]  /*7790*/  FSEL R38, R126, RZ, P6 ;  /* 0x000000ff7e267208 */ /* 0x000fe20003000000 */
[----:B------:R-:W-:Y:S01]  /*77a0*/  FMUL.FTZ R125, R130, UR6 ;  /* 0x00000006827d7c20 */ /* 0x000fe20008410000 */
[----:B------:R-:W-:Y:S01]  /*77b0*/  LOP3.LUT P5, RZ, R157, 0xff0000, RZ, 0xc0, !PT ;  /* 0x00ff00009dff7812 */ /* 0x000fe200078ac0ff */
[----:B------:R-:W-:Y:S01]  /*77c0*/  FADD.FTZ R131, R201, -R131 ;  /* 0x80000083c9837221 */ /* 0x000fe20000010000 */
[----:B------:R-:W-:Y:S01]  /*77d0*/  LOP3.LUT P4, RZ, R51, 0xff00, RZ, 0xc0, !PT ;  /* 0x0000ff0033ff7812 */ /* 0x000fe2000788c0ff */
[-C--:B------:R-:W-:Y:S01]  /*77e0*/  FFMA.FTZ R64, R64, R218.reuse, R219 ;  /* 0x000000da40407223 */ /* 0x080fe200000100db */
[----:B------:R-:W-:Y:S01]  /*77f0*/  ISETP.GE.U32.AND.EX P3, PT, R157, 0x1000000, PT, P3 ;  /* 0x010000009d00780c */ /* 0x000fe20003f66130 */
[----:B------:R-:W-:Y:S01]  /*7800*/  FFMA.FTZ R131, R172, R131, R79 ;  /* 0x00000083ac837223 */ /* 0x000fe2000001004f */
[----:B------:R-:W-:Y:S01]  /*7810*/  LOP3.LUT P6, RZ, R50, 0xff0000, RZ, 0xc0, !PT ;  /* 0x00ff000032ff7812 */ /* 0x000fe200078cc0ff */
[----:B------:R-:W-:Y:S01]  /*7820*/  FFMA.FTZ R128, R197, R218, R219 ;  /* 0x000000dac5807223 */ /* 0x000fe200000100db */
[----:B------:R-:W-:Y:S01]  /*7830*/  F2FP.BF16.F32.PACK_AB R39, R39, R37 ;  /* 0x000000252727723e */ /* 0x000fe200000010ff */
[----:B------:R-:W-:Y:S01]  /*7840*/  FADD.FTZ R65, R65, -R64 ;  /* 0x8000004041417221 */ /* 0x000fe20000010000 */
[----:B------:R-:W-:Y:S01]  /*7850*/  FSEL R127, R127, RZ, P5 ;  /* 0x000000ff7f7f7208 */ /* 0x000fe20002800000 */
[----:B------:R-:W-:Y:S01]  /*7860*/  FADD.FTZ R128, R198, -R128 ;  /* 0x80000080c6807221 */ /* 0x000fe20000010000 */
[----:B------:R-:W-:Y:S01]  /*7870*/  FSEL R40, R40, RZ, P3 ;  /* 0x000000ff28287208 */ /* 0x000fe20001800000 */
[----:B------:R-:W-:Y:S01]  /*7880*/  FFMA.FTZ R129, R172, R65, R77 ;  /* 0x00000041ac817223 */ /* 0x000fe2000001004d */
[----:B------:R-:W-:Y:S01]  /*7890*/  FSEL R0, R36, RZ, P4 ;  /* 0x000000ff24007208 */ /* 0x000fe20002000000 */
[----:B------:R-:W-:Y:S01]  /*78a0*/  FFMA.FTZ R128, R172, R128, R76 ;  /* 0x00000080ac807223 */ /* 0x000fe2000001004c */
[----:B------:R-:W-:Y:S01]  /*78b0*/  FSEL R37, R125, RZ, P6 ;  /* 0x000000ff7d257208 */ /* 0x000fe20003000000 */
[----:B------:R-:W-:Y:S01]  /*78c0*/  FMUL.FTZ R124, R129, UR6 ;  /* 0x00000006817c7c20 */ /* 0x000fe20008410000 */
[----:B------:R-:W-:-:S02]  /*78d0*/  LOP3.LUT P5, RZ, R157, 0xff, RZ, 0xc0, !PT ;  /* 0x000000ff9dff7812 */ /* 0x000fc400078ac0ff */
[----:B------:R-:W-:Y:S02]  /*78e0*/  LOP3.LUT P3, RZ, R157, 0xff00, RZ, 0xc0, !PT ;  /* 0x0000ff009dff7812 */ /* 0x000fe4000786c0ff */
[----:B------:R-:W-:Y:S02]  /*78f0*/  LOP3.LUT P6, RZ, R156, 0xff0000, RZ, 0xc0, !PT ;  /* 0x00ff00009cff7812 */ /* 0x000fe400078cc0ff */
[----:B------:R-:W-:Y:S01]  /*7900*/  F2FP.BF16.F32.PACK_AB R38, R0, R38 ;  /* 0x000000260026723e */ /* 0x000fe200000010ff */
[----:B------:R-:W-:Y:S01]  /*7910*/  FMUL.FTZ R0, R131, UR6 ;  /* 0x0000000683007c20 */ /* 0x000fe20008410000 */
[----:B------:R-:W-:Y:S02]  /*7920*/  FSEL R126, R126, RZ, P5 ;  /* 0x000000ff7e7e7208 */ /* 0x000fe40002800000 */
[----:B------:R-:W-:Y:S02]  /*7930*/  FSEL R36, R36, RZ, P3 ;  /* 0x000000ff24247208 */ /* 0x000fe40001800000 */
[----:B------:R-:W-:-:S02]  /*7940*/  FSEL R125, R125, RZ, P6 ;  /* 0x000000ff7d7d7208 */ /* 0x000fc40003000000 */
[----:B------:R-:W-:Y:S02]  /*7950*/  LOP3.LUT P6, RZ, R156, 0xff000000, RZ, 0xc0, !PT ;  /* 0xff0000009cff7812 */ /* 0x000fe400078cc0ff */
        /* <DEDUP_REMOVED lines=19> */
.L_x_2284:
        /* <DEDUP_REMOVED lines=8> */
[C---:B------:R-:W-:Y:S01]  /*7b10*/  FFMA.FTZ R40, R172.reuse, R202, R82 ;  /* 0x000000caac287223 */ /* 0x040fe20000010052 */
[----:B------:R-:W-:Y:S01]  /*7b20*/  FFMA.FTZ R127, R172, R204, R83 ;  /* 0x000000ccac7f7223 */ /* 0x000fe20000010053 */
        /* <DEDUP_REMOVED lines=8> */
[C---:B------:R-:W-:Y:S01]  /*7bb0*/  FFMA.FTZ R126, R172.reuse, R200, R80 ;  /* 0x000000c8ac7e7223 */ /* 0x040fe20000010050 */
[----:B------:R-:W-:Y:S01]  /*7bc0*/  FFMA.FTZ R36, R172, R36, R81 ;  /* 0x00000024ac247223 */ /* 0x000fe20000010051 */
[----:B------:R-:W-:Y:S01]  /*7bd0*/  ISETP.GE.U32.AND.EX P3, PT, R157, 0x1000000, PT, P3 ;  /* 0x010000009d00780c */ /* 0x000fe20003f66130 */
[----:B------:R-:W-:Y:S01]  /*7be0*/  FADD.FTZ R186, R186, -R187 ;  /* 0x800000bbbaba7221 */ /* 0x000fe20000010000 */
[----:B------:R-:W-:Y:S01]  /*7bf0*/  FSEL R37, R40, RZ, P4 ;  /* 0x000000ff28257208 */ /* 0x000fe20002000000 */
[----:B------:R-:W-:Y:S01]  /*7c00*/  FMUL.FTZ R126, R126, UR6 ;  /* 0x000000067e7e7c20 */ /* 0x000fe20008410000 */
[----:B------:R-:W-:Y:S01]  /*7c10*/  FSEL R39, R127, RZ, P5 ;  /* 0x000000ff7f277208 */ /* 0x000fe20002800000 */
[----:B------:R-:W-:Y:S01]  /*7c20*/  FMUL.FTZ R36, R36, UR6 ;  /* 0x0000000624247c20 */ /* 0x000fe20008410000 */
[----:B------:R-:W-:Y:S01]  /*7c30*/  FSEL R40, R40, RZ, P6 ;  /* 0x000000ff28287208 */ /* 0x000fe20003000000 */
[----:B------:R-:W-:Y:S01]  /*7c40*/  FFMA.FTZ R186, R172, R186, R78 ;  /* 0x000000baacba7223 */ /* 0x000fe2000001004e */
[----:B------:R-:W-:Y:S01]  /*7c50*/  LOP3.LUT P5, RZ, R51, 0xff, RZ, 0xc0, !PT ;  /* 0x000000ff33ff7812 */ /* 0x000fe200078ac0ff */
[-C--:B------:R-:W-:Y:S01]  /*7c60*/  FFMA.FTZ R199, R199, R218.reuse, R219 ;  /* 0x000000dac7c77223 */ /* 0x080fe200000100db */
[----:B------:R-:W-:Y:S01]  /*7c70*/  LOP3.LUT P6, RZ, R51, 0xff00, RZ, 0xc0, !PT ;  /* 0x0000ff0033ff7812 */ /* 0x000fe200078cc0ff */
[----:B------:R-:W-:Y:S01]  /*7c80*/  FMUL.FTZ R186, R186, UR6 ;  /* 0x00000006baba7c20 */ /* 0x000fe20008410000 */
[----:B------:R-:W-:Y:S01]  /*7c90*/  FSEL R127, R127, RZ, P3 ;  /* 0x000000ff7f7f7208 */ /* 0x000fe20001800000 */
[----:B------:R-:W-:Y:S01]  /*7ca0*/  FADD.FTZ R201, R201, -R199 ;  /* 0x800000c7c9c97221 */ /* 0x000fe20000010000 */
[C---:B------:R-:W-:Y:S01]  /*7cb0*/  LOP3.LUT P4, RZ, R157.reuse, 0xff, RZ, 0xc0, !PT ;  /* 0x000000ff9dff7812 */ /* 0x040fe2000788c0ff */
[-CC-:B------:R-:W-:Y:S01]  /*7cc0*/  FFMA.FTZ R64, R64, R218.reuse, R219.reuse ;  /* 0x000000da40407223 */ /* 0x180fe200000100db */
[----:B------:R-:W-:Y:S01]  /*7cd0*/  LOP3.LUT P3, RZ, R157, 0xff00, RZ, 0xc0, !PT ;  /* 0x0000ff009dff7812 */ /* 0x000fe2000786c0ff */
[----:B------:R-:W-:Y:S01]  /*7ce0*/  FFMA.FTZ R197, R197, R218, R219 ;  /* 0x000000dac5c57223 */ /* 0x000fe200000100db */
[----:B------:R-:W-:Y:S01]  /*7cf0*/  FSEL R38, R126, RZ, P5 ;  /* 0x000000ff7e267208 */ /* 0x000fe20002800000 */
[----:B------:R-:W-:Y:S01]  /*7d00*/  FADD.FTZ R65, R65, -R64 ;  /* 0x8000004041417221 */ /* 0x000fe20000010000 */
[----:B------:R-:W-:Y:S01]  /*7d10*/  FSEL R0, R36, RZ, P6 ;  /* 0x000000ff24007208 */ /* 0x000fe20003000000 */
[----:B------:R-:W-:Y:S01]  /*7d20*/  FADD.FTZ R198, R198, -R197 ;  /* 0x800000c5c6c67221 */ /* 0x000fe20000010000 */
[----:B------:R-:W-:Y:S01]  /*7d30*/  LOP3.LUT P5, RZ, R50, 0xff0000, RZ, 0xc0, !PT ;  /* 0x00ff000032ff7812 */ /* 0x000fe200078ac0ff */
[----:B------:R-:W-:Y:S01]  /*7d40*/  FFMA.FTZ R65, R172, R65, R77 ;  /* 0x00000041ac417223 */ /* 0x000fe2000001004d */
[----:B------:R-:W-:-:S02]  /*7d50*/  FSEL R126, R126, RZ, P4 ;  /* 0x000000ff7e7e7208 */ /* 0x000fc40002000000 */
[----:B------:R-:W-:Y:S01]  /*7d60*/  FSEL R36, R36, RZ, P3 ;  /* 0x000000ff24247208 */ /* 0x000fe20001800000 */
[----:B------:R-:W-:Y:S01]  /*7d70*/  FMUL.FTZ R124, R65, UR6 ;  /* 0x00000006417c7c20 */ /* 0x000fe20008410000 */
[----:B------:R-:W-:Y:S02]  /*7d80*/  F2FP.BF16.F32.PACK_AB R39, R39, R37 ;  /* 0x000000252727723e */ /* 0x000fe400000010ff */
[----:B------:R-:W-:Y:S01]  /*7d90*/  F2FP.BF16.F32.PACK_AB R126, R36, R126 ;  /* 0x0000007e247e723e */ /* 0x000fe200000010ff */
[----:B------:R-:W-:Y:S01]  /*7da0*/  FFMA.FTZ R36, R172, R201, R79 ;  /* 0x000000c9ac247223 */ /* 0x000fe2000001004f */
        /* <DEDUP_REMOVED lines=10> */
[----:B------:R-:W-:Y:S01]  /*7e50*/  FFMA.FTZ R0, R172, R198, R76 ;  /* 0x000000c6ac007223 */ /* 0x000fe2000001004c */
        /* <DEDUP_REMOVED lines=14> */
.L_x_2283:
        /* <DEDUP_REMOVED lines=9> */
[C---:B------:R-:W-:Y:S01]  /*7fd0*/  FMUL.FTZ R58, R172.reuse, R202 ;  /* 0x000000caac3a7220 */ /* 0x040fe20000410000 */
[----:B------:R-:W-:Y:S01]  /*7fe0*/  LOP3.LUT P6, RZ, R51, 0xff0000, RZ, 0xc0, !PT ;  /* 0x00ff000033ff7812 */ /* 0x000fe200078cc0ff */
[C---:B------:R-:W-:Y:S01]  /*7ff0*/  FMUL.FTZ R59, R172.reuse, R204 ;  /* 0x000000ccac3b7220 */ /* 0x040fe20000410000 */
[----:B------:R-:W-:Y:S01]  /*8000*/  FMUL.FTZ R56, R172, R56 ;  /* 0x00000038ac387220 */ /* 0x000fe20000410000 */
        /* <DEDUP_REMOVED lines=8> */
[C---:B------:R-:W-:Y:S01]  /*8090*/  FMUL.FTZ R57, R172.reuse, R57 ;  /* 0x00000039ac397220 */ /* 0x040fe20000410000 */
[----:B------:R-:W-:Y:S01]  /*80a0*/  ISETP.GE.U32.AND.EX P4, PT, R51, 0x1000000, PT, P4 ;  /* 0x010000003300780c */ /* 0x000fe20003f86140 */
[----:B------:R-:W-:Y:S01]  /*80b0*/  FMUL.FTZ R130, R172, R130 ;  /* 0x00000082ac827220 */ /* 0x000fe20000410000 */
        /* <DEDUP_REMOVED lines=10> */
[----:B------:R-:W-:Y:S01]  /*8160*/  ISETP.GE.U32.AND.EX P3, PT, R157, 0x1000000, PT, P3 ;  /* 0x010000009d00780c */ /* 0x000fe20003f66130 */
[----:B------:R-:W-:Y:S01]  /*8170*/  FMUL.FTZ R131, R172, R131 ;  /* 0x00000083ac837220 */ /* 0x000fe20000410000 */
        /* <DEDUP_REMOVED lines=40> */
.L_x_2286:
        /* <DEDUP_REMOVED lines=20> */
[----:B------:R-:W-:Y:S01]  /*8540*/  ISETP.GE.U32.AND.EX P3, PT, R157, 0x1000000, PT, P3 ;  /* 0x010000009d00780c */ /* 0x000fe20003f66130 */
[----:B------:R-:W-:Y:S01]  /*8550*/  FADD.FTZ R186, R186, -R187 ;  /* 0x800000bbbaba7221 */ /* 0x000fe20000010000 */
[----:B------:R-:W-:Y:S01]  /*8560*/  FSEL R37, R40, RZ, P4 ;  /* 0x000000ff28257208 */ /* 0x000fe20002000000 */
[----:B------:R-:W-:Y:S01]  /*8570*/  FMUL.FTZ R126, R126, UR6 ;  /* 0x000000067e7e7c20 */ /* 0x000fe20008410000 */
[----:B------:R-:W-:Y:S01]  /*8580*/  FSEL R39, R127, RZ, P5 ;  /* 0x000000ff7f277208 */ /* 0x000fe20002800000 */
[----:B------:R-:W-:Y:S01]  /*8590*/  FMUL.FTZ R36, R36, UR6 ;  /* 0x0000000624247c20 */ /* 0x000fe20008410000 */
[----:B------:R-:W-:Y:S01]  /*85a0*/  FSEL R40, R40, RZ, P6 ;  /* 0x000000ff28287208 */ /* 0x000fe20003000000 */
[----:B------:R-:W-:Y:S01]  /*85b0*/  FMUL.FTZ R186, R172, R186 ;  /* 0x000000baacba7220 */ /* 0x000fe20000410000 */
        /* <DEDUP_REMOVED lines=15> */
[----:B------:R-:W-:Y:S01]  /*86b0*/  FMUL.FTZ R65, R172, R65 ;  /* 0x00000041ac417220 */ /* 0x000fe20000410000 */
[----:B------:R-:W-:-:S02]  /*86c0*/  FSEL R126, R126, RZ, P4 ;  /* 0x000000ff7e7e7208 */ /* 0x000fc40002000000 */
[----:B------:R-:W-:Y:S01]  /*86d0*/  FSEL R36, R36, RZ, P3 ;  /* 0x000000ff24247208 */ /* 0x000fe20001800000 */
[----:B------:R-:W-:Y:S01]  /*86e0*/  FMUL.FTZ R124, R65, UR6 ;  /* 0x00000006417c7c20 */ /* 0x000fe20008410000 */
        /* <DEDUP_REMOVED lines=28> */
.L_x_2282:
[----:B------:R-:W-:Y:S05]  /*88b0*/  @!P2 BRA `(.L_x_2287) ;  /* 0x0000000400b4a947 */ /* 0x000fea0003800000 */
        /* <DEDUP_REMOVED lines=9> */
[----:B------:R-:W-:Y:S01]  /*8950*/  FFMA.FTZ R59, R172, R204, R83 ;  /* 0x000000ccac3b7223 */ /* 0x000fe20000010053 */
[----:B------:R-:W-:Y:S01]  /*8960*/  ISETP.GE.U32.AND P3, PT, R50, RZ, PT ;  /* 0x000000ff3200720c */ /* 0x000fe20003f66070 */
[C---:B------:R-:W-:Y:S01]  /*8970*/  FFMA.FTZ R56, R172.reuse, R56, R80 ;  /* 0x00000038ac387223 */ /* 0x040fe20000010050 */
[C---:B------:R-:W-:Y:S01]  /*8980*/  FFMA.FTZ R58, R172.reuse, R202, R82 ;  /* 0x000000caac3a7223 */ /* 0x040fe20000010052 */
[----:B------:R-:W-:Y:S01]  /*8990*/  FMUL.FTZ R39, R59, UR6 ;  /* 0x000000063b277c20 */ /* 0x000fe20008410000 */
[----:B------:R-:W-:Y:S01]  /*89a0*/  ISETP.GE.U32.AND.EX P3, PT, R51, 0x1000000, PT, P3 ;  /* 0x010000003300780c */ /* 0x000fe20003f66130 */
[----:B------:R-:W-:Y:S01]  /*89b0*/  FFMA.FTZ R57, R172, R66, R81 ;  /* 0x00000042ac397223 */ /* 0x000fe20000010051 */
[-CC-:B------:R-:W-:Y:S01]  /*89c0*/  FFMA.FTZ R64, R64, R218.reuse, R219.reuse ;  /* 0x000000da40407223 */ /* 0x180fe200000100db */
[-CC-:B------:R-:W-:Y:S01]  /*89d0*/  FFMA.FTZ R130, R187, R218.reuse, R219.reuse ;  /* 0x000000dabb827223 */ /* 0x180fe200000100db */
[-CC-:B------:R-:W-:Y:S01]  /*89e0*/  FFMA.FTZ R128, R197, R218.reuse, R219.reuse ;  /* 0x000000dac5807223 */ /* 0x180fe200000100db */
[----:B------:R-:W-:Y:S01]  /*89f0*/  FFMA.FTZ R131, R199, R218, R219 ;  /* 0x000000dac7837223 */ /* 0x000fe200000100db */
[----:B0-----:R-:W-:Y:S01]  /*8a00*/  FMUL.FTZ R36, R58, UR6 ;  /* 0x000000063a247c20 */ /* 0x001fe20008410000 */
[----:B------:R-:W-:Y:S01]  /*8a10*/  FSEL R39, R39, RZ, P3 ;  /* 0x000000ff27277208 */ /* 0x000fe20001800000 */
[----:B------:R-:W-:Y:S01]  /*8a20*/  FMUL.FTZ R38, R56, UR6 ;  /* 0x0000000638267c20 */ /* 0x000fe20008410000 */
[----:B------:R-:W-:Y:S01]  /*8a30*/  FMUL.FTZ R0, R57, UR6 ;  /* 0x0000000639007c20 */ /* 0x000fe20008410000 */
[----:B------:R-:W-:Y:S01]  /*8a40*/  LOP3.LUT P6, RZ, R51, 0xff0000, RZ, 0xc0, !PT ;  /* 0x00ff000033ff7812 */ /* 0x000fe200078cc0ff */
[----:B------:R-:W-:Y:S01]  /*8a50*/  FADD.FTZ R65, R65, -R64 ;  /* 0x8000004041417221 */ /* 0x000fe20000010000 */
[C---:B------:R-:W-:Y:S01]  /*8a60*/  LOP3.LUT P4, RZ, R51.reuse, 0xff, RZ, 0xc0, !PT ;  /* 0x000000ff33ff7812 */ /* 0x040fe2000788c0ff */
        /* <DEDUP_REMOVED lines=28> */
.L_x_2288:
        /* <DEDUP_REMOVED lines=12> */
[C---:B------:R-:W-:Y:S01]  /*8cf0*/  FFMA.FTZ R0, R172.reuse, R0, R83 ;  /* 0x00000000ac007223 */ /* 0x040fe20000010053 */
[C---:B------:R-:W-:Y:S01]  /*8d00*/  FFMA.FTZ R200, R172.reuse, R200, R80 ;  /* 0x000000c8acc87223 */ /* 0x040fe20000010050 */
[C---:B------:R-:W-:Y:S01]  /*8d10*/  FFMA.FTZ R202, R172.reuse, R202, R82 ;  /* 0x000000caacca7223 */ /* 0x040fe20000010052 */
[----:B------:R-:W-:Y:S01]  /*8d20*/  FFMA.FTZ R66, R172, R66, R81 ;  /* 0x00000042ac427223 */ /* 0x000fe20000010051 */
[----:B------:R-:W-:Y:S01]  /*8d30*/  FADD.FTZ R65, R65, -R64 ;  /* 0x8000004041417221 */ /* 0x000fe20000010000 */
[----:B------:R-:W-:Y:S01]  /*8d40*/  ISETP.GE.U32.AND P3, PT, R50, RZ, PT ;  /* 0x000000ff3200720c */ /* 0x000fe20003f66070 */
[----:B------:R-:W-:Y:S01]  /*8d50*/  FADD.FTZ R186, R186, -R187 ;  /* 0x800000bbbaba7221 */ /* 0x000fe20000010000 */
[----:B------:R-:W-:Y:S01]  /*8d60*/  FADD.FTZ R199, R201, -R199 ;  /* 0x800000c7c9c77221 */ /* 0x000fe20000010000 */
        /* <DEDUP_REMOVED lines=8> */
[C---:B------:R-:W-:Y:S01]  /*8df0*/  FFMA.FTZ R199, R172.reuse, R199, R79 ;  /* 0x000000c7acc77223 */ /* 0x040fe2000001004f */
[C---:B------:R-:W-:Y:S01]  /*8e00*/  LOP3.LUT P5, RZ, R51.reuse, 0xff00, RZ, 0xc0, !PT ;  /* 0x0000ff0033ff7812 */ /* 0x040fe200078ac0ff */
[C---:B------:R-:W-:Y:S01]  /*8e10*/  FFMA.FTZ R65, R172.reuse, R65, R77 ;  /* 0x00000041ac417223 */ /* 0x040fe2000001004d */
[----:B------:R-:W-:Y:S01]  /*8e20*/  ISETP.GE.U32.AND.EX P3, PT, R51, 0x1000000, PT, P3 ;  /* 0x010000003300780c */ /* 0x000fe20003f66130 */
[----:B------:R-:W-:Y:S01]  /*8e30*/  FFMA.FTZ R197, R172, R197, R76 ;  /* 0x000000c5acc57223 */ /* 0x000fe2000001004c */
        /* <DEDUP_REMOVED lines=21> */
.L_x_2287:
        /* <DEDUP_REMOVED lines=9> */
[----:B------:R-:W-:Y:S01]  /*9020*/  FMUL.FTZ R59, R172, R204 ;  /* 0x000000ccac3b7220 */ /* 0x000fe20000410000 */
[----:B------:R-:W-:Y:S01]  /*9030*/  ISETP.GE.U32.AND P3, PT, R50, RZ, PT ;  /* 0x000000ff3200720c */ /* 0x000fe20003f66070 */
[C---:B------:R-:W-:Y:S01]  /*9040*/  FMUL.FTZ R56, R172.reuse, R56 ;  /* 0x00000038ac387220 */ /* 0x040fe20000410000 */
[C---:B------:R-:W-:Y:S01]  /*9050*/  FMUL.FTZ R58, R172.reuse, R202 ;  /* 0x000000caac3a7220 */ /* 0x040fe20000410000 */
[----:B------:R-:W-:Y:S01]  /*9060*/  FMUL.FTZ R39, R59, UR6 ;  /* 0x000000063b277c20 */ /* 0x000fe20008410000 */
[----:B------:R-:W-:Y:S01]  /*9070*/  ISETP.GE.U32.AND.EX P3, PT, R51, 0x1000000, PT, P3 ;  /* 0x010000003300780c */ /* 0x000fe20003f66130 */
[----:B------:R-:W-:Y:S01]  /*9080*/  FMUL.FTZ R57, R172, R66 ;  /* 0x00000042ac397220 */ /* 0x000fe20000410000 */
        /* <DEDUP_REMOVED lines=39> */
.L_x_2289:
        /* <DEDUP_REMOVED lines=53> */
.L_x_2285:
        /* <DEDUP_REMOVED lines=87> */
.L_x_2292:
        /* <DEDUP_REMOVED lines=20> */
[----:B------:R-:W-:Y:S01]  /*9d00*/  FADD.FTZ R62, R62, -R111 ;  /* 0x8000006f3e3e7221 */ /* 0x000fe20000010000 */
[----:B------:R-:W-:Y:S01]  /*9d10*/  ISETP.GE.U32.AND.EX P3, PT, R159, 0x1000000, PT, P3 ;  /* 0x010000009f00780c */ /* 0x000fe20003f66130 */
[----:B------:R-:W-:Y:S01]  /*9d20*/  FMUL.FTZ R126, R126, UR6 ;  /* 0x000000067e7e7c20 */ /* 0x000fe20008410000 */
[C---:B------:R-:W-:Y:S01]  /*9d30*/  FSEL R37, R127.reuse, RZ, P4 ;  /* 0x000000ff7f257208 */ /* 0x040fe20002000000 */
[----:B------:R-:W-:Y:S01]  /*9d40*/  FMUL.FTZ R36, R36, UR6 ;  /* 0x0000000624247c20 */ /* 0x000fe20008410000 */
[----:B------:R-:W-:Y:S01]  /*9d50*/  FSEL R39, R40, RZ, P5 ;  /* 0x000000ff28277208 */ /* 0x000fe20002800000 */
[----:B------:R-:W-:Y:S01]  /*9d60*/  FFMA.FTZ R62, R172, R62, R86 ;  /* 0x0000003eac3e7223 */ /* 0x000fe20000010056 */
        /* <DEDUP_REMOVED lines=15> */
[----:B------:R-:W-:Y:S01]  /*9e60*/  FFMA.FTZ R61, R172, R61, R85 ;  /* 0x0000003dac3d7223 */ /* 0x000fe20000010055 */
[----:B------:R-:W-:-:S02]  /*9e70*/  LOP3.LUT P5, RZ, R48, 0xff0000, RZ, 0xc0, !PT ;  /* 0x00ff000030ff7812 */ /* 0x000fc400078ac0ff */
[----:B------:R-:W-:Y:S01]  /*9e80*/  FSEL R126, R126, RZ, P4 ;  /* 0x000000ff7e7e7208 */ /* 0x000fe20002000000 */
[----:B------:R-:W-:Y:S01]  /*9e90*/  FMUL.FTZ R124, R61, UR6 ;  /* 0x000000063d7c7c20 */ /* 0x000fe20008410000 */
[----:B------:R-:W-:Y:S02]  /*9ea0*/  FSEL R36, R36, RZ, P3 ;  /* 0x000000ff24247208 */ /* 0x000fe40001800000 */
        /* <DEDUP_REMOVED lines=28> */
.L_x_2291:
        /* <DEDUP_REMOVED lines=76> */
.L_x_2294:
        /* <DEDUP_REMOVED lines=75> */
.L_x_2290:
        /* <DEDUP_REMOVED lines=56> */
.L_x_2296:
        /* <DEDUP_REMOVED lines=54> */
.L_x_2295:
        /* <DEDUP_REMOVED lines=55> */
.L_x_2297:
        /* <DEDUP_REMOVED lines=53> */
.L_x_2293:
        /* <DEDUP_REMOVED lines=87> */
.L_x_2300:
        /* <DEDUP_REMOVED lines=75> */
.L_x_2299:
        /* <DEDUP_REMOVED lines=76> */
.L_x_2302:
        /* <DEDUP_REMOVED lines=75> */
.L_x_2298:
        /* <DEDUP_REMOVED lines=25> */
[C---:B------:R-:W-:Y:S01]  /*cca0*/  LOP3.LUT P6, RZ, R47.reuse, 0xff0000, RZ, 0xc0, !PT ;  /* 0x00ff00002fff7812 */ /* 0x040fe200078cc0ff */
        /* <DEDUP_REMOVED lines=30> */
.L_x_2304:
        /* <DEDUP_REMOVED lines=54> */
.L_x_2303:
        /* <DEDUP_REMOVED lines=55> */
.L_x_2305:
        /* <DEDUP_REMOVED lines=53> */
.L_x_2301:
        /* <DEDUP_REMOVED lines=20> */
[----:B------:R-:W-:Y:S01]  /*d9f0*/  FFMA.FTZ R58, R172, R215, R106 ;  /* 0x000000d7ac3a7223 */ /* 0x000fe2000001006a */
[----:B------:R-:W-:Y:S01]  /*da00*/  FFMA.FTZ R130, R138, R218, R219 ;  /* 0x000000da8a827223 */ /* 0x000fe200000100db */
[----:B------:R-:W-:Y:S01]  /*da10*/  LOP3.LUT P5, RZ, R45, 0xff0000, RZ, 0xc0, !PT ;  /* 0x00ff00002dff7812 */ /* 0x000fe200078ac0ff */
[----:B------:R-:W-:Y:S01]  /*da20*/  FFMA.FTZ R59, R172, R143, R107 ;  /* 0x0000008fac3b7223 */ /* 0x000fe2000001006b */
[----:B0-----:R-:W-:Y:S01]  /*da30*/  FMUL.FTZ R127, R58, UR6 ;  /* 0x000000063a7f7c20 */ /* 0x001fe20008410000 */
[----:B------:R-:W-:Y:S01]  /*da40*/  LOP3.LUT P4, RZ, R163, 0xff0000, RZ, 0xc0, !PT ;  /* 0x00ff0000a3ff7812 */ /* 0x000fe2000788c0ff */
[C---:B------:R-:W-:Y:S01]  /*da50*/  FFMA.FTZ R56, R172.reuse, R43, R104 ;  /* 0x0000002bac387223 */ /* 0x040fe20000010068 */
[----:B------:R-:W-:Y:S01]  /*da60*/  FFMA.FTZ R57, R172, R142, R105 ;  /* 0x0000008eac397223 */ /* 0x000fe20000010069 */
[----:B------:R-:W-:Y:S01]  /*da70*/  FADD.FTZ R130, R136, -R130 ;  /* 0x8000008288827221 */ /* 0x000fe20000010000 */
[----:B------:R-:W-:Y:S01]  /*da80*/  ISETP.GE.U32.AND P2, PT, R44, RZ, PT ;  /* 0x000000ff2c00720c */ /* 0x000fe20003f46070 */
[----:B------:R-:W-:Y:S01]  /*da90*/  FFMA.FTZ R141, R141, R218, R219 ;  /* 0x000000da8d8d7223 */ /* 0x000fe200000100db */
[----:B------:R-:W-:Y:S01]  /*daa0*/  FSEL R39, R127, RZ, P5 ;  /* 0x000000ff7f277208 */ /* 0x000fe20002800000 */
[----:B------:R-:W-:Y:S01]  /*dab0*/  FMUL.FTZ R36, R59, UR6 ;  /* 0x000000063b247c20 */ /* 0x000fe20008410000 */
[----:B------:R-:W-:Y:S01]  /*dac0*/  FSEL R127, R127, RZ, P4 ;  /* 0x000000ff7f7f7208 */ /* 0x000fe20002000000 */
[----:B------:R-:W-:Y:S01]  /*dad0*/  FMUL.FTZ R126, R56, UR6 ;  /* 0x00000006387e7c20 */ /* 0x000fe20008410000 */
[----:B------:R-:W-:Y:S01]  /*dae0*/  FMUL.FTZ R40, R57, UR6 ;  /* 0x0000000639287c20 */ /* 0x000fe20008410000 */
[C---:B------:R-:W-:Y:S01]  /*daf0*/  LOP3.LUT P6, RZ, R45.reuse, 0xff, RZ, 0xc0, !PT ;  /* 0x000000ff2dff7812 */ /* 0x040fe200078cc0ff */
[----:B------:R-:W-:Y:S01]  /*db00*/  FFMA.FTZ R130, R172, R130, R102 ;  /* 0x00000082ac827223 */ /* 0x000fe20000010066 */
[----:B------:R-:W-:Y:S01]  /*db10*/  ISETP.GE.U32.AND.EX P2, PT, R45, 0x1000000, PT, P2 ;  /* 0x010000002d00780c */ /* 0x000fe20003f46120 */
[----:B------:R-:W-:Y:S01]  /*db20*/  FADD.FTZ R141, R139, -R141 ;  /* 0x8000008d8b8d7221 */ /* 0x000fe20000010000 */
[----:B------:R-:W-:Y:S01]  /*db30*/  LOP3.LUT P4, RZ, R45, 0xff00, RZ, 0xc0, !PT ;  /* 0x0000ff002dff7812 */ /* 0x000fe2000788c0ff */
[----:B------:R-:W-:Y:S01]  /*db40*/  FMUL.FTZ R125, R130, UR6 ;  /* 0x00000006827d7c20 */ /* 0x000fe20008410000 */
[----:B------:R-:W-:Y:S01]  /*db50*/  ISETP.GE.U32.AND P3, PT, R162, RZ, PT ;  /* 0x000000ffa200720c */ /* 0x000fe20003f66070 */
[----:B------:R-:W-:Y:S01]  /*db60*/  FFMA.FTZ R131, R172, R141, R103 ;  /* 0x0000008dac837223 */ /* 0x000fe20000010067 */
[----:B------:R-:W-:Y:S01]  /*db70*/  FSEL R0, R36, RZ, P2 ;  /* 0x000000ff24007208 */ /* 0x000fe20001000000 */
[-CC-:B------:R-:W-:Y:S01]  /*db80*/  FFMA.FTZ R129, R140, R218.reuse, R219.reuse ;  /* 0x000000da8c817223 */ /* 0x180fe200000100db */
[----:B------:R-:W-:Y:S01]  /*db90*/  FSEL R38, R126, RZ, P6 ;  /* 0x000000ff7e267208 */ /* 0x000fe20003000000 */
[----:B------:R-:W-:Y:S01]  /*dba0*/  FFMA.FTZ R135, R135, R218, R219 ;  /* 0x000000da87877223 */ /* 0x000fe200000100db */
[----:B------:R-:W-:Y:S01]  /*dbb0*/  FSEL R37, R40, RZ, P4 ;  /* 0x000000ff28257208 */ /* 0x000fe20002000000 */
[----:B------:R-:W-:Y:S01]  /*dbc0*/  FADD.FTZ R129, R137, -R129 ;  /* 0x8000008189817221 */ /* 0x000fe20000010000 */
[----:B------:R-:W-:Y:S01]  /*dbd0*/  ISETP.GE.U32.AND.EX P3, PT, R163, 0x1000000, PT, P3 ;  /* 0x01000000a300780c */ /* 0x000fe20003f66130 */
[----:B------:R-:W-:Y:S01]  /*dbe0*/  FADD.FTZ R135, R123, -R135 ;  /* 0x800000877b877221 */ /* 0x000fe20000010000 */
[----:B------:R-:W-:Y:S01]  /*dbf0*/  LOP3.LUT P2, RZ, R44, 0xff0000, RZ, 0xc0, !PT ;  /* 0x00ff00002cff7812 */ /* 0x000fe2000784c0ff */
[----:B------:R-:W-:Y:S01]  /*dc00*/  FFMA.FTZ R129, R172, R129, R101 ;  /* 0x00000081ac817223 */ /* 0x000fe20000010065 */
[----:B------:R-:W-:Y:S01]  /*dc10*/  F2FP.BF16.F32.PACK_AB R39, R0, R39 ;  /* 0x000000270027723e */ /* 0x000fe200000010ff */
[----:B------:R-:W-:Y:S01]  /*dc20*/  FMUL.FTZ R0, R131, UR6 ;  /* 0x0000000683007c20 */ /* 0x000fe20008410000 */
[----:B------:R-:W-:Y:S01]  /*dc30*/  F2FP.BF16.F32.PACK_AB R38, R37, R38 ;  /* 0x000000262526723e */ /* 0x000fe200000010ff */
[----:B------:R-:W-:Y:S01]  /*dc40*/  FFMA.FTZ R128, R172, R135, R100 ;  /* 0x00000087ac807223 */ /* 0x000fe20000010064 */
[----:B------:R-:W-:Y:S01]  /*dc50*/  FSEL R36, R36, RZ, P3 ;  /* 0x000000ff24247208 */ /* 0x000fe20001800000 */
[----:B------:R-:W-:Y:S01]  /*dc60*/  FMUL.FTZ R124, R129, UR6 ;  /* 0x00000006817c7c20 */ /* 0x000fe20008410000 */
[----:B------:R-:W-:-:S02]  /*dc70*/  FSEL R37, R125, RZ, P2 ;  /* 0x000000ff7d257208 */ /* 0x000fc40001000000 */
[----:B------:R-:W-:Y:S02]  /*dc80*/  LOP3.LUT P2, RZ, R162, 0xff000000, RZ, 0xc0, !PT ;  /* 0xff000000a2ff7812 */ /* 0x000fe4000784c0ff */
[----:B------:R-:W-:Y:S02]  /*dc90*/  LOP3.LUT P3, RZ, R44, 0xff000000, RZ, 0xc0, !PT ;  /* 0xff0000002cff7812 */ /* 0x000fe4000786c0ff */
[----:B------:R-:W-:Y:S02]  /*dca0*/  LOP3.LUT P4, RZ, R163, 0xff00, RZ, 0xc0, !PT ;  /* 0x0000ff00a3ff7812 */ /* 0x000fe4000788c0ff */
[----:B------:R-:W-:Y:S02]  /*dcb0*/  F2FP.BF16.F32.PACK_AB R127, R36, R127 ;  /* 0x0000007f247f723e */ /* 0x000fe400000010ff */
[----:B------:R-:W-:Y:S02]  /*dcc0*/  FSEL R36, R0, RZ, P2 ;  /* 0x000000ff00247208 */ /* 0x000fe40001000000 */
[----:B------:R-:W-:-:S02]  /*dcd0*/  FSEL R40, R40, RZ, P4 ;  /* 0x000000ff28287208 */ /* 0x000fc40002000000 */
[----:B------:R-:W-:Y:S02]  /*dce0*/  FSEL R0, R0, RZ, P3 ;  /* 0x000000ff00007208 */ /* 0x000fe40001800000 */
[----:B------:R-:W-:Y:S02]  /*dcf0*/  LOP3.LUT P5, RZ, R163, 0xff, RZ, 0xc0, !PT ;  /* 0x000000ffa3ff7812 */ /* 0x000fe400078ac0ff */
[----:B------:R-:W-:Y:S02]  /*dd00*/  LOP3.LUT P4, RZ, R162, 0xff0000, RZ, 0xc0, !PT ;  /* 0x00ff0000a2ff7812 */ /* 0x000fe4000788c0ff */
[----:B------:R-:W-:Y:S01]  /*dd10*/  F2FP.BF16.F32.PACK_AB R37, R0, R37 ;  /* 0x000000250025723e */ /* 0x000fe200000010ff */
[----:B------:R-:W-:Y:S01]  /*dd20*/  FMUL.FTZ R0, R128, UR6 ;  /* 0x0000000680007c20 */ /* 0x000fe20008410000 */
[----:B------:R-:W-:Y:S02]  /*dd30*/  FSEL R126, R126, RZ, P5 ;  /* 0x000000ff7e7e7208 */ /* 0x000fe40002800000 */
[----:B------:R-:W-:-:S02]  /*dd40*/  FSEL R125, R125, RZ, P4 ;  /* 0x000000ff7d7d7208 */ /* 0x000fc40002000000 */
[----:B------:R-:W-:Y:S02]  /*dd50*/  LOP3.LUT P6, RZ, R44, 0xff00, RZ, 0xc0, !PT ;  /* 0x0000ff002cff7812 */ /* 0x000fe400078cc0ff */
        /* <DEDUP_REMOVED lines=12> */
.L_x_2308:
        /* <DEDUP_REMOVED lines=8> */
[C---:B0-----:R-:W-:Y:S01]  /*dea0*/  FFMA.FTZ R127, R172.reuse, R215, R106 ;  /* 0x000000d7ac7f7223 */ /* 0x041fe2000001006a */
[----:B------:R-:W-:Y:S01]  /*deb0*/  LOP3.LUT P3, RZ, R45, 0xff0000, RZ, 0xc0, !PT ;  /* 0x00ff00002dff7812 */ /* 0x000fe2000786c0ff */
[C---:B------:R-:W-:Y:S01]  /*dec0*/  FFMA.FTZ R36, R172.reuse, R143, R107 ;  /* 0x0000008fac247223 */ /* 0x040fe2000001006b */
[----:B------:R-:W-:Y:S01]  /*ded0*/  FFMA.FTZ R37, R172, R142, R105 ;  /* 0x0000008eac257223 */ /* 0x000fe20000010069 */
[----:B------:R-:W-:Y:S01]  /*dee0*/  FMUL.FTZ R127, R127, UR6 ;  /* 0x000000067f7f7c20 */ /* 0x000fe20008410000 */
[----:B------:R-:W-:Y:S01]  /*def0*/  ISETP.GE.U32.AND P2, PT, R44, RZ, PT ;  /* 0x000000ff2c00720c */ /* 0x000fe20003f46070 */
[-CC-:B------:R-:W-:Y:S01]  /*df00*/  FFMA.FTZ R138, R138, R218.reuse, R219.reuse ;  /* 0x000000da8a8a7223 */ /* 0x180fe200000100db */
[----:B------:R-:W-:Y:S01]  /*df10*/  FMUL.FTZ R36, R36, UR6 ;  /* 0x0000000624247c20 */ /* 0x000fe20008410000 */
[----:B------:R-:W-:Y:S01]  /*df20*/  FFMA.FTZ R43, R172, R43, R104 ;  /* 0x0000002bac2b7223 */ /* 0x000fe20000010068 */
[----:B------:R-:W-:Y:S01]  /*df30*/  FSEL R0, R127, RZ, P3 ;  /* 0x000000ff7f007208 */ /* 0x000fe20001800000 */
[----:B------:R-:W-:Y:S01]  /*df40*/  FMUL.FTZ R37, R37, UR6 ;  /* 0x0000000625257c20 */ /* 0x000fe20008410000 */
[C---:B------:R-:W-:Y:S01]  /*df50*/  ISETP.GE.U32.AND.EX P4, PT, R45.reuse, 0x1000000, PT, P2 ;  /* 0x010000002d00780c */ /* 0x040fe20003f86120 */
[----:B------:R-:W-:Y:S01]  /*df60*/  FADD.FTZ R138, R136, -R138 ;  /* 0x8000008a888a7221 */ /* 0x000fe20000010000 */
[----:B------:R-:W-:Y:S01]  /*df70*/  LOP3.LUT P3, RZ, R45, 0xff00, RZ, 0xc0, !PT ;  /* 0x0000ff002dff7812 */ /* 0x000fe2000786c0ff */
[--C-:B------:R-:W-:Y:S01]  /*df80*/  FFMA.FTZ R141, R141, R218, R219.reuse ;  /* 0x000000da8d8d7223 */ /* 0x100fe200000100db */
[----:B------:R-:W-:Y:S01]  /*df90*/  FMUL.FTZ R126, R43, UR6 ;  /* 0x000000062b7e7c20 */ /* 0x000fe20008410000 */
[----:B------:R-:W-:Y:S01]  /*dfa0*/  LOP3.LUT P5, RZ, R45, 0xff, RZ, 0xc0, !PT ;  /* 0x000000ff2dff7812 */ /* 0x000fe200078ac0ff */
[----:B------:R-:W-:Y:S01]  /*dfb0*/  FFMA.FTZ R138, R172, R138, R102 ;  /* 0x0000008aac8a7223 */ /* 0x000fe20000010066 */
[----:B------:R-:W-:Y:S01]  /*dfc0*/  FSEL R39, R36, RZ, P4 ;  /* 0x000000ff24277208 */ /* 0x000fe20002000000 */
[-C--:B------:R-:W-:Y:S01]  /*dfd0*/  FFMA.FTZ R140, R140, R218.reuse, R219 ;  /* 0x000000da8c8c7223 */ /* 0x080fe200000100db */
[----:B------:R-:W-:Y:S01]  /*dfe0*/  FSEL R40, R37, RZ, P3 ;  /* 0x000000ff25287208 */ /* 0x000fe20001800000 */
[----:B------:R-:W-:Y:S01]  /*dff0*/  FADD.FTZ R141, R139, -R141 ;  /* 0x8000008d8b8d7221 */ /* 0x000fe20000010000 */
[----:B------:R-:W-:Y:S01]  /*e000*/  LOP3.LUT P6, RZ, R163, 0xff0000, RZ, 0xc0, !PT ;  /* 0x00ff0000a3ff7812 */ /* 0x000fe200078cc0ff */
[----:B------:R-:W-:Y:S01]  /*e010*/  FFMA.FTZ R135, R135, R218, R219 ;  /* 0x000000da87877223 */ /* 0x000fe200000100db */
[C---:B------:R-:W-:Y:S01]  /*e020*/  LOP3.LUT P4, RZ, R163.reuse, 0xff, RZ, 0xc0, !PT ;  /* 0x000000ffa3ff7812 */ /* 0x040fe2000788c0ff */
[----:B------:R-:W-:Y:S01]  /*e030*/  FMUL.FTZ R138, R138, UR6 ;  /* 0x000000068a8a7c20 */ /* 0x000fe20008410000 */
[----:B------:R-:W-:Y:S01]  /*e040*/  LOP3.LUT P3, RZ, R163, 0xff00, RZ, 0xc0, !PT ;  /* 0x0000ff00a3ff7812 */ /* 0x000fe2000786c0ff */
[----:B------:R-:W-:Y:S01]  /*e050*/  FADD.FTZ R140, R137, -R140 ;  /* 0x8000008c898c7221 */ /* 0x000fe20000010000 */
[----:B------:R-:W-:Y:S01]  /*e060*/  ISETP.GE.U32.AND P2, PT, R162, RZ, PT ;  /* 0x000000ffa200720c */ /* 0x000fe20003f46070 */
[----:B------:R-:W-:Y:S01]  /*e070*/  FFMA.FTZ R141, R172, R141, R103 ;  /* 0x0000008dac8d7223 */ /* 0x000fe20000010067 */
[----:B------:R-:W-:Y:S01]  /*e080*/  FSEL R38, R126, RZ, P5 ;  /* 0x000000ff7e267208 */ /* 0x000fe20002800000 */
[----:B------:R-:W-:Y:S01]  /*e090*/  FADD.FTZ R135, R123, -R135 ;  /* 0x800000877b877221 */ /* 0x000fe20000010000 */
[----:B------:R-:W-:Y:S01]  /*e0a0*/  FSEL R127, R127, RZ, P6 ;  /* 0x000000ff7f7f7208 */ /* 0x000fe20003000000 */
[----:B------:R-:W-:Y:S01]  /*e0b0*/  FFMA.FTZ R140, R172, R140, R101 ;  /* 0x0000008cac8c7223 */ /* 0x000fe20000010065 */
[----:B------:R-:W-:Y:S01]  /*e0c0*/  FSEL R126, R126, RZ, P4 ;  /* 0x000000ff7e7e7208 */ /* 0x000fe20002000000 */
[----:B------:R-:W-:Y:S01]  /*e0d0*/  FMUL.FTZ R141, R141, UR6 ;  /* 0x000000068d8d7c20 */ /* 0x000fe20008410000 */
[----:B------:R-:W-:Y:S01]  /*e0e0*/  FSEL R37, R37, RZ, P3 ;  /* 0x000000ff25257208 */ /* 0x000fe20001800000 */
[----:B------:R-:W-:Y:S01]  /*e0f0*/  FFMA.FTZ R172, R172, R135, R100 ;  /* 0x00000087acac7223 */ /* 0x000fe20000010064 */
[----:B------:R-:W-:Y:S01]  /*e100*/  ISETP.GE.U32.AND.EX P2, PT, R163, 0x1000000, PT, P2 ;  /* 0x01000000a300780c */ /* 0x000fe20003f46120 */
[----:B------:R-:W-:Y:S01]  /*e110*/  FMUL.FTZ R140, R140, UR6 ;  /* 0x000000068c8c7c20 */ /* 0x000fe20008410000 */
[----:B------:R-:W-:Y:S01]  /*e120*/  LOP3.LUT P6, RZ, R44, 0xff0000, RZ, 0xc0, !PT ;  /* 0x00ff00002cff7812 */ /* 0x000fe200078cc0ff */
[----:B------:R-:W-:Y:S01]  /*e130*/  FMUL.FTZ R172, R172, UR6 ;  /* 0x00000006acac7c20 */ /* 0x000fe20008410000 */
[----:B------:R-:W-:-:S02]  /*e140*/  F2FP.BF16.F32.PACK_AB R126, R37, R126 ;  /* 0x0000007e257e723e */ /* 0x000fc400000010ff */
[----:B------:R-:W-:Y:S02]  /*e150*/  FSEL R36, R36, RZ, P2 ;  /* 0x000000ff24247208 */ /* 0x000fe40001000000 */
[----:B------:R-:W-:Y:S02]  /*e160*/  FSEL R37, R138, RZ, P6 ;  /* 0x000000ff8a257208 */ /* 0x000fe40003000000 */
        /* <DEDUP_REMOVED lines=22> */
.L_x_2307:
        /* <DEDUP_REMOVED lines=9> */
[----:B------:R-:W-:Y:S01]  /*e360*/  FMUL.FTZ R58, R172, R215 ;  /* 0x000000d7ac3a7220 */ /* 0x000fe20000410000 */
[--C-:B------:R-:W-:Y:S01]  /*e370*/  FFMA.FTZ R130, R138, R218, R219.reuse ;  /* 0x000000da8a827223 */ /* 0x100fe200000100db */
[----:B------:R-:W-:Y:S01]  /*e380*/  LOP3.LUT P5, RZ, R45, 0xff0000, RZ, 0xc0, !PT ;  /* 0x00ff00002dff7812 */ /* 0x000fe200078ac0ff */
[----:B------:R-:W-:Y:S01]  /*e390*/  FMUL.FTZ R59, R172, R143 ;  /* 0x0000008fac3b7220 */ /* 0x000fe20000410000 */
[----:B0-----:R-:W-:Y:S01]  /*e3a0*/  FMUL.FTZ R127, R58, UR6 ;  /* 0x000000063a7f7c20 */ /* 0x001fe20008410000 */
[----:B------:R-:W-:Y:S01]  /*e3b0*/  LOP3.LUT P4, RZ, R163, 0xff0000, RZ, 0xc0, !PT ;  /* 0x00ff0000a3ff7812 */ /* 0x000fe2000788c0ff */
[C---:B------:R-:W-:Y:S01]  /*e3c0*/  FMUL.FTZ R56, R172.reuse, R43 ;  /* 0x0000002bac387220 */ /* 0x040fe20000410000 */
[----:B------:R-:W-:Y:S01]  /*e3d0*/  FMUL.FTZ R57, R172, R142 ;  /* 0x0000008eac397220 */ /* 0x000fe20000410000 */
        /* <DEDUP_REMOVED lines=9> */
[----:B------:R-:W-:Y:S01]  /*e470*/  FMUL.FTZ R130, R172, R130 ;  /* 0x00000082ac827220 */ /* 0x000fe20000410000 */
[----:B------:R-:W-:Y:S01]  /*e480*/  ISETP.GE.U32.AND.EX P2, PT, R45, 0x1000000, PT, P2 ;  /* 0x010000002d00780c */ /* 0x000fe20003f46120 */
[----:B------:R-:W-:Y:S01]  /*e490*/  FADD.FTZ R141, R139, -R141 ;  /* 0x8000008d8b8d7221 */ /* 0x000fe20000010000 */
[----:B------:R-:W-:Y:S01]  /*e4a0*/  LOP3.LUT P4, RZ, R45, 0xff00, RZ, 0xc0, !PT ;  /* 0x0000ff002dff7812 */ /* 0x000fe2000788c0ff */
[----:B------:R-:W-:Y:S01]  /*e4b0*/  FMUL.FTZ R125, R130, UR6 ;  /* 0x00000006827d7c20 */ /* 0x000fe20008410000 */
[----:B------:R-:W-:Y:S01]  /*e4c0*/  ISETP.GE.U32.AND P3, PT, R162, RZ, PT ;  /* 0x000000ffa200720c */ /* 0x000fe20003f66070 */
[----:B------:R-:W-:Y:S01]  /*e4d0*/  FMUL.FTZ R131, R172, R141 ;  /* 0x0000008dac837220 */ /* 0x000fe20000410000 */
        /* <DEDUP_REMOVED lines=9> */
[----:B------:R-:W-:Y:S01]  /*e570*/  FMUL.FTZ R129, R172, R129 ;  /* 0x00000081ac817220 */ /* 0x000fe20000410000 */
[----:B------:R-:W-:Y:S01]  /*e580*/  F2FP.BF16.F32.PACK_AB R39, R0, R39 ;  /* 0x000000270027723e */ /* 0x000fe200000010ff */
[----:B------:R-:W-:Y:S01]  /*e590*/  FMUL.FTZ R0, R131, UR6 ;  /* 0x0000000683007c20 */ /* 0x000fe20008410000 */
[----:B------:R-:W-:Y:S01]  /*e5a0*/  F2FP.BF16.F32.PACK_AB R38, R37, R38 ;  /* 0x000000262526723e */ /* 0x000fe200000010ff */
[----:B------:R-:W-:Y:S01]  /*e5b0*/  FMUL.FTZ R128, R172, R135 ;  /* 0x00000087ac807220 */ /* 0x000fe20000410000 */
        /* <DEDUP_REMOVED lines=29> */
.L_x_2310:
        /* <DEDUP_REMOVED lines=8> */
[C---:B0-----:R-:W-:Y:S01]  /*e810*/  FMUL.FTZ R127, R172.reuse, R215 ;  /* 0x000000d7ac7f7220 */ /* 0x041fe20000410000 */
[----:B------:R-:W-:Y:S01]  /*e820*/  LOP3.LUT P3, RZ, R45, 0xff0000, RZ, 0xc0, !PT ;  /* 0x00ff00002dff7812 */ /* 0x000fe2000786c0ff */
[C---:B------:R-:W-:Y:S01]  /*e830*/  FMUL.FTZ R36, R172.reuse, R143 ;  /* 0x0000008fac247220 */ /* 0x040fe20000410000 */
[----:B------:R-:W-:Y:S01]  /*e840*/  FMUL.FTZ R37, R172, R142 ;  /* 0x0000008eac257220 */ /* 0x000fe20000410000 */
[----:B------:R-:W-:Y:S01]  /*e850*/  FMUL.FTZ R127, R127, UR6 ;  /* 0x000000067f7f7c20 */ /* 0x000fe20008410000 */
[----:B------:R-:W-:Y:S01]  /*e860*/  ISETP.GE.U32.AND P2, PT, R44, RZ, PT ;  /* 0x000000ff2c00720c */ /* 0x000fe20003f46070 */
[-CC-:B------:R-:W-:Y:S01]  /*e870*/  FFMA.FTZ R138, R138, R218.reuse, R219.reuse ;  /* 0x000000da8a8a7223 */ /* 0x180fe200000100db */
[----:B------:R-:W-:Y:S01]  /*e880*/  FMUL.FTZ R36, R36, UR6 ;  /* 0x0000000624247c20 */ /* 0x000fe20008410000 */
[----:B------:R-:W-:Y:S01]  /*e890*/  FMUL.FTZ R43, R172, R43 ;  /* 0x0000002bac2b7220 */ /* 0x000fe20000410000 */
        /* <DEDUP_REMOVED lines=8> */
[----:B------:R-:W-:Y:S01]  /*e920*/  FMUL.FTZ R138, R172, R138 ;  /* 0x0000008aac8a7220 */ /* 0x000fe20000410000 */
        /* <DEDUP_REMOVED lines=11> */
[----:B------:R-:W-:Y:S01]  /*e9e0*/  FMUL.FTZ R141, R172, R141 ;  /* 0x0000008dac8d7220 */ /* 0x000fe20000410000 */
[----:B------:R-:W-:Y:S01]  /*e9f0*/  FSEL R38, R126, RZ, P5 ;  /* 0x000000ff7e267208 */ /* 0x000fe20002800000 */
[----:B------:R-:W-:Y:S01]  /*ea00*/  FADD.FTZ R135, R123, -R135 ;  /* 0x800000877b877221 */ /* 0x000fe20000010000 */
[----:B------:R-:W-:Y:S01]  /*ea10*/  FSEL R127, R127, RZ, P6 ;  /* 0x000000ff7f7f7208 */ /* 0x000fe20003000000 */
[----:B------:R-:W-:Y:S01]  /*ea20*/  FMUL.FTZ R140, R172, R140 ;  /* 0x0000008cac8c7220 */ /* 0x000fe20000410000 */
[----:B------:R-:W-:Y:S01]  /*ea30*/  FSEL R126, R126, RZ, P4 ;  /* 0x000000ff7e7e7208 */ /* 0x000fe20002000000 */
[----:B------:R-:W-:Y:S01]  /*ea40*/  FMUL.FTZ R141, R141, UR6 ;  /* 0x000000068d8d7c20 */ /* 0x000fe20008410000 */
[----:B------:R-:W-:Y:S01]  /*ea50*/  FSEL R37, R37, RZ, P3 ;  /* 0x000000ff25257208 */ /* 0x000fe20001800000 */
[----:B------:R-:W-:Y:S01]  /*ea60*/  FMUL.FTZ R172, R172, R135 ;  /* 0x00000087acac7220 */ /* 0x000fe20000410000 */
        /* <DEDUP_REMOVED lines=29> */
.L_x_2306:
        /* <DEDUP_REMOVED lines=11> */
[----:B------:R-:W-:Y:S01]  /*ecf0*/  LOP3.LUT P6, RZ, R45, 0xff, RZ, 0xc0, !PT ;  /* 0x000000ff2dff7812 */ /* 0x000fe200078cc0ff */
[C---:B------:R-:W-:Y:S01]  /*ed00*/  FFMA.FTZ R59, R172.reuse, R143, R107 ;  /* 0x0000008fac3b7223 */ /* 0x040fe2000001006b */
[----:B------:R-:W-:Y:S01]  /*ed10*/  FFMA.FTZ R58, R172, R215, R106 ;  /* 0x000000d7ac3a7223 */ /* 0x000fe2000001006a */
        /* <DEDUP_REMOVED lines=8> */
[----:B------:R-:W-:Y:S01]  /*eda0*/  FMUL.FTZ R0, R58, UR6 ;  /* 0x000000063a007c20 */ /* 0x000fe20008410000 */
[----:B------:R-:W-:Y:S01]  /*edb0*/  FSEL R38, R38, RZ, P6 ;  /* 0x000000ff26267208 */ /* 0x000fe20003000000 */
[----:B0-----:R-:W-:Y:S01]  /*edc0*/  FMUL.FTZ R36, R57, UR6 ;  /* 0x0000000639247c20 */ /* 0x001fe20008410000 */
        /* <DEDUP_REMOVED lines=31> */
.L_x_2312:
        /* <DEDUP_REMOVED lines=15> */
[----:B0-----:R-:W-:Y:S01]  /*f0b0*/  FFMA.FTZ R36, R172, R142, R105 ;  /* 0x0000008eac247223 */ /* 0x001fe20000010069 */
        /* <DEDUP_REMOVED lines=38> */
.L_x_2311:
        /* <DEDUP_REMOVED lines=10> */
[----:B------:R-:W-:Y:S01]  /*f3c0*/  LOP3.LUT P6, RZ, R45, 0xff, RZ, 0xc0, !PT ;  /* 0x000000ff2dff7812 */ /* 0x000fe200078cc0ff */
[C---:B------:R-:W-:Y:S01]  /*f3d0*/  FMUL.FTZ R59, R172.reuse, R143 ;  /* 0x0000008fac3b7220 */ /* 0x040fe20000410000 */
[----:B------:R-:W-:Y:S01]  /*f3e0*/  FMUL.FTZ R58, R172, R215 ;  /* 0x000000d7ac3a7220 */ /* 0x000fe20000410000 */
        /* <DEDUP_REMOVED lines=42> */
.L_x_2313:
        /* <DEDUP_REMOVED lines=53> */
.L_x_2309:
        /* <DEDUP_REMOVED lines=14> */
.L_x_2272:
        /* <DEDUP_REMOVED lines=15> */
[----:B------:R0:W5:Y:S01]  /*fbb0*/  LDL.LU R85, [R1] ;  /* 0x0000000001557983 */ /* 0x0001620000300800 */
        /* <DEDUP_REMOVED lines=142> */
.L_x_2271:
[----:B------:R-:W-:Y:S05]  /*104a0*/  BSYNC B0 ;  /* 0x0000000000007941 */ /* 0x000fea0003800000 */
.L_x_2270:
        /* <DEDUP_REMOVED lines=16> */
[----:B-----5:R-:W-:Y:S04]  /*105b0*/  STS.128 [R2+0x410], R76 ;  /* 0x0004104c02007388 */ /* 0x020fe80000000c00 */
        /* <DEDUP_REMOVED lines=87> */
[----:B------:R-:W-:Y:S01]  /*10b30*/  STS.128 [R2+0x1000], R172 ;  /* 0x001000ac02007388 */ /* 0x000fe20000000c00 */
[----:B------:R-:W-:Y:S01]  /*10b40*/  FADD.FTZ R15, R19, R78 ;  /* 0x0000004e130f7221 */ /* 0x000fe20000010000 */
[----:B------:R-:W-:Y:S01]  /*10b50*/  FADD.FTZ R16, R20, R89 ;  /* 0x0000005914107221 */ /* 0x000fe20000010000 */
[----:B------:R-:W-:Y:S01]  /*10b60*/  FADD.FTZ R17, R21, R88 ;  /* 0x0000005815117221 */ /* 0x000fe20000010000 */
[----:B------:R-:W-:Y:S01]  /*10b70*/  STS.128 [R2+0x1010], R32 ;  /* 0x0010102002007388 */ /* 0x000fe20000000c00 */
[----:B-1----:R-:W-:Y:S01]  /*10b80*/  FADD.FTZ R12, R12, R95 ;  /* 0x0000005f0c0c7221 */ /* 0x002fe20000010000 */
[----:B------:R-:W-:Y:S01]  /*10b90*/  FADD.FTZ R13, R13, R94 ;  /* 0x0000005e0d0d7221 */ /* 0x000fe20000010000 */
[----:B------:R-:W-:Y:S01]  /*10ba0*/  FADD.FTZ R14, R14, R97 ;  /* 0x000000610e0e7221 */ /* 0x000fe20000010000 */
[----:B------:R-:W-:Y:S01]  /*10bb0*/  BAR.SYNC.DEFER_BLOCKING 0x0 ;  /* 0x0000000000007b1d */ /* 0x000fe20000010000 */
[----:B------:R-:W-:Y:S01]  /*10bc0*/  FADD.FTZ R15, R15, R96 ;  /* 0x000000600f0f7221 */ /* 0x000fe20000010000 */
[----:B------:R-:W-:Y:S01]  /*10bd0*/  FADD.FTZ R16, R16, R99 ;  /* 0x0000006310107221 */ /* 0x000fe20000010000 */
[----:B------:R-:W-:-:S03]  /*10be0*/  FADD.FTZ R17, R17, R98 ;  /* 0x0000006211117221 */ /* 0x000fc60000010000 */
        /* <DEDUP_REMOVED lines=60> */
[----:B------:R-:W-:Y:S01]  /*10fb0*/  LDS R66, [R3+0x4600] ;  /* 0x0046000003427984 */ /* 0x000fe20000000800 */
[----:B----4-:R-:W-:-:S03]  /*10fc0*/  FADD.FTZ R19, R19, R50 ;  /* 0x0000003213137221 */ /* 0x010fc60000010000 */
[----:B------:R-:W3:Y:S01]  /*10fd0*/  LDS R89, [R3+0x4800] ;  /* 0x0048000003597984 */ /* 0x000ee20000000800 */
        /* <DEDUP_REMOVED lines=13> */
[----:B------:R-:W-:Y:S01]  /*110b0*/  STS.128 [R2], R40 ;  /* 0x0000002802007388 */ /* 0x000fe20000000c00 */
[----:B---3--:R-:W-:-:S03]  /*110c0*/  FADD.FTZ R89, R20, R89 ;  /* 0x0000005914597221 */ /* 0x008fc60000010000 */
[----:B------:R-:W-:Y:S04]  /*110d0*/  STS.128 [R2+0x10], R56 ;  /* 0x0000103802007388 */ /* 0x000fe80000000c00 */
[----:B------:R-:W-:Y:S01]  /*110e0*/  STS.128 [R2+0x400], R72 ;  /* 0x0004004802007388 */ /* 0x000fe20000000c00 */
[----:B----4-:R-:W-:-:S03]  /*110f0*/  FADD.FTZ R91, R22, R91 ;  /* 0x0000005b165b7221 */ /* 0x010fc60000010000 */
        /* <DEDUP_REMOVED lines=9> */
[----:B0-----:R-:W-:Y:S01]  /*11190*/  FADD.FTZ R25, R19, R66 ;  /* 0x0000004213197221 */ /* 0x001fe20000010000 */
[----:B------:R-:W-:-:S04]  /*111a0*/  FADD.FTZ R27, R21, R76 ;  /* 0x0000004c151b7221 */ /* 0x000fc80000010000 */
        /* <DEDUP_REMOVED lines=41> */
[----:B------:R-:W-:Y:S02]  /*11440*/  FADD.FTZ R19, R19, R22 ;  /* 0x0000001613137221 */ /* 0x000fe40000010000 */
[----:B------:R-:W4:Y:S01]  /*11450*/  LDC R22, c[0x0][0x388] ;  /* 0x0000e200ff167b82 */ /* 0x000f220000000800 */
        /* <DEDUP_REMOVED lines=72> */
[----:B------:R-:W2:Y:S01]  /*118e0*/  LDS R28, [R3+0x4000] ;  /* 0x00400000031c7984 */ /* 0x000ea20000000800 */
[----:B---3--:R-:W-:-:S03]  /*118f0*/  FADD.FTZ R36, RZ, R36 ;  /* 0x00000024ff247221 */ /* 0x008fc60000010000 */
        /* <DEDUP_REMOVED lines=9> */
[C---:B------:R-:W-:Y:S01]  /*11990*/  IADD3 R4, P0, PT, R20.reuse, UR18, RZ ;  /* 0x0000001214047c10 */ /* 0x040fe2000ff1e0ff */
[----:B------:R-:W-:Y:S01]  /*119a0*/  FADD.FTZ R45, R5, R6 ;  /* 0x00000006052d7221 */ /* 0x000fe20000010000 */
[C---:B------:R-:W-:Y:S01]  /*119b0*/  IADD3 R6, P1, PT, R20.reuse, UR16, RZ ;  /* 0x0000001014067c10 */ /* 0x040fe2000ff3e0ff */
[----:B------:R-:W4:Y:S01]  /*119c0*/  LDS R24, [R3+0xa00] ;  /* 0x000a000003187984 */ /* 0x000f220000000800 */
[----:B------:R-:W-:Y:S01]  /*119d0*/  IADD3 R20, P3, PT, R20, UR20, RZ ;  /* 0x0000001414147c10 */ /* 0x000fe2000ff7e0ff */
[----:B------:R-:W-:Y:S01]  /*119e0*/  FADD.FTZ R2, R2, R41 ;  /* 0x0000002902027221 */ /* 0x000fe20000010000 */
[C---:B------:R-:W-:Y:S01]  /*119f0*/  IADD3.X R5, PT, PT, R21.reuse, UR19, RZ, P0, !PT ;  /* 0x0000001315057c10 */ /* 0x040fe200087fe4ff */
[----:B------:R-:W4:Y:S01]  /*11a00*/  LDS R47, [R3+0x3000] ;  /* 0x00300000032f7984 */ /* 0x000f220000000800 */
[----:B------:R-:W-:Y:S01]  /*11a10*/  IADD3.X R7, PT, PT, R21, UR17, RZ, P1, !PT ;  /* 0x0000001115077c10 */ /* 0x000fe20008ffe4ff */
[----:B0-----:R-:W-:-:S02]  /*11a20*/  FADD.FTZ R43, R2, R43 ;  /* 0x0000002b022b7221 */ /* 0x001fc40000010000 */
[----:B------:R-:W0:Y:S01]  /*11a30*/  LDS R41, [R3+0x1e00] ;  /* 0x001e000003297984 */ /* 0x000e220000000800 */
[----:B------:R-:W-:Y:S01]  /*11a40*/  IADD3.X R21, PT, PT, R21, UR21, RZ, P3, !PT ;  /* 0x0000001515157c10 */ /* 0x000fe20009ffe4ff */
[----:B-1----:R-:W-:Y:S02]  /*11a50*/  FADD.FTZ R0, RZ, R0 ;  /* 0x00000000ff007221 */ /* 0x002fe40000010000 */
[----:B------:R-:W1:Y:S01]  /*11a60*/  LDS R2, [R3+0xc00] ;  /* 0x000c000003027984 */ /* 0x000e620000000800 */
[----:B--2---:R-:W-:-:S03]  /*11a70*/  FADD.FTZ R55, R43, R28 ;  /* 0x0000001c2b377221 */ /* 0x004fc60000010000 */
[----:B------:R-:W-:Y:S01]  /*11a80*/  STG.E desc[UR10][R4.64], R65 ;  /* 0x0000004104007986 */ /* 0x000fe2000c10190a */
[----:B---3--:R-:W-:-:S03]  /*11a90*/  FADD.FTZ R37, R0, R37 ;  /* 0x0000002500257221 */ /* 0x008fc60000010000 */
[----:B------:R-:W-:Y:S01]  /*11aa0*/  STG.E desc[UR10][R6.64], R8 ;  /* 0x0000000806007986 */ /* 0x000fe2000c10190a */
[----:B----4-:R-:W-:-:S03]  /*11ab0*/  FADD.FTZ R26, R37, R26 ;  /* 0x0000001a251a7221 */ /* 0x010fc60000010000 */
[----:B------:R-:W2:Y:S01]  /*11ac0*/  LDS R65, [R3+0x4400] ;  /* 0x0044000003417984 */ /* 0x000ea20000000800 */
[----:B------:R-:W-:-:S03]  /*11ad0*/  FADD.FTZ R22, RZ, R22 ;  /* 0x00000016ff167221 */ /* 0x000fc60000010000 */
[----:B------:R-:W3:Y:S01]  /*11ae0*/  LDS R49, [R3+0x3200] ;  /* 0x0032000003317984 */ /* 0x000ee20000000800 */
[----:B------:R-:W-:-:S03]  /*11af0*/  FADD.FTZ R57, R26, R57 ;  /* 0x000000391a397221 */ /* 0x000fc60000010000 */
[----:B------:R-:W4:Y:S01]  /*11b00*/  LDS R43, [R3+0x2000] ;  /* 0x00200000032b7984 */ /* 0x000f220000000800 */
[----:B------:R-:W-:-:S03]  /*11b10*/  FADD.FTZ R22, R22, R39 ;  /* 0x0000002716167221 */ /* 0x000fc60000010000 */
[----:B------:R-:W4:Y:S04]  /*11b20*/  LDS R8, [R3+0xe00] ;  /* 0x000e000003087984 */ /* 0x000f280000000800 */
[----:B------:R-:W-:Y:S01]  /*11b30*/  STG.E desc[UR10][R18.64], R45 ;  /* 0x0000002d12007986 */ /* 0x000fe2000c10190a */
[----:B------:R-:W-:-:S03]  /*11b40*/  FADD.FTZ R24, RZ, R24 ;  /* 0x00000018ff187221 */ /* 0x000fc60000010000 */
[----:B------:R-:W-:Y:S01]  /*11b50*/  STG.E desc[UR10][R20.64], R59 ;  /* 0x0000003b14007986 */ /* 0x000fe2000c10190a */
[----:B------:R-:W-:-:S03]  /*11b60*/  FADD.FTZ R22, R22, R47 ;  /* 0x0000002f16167221 */ /* 0x000fc60000010000 */
[----:B------:R-:W-:Y:S01]  /*11b70*/  STG.E desc[UR10][R4.64+0x200], R67 ;  /* 0x0002004304007986 */ /* 0x000fe2000c10190a */
[----:B0-----:R-:W-:-:S03]  /*11b80*/  FADD.FTZ R24, R24, R41 ;  /* 0x0000002918187221 */ /* 0x001fc60000010000 */
[----:B------:R-:W-:Y:S01]  /*11b90*/  STG.E desc[UR10][R6.64+0x200], R9 ;  /* 0x0002000906007986 */ /* 0x000fe2000c10190a */
[----:B-1----:R-:W-:-:S03]  /*11ba0*/  FADD.FTZ R2, RZ, R2 ;  /* 0x00000002ff027221 */ /* 0x002fc60000010000 */
[----:B------:R-:W0:Y:S04]  /*11bb0*/  LDS R59, [R3+0x4600] ;  /* 0x00460000033b7984 */ /* 0x000e280000000800 */
        /* <DEDUP_REMOVED lines=66> */
.L_x_2273:
        /* <DEDUP_REMOVED lines=8> */
.L_x_2316:
[----:B------:R-:W-:Y:S05]  /*12060*/  BSYNC B2 ;  /* 0x0000000000027941 */ /* 0x000fea0003800000 */
.L_x_2315:
        /* <DEDUP_REMOVED lines=8> */
.L_x_2317:
[----:B------:R-:W-:Y:S01]  /*120f0*/  MOV R38, R36 ;  /* 0x0000002400267202 */ /* 0x000fe20000000f00 */
[----:B------:R-:W-:Y:S02]  /*12100*/  HFMA2 R39, -RZ, RZ, 0, 1.1920928955078125e-07 ;  /* 0x00000002ff277431 */ /* 0x000fe400000001ff */
[----:B------:R-:W-:-:S07]  /*12110*/  FADD.FTZ R37, R37, R219 ;  /* 0x000000db25257221 */ /* 0x000fce0000010000 */
[----:B------:R-:W-:Y:S05]  /*12120*/  WARPSYNC.COLLECTIVE R41, `(.L_x_2318) ;  /* 0x0000000029087348 */ /* 0x000fea0003c00000 */
[----:B------:R0:W1:Y:S02]  /*12130*/  SHFL.BFLY P4, R219, R38, R39, R40 ;  /* 0x0c00002726db7389 */ /* 0x0000640000080028 */
[----:B01----:R-:W-:Y:S05]  /*12140*/  ENDCOLLECTIVE ;  /* 0x000000000000791b */ /* 0x003fea0003800000 */
.L_x_2318:
[----:B------:R-:W-:Y:S01]  /*12150*/  MOV R38, R37 ;  /* 0x0000002500267202 */ /* 0x000fe20000000f00 */
[----:B------:R-:W-:-:S07]  /*12160*/  FADD.FTZ R36, R36, R219 ;  /* 0x000000db24247221 */ /* 0x000fce0000010000 */
[----:B------:R-:W-:Y:S05]  /*12170*/  WARPSYNC.COLLECTIVE R41, `(.L_x_2319) ;  /* 0x0000000029087348 */ /* 0x000fea0003c00000 */
[----:B------:R0:W1:Y:S02]  /*12180*/  SHFL.BFLY P4, R219, R38, R39, R40 ;  /* 0x0c00002726db7389 */ /* 0x0000640000080028 */
[----:B01----:R-:W-:Y:S05]  /*12190*/  ENDCOLLECTIVE ;  /* 0x000000000000791b */ /* 0x003fea0003800000 */
.L_x_2319:
[----:B------:R-:W-:Y:S01]  /*121a0*/  MOV R38, R36 ;  /* 0x0000002400267202 */ /* 0x000fe20000000f00 */
[----:B------:R-:W-:Y:S02]  /*121b0*/  HFMA2 R39, -RZ, RZ, 0, 2.384185791015625e-07 ;  /* 0x00000004ff277431 */ /* 0x000fe400000001ff */
[----:B------:R-:W-:-:S07]  /*121c0*/  FADD.FTZ R37, R37, R219 ;  /* 0x000000db25257221 */ /* 0x000fce0000010000 */
[----:B------:R-:W-:Y:S05]  /*121d0*/  WARPSYNC.COLLECTIVE R41, `(.L_x_2320) ;  /* 0x0000000029087348 */ /* 0x000fea0003c00000 */
[----:B------:R0:W1:Y:S02]  /*121e0*/  SHFL.BFLY P4, R219, R38, R39, R40 ;  /* 0x0c00002726db7389 */ /* 0x0000640000080028 */
[----:B01----:R-:W-:Y:S05]  /*121f0*/  ENDCOLLECTIVE ;  /* 0x000000000000791b */ /* 0x003fea0003800000 */
.L_x_2320:
[----:B------:R-:W-:Y:S01]  /*12200*/  MOV R38, R37 ;  /* 0x0000002500267202 */ /* 0x000fe20000000f00 */
[----:B------:R-:W-:-:S07]  /*12210*/  FADD.FTZ R36, R36, R219 ;  /* 0x000000db24247221 */ /* 0x000fce0000010000 */
[----:B------:R-:W-:Y:S05]  /*12220*/  WARPSYNC.COLLECTIVE R41, `(.L_x_2321) ;  /* 0x0000000029087348 */ /* 0x000fea0003c00000 */
[----:B------:R0:W1:Y:S02]  /*12230*/  SHFL.BFLY P4, R219, R38, R39, R40 ;  /* 0x0c00002726db7389 */ /* 0x0000640000080028 */
[----:B01----:R-:W-:Y:S05]  /*12240*/  ENDCOLLECTIVE ;  /* 0x000000000000791b */ /* 0x003fea0003800000 */
.L_x_2321:
[----:B------:R-:W-:Y:S01]  /*12250*/  MOV R38, R36 ;  /* 0x0000002400267202 */ /* 0x000fe20000000f00 */
[----:B------:R-:W-:Y:S02]  /*12260*/  HFMA2 R39, -RZ, RZ, 0, 4.76837158203125e-07 ;  /* 0x00000008ff277431 */ /* 0x000fe400000001ff */
[----:B------:R-:W-:-:S07]  /*12270*/  FADD.FTZ R37, R37, R219 ;  /* 0x000000db25257221 */ /* 0x000fce0000010000 */
[----:B------:R-:W-:Y:S05]  /*12280*/  WARPSYNC.COLLECTIVE R41, `(.L_x_2322) ;  /* 0x0000000029087348 */ /* 0x000fea0003c00000 */
[----:B------:R0:W1:Y:S02]  /*12290*/  SHFL.BFLY P4, R219, R38, R39, R40 ;  /* 0x0c00002726db7389 */ /* 0x0000640000080028 */
[----:B01----:R-:W-:Y:S05]  /*122a0*/  ENDCOLLECTIVE ;  /* 0x000000000000791b */ /* 0x003fea0003800000 */
.L_x_2322:
[----:B------:R-:W-:Y:S01]  /*122b0*/  MOV R38, R37 ;  /* 0x0000002500267202 */ /* 0x000fe20000000f00 */
[----:B------:R-:W-:-:S07]  /*122c0*/  FADD.FTZ R36, R36, R219 ;  /* 0x000000db24247221 */ /* 0x000fce0000010000 */
[----:B------:R-:W-:Y:S05]  /*122d0*/  WARPSYNC.COLLECTIVE R41, `(.L_x_2323) ;  /* 0x0000000029087348 */ /* 0x000fea0003c00000 */
[----:B------:R0:W1:Y:S02]  /*122e0*/  SHFL.BFLY P4, R219, R38, R39, R40 ;  /* 0x0c00002726db7389 */ /* 0x0000640000080028 */
[----:B01----:R-:W-:Y:S05]  /*122f0*/  ENDCOLLECTIVE ;  /* 0x000000000000791b */ /* 0x003fea0003800000 */
.L_x_2323:
[----:B------:R-:W-:Y:S01]  /*12300*/  MOV R38, R36 ;  /* 0x0000002400267202 */ /* 0x000fe20000000f00 */
[----:B------:R-:W-:Y:S02]  /*12310*/  HFMA2 R39, -RZ, RZ, 0, 9.5367431640625e-07 ;  /* 0x00000010ff277431 */ /* 0x000fe400000001ff */
[----:B------:R-:W-:-:S07]  /*12320*/  FADD.FTZ R37, R37, R219 ;  /* 0x000000db25257221 */ /* 0x000fce0000010000 */
[----:B------:R-:W-:Y:S05]  /*12330*/  WARPSYNC.COLLECTIVE R41, `(.L_x_2324) ;  /* 0x0000000029087348 */ /* 0x000fea0003c00000 */
[----:B------:R0:W1:Y:S02]  /*12340*/  SHFL.BFLY P4, R219, R38, R39, R40 ;  /* 0x0c00002726db7389 */ /* 0x0000640000080028 */
[----:B01----:R-:W-:Y:S05]  /*12350*/  ENDCOLLECTIVE ;  /* 0x000000000000791b */ /* 0x003fea0003800000 */
.L_x_2324:
[----:B------:R-:W-:Y:S02]  /*12360*/  MOV R38, R37 ;  /* 0x0000002500267202 */ /* 0x000fe40000000f00 */
[----:B------:R-:W-:-:S07]  /*12370*/  MOV R218, R219 ;  /* 0x000000db00da7202 */ /* 0x000fce0000000f00 */
[----:B------:R-:W-:Y:S05]  /*12380*/  WARPSYNC.COLLECTIVE R41, `(.L_x_2325) ;  /* 0x0000000029087348 */ /* 0x000fea0003c00000 */
[----:B------:R0:W1:Y:S02]  /*12390*/  SHFL.BFLY P4, R219, R38, R39, R40 ;  /* 0x0c00002726db7389 */ /* 0x0000640000080028 */
[----:B01----:R-:W-:Y:S05]  /*123a0*/  ENDCOLLECTIVE ;  /* 0x000000000000791b */ /* 0x003fea0003800000 */
.L_x_2325:
[----:B------:R-:W-:Y:S01]  /*123b0*/  MOV R38, R219 ;  /* 0x000000db00267202 */ /* 0x000fe20000000f00 */
[----:B------:R-:W-:Y:S06]  /*123c0*/  BRA `(.L_x_2326) ;  /* 0xffffff2c00bc7947 */ /* 0x000fec000383ffff */
.L_x_2327:
        /* <DEDUP_REMOVED lines=11> */
.L_x_7107:


//--------------------- .text._ZN10layer_norm22ln_bwd_finalize_kernelINS_22Kernel_traits_finalizeILj1280E13__nv_bfloat16S2_fS2_fjLb0ELj1024ELj4ENS_18Kernel_traits_baseILj1280ES2_S2_fS2_fjLj1024EEEEELb0ELb0EEEvNS_9BwdParamsE --------------------------
	.section	.text._ZN10layer_norm22ln_bwd_finalize_kernelINS_22Kernel_traits_finalizeILj1280E13__nv_bfloat16S2_fS2_fjLb0ELj1024ELj4ENS_18Kernel_traits_baseILj1280ES2_S2_fS2_fjLj1024EEEEELb0ELb0EEEvNS_9BwdParamsE,"ax",@progbits
	.align	128
        .global         _ZN10layer_norm22ln_bwd_finalize_kernelINS_22Kernel_traits_finalizeILj1280E13__nv_bfloat16S2_fS2_fjLb0ELj1024ELj4ENS_18Kernel_traits_baseILj1280ES2_S2_fS2_fjLj1024EEEEELb0ELb0EEEvNS_9BwdParamsE
        .type           _ZN10layer_norm22ln_bwd_finalize_kernelINS_22Kernel_traits_finalizeILj1280E13__nv_bfloat16S2_fS2_fjLb0ELj1024ELj4ENS_18Kernel_traits_baseILj1280ES2_S2_fS2_fjLj1024EEEEELb0ELb0EEEvNS_9BwdParamsE,@function
        .size           _ZN10layer_norm22ln_bwd_finalize_kernelINS_22Kernel_traits_finalizeILj1280E13__nv_bfloat16S2_fS2_fjLb0ELj1024ELj4ENS_18Kernel_traits_baseILj1280ES2_S2_fS2_fjLj1024EEEEELb0ELb0EEEvNS_9BwdParamsE,(.L_x_7108 - _ZN10layer_norm22ln_bwd_finalize_kernelINS_22Kernel_traits_finalizeILj1280E13__nv_bfloat16S2_fS2_fjLb0ELj1024ELj4ENS_18Kernel_traits_baseILj1280ES2_S2_fS2_fjLj1024EEEEELb0ELb0EEEvNS_9BwdParamsE)
        .other          _ZN10layer_norm22ln_bwd_finalize_kernelINS_22Kernel_traits_finalizeILj1280E13__nv_bfloat16S2_fS2_fjLb0ELj1024ELj4ENS_18Kernel_traits_baseILj1280ES2_S2_fS2_fjLj1024EEEEELb0ELb0EEEvNS_9BwdParamsE,@"STO_CUDA_ENTRY STV_DEFAULT"
_ZN10layer_norm22ln_bwd_finalize_kernelINS_22Kernel_traits_finalizeILj1280E13__nv_bfloat16S2_fS2_fjLb0ELj1024ELj4ENS_18Kernel_traits_baseILj1280ES2_S2_fS2_fjLj1024EEEEELb0ELb0EEEvNS_9BwdParamsE:
.text._ZN10layer_norm22ln_bwd_finalize_kernelINS_22Kernel_traits_finalizeILj1280E13__nv_bfloat16S2_fS2_fjLb0ELj1024ELj4ENS_18Kernel_traits_baseILj1280ES2_S2_fS2_fjLj1024EEEEELb0ELb0EEEvNS_9BwdParamsE:
        /* <DEDUP_REMOVED lines=82> */
.L_x_2332:
        /* <DEDUP_REMOVED lines=118> */
.L_x_2331:
[----:B------:R-:W-:Y:S05]  /*0c80*/  BSYNC.RECONVERGENT B1 ;  /* 0x0000000000017941 */ /* 0x000fea0003800200 */
.L_x_2330:
        /* <DEDUP_REMOVED lines=75> */
.L_x_2334:
[----:B------:R-:W-:Y:S05]  /*1140*/  BSYNC.RECONVERGENT B1 ;  /* 0x0000000000017941 */ /* 0x000fea0003800200 */
.L_x_2333:
        /* <DEDUP_REMOVED lines=37> */
.L_x_2336:
[----:B------:R-:W-:Y:S05]  /*13a0*/  BSYNC.RECONVERGENT B1 ;  /* 0x0000000000017941 */ /* 0x000fea0003800200 */
.L_x_2335:
[----:B------:R-:W-:Y:S05]  /*13b0*/  @!P1 BRA `(.L_x_2329) ;  /* 0x0000000000409947 */ /* 0x000fea0003800000 */
[----:B------:R-:W0:Y:S01]  /*13c0*/  LDC.64 R10, c[0x0][0x440] ;  /* 0x00011000ff0a7b82 */ /* 0x000e220000000a00 */
[----:B------:R-:W-:Y:S01]  /*13d0*/  IMAD R59, R0, R56, R59 ;  /* 0x00000038003b7224 */ /* 0x000fe200078e023b */
[----:B------:R-:W-:Y:S02]  /*13e0*/  LOP3.LUT R8, R8, 0x1f, RZ, 0xc0, !PT ;  /* 0x0000001f08087812 */ /* 0x000fe400078ec0ff */
[----:B------:R-:W-:Y:S02]  /*13f0*/  IADD3 R9, PT, PT, -R9, RZ, RZ ;  /* 0x000000ff09097210 */ /* 0x000fe40007ffe1ff */
[----:B------:R-:W-:Y:S02]  /*1400*/  IADD3 R59, PT, PT, R8, R59, RZ ;  /* 0x0000003b083b7210 */ /* 0x000fe40007ffe0ff */
[----:B------:R-:W1:Y:S05]  /*1410*/  LDC.64 R12, c[0x0][0x448] ;  /* 0x00011200ff0c7b82 */ /* 0x000e6a0000000a00 */
.L_x_2337:
        /* <DEDUP_REMOVED lines=10> */
.L_x_2329:
[----:B------:R-:W-:Y:S05]  /*14c0*/  BSYNC.RECONVERGENT B0 ;  /* 0x0000000000007941 */ /* 0x000fea0003800200 */
.L_x_2328:
        /* <DEDUP_REMOVED lines=59> */
.L_x_2338:
        /* <DEDUP_REMOVED lines=16> */
.L_x_7108:


//--------------------- .text._ZN10layer_norm40ln_parallel_residual_bwd_finalize_kernelINS_22Kernel_traits_finalizeILj1280E13__nv_bfloat16S2_fS2_fjLb0ELj1024ELj4ENS_18Kernel_traits_baseILj1280ES2_S2_fS2_fjLj1024EEEEELb0EEEvNS_9BwdParamsE --------------------------
	.section	.text._ZN10layer_norm40ln_parallel_residual_bwd_finalize_kernelINS_22Kernel_traits_finalizeILj1280E13__nv_bfloat16S2_fS2_fjLb0ELj1024ELj4ENS_18Kernel_traits_baseILj1280ES2_S2_fS2_fjLj1024EEEEELb0EEEvNS_9BwdParamsE,"ax",@progbits
	.align	128
        .global         _ZN10layer_norm40ln_parallel_residual_bwd_finalize_kernelINS_22Kernel_traits_finalizeILj1280E13__nv_bfloat16S2_fS2_fjLb0ELj1024ELj4ENS_18Kernel_traits_baseILj1280ES2_S2_fS2_fjLj1024EEEEELb0EEEvNS_9BwdParamsE
        .type           _ZN10layer_norm40ln_parallel_residual_bwd_finalize_kernelINS_22Kernel_traits_finalizeILj1280E13__nv_bfloat16S2_fS2_fjLb0ELj1024ELj4ENS_18Kernel_traits_baseILj1280ES2_S2_fS2_fjLj1024EEEEELb0EEEvNS_9BwdParamsE,@function
        .size           _ZN10layer_norm40ln_parallel_residual_bwd_finalize_kernelINS_22Kernel_traits_finalizeILj1280E13__nv_bfloat16S2_fS2_fjLb0ELj1024ELj4ENS_18Kernel_traits_baseILj1280ES2_S2_fS2_fjLj1024EEEEELb0EEEvNS_9BwdParamsE,(.L_x_7109 - _ZN10layer_norm40ln_parallel_residual_bwd_finalize_kernelINS_22Kernel_traits_finalizeILj1280E13__nv_bfloat16S2_fS2_fjLb0ELj1024ELj4ENS_18Kernel_traits_baseILj1280ES2_S2_fS2_fjLj1024EEEEELb0EEEvNS_9BwdParamsE)
        .other          _ZN10layer_norm40ln_parallel_residual_bwd_finalize_kernelINS_22Kernel_traits_finalizeILj1280E13__nv_bfloat16S2_fS2_fjLb0ELj1024ELj4ENS_18Kernel_traits_baseILj1280ES2_S2_fS2_fjLj1024EEEEELb0EEEvNS_9BwdParamsE,@"STO_CUDA_ENTRY STV_DEFAULT"
_ZN10layer_norm40ln_parallel_residual_bwd_finalize_kernelINS_22Kernel_traits_finalizeILj1280E13__nv_bfloat16S2_fS2_fjLb0ELj1024ELj4ENS_18Kernel_traits_baseILj1280ES2_S2_fS2_fjLj1024EEEEELb0EEEvNS_9BwdParamsE:
.text._ZN10layer_norm40ln_parallel_residual_bwd_finalize_kernelINS_22Kernel_traits_finalizeILj1280E13__nv_bfloat16S2_fS2_fjLb0ELj1024ELj4ENS_18Kernel_traits_baseILj1280ES2_S2_fS2_fjLj1024EEEEELb0EEEvNS_9BwdParamsE:
        /* <DEDUP_REMOVED lines=60> */
.L_x_2343:
        /* <DEDUP_REMOVED lines=112> */
.L_x_2342:
[----:B------:R-:W-:Y:S05]  /*0ac0*/  BSYNC.RECONVERGENT B1 ;  /* 0x0000000000017941 */ /* 0x000fea0003800200 */
.L_x_2341:
        /* <DEDUP_REMOVED lines=65> */
.L_x_2345:
[----:B------:R-:W-:Y:S05]  /*0ee0*/  BSYNC.RECONVERGENT B1 ;  /* 0x0000000000017941 */ /* 0x000fea0003800200 */
.L_x_2344:
        /* <DEDUP_REMOVED lines=36> */
.L_x_2347:
[----:B------:R-:W-:Y:S05]  /*1130*/  BSYNC.RECONVERGENT B1 ;  /* 0x0000000000017941 */ /* 0x000fea0003800200 */
.L_x_2346:
        /* <DEDUP_REMOVED lines=18> */
.L_x_2340:
[----:B------:R-:W-:Y:S05]  /*1260*/  BSYNC.RECONVERGENT B0 ;  /* 0x0000000000007941 */ /* 0x000fea0003800200 */
.L_x_2339:
        /* <DEDUP_REMOVED lines=94> */
.L_x_2348:
        /* <DEDUP_REMOVED lines=11> */
.L_x_7109:


//--------------------- .text._ZN10layer_norm31ln_parallel_residual_bwd_kernelINS_13Kernel_traitsI13__nv_bfloat16S2_fS2_fjLj1280ELj1ELj4ELj1ELj16ENS_18Kernel_traits_baseILj1280ES2_S2_fS2_fjLj128EEEEELb1ELb1ELb0EEEvNS_9BwdParamsE --------------------------
	.section	.text._ZN10layer_norm31ln_parallel_residual_bwd_kernelINS_13Kernel_traitsI13__nv_bfloat16S2_fS2_fjLj1280ELj1ELj4ELj1ELj16ENS_18Kernel_traits_baseILj1280ES2_S2_fS2_fjLj128EEEEELb1ELb1ELb0EEEvNS_9BwdParamsE,"ax",@progbits
	.align	128
        .global         _ZN10layer_norm31ln_parallel_residual_bwd_kernelINS_13Kernel_traitsI13__nv_bfloat16S2_fS2_fjLj1280ELj1ELj4ELj1ELj16ENS_18Kernel_traits_baseILj1280ES2_S2_fS2_fjLj128EEEEELb1ELb1ELb0EEEvNS_9BwdParamsE
        .type           _ZN10layer_norm31ln_parallel_residual_bwd_kernelINS_13Kernel_traitsI13__nv_bfloat16S2_fS2_fjLj1280ELj1ELj4ELj1ELj16ENS_18Kernel_traits_baseILj1280ES2_S2_fS2_fjLj128EEEEELb1ELb1ELb0EEEvNS_9BwdParamsE,@function
        .size           _ZN10layer_norm31ln_parallel_residual_bwd_kernelINS_13Kernel_traitsI13__nv_bfloat16S2_fS2_fjLj1280ELj1ELj4ELj1ELj16ENS_18Kernel_traits_baseILj1280ES2_S2_fS2_fjLj128EEEEELb1ELb1ELb0EEEvNS_9BwdParamsE,(.L_x_7110 - _ZN10layer_norm31ln_parallel_residual_bwd_kernelINS_13Kernel_traitsI13__nv_bfloat16S2_fS2_fjLj1280ELj1ELj4ELj1ELj16ENS_18Kernel_traits_baseILj1280ES2_S2_fS2_fjLj128EEEEELb1ELb1ELb0EEEvNS_9BwdParamsE)
        .other          _ZN10layer_norm31ln_parallel_residual_bwd_kernelINS_13Kernel_traitsI13__nv_bfloat16S2_fS2_fjLj1280ELj1ELj4ELj1ELj16ENS_18Kernel_traits_baseILj1280ES2_S2_fS2_fjLj128EEEEELb1ELb1ELb0EEEvNS_9BwdParamsE,@"STO_CUDA_ENTRY STV_DEFAULT"
_ZN10layer_norm31ln_parallel_residual_bwd_kernelINS_13Kernel_traitsI13__nv_bfloat16S2_fS2_fjLj1280ELj1ELj4ELj1ELj16ENS_18Kernel_traits_baseILj1280ES2_S2_fS2_fjLj128EEEEELb1ELb1ELb0EEEvNS_9BwdParamsE:
.text._ZN10layer_norm31ln_parallel_residual_bwd_kernelINS_13Kernel_traitsI13__nv_bfloat16S2_fS2_fjLj1280ELj1ELj4ELj1ELj16ENS_18Kernel_traits_baseILj1280ES2_S2_fS2_fjLj128EEEEELb1ELb1ELb0EEEvNS_9BwdParamsE:
[----:B------:R-:W0:Y:S01]  /*0000*/  LDC R1, c[0x0][0x37c] ;  /* 0x0000df00ff017b82 */ /* 0x000e220000000800 */
[----:B------:R-:W1:Y:S01]  /*0010*/  LDCU UR4, c[0x0][0x388] ;  /* 0x00007100ff0477ac */ /* 0x000e620008000800 */
[----:B0-----:R-:W-:Y:S01]  /*0020*/  IADD3 R1, PT, PT, R1, -0xa8, RZ ;  /* 0xffffff5801017810 */ /* 0x001fe20007ffe0ff */
[----:B------:R-:W0:Y:S01]  /*0030*/  S2R R215, SR_TID.X ;  /* 0x0000000000d77919 */ /* 0x000e220000002100 */
[----:B------:R-:W2:Y:S01]  /*0040*/  LDCU.64 UR8, c[0x0][0x358] ;  /* 0x00006b00ff0877ac */ /* 0x000ea20008000a00 */
[----:B------:R-:W3:Y:S01]  /*0050*/  LDCU UR5, c[0x0][0x384] ;  /* 0x00007080ff0577ac */ /* 0x000ee20008000800 */
[----:B------:R-:W4:Y:S01]  /*0060*/  LDCU UR13, c[0x0][0x408] ;  /* 0x00008100ff0d77ac */ /* 0x000f220008000800 */
[----:B------:R-:W0:Y:S01]  /*0070*/  LDCU UR15, c[0x0][0x388] ;  /* 0x00007100ff0f77ac */ /* 0x000e220008000800 */
[----:B-1----:R-:W-:Y:S01]  /*0080*/  MOV R2, UR4 ;  /* 0x0000000400027c02 */ /* 0x002fe20008000f00 */
[----:B------:R-:W1:Y:S03]  /*0090*/  LDCU.U8 UR14, c[0x0][0x410] ;  /* 0x00008200ff0e77ac */ /* 0x000e660008000000 */
[----:B------:R-:W-:Y:S01]  /*00a0*/  SHF.R.S32.HI R0, RZ, 0x1f, R2 ;  /* 0x0000001fff007819 */ /* 0x000fe20000011402 */
[----:B------:R5:W-:Y:S01]  /*00b0*/  STL [R1+0x50], R2 ;  /* 0x0000500201007387 */ /* 0x000be20000100800 */
[----:B------:R-:W0:Y:S02]  /*00c0*/  LDCU UR12, c[0x0][0x400] ;  /* 0x00008000ff0c77ac */ /* 0x000e240008000800 */
[----:B------:R-:W-:Y:S01]  /*00d0*/  LEA.HI R0, R0, R2, RZ, 0x3 ;  /* 0x0000000200007211 */ /* 0x000fe200078f18ff */
[----:B------:R0:W2:Y:S01]  /*00e0*/  LDL.64 R60, [R1+0x40] ;  /* 0x00004000013c7983 */ /* 0x0000a20000100a00 */
[----:B------:R-:W1:Y:S03]  /*00f0*/  LDCU.64 UR6, c[0x0][0x478] ;  /* 0x00008f00ff0677ac */ /* 0x000e660008000a00 */
[----:B------:R0:W2:Y:S01]  /*0100*/  LDL.64 R62, [R1+0x48] ;  /* 0x00004800013e7983 */ /* 0x0000a20000100a00 */
[----:B------:R-:W1:Y:S01]  /*0110*/  LDCU.64 UR20, c[0x0][0x438] ;  /* 0x00008700ff1477ac */ /* 0x000e620008000a00 */
[----:B0-----:R-:W-:-:S02]  /*0120*/  LOP3.LUT R3, R215, 0x1f, RZ, 0xc, !PT ;  /* 0x0000001fd7037812 */ /* 0x001fc400078e0cff */
[----:B------:R0:W3:Y:S01]  /*0130*/  LDL.64 R56, [R1+0x30] ;  /* 0x0000300001387983 */ /* 0x0000e20000100a00 */
[----:B------:R-:W0:Y:S03]  /*0140*/  LDCU.64 UR10, c[0x0][0x470] ;  /* 0x00008e00ff0a77ac */ /* 0x000e260008000a00 */
[----:B------:R0:W3:Y:S04]  /*0150*/  LDL.64 R58, [R1+0x38] ;  /* 0x00003800013a7983 */ /* 0x0000e80000100a00 */
[----:B------:R0:W4:Y:S04]  /*0160*/  LDL.64 R52, [R1+0x20] ;  /* 0x0000200001347983 */ /* 0x0001280000100a00 */
[----:B------:R0:W4:Y:S04]  /*0170*/  LDL.64 R54, [R1+0x28] ;  /* 0x0000280001367983 */ /* 0x0001280000100a00 */
[----:B------:R0:W4:Y:S04]  /*0180*/  LDL.64 R48, [R1+0x10] ;  /* 0x0000100001307983 */ /* 0x0001280000100a00 */
[----:B------:R0:W4:Y:S04]  /*0190*/  LDL.64 R50, [R1+0x18] ;  /* 0x0000180001327983 */ /* 0x0001280000100a00 */
[----:B------:R0:W4:Y:S04]  /*01a0*/  LDL.64 R44, [R1] ;  /* 0x00000000012c7983 */ /* 0x0001280000100a00 */
[----:B------:R0:W4:Y:S01]  /*01b0*/  LDL.64 R46, [R1+0x8] ;  /* 0x00000800012e7983 */ /* 0x0001220000100a00 */
[----:B------:R-:W-:-:S04]  /*01c0*/  LEA.HI.SX32 R252, R0, R3, 0x1d ;  /* 0x0000000300fc7211 */ /* 0x000fc800078feaff */
[C---:B------:R-:W-:Y:S02]  /*01d0*/  ISETP.GE.U32.AND P3, PT, R252.reuse, 0x20, PT ;  /* 0x00000020fc00780c */ /* 0x040fe40003f66070 */
[C---:B------:R-:W-:Y:S02]  /*01e0*/  ISETP.GE.U32.AND P0, PT, R252.reuse, 0x40, PT ;  /* 0x00000040fc00780c */ /* 0x040fe40003f06070 */
[C---:B------:R-:W-:Y:S02]  /*01f0*/  ISETP.GE.U32.AND P1, PT, R252.reuse, 0x60, PT ;  /* 0x00000060fc00780c */ /* 0x040fe40003f26070 */
[----:B------:R-:W-:-:S07]  /*0200*/  ISETP.GE.U32.AND P2, PT, R252, 0x80, PT ;  /* 0x00000080fc00780c */ /* 0x000fce0003f46070 */
[----:B-----5:R-:W5:Y:S01]  /*0210*/  @P3 LDC.64 R2, c[0x0][0x3d0] ;  /* 0x0000f400ff023b82 */ /* 0x020f620000000a00 */
[----:B------:R-:W-:-:S07]  /*0220*/  ISETP.GE.U32.AND P4, PT, R252, 0xa0, PT ;  /* 0x000000a0fc00780c */ /* 0x000fce0003f86070 */
[----:B------:R-:W1:Y:S01]  /*0230*/  @P0 LDC.64 R4, c[0x0][0x3d0] ;  /* 0x0000f400ff040b82 */ /* 0x000e620000000a00 */
[----:B------:R-:W-:-:S07]  /*0240*/  LOP3.LUT R6, R215, 0x1f, RZ, 0xc0, !PT ;  /* 0x0000001fd7067812 */ /* 0x000fce00078ec0ff */
[----:B------:R-:W0:Y:S01]  /*0250*/  @P1 LDC.64 R8, c[0x0][0x3d0] ;  /* 0x0000f400ff081b82 */ /* 0x000e220000000a00 */
[----:B------:R-:W-:-:S07]  /*0260*/  MOV R15, R6 ;  /* 0x00000006000f7202 */ /* 0x000fce0000000f00 */
[----:B------:R-:W0:Y:S01]  /*0270*/  @P2 LDC.64 R10, c[0x0][0x3d0] ;  /* 0x0000f400ff0a2b82 */ /* 0x000e220000000a00 */
[C---:B-----5:R-:W-:Y:S01]  /*0280*/  @P3 IMAD.WIDE.U32 R2, R15.reuse, 0x10, R2 ;  /* 0x000000100f023825 */ /* 0x060fe200078e0002 */
[----:B------:R-:W-:-:S06]  /*0290*/  @P3 LOP3.LUT R15, R15, 0x20, RZ, 0xfc, !PT ;  /* 0x000000200f0f3812 */ /* 0x000fcc00078efcff */
[----:B------:R-:W5:Y:S01]  /*02a0*/  @P4 LDC.64 R12, c[0x0][0x3d0] ;  /* 0x0000f400ff0c4b82 */ /* 0x000f620000000a00 */
[C---:B-1----:R-:W-:Y:S01]  /*02b0*/  @P0 IMAD.WIDE.U32 R6, R15.reuse, 0x10, R4 ;  /* 0x000000100f060825 */ /* 0x042fe200078e0004 */
[----:B------:R-:W-:-:S05]  /*02c0*/  @P0 IADD3 R15, PT, PT, R15, 0x20, RZ ;  /* 0x000000200f0f0810 */ /* 0x000fca0007ffe0ff */
[C---:B0-----:R-:W-:Y:S01]  /*02d0*/  @P1 IMAD.WIDE.U32 R8, R15.reuse, 0x10, R8 ;  /* 0x000000100f081825 */ /* 0x041fe200078e0008 */
[----:B------:R-:W-:-:S05]  /*02e0*/  @P1 IADD3 R15, PT, PT, R15, 0x20, RZ ;  /* 0x000000200f0f1810 */ /* 0x000fca0007ffe0ff */
[C---:B------:R-:W-:Y:S01]  /*02f0*/  @P2 IMAD.WIDE.U32 R10, R15.reuse, 0x10, R10 ;  /* 0x000000100f0a2825 */ /* 0x040fe200078e000a */
[----:B------:R-:W-:-:S05]  /*0300*/  @P2 IADD3 R15, PT, PT, R15, 0x20, RZ ;  /* 0x000000200f0f2810 */ /* 0x000fca0007ffe0ff */
[----:B-----5:R-:W-:Y:S01]  /*0310*/  @P4 IMAD.WIDE.U32 R4, R15, 0x10, R12 ;  /* 0x000000100f044825 */ /* 0x020fe200078e000c */
[----:B--2---:R-:W2:Y:S04]  /*0320*/  @P3 LDG.E.128 R60, desc[UR8][R2.64] ;  /* 0x00000008023c3981 */ /* 0x004ea8000c1e1d00 */
[----:B---3--:R-:W3:Y:S04]  /*0330*/  @P0 LDG.E.128 R56, desc[UR8][R6.64] ;  /* 0x0000000806380981 */ /* 0x008ee8000c1e1d00 */
[----:B----4-:R-:W4:Y:S04]  /*0340*/  @P1 LDG.E.128 R52, desc[UR8][R8.64] ;  /* 0x0000000808341981 */ /* 0x010f28000c1e1d00 */
        /* <DEDUP_REMOVED lines=43> */
[----:B--2---:R-:W-:Y:S04]  /*0600*/  @P3 STL.64 [R1+0x40], R60 ;  /* 0x0000403c01003387 */ /* 0x004fe80000100a00 */
[----:B------:R0:W-:Y:S04]  /*0610*/  @P3 STL.64 [R1+0x48], R62 ;  /* 0x0000483e01003387 */ /* 0x0001e80000100a00 */
[----:B---3--:R-:W-:Y:S04]  /*0620*/  @P0 STL.64 [R1+0x30], R56 ;  /* 0x0000303801000387 */ /* 0x008fe80000100a00 */
[----:B------:R1:W-:Y:S04]  /*0630*/  @P0 STL.64 [R1+0x38], R58 ;  /* 0x0000383a01000387 */ /* 0x0003e80000100a00 */
[----:B----4-:R2:W-:Y:S04]  /*0640*/  @P1 STL.64 [R1+0x20], R52 ;  /* 0x0000203401001387 */ /* 0x0105e80000100a00 */
[----:B------:R2:W-:Y:S04]  /*0650*/  @P1 STL.64 [R1+0x28], R54 ;  /* 0x0000283601001387 */ /* 0x0005e80000100a00 */
[----:B-----5:R2:W-:Y:S04]  /*0660*/  @P2 STL.64 [R1+0x10], R48 ;  /* 0x0000103001002387 */ /* 0x0205e80000100a00 */
[----:B------:R2:W-:Y:S04]  /*0670*/  @P2 STL.64 [R1+0x18], R50 ;  /* 0x0000183201002387 */ /* 0x0005e80000100a00 */
[----:B------:R2:W-:Y:S04]  /*0680*/  @P4 STL.64 [R1], R44 ;  /* 0x0000002c01004387 */ /* 0x0005e80000100a00 */
[----:B------:R2:W-:Y:S01]  /*0690*/  @P4 STL.64 [R1+0x8], R46 ;  /* 0x0000082e01004387 */ /* 0x0005e20000100a00 */
[----:B------:R-:W-:-:S02]  /*06a0*/  ISETP.GE.AND P0, PT, R215, UR5, PT ;  /* 0x00000005d7007c0c */ /* 0x000fc4000bf06270 */
[----:B------:R-:W-:Y:S02]  /*06b0*/  MOV R40, R63 ;  /* 0x0000003f00287202 */ /* 0x000fe40000000f00 */
[----:B------:R-:W-:Y:S02]  /*06c0*/  MOV R38, R62 ;  /* 0x0000003e00267202 */ /* 0x000fe40000000f00 */
[----:B0-----:R-:W-:Y:S02]  /*06d0*/  CS2R R62, SRZ ;  /* 0x00000000003e7805 */ /* 0x001fe4000001ff00 */
[----:B------:R-:W-:Y:S02]  /*06e0*/  MOV R36, R61 ;  /* 0x0000003d00247202 */ /* 0x000fe40000000f00 */
[----:B------:R-:W-:Y:S02]  /*06f0*/  MOV R34, R60 ;  /* 0x0000003c00227202 */ /* 0x000fe40000000f00 */
[----:B------:R-:W-:-:S02]  /*0700*/  CS2R R60, SRZ ;  /* 0x00000000003c7805 */ /* 0x000fc4000001ff00 */
[----:B------:R-:W-:Y:S02]  /*0710*/  MOV R32, R59 ;  /* 0x0000003b00207202 */ /* 0x000fe40000000f00 */
[----:B------:R-:W-:Y:S02]  /*0720*/  MOV R30, R58 ;  /* 0x0000003a001e7202 */ /* 0x000fe40000000f00 */
[----:B-1----:R-:W-:Y:S02]  /*0730*/  CS2R R58, SRZ ;  /* 0x00000000003a7805 */ /* 0x002fe4000001ff00 */
[----:B------:R-:W-:Y:S02]  /*0740*/  MOV R28, R57 ;  /* 0x00000039001c7202 */ /* 0x000fe40000000f00 */
[----:B------:R-:W-:Y:S02]  /*0750*/  MOV R26, R56 ;  /* 0x00000038001a7202 */ /* 0x000fe40000000f00 */
[----:B------:R-:W-:-:S02]  /*0760*/  CS2R R56, SRZ ;  /* 0x0000000000387805 */ /* 0x000fc4000001ff00 */
        /* <DEDUP_REMOVED lines=12> */
[----:B--2---:R-:W-:Y:S06]  /*0830*/  @P0 BRA `(.L_x_2350) ;  /* 0x000000d800040947 */ /* 0x004fec0003800000 */
[----:B------:R-:W-:Y:S01]  /*0840*/  PRMT R39, R40, 0x7632, R39 ;  /* 0x0000763228277816 */ /* 0x000fe20000000027 */
[----:B------:R-:W0:Y:S01]  /*0850*/  LDCU.U8 UR4, c[0x0][0x410] ;  /* 0x00008200ff0477ac */ /* 0x000e220008000000 */
[----:B------:R-:W-:Y:S02]  /*0860*/  PRMT R37, R38, 0x7632, R37 ;  /* 0x0000763226257816 */ /* 0x000fe40000000025 */
[----:B------:R-:W-:Y:S02]  /*0870*/  CS2R R248, SRZ ;  /* 0x0000000000f87805 */ /* 0x000fe4000001ff00 */
[----:B------:R-:W-:Y:S01]  /*0880*/  PRMT R35, R36, 0x7632, R35 ;  /* 0x0000763224237816 */ /* 0x000fe20000000023 */
[----:B------:R1:W-:Y:S01]  /*0890*/  STL.S16 [R1+0xa0], R39 ;  /* 0x0000a02701007387 */ /* 0x0003e20000100600 */
[----:B------:R-:W-:Y:S02]  /*08a0*/  PRMT R33, R34, 0x7632, R33 ;  /* 0x0000763222217816 */ /* 0x000fe40000000021 */
[----:B------:R-:W-:-:S02]  /*08b0*/  CS2R R250, SRZ ;  /* 0x0000000000fa7805 */ /* 0x000fc4000001ff00 */
[----:B------:R-:W-:Y:S01]  /*08c0*/  PRMT R31, R32, 0x7632, R31 ;  /* 0x00007632201f7816 */ /* 0x000fe2000000001f */
[----:B------:R1:W-:Y:S01]  /*08d0*/  STL.S16 [R1+0x9c], R37 ;  /* 0x00009c2501007387 */ /* 0x0003e20000100600 */
        /* <DEDUP_REMOVED lines=8> */
[----:B------:R-:W-:Y:S01]  /*0960*/  PRMT R21, R22, 0x7632, R21 ;  /* 0x0000763216157816 */ /* 0x000fe20000000015 */
[----:B0-----:R-:W-:Y:S01]  /*0970*/  UISETP.NE.AND UP0, UPT, UR4, URZ, UPT ;  /* 0x000000ff0400728c */ /* 0x001fe2000bf05270 */
        /* <DEDUP_REMOVED lines=62> */
[----:B------:R-:W-:-:S07]  /*0d60*/  CS2R R82, SRZ ;  /* 0x0000000000527805 */ /* 0x000fce000001ff00 */
.L_x_2412:
[----:B01----:R-:W0:Y:S02]  /*0d70*/  LDC.64 R2, c[0x0][0x3c0] ;  /* 0x0000f000ff027b82 */ /* 0x003e240000000a00 */
[----:B0-----:R-:W-:-:S05]  /*0d80*/  IMAD.WIDE R2, R215, 0x4, R2 ;  /* 0x00000004d7027825 */ /* 0x001fca00078e0202 */
[----:B--23--:R0:W2:Y:S02]  /*0d90*/  LDG.E R124, desc[UR8][R2.64] ;  /* 0x00000008027c7981 */ /* 0x00c0a4000c1e1900 */
[----:B0-----:R-:W0:Y:S01]  /*0da0*/  LDC.64 R2, c[0x0][0x3c8] ;  /* 0x0000f200ff027b82 */ /* 0x001e220000000a00 */
[----:B------:R-:W1:Y:S01]  /*0db0*/  S2R R126, SR_TID.X ;  /* 0x00000000007e7919 */ /* 0x000e620000002100 */
[----:B------:R-:W-:-:S05]  /*0dc0*/  MOV R125, UR15 ;  /* 0x0000000f007d7c02 */ /* 0x000fca0008000f00 */
[----:B------:R3:W-:Y:S01]  /*0dd0*/  STL [R1+0x50], R125 ;  /* 0x0000507d01007387 */ /* 0x0007e20000100800 */
[----:B0-----:R-:W-:-:S06]  /*0de0*/  IMAD.WIDE R2, R215, 0x4, R2 ;  /* 0x00000004d7027825 */ /* 0x001fcc00078e0202 */
[----:B------:R0:W5:Y:S01]  /*0df0*/  LDG.E R3, desc[UR8][R2.64] ;  /* 0x0000000802037981 */ /* 0x000162000c1e1900 */
[----:B------:R-:W-:Y:S01]  /*0e00*/  BSSY.RECONVERGENT B1, `(.L_x_2351) ;  /* 0x0000078000017945 */ /* 0x000fe20003800200 */
[----:B------:R-:W-:Y:S02]  /*0e10*/  ISETP.GE.U32.AND P6, PT, R252, 0x40, PT ;  /* 0x00000040fc00780c */ /* 0x000fe40003fc6070 */
[----:B------:R-:W-:Y:S02]  /*0e20*/  CS2R R212, SRZ ;  /* 0x0000000000d47805 */ /* 0x000fe4000001ff00 */
[----:B-1----:R-:W-:Y:S02]  /*0e30*/  LOP3.LUT R126, R126, 0x1f, RZ, 0xc0, !PT ;  /* 0x0000001f7e7e7812 */ /* 0x002fe400078ec0ff */
[C---:B------:R-:W-:Y:S02]  /*0e40*/  ISETP.GE.U32.AND P1, PT, R252.reuse, 0x60, PT ;  /* 0x00000060fc00780c */ /* 0x040fe40003f26070 */
[C---:B------:R-:W-:Y:S01]  /*0e50*/  ISETP.GE.U32.AND P2, PT, R252.reuse, 0x80, PT ;  /* 0x00000080fc00780c */ /* 0x040fe20003f46070 */
[----:B0-----:R-:W-:Y:S01]  /*0e60*/  IMAD R2, R215, R125, RZ ;  /* 0x0000007dd7027224 */ /* 0x001fe200078e02ff */
[----:B------:R-:W-:-:S04]  /*0e70*/  ISETP.GE.U32.AND P5, PT, R252, 0xa0, PT ;  /* 0x000000a0fc00780c */ /* 0x000fc80003fa6070 */
[----:B---3--:R-:W-:-:S04]  /*0e80*/  SHF.R.S32.HI R125, RZ, 0x1f, R2 ;  /* 0x0000001fff7d7819 */ /* 0x008fc80000011402 */
        /* <DEDUP_REMOVED lines=9> */
[----:B------:R-:W4:Y:S01]  /*0f20*/  LDL R154, [R1+0x48] ;  /* 0x00004800019a7983 */ /* 0x000f220000100800 */
[----:B------:R-:W-:-:S03]  /*0f30*/  ISETP.NE.U32.AND P3, PT, RZ, UR10, PT ;  /* 0x0000000aff007c0c */ /* 0x000fc6000bf65070 */
[----:B------:R-:W4:Y:S01]  /*0f40*/  LDL R167, [R1+0x4c] ;  /* 0x00004c0001a77983 */ /* 0x000f220000100800 */
[----:B------:R-:W-:Y:S02]  /*0f50*/  ISETP.NE.U32.AND P0, PT, RZ, UR20, PT ;  /* 0x00000014ff007c0c */ /* 0x000fe4000bf05070 */
[----:B------:R-:W1:Y:S01]  /*0f60*/  LDC.64 R168, c[0x0][0x3b0] ;  /* 0x0000ec00ffa87b82 */ /* 0x000e620000000a00 */
[----:B------:R-:W4:Y:S04]  /*0f70*/  LDL R170, [R1+0x94] ;  /* 0x0000940001aa7983 */ /* 0x000f280000100800 */
[----:B------:R-:W4:Y:S01]  /*0f80*/  LDL R185, [R1+0x98] ;  /* 0x0000980001b97983 */ /* 0x000f220000100800 */
[----:B0-----:R-:W-:-:S03]  /*0f90*/  IMAD.WIDE.U32 R132, R2, 0x20, R132 ;  /* 0x0000002002847825 */ /* 0x001fc600078e0084 */
[----:B------:R-:W4:Y:S04]  /*0fa0*/  LDL R186, [R1+0x9c] ;  /* 0x00009c0001ba7983 */ /* 0x000f280000100800 */
[----:B------:R-:W3:Y:S01]  /*0fb0*/  LDG.E.128 R124, desc[UR8][R132.64] ;  /* 0x00000008847c7981 */ /* 0x000ee2000c1e1d00 */
[----:B-1----:R-:W-:-:S06]  /*0fc0*/  IMAD.WIDE.U32 R128, R2, 0x10, R128 ;  /* 0x0000001002807825 */ /* 0x002fcc00078e0080 */
[----:B------:R-:W4:Y:S04]  /*0fd0*/  LDG.E.128 R128, desc[UR8][R128.64] ;  /* 0x0000000880807981 */ /* 0x000f28000c1e1d00 */
[----:B------:R-:W3:Y:S01]  /*0fe0*/  LDG.E.128 R132, desc[UR8][R132.64+0x10] ;  /* 0x0000100884847981 */ /* 0x000ee2000c1e1d00 */
[----:B------:R-:W-:Y:S02]  /*0ff0*/  ISETP.NE.AND.EX P3, PT, RZ, UR11, PT, P3 ;  /* 0x0000000bff007c0c */ /* 0x000fe4000bf65330 */
[----:B------:R-:W-:-:S11]  /*1000*/  ISETP.NE.AND.EX P0, PT, RZ, UR21, PT, P0 ;  /* 0x00000015ff007c0c */ /* 0x000fd6000bf05300 */
[----:B------:R-:W0:Y:S08]  /*1010*/  @P3 LDC.64 R136, c[0x0][0x3b8] ;  /* 0x0000ee00ff883b82 */ /* 0x000e300000000a00 */
[----:B------:R-:W1:Y:S01]  /*1020*/  @P0 LDC.64 R152, c[0x0][0x438] ;  /* 0x00010e00ff980b82 */ /* 0x000e620000000a00 */
[----:B0-----:R-:W-:-:S05]  /*1030*/  @P3 IMAD.WIDE.U32 R136, R2, 0x8, R136 ;  /* 0x0000000802883825 */ /* 0x001fca00078e0088 */
[----:B------:R1:W5:Y:S02]  /*1040*/  @P3 LDG.E.64 R138, desc[UR8][R136.64] ;  /* 0x00000008888a3981 */ /* 0x000364000c1e1b00 */
[----:B-1----:R-:W-:-:S05]  /*1050*/  @P0 IMAD.WIDE.U32 R136, R2, 0x20, R152 ;  /* 0x0000002002880825 */ /* 0x002fca00078e0098 */
[----:B------:R-:W5:Y:S04]  /*1060*/  @P0 LDG.E.128 R88, desc[UR8][R136.64] ;  /* 0x0000000888580981 */ /* 0x000f68000c1e1d00 */
[----:B------:R0:W5:Y:S02]  /*1070*/  @P0 LDG.E.128 R92, desc[UR8][R136.64+0x10] ;  /* 0x00001008885c0981 */ /* 0x000164000c1e1d00 */
[----:B0-----:R-:W-:-:S06]  /*1080*/  IMAD.WIDE.U32 R136, R2, 0x8, R168 ;  /* 0x0000000802887825 */ /* 0x001fcc00078e00a8 */
[----:B------:R-:W5:Y:S01]  /*1090*/  LDG.E.64 R136, desc[UR8][R136.64] ;  /* 0x0000000888887981 */ /* 0x000f62000c1e1b00 */
[----:B--2---:R-:W-:Y:S01]  /*10a0*/  SHF.L.U32 R9, R25, 0x10, RZ ;  /* 0x0000001019097819 */ /* 0x004fe200000006ff */
[C---:B---3--:R-:W-:Y:S02]  /*10b0*/  FADD.FTZ R25, -R195.reuse, R132 ;  /* 0x00000084c3197221 */ /* 0x048fe40000010100 */
[----:B------:R-:W2:Y:S01]  /*10c0*/  LDL R132, [R1+0xa0] ;  /* 0x0000a00001847983 */ /* 0x000ea20000100800 */
[C---:B------:R-:W-:Y:S01]  /*10d0*/  FADD.FTZ R0, -R195.reuse, R124 ;  /* 0x0000007cc3007221 */ /* 0x040fe20000010100 */
[----:B----4-:R-:W-:Y:S01]  /*10e0*/  SHF.L.U32 R10, R128, 0x10, RZ ;  /* 0x00000010800a7819 */ /* 0x010fe200000006ff */
[----:B------:R-:W-:Y:S02]  /*10f0*/  FADD.FTZ R17, -R195, R126 ;  /* 0x0000007ec3117221 */ /* 0x000fe40000010100 */
[----:B-----5:R-:W-:Y:S02]  /*1100*/  FMUL.FTZ R0, R3, R0 ;  /* 0x0000000003007220 */ /* 0x020fe40000410000 */
[----:B------:R-:W-:-:S02]  /*1110*/  FADD.FTZ R204, R204, R10 ;  /* 0x0000000acccc7221 */ /* 0x000fc40000010000 */
[-C--:B------:R-:W-:Y:S01]  /*1120*/  FFMA.FTZ R248, R0, R10.reuse, R248 ;  /* 0x0000000a00f87223 */ /* 0x080fe200000100f8 */
[----:B------:R-:W-:Y:S01]  /*1130*/  FMUL.FTZ R10, R9, R10 ;  /* 0x0000000a090a7220 */ /* 0x000fe20000410000 */
[----:B------:R-:W-:Y:S01]  /*1140*/  FMUL.FTZ R9, R3, R17 ;  /* 0x0000001103097220 */ /* 0x000fe20000410000 */
[----:B------:R-:W-:Y:S02]  /*1150*/  SHF.L.U32 R18, R129, 0x10, RZ ;  /* 0x0000001081127819 */ /* 0x000fe400000006ff */
[----:B------:R-:W-:-:S03]  /*1160*/  SHF.L.U32 R17, R29, 0x10, RZ ;  /* 0x000000101d117819 */ /* 0x000fc600000006ff */
[----:B------:R-:W-:Y:S01]  /*1170*/  FADD.FTZ R206, R206, R18 ;  /* 0x00000012cece7221 */ /* 0x000fe20000010000 */
[-C--:B------:R-:W-:Y:S01]  /*1180*/  FFMA.FTZ R250, R9, R18.reuse, R250 ;  /* 0x0000001209fa7223 */ /* 0x080fe200000100fa */
[----:B------:R-:W-:Y:S01]  /*1190*/  FMUL.FTZ R18, R17, R18 ;  /* 0x0000001211127220 */ /* 0x000fe20000410000 */
[----:B------:R-:W-:Y:S01]  /*11a0*/  FMUL.FTZ R17, R3, R25 ;  /* 0x0000001903117220 */ /* 0x000fe20000410000 */
[----:B------:R-:W-:Y:S02]  /*11b0*/  SHF.L.U32 R25, R130, 0x10, RZ ;  /* 0x0000001082197819 */ /* 0x000fe400000006ff */
[----:B------:R-:W-:Y:S01]  /*11c0*/  SHF.L.U32 R124, R154, 0x10, RZ ;  /* 0x000000109a7c7819 */ /* 0x000fe200000006ff */
[----:B------:R-:W-:Y:S02]  /*11d0*/  FADD.FTZ R29, -R195, R134 ;  /* 0x00000086c31d7221 */ /* 0x000fe40000010100 */
[----:B------:R-:W-:Y:S01]  /*11e0*/  FADD.FTZ R200, R200, R25 ;  /* 0x00000019c8c87221 */ /* 0x000fe20000010000 */
[-C--:B------:R-:W-:Y:S01]  /*11f0*/  FFMA.FTZ R244, R17, R25.reuse, R244 ;  /* 0x0000001911f47223 */ /* 0x080fe200000100f4 */
[----:B------:R-:W-:Y:S01]  /*1200*/  FMUL.FTZ R25, R124, R25 ;  /* 0x000000197c197220 */ /* 0x000fe20000410000 */
[----:B------:R-:W-:Y:S01]  /*1210*/  SHF.L.U32 R124, R131, 0x10, RZ ;  /* 0x00000010837c7819 */ /* 0x000fe200000006ff */
[----:B------:R-:W-:Y:S01]  /*1220*/  FADD.FTZ R125, -R195, R125 ;  /* 0x0000007dc37d7221 */ /* 0x000fe20000010100 */
[----:B------:R-:W-:Y:S01]  /*1230*/  FMUL.FTZ R29, R3, R29 ;  /* 0x0000001d031d7220 */ /* 0x000fe20000410000 */
[----:B------:R-:W-:Y:S01]  /*1240*/  IMAD.U32 R126, R167, 0x10000, RZ ;  /* 0x00010000a77e7824 */ /* 0x000fe200078e00ff */
[----:B------:R-:W-:Y:S01]  /*1250*/  PRMT R128, R128, 0x7632, R128 ;  /* 0x0000763280807816 */ /* 0x000fe20000000080 */
[----:B------:R-:W-:Y:S01]  /*1260*/  FADD.FTZ R202, R202, R124 ;  /* 0x0000007ccaca7221 */ /* 0x000fe20000010000 */
[-C--:B------:R-:W-:Y:S01]  /*1270*/  FFMA.FTZ R246, R29, R124.reuse, R246 ;  /* 0x0000007c1df67223 */ /* 0x080fe200000100f6 */
[----:B------:R-:W-:Y:S01]  /*1280*/  FMUL.FTZ R154, R126, R124 ;  /* 0x0000007c7e9a7220 */ /* 0x000fe20000410000 */
[----:B------:R-:W-:Y:S01]  /*1290*/  FMUL.FTZ R153, R3, R125 ;  /* 0x0000007d03997220 */ /* 0x000fe20000410000 */
[----:B------:R-:W-:-:S02]  /*12a0*/  SHF.L.U32 R124, R128, 0x10, RZ ;  /* 0x00000010807c7819 */ /* 0x000fc400000006ff */
[----:B------:R-:W-:Y:S01]  /*12b0*/  SHF.L.U32 R125, R170, 0x10, RZ ;  /* 0x00000010aa7d7819 */ /* 0x000fe200000006ff */
[----:B------:R-:W-:-:S04]  /*12c0*/  FADD.FTZ R127, -R195, R127 ;  /* 0x0000007fc37f7221 */ /* 0x000fc80000010100 */
[-C--:B------:R-:W-:Y:S01]  /*12d0*/  FMUL.FTZ R152, R125, R124.reuse ;  /* 0x0000007c7d987220 */ /* 0x080fe20000410000 */
[----:B------:R-:W-:Y:S01]  /*12e0*/  PRMT R125, R129, 0x7632, R125 ;  /* 0x00007632817d7816 */ /* 0x000fe2000000007d */
[----:B------:R-:W-:Y:S01]  /*12f0*/  FMUL.FTZ R167, R3, R127 ;  /* 0x0000007f03a77220 */ /* 0x000fe20000410000 */
[----:B------:R-:W-:Y:S01]  /*1300*/  SHF.L.U32 R127, R185, 0x10, RZ ;  /* 0x00000010b97f7819 */ /* 0x000fe200000006ff */
[----:B------:R-:W-:Y:S01]  /*1310*/  FFMA.FTZ R249, R153, R124, R249 ;  /* 0x0000007c99f97223 */ /* 0x000fe200000100f9 */
[----:B------:R-:W-:Y:S01]  /*1320*/  SHF.L.U32 R125, R125, 0x10, RZ ;  /* 0x000000107d7d7819 */ /* 0x000fe200000006ff */
[--C-:B------:R-:W-:Y:S01]  /*1330*/  FADD.FTZ R205, R205, R124.reuse ;  /* 0x0000007ccdcd7221 */ /* 0x100fe20000010000 */
[----:B------:R-:W-:Y:S01]  /*1340*/  PRMT R124, R130, 0x7632, R124 ;  /* 0x00007632827c7816 */ /* 0x000fe2000000007c */
[----:B------:R-:W-:Y:S02]  /*1350*/  FADD.FTZ R126, -R195, R133 ;  /* 0x00000085c37e7221 */ /* 0x000fe40000010100 */
[-C--:B------:R-:W-:Y:S01]  /*1360*/  FFMA.FTZ R251, R167, R125.reuse, R251 ;  /* 0x0000007da7fb7223 */ /* 0x080fe200000100fb */
[----:B------:R-:W-:Y:S01]  /*1370*/  FADD.FTZ R207, R207, R125 ;  /* 0x0000007dcfcf7221 */ /* 0x000fe20000010000 */
[----:B------:R-:W-:Y:S01]  /*1380*/  FMUL.FTZ R168, R127, R125 ;  /* 0x0000007d7fa87220 */ /* 0x000fe20000410000 */
[----:B------:R-:W-:-:S02]  /*1390*/  SHF.L.U32 R124, R124, 0x10, RZ ;  /* 0x000000107c7c7819 */ /* 0x000fc400000006ff */
[----:B------:R-:W-:Y:S01]  /*13a0*/  SHF.L.U32 R125, R186, 0x10, RZ ;  /* 0x00000010ba7d7819 */ /* 0x000fe200000006ff */
[----:B------:R-:W-:Y:S02]  /*13b0*/  FMUL.FTZ R169, R3, R126 ;  /* 0x0000007e03a97220 */ /* 0x000fe40000410000 */
[----:B------:R-:W-:Y:S02]  /*13c0*/  FADD.FTZ R201, R201, R124 ;  /* 0x0000007cc9c97221 */ /* 0x000fe40000010000 */
[-C--:B------:R-:W-:Y:S01]  /*13d0*/  FMUL.FTZ R170, R125, R124.reuse ;  /* 0x0000007c7daa7220 */ /* 0x080fe20000410000 */
[----:B------:R-:W-:Y:S01]  /*13e0*/  FFMA.FTZ R245, R169, R124, R245 ;  /* 0x0000007ca9f57223 */ /* 0x000fe200000100f5 */
[----:B------:R-:W-:Y:S01]  /*13f0*/  FADD.FTZ R125, RZ, R10 ;  /* 0x0000000aff7d7221 */ /* 0x000fe20000010000 */
[----:B------:R-:W-:-:S03]  /*1400*/  FFMA.FTZ R124, R0, R10, RZ ;  /* 0x0000000a007c7223 */ /* 0x000fc600000100ff */
        /* <DEDUP_REMOVED lines=8> */
[----:B------:R-:W-:Y:S01]  /*1490*/  PRMT R126, R131, 0x7632, R126 ;  /* 0x00007632837e7816 */ /* 0x000fe2000000007e */
[----:B------:R-:W-:Y:S01]  /*14a0*/  FADD.FTZ R127, R125, R25 ;  /* 0x000000197d7f7221 */ /* 0x000fe20000010000 */
[----:B------:R-:W-:Y:S02]  /*14b0*/  FFMA.FTZ R128, R17, R25, R124 ;  /* 0x0000001911807223 */ /* 0x000fe4000001007c */
[----:B------:R-:W-:Y:S01]  /*14c0*/  SHF.L.U32 R126, R126, 0x10, RZ ;  /* 0x000000107e7e7819 */ /* 0x000fe200000006ff */
[----:B------:R-:W-:Y:S01]  /*14d0*/  FADD.FTZ R124, R127, R170 ;  /* 0x000000aa7f7c7221 */ /* 0x000fe20000010000 */
[----:B------:R-:W-:-:S03]  /*14e0*/  FFMA.FTZ R127, R169, R170, R128 ;  /* 0x000000aaa97f7223 */ /* 0x000fc60000010080 */
[----:B------:R-:W-:Y:S01]  /*14f0*/  FADD.FTZ R124, R124, R154 ;  /* 0x0000009a7c7c7221 */ /* 0x000fe20000010000 */
[----:B------:R-:W-:Y:S01]  /*1500*/  FFMA.FTZ R127, R29, R154, R127 ;  /* 0x0000009a1d7f7223 */ /* 0x000fe2000001007f */
[----:B------:R-:W-:Y:S01]  /*1510*/  FADD.FTZ R203, R203, R126 ;  /* 0x0000007ecbcb7221 */ /* 0x000fe20000010000 */
[----:B------:R-:W-:Y:S01]  /*1520*/  FFMA.FTZ R247, R185, R126, R247 ;  /* 0x0000007eb9f77223 */ /* 0x000fe200000100f7 */
[----:B------:R-:W-:Y:S02]  /*1530*/  IADD3 R214, PT, PT, R2, 0x20, RZ ;  /* 0x0000002002d67810 */ /* 0x000fe40007ffe0ff */
[----:B--2---:R-:W-:-:S05]  /*1540*/  SHF.L.U32 R125, R132, 0x10, RZ ;  /* 0x00000010847d7819 */ /* 0x004fca00000006ff */
[----:B------:R-:W-:-:S04]  /*1550*/  FMUL.FTZ R186, R125, R126 ;  /* 0x0000007e7dba7220 */ /* 0x000fc80000410000 */
[----:B------:R-:W-:Y:S01]  /*1560*/  FADD.FTZ R212, R124, R186 ;  /* 0x000000ba7cd47221 */ /* 0x000fe20000010000 */
[----:B------:R-:W-:-:S07]  /*1570*/  FFMA.FTZ R213, R185, R186, R127 ;  /* 0x000000bab9d57223 */ /* 0x000fce000001007f */
.L_x_2352:
[----:B------:R-:W-:Y:S05]  /*1580*/  BSYNC.RECONVERGENT B1 ;  /* 0x0000000000017941 */ /* 0x000fea0003800200 */
.L_x_2351:
[----:B------:R-:W-:Y:S04]  /*1590*/  BSSY.RECONVERGENT B1, `(.L_x_2353) ;  /* 0x000006c000017945 */ /* 0x000fe80003800200 */
[----:B------:R-:W-:Y:S05]  /*15a0*/  @!P6 BRA `(.L_x_2354) ;  /* 0x0000000400a8e947 */ /* 0x000fea0003800000 */
[----:B------:R-:W0:Y:S01]  /*15b0*/  LDC.64 R40, c[0x0][0x3a8] ;  /* 0x0000ea00ff287b82 */ /* 0x000e220000000a00 */
[----:B------:R-:W2:Y:S04]  /*15c0*/  LDL R24, [R1+0x30] ;  /* 0x0000300001187983 */ /* 0x000ea80000100800 */
[----:B------:R-:W3:Y:S03]  /*15d0*/  LDL R28, [R1+0x34] ;  /* 0x00003400011c7983 */ /* 0x000ee60000100800 */
[----:B------:R-:W1:Y:S01]  /*15e0*/  LDC.64 R128, c[0x0][0x428] ;  /* 0x00010a00ff807b82 */ /* 0x000e620000000a00 */
[----:B------:R-:W4:Y:S04]  /*15f0*/  LDL R149, [R1+0x38] ;  /* 0x0000380001957983 */ /* 0x000f280000100800 */
[----:B------:R-:W4:Y:S01]  /*1600*/  LDL R166, [R1+0x3c] ;  /* 0x00003c0001a67983 */ /* 0x000f220000100800 */
[----:B------:R-:W-:-:S02]  /*1610*/  ISETP.NE.U32.AND P0, PT, RZ, UR10, PT ;  /* 0x0000000aff007c0c */ /* 0x000fc4000bf05070 */
[----:B------:R-:W1:Y:S01]  /*1620*/  LDC.64 R172, c[0x0][0x3b0] ;  /* 0x0000ec00ffac7b82 */ /* 0x000e620000000a00 */
[----:B------:R-:W4:Y:S04]  /*1630*/  LDL R171, [R1+0x84] ;  /* 0x0000840001ab7983 */ /* 0x000f280000100800 */
[----:B------:R-:W4:Y:S01]  /*1640*/  LDL R187, [R1+0x88] ;  /* 0x0000880001bb7983 */ /* 0x000f220000100800 */
[----:B0-----:R-:W-:-:S03]  /*1650*/  IMAD.WIDE.U32 R40, R214, 0x20, R40 ;  /* 0x00000020d6287825 */ /* 0x001fc600078e0028 */
[----:B------:R-:W4:Y:S04]  /*1660*/  LDL R188, [R1+0x8c] ;  /* 0x00008c0001bc7983 */ /* 0x000f280000100800 */
[----:B------:R-:W4:Y:S01]  /*1670*/  LDG.E.128 R124, desc[UR8][R40.64] ;  /* 0x00000008287c7981 */ /* 0x000f22000c1e1d00 */
[----:B-1----:R-:W-:-:S03]  /*1680*/  IMAD.WIDE.U32 R128, R214, 0x10, R128 ;  /* 0x00000010d6807825 */ /* 0x002fc600078e0080 */
[----:B------:R0:W4:Y:S04]  /*1690*/  LDG.E.128 R132, desc[UR8][R40.64+0x10] ;  /* 0x0000100828847981 */ /* 0x000128000c1e1d00 */
        /* <DEDUP_REMOVED lines=13> */
[----:B--2---:R-:W-:Y:S02]  /*1770*/  SHF.L.U32 R8, R24, 0x10, RZ ;  /* 0x0000001018087819 */ /* 0x004fe400000006ff */
[----:B---3--:R-:W-:Y:S01]  /*1780*/  SHF.L.U32 R16, R28, 0x10, RZ ;  /* 0x000000101c107819 */ /* 0x008fe200000006ff */
[C---:B----4-:R-:W-:Y:S01]  /*1790*/  FADD.FTZ R4, -R195.reuse, R124 ;  /* 0x0000007cc3047221 */ /* 0x050fe20000010100 */
[----:B------:R-:W-:-:S03]  /*17a0*/  FADD.FTZ R15, -R195, R126 ;  /* 0x0000007ec30f7221 */ /* 0x000fc60000010100 */
[----:B-----5:R-:W-:Y:S01]  /*17b0*/  FMUL.FTZ R4, R3, R4 ;  /* 0x0000000403047220 */ /* 0x020fe20000410000 */
[----:B------:R-:W-:Y:S01]  /*17c0*/  SHF.L.U32 R7, R128, 0x10, RZ ;  /* 0x0000001080077819 */ /* 0x000fe200000006ff */
[----:B------:R-:W-:-:S04]  /*17d0*/  FADD.FTZ R24, -R195, R132 ;  /* 0x00000084c3187221 */ /* 0x000fc80000010100 */
[----:B------:R-:W-:Y:S01]  /*17e0*/  FADD.FTZ R196, R196, R7 ;  /* 0x00000007c4c47221 */ /* 0x000fe20000010000 */
        /* <DEDUP_REMOVED lines=9> */
[----:B------:R-:W-:Y:S01]  /*1880*/  SHF.L.U32 R24, R130, 0x10, RZ ;  /* 0x0000001082187819 */ /* 0x000fe200000006ff */
[----:B------:R-:W-:Y:S01]  /*1890*/  FADD.FTZ R28, -R195, R134 ;  /* 0x00000086c31c7221 */ /* 0x000fe20000010100 */
[----:B------:R-:W-:-:S03]  /*18a0*/  SHF.L.U32 R126, R166, 0x10, RZ ;  /* 0x00000010a67e7819 */ /* 0x000fc600000006ff */
[----:B------:R-:W-:Y:S01]  /*18b0*/  FADD.FTZ R56, R56, R24 ;  /* 0x0000001838387221 */ /* 0x000fe20000010000 */
[-C--:B------:R-:W-:Y:S01]  /*18c0*/  FFMA.FTZ R236, R15, R24.reuse, R236 ;  /* 0x000000180fec7223 */ /* 0x080fe200000100ec */
[----:B------:R-:W-:Y:S01]  /*18d0*/  FMUL.FTZ R24, R124, R24 ;  /* 0x000000187c187220 */ /* 0x000fe20000410000 */
[----:B------:R-:W-:Y:S01]  /*18e0*/  SHF.L.U32 R124, R131, 0x10, RZ ;  /* 0x00000010837c7819 */ /* 0x000fe200000006ff */
[----:B------:R-:W-:Y:S01]  /*18f0*/  FMUL.FTZ R28, R3, R28 ;  /* 0x0000001c031c7220 */ /* 0x000fe20000410000 */
[----:B------:R-:W-:-:S03]  /*1900*/  PRMT R128, R128, 0x7632, R128 ;  /* 0x0000763280807816 */ /* 0x000fc60000000080 */
[----:B------:R-:W-:Y:S01]  /*1910*/  FADD.FTZ R58, R58, R124 ;  /* 0x0000007c3a3a7221 */ /* 0x000fe20000010000 */
[-C--:B------:R-:W-:Y:S01]  /*1920*/  FFMA.FTZ R238, R28, R124.reuse, R238 ;  /* 0x0000007c1cee7223 */ /* 0x080fe200000100ee */
[----:B------:R-:W-:Y:S01]  /*1930*/  FMUL.FTZ R151, R126, R124 ;  /* 0x0000007c7e977220 */ /* 0x000fe20000410000 */
[----:B------:R-:W-:Y:S02]  /*1940*/  SHF.L.U32 R124, R128, 0x10, RZ ;  /* 0x00000010807c7819 */ /* 0x000fe400000006ff */
[----:B------:R-:W2:Y:S01]  /*1950*/  LDL R128, [R1+0x90] ;  /* 0x0000900001807983 */ /* 0x000ea20000100800 */
[----:B------:R-:W-:-:S04]  /*1960*/  FADD.FTZ R125, -R195, R125 ;  /* 0x0000007dc37d7221 */ /* 0x000fc80000010100 */
[----:B------:R-:W-:Y:S01]  /*1970*/  FMUL.FTZ R150, R3, R125 ;  /* 0x0000007d03967220 */ /* 0x000fe20000410000 */
[----:B------:R-:W-:Y:S01]  /*1980*/  SHF.L.U32 R125, R171, 0x10, RZ ;  /* 0x00000010ab7d7819 */ /* 0x000fe200000006ff */
[----:B------:R-:W-:-:S04]  /*1990*/  FADD.FTZ R127, -R195, R127 ;  /* 0x0000007fc37f7221 */ /* 0x000fc80000010100 */
[----:B------:R-:W-:Y:S01]  /*19a0*/  FMUL.FTZ R149, R125, R124 ;  /* 0x0000007c7d957220 */ /* 0x000fe20000410000 */
[----:B------:R-:W-:Y:S01]  /*19b0*/  PRMT R125, R129, 0x7632, R125 ;  /* 0x00007632817d7816 */ /* 0x000fe2000000007d */
[----:B------:R-:W-:Y:S01]  /*19c0*/  FMUL.FTZ R166, R3, R127 ;  /* 0x0000007f03a67220 */ /* 0x000fe20000410000 */
[----:B------:R-:W-:Y:S01]  /*19d0*/  SHF.L.U32 R127, R187, 0x10, RZ ;  /* 0x00000010bb7f7819 */ /* 0x000fe200000006ff */
[----:B------:R-:W-:Y:S01]  /*19e0*/  FADD.FTZ R126, -R195, R133 ;  /* 0x00000085c37e7221 */ /* 0x000fe20000010100 */
[----:B------:R-:W-:-:S03]  /*19f0*/  SHF.L.U32 R125, R125, 0x10, RZ ;  /* 0x000000107d7d7819 */ /* 0x000fc600000006ff */
[----:B------:R-:W-:Y:S01]  /*1a00*/  FMUL.FTZ R172, R3, R126 ;  /* 0x0000007e03ac7220 */ /* 0x000fe20000410000 */
[----:B------:R-:W-:Y:S01]  /*1a10*/  FFMA.FTZ R126, R4, R8, R213 ;  /* 0x00000008047e7223 */ /* 0x000fe200000100d5 */
[-C--:B------:R-:W-:Y:S01]  /*1a20*/  FFMA.FTZ R243, R166, R125.reuse, R243 ;  /* 0x0000007da6f37223 */ /* 0x080fe200000100f3 */
[----:B------:R-:W-:Y:S01]  /*1a30*/  FADD.FTZ R199, R199, R125 ;  /* 0x0000007dc7c77221 */ /* 0x000fe20000010000 */
[----:B------:R-:W-:Y:S01]  /*1a40*/  FMUL.FTZ R171, R127, R125 ;  /* 0x0000007d7fab7220 */ /* 0x000fe20000410000 */
[----:B------:R-:W-:Y:S01]  /*1a50*/  FADD.FTZ R125, R212, R8 ;  /* 0x00000008d47d7221 */ /* 0x000fe20000010000 */
[----:B------:R-:W-:Y:S01]  /*1a60*/  FFMA.FTZ R241, R150, R124, R241 ;  /* 0x0000007c96f17223 */ /* 0x000fe200000100f1 */
[--C-:B------:R-:W-:Y:S01]  /*1a70*/  FADD.FTZ R197, R197, R124.reuse ;  /* 0x0000007cc5c57221 */ /* 0x100fe20000010000 */
[----:B------:R-:W-:Y:S01]  /*1a80*/  PRMT R124, R130, 0x7632, R124 ;  /* 0x00007632827c7816 */ /* 0x000fe2000000007c */
[----:B------:R-:W-:Y:S01]  /*1a90*/  FADD.FTZ R125, R125, R149 ;  /* 0x000000957d7d7221 */ /* 0x000fe20000010000 */
[----:B------:R-:W-:Y:S01]  /*1aa0*/  FFMA.FTZ R126, R150, R149, R126 ;  /* 0x00000095967e7223 */ /* 0x000fe2000001007e */
[----:B------:R-:W-:-:S02]  /*1ab0*/  SHF.L.U32 R127, R188, 0x10, RZ ;  /* 0x00000010bc7f7819 */ /* 0x000fc400000006ff */
[----:B------:R-:W-:Y:S01]  /*1ac0*/  SHF.L.U32 R124, R124, 0x10, RZ ;  /* 0x000000107c7c7819 */ /* 0x000fe200000006ff */
[----:B------:R-:W-:Y:S01]  /*1ad0*/  FADD.FTZ R125, R125, R16 ;  /* 0x000000107d7d7221 */ /* 0x000fe20000010000 */
[----:B------:R-:W-:-:S03]  /*1ae0*/  FFMA.FTZ R126, R7, R16, R126 ;  /* 0x00000010077e7223 */ /* 0x000fc6000001007e */
[----:B------:R-:W-:Y:S01]  /*1af0*/  FADD.FTZ R125, R125, R171 ;  /* 0x000000ab7d7d7221 */ /* 0x000fe20000010000 */
[----:B------:R-:W-:Y:S01]  /*1b00*/  FFMA.FTZ R126, R166, R171, R126 ;  /* 0x000000aba67e7223 */ /* 0x000fe2000001007e */
[-C--:B------:R-:W-:Y:S01]  /*1b10*/  FMUL.FTZ R173, R127, R124.reuse ;  /* 0x0000007c7fad7220 */ /* 0x080fe20000410000 */
[--C-:B------:R-:W-:Y:S01]  /*1b20*/  FADD.FTZ R57, R57, R124.reuse ;  /* 0x0000007c39397221 */ /* 0x100fe20000010000 */
[----:B------:R-:W-:Y:S01]  /*1b30*/  FFMA.FTZ R237, R172, R124, R237 ;  /* 0x0000007caced7223 */ /* 0x000fe200000100ed */
[----:B------:R-:W-:Y:S01]  /*1b40*/  FADD.FTZ R127, -R195, R135 ;  /* 0x00000087c37f7221 */ /* 0x000fe20000010100 */
[----:B------:R-:W-:Y:S01]  /*1b50*/  PRMT R124, R131, 0x7632, R124 ;  /* 0x00007632837c7816 */ /* 0x000fe2000000007c */
[----:B------:R-:W-:Y:S01]  /*1b60*/  FADD.FTZ R125, R125, R24 ;  /* 0x000000187d7d7221 */ /* 0x000fe20000010000 */
[----:B------:R-:W-:Y:S01]  /*1b70*/  FFMA.FTZ R126, R15, R24, R126 ;  /* 0x000000180f7e7223 */ /* 0x000fe2000001007e */
[----:B------:R-:W-:Y:S01]  /*1b80*/  FMUL.FTZ R187, R3, R127 ;  /* 0x0000007f03bb7220 */ /* 0x000fe20000410000 */
        /* <DEDUP_REMOVED lines=12> */
.L_x_2354:
[----:B------:R-:W-:Y:S05]  /*1c50*/  BSYNC.RECONVERGENT B1 ;  /* 0x0000000000017941 */ /* 0x000fea0003800200 */
.L_x_2353:
[----:B------:R-:W-:Y:S04]  /*1c60*/  BSSY.RECONVERGENT B1, `(.L_x_2355) ;  /* 0x000006c000017945 */ /* 0x000fe80003800200 */
[----:B------:R-:W-:Y:S05]  /*1c70*/  @!P1 BRA `(.L_x_2356) ;  /* 0x0000000400a89947 */ /* 0x000fea0003800000 */
[----:B------:R-:W0:Y:S01]  /*1c80*/  LDC.64 R34, c[0x0][0x3a8] ;  /* 0x0000ea00ff227b82 */ /* 0x000e220000000a00 */
[----:B------:R-:W2:Y:S04]  /*1c90*/  LDL R23, [R1+0x20] ;  /* 0x0000200001177983 */ /* 0x000ea80000100800 */
[----:B------:R-:W3:Y:S03]  /*1ca0*/  LDL R27, [R1+0x24] ;  /* 0x00002400011b7983 */ /* 0x000ee60000100800 */
[----:B------:R-:W1:Y:S01]  /*1cb0*/  LDC.64 R36, c[0x0][0x428] ;  /* 0x00010a00ff247b82 */ /* 0x000e620000000a00 */
[----:B------:R-:W-:Y:S01]  /*1cc0*/  ISETP.NE.U32.AND P0, PT, RZ, UR10, PT ;  /* 0x0000000aff007c0c */ /* 0x000fe2000bf05070 */
[----:B------:R-:W4:Y:S04]  /*1cd0*/  LDL R148, [R1+0x28] ;  /* 0x0000280001947983 */ /* 0x000f280000100800 */
[----:B------:R-:W4:Y:S02]  /*1ce0*/  LDL R165, [R1+0x2c] ;  /* 0x00002c0001a57983 */ /* 0x000f240000100800 */
[----:B------:R-:W1:Y:S02]  /*1cf0*/  LDC.64 R174, c[0x0][0x3b0] ;  /* 0x0000ec00ffae7b82 */ /* 0x000e640000000a00 */
[----:B------:R-:W4:Y:S04]  /*1d00*/  LDL R189, [R1+0x78] ;  /* 0x0000780001bd7983 */ /* 0x000f280000100800 */
[----:B------:R-:W4:Y:S01]  /*1d10*/  LDL R176, [R1+0x74] ;  /* 0x0000740001b07983 */ /* 0x000f220000100800 */
[----:B0-----:R-:W-:-:S03]  /*1d20*/  IMAD.WIDE.U32 R34, R214, 0x20, R34 ;  /* 0x00000020d6227825 */ /* 0x001fc600078e0022 */
[----:B------:R-:W4:Y:S04]  /*1d30*/  LDL R190, [R1+0x7c] ;  /* 0x00007c0001be7983 */ /* 0x000f280000100800 */
[----:B------:R-:W2:Y:S01]  /*1d40*/  LDG.E.128 R124, desc[UR8][R34.64] ;  /* 0x00000008227c7981 */ /* 0x000ea2000c1e1d00 */
[----:B-1----:R-:W-:Y:S01]  /*1d50*/  IMAD.WIDE.U32 R36, R214, 0x10, R36 ;  /* 0x00000010d6247825 */ /* 0x002fe200078e0024 */
[----:B------:R-:W-:Y:S02]  /*1d60*/  ISETP.NE.AND.EX P3, PT, RZ, UR11, PT, P0 ;  /* 0x0000000bff007c0c */ /* 0x000fe4000bf65300 */
[----:B------:R0:W4:Y:S04]  /*1d70*/  LDG.E.128 R132, desc[UR8][R34.64+0x10] ;  /* 0x0000100822847981 */ /* 0x000128000c1e1d00 */
[----:B------:R1:W3:Y:S01]  /*1d80*/  LDG.E.128 R128, desc[UR8][R36.64] ;  /* 0x0000000824807981 */ /* 0x0002e2000c1e1d00 */
[----:B------:R-:W-:-:S04]  /*1d90*/  ISETP.NE.U32.AND P0, PT, RZ, UR20, PT ;  /* 0x00000014ff007c0c */ /* 0x000fc8000bf05070 */
[----:B------:R-:W-:Y:S02]  /*1da0*/  ISETP.NE.AND.EX P0, PT, RZ, UR21, PT, P0 ;  /* 0x00000015ff007c0c */ /* 0x000fe4000bf05300 */
[----:B0-----:R-:W0:Y:S11]  /*1db0*/  @P3 LDC.64 R34, c[0x0][0x3b8] ;  /* 0x0000ee00ff223b82 */ /* 0x001e360000000a00 */
[----:B-1----:R-:W1:Y:S01]  /*1dc0*/  @P0 LDC.64 R36, c[0x0][0x438] ;  /* 0x00010e00ff240b82 */ /* 0x002e620000000a00 */
[----:B0-----:R-:W-:-:S05]  /*1dd0*/  @P3 IMAD.WIDE.U32 R34, R214, 0x8, R34 ;  /* 0x00000008d6223825 */ /* 0x001fca00078e0022 */
[----:B------:R1:W5:Y:S02]  /*1de0*/  @P3 LDG.E.64 R38, desc[UR8][R34.64] ;  /* 0x0000000822263981 */ /* 0x000364000c1e1b00 */
[----:B-1----:R-:W-:-:S05]  /*1df0*/  @P0 IMAD.WIDE.U32 R34, R214, 0x20, R36 ;  /* 0x00000020d6220825 */ /* 0x002fca00078e0024 */
[----:B------:R-:W5:Y:S04]  /*1e00*/  @P0 LDG.E.128 R100, desc[UR8][R34.64] ;  /* 0x0000000822640981 */ /* 0x000f68000c1e1d00 */
[----:B------:R0:W5:Y:S02]  /*1e10*/  @P0 LDG.E.128 R104, desc[UR8][R34.64+0x10] ;  /* 0x0000100822680981 */ /* 0x000164000c1e1d00 */
[----:B0-----:R-:W-:-:S05]  /*1e20*/  IMAD.WIDE.U32 R34, R214, 0x8, R174 ;  /* 0x00000008d6227825 */ /* 0x001fca00078e00ae */
[----:B------:R2:W5:Y:S02]  /*1e30*/  LDG.E.64 R36, desc[UR8][R34.64] ;  /* 0x0000000822247981 */ /* 0x000564000c1e1b00 */
[C-C-:B--2---:R-:W-:Y:S01]  /*1e40*/  FADD.FTZ R35, -R195.reuse, R125.reuse ;  /* 0x0000007dc3237221 */ /* 0x144fe20000010100 */
[C---:B---3--:R-:W-:Y:S02]  /*1e50*/  SHF.L.U32 R11, R128.reuse, 0x10, RZ ;  /* 0x00000010800b7819 */ /* 0x048fe400000006ff */
[----:B------:R-:W-:Y:S02]  /*1e60*/  PRMT R125, R128, 0x7632, R125 ;  /* 0x00007632807d7816 */ /* 0x000fe4000000007d */
[----:B------:R-:W2:Y:S01]  /*1e70*/  LDL R128, [R1+0x80] ;  /* 0x0000800001807983 */ /* 0x000ea20000100800 */
[----:B------:R-:W-:Y:S01]  /*1e80*/  FADD.FTZ R5, -R195, R124 ;  /* 0x0000007cc3057221 */ /* 0x000fe20000010100 */
[----:B------:R-:W-:Y:S01]  /*1e90*/  SHF.L.U32 R12, R23, 0x10, RZ ;  /* 0x00000010170c7819 */ /* 0x000fe200000006ff */
[----:B------:R-:W-:-:S02]  /*1ea0*/  FADD.FTZ R19, -R195, R126 ;  /* 0x0000007ec3137221 */ /* 0x000fc40000010100 */
[----:B-----5:R-:W-:Y:S01]  /*1eb0*/  FMUL.FTZ R5, R3, R5 ;  /* 0x0000000503057220 */ /* 0x020fe20000410000 */
[----:B------:R-:W-:-:S03]  /*1ec0*/  FADD.FTZ R60, R60, R11 ;  /* 0x0000000b3c3c7221 */ /* 0x000fc60000010000 */
[-C--:B------:R-:W-:Y:S01]  /*1ed0*/  FFMA.FTZ R232, R5, R11.reuse, R232 ;  /* 0x0000000b05e87223 */ /* 0x080fe200000100e8 */
[----:B------:R-:W-:Y:S01]  /*1ee0*/  FMUL.FTZ R11, R12, R11 ;  /* 0x0000000b0c0b7220 */ /* 0x000fe20000410000 */
[----:B------:R-:W-:Y:S01]  /*1ef0*/  FMUL.FTZ R12, R3, R19 ;  /* 0x00000013030c7220 */ /* 0x000fe20000410000 */
[----:B------:R-:W-:Y:S01]  /*1f00*/  SHF.L.U32 R19, R129, 0x10, RZ ;  /* 0x0000001081137819 */ /* 0x000fe200000006ff */
[----:B------:R-:W-:Y:S02]  /*1f10*/  IMAD.U32 R20, R27, 0x10000, RZ ;  /* 0x000100001b147824 */ /* 0x000fe400078e00ff */
[----:B----4-:R-:W-:Y:S02]  /*1f20*/  FADD.FTZ R23, -R195, R132 ;  /* 0x00000084c3177221 */ /* 0x010fe40000010100 */
[----:B------:R-:W-:Y:S01]  /*1f30*/  FADD.FTZ R62, R62, R19 ;  /* 0x000000133e3e7221 */ /* 0x000fe20000010000 */
[-C--:B------:R-:W-:Y:S01]  /*1f40*/  FFMA.FTZ R234, R12, R19.reuse, R234 ;  /* 0x000000130cea7223 */ /* 0x080fe200000100ea */
[----:B------:R-:W-:Y:S01]  /*1f50*/  FMUL.FTZ R19, R20, R19 ;  /* 0x0000001314137220 */ /* 0x000fe20000410000 */
[----:B------:R-:W-:Y:S01]  /*1f60*/  FMUL.FTZ R20, R3, R23 ;  /* 0x0000001703147220 */ /* 0x000fe20000410000 */
[----:B------:R-:W-:-:S02]  /*1f70*/  SHF.L.U32 R23, R130, 0x10, RZ ;  /* 0x0000001082177819 */ /* 0x000fc400000006ff */
[----:B------:R-:W-:Y:S01]  /*1f80*/  SHF.L.U32 R34, R148, 0x10, RZ ;  /* 0x0000001094227819 */ /* 0x000fe200000006ff */
[----:B------:R-:W-:Y:S02]  /*1f90*/  FADD.FTZ R27, -R195, R134 ;  /* 0x00000086c31b7221 */ /* 0x000fe40000010100 */
[----:B------:R-:W-:Y:S01]  /*1fa0*/  FADD.FTZ R64, R64, R23 ;  /* 0x0000001740407221 */ /* 0x000fe20000010000 */
[-C--:B------:R-:W-:Y:S01]  /*1fb0*/  FFMA.FTZ R228, R20, R23.reuse, R228 ;  /* 0x0000001714e47223 */ /* 0x080fe200000100e4 */
[----:B------:R-:W-:Y:S01]  /*1fc0*/  FMUL.FTZ R23, R34, R23 ;  /* 0x0000001722177220 */ /* 0x000fe20000410000 */
[----:B------:R-:W-:Y:S01]  /*1fd0*/  SHF.L.U32 R34, R131, 0x10, RZ ;  /* 0x0000001083227819 */ /* 0x000fe200000006ff */
[----:B------:R-:W-:Y:S01]  /*1fe0*/  FMUL.FTZ R27, R3, R27 ;  /* 0x0000001b031b7220 */ /* 0x000fe20000410000 */
[----:B------:R-:W-:Y:S01]  /*1ff0*/  SHF.L.U32 R124, R165, 0x10, RZ ;  /* 0x00000010a57c7819 */ /* 0x000fe200000006ff */
[----:B------:R-:W-:Y:S02]  /*2000*/  FADD.FTZ R127, -R195, R127 ;  /* 0x0000007fc37f7221 */ /* 0x000fe40000010100 */
[----:B------:R-:W-:Y:S01]  /*2010*/  FADD.FTZ R66, R66, R34 ;  /* 0x0000002242427221 */ /* 0x000fe20000010000 */
[-C--:B------:R-:W-:Y:S01]  /*2020*/  FFMA.FTZ R230, R27, R34.reuse, R230 ;  /* 0x000000221be67223 */ /* 0x080fe200000100e6 */
[----:B------:R-:W-:Y:S01]  /*2030*/  FMUL.FTZ R148, R124, R34 ;  /* 0x000000227c947220 */ /* 0x000fe20000410000 */
[----:B------:R-:W-:-:S02]  /*2040*/  SHF.L.U32 R34, R125, 0x10, RZ ;  /* 0x000000107d227819 */ /* 0x000fc400000006ff */
[----:B------:R-:W-:Y:S01]  /*2050*/  PRMT R125, R129, 0x7632, R125 ;  /* 0x00007632817d7816 */ /* 0x000fe2000000007d */
[----:B------:R-:W-:Y:S01]  /*2060*/  FMUL.FTZ R165, R3, R127 ;  /* 0x0000007f03a57220 */ /* 0x000fe20000410000 */
[----:B------:R-:W-:Y:S01]  /*2070*/  SHF.L.U32 R127, R189, 0x10, RZ ;  /* 0x00000010bd7f7819 */ /* 0x000fe200000006ff */
[----:B------:R-:W-:Y:S01]  /*2080*/  FMUL.FTZ R35, R3, R35 ;  /* 0x0000002303237220 */ /* 0x000fe20000410000 */
[----:B------:R-:W-:Y:S01]  /*2090*/  SHF.L.U32 R125, R125, 0x10, RZ ;  /* 0x000000107d7d7819 */ /* 0x000fe200000006ff */
[----:B------:R-:W-:Y:S01]  /*20a0*/  FADD.FTZ R126, -R195, R133 ;  /* 0x00000085c37e7221 */ /* 0x000fe20000010100 */
[----:B------:R-:W-:Y:S01]  /*20b0*/  SHF.L.U32 R124, R176, 0x10, RZ ;  /* 0x00000010b07c7819 */ /* 0x000fe200000006ff */
[----:B------:R-:W-:Y:S01]  /*20c0*/  FFMA.FTZ R233, R35, R34, R233 ;  /* 0x0000002223e97223 */ /* 0x000fe200000100e9 */
[----:B------:R-:W-:Y:S01]  /*20d0*/  FADD.FTZ R61, R61, R34 ;  /* 0x000000223d3d7221 */ /* 0x000fe20000010000 */
[-C--:B------:R-:W-:Y:S01]  /*20e0*/  FFMA.FTZ R235, R165, R125.reuse, R235 ;  /* 0x0000007da5eb7223 */ /* 0x080fe200000100eb */
[----:B------:R-:W-:Y:S01]  /*20f0*/  FADD.FTZ R63, R63, R125 ;  /* 0x0000007d3f3f7221 */ /* 0x000fe20000010000 */
[----:B------:R-:W-:Y:S01]  /*2100*/  FMUL.FTZ R174, R127, R125 ;  /* 0x0000007d7fae7220 */ /* 0x000fe20000410000 */
[----:B------:R-:W-:Y:S01]  /*2110*/  FMUL.FTZ R175, R3, R126 ;  /* 0x0000007e03af7220 */ /* 0x000fe20000410000 */
[----:B------:R-:W-:Y:S01]  /*2120*/  FMUL.FTZ R34, R124, R34 ;  /* 0x000000227c227220 */ /* 0x000fe20000410000 */
[----:B------:R-:W-:Y:S01]  /*2130*/  FADD.FTZ R125, R212, R11 ;  /* 0x0000000bd47d7221 */ /* 0x000fe20000010000 */
[----:B------:R-:W-:Y:S01]  /*2140*/  FFMA.FTZ R126, R5, R11, R213 ;  /* 0x0000000b057e7223 */ /* 0x000fe200000100d5 */
[----:B------:R-:W-:-:S02]  /*2150*/  PRMT R124, R130, 0x7632, R124 ;  /* 0x00007632827c7816 */ /* 0x000fc4000000007c */
[----:B------:R-:W-:Y:S01]  /*2160*/  FADD.FTZ R125, R125, R34 ;  /* 0x000000227d7d7221 */ /* 0x000fe20000010000 */
[----:B------:R-:W-:Y:S01]  /*2170*/  FFMA.FTZ R126, R35, R34, R126 ;  /* 0x00000022237e7223 */ /* 0x000fe2000001007e */
[----:B------:R-:W-:Y:S02]  /*2180*/  SHF.L.U32 R124, R124, 0x10, RZ ;  /* 0x000000107c7c7819 */ /* 0x000fe400000006ff */
[----:B------:R-:W-:Y:S01]  /*2190*/  SHF.L.U32 R127, R190, 0x10, RZ ;  /* 0x00000010be7f7819 */ /* 0x000fe200000006ff */
[----:B------:R-:W-:Y:S01]  /*21a0*/  FADD.FTZ R125, R125, R19 ;  /* 0x000000137d7d7221 */ /* 0x000fe20000010000 */
[----:B------:R-:W-:Y:S01]  /*21b0*/  FFMA.FTZ R126, R12, R19, R126 ;  /* 0x000000130c7e7223 */ /* 0x000fe2000001007e */
[----:B------:R-:W-:Y:S02]  /*21c0*/  FADD.FTZ R65, R65, R124 ;  /* 0x0000007c41417221 */ /* 0x000fe40000010000 */
[----:B------:R-:W-:Y:S01]  /*21d0*/  FADD.FTZ R125, R125, R174 ;  /* 0x000000ae7d7d7221 */ /* 0x000fe20000010000 */
[----:B------:R-:W-:Y:S01]  /*21e0*/  FFMA.FTZ R126, R165, R174, R126 ;  /* 0x000000aea57e7223 */ /* 0x000fe2000001007e */
[-C--:B------:R-:W-:Y:S01]  /*21f0*/  FMUL.FTZ R176, R127, R124.reuse ;  /* 0x0000007c7fb07220 */ /* 0x080fe20000410000 */
        /* <DEDUP_REMOVED lines=18> */
.L_x_2356:
[----:B------:R-:W-:Y:S05]  /*2320*/  BSYNC.RECONVERGENT B1 ;  /* 0x0000000000017941 */ /* 0x000fea0003800200 */
.L_x_2355:
[----:B------:R-:W-:Y:S04]  /*2330*/  BSSY.RECONVERGENT B1, `(.L_x_2357) ;  /* 0x000006c000017945 */ /* 0x000fe80003800200 */
[----:B------:R-:W-:Y:S05]  /*2340*/  @!P2 BRA `(.L_x_2358) ;  /* 0x0000000400a8a947 */ /* 0x000fea0003800000 */
        /* <DEDUP_REMOVED lines=9> */
[C---:B0-----:R-:W-:Y:S01]  /*23e0*/  IMAD.WIDE.U32 R30, R214.reuse, 0x20, R30 ;  /* 0x00000020d61e7825 */ /* 0x041fe200078e001e */
[----:B------:R-:W-:Y:S01]  /*23f0*/  ISETP.NE.U32.AND P0, PT, RZ, UR10, PT ;  /* 0x0000000aff007c0c */ /* 0x000fe2000bf05070 */
[----:B------:R-:W0:Y:S03]  /*2400*/  LDC.64 R142, c[0x0][0x3b0] ;  /* 0x0000ec00ff8e7b82 */ /* 0x000e260000000a00 */
[----:B------:R-:W2:Y:S01]  /*2410*/  LDG.E.128 R124, desc[UR8][R30.64] ;  /* 0x000000081e7c7981 */ /* 0x000ea2000c1e1d00 */
[----:B-1----:R-:W-:-:S03]  /*2420*/  IMAD.WIDE.U32 R32, R214, 0x10, R32 ;  /* 0x00000010d6207825 */ /* 0x002fc600078e0020 */
[----:B------:R1:W4:Y:S04]  /*2430*/  LDG.E.128 R132, desc[UR8][R30.64+0x10] ;  /* 0x000010081e847981 */ /* 0x000328000c1e1d00 */
[----:B------:R1:W3:Y:S01]  /*2440*/  LDG.E.128 R128, desc[UR8][R32.64] ;  /* 0x0000000820807981 */ /* 0x0002e2000c1e1d00 */
[----:B------:R-:W-:Y:S02]  /*2450*/  ISETP.NE.AND.EX P3, PT, RZ, UR11, PT, P0 ;  /* 0x0000000bff007c0c */ /* 0x000fe4000bf65300 */
[----:B------:R-:W-:-:S04]  /*2460*/  ISETP.NE.U32.AND P0, PT, RZ, UR20, PT ;  /* 0x00000014ff007c0c */ /* 0x000fc8000bf05070 */
[----:B------:R-:W-:-:S07]  /*2470*/  ISETP.NE.AND.EX P0, PT, RZ, UR21, PT, P0 ;  /* 0x00000015ff007c0c */ /* 0x000fce000bf05300 */
[----:B-1----:R-:W1:Y:S08]  /*2480*/  @P3 LDC.64 R30, c[0x0][0x3b8] ;  /* 0x0000ee00ff1e3b82 */ /* 0x002e700000000a00 */
[----:B------:R-:W0:Y:S01]  /*2490*/  @P0 LDC.64 R32, c[0x0][0x438] ;  /* 0x00010e00ff200b82 */ /* 0x000e220000000a00 */
[----:B-1----:R-:W-:-:S05]  /*24a0*/  @P3 IMAD.WIDE.U32 R30, R214, 0x8, R30 ;  /* 0x00000008d61e3825 */ /* 0x002fca00078e001e */
[----:B------:R0:W5:Y:S01]  /*24b0*/  @P3 LDG.E.64 R140, desc[UR8][R30.64] ;  /* 0x000000081e8c3981 */ /* 0x000162000c1e1b00 */
[--C-:B--2---:R-:W-:Y:S01]  /*24c0*/  FADD.FTZ R6, -R195, R124.reuse ;  /* 0x0000007cc3067221 */ /* 0x104fe20000010100 */
[C---:B---3--:R-:W-:Y:S02]  /*24d0*/  SHF.L.U32 R13, R128.reuse, 0x10, RZ ;  /* 0x00000010800d7819 */ /* 0x048fe400000006ff */
[----:B------:R-:W-:Y:S02]  /*24e0*/  PRMT R124, R128, 0x7632, R124 ;  /* 0x00007632807c7816 */ /* 0x000fe4000000007c */
[----:B------:R-:W2:Y:S01]  /*24f0*/  LDL R128, [R1+0x70] ;  /* 0x0000700001807983 */ /* 0x000ea20000100800 */
[----:B-----5:R-:W-:Y:S01]  /*2500*/  FMUL.FTZ R6, R3, R6 ;  /* 0x0000000603067220 */ /* 0x020fe20000410000 */
[----:B------:R-:W-:Y:S01]  /*2510*/  SHF.L.U32 R14, R26, 0x10, RZ ;  /* 0x000000101a0e7819 */ /* 0x000fe200000006ff */
[----:B------:R-:W-:Y:S01]  /*2520*/  FADD.FTZ R21, -R195, R126 ;  /* 0x0000007ec3157221 */ /* 0x000fe20000010100 */
[----:B0-----:R-:W-:-:S04]  /*2530*/  @P0 IMAD.WIDE.U32 R30, R214, 0x20, R32 ;  /* 0x00000020d61e0825 */ /* 0x001fc800078e0020 */
[----:B------:R-:W-:Y:S01]  /*2540*/  FADD.FTZ R68, R68, R13 ;  /* 0x0000000d44447221 */ /* 0x000fe20000010000 */
[-C--:B------:R-:W-:Y:S01]  /*2550*/  FFMA.FTZ R224, R6, R13.reuse, R224 ;  /* 0x0000000d06e07223 */ /* 0x080fe200000100e0 */
[----:B------:R-:W-:Y:S01]  /*2560*/  FMUL.FTZ R13, R14, R13 ;  /* 0x0000000d0e0d7220 */ /* 0x000fe20000410000 */
[----:B------:R-:W-:Y:S01]  /*2570*/  FMUL.FTZ R14, R3, R21 ;  /* 0x00000015030e7220 */ /* 0x000fe20000410000 */
[----:B------:R-:W-:Y:S01]  /*2580*/  SHF.L.U32 R21, R129, 0x10, RZ ;  /* 0x0000001081157819 */ /* 0x000fe200000006ff */
[----:B------:R-:W5:Y:S01]  /*2590*/  @P0 LDG.E.128 R108, desc[UR8][R30.64] ;  /* 0x000000081e6c0981 */ /* 0x000f62000c1e1d00 */
[----:B------:R-:W-:Y:S01]  /*25a0*/  SHF.L.U32 R22, R164, 0x10, RZ ;  /* 0x00000010a4167819 */ /* 0x000fe200000006ff */
[----:B----4-:R-:W-:Y:S02]  /*25b0*/  FADD.FTZ R26, -R195, R132 ;  /* 0x00000084c31a7221 */ /* 0x010fe40000010100 */
[----:B------:R0:W5:Y:S01]  /*25c0*/  @P0 LDG.E.128 R112, desc[UR8][R30.64+0x10] ;  /* 0x000010081e700981 */ /* 0x000162000c1e1d00 */
[----:B------:R-:W-:Y:S01]  /*25d0*/  FADD.FTZ R70, R70, R21 ;  /* 0x0000001546467221 */ /* 0x000fe20000010000 */
[-C--:B------:R-:W-:Y:S01]  /*25e0*/  FFMA.FTZ R226, R14, R21.reuse, R226 ;  /* 0x000000150ee27223 */ /* 0x080fe200000100e2 */
[----:B------:R-:W-:Y:S01]  /*25f0*/  FMUL.FTZ R21, R22, R21 ;  /* 0x0000001516157220 */ /* 0x000fe20000410000 */
[----:B------:R-:W-:Y:S01]  /*2600*/  FMUL.FTZ R22, R3, R26 ;  /* 0x0000001a03167220 */ /* 0x000fe20000410000 */
[----:B------:R-:W-:Y:S01]  /*2610*/  SHF.L.U32 R26, R130, 0x10, RZ ;  /* 0x00000010821a7819 */ /* 0x000fe200000006ff */
[----:B0-----:R-:W-:-:S05]  /*2620*/  IMAD.WIDE.U32 R30, R214, 0x8, R142 ;  /* 0x00000008d61e7825 */ /* 0x001fca00078e008e */
[----:B------:R0:W5:Y:S01]  /*2630*/  LDG.E.64 R142, desc[UR8][R30.64] ;  /* 0x000000081e8e7981 */ /* 0x000162000c1e1b00 */
[----:B------:R-:W-:Y:S01]  /*2640*/  FADD.FTZ R72, R72, R26 ;  /* 0x0000001a48487221 */ /* 0x000fe20000010000 */
[----:B------:R-:W-:Y:S01]  /*2650*/  FFMA.FTZ R220, R22, R26, R220 ;  /* 0x0000001a16dc7223 */ /* 0x000fe200000100dc */
[----:B------:R-:W-:Y:S01]  /*2660*/  SHF.L.U32 R33, R131, 0x10, RZ ;  /* 0x0000001083217819 */ /* 0x000fe200000006ff */
[----:B------:R-:W-:Y:S01]  /*2670*/  FADD.FTZ R127, -R195, R127 ;  /* 0x0000007fc37f7221 */ /* 0x000fe20000010100 */
[----:B------:R-:W-:Y:S02]  /*2680*/  SHF.L.U32 R32, R178, 0x10, RZ ;  /* 0x00000010b2207819 */ /* 0x000fe400000006ff */
[----:B0-----:R-:W-:Y:S01]  /*2690*/  SHF.L.U32 R31, R177, 0x10, RZ ;  /* 0x00000010b11f7819 */ /* 0x001fe200000006ff */
[----:B------:R-:W-:-:S04]  /*26a0*/  FADD.FTZ R30, -R195, R134 ;  /* 0x00000086c31e7221 */ /* 0x000fc80000010100 */
[----:B------:R-:W-:Y:S01]  /*26b0*/  FMUL.FTZ R26, R31, R26 ;  /* 0x0000001a1f1a7220 */ /* 0x000fe20000410000 */
[----:B------:R-:W-:Y:S01]  /*26c0*/  FMUL.FTZ R30, R3, R30 ;  /* 0x0000001e031e7220 */ /* 0x000fe20000410000 */
[--C-:B------:R-:W-:Y:S01]  /*26d0*/  FADD.FTZ R31, -R195, R125.reuse ;  /* 0x0000007dc31f7221 */ /* 0x100fe20000010100 */
[----:B------:R-:W-:Y:S01]  /*26e0*/  PRMT R125, R129, 0x7632, R125 ;  /* 0x00007632817d7816 */ /* 0x000fe2000000007d */
[----:B------:R-:W-:Y:S01]  /*26f0*/  FADD.FTZ R74, R74, R33 ;  /* 0x000000214a4a7221 */ /* 0x000fe20000010000 */
[-C--:B------:R-:W-:Y:S01]  /*2700*/  FFMA.FTZ R222, R30, R33.reuse, R222 ;  /* 0x000000211ede7223 */ /* 0x080fe200000100de */
[----:B------:R-:W-:Y:S01]  /*2710*/  FMUL.FTZ R33, R32, R33 ;  /* 0x0000002120217220 */ /* 0x000fe20000410000 */
[C---:B------:R-:W-:Y:S01]  /*2720*/  FMUL.FTZ R164, R3.reuse, R127 ;  /* 0x0000007f03a47220 */ /* 0x040fe20000410000 */
[----:B------:R-:W-:Y:S01]  /*2730*/  FMUL.FTZ R32, R3, R31 ;  /* 0x0000001f03207220 */ /* 0x000fe20000410000 */
[----:B------:R-:W-:Y:S01]  /*2740*/  SHF.L.U32 R125, R125, 0x10, RZ ;  /* 0x000000107d7d7819 */ /* 0x000fe200000006ff */
[----:B------:R-:W-:Y:S01]  /*2750*/  FADD.FTZ R126, -R195, R133 ;  /* 0x00000085c37e7221 */ /* 0x000fe20000010100 */
[----:B------:R-:W-:-:S02]  /*2760*/  SHF.L.U32 R127, R191, 0x10, RZ ;  /* 0x00000010bf7f7819 */ /* 0x000fc400000006ff */
[----:B------:R-:W-:Y:S02]  /*2770*/  SHF.L.U32 R124, R124, 0x10, RZ ;  /* 0x000000107c7c7819 */ /* 0x000fe400000006ff */
[----:B------:R-:W-:Y:S01]  /*2780*/  SHF.L.U32 R31, R179, 0x10, RZ ;  /* 0x00000010b31f7819 */ /* 0x000fe200000006ff */
[-C--:B------:R-:W-:Y:S01]  /*2790*/  FFMA.FTZ R227, R164, R125.reuse, R227 ;  /* 0x0000007da4e37223 */ /* 0x080fe200000100e3 */
[----:B------:R-:W-:Y:S01]  /*27a0*/  FADD.FTZ R71, R71, R125 ;  /* 0x0000007d47477221 */ /* 0x000fe20000010000 */
[----:B------:R-:W-:Y:S01]  /*27b0*/  FMUL.FTZ R177, R127, R125 ;  /* 0x0000007d7fb17220 */ /* 0x000fe20000410000 */
[----:B------:R-:W-:Y:S01]  /*27c0*/  FMUL.FTZ R178, R3, R126 ;  /* 0x0000007e03b27220 */ /* 0x000fe20000410000 */
[-C--:B------:R-:W-:Y:S01]  /*27d0*/  FMUL.FTZ R31, R31, R124.reuse ;  /* 0x0000007c1f1f7220 */ /* 0x080fe20000410000 */
[----:B------:R-:W-:Y:S01]  /*27e0*/  FADD.FTZ R125, R212, R13 ;  /* 0x0000000dd47d7221 */ /* 0x000fe20000010000 */
[----:B------:R-:W-:Y:S01]  /*27f0*/  FFMA.FTZ R126, R6, R13, R213 ;  /* 0x0000000d067e7223 */ /* 0x000fe200000100d5 */
        /* <DEDUP_REMOVED lines=26> */
[----:B------:R-:W-:Y:S01]  /*29a0*/  VIADD R214, R214, 0x20 ;  /* 0x00000020d6d67836 */ /* 0x000fe20000000000 */
[----:B--2---:R-:W-:-:S05]  /*29b0*/  SHF.L.U32 R127, R128, 0x10, RZ ;  /* 0x00000010807f7819 */ /* 0x004fca00000006ff */
[----:B------:R-:W-:-:S04]  /*29c0*/  FMUL.FTZ R192, R127, R124 ;  /* 0x0000007c7fc07220 */ /* 0x000fc80000410000 */
[----:B------:R-:W-:Y:S01]  /*29d0*/  FADD.FTZ R212, R125, R192 ;  /* 0x000000c07dd47221 */ /* 0x000fe20000010000 */
[----:B------:R-:W-:-:S07]  /*29e0*/  FFMA.FTZ R213, R191, R192, R126 ;  /* 0x000000c0bfd57223 */ /* 0x000fce000001007e */
.L_x_2358:
[----:B------:R-:W-:Y:S05]  /*29f0*/  BSYNC.RECONVERGENT B1 ;  /* 0x0000000000017941 */ /* 0x000fea0003800200 */
.L_x_2357:
[----:B------:R-:W-:Y:S04]  /*2a00*/  BSSY.RECONVERGENT B1, `(.L_x_2359) ;  /* 0x000006b000017945 */ /* 0x000fe80003800200 */
[----:B------:R-:W-:Y:S05]  /*2a10*/  @!P5 BRA `(.L_x_2360) ;  /* 0x0000000400a4d947 */ /* 0x000fea0003800000 */
[----:B------:R-:W0:Y:S01]  /*2a20*/  LDC.64 R128, c[0x0][0x3a8] ;  /* 0x0000ea00ff807b82 */ /* 0x000e220000000a00 */
[----:B------:R-:W2:Y:S04]  /*2a30*/  LDL R180, [R1] ;  /* 0x0000000001b47983 */ /* 0x000ea80000100800 */
        /* <DEDUP_REMOVED lines=10> */
[----:B------:R-:W2:Y:S01]  /*2ae0*/  LDG.E.128 R124, desc[UR8][R128.64] ;  /* 0x00000008807c7981 */ /* 0x000ea2000c1e1d00 */
[----:B-1----:R-:W-:-:S06]  /*2af0*/  IMAD.WIDE.U32 R132, R214, 0x10, R132 ;  /* 0x00000010d6847825 */ /* 0x002fcc00078e0084 */
[----:B------:R-:W3:Y:S04]  /*2b00*/  LDG.E.128 R132, desc[UR8][R132.64] ;  /* 0x0000000884847981 */ /* 0x000ee8000c1e1d00 */
[----:B------:R-:W4:Y:S01]  /*2b10*/  LDG.E.128 R128, desc[UR8][R128.64+0x10] ;  /* 0x0000100880807981 */ /* 0x000f22000c1e1d00 */
[----:B------:R-:W-:Y:S02]  /*2b20*/  ISETP.NE.AND.EX P3, PT, RZ, UR11, PT, P0 ;  /* 0x0000000bff007c0c */ /* 0x000fe4000bf65300 */
[----:B------:R-:W-:-:S04]  /*2b30*/  ISETP.NE.U32.AND P0, PT, RZ, UR20, PT ;  /* 0x00000014ff007c0c */ /* 0x000fc8000bf05070 */
[----:B------:R-:W-:-:S07]  /*2b40*/  ISETP.NE.AND.EX P0, PT, RZ, UR21, PT, P0 ;  /* 0x00000015ff007c0c */ /* 0x000fce000bf05300 */
[----:B------:R-:W0:Y:S08]  /*2b50*/  @P3 LDC.64 R146, c[0x0][0x3b8] ;  /* 0x0000ee00ff923b82 */ /* 0x000e300000000a00 */
[----:B------:R-:W1:Y:S01]  /*2b60*/  @P0 LDC.64 R156, c[0x0][0x438] ;  /* 0x00010e00ff9c0b82 */ /* 0x000e620000000a00 */
[----:B0-----:R-:W-:-:S05]  /*2b70*/  @P3 IMAD.WIDE.U32 R146, R214, 0x8, R146 ;  /* 0x00000008d6923825 */ /* 0x001fca00078e0092 */
[----:B------:R1:W5:Y:S02]  /*2b80*/  @P3 LDG.E.64 R144, desc[UR8][R146.64] ;  /* 0x0000000892903981 */ /* 0x000364000c1e1b00 */
[----:B-1----:R-:W-:-:S04]  /*2b90*/  @P0 IMAD.WIDE.U32 R146, R214, 0x20, R156 ;  /* 0x00000020d6920825 */ /* 0x002fc800078e009c */
[----:B------:R-:W-:Y:S01]  /*2ba0*/  IMAD.WIDE.U32 R156, R214, 0x8, R158 ;  /* 0x00000008d69c7825 */ /* 0x000fe200078e009e */
[----:B------:R-:W5:Y:S04]  /*2bb0*/  @P0 LDG.E.128 R116, desc[UR8][R146.64] ;  /* 0x0000000892740981 */ /* 0x000f68000c1e1d00 */
[----:B------:R-:W5:Y:S04]  /*2bc0*/  @P0 LDG.E.128 R120, desc[UR8][R146.64+0x10] ;  /* 0x0000100892780981 */ /* 0x000f68000c1e1d00 */
[----:B------:R0:W5:Y:S01]  /*2bd0*/  LDG.E.64 R146, desc[UR8][R156.64] ;  /* 0x000000089c927981 */ /* 0x000162000c1e1b00 */
[C---:B--2---:R-:W-:Y:S01]  /*2be0*/  FADD.FTZ R155, -R195.reuse, R124 ;  /* 0x0000007cc39b7221 */ /* 0x044fe20000010100 */
[----:B------:R-:W-:-:S03]  /*2bf0*/  FADD.FTZ R159, -R195, R126 ;  /* 0x0000007ec39f7221 */ /* 0x000fc60000010100 */
[C---:B-----5:R-:W-:Y:S01]  /*2c00*/  FMUL.FTZ R161, R3.reuse, R155 ;  /* 0x0000009b03a17220 */ /* 0x060fe20000410000 */
[----:B------:R-:W-:Y:S01]  /*2c10*/  FMUL.FTZ R159, R3, R159 ;  /* 0x0000009f039f7220 */ /* 0x000fe20000410000 */
[C---:B----4-:R-:W-:Y:S01]  /*2c20*/  FADD.FTZ R124, -R195.reuse, R129 ;  /* 0x00000081c37c7221 */ /* 0x050fe20000010100 */
[C---:B------:R-:W-:Y:S01]  /*2c30*/  FADD.FTZ R126, -R195.reuse, R131 ;  /* 0x00000083c37e7221 */ /* 0x040fe20000010100 */
[----:B---3--:R-:W-:Y:S02]  /*2c40*/  SHF.L.U32 R129, R132, 0x10, RZ ;  /* 0x0000001084817819 */ /* 0x008fe400000006ff */
[----:B------:R-:W-:Y:S01]  /*2c50*/  SHF.L.U32 R131, R180, 0x10, RZ ;  /* 0x00000010b4837819 */ /* 0x000fe200000006ff */
[----:B------:R-:W-:Y:S02]  /*2c60*/  FADD.FTZ R128, -R195, R128 ;  /* 0x00000080c3807221 */ /* 0x000fe40000010100 */
[----:B------:R-:W-:Y:S01]  /*2c70*/  FADD.FTZ R76, R76, R129 ;  /* 0x000000814c4c7221 */ /* 0x000fe20000010000 */
[-C--:B------:R-:W-:Y:S01]  /*2c80*/  FFMA.FTZ R216, R161, R129.reuse, R216 ;  /* 0x00000081a1d87223 */ /* 0x080fe200000100d8 */
[----:B------:R-:W-:Y:S01]  /*2c90*/  FMUL.FTZ R160, R131, R129 ;  /* 0x0000008183a07220 */ /* 0x000fe20000410000 */
[----:B------:R-:W-:-:S02]  /*2ca0*/  SHF.L.U32 R129, R133, 0x10, RZ ;  /* 0x0000001085817819 */ /* 0x000fc400000006ff */
[----:B------:R-:W-:Y:S01]  /*2cb0*/  SHF.L.U32 R131, R181, 0x10, RZ ;  /* 0x00000010b5837819 */ /* 0x000fe200000006ff */
[----:B0-----:R-:W-:Y:S01]  /*2cc0*/  FMUL.FTZ R157, R3, R128 ;  /* 0x00000080039d7220 */ /* 0x001fe20000410000 */
[----:B------:R-:W-:Y:S01]  /*2cd0*/  SHF.L.U32 R128, R134, 0x10, RZ ;  /* 0x0000001086807819 */ /* 0x000fe200000006ff */
[----:B------:R-:W-:Y:S01]  /*2ce0*/  FADD.FTZ R78, R78, R129 ;  /* 0x000000814e4e7221 */ /* 0x000fe20000010000 */
[-C--:B------:R-:W-:Y:S01]  /*2cf0*/  FFMA.FTZ R218, R159, R129.reuse, R218 ;  /* 0x000000819fda7223 */ /* 0x080fe200000100da */
[----:B------:R-:W-:Y:S01]  /*2d00*/  FMUL.FTZ R158, R131, R129 ;  /* 0x00000081839e7220 */ /* 0x000fe20000410000 */
[----:B------:R-:W-:Y:S01]  /*2d10*/  SHF.L.U32 R129, R182, 0x10, RZ ;  /* 0x00000010b6817819 */ /* 0x000fe200000006ff */
[----:B------:R-:W-:Y:S01]  /*2d20*/  FADD.FTZ R130, -R195, R130 ;  /* 0x00000082c3827221 */ /* 0x000fe20000010100 */
[----:B------:R-:W-:Y:S01]  /*2d30*/  FADD.FTZ R80, R80, R128 ;  /* 0x0000008050507221 */ /* 0x000fe20000010000 */
[-C--:B------:R-:W-:Y:S02]  /*2d40*/  FFMA.FTZ R208, R157, R128.reuse, R208 ;  /* 0x000000809dd07223 */ /* 0x080fe400000100d0 */
[----:B------:R-:W-:Y:S01]  /*2d50*/  FMUL.FTZ R156, R129, R128 ;  /* 0x00000080819c7220 */ /* 0x000fe20000410000 */
[----:B------:R-:W-:Y:S01]  /*2d60*/  FMUL.FTZ R155, R3, R130 ;  /* 0x00000082039b7220 */ /* 0x000fe20000410000 */
[----:B------:R-:W-:-:S02]  /*2d70*/  SHF.L.U32 R128, R135, 0x10, RZ ;  /* 0x0000001087807819 */ /* 0x000fc400000006ff */
[----:B------:R-:W-:Y:S02]  /*2d80*/  SHF.L.U32 R129, R183, 0x10, RZ ;  /* 0x00000010b7817819 */ /* 0x000fe400000006ff */
[----:B------:R-:W-:Y:S01]  /*2d90*/  PRMT R130, R132, 0x7632, R130 ;  /* 0x0000763284827816 */ /* 0x000fe20000000082 */
[----:B------:R-:W-:Y:S01]  /*2da0*/  FADD.FTZ R82, R82, R128 ;  /* 0x0000008052527221 */ /* 0x000fe20000010000 */
[-C--:B------:R-:W-:Y:S01]  /*2db0*/  FFMA.FTZ R210, R155, R128.reuse, R210 ;  /* 0x000000809bd27223 */ /* 0x080fe200000100d2 */
[----:B------:R-:W-:Y:S01]  /*2dc0*/  FMUL.FTZ R163, R129, R128 ;  /* 0x0000008081a37220 */ /* 0x000fe20000410000 */
[----:B------:R-:W-:Y:S02]  /*2dd0*/  SHF.L.U32 R128, R130, 0x10, RZ ;  /* 0x0000001082807819 */ /* 0x000fe400000006ff */
[----:B------:R-:W2:Y:S01]  /*2de0*/  LDL R130, [R1+0x60] ;  /* 0x0000600001827983 */ /* 0x000ea20000100800 */
[C---:B------:R-:W-:Y:S01]  /*2df0*/  FADD.FTZ R125, -R195.reuse, R125 ;  /* 0x0000007dc37d7221 */ /* 0x040fe20000010100 */
[----:B------:R-:W-:-:S03]  /*2e00*/  FADD.FTZ R127, -R195, R127 ;  /* 0x0000007fc37f7221 */ /* 0x000fc60000010100 */
[----:B------:R-:W-:Y:S01]  /*2e10*/  FMUL.FTZ R162, R3, R125 ;  /* 0x0000007d03a27220 */ /* 0x000fe20000410000 */
[----:B------:R-:W-:Y:S02]  /*2e20*/  SHF.L.U32 R125, R184, 0x10, RZ ;  /* 0x00000010b87d7819 */ /* 0x000fe400000006ff */
[----:B------:R-:W-:Y:S01]  /*2e30*/  PRMT R129, R133, 0x7632, R129 ;  /* 0x0000763285817816 */ /* 0x000fe20000000081 */
[----:B------:R-:W-:Y:S01]  /*2e40*/  FMUL.FTZ R181, R3, R127 ;  /* 0x0000007f03b57220 */ /* 0x000fe20000410000 */
[----:B------:R-:W-:Y:S01]  /*2e50*/  SHF.L.U32 R127, R193, 0x10, RZ ;  /* 0x00000010c17f7819 */ /* 0x000fe200000006ff */
[-C--:B------:R-:W-:Y:S01]  /*2e60*/  FMUL.FTZ R180, R125, R128.reuse ;  /* 0x000000807db47220 */ /* 0x080fe20000410000 */
[----:B------:R-:W-:Y:S01]  /*2e70*/  SHF.L.U32 R125, R129, 0x10, RZ ;  /* 0x00000010817d7819 */ /* 0x000fe200000006ff */
[----:B------:R-:W-:-:S04]  /*2e80*/  FFMA.FTZ R217, R162, R128, R217 ;  /* 0x00000080a2d97223 */ /* 0x000fc800000100d9 */
        /* <DEDUP_REMOVED lines=9> */
[----:B------:R-:W-:Y:S01]  /*2f20*/  FMUL.FTZ R183, R3, R124 ;  /* 0x0000007c03b77220 */ /* 0x000fe20000410000 */
[----:B------:R-:W-:Y:S01]  /*2f30*/  SHF.L.U32 R124, R128, 0x10, RZ ;  /* 0x00000010807c7819 */ /* 0x000fe200000006ff */
[----:B------:R-:W-:Y:S01]  /*2f40*/  FADD.FTZ R125, R125, R158 ;  /* 0x0000009e7d7d7221 */ /* 0x000fe20000010000 */
[----:B------:R-:W-:Y:S01]  /*2f50*/  FFMA.FTZ R127, R159, R158, R127 ;  /* 0x0000009e9f7f7223 */ /* 0x000fe2000001007f */
[----:B------:R-:W-:Y:S01]  /*2f60*/  SHF.L.U32 R128, R194, 0x10, RZ ;  /* 0x00000010c2807819 */ /* 0x000fe200000006ff */
[----:B------:R-:W-:Y:S01]  /*2f70*/  FMUL.FTZ R193, R3, R126 ;  /* 0x0000007e03c17220 */ /* 0x000fe20000410000 */
[----:B------:R-:W-:Y:S01]  /*2f80*/  FADD.FTZ R125, R125, R182 ;  /* 0x000000b67d7d7221 */ /* 0x000fe20000010000 */
[----:B------:R-:W-:Y:S01]  /*2f90*/  FFMA.FTZ R126, R181, R182, R127 ;  /* 0x000000b6b57e7223 */ /* 0x000fe2000001007f */
[-C--:B------:R-:W-:Y:S01]  /*2fa0*/  FFMA.FTZ R209, R183, R124.reuse, R209 ;  /* 0x0000007cb7d17223 */ /* 0x080fe200000100d1 */
[--C-:B------:R-:W-:Y:S01]  /*2fb0*/  FADD.FTZ R81, R81, R124.reuse ;  /* 0x0000007c51517221 */ /* 0x100fe20000010000 */
[----:B------:R-:W-:Y:S01]  /*2fc0*/  FMUL.FTZ R184, R128, R124 ;  /* 0x0000007c80b87220 */ /* 0x000fe20000410000 */
[----:B------:R-:W-:Y:S01]  /*2fd0*/  PRMT R124, R135, 0x7632, R124 ;  /* 0x00007632877c7816 */ /* 0x000fe2000000007c */
[----:B------:R-:W-:Y:S01]  /*2fe0*/  FADD.FTZ R125, R125, R156 ;  /* 0x0000009c7d7d7221 */ /* 0x000fe20000010000 */
[----:B------:R-:W-:-:S02]  /*2ff0*/  FFMA.FTZ R126, R157, R156, R126 ;  /* 0x0000009c9d7e7223 */ /* 0x000fc4000001007e */
[----:B------:R-:W-:Y:S01]  /*3000*/  SHF.L.U32 R124, R124, 0x10, RZ ;  /* 0x000000107c7c7819 */ /* 0x000fe200000006ff */
[----:B------:R-:W-:Y:S01]  /*3010*/  FADD.FTZ R125, R125, R184 ;  /* 0x000000b87d7d7221 */ /* 0x000fe20000010000 */
[----:B------:R-:W-:-:S03]  /*3020*/  FFMA.FTZ R126, R183, R184, R126 ;  /* 0x000000b8b77e7223 */ /* 0x000fc6000001007e */
[----:B------:R-:W-:Y:S01]  /*3030*/  FADD.FTZ R125, R125, R163 ;  /* 0x000000a37d7d7221 */ /* 0x000fe20000010000 */
[----:B------:R-:W-:Y:S01]  /*3040*/  FFMA.FTZ R126, R155, R163, R126 ;  /* 0x000000a39b7e7223 */ /* 0x000fe2000001007e */
[----:B------:R-:W-:Y:S01]  /*3050*/  FFMA.FTZ R211, R193, R124, R211 ;  /* 0x0000007cc1d37223 */ /* 0x000fe200000100d3 */
[----:B------:R-:W-:Y:S01]  /*3060*/  FADD.FTZ R83, R83, R124 ;  /* 0x0000007c53537221 */ /* 0x000fe20000010000 */
[----:B--2---:R-:W-:-:S05]  /*3070*/  SHF.L.U32 R127, R130, 0x10, RZ ;  /* 0x00000010827f7819 */ /* 0x004fca00000006ff */
[----:B------:R-:W-:-:S04]  /*3080*/  FMUL.FTZ R194, R127, R124 ;  /* 0x0000007c7fc27220 */ /* 0x000fc80000410000 */
[----:B------:R-:W-:Y:S01]  /*3090*/  FADD.FTZ R212, R125, R194 ;  /* 0x000000c27dd47221 */ /* 0x000fe20000010000 */
[----:B------:R-:W-:-:S07]  /*30a0*/  FFMA.FTZ R213, R193, R194, R126 ;  /* 0x000000c2c1d57223 */ /* 0x000fce000001007e */
.L_x_2360:
[----:B------:R-:W-:Y:S05]  /*30b0*/  BSYNC.RECONVERGENT B1 ;  /* 0x0000000000017941 */ /* 0x000fea0003800200 */
.L_x_2359:
        /* <DEDUP_REMOVED lines=23> */
.L_x_2424:
        /* <DEDUP_REMOVED lines=72> */
.L_x_2366:
        /* <DEDUP_REMOVED lines=19> */
[--C-:B------:R-:W-:Y:S02]  /*37e0*/  FFMA.FTZ R52, R9, R128, R129.reuse ;  /* 0x0000008009347223 */ /* 0x100fe40000010081 */
        /* <DEDUP_REMOVED lines=34> */
.L_x_2365:
        /* <DEDUP_REMOVED lines=12> */
[C---:B-----5:R-:W-:Y:S01]  /*3ad0*/  FFMA.FTZ R124, R3.reuse, R124, R94 ;  /* 0x0000007c037c7223 */ /* 0x060fe2000001005e */
[C---:B------:R-:W-:Y:S02]  /*3ae0*/  FFMA.FTZ R125, R3.reuse, R125, R95 ;  /* 0x0000007d037d7223 */ /* 0x040fe4000001005f */
[----:B------:R-:W-:Y:S01]  /*3af0*/  FFMA.FTZ R130, R3, R130, R88 ;  /* 0x0000008203827223 */ /* 0x000fe20000010058 */
        /* <DEDUP_REMOVED lines=13> */
[C---:B------:R-:W-:Y:S01]  /*3bd0*/  FFMA.FTZ R124, R3.reuse, R124, R92 ;  /* 0x0000007c037c7223 */ /* 0x040fe2000001005c */
[----:B------:R-:W-:-:S03]  /*3be0*/  FFMA.FTZ R125, R3, R125, R93 ;  /* 0x0000007d037d7223 */ /* 0x000fc6000001005d */
        /* <DEDUP_REMOVED lines=29> */
.L_x_2368:
        /* <DEDUP_REMOVED lines=54> */
.L_x_2364:
        /* <DEDUP_REMOVED lines=59> */
[----:B------:R-:W-:Y:S02]  /*44d0*/  FSEL R125, R85, RZ, P0 ;  /* 0x000000ff557d7208 */ /* 0x000fe40000000000 */
[----:B------:R-:W-:Y:S02]  /*44e0*/  LOP3.LUT P0, RZ, R138, 0xff000000, RZ, 0xc0, !PT ;  /* 0xff0000008aff7812 */ /* 0x000fe4000780c0ff */
[----:B------:R-:W-:Y:S01]  /*44f0*/  F2FP.BF16.F32.PACK_AB R125, R125, R84 ;  /* 0x000000547d7d723e */ /* 0x000fe200000010ff */
[--C-:B------:R-:W-:Y:S01]  /*4500*/  FFMA.FTZ R84, R153, R128, R129.reuse ;  /* 0x0000008099547223 */ /* 0x100fe20000010081 */
[----:B------:R-:W-:Y:S02]  /*4510*/  FSEL R85, R85, RZ, P0 ;  /* 0x000000ff55557208 */ /* 0x000fe40000000000 */
[----:B------:R-:W-:Y:S01]  /*4520*/  LOP3.LUT P0, RZ, R136, 0xff00, RZ, 0xc0, !PT ;  /* 0x0000ff0088ff7812 */ /* 0x000fe2000780c0ff */
[----:B------:R-:W-:Y:S01]  /*4530*/  FADD.FTZ R84, R152, -R84 ;  /* 0x8000005498547221 */ /* 0x000fe20000010000 */
[----:B------:R-:W-:Y:S01]  /*4540*/  F2FP.BF16.F32.PACK_AB R85, R85, R124 ;  /* 0x0000007c5555723e */ /* 0x000fe200000010ff */
[----:B------:R-:W-:-:S02]  /*4550*/  FFMA.FTZ R124, R0, R128, R129 ;  /* 0x00000080007c7223 */ /* 0x000fc40000010081 */
[C---:B------:R-:W-:Y:S02]  /*4560*/  FMUL.FTZ R84, R3.reuse, R84 ;  /* 0x0000005403547220 */ /* 0x040fe40000410000 */
        /* <DEDUP_REMOVED lines=14> */
.L_x_2370:
        /* <DEDUP_REMOVED lines=24> */
[----:B------:R-:W-:Y:S02]  /*47d0*/  FFMA.FTZ R53, R169, R128, R129 ;  /* 0x00000080a9357223 */ /* 0x000fe40000010081 */
[----:B------:R-:W-:Y:S02]  /*47e0*/  FMUL.FTZ R85, R52, UR13 ;  /* 0x0000000d34557c20 */ /* 0x000fe40008410000 */
[----:B------:R-:W-:-:S03]  /*47f0*/  FADD.FTZ R53, R170, -R53 ;  /* 0x80000035aa357221 */ /* 0x000fc60000010000 */
[----:B------:R-:W-:Y:S01]  /*4800*/  FSEL R86, R85, RZ, P0 ;  /* 0x000000ff55567208 */ /* 0x000fe20000000000 */
[----:B------:R-:W-:Y:S01]  /*4810*/  FMUL.FTZ R53, R3, R53 ;  /* 0x0000003503357220 */ /* 0x000fe20000410000 */
[----:B------:R-:W-:-:S03]  /*4820*/  LOP3.LUT P0, RZ, R139, 0xff00, RZ, 0xc0, !PT ;  /* 0x0000ff008bff7812 */ /* 0x000fc6000780c0ff */
        /* <DEDUP_REMOVED lines=45> */
.L_x_2369:
        /* <DEDUP_REMOVED lines=29> */
[----:B------:R-:W-:-:S03]  /*4cd0*/  FFMA.FTZ R85, R3, R85, R92 ;  /* 0x0000005503557223 */ /* 0x000fc6000001005c */
        /* <DEDUP_REMOVED lines=19> */
[----:B------:R-:W-:Y:S02]  /*4e10*/  FADD.FTZ R85, R168, -R85 ;  /* 0x80000055a8557221 */ /* 0x000fe40000010000 */
[----:B------:R-:W-:Y:S02]  /*4e20*/  FSEL R84, R124, RZ, P0 ;  /* 0x000000ff7c547208 */ /* 0x000fe40000000000 */
[----:B------:R-:W-:Y:S01]  /*4e30*/  FFMA.FTZ R85, R3, R85, R91 ;  /* 0x0000005503557223 */ /* 0x000fe2000001005b */
        /* <DEDUP_REMOVED lines=13> */
[C---:B------:R-:W-:Y:S02]  /*4f10*/  FFMA.FTZ R84, R3.reuse, R84, R89 ;  /* 0x0000005403547223 */ /* 0x040fe40000010059 */
[----:B------:R-:W-:Y:S02]  /*4f20*/  FADD.FTZ R124, R10, -R124 ;  /* 0x8000007c0a7c7221 */ /* 0x000fe40000010000 */
[----:B------:R-:W-:Y:S02]  /*4f30*/  FMUL.FTZ R84, R84, UR13 ;  /* 0x0000000d54547c20 */ /* 0x000fe40008410000 */
[----:B------:R-:W-:-:S03]  /*4f40*/  FFMA.FTZ R131, R3, R124, R88 ;  /* 0x0000007c03837223 */ /* 0x000fc60000010058 */
        /* <DEDUP_REMOVED lines=11> */
.L_x_2371:
[-CC-:B------:R-:W-:Y:S01]  /*5000*/  FFMA.FTZ R52, R29, R128.reuse, R129.reuse ;  /* 0x000000801d347223 */ /* 0x180fe20000010081 */
[----:B------:R-:W-:Y:S01]  /*5010*/  LOP3.LUT P0, RZ, R137, 0xff0000, RZ, 0xc0, !PT ;  /* 0x00ff000089ff7812 */ /* 0x000fe2000780c0ff */
[----:B------:R-:W-:Y:S02]  /*5020*/  FFMA.FTZ R55, R185, R128, R129 ;  /* 0x00000080b9377223 */ /* 0x000fe40000010081 */
[----:B------:R-:W-:Y:S02]  /*5030*/  FADD.FTZ R52, R154, -R52 ;  /* 0x800000349a347221 */ /* 0x000fe40000010000 */
[----:B------:R-:W-:Y:S02]  /*5040*/  FADD.FTZ R55, R186, -R55 ;  /* 0x80000037ba377221 */ /* 0x000fe40000010000 */
[C---:B-----5:R-:W-:Y:S02]  /*5050*/  FFMA.FTZ R54, R3.reuse, R52, R94 ;  /* 0x0000003403367223 */ /* 0x060fe4000001005e */
[----:B------:R-:W-:-:S02]  /*5060*/  FFMA.FTZ R55, R3, R55, R95 ;  /* 0x0000003703377223 */ /* 0x000fc4000001005f */
        /* <DEDUP_REMOVED lines=16> */
[----:B------:R-:W-:Y:S01]  /*5170*/  F2FP.BF16.F32.PACK_AB R127, R53, R127 ;  /* 0x0000007f357f723e */ /* 0x000fe200000010ff */
[----:B------:R-:W-:Y:S02]  /*5180*/  FFMA.FTZ R53, R169, R128, R129 ;  /* 0x00000080a9357223 */ /* 0x000fe40000010081 */
[----:B------:R-:W-:Y:S02]  /*5190*/  FMUL.FTZ R85, R52, UR13 ;  /* 0x0000000d34557c20 */ /* 0x000fe40008410000 */
[----:B------:R-:W-:-:S03]  /*51a0*/  FADD.FTZ R53, R170, -R53 ;  /* 0x80000035aa357221 */ /* 0x000fc60000010000 */
[----:B------:R-:W-:Y:S01]  /*51b0*/  FSEL R86, R85, RZ, P0 ;  /* 0x000000ff55567208 */ /* 0x000fe20000000000 */
[----:B------:R-:W-:Y:S01]  /*51c0*/  FFMA.FTZ R53, R3, R53, R93 ;  /* 0x0000003503357223 */ /* 0x000fe2000001005d */
        /* <DEDUP_REMOVED lines=45> */
.L_x_2367:
        /* <DEDUP_REMOVED lines=15> */
.L_x_2363:
[----:B------:R-:W-:Y:S05]  /*5590*/  BSYNC.RECONVERGENT B1 ;  /* 0x0000000000017941 */ /* 0x000fea0003800200 */
.L_x_2362:
        /* <DEDUP_REMOVED lines=11> */
[-CC-:B------:R-:W-:Y:S01]  /*5650*/  FFMA.FTZ R52, R28, R128.reuse, R129.reuse ;  /* 0x000000801c347223 */ /* 0x180fe20000010081 */
[----:B------:R-:W-:Y:S01]  /*5660*/  LOP3.LUT P6, RZ, R41, 0xff0000, RZ, 0xc0, !PT ;  /* 0x00ff000029ff7812 */ /* 0x000fe200078cc0ff */
[----:B------:R-:W-:Y:S02]  /*5670*/  FFMA.FTZ R55, R187, R128, R129 ;  /* 0x00000080bb377223 */ /* 0x000fe40000010081 */
[----:B------:R-:W-:Y:S02]  /*5680*/  FADD.FTZ R52, R151, -R52 ;  /* 0x8000003497347221 */ /* 0x000fe40000010000 */
[----:B------:R-:W-:Y:S02]  /*5690*/  FADD.FTZ R55, R188, -R55 ;  /* 0x80000037bc377221 */ /* 0x000fe40000010000 */
[C---:B-----5:R-:W-:Y:S02]  /*56a0*/  FFMA.FTZ R54, R3.reuse, R52, R46 ;  /* 0x0000003403367223 */ /* 0x060fe4000001002e */
[----:B------:R-:W-:-:S02]  /*56b0*/  FFMA.FTZ R55, R3, R55, R47 ;  /* 0x0000003703377223 */ /* 0x000fc4000001002f */
[----:B0-----:R-:W-:Y:S02]  /*56c0*/  FMUL.FTZ R87, R54, UR13 ;  /* 0x0000000d36577c20 */ /* 0x001fe40008410000 */
        /* <DEDUP_REMOVED lines=67> */
.L_x_2376:
[-CC-:B0-----:R-:W-:Y:S01]  /*5b00*/  FFMA.FTZ R84, R28, R128.reuse, R129.reuse ;  /* 0x000000801c547223 */ /* 0x181fe20000010081 */
        /* <DEDUP_REMOVED lines=74> */
.L_x_2375:
        /* <DEDUP_REMOVED lines=8> */
[C---:B-----5:R-:W-:Y:S02]  /*6030*/  FMUL.FTZ R54, R3.reuse, R52 ;  /* 0x0000003403367220 */ /* 0x060fe40000410000 */
[----:B------:R-:W-:-:S02]  /*6040*/  FMUL.FTZ R55, R3, R55 ;  /* 0x0000003703377220 */ /* 0x000fc40000410000 */
        /* <DEDUP_REMOVED lines=68> */
.L_x_2378:
        /* <DEDUP_REMOVED lines=75> */
.L_x_2374:
        /* <DEDUP_REMOVED lines=60> */
.L_x_2380:
        /* <DEDUP_REMOVED lines=54> */
.L_x_2379:
        /* <DEDUP_REMOVED lines=57> */
.L_x_2381:
        /* <DEDUP_REMOVED lines=53> */
.L_x_2377:
        /* <DEDUP_REMOVED lines=15> */
.L_x_2373:
[----:B------:R-:W-:Y:S05]  /*7830*/  BSYNC.RECONVERGENT B1 ;  /* 0x0000000000017941 */ /* 0x000fea0003800200 */
.L_x_2372:
        /* <DEDUP_REMOVED lines=13> */
[----:B------:R-:W-:Y:S01]  /*7910*/  LOP3.LUT P6, RZ, R37, 0xff0000, RZ, 0xc0, !PT ;  /* 0x00ff000025ff7812 */ /* 0x000fe200078cc0ff */
[----:B------:R-:W-:Y:S02]  /*7920*/  FFMA.FTZ R55, R189, R128, R129 ;  /* 0x00000080bd377223 */ /* 0x000fe40000010081 */
[----:B------:R-:W-:Y:S02]  /*7930*/  FADD.FTZ R52, R148, -R52 ;  /* 0x8000003494347221 */ /* 0x000fe40000010000 */
[----:B------:R-:W-:Y:S02]  /*7940*/  FADD.FTZ R55, R190, -R55 ;  /* 0x80000037be377221 */ /* 0x000fe40000010000 */
[C---:B-----5:R-:W-:Y:S02]  /*7950*/  FFMA.FTZ R54, R3.reuse, R52, R106 ;  /* 0x0000003403367223 */ /* 0x060fe4000001006a */
[----:B------:R-:W-:-:S02]  /*7960*/  FFMA.FTZ R55, R3, R55, R107 ;  /* 0x0000003703377223 */ /* 0x000fc4000001006b */
[----:B01----:R-:W-:Y:S02]  /*7970*/  FMUL.FTZ R87, R54, UR13 ;  /* 0x0000000d36577c20 */ /* 0x003fe40008410000 */
        /* <DEDUP_REMOVED lines=67> */
.L_x_2386:
[-CC-:B01----:R-:W-:Y:S01]  /*7db0*/  FFMA.FTZ R84, R27, R128.reuse, R129.reuse ;  /* 0x000000801b547223 */ /* 0x183fe20000010081 */
        /* <DEDUP_REMOVED lines=59> */
[----:B------:R-:W-:Y:S02]  /*8170*/  FFMA.FTZ R84, R3, R84, R101 ;  /* 0x0000005403547223 */ /* 0x000fe40000010065 */
        /* <DEDUP_REMOVED lines=14> */
.L_x_2385:
[----:B01----:R-:W0:Y:S02]  /*8260*/  LDC.64 R84, c[0x0][0x478] ;  /* 0x00011e00ff547b82 */ /* 0x003e240000000a00 */
[----:B0-----:R-:W-:-:S04]  /*8270*/  ISETP.NE.U32.AND P1, PT, R84, RZ, PT ;  /* 0x000000ff5400720c */ /* 0x001fc80003f25070 */
[----:B------:R-:W-:-:S13]  /*8280*/  ISETP.NE.AND.EX P1, PT, R85, RZ, PT, P1 ;  /* 0x000000ff5500720c */ /* 0x000fda0003f25310 */
[----:B------:R-:W-:Y:S05]  /*8290*/  @!P1 BRA `(.L_x_2388) ;  /* 0x00000004002c9947 */ /* 0x000fea0003800000 */
        /* <DEDUP_REMOVED lines=75> */
.L_x_2388:
        /* <DEDUP_REMOVED lines=75> */
.L_x_2384:
        /* <DEDUP_REMOVED lines=61> */
.L_x_2390:
        /* <DEDUP_REMOVED lines=54> */
.L_x_2389:
        /* <DEDUP_REMOVED lines=58> */
.L_x_2391:
        /* <DEDUP_REMOVED lines=53> */
.L_x_2387:
        /* <DEDUP_REMOVED lines=11> */
.L_x_2383:
[----:B------:R-:W-:Y:S05]  /*9ad0*/  BSYNC.RECONVERGENT B1 ;  /* 0x0000000000017941 */ /* 0x000fea0003800200 */
.L_x_2382:
        /* <DEDUP_REMOVED lines=13> */
[----:B------:R-:W-:Y:S01]  /*9bb0*/  FFMA.FTZ R54, R30, R128, R129 ;  /* 0x000000801e367223 */ /* 0x000fe20000010081 */
[----:B------:R-:W-:Y:S02]  /*9bc0*/  ISETP.GE.U32.AND P2, PT, R140, RZ, PT ;  /* 0x000000ff8c00720c */ /* 0x000fe40003f46070 */
[----:B------:R-:W-:Y:S01]  /*9bd0*/  FADD.FTZ R55, R192, -R55 ;  /* 0x80000037c0377221 */ /* 0x000fe20000010000 */
[----:B------:R-:W-:Y:S01]  /*9be0*/  FADD.FTZ R54, R33, -R54 ;  /* 0x8000003621367221 */ /* 0x000fe20000010000 */
[----:B------:R-:W-:Y:S02]  /*9bf0*/  ISETP.GE.U32.AND.EX P2, PT, R141, 0x1000000, PT, P2 ;  /* 0x010000008d00780c */ /* 0x000fe40003f46120 */
[C---:B-----5:R-:W-:Y:S01]  /*9c00*/  FFMA.FTZ R55, R3.reuse, R55, R115 ;  /* 0x0000003703377223 */ /* 0x060fe20000010073 */
[----:B------:R-:W-:Y:S01]  /*9c10*/  FFMA.FTZ R54, R3, R54, R114 ;  /* 0x0000003603367223 */ /* 0x000fe20000010072 */
[----:B------:R-:W-:-:S02]  /*9c20*/  LOP3.LUT P6, RZ, R141, 0xff0000, RZ, 0xc0, !PT ;  /* 0x00ff00008dff7812 */ /* 0x000fc400078cc0ff */
[----:B------:R-:W-:Y:S01]  /*9c30*/  FMUL.FTZ R53, R55, UR13 ;  /* 0x0000000d37357c20 */ /* 0x000fe20008410000 */
[----:B------:R-:W-:-:S04]  /*9c40*/  FMUL.FTZ R127, R54, UR13 ;  /* 0x0000000d367f7c20 */ /* 0x000fc80008410000 */
[----:B------:R-:W-:Y:S02]  /*9c50*/  FSEL R52, R53, RZ, P2 ;  /* 0x000000ff35347208 */ /* 0x000fe40001000000 */
[----:B------:R-:W-:Y:S02]  /*9c60*/  ISETP.GE.U32.AND P2, PT, R142, RZ, PT ;  /* 0x000000ff8e00720c */ /* 0x000fe40003f46070 */
[----:B012---:R-:W-:Y:S02]  /*9c70*/  FSEL R87, R127, RZ, P6 ;  /* 0x000000ff7f577208 */ /* 0x007fe40003000000 */
        /* <DEDUP_REMOVED lines=61> */
.L_x_2396:
[-CC-:B012---:R-:W-:Y:S01]  /*a050*/  FFMA.FTZ R84, R30, R128.reuse, R129.reuse ;  /* 0x000000801e547223 */ /* 0x187fe20000010081 */
[----:B------:R-:W-:Y:S01]  /*a060*/  FFMA.FTZ R85, R191, R128, R129 ;  /* 0x00000080bf557223 */ /* 0x000fe20000010081 */
[----:B-----5:R-:W-:Y:S02]  /*a070*/  LOP3.LUT P6, RZ, R143, 0xff0000, RZ, 0xc0, !PT ;  /* 0x00ff00008fff7812 */ /* 0x020fe400078cc0ff */
[----:B------:R-:W-:Y:S01]  /*a080*/  FADD.FTZ R84, R33, -R84 ;  /* 0x8000005421547221 */ /* 0x000fe20000010000 */
[----:B------:R-:W-:Y:S01]  /*a090*/  FADD.FTZ R85, R192, -R85 ;  /* 0x80000055c0557221 */ /* 0x000fe20000010000 */
[----:B------:R-:W-:Y:S02]  /*a0a0*/  LOP3.LUT P2, RZ, R141, 0xff0000, RZ, 0xc0, !PT ;  /* 0x00ff00008dff7812 */ /* 0x000fe4000784c0ff */
[C---:B------:R-:W-:Y:S01]  /*a0b0*/  FFMA.FTZ R84, R3.reuse, R84, R114 ;  /* 0x0000005403547223 */ /* 0x040fe20000010072 */
[----:B------:R-:W-:-:S03]  /*a0c0*/  FFMA.FTZ R85, R3, R85, R115 ;  /* 0x0000005503557223 */ /* 0x000fc60000010073 */
        /* <DEDUP_REMOVED lines=18> */
[C---:B------:R-:W-:Y:S01]  /*a1f0*/  FFMA.FTZ R85, R3.reuse, R85, R112 ;  /* 0x0000005503557223 */ /* 0x040fe20000010070 */
[----:B------:R-:W-:-:S03]  /*a200*/  FFMA.FTZ R84, R3, R84, R113 ;  /* 0x0000005403547223 */ /* 0x000fc60000010071 */
        /* <DEDUP_REMOVED lines=15> */
[----:B------:R-:W-:Y:S02]  /*a300*/  LOP3.LUT P2, RZ, R140, 0xff0000, RZ, 0xc0, !PT ;  /* 0x00ff00008cff7812 */ /* 0x000fe4000784c0ff */
        /* <DEDUP_REMOVED lines=11> */
[--C-:B------:R-:W-:Y:S01]  /*a3c0*/  FFMA.FTZ R124, R6, R128, R129.reuse ;  /* 0x00000080067c7223 */ /* 0x100fe20000010081 */
[----:B------:R-:W-:Y:S01]  /*a3d0*/  F2FP.BF16.F32.PACK_AB R125, R125, R84 ;  /* 0x000000547d7d723e */ /* 0x000fe200000010ff */
[----:B------:R-:W-:Y:S01]  /*a3e0*/  FFMA.FTZ R84, R32, R128, R129 ;  /* 0x0000008020547223 */ /* 0x000fe20000010081 */
[----:B------:R-:W-:Y:S01]  /*a3f0*/  LOP3.LUT P2, RZ, R142, 0xff00, RZ, 0xc0, !PT ;  /* 0x0000ff008eff7812 */ /* 0x000fe2000784c0ff */
[----:B------:R-:W-:Y:S01]  /*a400*/  FADD.FTZ R124, R13, -R124 ;  /* 0x8000007c0d7c7221 */ /* 0x000fe20000010000 */
[----:B------:R-:W-:Y:S01]  /*a410*/  LOP3.LUT P6, RZ, R140, 0xff00, RZ, 0xc0, !PT ;  /* 0x0000ff008cff7812 */ /* 0x000fe200078cc0ff */
[----:B------:R-:W-:Y:S02]  /*a420*/  FADD.FTZ R84, R31, -R84 ;  /* 0x800000541f547221 */ /* 0x000fe40000010000 */
[C---:B------:R-:W-:Y:S02]  /*a430*/  FFMA.FTZ R130, R3.reuse, R124, R108 ;  /* 0x0000007c03827223 */ /* 0x040fe4000001006c */
[----:B------:R-:W-:-:S02]  /*a440*/  FFMA.FTZ R84, R3, R84, R109 ;  /* 0x0000005403547223 */ /* 0x000fc4000001006d */
        /* <DEDUP_REMOVED lines=11> */
.L_x_2395:
[----:B012---:R-:W0:Y:S02]  /*a500*/  LDC.64 R84, c[0x0][0x478] ;  /* 0x00011e00ff547b82 */ /* 0x007e240000000a00 */
        /* <DEDUP_REMOVED lines=78> */
.L_x_2398:
        /* <DEDUP_REMOVED lines=75> */
.L_x_2394:
        /* <DEDUP_REMOVED lines=33> */
[--C-:B------:R-:W-:Y:S01]  /*b0b0*/  FFMA.FTZ R98, R14, R128, R129.reuse ;  /* 0x000000800e627223 */ /* 0x100fe20000010081 */
[----:B------:R-:W-:Y:S01]  /*b0c0*/  F2FP.BF16.F32.PACK_AB R126, R97, R96 ;  /* 0x00000060617e723e */ /* 0x000fe200000010ff */
[-CC-:B------:R-:W-:Y:S01]  /*b0d0*/  FFMA.FTZ R96, R6, R128.reuse, R129.reuse ;  /* 0x0000008006607223 */ /* 0x180fe20000010081 */
[-CC-:B------:R-:W-:Y:S01]  /*b0e0*/  FFMA.FTZ R97, R32, R128.reuse, R129.reuse ;  /* 0x0000008020617223 */ /* 0x180fe20000010081 */
[----:B------:R-:W-:Y:S01]  /*b0f0*/  FADD.FTZ R98, R21, -R98 ;  /* 0x8000006215627221 */ /* 0x000fe20000010000 */
[----:B------:R-:W-:Y:S01]  /*b100*/  FFMA.FTZ R99, R164, R128, R129 ;  /* 0x00000080a4637223 */ /* 0x000fe20000010081 */
[----:B------:R-:W-:Y:S01]  /*b110*/  FADD.FTZ R96, R13, -R96 ;  /* 0x800000600d607221 */ /* 0x000fe20000010000 */
[----:B------:R-:W-:Y:S01]  /*b120*/  FADD.FTZ R97, R31, -R97 ;  /* 0x800000611f617221 */ /* 0x000fe20000010000 */
[----:B------:R-:W-:Y:S01]  /*b130*/  FFMA.FTZ R98, R3, R98, R110 ;  /* 0x0000006203627223 */ /* 0x000fe2000001006e */
        /* <DEDUP_REMOVED lines=19> */
.L_x_2400:
        /* <DEDUP_REMOVED lines=8> */
[C---:B------:R-:W-:Y:S01]  /*b2f0*/  FFMA.FTZ R124, R3.reuse, R124, R114 ;  /* 0x0000007c037c7223 */ /* 0x040fe20000010072 */
[----:B------:R-:W-:Y:S01]  /*b300*/  FFMA.FTZ R125, R3, R125, R115 ;  /* 0x0000007d037d7223 */ /* 0x000fe20000010073 */
[----:B------:R-:W-:Y:S01]  /*b310*/  ISETP.GE.U32.AND.EX P2, PT, R143, 0x1000000, PT, P2 ;  /* 0x010000008f00780c */ /* 0x000fe20003f46120 */
[----:B------:R-:W-:Y:S01]  /*b320*/  FFMA.FTZ R130, R3, R130, R109 ;  /* 0x0000008203827223 */ /* 0x000fe2000001006d */
        /* <DEDUP_REMOVED lines=42> */
.L_x_2399:
        /* <DEDUP_REMOVED lines=38> */
[----:B------:R-:W-:Y:S01]  /*b830*/  FMUL.FTZ R98, R3, R98 ;  /* 0x0000006203627220 */ /* 0x000fe20000410000 */
        /* <DEDUP_REMOVED lines=19> */
.L_x_2401:
        /* <DEDUP_REMOVED lines=53> */
.L_x_2397:
        /* <DEDUP_REMOVED lines=11> */
.L_x_2393:
[----:B------:R-:W-:Y:S05]  /*bd70*/  BSYNC.RECONVERGENT B1 ;  /* 0x0000000000017941 */ /* 0x000fea0003800200 */
.L_x_2392:
        /* <DEDUP_REMOVED lines=21> */
[----:B0123--:R-:W-:Y:S01]  /*bed0*/  FMUL.FTZ R87, R55, UR13 ;  /* 0x0000000d37577c20 */ /* 0x00ffe20008410000 */
[----:B------:R-:W-:Y:S01]  /*bee0*/  FMUL.FTZ R52, R54, UR13 ;  /* 0x0000000d36347c20 */ /* 0x000fe20008410000 */
[----:B------:R-:W-:-:S03]  /*bef0*/  ISETP.GE.U32.AND P5, PT, R144, RZ, PT ;  /* 0x000000ff9000720c */ /* 0x000fc60003fa6070 */
[----:B------:R-:W-:Y:S02]  /*bf00*/  FSEL R127, R87, RZ, P2 ;  /* 0x000000ff577f7208 */ /* 0x000fe40001000000 */
[----:B------:R-:W-:Y:S02]  /*bf10*/  LOP3.LUT P2, RZ, R147, 0xff0000, RZ, 0xc0, !PT ;  /* 0x00ff000093ff7812 */ /* 0x000fe4000784c0ff */
[C---:B------:R-:W-:Y:S02]  /*bf20*/  FSEL R53, R52.reuse, RZ, P6 ;  /* 0x000000ff34357208 */ /* 0x040fe40003000000 */
[----:B------:R-:W-:Y:S02]  /*bf30*/  ISETP.GE.U32.AND.EX P5, PT, R145, 0x1000000, PT, P5 ;  /* 0x010000009100780c */ /* 0x000fe40003fa6150 */
[----:B------:R-:W-:Y:S02]  /*bf40*/  FSEL R52, R52, RZ, P2 ;  /* 0x000000ff34347208 */ /* 0x000fe40001000000 */
[----:B------:R-:W-:-:S02]  /*bf50*/  FSEL R87, R87, RZ, P5 ;  /* 0x000000ff57577208 */ /* 0x000fc40002800000 */
        /* <DEDUP_REMOVED lines=9> */
[C---:B------:R-:W-:Y:S02]  /*bff0*/  FFMA.FTZ R52, R3.reuse, R52, R120 ;  /* 0x0000003403347223 */ /* 0x040fe40000010078 */
[----:B------:R-:W-:-:S02]  /*c000*/  FFMA.FTZ R53, R3, R53, R121 ;  /* 0x0000003503357223 */ /* 0x000fc40000010079 */
[----:B------:R-:W-:Y:S02]  /*c010*/  FMUL.FTZ R86, R52, UR13 ;  /* 0x0000000d34567c20 */ /* 0x000fe40008410000 */
[----:B------:R-:W-:-:S03]  /*c020*/  FMUL.FTZ R85, R53, UR13 ;  /* 0x0000000d35557c20 */ /* 0x000fc60008410000 */
[C---:B------:R-:W-:Y:S02]  /*c030*/  FSEL R84, R86.reuse, RZ, P6 ;  /* 0x000000ff56547208 */ /* 0x040fe40003000000 */
[----:B------:R-:W-:Y:S02]  /*c040*/  LOP3.LUT P6, RZ, R147, 0xff00, RZ, 0xc0, !PT ;  /* 0x0000ff0093ff7812 */ /* 0x000fe400078cc0ff */
[C---:B------:R-:W-:Y:S02]  /*c050*/  FSEL R96, R85.reuse, RZ, P2 ;  /* 0x000000ff55607208 */ /* 0x040fe40001000000 */
[----:B------:R-:W-:Y:S02]  /*c060*/  FSEL R85, R85, RZ, P6 ;  /* 0x000000ff55557208 */ /* 0x000fe40003000000 */
[----:B------:R-:W-:Y:S02]  /*c070*/  FSEL R86, R86, RZ, P5 ;  /* 0x000000ff56567208 */ /* 0x000fe40002800000 */
[----:B------:R-:W-:Y:S01]  /*c080*/  F2FP.BF16.F32.PACK_AB R126, R85, R84 ;  /* 0x00000054557e723e */ /* 0x000fe200000010ff */
[-CC-:B------:R-:W-:Y:S01]  /*c090*/  FFMA.FTZ R85, R159, R128.reuse, R129.reuse ;  /* 0x000000809f557223 */ /* 0x180fe20000010081 */
[----:B------:R-:W-:Y:S01]  /*c0a0*/  FFMA.FTZ R84, R181, R128, R129 ;  /* 0x00000080b5547223 */ /* 0x000fe20000010081 */
[----:B------:R-:W-:-:S02]  /*c0b0*/  LOP3.LUT P6, RZ, R146, 0xff0000, RZ, 0xc0, !PT ;  /* 0x00ff000092ff7812 */ /* 0x000fc400078cc0ff */
[----:B------:R-:W-:Y:S01]  /*c0c0*/  FADD.FTZ R85, R158, -R85 ;  /* 0x800000559e557221 */ /* 0x000fe20000010000 */
[----:B------:R-:W-:Y:S01]  /*c0d0*/  FADD.FTZ R84, R182, -R84 ;  /* 0x80000054b6547221 */ /* 0x000fe20000010000 */
[----:B------:R-:W-:Y:S02]  /*c0e0*/  F2FP.BF16.F32.PACK_AB R86, R96, R86 ;  /* 0x000000566056723e */ /* 0x000fe400000010ff */
[C---:B------:R-:W-:Y:S01]  /*c0f0*/  FFMA.FTZ R98, R3.reuse, R85, R118 ;  /* 0x0000005503627223 */ /* 0x040fe20000010076 */
[----:B------:R-:W-:Y:S01]  /*c100*/  FFMA.FTZ R99, R3, R84, R119 ;  /* 0x0000005403637223 */ /* 0x000fe20000010077 */
[----:B------:R-:W-:Y:S02]  /*c110*/  LOP3.LUT P2, RZ, R144, 0xff000000, RZ, 0xc0, !PT ;  /* 0xff00000090ff7812 */ /* 0x000fe4000784c0ff */
[----:B------:R-:W-:Y:S01]  /*c120*/  FMUL.FTZ R85, R98, UR13 ;  /* 0x0000000d62557c20 */ /* 0x000fe20008410000 */
[----:B------:R-:W-:Y:S01]  /*c130*/  FMUL.FTZ R96, R99, UR13 ;  /* 0x0000000d63607c20 */ /* 0x000fe20008410000 */
[----:B------:R-:W-:-:S03]  /*c140*/  LOP3.LUT P5, RZ, R144, 0xff0000, RZ, 0xc0, !PT ;  /* 0x00ff000090ff7812 */ /* 0x000fc600078ac0ff */
        /* <DEDUP_REMOVED lines=8> */
[----:B------:R-:W-:-:S02]  /*c1d0*/  F2FP.BF16.F32.PACK_AB R85, R97, R85 ;  /* 0x000000556155723e */ /* 0x000fc400000010ff */
[----:B------:R-:W-:Y:S01]  /*c1e0*/  FADD.FTZ R84, R180, -R84 ;  /* 0x80000054b4547221 */ /* 0x000fe20000010000 */
[----:B------:R-:W-:Y:S01]  /*c1f0*/  FADD.FTZ R96, R160, -R96 ;  /* 0x80000060a0607221 */ /* 0x000fe20000010000 */
[----:B------:R-:W-:Y:S02]  /*c200*/  LOP3.LUT P6, RZ, R146, 0xff00, RZ, 0xc0, !PT ;  /* 0x0000ff0092ff7812 */ /* 0x000fe400078cc0ff */
[C---:B------:R-:W-:Y:S01]  /*c210*/  FFMA.FTZ R97, R3.reuse, R84, R117 ;  /* 0x0000005403617223 */ /* 0x040fe20000010075 */
[----:B------:R-:W-:Y:S01]  /*c220*/  FFMA.FTZ R96, R3, R96, R116 ;  /* 0x0000006003607223 */ /* 0x000fe20000010074 */
[----:B------:R-:W-:Y:S02]  /*c230*/  LOP3.LUT P5, RZ, R144, 0xff, RZ, 0xc0, !PT ;  /* 0x000000ff90ff7812 */ /* 0x000fe400078ac0ff */
[----:B------:R-:W-:Y:S01]  /*c240*/  FMUL.FTZ R84, R97, UR13 ;  /* 0x0000000d61547c20 */ /* 0x000fe20008410000 */
[----:B------:R-:W-:Y:S01]  /*c250*/  FMUL.FTZ R124, R96, UR13 ;  /* 0x0000000d607c7c20 */ /* 0x000fe20008410000 */
[----:B------:R-:W-:-:S03]  /*c260*/  LOP3.LUT P2, RZ, R144, 0xff00, RZ, 0xc0, !PT ;  /* 0x0000ff0090ff7812 */ /* 0x000fc6000784c0ff */
        /* <DEDUP_REMOVED lines=8> */
.L_x_2406:
[-CC-:B0123--:R-:W-:Y:S01]  /*c2f0*/  FFMA.FTZ R84, R155, R128.reuse, R129.reuse ;  /* 0x000000809b547223 */ /* 0x18ffe20000010081 */
[----:B------:R-:W-:Y:S01]  /*c300*/  FFMA.FTZ R85, R193, R128, R129 ;  /* 0x00000080c1557223 */ /* 0x000fe20000010081 */
[----:B------:R-:W-:Y:S02]  /*c310*/  LOP3.LUT P6, RZ, R147, 0xff0000, RZ, 0xc0, !PT ;  /* 0x00ff000093ff7812 */ /* 0x000fe400078cc0ff */
[----:B------:R-:W-:Y:S01]  /*c320*/  FADD.FTZ R84, R163, -R84 ;  /* 0x80000054a3547221 */ /* 0x000fe20000010000 */
[----:B------:R-:W-:Y:S01]  /*c330*/  FADD.FTZ R85, R194, -R85 ;  /* 0x80000055c2557221 */ /* 0x000fe20000010000 */
[----:B------:R-:W-:Y:S02]  /*c340*/  ISETP.GE.U32.AND P5, PT, R144, RZ, PT ;  /* 0x000000ff9000720c */ /* 0x000fe40003fa6070 */
[C---:B-----5:R-:W-:Y:S01]  /*c350*/  FFMA.FTZ R87, R3.reuse, R84, R122 ;  /* 0x0000005403577223 */ /* 0x060fe2000001007a */
[----:B------:R-:W-:Y:S01]  /*c360*/  FFMA.FTZ R85, R3, R85, R123 ;  /* 0x0000005503557223 */ /* 0x000fe2000001007b */
        /* <DEDUP_REMOVED lines=19> */
[----:B------:R-:W-:-:S02]  /*c4a0*/  FFMA.FTZ R86, R3, R86, R120 ;  /* 0x0000005603567223 */ /* 0x000fc40000010078 */
[----:B------:R-:W-:Y:S02]  /*c4b0*/  FFMA.FTZ R85, R3, R85, R121 ;  /* 0x0000005503557223 */ /* 0x000fe40000010079 */
        /* <DEDUP_REMOVED lines=14> */
[C---:B------:R-:W-:Y:S01]  /*c5a0*/  FFMA.FTZ R85, R3.reuse, R85, R118 ;  /* 0x0000005503557223 */ /* 0x040fe20000010076 */
[----:B------:R-:W-:Y:S01]  /*c5b0*/  FFMA.FTZ R84, R3, R84, R119 ;  /* 0x0000005403547223 */ /* 0x000fe20000010077 */
        /* <DEDUP_REMOVED lines=15> */
[----:B------:R-:W-:Y:S01]  /*c6b0*/  LOP3.LUT P5, RZ, R144, 0xff, RZ, 0xc0, !PT ;  /* 0x000000ff90ff7812 */ /* 0x000fe200078ac0ff */
        /* <DEDUP_REMOVED lines=14> */
.L_x_2405:
        /* <DEDUP_REMOVED lines=31> */
[C---:B------:R-:W-:Y:S02]  /*c990*/  FMUL.FTZ R52, R3.reuse, R52 ;  /* 0x0000003403347220 */ /* 0x040fe40000410000 */
[----:B------:R-:W-:-:S02]  /*c9a0*/  FMUL.FTZ R53, R3, R53 ;  /* 0x0000003503357220 */ /* 0x000fc40000410000 */
        /* <DEDUP_REMOVED lines=14> */
[C---:B------:R-:W-:Y:S01]  /*ca90*/  FMUL.FTZ R98, R3.reuse, R85 ;  /* 0x0000005503627220 */ /* 0x040fe20000410000 */
[----:B------:R-:W-:Y:S01]  /*caa0*/  FMUL.FTZ R99, R3, R84 ;  /* 0x0000005403637220 */ /* 0x000fe20000410000 */
        /* <DEDUP_REMOVED lines=16> */
[C---:B------:R-:W-:Y:S01]  /*cbb0*/  FMUL.FTZ R97, R3.reuse, R84 ;  /* 0x0000005403617220 */ /* 0x040fe20000410000 */
[----:B------:R-:W-:Y:S01]  /*cbc0*/  FMUL.FTZ R96, R3, R96 ;  /* 0x0000006003607220 */ /* 0x000fe20000410000 */
        /* <DEDUP_REMOVED lines=12> */
.L_x_2408:
        /* <DEDUP_REMOVED lines=75> */
.L_x_2404:
        /* <DEDUP_REMOVED lines=61> */
.L_x_2410:
        /* <DEDUP_REMOVED lines=54> */
.L_x_2409:
        /* <DEDUP_REMOVED lines=58> */
.L_x_2411:
        /* <DEDUP_REMOVED lines=53> */
.L_x_2407:
        /* <DEDUP_REMOVED lines=10> */
.L_x_2403:
[----:B------:R-:W-:Y:S05]  /*e000*/  BSYNC.RECONVERGENT B1 ;  /* 0x0000000000017941 */ /* 0x000fea0003800200 */
.L_x_2402:
[----:B----45:R-:W4:Y:S02]  /*e010*/  LDC.64 R2, c[0x0][0x380] ;  /* 0x0000e000ff027b82 */ /* 0x030f240000000a00 */
[----:B----4-:R-:W-:-:S04]  /*e020*/  LEA R215, R2, R215, 0x2 ;  /* 0x000000d702d77211 */ /* 0x010fc800078e10ff */
[----:B------:R-:W-:-:S13]  /*e030*/  ISETP.GE.AND P0, PT, R215, R3, PT ;  /* 0x00000003d700720c */ /* 0x000fda0003f06270 */
[----:B------:R-:W-:Y:S05]  /*e040*/  @!P0 BRA `(.L_x_2412) ;  /* 0xffffff2c00488947 */ /* 0x000fea000383ffff */
.L_x_2350:
[----:B------:R-:W-:Y:S05]  /*e050*/  BSYNC B0 ;  /* 0x0000000000007941 */ /* 0x000fea0003800000 */
.L_x_2349:
[----:B0123--:R-:W2:Y:S01]  /*e060*/  LDL.LU R124, [R1+0x50] ;  /* 0x00005000017c7983 */ /* 0x00fea20000300800 */
[----:B------:R-:W-:Y:S01]  /*e070*/  MOV R2, 0x400 ;  /* 0x0000040000027802 */ /* 0x000fe20000000f00 */
[----:B------:R-:W-:Y:S05]  /*e080*/  WARPSYNC.ALL ;  /* 0x0000000000007948 */ /* 0x000fea0003800000 */
[----:B------:R-:W0:Y:S01]  /*e090*/  S2R R52, SR_TID.X ;  /* 0x0000000000347919 */ /* 0x000e220000002100 */
        /* <DEDUP_REMOVED lines=23> */
[----:B------:R-:W5:Y:S04]  /*e210*/  LDS R14, [R6+0x1600] ;  /* 0x00160000060e7984 */ /* 0x000f680000000800 */
        /* <DEDUP_REMOVED lines=13> */
[----:B-----5:R-:W-:-:S03]  /*e2f0*/  FADD.FTZ R3, R3, R14 ;  /* 0x0000000e03037221 */ /* 0x020fc60000010000 */
[----:B------:R-:W5:Y:S01]  /*e300*/  LDS R11, [R6+0xe00] ;  /* 0x000e0000060b7984 */ /* 0x000f620000000800 */
        /* <DEDUP_REMOVED lines=20> */
[----:B-----5:R-:W-:-:S03]  /*e450*/  FADD.FTZ R11, RZ, R11 ;  /* 0x0000000bff0b7221 */ /* 0x020fc60000010000 */
[----:B------:R-:W5:Y:S01]  /*e460*/  LDS R28, [R6+0x3200] ;  /* 0x00320000061c7984 */ /* 0x000f620000000800 */
        /* <DEDUP_REMOVED lines=20> */
[----:B-----5:R-:W-:-:S03]  /*e5b0*/  FADD.FTZ R9, R9, R28 ;  /* 0x0000001c09097221 */ /* 0x020fc60000010000 */
[----:B------:R-:W5:Y:S01]  /*e5c0*/  LDS R39, [R6+0x4800] ;  /* 0x0048000006277984 */ /* 0x000f620000000800 */
[----:B-1----:R-:W-:-:S03]  /*e5d0*/  FADD.FTZ R10, R10, R29 ;  /* 0x0000001d0a0a7221 */ /* 0x002fc60000010000 */
        /* <DEDUP_REMOVED lines=16> */
[----:B-----5:R-:W-:Y:S01]  /*e6e0*/  FADD.FTZ R39, R10, R39 ;  /* 0x000000270a277221 */ /* 0x020fe20000010000 */
[----:B------:R-:W-:Y:S01]  /*e6f0*/  LOP3.LUT R52, R52, 0x7f, RZ, 0x3c, !PT ;  /* 0x0000007f34347812 */ /* 0x000fe200078e3cff */
[----:B------:R-:W-:Y:S01]  /*e700*/  STS.128 [R0+0x10], R244 ;  /* 0x000010f400007388 */ /* 0x000fe20000000c00 */
[----:B------:R-:W-:Y:S01]  /*e710*/  IADD3.X R57, PT, PT, RZ, RZ, RZ, P0, !PT ;  /* 0x000000ffff397210 */ /* 0x000fe200007fe4ff */
[----:B-1----:R-:W-:Y:S01]  /*e720*/  FADD.FTZ R11, R11, R40 ;  /* 0x000000280b0b7221 */ /* 0x002fe20000010000 */
        /* <DEDUP_REMOVED lines=31> */
[----:B------:R-:W5:Y:S04]  /*e920*/  LDS R47, [R6+0x1800] ;  /* 0x00180000062f7984 */ /* 0x000f680000000800 */
[----:B------:R-:W5:Y:S04]  /*e930*/  LDS R44, [R6+0x200] ;  /* 0x00020000062c7984 */ /* 0x000f680000000800 */
[----:B------:R-:W5:Y:S04]  /*e940*/  LDS R51, [R6+0x2c00] ;  /* 0x002c000006337984 */ /* 0x000f680000000800 */
[----:B------:R-:W5:Y:S04]  /*e950*/  LDS R45, [R6+0x1600] ;  /* 0x00160000062d7984 */ /* 0x000f680000000800 */
[----:B------:R-:W5:Y:S04]  /*e960*/  LDS R55, [R6+0x4000] ;  /* 0x0040000006377984 */ /* 0x000f680000000800 */
[----:B------:R-:W5:Y:S01]  /*e970*/  LDS R49, [R6+0x2a00] ;  /* 0x002a000006317984 */ /* 0x000f620000000800 */
        /* <DEDUP_REMOVED lines=9> */
[----:B-----5:R-:W-:-:S03]  /*ea10*/  FADD.FTZ R0, R0, R47 ;  /* 0x0000002f00007221 */ /* 0x020fc60000010000 */
[----:B------:R3:W-:Y:S01]  /*ea20*/  @P0 STG.E desc[UR8][R2.64], R43 ;  /* 0x0000002b02000986 */ /* 0x0007e2000c101908 */
[----:B------:R-:W-:-:S03]  /*ea30*/  FADD.FTZ R44, RZ, R44 ;  /* 0x0000002cff2c7221 */ /* 0x000fc60000010000 */
[----:B------:R-:W-:Y:S01]  /*ea40*/  LDS R43, [R6+0x4200] ;  /* 0x00420000062b7984 */ /* 0x000fe20000000800 */
[----:B------:R-:W-:-:S03]  /*ea50*/  FADD.FTZ R0, R0, R51 ;  /* 0x0000003300007221 */ /* 0x000fc60000010000 */
[----:B------:R-:W-:Y:S01]  /*ea60*/  LDS R18, [R6+0x1e00] ;  /* 0x001e000006127984 */ /* 0x000fe20000000800 */
[----:B------:R-:W-:Y:S01]  /*ea70*/  FADD.FTZ R44, R44, R45 ;  /* 0x0000002d2c2c7221 */ /* 0x000fe20000010000 */
[----:B---3--:R-:W-:Y:S01]  /*ea80*/  @P0 IMAD.MOV.U32 R2, RZ, RZ, R54 ;  /* 0x000000ffff020224 */ /* 0x008fe200078e0036 */
[-C--:B------:R-:W-:Y:S01]  /*ea90*/  @P0 MOV R3, R57.reuse ;  /* 0x0000003900030202 */ /* 0x080fe20000000f00 */
[----:B------:R-:W-:Y:S01]  /*eaa0*/  LDS R45, [R6+0x4400] ;  /* 0x00440000062d7984 */ /* 0x000fe20000000800 */
[----:B------:R-:W-:Y:S01]  /*eab0*/  @P0 IADD3 R54, P3, PT, R54, 0x200, RZ ;  /* 0x0000020036360810 */ /* 0x000fe20007f7e0ff */
[----:B------:R-:W-:Y:S02]  /*eac0*/  FADD.FTZ R55, R0, R55 ;  /* 0x0000003700377221 */ /* 0x000fe40000010000 */
[----:B------:R-:W3:Y:S01]  /*ead0*/  LDS R0, [R6+0x600] ;  /* 0x0006000006007984 */ /* 0x000ee20000000800 */
[----:B------:R-:W-:Y:S01]  /*eae0*/  FADD.FTZ R44, R44, R49 ;  /* 0x000000312c2c7221 */ /* 0x000fe20000010000 */
[----:B------:R-:W-:-:S02]  /*eaf0*/  @P0 IADD3.X R57, PT, PT, RZ, R57, RZ, P3, !PT ;  /* 0x00000039ff390210 */ /* 0x000fc40001ffe4ff */
[----:B------:R4:W-:Y:S01]  /*eb00*/  @P0 STG.E desc[UR8][R2.64], R33 ;  /* 0x0000002102000986 */ /* 0x0009e2000c101908 */
[----:B0-----:R-:W-:Y:S01]  /*eb10*/  FADD.FTZ R53, R44, R53 ;  /* 0x000000352c357221 */ /* 0x001fe20000010000 */
[----:B------:R-:W-:Y:S02]  /*eb20*/  @P1 MOV R4, R54 ;  /* 0x0000003600041202 */ /* 0x000fe40000000f00 */
[----:B------:R-:W0:Y:S01]  /*eb30*/  LDS R33, [R6+0x2e00] ;  /* 0x002e000006217984 */ /* 0x000e220000000800 */
[----:B------:R-:W-:Y:S02]  /*eb40*/  @P1 IADD3 R54, P2, PT, R54, 0x200, RZ ;  /* 0x0000020036361810 */ /* 0x000fe40007f5e0ff */
[-C--:B------:R-:W-:Y:S01]  /*eb50*/  @P1 MOV R5, R57.reuse ;  /* 0x0000003900051202 */ /* 0x080fe20000000f00 */
[----:B------:R-:W-:Y:S01]  /*eb60*/  LDS R20, [R6+0x3200] ;  /* 0x0032000006147984 */ /* 0x000fe20000000800 */
[----:B------:R-:W-:Y:S01]  /*eb70*/  @P1 IADD3.X R57, PT, PT, RZ, R57, RZ, P2, !PT ;  /* 0x00000039ff391210 */ /* 0x000fe200017fe4ff */
[----:B-1----:R-:W-:Y:S01]  /*eb80*/  FADD.FTZ R14, RZ, R14 ;  /* 0x0000000eff0e7221 */ /* 0x002fe20000010000 */
[----:B------:R-:W-:Y:S01]  /*eb90*/  ISETP.GE.U32.AND P3, PT, R52, 0x300, PT ;  /* 0x000003003400780c */ /* 0x000fe20003f66070 */
[----:B------:R-:W-:Y:S01]  /*eba0*/  LDS R22, [R6+0x4600] ;  /* 0x0046000006167984 */ /* 0x000fe20000000800 */
[----:B----4-:R-:W-:Y:S01]  /*ebb0*/  @P1 MOV R2, R56 ;  /* 0x0000003800021202 */ /* 0x010fe20000000f00 */
[----:B--2---:R-:W-:Y:S01]  /*ebc0*/  FADD.FTZ R14, R14, R25 ;  /* 0x000000190e0e7221 */ /* 0x004fe20000010000 */
[----:B------:R-:W-:Y:S01]  /*ebd0*/  @P1 IADD3 R56, P0, PT, R56, 0x200, RZ ;  /* 0x0000020038381810 */ /* 0x000fe20007f1e0ff */
[----:B------:R-:W1:Y:S01]  /*ebe0*/  LDS R16, [R6+0xc00] ;  /* 0x000c000006107984 */ /* 0x000e620000000800 */
[----:B------:R-:W-:-:S02]  /*ebf0*/  @P1 MOV R3, R59 ;  /* 0x0000003b00031202 */ /* 0x000fc40000000f00 */
[----:B------:R-:W-:Y:S01]  /*ec00*/  @P1 IADD3.X R59, PT, PT, RZ, R59, RZ, P0, !PT ;  /* 0x0000003bff3b1210 */ /* 0x000fe200007fe4ff */
[----:B------:R-:W2:Y:S01]  /*ec10*/  LDS R17, [R6+0x2000] ;  /* 0x0020000006117984 */ /* 0x000ea20000000800 */
[C---:B------:R-:W-:Y:S02]  /*ec20*/  ISETP.GE.U32.AND P0, PT, R52.reuse, 0x200, PT ;  /* 0x000002003400780c */ /* 0x040fe40003f06070 */
[----:B------:R-:W-:Y:S01]  /*ec30*/  ISETP.GE.U32.AND P2, PT, R52, 0x380, PT ;  /* 0x000003803400780c */ /* 0x000fe20003f46070 */
[----:B------:R4:W-:Y:S04]  /*ec40*/  @P1 STG.E desc[UR8][R2.64], R53 ;  /* 0x0000003502001986 */ /* 0x0009e8000c101908 */
[----:B------:R-:W-:Y:S04]  /*ec50*/  @P1 STG.E desc[UR8][R4.64], R15 ;  /* 0x0000000f04001986 */ /* 0x000fe8000c101908 */
[----:B------:R-:W5:Y:S01]  /*ec60*/  LDS R15, [R6+0xa00] ;  /* 0x000a0000060f7984 */ /* 0x000f620000000800 */
[----:B----4-:R-:W-:Y:S01]  /*ec70*/  @P5 MOV R2, R56 ;  /* 0x0000003800025202 */ /* 0x010fe20000000f00 */
[----:B---3--:R-:W-:Y:S01]  /*ec80*/  FADD.FTZ R0, RZ, R0 ;  /* 0x00000000ff007221 */ /* 0x008fe20000010000 */
[----:B------:R-:W-:Y:S01]  /*ec90*/  @P5 MOV R3, R59 ;  /* 0x0000003b00035202 */ /* 0x000fe20000000f00 */
[----:B------:R-:W-:Y:S01]  /*eca0*/  LDS R29, [R6+0x4800] ;  /* 0x00480000061d7984 */ /* 0x000fe20000000800 */
[----:B------:R-:W-:Y:S01]  /*ecb0*/  @P5 IADD3 R56, P1, PT, R56, 0x200, RZ ;  /* 0x0000020038385810 */ /* 0x000fe20007f3e0ff */
[----:B------:R-:W-:-:S02]  /*ecc0*/  FADD.FTZ R0, R0, R23 ;  /* 0x0000001700007221 */ /* 0x000fc40000010000 */
[----:B------:R3:W-:Y:S01]  /*ecd0*/  @P5 STG.E desc[UR8][R2.64], R55 ;  /* 0x0000003702005986 */ /* 0x0007e2000c101908 */
[----:B------:R-:W-:Y:S01]  /*ece0*/  @P5 IADD3.X R59, PT, PT, RZ, R59, RZ, P1, !PT ;  /* 0x0000003bff3b5210 */ /* 0x000fe20000ffe4ff */
[----:B0-----:R-:W-:Y:S01]  /*ecf0*/  FADD.FTZ R0, R0, R33 ;  /* 0x0000002100007221 */ /* 0x001fe20000010000 */
[----:B------:R-:W-:Y:S01]  /*ed00*/  ISETP.GE.U32.AND P1, PT, R52, 0x400, PT ;  /* 0x000004003400780c */ /* 0x000fe20003f26070 */
[----:B------:R-:W0:Y:S02]  /*ed10*/  LDS R23, [R6+0x3400] ;  /* 0x0034000006177984 */ /* 0x000e240000000800 */
[----:B------:R-:W-:Y:S02]  /*ed20*/  FADD.FTZ R43, R0, R43 ;  /* 0x0000002b002b7221 */ /* 0x000fe40000010000 */
[----:B------:R-:W4:Y:S01]  /*ed30*/  LDS R0, [R6+0xe00] ;  /* 0x000e000006007984 */ /* 0x000f220000000800 */
[----:B---3--:R-:W-:-:S03]  /*ed40*/  @P5 MOV R2, R54 ;  /* 0x0000003600025202 */ /* 0x008fc60000000f00 */
[----:B------:R-:W3:Y:S01]  /*ed50*/  LDS R19, [R6+0x2200] ;  /* 0x0022000006137984 */ /* 0x000ee20000000800 */
[-C--:B------:R-:W-:Y:S01]  /*ed60*/  @P5 MOV R3, R57.reuse ;  /* 0x0000003900035202 */ /* 0x080fe20000000f00 */
[----:B-1----:R-:W-:Y:S01]  /*ed70*/  FADD.FTZ R16, RZ, R16 ;  /* 0x00000010ff107221 */ /* 0x002fe20000010000 */
[----:B------:R-:W-:Y:S01]  /*ed80*/  @P5 IADD3 R54, P6, PT, R54, 0x200, RZ ;  /* 0x0000020036365810 */ /* 0x000fe20007fde0ff */
[----:B------:R-:W1:Y:S02]  /*ed90*/  LDS R8, [R6+0x1000] ;  /* 0x0010000006087984 */ /* 0x000e640000000800 */
[----:B--2---:R-:W-:Y:S01]  /*eda0*/  FADD.FTZ R16, R16, R17 ;  /* 0x0000001110107221 */ /* 0x004fe20000010000 */
[----:B------:R-:W-:Y:S01]  /*edb0*/  @P5 IADD3.X R57, PT, PT, RZ, R57, RZ, P6, !PT ;  /* 0x00000039ff395210 */ /* 0x000fe200037fe4ff */
[----:B------:R2:W-:Y:S01]  /*edc0*/  @P5 STG.E desc[UR8][R2.64], R35 ;  /* 0x0000002302005986 */ /* 0x0005e2000c101908 */
[----:B------:R-:W-:Y:S02]  /*edd0*/  @P0 MOV R4, R54 ;  /* 0x0000003600040202 */ /* 0x000fe40000000f00 */
[----:B------:R-:W-:Y:S01]  /*ede0*/  @P0 MOV R5, R57 ;  /* 0x0000003900050202 */ /* 0x000fe20000000f00 */
[----:B------:R-:W1:Y:S01]  /*edf0*/  LDS R35, [R6+0x3000] ;  /* 0x0030000006237984 */ /* 0x000e620000000800 */
[----:B------:R-:W-:-:S03]  /*ee00*/  ISETP.GE.U32.AND P5, PT, R52, 0x480, PT ;  /* 0x000004803400780c */ /* 0x000fc60003fa6070 */
[----:B------:R-:W1:Y:S01]  /*ee10*/  LDS R25, [R6+0x3600] ;  /* 0x0036000006197984 */ /* 0x000e620000000800 */
[----:B-----5:R-:W-:Y:S01]  /*ee20*/  FADD.FTZ R15, RZ, R15 ;  /* 0x0000000fff0f7221 */ /* 0x020fe20000010000 */
[----:B--2---:R-:W-:Y:S02]  /*ee30*/  @P0 MOV R2, R56 ;  /* 0x0000003800020202 */ /* 0x004fe40000000f00 */
[----:B------:R-:W2:Y:S01]  /*ee40*/  LDS R21, [R6+0x2400] ;  /* 0x0024000006157984 */ /* 0x000ea20000000800 */
[----:B------:R-:W-:Y:S01]  /*ee50*/  @P0 IADD3 R56, P6, PT, R56, 0x200, RZ ;  /* 0x0000020038380810 */ /* 0x000fe20007fde0ff */
[----:B------:R-:W-:Y:S01]  /*ee60*/  FADD.FTZ R15, R15, R18 ;  /* 0x000000120f0f7221 */ /* 0x000fe20000010000 */
[-C--:B------:R-:W-:Y:S01]  /*ee70*/  @P0 MOV R3, R59.reuse ;  /* 0x0000003b00030202 */ /* 0x080fe20000000f00 */
[----:B------:R-:W5:Y:S01]  /*ee80*/  LDS R31, [R6+0x4a00] ;  /* 0x004a0000061f7984 */ /* 0x000f620000000800 */
[----:B------:R-:W-:Y:S01]  /*ee90*/  @P0 IADD3.X R59, PT, PT, RZ, R59, RZ, P6, !PT ;  /* 0x0000003bff3b0210 */ /* 0x000fe200037fe4ff */
[----:B------:R-:W-:Y:S01]  /*eea0*/  FADD.FTZ R15, R15, R20 ;  /* 0x000000140f0f7221 */ /* 0x000fe20000010000 */
[----:B------:R-:W-:Y:S01]  /*eeb0*/  @P0 IADD3 R54, P6, PT, R54, 0x200, RZ ;  /* 0x0000020036360810 */ /* 0x000fe20007fde0ff */
[----:B------:R3:W-:Y:S01]  /*eec0*/  @P0 STG.E desc[UR8][R2.64], R43 ;  /* 0x0000002b02000986 */ /* 0x0007e2000c101908 */
[----:B0-----:R-:W-:-:S02]  /*eed0*/  FADD.FTZ R16, R16, R23 ;  /* 0x0000001710107221 */ /* 0x001fc40000010000 */
[----:B------:R-:W-:Y:S01]  /*eee0*/  @P0 IADD3.X R57, PT, PT, RZ, R57, RZ, P6, !PT ;  /* 0x00000039ff390210 */ /* 0x000fe200037fe4ff */
[----:B------:R0:W-:Y:S01]  /*eef0*/  @P0 STG.E desc[UR8][R4.64], R7 ;  /* 0x0000000704000986 */ /* 0x0001e2000c101908 */
[----:B------:R-:W-:Y:S01]  /*ef00*/  ISETP.GE.U32.AND P6, PT, R52, 0x500, PT ;  /* 0x000005003400780c */ /* 0x000fe20003fc6070 */
[----:B------:R-:W-:Y:S01]  /*ef10*/  FADD.FTZ R29, R16, R29 ;  /* 0x0000001d101d7221 */ /* 0x000fe20000010000 */
[----:B----4-:R-:W-:Y:S01]  /*ef20*/  FADD.FTZ R0, RZ, R0 ;  /* 0x00000000ff007221 */ /* 0x010fe20000010000 */
[----:B------:R-:W4:Y:S03]  /*ef30*/  LDS R27, [R6+0x3800] ;  /* 0x00380000061b7984 */ /* 0x000f260000000800 */
        /* <DEDUP_REMOVED lines=13> */
[----:B------:R-:W-:Y:S02]  /*f010*/  FADD.FTZ R0, R0, R25 ;  /* 0x0000001900007221 */ /* 0x000fe40000010000 */
[----:B------:R-:W0:Y:S01]  /*f020*/  LDS R17, [R6+0x4e00] ;  /* 0x004e000006117984 */ /* 0x000e220000000800 */
[----:B--2---:R-:W-:-:S03]  /*f030*/  FADD.FTZ R8, R8, R21 ;  /* 0x0000001508087221 */ /* 0x004fc60000010000 */
[----:B------:R2:W-:Y:S01]  /*f040*/  @P4 STG.E desc[UR8][R2.64], R45 ;  /* 0x0000002d02004986 */ /* 0x0005e2000c101908 */
[----:B-----5:R-:W-:Y:S01]  /*f050*/  FADD.FTZ R31, R0, R31 ;  /* 0x0000001f001f7221 */ /* 0x020fe20000010000 */
[----:B--2---:R-:W-:Y:S02]  /*f060*/  @P4 MOV R2, R54 ;  /* 0x0000003600024202 */ /* 0x004fe40000000f00 */
[----:B------:R-:W-:Y:S01]  /*f070*/  @P4 MOV R3, R57 ;  /* 0x0000003900034202 */ /* 0x000fe20000000f00 */
[----:B----4-:R-:W-:Y:S01]  /*f080*/  FADD.FTZ R8, R8, R27 ;  /* 0x0000001b08087221 */ /* 0x010fe20000010000 */
        /* <DEDUP_REMOVED lines=10> */
[----:B------:R-:W-:Y:S02]  /*f130*/  FADD.FTZ R17, R10, R17 ;  /* 0x000000110a117221 */ /* 0x000fe40000010000 */
[----:B------:R0:W-:Y:S01]  /*f140*/  @P3 STG.E desc[UR8][R2.64], R5 ;  /* 0x0000000502003986 */ /* 0x0001e2000c101908 */
[----:B------:R-:W-:Y:S02]  /*f150*/  @P3 IADD3.X R59, PT, PT, RZ, R59, RZ, P0, !PT ;  /* 0x0000003bff3b3210 */ /* 0x000fe400007fe4ff */
[----:B0-----:R-:W-:Y:S01]  /*f160*/  @P3 MOV R2, R54 ;  /* 0x0000003600023202 */ /* 0x001fe20000000f00 */
[----:B------:R-:W-:Y:S01]  /*f170*/  @P3 IMAD.MOV.U32 R3, RZ, RZ, R57 ;  /* 0x000000ffff033224 */ /* 0x000fe200078e0039 */
[----:B------:R-:W-:-:S04]  /*f180*/  @P3 IADD3 R54, P4, PT, R54, 0x200, RZ ;  /* 0x0000020036363810 */ /* 0x000fc80007f9e0ff */
        /* <DEDUP_REMOVED lines=40> */
.L_x_2361:
        /* <DEDUP_REMOVED lines=8> */
.L_x_2414:
[----:B------:R-:W-:Y:S05]  /*f490*/  BSYNC B1 ;  /* 0x0000000000017941 */ /* 0x000fea0003800000 */
.L_x_2413:
[----:B------:R-:W-:Y:S01]  /*f4a0*/  MOV R124, R130 ;  /* 0x00000082007c7202 */ /* 0x000fe20000000f00 */
[----:B------:R-:W-:Y:S01]  /*f4b0*/  IMAD.MOV.U32 R126, RZ, RZ, 0x1 ;  /* 0x00000001ff7e7424 */ /* 0x000fe200078e00ff */
[----:B------:R-:W-:Y:S01]  /*f4c0*/  MOV R127, R213 ;  /* 0x000000d5007f7202 */ /* 0x000fe20000000f00 */
[----:B------:R-:W-:Y:S02]  /*f4d0*/  HFMA2 R125, -RZ, RZ, 0, 1.847743988037109375e-06 ;  /* 0x0000001fff7d7431 */ /* 0x000fe400000001ff */
[----:B------:R-:W-:Y:S01]  /*f4e0*/  FADD.FTZ R128, R124, R212 ;  /* 0x000000d47c807221 */ /* 0x000fe20000010000 */
[----:B------:R-:W-:-:S07]  /*f4f0*/  MOV R124, 0xffffffff ;  /* 0xffffffff007c7802 */ /* 0x000fce0000000f00 */
[----:B------:R-:W-:Y:S05]  /*f500*/  WARPSYNC.COLLECTIVE R124, `(.L_x_2415) ;  /* 0x000000007c087348 */ /* 0x000fea0003c00000 */
[----:B------:R0:W1:Y:S02]  /*f510*/  SHFL.BFLY P0, R130, R127, R126, R125 ;  /* 0x0c00007e7f827389 */ /* 0x000064000000007d */
[----:B01----:R-:W-:Y:S05]  /*f520*/  ENDCOLLECTIVE ;  /* 0x000000000000791b */ /* 0x003fea0003800000 */
.L_x_2415:
        /* <DEDUP_REMOVED lines=8> */
.L_x_2416:
[----:B------:R-:W-:Y:S02]  /*f5b0*/  MOV R127, R129 ;  /* 0x00000081007f7202 */ /* 0x000fe40000000f00 */
[----:B------:R-:W-:-:S05]  /*f5c0*/  MOV R124, R130 ;  /* 0x00000082007c7202 */ /* 0x000fca0000000f00 */
[----:B------:R-:W-:Y:S01]  /*f5d0*/  FADD.FTZ R128, R128, R124 ;  /* 0x0000007c80807221 */ /* 0x000fe20000010000 */
[----:B------:R-:W-:-:S07]  /*f5e0*/  MOV R124, 0xffffffff ;  /* 0xffffffff007c7802 */ /* 0x000fce0000000f00 */
[----:B------:R-:W-:Y:S05]  /*f5f0*/  WARPSYNC.COLLECTIVE R124, `(.L_x_2417) ;  /* 0x000000007c087348 */ /* 0x000fea0003c00000 */
[----:B------:R0:W1:Y:S02]  /*f600*/  SHFL.BFLY P0, R130, R127, R126, R125 ;  /* 0x0c00007e7f827389 */ /* 0x000064000000007d */
[----:B01----:R-:W-:Y:S05]  /*f610*/  ENDCOLLECTIVE ;  /* 0x000000000000791b */ /* 0x003fea0003800000 */
.L_x_2417:
        /* <DEDUP_REMOVED lines=8> */
.L_x_2418:
[----:B------:R-:W-:Y:S02]  /*f6a0*/  MOV R127, R129 ;  /* 0x00000081007f7202 */ /* 0x000fe40000000f00 */
[----:B------:R-:W-:-:S05]  /*f6b0*/  MOV R124, R130 ;  /* 0x00000082007c7202 */ /* 0x000fca0000000f00 */
[----:B------:R-:W-:Y:S01]  /*f6c0*/  FADD.FTZ R128, R128, R124 ;  /* 0x0000007c80807221 */ /* 0x000fe20000010000 */
[----:B------:R-:W-:-:S07]  /*f6d0*/  MOV R124, 0xffffffff ;  /* 0xffffffff007c7802 */ /* 0x000fce0000000f00 */
[----:B------:R-:W-:Y:S05]  /*f6e0*/  WARPSYNC.COLLECTIVE R124, `(.L_x_2419) ;  /* 0x000000007c087348 */ /* 0x000fea0003c00000 */
[----:B------:R0:W1:Y:S02]  /*f6f0*/  SHFL.BFLY P0, R130, R127, R126, R125 ;  /* 0x0c00007e7f827389 */ /* 0x000064000000007d */
[----:B01----:R-:W-:Y:S05]  /*f700*/  ENDCOLLECTIVE ;  /* 0x000000000000791b */ /* 0x003fea0003800000 */
.L_x_2419:
        /* <DEDUP_REMOVED lines=8> */
.L_x_2420:
[----:B------:R-:W-:Y:S02]  /*f790*/  MOV R127, R129 ;  /* 0x00000081007f7202 */ /* 0x000fe40000000f00 */
[----:B------:R-:W-:-:S05]  /*f7a0*/  MOV R124, R130 ;  /* 0x00000082007c7202 */ /* 0x000fca0000000f00 */
[----:B------:R-:W-:Y:S01]  /*f7b0*/  FADD.FTZ R128, R128, R124 ;  /* 0x0000007c80807221 */ /* 0x000fe20000010000 */
[----:B------:R-:W-:-:S07]  /*f7c0*/  MOV R124, 0xffffffff ;  /* 0xffffffff007c7802 */ /* 0x000fce0000000f00 */
[----:B------:R-:W-:Y:S05]  /*f7d0*/  WARPSYNC.COLLECTIVE R124, `(.L_x_2421) ;  /* 0x000000007c087348 */ /* 0x000fea0003c00000 */
[----:B------:R0:W1:Y:S02]  /*f7e0*/  SHFL.BFLY P0, R130, R127, R126, R125 ;  /* 0x0c00007e7f827389 */ /* 0x000064000000007d */
[----:B01----:R-:W-:Y:S05]  /*f7f0*/  ENDCOLLECTIVE ;  /* 0x000000000000791b */ /* 0x003fea0003800000 */
.L_x_2421:
        /* <DEDUP_REMOVED lines=8> */
.L_x_2422:
[----:B------:R-:W-:Y:S02]  /*f880*/  MOV R127, R129 ;  /* 0x00000081007f7202 */ /* 0x000fe40000000f00 */
[----:B------:R-:W-:-:S07]  /*f890*/  MOV R131, R130 ;  /* 0x0000008200837202 */ /* 0x000fce0000000f00 */
[----:B------:R-:W-:Y:S05]  /*f8a0*/  WARPSYNC.COLLECTIVE R124, `(.L_x_2423) ;  /* 0x000000007c087348 */ /* 0x000fea0003c00000 */
[----:B------:R0:W1:Y:S02]  /*f8b0*/  SHFL.BFLY P0, R130, R127, R126, R125 ;  /* 0x0c00007e7f827389 */ /* 0x000064000000007d */
[----:B01----:R-:W-:Y:S05]  /*f8c0*/  ENDCOLLECTIVE ;  /* 0x000000000000791b */ /* 0x003fea0003800000 */
.L_x_2423:
[----:B------:R-:W-:Y:S01]  /*f8d0*/  MOV R124, R130 ;  /* 0x00000082007c7202 */ /* 0x000fe20000000f00 */
[----:B------:R-:W-:Y:S06]  /*f8e0*/  BRA `(.L_x_2424) ;  /* 0xffffff3800507947 */ /* 0x000fec000383ffff */
.L_x_2425:
        /* <DEDUP_REMOVED lines=9> */
.L_x_7110:


//--------------------- .text._ZN10layer_norm22ln_bwd_finalize_kernelINS_22Kernel_traits_finalizeILj1280E13__nv_bfloat16S2_fS2_fjLb0ELj1024ELj4ENS_18Kernel_traits_baseILj1280ES2_S2_fS2_fjLj1024EEEEELb0ELb1EEEvNS_9BwdParamsE --------------------------
	.section	.text._ZN10layer_norm22ln_bwd_finalize_kernelINS_22Kernel_traits_finalizeILj1280E13__nv_bfloat16S2_fS2_fjLb0ELj1024ELj4ENS_18Kernel_traits_baseILj1280ES2_S2_fS2_fjLj1024EEEEELb0ELb1EEEvNS_9BwdParamsE,"ax",@progbits
	.align	128
        .global         _ZN10layer_norm22ln_bwd_finalize_kernelINS_22Kernel_traits_finalizeILj1280E13__nv_bfloat16S2_fS2_fjLb0ELj1024ELj4ENS_18Kernel_traits_baseILj1280ES2_S2_fS2_fjLj1024EEEEELb0ELb1EEEvNS_9BwdParamsE
        .type           _ZN10layer_norm22ln_bwd_finalize_kernelINS_22Kernel_traits_finalizeILj1280E13__nv_bfloat16S2_fS2_fjLb0ELj1024ELj4ENS_18Kernel_traits_baseILj1280ES2_S2_fS2_fjLj1024EEEEELb0ELb1EEEvNS_9BwdParamsE,@function
        .size           _ZN10layer_norm22ln_bwd_finalize_kernelINS_22Kernel_traits_finalizeILj1280E13__nv_bfloat16S2_fS2_fjLb0ELj1024ELj4ENS_18Kernel_traits_baseILj1280ES2_S2_fS2_fjLj1024EEEEELb0ELb1EEEvNS_9BwdParamsE,(.L_x_7111 - _ZN10layer_norm22ln_bwd_finalize_kernelINS_22Kernel_traits_finalizeILj1280E13__nv_bfloat16S2_fS2_fjLb0ELj1024ELj4ENS_18Kernel_traits_baseILj1280ES2_S2_fS2_fjLj1024EEEEELb0ELb1EEEvNS_9BwdParamsE)
        .other          _ZN10layer_norm22ln_bwd_finalize_kernelINS_22Kernel_traits_finalizeILj1280E13__nv_bfloat16S2_fS2_fjLb0ELj1024ELj4ENS_18Kernel_traits_baseILj1280ES2_S2_fS2_fjLj1024EEEEELb0ELb1EEEvNS_9BwdParamsE,@"STO_CUDA_ENTRY STV_DEFAULT"
_ZN10layer_norm22ln_bwd_finalize_kernelINS_22Kernel_traits_finalizeILj1280E13__nv_bfloat16S2_fS2_fjLb0ELj1024ELj4ENS_18Kernel_traits_baseILj1280ES2_S2_fS2_fjLj1024EEEEELb0ELb1EEEvNS_9BwdParamsE:
.text._ZN10layer_norm22ln_bwd_finalize_kernelINS_22Kernel_traits_finalizeILj1280E13__nv_bfloat16S2_fS2_fjLb0ELj1024ELj4ENS_18Kernel_traits_baseILj1280ES2_S2_fS2_fjLj1024EEEEELb0ELb1EEEvNS_9BwdParamsE:
        /* <DEDUP_REMOVED lines=81> */
.L_x_2430:
        /* <DEDUP_REMOVED lines=118> */
.L_x_2429:
[----:B------:R-:W-:Y:S05]  /*0c70*/  BSYNC.RECONVERGENT B1 ;  /* 0x0000000000017941 */ /* 0x000fea0003800200 */
.L_x_2428:
        /* <DEDUP_REMOVED lines=77> */
.L_x_2432:
[----:B------:R-:W-:Y:S05]  /*1150*/  BSYNC.RECONVERGENT B1 ;  /* 0x0000000000017941 */ /* 0x000fea0003800200 */
.L_x_2431:
        /* <DEDUP_REMOVED lines=38> */
.L_x_2434:
[----:B------:R-:W-:Y:S05]  /*13c0*/  BSYNC.RECONVERGENT B1 ;  /* 0x0000000000017941 */ /* 0x000fea0003800200 */
.L_x_2433:
        /* <DEDUP_REMOVED lines=8> */
.L_x_2435:
        /* <DEDUP_REMOVED lines=10> */
.L_x_2427:
[----:B------:R-:W-:Y:S05]  /*14f0*/  BSYNC.RECONVERGENT B0 ;  /* 0x0000000000007941 */ /* 0x000fea0003800200 */
.L_x_2426:
        /* <DEDUP_REMOVED lines=57> */
.L_x_2436:
        /* <DEDUP_REMOVED lines=15> */
.L_x_7111:


//--------------------- .text._ZN10layer_norm40ln_parallel_residual_bwd_finalize_kernelINS_22Kernel_traits_finalizeILj1280E13__nv_bfloat16S2_fS2_fjLb0ELj1024ELj4ENS_18Kernel_traits_baseILj1280ES2_S2_fS2_fjLj1024EEEEELb1EEEvNS_9BwdParamsE --------------------------
	.section	.text._ZN10layer_norm40ln_parallel_residual_bwd_finalize_kernelINS_22Kernel_traits_finalizeILj1280E13__nv_bfloat16S2_fS2_fjLb0ELj1024ELj4ENS_18Kernel_traits_baseILj1280ES2_S2_fS2_fjLj1024EEEEELb1EEEvNS_9BwdParamsE,"ax",@progbits
	.align	128
        .global         _ZN10layer_norm40ln_parallel_residual_bwd_finalize_kernelINS_22Kernel_traits_finalizeILj1280E13__nv_bfloat16S2_fS2_fjLb0ELj1024ELj4ENS_18Kernel_traits_baseILj1280ES2_S2_fS2_fjLj1024EEEEELb1EEEvNS_9BwdParamsE
        .type           _ZN10layer_norm40ln_parallel_residual_bwd_finalize_kernelINS_22Kernel_traits_finalizeILj1280E13__nv_bfloat16S2_fS2_fjLb0ELj1024ELj4ENS_18Kernel_traits_baseILj1280ES2_S2_fS2_fjLj1024EEEEELb1EEEvNS_9BwdParamsE,@function
        .size           _ZN10layer_norm40ln_parallel_residual_bwd_finalize_kernelINS_22Kernel_traits_finalizeILj1280E13__nv_bfloat16S2_fS2_fjLb0ELj1024ELj4ENS_18Kernel_traits_baseILj1280ES2_S2_fS2_fjLj1024EEEEELb1EEEvNS_9BwdParamsE,(.L_x_7112 - _ZN10layer_norm40ln_parallel_residual_bwd_finalize_kernelINS_22Kernel_traits_finalizeILj1280E13__nv_bfloat16S2_fS2_fjLb0ELj1024ELj4ENS_18Kernel_traits_baseILj1280ES2_S2_fS2_fjLj1024EEEEELb1EEEvNS_9BwdParamsE)
        .other          _ZN10layer_norm40ln_parallel_residual_bwd_finalize_kernelINS_22Kernel_traits_finalizeILj1280E13__nv_bfloat16S2_fS2_fjLb0ELj1024ELj4ENS_18Kernel_traits_baseILj1280ES2_S2_fS2_fjLj1024EEEEELb1EEEvNS_9BwdParamsE,@"STO_CUDA_ENTRY STV_DEFAULT"
_ZN10layer_norm40ln_parallel_residual_bwd_finalize_kernelINS_22Kernel_traits_finalizeILj1280E13__nv_bfloat16S2_fS2_fjLb0ELj1024ELj4ENS_18Kernel_traits_baseILj1280ES2_S2_fS2_fjLj1024EEEEELb1EEEvNS_9BwdParamsE:
.text._ZN10layer_norm40ln_parallel_residual_bwd_finalize_kernelINS_22Kernel_traits_finalizeILj1280E13__nv_bfloat16S2_fS2_fjLb0ELj1024ELj4ENS_18Kernel_traits_baseILj1280ES2_S2_fS2_fjLj1024EEEEELb1EEEvNS_9BwdParamsE:
        /* <DEDUP_REMOVED lines=60> */
.L_x_2441:
        /* <DEDUP_REMOVED lines=112> */
.L_x_2440:
[----:B------:R-:W-:Y:S05]  /*0ac0*/  BSYNC.RECONVERGENT B1 ;  /* 0x0000000000017941 */ /* 0x000fea0003800200 */
.L_x_2439:
        /* <DEDUP_REMOVED lines=66> */
.L_x_2443:
[----:B------:R-:W-:Y:S05]  /*0ef0*/  BSYNC.RECONVERGENT B1 ;  /* 0x0000000000017941 */ /* 0x000fea0003800200 */
.L_x_2442:
        /* <DEDUP_REMOVED lines=37> */
.L_x_2445:
[----:B------:R-:W-:Y:S05]  /*1150*/  BSYNC.RECONVERGENT B1 ;  /* 0x0000000000017941 */ /* 0x000fea0003800200 */
.L_x_2444:
        /* <DEDUP_REMOVED lines=19> */
.L_x_2438:
[----:B------:R-:W-:Y:S05]  /*1290*/  BSYNC.RECONVERGENT B0 ;  /* 0x0000000000007941 */ /* 0x000fea0003800200 */
.L_x_2437:
        /* <DEDUP_REMOVED lines=92> */
.L_x_2446:
        /* <DEDUP_REMOVED lines=10> */
.L_x_7112:


//--------------------- .text._ZN10layer_norm31ln_parallel_residual_bwd_kernelINS_13Kernel_traitsI13__nv_bfloat16S2_fS2_fjLj1280ELj1ELj4ELj1ELj16ENS_18Kernel_traits_baseILj1280ES2_S2_fS2_fjLj128EEEEELb1ELb1ELb1EEEvNS_9BwdParamsE --------------------------
	.section	.text._ZN10layer_norm31ln_parallel_residual_bwd_kernelINS_13Kernel_traitsI13__nv_bfloat16S2_fS2_fjLj1280ELj1ELj4ELj1ELj16ENS_18Kernel_traits_baseILj1280ES2_S2_fS2_fjLj128EEEEELb1ELb1ELb1EEEvNS_9BwdParamsE,"ax",@progbits
	.align	128
        .global         _ZN10layer_norm31ln_parallel_residual_bwd_kernelINS_13Kernel_traitsI13__nv_bfloat16S2_fS2_fjLj1280ELj1ELj4ELj1ELj16ENS_18Kernel_traits_baseILj1280ES2_S2_fS2_fjLj128EEEEELb1ELb1ELb1EEEvNS_9BwdParamsE
        .type           _ZN10layer_norm31ln_parallel_residual_bwd_kernelINS_13Kernel_traitsI13__nv_bfloat16S2_fS2_fjLj1280ELj1ELj4ELj1ELj16ENS_18Kernel_traits_baseILj1280ES2_S2_fS2_fjLj128EEEEELb1ELb1ELb1EEEvNS_9BwdParamsE,@function
        .size           _ZN10layer_norm31ln_parallel_residual_bwd_kernelINS_13Kernel_traitsI13__nv_bfloat16S2_fS2_fjLj1280ELj1ELj4ELj1ELj16ENS_18Kernel_traits_baseILj1280ES2_S2_fS2_fjLj128EEEEELb1ELb1ELb1EEEvNS_9BwdParamsE,(.L_x_7113 - _ZN10layer_norm31ln_parallel_residual_bwd_kernelINS_13Kernel_traitsI13__nv_bfloat16S2_fS2_fjLj1280ELj1ELj4ELj1ELj16ENS_18Kernel_traits_baseILj1280ES2_S2_fS2_fjLj128EEEEELb1ELb1ELb1EEEvNS_9BwdParamsE)
        .other          _ZN10layer_norm31ln_parallel_residual_bwd_kernelINS_13Kernel_traitsI13__nv_bfloat16S2_fS2_fjLj1280ELj1ELj4ELj1ELj16ENS_18Kernel_traits_baseILj1280ES2_S2_fS2_fjLj128EEEEELb1ELb1ELb1EEEvNS_9BwdParamsE,@"STO_CUDA_ENTRY STV_DEFAULT"
_ZN10layer_norm31ln_parallel_residual_bwd_kernelINS_13Kernel_traitsI13__nv_bfloat16S2_fS2_fjLj1280ELj1ELj4ELj1ELj16ENS_18Kernel_traits_baseILj1280ES2_S2_fS2_fjLj128EEEEELb1ELb1ELb1EEEvNS_9BwdParamsE:
.text._ZN10layer_norm31ln_parallel_residual_bwd_kernelINS_13Kernel_traitsI13__nv_bfloat16S2_fS2_fjLj1280ELj1ELj4ELj1ELj16ENS_18Kernel_traits_baseILj1280ES2_S2_fS2_fjLj128EEEEELb1ELb1ELb1EEEvNS_9BwdParamsE:
        /* <DEDUP_REMOVED lines=68> */
[----:B------:R-:W-:Y:S01]  /*0440*/  HFMA2 R239, -RZ, RZ, 0, 0 ;  /* 0x00000000ffef7431 */ /* 0x000fe200000001ff */
[----:B------:R-:W-:Y:S01]  /*0450*/  CS2R R180, SRZ ;  /* 0x0000000000b47805 */ /* 0x000fe2000001ff00 */
[----:B------:R-:W-:Y:S01]  /*0460*/  HFMA2 R200, -RZ, RZ, 0, 0 ;  /* 0x00000000ffc87431 */ /* 0x000fe200000001ff */
[----:B------:R-:W-:-:S02]  /*0470*/  CS2R R178, SRZ ;  /* 0x0000000000b27805 */ /* 0x000fc4000001ff00 */
[----:B------:R-:W-:Y:S02]  /*0480*/  CS2R R166, SRZ ;  /* 0x0000000000a67805 */ /* 0x000fe4000001ff00 */
[----:B------:R-:W-:Y:S02]  /*0490*/  CS2R R164, SRZ ;  /* 0x0000000000a47805 */ /* 0x000fe4000001ff00 */
[----:B------:R-:W-:Y:S02]  /*04a0*/  MOV R241, RZ ;  /* 0x000000ff00f17202 */ /* 0x000fe40000000f00 */
        /* <DEDUP_REMOVED lines=21> */
[C---:B--2---:R-:W-:Y:S02]  /*0600*/  SHF.L.U32 R3, R20.reuse, 0x10, RZ ;  /* 0x0000001014037819 */ /* 0x044fe400000006ff */
[C---:B------:R-:W-:Y:S02]  /*0610*/  SHF.L.U32 R2, R21.reuse, 0x10, RZ ;  /* 0x0000001015027819 */ /* 0x040fe400000006ff */
[----:B------:R-:W-:Y:S01]  /*0620*/  PRMT R0, R20, 0x7632, R0 ;  /* 0x0000763214007816 */ /* 0x000fe20000000000 */
[----:B------:R0:W-:Y:S01]  /*0630*/  STL [R1+0xb4], R3 ;  /* 0x0000b40301007387 */ /* 0x0001e20000100800 */
[----:B------:R-:W-:Y:S02]  /*0640*/  PRMT R36, R21, 0x7632, R36 ;  /* 0x0000763215247816 */ /* 0x000fe40000000024 */
[----:B------:R-:W-:Y:S02]  /*0650*/  CS2R R20, SRZ ;  /* 0x0000000000147805 */ /* 0x000fe4000001ff00 */
[----:B------:R-:W-:Y:S01]  /*0660*/  SHF.L.U32 R55, R0, 0x10, RZ ;  /* 0x0000001000377819 */ /* 0x000fe200000006ff */
[----:B------:R1:W-:Y:S01]  /*0670*/  STL [R1+0xac], R2 ;  /* 0x0000ac0201007387 */ /* 0x0003e20000100800 */
[----:B------:R-:W-:-:S02]  /*0680*/  PRMT R37, R22, 0x7632, R37 ;  /* 0x0000763216257816 */ /* 0x000fc40000000025 */
[----:B------:R-:W-:Y:S02]  /*0690*/  SHF.L.U32 R0, R36, 0x10, RZ ;  /* 0x0000001024007819 */ /* 0x000fe400000006ff */
[C---:B------:R-:W-:Y:S02]  /*06a0*/  PRMT R38, R23.reuse, 0x7632, R38 ;  /* 0x0000763217267816 */ /* 0x040fe40000000026 */
[----:B0-----:R-:W-:Y:S02]  /*06b0*/  SHF.L.U32 R3, R22, 0x10, RZ ;  /* 0x0000001016037819 */ /* 0x001fe400000006ff */
[----:B---3--:R-:W-:Y:S02]  /*06c0*/  PRMT R39, R16, 0x7632, R39 ;  /* 0x0000763210277816 */ /* 0x008fe40000000027 */
[----:B-1----:R-:W-:Y:S01]  /*06d0*/  SHF.L.U32 R2, R23, 0x10, RZ ;  /* 0x0000001017027819 */ /* 0x002fe200000006ff */
[----:B------:R0:W-:Y:S01]  /*06e0*/  STL [R1+0xa4], R3 ;  /* 0x0000a40301007387 */ /* 0x0001e20000100800 */
[----:B------:R-:W-:-:S02]  /*06f0*/  SHF.L.U32 R37, R37, 0x10, RZ ;  /* 0x0000001025257819 */ /* 0x000fc400000006ff */
[----:B------:R-:W-:Y:S02]  /*0700*/  CS2R R22, SRZ ;  /* 0x0000000000167805 */ /* 0x000fe4000001ff00 */
[----:B------:R-:W-:Y:S01]  /*0710*/  SHF.L.U32 R36, R38, 0x10, RZ ;  /* 0x0000001026247819 */ /* 0x000fe200000006ff */
[----:B------:R1:W-:Y:S01]  /*0720*/  STL [R1+0x9c], R2 ;  /* 0x00009c0201007387 */ /* 0x0003e20000100800 */
[----:B------:R-:W-:Y:S02]  /*0730*/  PRMT R40, R17, 0x7632, R40 ;  /* 0x0000763211287816 */ /* 0x000fe40000000028 */
[----:B------:R-:W-:Y:S02]  /*0740*/  PRMT R41, R18, 0x7632, R41 ;  /* 0x0000763212297816 */ /* 0x000fe40000000029 */
[----:B------:R-:W-:Y:S02]  /*0750*/  PRMT R42, R19, 0x7632, R42 ;  /* 0x00007632132a7816 */ /* 0x000fe4000000002a */
[----:B0-----:R-:W-:-:S02]  /*0760*/  SHF.L.U32 R3, R16, 0x10, RZ ;  /* 0x0000001010037819 */ /* 0x001fc400000006ff */
[----:B----4-:R-:W-:Y:S02]  /*0770*/  PRMT R43, R12, 0x7632, R43 ;  /* 0x000076320c2b7816 */ /* 0x010fe4000000002b */
[----:B-1----:R-:W-:Y:S01]  /*0780*/  SHF.L.U32 R2, R17, 0x10, RZ ;  /* 0x0000001011027819 */ /* 0x002fe200000006ff */
[----:B------:R0:W-:Y:S01]  /*0790*/  STL [R1+0x94], R3 ;  /* 0x0000940301007387 */ /* 0x0001e20000100800 */
[----:B------:R-:W-:Y:S02]  /*07a0*/  PRMT R44, R13, 0x7632, R44 ;  /* 0x000076320d2c7816 */ /* 0x000fe4000000002c */
[----:B------:R-:W-:Y:S02]  /*07b0*/  CS2R R16, SRZ ;  /* 0x0000000000107805 */ /* 0x000fe4000001ff00 */
[----:B------:R-:W-:Y:S01]  /*07c0*/  PRMT R45, R14, 0x7632, R45 ;  /* 0x000076320e2d7816 */ /* 0x000fe2000000002d */
[----:B------:R1:W-:Y:S01]  /*07d0*/  STL [R1+0x8c], R2 ;  /* 0x00008c0201007387 */ /* 0x0003e20000100800 */
[----:B------:R-:W-:-:S02]  /*07e0*/  PRMT R46, R15, 0x7632, R46 ;  /* 0x000076320f2e7816 */ /* 0x000fc4000000002e */
[----:B-----5:R-:W-:Y:S02]  /*07f0*/  PRMT R47, R8, 0x7632, R47 ;  /* 0x00007632082f7816 */ /* 0x020fe4000000002f */
[----:B------:R-:W-:Y:S02]  /*0800*/  PRMT R48, R9, 0x7632, R48 ;  /* 0x0000763209307816 */ /* 0x000fe40000000030 */
[----:B0-----:R-:W-:Y:S02]  /*0810*/  SHF.L.U32 R3, R18, 0x10, RZ ;  /* 0x0000001012037819 */ /* 0x001fe400000006ff */
[----:B------:R-:W-:Y:S02]  /*0820*/  PRMT R49, R10, 0x7632, R49 ;  /* 0x000076320a317816 */ /* 0x000fe40000000031 */
[----:B-1----:R-:W-:Y:S01]  /*0830*/  SHF.L.U32 R2, R19, 0x10, RZ ;  /* 0x0000001013027819 */ /* 0x002fe200000006ff */
[----:B------:R0:W-:Y:S01]  /*0840*/  STL [R1+0x84], R3 ;  /* 0x0000840301007387 */ /* 0x0001e20000100800 */
[----:B------:R-:W-:-:S02]  /*0850*/  PRMT R50, R11, 0x7632, R50 ;  /* 0x000076320b327816 */ /* 0x000fc40000000032 */
[----:B------:R-:W-:Y:S02]  /*0860*/  CS2R R18, SRZ ;  /* 0x0000000000127805 */ /* 0x000fe4000001ff00 */
[----:B------:R-:W-:Y:S01]  /*0870*/  PRMT R51, R4, 0x7632, R51 ;  /* 0x0000763204337816 */ /* 0x000fe20000000033 */
[----:B------:R1:W-:Y:S01]  /*0880*/  STL [R1+0x7c], R2 ;  /* 0x00007c0201007387 */ /* 0x0003e20000100800 */
[----:B------:R-:W-:Y:S02]  /*0890*/  PRMT R52, R5, 0x7632, R52 ;  /* 0x0000763205347816 */ /* 0x000fe40000000034 */
[----:B------:R-:W-:Y:S02]  /*08a0*/  PRMT R54, R7, 0x7632, R54 ;  /* 0x0000763207367816 */ /* 0x000fe40000000036 */
[----:B------:R-:W-:Y:S02]  /*08b0*/  PRMT R53, R6, 0x7632, R53 ;  /* 0x0000763206357816 */ /* 0x000fe40000000035 */
[----:B0-----:R-:W-:-:S02]  /*08c0*/  SHF.L.U32 R3, R12, 0x10, RZ ;  /* 0x000000100c037819 */ /* 0x001fc400000006ff */
[----:B-1----:R-:W-:Y:S02]  /*08d0*/  SHF.L.U32 R2, R13, 0x10, RZ ;  /* 0x000000100d027819 */ /* 0x002fe400000006ff */
[----:B------:R-:W-:Y:S01]  /*08e0*/  CS2R R12, SRZ ;  /* 0x00000000000c7805 */ /* 0x000fe2000001ff00 */
[----:B------:R0:W-:Y:S04]  /*08f0*/  STL [R1+0x74], R3 ;  /* 0x0000740301007387 */ /* 0x0001e80000100800 */
[----:B------:R1:W-:Y:S01]  /*0900*/  STL [R1+0x6c], R2 ;  /* 0x00006c0201007387 */ /* 0x0003e20000100800 */
[----:B0-----:R-:W-:Y:S02]  /*0910*/  SHF.L.U32 R3, R14, 0x10, RZ ;  /* 0x000000100e037819 */ /* 0x001fe400000006ff */
[----:B-1----:R-:W-:-:S03]  /*0920*/  SHF.L.U32 R2, R15, 0x10, RZ ;  /* 0x000000100f027819 */ /* 0x002fc600000006ff */
[----:B------:R0:W-:Y:S01]  /*0930*/  STL [R1+0x64], R3 ;  /* 0x0000640301007387 */ /* 0x0001e20000100800 */
[----:B------:R-:W-:-:S03]  /*0940*/  CS2R R14, SRZ ;  /* 0x00000000000e7805 */ /* 0x000fc6000001ff00 */
        /* <DEDUP_REMOVED lines=18> */
[----:B------:R-:W-:Y:S01]  /*0a70*/  STL [R1+0x24], R3 ;  /* 0x0000240301007387 */ /* 0x000fe20000100800 */
[----:B------:R-:W-:-:S03]  /*0a80*/  CS2R R6, SRZ ;  /* 0x0000000000067805 */ /* 0x000fc6000001ff00 */
[----:B------:R0:W-:Y:S04]  /*0a90*/  STL [R1+0x1c], R2 ;  /* 0x00001c0201007387 */ /* 0x0001e80000100800 */
[----:B------:R-:W-:Y:S04]  /*0aa0*/  STL [R1+0x14], RZ ;  /* 0x000014ff01007387 */ /* 0x000fe80000100800 */
[----:B------:R-:W-:Y:S01]  /*0ab0*/  STL [R1+0x10], RZ ;  /* 0x000010ff01007387 */ /* 0x000fe20000100800 */
[----:B0-----:R-:W-:-:S03]  /*0ac0*/  CS2R R2, SRZ ;  /* 0x0000000000027805 */ /* 0x001fc6000001ff00 */
[----:B------:R-:W-:Y:S04]  /*0ad0*/  STL [R1+0xc], RZ ;  /* 0x00000cff01007387 */ /* 0x000fe80000100800 */
[----:B------:R-:W-:Y:S04]  /*0ae0*/  STL [R1+0x8], RZ ;  /* 0x000008ff01007387 */ /* 0x000fe80000100800 */
[----:B------:R-:W-:Y:S04]  /*0af0*/  STL [R1+0x4], RZ ;  /* 0x000004ff01007387 */ /* 0x000fe80000100800 */
[----:B------:R-:W-:Y:S04]  /*0b00*/  STL [R1], RZ ;  /* 0x000000ff01007387 */ /* 0x000fe80000100800 */
[----:B------:R-:W-:Y:S04]  /*0b10*/  STL [R1+0xb0], R55 ;  /* 0x0000b03701007387 */ /* 0x000fe80000100800 */
[----:B------:R0:W-:Y:S04]  /*0b20*/  STL [R1+0xa8], R0 ;  /* 0x0000a80001007387 */ /* 0x0001e80000100800 */
[----:B------:R1:W-:Y:S04]  /*0b30*/  STL [R1+0xa0], R37 ;  /* 0x0000a02501007387 */ /* 0x0003e80000100800 */
[----:B------:R2:W-:Y:S01]  /*0b40*/  STL [R1+0x98], R36 ;  /* 0x0000982401007387 */ /* 0x0005e20000100800 */
[----:B0-----:R-:W-:-:S02]  /*0b50*/  SHF.L.U32 R0, R39, 0x10, RZ ;  /* 0x0000001027007819 */ /* 0x001fc400000006ff */
[----:B-1----:R-:W-:-:S03]  /*0b60*/  SHF.L.U32 R37, R40, 0x10, RZ ;  /* 0x0000001028257819 */ /* 0x002fc600000006ff */
        /* <DEDUP_REMOVED lines=26> */
[----:B------:R1:W-:Y:S01]  /*0d10*/  STL [R1+0x28], R37 ;  /* 0x0000282501007387 */ /* 0x0003e20000100800 */
[----:B0-----:R-:W-:-:S05]  /*0d20*/  SHF.L.U32 R0, R54, 0x10, RZ ;  /* 0x0000001036007819 */ /* 0x001fca00000006ff */
[----:B------:R1:W-:Y:S04]  /*0d30*/  STL [R1+0x18], R0 ;  /* 0x0000180001007387 */ /* 0x0003e80000100800 */
[----:B------:R1:W-:Y:S02]  /*0d40*/  STL [R1+0x20], R36 ;  /* 0x0000202401007387 */ /* 0x0003e40000100800 */
.L_x_2491:
[----:B0-----:R-:W0:Y:S01]  /*0d50*/  S2R R90, SR_TID.X ;  /* 0x00000000005a7919 */ /* 0x001e220000002100 */
[----:B------:R-:W2:Y:S01]  /*0d60*/  LDC.64 R88, c[0x0][0x3c0] ;  /* 0x0000f000ff587b82 */ /* 0x000ea20000000a00 */
[----:B-1----:R-:W-:Y:S01]  /*0d70*/  IMAD R0, R201, UR12, RZ ;  /* 0x0000000cc9007c24 */ /* 0x002fe2000f8e02ff */
[----:B------:R-:W-:Y:S04]  /*0d80*/  STL [R1+0xc4], R79 ;  /* 0x0000c44f01007387 */ /* 0x000fe80000100800 */
[----:B------:R-:W-:Y:S01]  /*0d90*/  SHF.R.S32.HI R91, RZ, 0x1f, R0 ;  /* 0x0000001fff5b7819 */ /* 0x000fe20000011400 */
[----:B------:R1:W-:Y:S01]  /*0da0*/  STL [R1+0xc0], R78 ;  /* 0x0000c04e01007387 */ /* 0x0003e20000100800 */
[----:B------:R-:W3:Y:S02]  /*0db0*/  LDC.64 R132, c[0x0][0x3a8] ;  /* 0x0000ea00ff847b82 */ /* 0x000ee40000000a00 */
[----:B------:R-:W-:Y:S01]  /*0dc0*/  LEA.HI R91, R91, R0, RZ, 0x3 ;  /* 0x000000005b5b7211 */ /* 0x000fe200078f18ff */
[----:B------:R4:W-:Y:S05]  /*0dd0*/  STL [R1+0xbc], R77 ;  /* 0x0000bc4d01007387 */ /* 0x0009ea0000100800 */
[----:B------:R-:W1:Y:S08]  /*0de0*/  LDC.64 R144, c[0x0][0x428] ;  /* 0x00010a00ff907b82 */ /* 0x000e700000000a00 */
[----:B------:R-:W4:Y:S01]  /*0df0*/  LDC.64 R182, c[0x0][0x3c8] ;  /* 0x0000f200ffb67b82 */ /* 0x000f220000000a00 */
[----:B--2---:R-:W-:Y:S01]  /*0e00*/  IMAD.WIDE R88, R201, 0x4, R88 ;  /* 0x00000004c9587825 */ /* 0x004fe200078e0258 */
[----:B------:R-:W-:Y:S01]  /*0e10*/  ISETP.NE.AND P3, PT, RZ, UR7, PT ;  /* 0x00000007ff007c0c */ /* 0x000fe2000bf65270 */
[----:B------:R2:W-:Y:S01]  /*0e20*/  STL [R1+0xb8], R76 ;  /* 0x0000b84c01007387 */ /* 0x0005e20000100800 */
[----:B0-----:R-:W-:-:S03]  /*0e30*/  LOP3.LUT R90, R90, 0x1f, RZ, 0xc0, !PT ;  /* 0x0000001f5a5a7812 */ /* 0x001fc600078ec0ff */
[----:B------:R-:W2:Y:S01]  /*0e40*/  LDG.E R0, desc[UR10][R88.64] ;  /* 0x0000000a58007981 */ /* 0x000ea2000c1e1900 */
[----:B------:R-:W-:Y:S01]  /*0e50*/  ISETP.NE.U32.AND P0, PT, RZ, UR14, PT ;  /* 0x0000000eff007c0c */ /* 0x000fe2000bf05070 */
[----:B------:R-:W0:Y:S01]  /*0e60*/  LDC.64 R220, c[0x0][0x3b0] ;  /* 0x0000ec00ffdc7b82 */ /* 0x000e220000000a00 */
[----:B------:R-:W-:Y:S01]  /*0e70*/  LEA.HI.SX32 R207, R91, R90, 0x1d ;  /* 0x0000005a5bcf7211 */ /* 0x000fe200078feaff */
[----:B------:R-:W2:Y:S03]  /*0e80*/  LDL R224, [R1+0xb4] ;  /* 0x0000b40001e07983 */ /* 0x000ea60000100800 */
[C---:B------:R-:W-:Y:S01]  /*0e90*/  IADD3 R206, PT, PT, R207.reuse, 0x20, RZ ;  /* 0x00000020cfce7810 */ /* 0x040fe20007ffe0ff */
[----:B------:R-:W2:Y:S01]  /*0ea0*/  LDL R214, [R1+0xac] ;  /* 0x0000ac0001d67983 */ /* 0x000ea20000100800 */
[C---:B------:R-:W-:Y:S02]  /*0eb0*/  IADD3 R205, PT, PT, R207.reuse, 0x40, RZ ;  /* 0x00000040cfcd7810 */ /* 0x040fe40007ffe0ff */
[C---:B------:R-:W-:Y:S01]  /*0ec0*/  IADD3 R204, PT, PT, R207.reuse, 0x60, RZ ;  /* 0x00000060cfcc7810 */ /* 0x040fe20007ffe0ff */
[----:B------:R-:W2:Y:S01]  /*0ed0*/  LDL R227, [R1+0x9c] ;  /* 0x00009c0001e37983 */ /* 0x000ea20000100800 */
[C---:B------:R-:W-:Y:S01]  /*0ee0*/  IADD3 R203, PT, PT, R207.reuse, 0x80, RZ ;  /* 0x00000080cfcb7810 */ /* 0x040fe20007ffe0ff */
[----:B---3--:R-:W-:-:S04]  /*0ef0*/  IMAD.WIDE.U32 R96, R207, 0x20, R132 ;  /* 0x00000020cf607825 */ /* 0x008fc800078e0084 */
[--C-:B------:R-:W-:Y:S01]  /*0f00*/  IMAD.WIDE.U32 R108, R206, 0x20, R132.reuse ;  /* 0x00000020ce6c7825 */ /* 0x100fe200078e0084 */
[----:B------:R-:W3:Y:S03]  /*0f10*/  LDG.E.128 R88, desc[UR10][R96.64] ;  /* 0x0000000a60587981 */ /* 0x000ee6000c1e1d00 */
[--C-:B------:R-:W-:Y:S01]  /*0f20*/  IMAD.WIDE.U32 R116, R205, 0x20, R132.reuse ;  /* 0x00000020cd747825 */ /* 0x100fe200078e0084 */
[----:B------:R-:W3:Y:S03]  /*0f30*/  LDG.E.128 R100, desc[UR10][R108.64] ;  /* 0x0000000a6c647981 */ /* 0x000ee6000c1e1d00 */
[--C-:B------:R-:W-:Y:S01]  /*0f40*/  IMAD.WIDE.U32 R124, R204, 0x20, R132.reuse ;  /* 0x00000020cc7c7825 */ /* 0x100fe200078e0084 */
[----:B------:R-:W3:Y:S03]  /*0f50*/  LDG.E.128 R112, desc[UR10][R116.64] ;  /* 0x0000000a74707981 */ /* 0x000ee6000c1e1d00 */
[----:B------:R-:W-:Y:S01]  /*0f60*/  IMAD.WIDE.U32 R132, R203, 0x20, R132 ;  /* 0x00000020cb847825 */ /* 0x000fe200078e0084 */
[----:B------:R-:W3:Y:S03]  /*0f70*/  LDG.E.128 R120, desc[UR10][R124.64] ;  /* 0x0000000a7c787981 */ /* 0x000ee6000c1e1d00 */
[--C-:B-1----:R-:W-:Y:S01]  /*0f80*/  IMAD.WIDE.U32 R136, R205, 0x10, R144.reuse ;  /* 0x00000010cd887825 */ /* 0x102fe200078e0090 */
[----:B------:R-:W3:Y:S03]  /*0f90*/  LDG.E.128 R128, desc[UR10][R132.64] ;  /* 0x0000000a84807981 */ /* 0x000ee6000c1e1d00 */
[----:B------:R-:W-:Y:S01]  /*0fa0*/  IMAD.WIDE.U32 R92, R207, 0x10, R144 ;  /* 0x00000010cf5c7825 */ /* 0x000fe200078e0090 */
[----:B------:R-:W3:Y:S04]  /*0fb0*/  LDG.E.128 R96, desc[UR10][R96.64+0x10] ;  /* 0x0000100a60607981 */ /* 0x000ee8000c1e1d00 */
[----:B------:R-:W3:Y:S04]  /*0fc0*/  LDG.E.128 R124, desc[UR10][R124.64+0x10] ;  /* 0x0000100a7c7c7981 */ /* 0x000ee8000c1e1d00 */
[----:B------:R-:W3:Y:S04]  /*0fd0*/  LDG.E.128 R136, desc[UR10][R136.64] ;  /* 0x0000000a88887981 */ /* 0x000ee8000c1e1d00 */
[----:B------:R-:W3:Y:S01]  /*0fe0*/  LDG.E.128 R92, desc[UR10][R92.64] ;  /* 0x0000000a5c5c7981 */ /* 0x000ee2000c1e1d00 */
[----:B----4-:R-:W-:-:S03]  /*0ff0*/  IMAD.WIDE R182, R201, 0x4, R182 ;  /* 0x00000004c9b67825 */ /* 0x010fc600078e02b6 */
[----:B------:R-:W4:Y:S01]  /*1000*/  LDG.E.128 R108, desc[UR10][R108.64+0x10] ;  /* 0x0000100a6c6c7981 */ /* 0x000f22000c1e1d00 */
[----:B------:R-:W-:-:S03]  /*1010*/  IMAD.WIDE.U32 R104, R206, 0x10, R144 ;  /* 0x00000010ce687825 */ /* 0x000fc600078e0090 */
[----:B------:R1:W4:Y:S01]  /*1020*/  LDG.E R208, desc[UR10][R182.64] ;  /* 0x0000000ab6d07981 */ /* 0x000322000c1e1900 */
[----:B------:R-:W-:-:S03]  /*1030*/  IMAD.WIDE.U32 R140, R204, 0x10, R144 ;  /* 0x00000010cc8c7825 */ /* 0x000fc600078e0090 */
[----:B------:R-:W4:Y:S01]  /*1040*/  LDG.E.128 R104, desc[UR10][R104.64] ;  /* 0x0000000a68687981 */ /* 0x000f22000c1e1d00 */
[----:B------:R-:W-:-:S03]  /*1050*/  IMAD.WIDE.U32 R144, R203, 0x10, R144 ;  /* 0x00000010cb907825 */ /* 0x000fc600078e0090 */
[----:B------:R-:W4:Y:S01]  /*1060*/  LDG.E.128 R116, desc[UR10][R116.64+0x10] ;  /* 0x0000100a74747981 */ /* 0x000f22000c1e1d00 */
[----:B------:R-:W-:Y:S01]  /*1070*/  ISETP.NE.AND.EX P0, PT, RZ, UR15, PT, P0 ;  /* 0x0000000fff007c0c */ /* 0x000fe2000bf05300 */
[----:B-1----:R-:W1:Y:S02]  /*1080*/  LDC.64 R182, c[0x0][0x438] ;  /* 0x00010e00ffb67b82 */ /* 0x002e640000000a00 */
[----:B------:R-:W4:Y:S04]  /*1090*/  LDG.E.128 R132, desc[UR10][R132.64+0x10] ;  /* 0x0000100a84847981 */ /* 0x000f28000c1e1d00 */
[----:B------:R-:W4:Y:S04]  /*10a0*/  LDG.E.128 R144, desc[UR10][R144.64] ;  /* 0x0000000a90907981 */ /* 0x000f28000c1e1d00 */
[----:B------:R-:W4:Y:S02]  /*10b0*/  LDG.E.128 R140, desc[UR10][R140.64] ;  /* 0x0000000a8c8c7981 */ /* 0x000f24000c1e1d00 */
[----:B------:R-:W0:Y:S08]  /*10c0*/  @P0 LDC.64 R186, c[0x0][0x3b8] ;  /* 0x0000ee00ffba0b82 */ /* 0x000e300000000a00 */
[----:B------:R-:W0:Y:S08]  /*10d0*/  @P0 LDC.64 R192, c[0x0][0x3b8] ;  /* 0x0000ee00ffc00b82 */ /* 0x000e300000000a00 */
[----:B------:R-:W0:Y:S08]  /*10e0*/  @P0 LDC.64 R190, c[0x0][0x3b8] ;  /* 0x0000ee00ffbe0b82 */ /* 0x000e300000000a00 */
[----:B------:R-:W0:Y:S08]  /*10f0*/  @P0 LDC.64 R184, c[0x0][0x3b8] ;  /* 0x0000ee00ffb80b82 */ /* 0x000e300000000a00 */
[----:B------:R-:W0:Y:S01]  /*1100*/  @P0 LDC.64 R188, c[0x0][0x3b8] ;  /* 0x0000ee00ffbc0b82 */ /* 0x000e220000000a00 */
[----:B--2---:R-:W-:-:S05]  /*1110*/  FSEL R0, R0, RZ, !P3 ;  /* 0x000000ff00007208 */ /* 0x004fca0005800000 */
[C---:B---3--:R-:W-:Y:S01]  /*1120*/  FADD.FTZ R240, -R0.reuse, R130 ;  /* 0x0000008200f07221 */ /* 0x048fe20000010100 */
[--C-:B------:R-:W-:Y:S01]  /*1130*/  FADD.FTZ R248, -R0, R127.reuse ;  /* 0x0000007f00f87221 */ /* 0x100fe20000010100 */
[C---:B------:R-:W-:Y:S02]  /*1140*/  PRMT R127, R138.reuse, 0x7632, R127 ;  /* 0x000076328a7f7816 */ /* 0x040fe4000000007f */
[----:B------:R-:W-:Y:S02]  /*1150*/  SHF.L.U32 R130, R138, 0x10, RZ ;  /* 0x000000108a827819 */ /* 0x000fe400000006ff */
[----:B------:R-:W2:Y:S01]  /*1160*/  LDL R138, [R1+0xb0] ;  /* 0x0000b000018a7983 */ /* 0x000ea20000100800 */
[C---:B------:R-:W-:Y:S02]  /*1170*/  PRMT R233, R136.reuse, 0x7632, R233 ;  /* 0x0000763288e97816 */ /* 0x040fe400000000e9 */
[----:B------:R-:W-:Y:S02]  /*1180*/  SHF.L.U32 R235, R136, 0x10, RZ ;  /* 0x0000001088eb7819 */ /* 0x000fe400000006ff */
[----:B------:R-:W3:Y:S01]  /*1190*/  LDL R136, [R1+0x98] ;  /* 0x0000980001887983 */ /* 0x000ee20000100800 */
[----:B-1----:R-:W-:-:S04]  /*11a0*/  ISETP.NE.U32.AND P2, PT, R182, RZ, PT ;  /* 0x000000ffb600720c */ /* 0x002fc80003f45070 */
[----:B------:R-:W-:Y:S01]  /*11b0*/  ISETP.NE.AND.EX P2, PT, R183, RZ, PT, P2 ;  /* 0x000000ffb700720c */ /* 0x000fe20003f45320 */
[----:B0-----:R-:W-:-:S04]  /*11c0*/  @P0 IMAD.WIDE.U32 R186, R205, 0x8, R186 ;  /* 0x00000008cdba0825 */ /* 0x001fc800078e00ba */
[----:B------:R-:W-:Y:S01]  /*11d0*/  @P0 IMAD.WIDE.U32 R192, R207, 0x8, R192 ;  /* 0x00000008cfc00825 */ /* 0x000fe200078e00c0 */
[----:B------:R0:W5:Y:S03]  /*11e0*/  @P0 LDG.E.64 R172, desc[UR10][R186.64] ;  /* 0x0000000abaac0981 */ /* 0x000166000c1e1b00 */
[----:B------:R-:W-:Y:S01]  /*11f0*/  @P0 IMAD.WIDE.U32 R190, R206, 0x8, R190 ;  /* 0x00000008cebe0825 */ /* 0x000fe200078e00be */
[----:B------:R1:W5:Y:S03]  /*1200*/  @P0 LDG.E.64 R168, desc[UR10][R192.64] ;  /* 0x0000000ac0a80981 */ /* 0x000366000c1e1b00 */
[----:B------:R-:W-:Y:S01]  /*1210*/  @P0 IMAD.WIDE.U32 R184, R204, 0x8, R184 ;  /* 0x00000008ccb80825 */ /* 0x000fe200078e00b8 */
[----:B------:R4:W5:Y:S03]  /*1220*/  @P0 LDG.E.64 R170, desc[UR10][R190.64] ;  /* 0x0000000abeaa0981 */ /* 0x000966000c1e1b00 */
[----:B0-----:R-:W-:Y:S01]  /*1230*/  FADD.FTZ R186, -R0, R90 ;  /* 0x0000005a00ba7221 */ /* 0x001fe20000010100 */
[----:B------:R-:W-:-:S04]  /*1240*/  @P0 IMAD.WIDE.U32 R188, R203, 0x8, R188 ;  /* 0x00000008cbbc0825 */ /* 0x000fc800078e00bc */
[----:B------:R-:W-:Y:S01]  /*1250*/  FADD.FTZ R187, -R0, R91 ;  /* 0x0000005b00bb7221 */ /* 0x000fe20000010100 */
[----:B------:R0:W5:Y:S01]  /*1260*/  @P0 LDG.E.64 R174, desc[UR10][R184.64] ;  /* 0x0000000ab8ae0981 */ /* 0x000162000c1e1b00 */
[----:B------:R-:W0:Y:S01]  /*1270*/  @P2 LDC.64 R90, c[0x0][0x438] ;  /* 0x00010e00ff5a2b82 */ /* 0x000e220000000a00 */
[----:B------:R-:W-:Y:S01]  /*1280*/  PRMT R211, R92, 0x7632, R211 ;  /* 0x000076325cd37816 */ /* 0x000fe200000000d3 */
[C---:B-1----:R-:W-:Y:S01]  /*1290*/  FADD.FTZ R192, -R0.reuse, R96 ;  /* 0x0000006000c07221 */ /* 0x042fe20000010100 */
[----:B------:R1:W5:Y:S01]  /*12a0*/  @P0 LDG.E.64 R176, desc[UR10][R188.64] ;  /* 0x0000000abcb00981 */ /* 0x000362000c1e1b00 */
[----:B------:R-:W-:Y:S01]  /*12b0*/  PRMT R213, R93, 0x7632, R213 ;  /* 0x000076325dd57816 */ /* 0x000fe200000000d5 */
[----:B------:R-:W-:Y:S01]  /*12c0*/  FADD.FTZ R193, -R0, R97 ;  /* 0x0000006100c17221 */ /* 0x000fe20000010100 */
[C---:B------:R-:W-:Y:S02]  /*12d0*/  PRMT R215, R94.reuse, 0x7632, R215 ;  /* 0x000076325ed77816 */ /* 0x040fe400000000d7 */
[----:B----4-:R-:W-:Y:S01]  /*12e0*/  SHF.L.U32 R190, R94, 0x10, RZ ;  /* 0x000000105ebe7819 */ /* 0x010fe200000006ff */
[C---:B0-----:R-:W-:Y:S01]  /*12f0*/  FADD.FTZ R185, -R0.reuse, R88 ;  /* 0x0000005800b97221 */ /* 0x041fe20000010100 */
[----:B------:R-:W-:Y:S01]  /*1300*/  FADD.FTZ R184, -R0, R89 ;  /* 0x0000005900b87221 */ /* 0x000fe20000010100 */
[----:B------:R-:W-:Y:S01]  /*1310*/  PRMT R219, R95, 0x7632, R219 ;  /* 0x000076325fdb7816 */ /* 0x000fe200000000db */
[----:B------:R-:W0:Y:S01]  /*1320*/  @P2 LDC.64 R88, c[0x0][0x438] ;  /* 0x00010e00ff582b82 */ /* 0x000e220000000a00 */
[----:B-1----:R-:W-:-:S02]  /*1330*/  SHF.L.U32 R188, R92, 0x10, RZ ;  /* 0x000000105cbc7819 */ /* 0x002fc400000006ff */
[----:B------:R-:W-:Y:S02]  /*1340*/  SHF.L.U32 R189, R93, 0x10, RZ ;  /* 0x000000105dbd7819 */ /* 0x000fe400000006ff */
[----:B------:R-:W-:-:S03]  /*1350*/  SHF.L.U32 R191, R95, 0x10, RZ ;  /* 0x000000105fbf7819 */ /* 0x000fc600000006ff */
[----:B------:R-:W1:Y:S08]  /*1360*/  @P2 LDC.64 R92, c[0x0][0x438] ;  /* 0x00010e00ff5c2b82 */ /* 0x000e700000000a00 */
[----:B------:R-:W4:Y:S08]  /*1370*/  @P2 LDC.64 R94, c[0x0][0x438] ;  /* 0x00010e00ff5e2b82 */ /* 0x000f300000000a00 */
[----:B------:R-:W4:Y:S01]  /*1380*/  @P2 LDC.64 R96, c[0x0][0x438] ;  /* 0x00010e00ff602b82 */ /* 0x000f220000000a00 */
[----:B------:R-:W-:Y:S01]  /*1390*/  @P2 IMAD.WIDE.U32 R90, R206, 0x20, R90 ;  /* 0x00000020ce5a2825 */ /* 0x000fe200078e005a */
[----:B------:R-:W-:-:S03]  /*13a0*/  SHF.L.U32 R226, R211, 0x10, RZ ;  /* 0x00000010d3e27819 */ /* 0x000fc600000006ff */
[----:B0-----:R-:W-:Y:S01]  /*13b0*/  @P2 IMAD.WIDE.U32 R88, R207, 0x20, R88 ;  /* 0x00000020cf582825 */ /* 0x001fe200078e0058 */
[----:B------:R-:W5:Y:S03]  /*13c0*/  @P2 LDG.E.128 R64, desc[UR10][R90.64] ;  /* 0x0000000a5a402981 */ /* 0x000f66000c1e1d00 */
[----:B-1----:R-:W-:Y:S01]  /*13d0*/  @P2 IMAD.WIDE.U32 R92, R205, 0x20, R92 ;  /* 0x00000020cd5c2825 */ /* 0x002fe200078e005c */
[----:B------:R0:W5:Y:S03]  /*13e0*/  @P2 LDG.E.128 R60, desc[UR10][R90.64+0x10] ;  /* 0x0000100a5a3c2981 */ /* 0x000166000c1e1d00 */
[C---:B------:R-:W-:Y:S01]  /*13f0*/  FADD.FTZ R209, -R0.reuse, R98 ;  /* 0x0000006200d17221 */ /* 0x040fe20000010100 */
[C---:B------:R-:W-:Y:S01]  /*1400*/  FADD.FTZ R210, -R0.reuse, R99 ;  /* 0x0000006300d27221 */ /* 0x040fe20000010100 */
[C---:B------:R-:W-:Y:S01]  /*1410*/  FADD.FTZ R100, -R0.reuse, R100 ;  /* 0x0000006400647221 */ /* 0x040fe20000010100 */
[C---:B------:R-:W-:Y:S01]  /*1420*/  FADD.FTZ R101, -R0.reuse, R101 ;  /* 0x0000006500657221 */ /* 0x040fe20000010100 */
[----:B------:R-:W-:Y:S01]  /*1430*/  FADD.FTZ R102, -R0, R102 ;  /* 0x0000006600667221 */ /* 0x000fe20000010100 */
[----:B----4-:R-:W-:-:S04]  /*1440*/  @P2 IMAD.WIDE.U32 R94, R204, 0x20, R94 ;  /* 0x00000020cc5e2825 */ /* 0x010fc800078e005e */
[C---:B------:R-:W-:Y:S01]  /*1450*/  FADD.FTZ R103, -R0.reuse, R103 ;  /* 0x0000006700677221 */ /* 0x040fe20000010100 */
[----:B------:R-:W-:Y:S01]  /*1460*/  PRMT R212, R105, 0x7632, R212 ;  /* 0x0000763269d47816 */ /* 0x000fe200000000d4 */
[----:B------:R-:W-:Y:S01]  /*1470*/  FADD.FTZ R108, -R0, R108 ;  /* 0x0000006c006c7221 */ /* 0x000fe20000010100 */
[----:B0-----:R-:W-:Y:S01]  /*1480*/  FMUL.FTZ R90, R208, R184 ;  /* 0x000000b8d05a7220 */ /* 0x001fe20000410000 */
[----:B------:R-:W-:Y:S01]  /*1490*/  PRMT R223, R107, 0x7632, R223 ;  /* 0x000076326bdf7816 */ /* 0x000fe200000000df */
[C---:B------:R-:W-:Y:S01]  /*14a0*/  FADD.FTZ R218, -R0.reuse, R109 ;  /* 0x0000006d00da7221 */ /* 0x040fe20000010100 */
[----:B------:R-:W-:Y:S01]  /*14b0*/  FADD.FTZ R110, -R0, R110 ;  /* 0x0000006e006e7221 */ /* 0x000fe20000010100 */
[----:B------:R-:W-:-:S04]  /*14c0*/  @P2 IMAD.WIDE.U32 R96, R203, 0x20, R96 ;  /* 0x00000020cb602825 */ /* 0x000fc800078e0060 */
        /* <DEDUP_REMOVED lines=25> */
[----:B------:R-:W5:Y:S01]  /*1660*/  @P2 LDG.E.128 R72, desc[UR10][R88.64] ;  /* 0x0000000a58482981 */ /* 0x000f62000c1e1d00 */
[----:B------:R-:W-:Y:S01]  /*1670*/  FFMA.FTZ R199, R90, R226, R199 ;  /* 0x000000e25ac77223 */ /* 0x000fe200000100c7 */
[----:B------:R-:W-:Y:S01]  /*1680*/  FADD.FTZ R198, R226, R198 ;  /* 0x000000c6e2c67221 */ /* 0x000fe20000010000 */
[----:B------:R-:W-:Y:S01]  /*1690*/  IMAD.WIDE.U32 R98, R206, 0x8, R220 ;  /* 0x00000008ce627825 */ /* 0x000fe200078e00dc */
[----:B------:R0:W5:Y:S01]  /*16a0*/  @P2 LDG.E.128 R68, desc[UR10][R88.64+0x10] ;  /* 0x0000100a58442981 */ /* 0x000162000c1e1d00 */
[----:B------:R-:W-:-:S03]  /*16b0*/  PRMT R78, R145, 0x7632, R78 ;  /* 0x00007632914e7816 */ /* 0x000fc6000000004e */
[----:B------:R-:W5:Y:S01]  /*16c0*/  @P2 LDG.E.128 R56, desc[UR10][R92.64] ;  /* 0x0000000a5c382981 */ /* 0x000f62000c1e1d00 */
[----:B------:R-:W-:-:S03]  /*16d0*/  SHF.L.U32 R109, R145, 0x10, RZ ;  /* 0x00000010916d7819 */ /* 0x000fc600000006ff */
[----:B------:R1:W5:Y:S01]  /*16e0*/  @P2 LDG.E.128 R52, desc[UR10][R92.64+0x10] ;  /* 0x0000100a5c342981 */ /* 0x000362000c1e1d00 */
[----:B0-----:R-:W-:-:S03]  /*16f0*/  IMAD.WIDE.U32 R88, R207, 0x8, R220 ;  /* 0x00000008cf587825 */ /* 0x001fc600078e00dc */
[----:B------:R-:W5:Y:S01]  /*1700*/  @P2 LDG.E.128 R48, desc[UR10][R94.64] ;  /* 0x0000000a5e302981 */ /* 0x000f62000c1e1d00 */
[----:B------:R-:W-:-:S03]  /*1710*/  FADD.FTZ R200, R188, R200 ;  /* 0x000000c8bcc87221 */ /* 0x000fc60000010000 */
[----:B------:R0:W5:Y:S01]  /*1720*/  @P2 LDG.E.128 R44, desc[UR10][R94.64+0x10] ;  /* 0x0000100a5e2c2981 */ /* 0x000162000c1e1d00 */
[----:B-1----:R-:W-:-:S03]  /*1730*/  IMAD.WIDE.U32 R92, R203, 0x8, R220 ;  /* 0x00000008cb5c7825 */ /* 0x002fc600078e00dc */
[----:B------:R-:W5:Y:S01]  /*1740*/  @P2 LDG.E.128 R40, desc[UR10][R96.64] ;  /* 0x0000000a60282981 */ /* 0x000f62000c1e1d00 */
[----:B------:R-:W-:-:S03]  /*1750*/  FFMA.FTZ R202, R0, R188, R202 ;  /* 0x000000bc00ca7223 */ /* 0x000fc600000100ca */
[----:B------:R1:W5:Y:S01]  /*1760*/  @P2 LDG.E.128 R36, desc[UR10][R96.64+0x10] ;  /* 0x0000100a60242981 */ /* 0x000362000c1e1d00 */
[----:B0-----:R-:W-:-:S04]  /*1770*/  IMAD.WIDE.U32 R94, R204, 0x8, R220 ;  /* 0x00000008cc5e7825 */ /* 0x001fc800078e00dc */
[----:B------:R-:W-:Y:S01]  /*1780*/  FMUL.FTZ R211, R224, R188 ;  /* 0x000000bce0d37220 */ /* 0x000fe20000410000 */
[C---:B------:R-:W-:Y:S01]  /*1790*/  PRMT R234, R137.reuse, 0x7632, R234 ;  /* 0x0000763289ea7816 */ /* 0x040fe200000000ea */
[----:B------:R-:W4:Y:S01]  /*17a0*/  LDL R145, [R1+0xa0] ;  /* 0x0000a00001917983 */ /* 0x000f220000100800 */
[----:B------:R-:W-:Y:S01]  /*17b0*/  SHF.L.U32 R236, R137, 0x10, RZ ;  /* 0x0000001089ec7819 */ /* 0x000fe200000006ff */
[----:B------:R-:W-:Y:S01]  /*17c0*/  FMUL.FTZ R188, R208, R103 ;  /* 0x00000067d0bc7220 */ /* 0x000fe20000410000 */
[----:B------:R-:W-:Y:S01]  /*17d0*/  PRMT R251, R142, 0x7632, R251 ;  /* 0x000076328efb7816 */ /* 0x000fe200000000fb */
[----:B------:R-:W4:Y:S01]  /*17e0*/  LDL R137, [R1+0xa8] ;  /* 0x0000a80001897983 */ /* 0x000f220000100800 */
[----:B-1----:R-:W-:Y:S01]  /*17f0*/  IMAD.WIDE.U32 R96, R205, 0x8, R220 ;  /* 0x00000008cd607825 */ /* 0x002fe200078e00dc */
[----:B------:R-:W-:-:S03]  /*1800*/  MOV R221, R212 ;  /* 0x000000d400dd7202 */ /* 0x000fc60000000f00 */
[----:B------:R-:W-:Y:S01]  /*1810*/  FMUL.FTZ R212, R208, R187 ;  /* 0x000000bbd0d47220 */ /* 0x000fe20000410000 */
[----:B------:R-:W4:Y:S01]  /*1820*/  LDL R220, [R1+0xa4] ;  /* 0x0000a40001dc7983 */ /* 0x000f220000100800 */
[----:B------:R-:W-:Y:S01]  /*1830*/  SHF.L.U32 R128, R142, 0x10, RZ ;  /* 0x000000108e807819 */ /* 0x000fe200000006ff */
[----:B------:R-:W-:Y:S01]  /*1840*/  FMUL.FTZ R187, R208, R102 ;  /* 0x00000066d0bb7220 */ /* 0x000fe20000410000 */
[C---:B------:R-:W-:Y:S01]  /*1850*/  PRMT R79, R144.reuse, 0x7632, R79 ;  /* 0x00007632904f7816 */ /* 0x040fe2000000004f */
[----:B------:R-:W4:Y:S01]  /*1860*/  LDL R142, [R1+0x8c] ;  /* 0x00008c00018e7983 */ /* 0x000f220000100800 */
[----:B------:R-:W-:Y:S02]  /*1870*/  SHF.L.U32 R216, R144, 0x10, RZ ;  /* 0x0000001090d87819 */ /* 0x000fe400000006ff */
[C---:B------:R-:W-:Y:S01]  /*1880*/  PRMT R126, R139.reuse, 0x7632, R126 ;  /* 0x000076328b7e7816 */ /* 0x040fe2000000007e */
[----:B------:R-:W4:Y:S01]  /*1890*/  LDL R144, [R1+0x94] ;  /* 0x0000940001907983 */ /* 0x000f220000100800 */
[----:B------:R-:W-:-:S03]  /*18a0*/  SHF.L.U32 R131, R139, 0x10, RZ ;  /* 0x000000108b837819 */ /* 0x000fc600000006ff */
[----:B------:R-:W4:Y:S04]  /*18b0*/  LDL R103, [R1+0x74] ;  /* 0x0000740001677983 */ /* 0x000f280000100800 */
[----:B------:R-:W4:Y:S04]  /*18c0*/  LDL R102, [R1+0x6c] ;  /* 0x00006c0001667983 */ /* 0x000f280000100800 */
[----:B------:R-:W4:Y:S01]  /*18d0*/  LDL R139, [R1+0x84] ;  /* 0x00008400018b7983 */ /* 0x000f220000100800 */
[----:B--2---:R-:W-:Y:S01]  /*18e0*/  FMUL.FTZ R226, R138, R226 ;  /* 0x000000e28ae27220 */ /* 0x004fe20000410000 */
[----:B------:R-:W-:-:S02]  /*18f0*/  MOV R138, R223 ;  /* 0x000000df008a7202 */ /* 0x000fc40000000f00 */
[----:B------:R-:W-:Y:S02]  /*1900*/  PRMT R222, R106, 0x7632, R222 ;  /* 0x000076326ade7816 */ /* 0x000fe400000000de */
[----:B------:R-:W-:Y:S01]  /*1910*/  SHF.L.U32 R225, R213, 0x10, RZ ;  /* 0x00000010d5e17819 */ /* 0x000fe200000006ff */
[----:B---3--:R-:W-:Y:S01]  /*1920*/  FMUL.FTZ R223, R136, R219 ;  /* 0x000000db88df7220 */ /* 0x008fe20000410000 */
[----:B------:R-:W-:Y:S01]  /*1930*/  FMUL.FTZ R136, R208, R100 ;  /* 0x00000064d0887220 */ /* 0x000fe20000410000 */
[C---:B------:R-:W-:Y:S01]  /*1940*/  PRMT R249, R141.reuse, 0x7632, R249 ;  /* 0x000076328df97816 */ /* 0x040fe200000000f9 */
[----:B------:R-:W2:Y:S01]  /*1950*/  LDL R100, [R1+0x5c] ;  /* 0x00005c0001647983 */ /* 0x000ea20000100800 */
[----:B------:R-:W-:Y:S01]  /*1960*/  SHF.L.U32 R125, R141, 0x10, RZ ;  /* 0x000000108d7d7819 */ /* 0x000fe200000006ff */
[----:B------:R-:W-:Y:S01]  /*1970*/  FMUL.FTZ R213, R214, R189 ;  /* 0x000000bdd6d57220 */ /* 0x000fe20000410000 */
[C---:B------:R-:W-:Y:S01]  /*1980*/  FMUL.FTZ R214, R208.reuse, R192 ;  /* 0x000000c0d0d67220 */ /* 0x040fe20000410000 */
[----:B------:R-:W-:Y:S01]  /*1990*/  SHF.L.U32 R224, R215, 0x10, RZ ;  /* 0x00000010d7e07819 */ /* 0x000fe200000006ff */
[C---:B------:R-:W-:Y:S01]  /*19a0*/  FMUL.FTZ R91, R208.reuse, R186 ;  /* 0x000000bad05b7220 */ /* 0x040fe20000410000 */
[----:B------:R-:W-:Y:S01]  /*19b0*/  MOV R141, R222 ;  /* 0x000000de008d7202 */ /* 0x000fe20000000f00 */
[----:B------:R-:W-:Y:S01]  /*19c0*/  FMUL.FTZ R222, R208, R193 ;  /* 0x000000c1d0de7220 */ /* 0x000fe20000410000 */
[----:B------:R-:W-:-:S02]  /*19d0*/  PRMT R237, R104, 0x7632, R237 ;  /* 0x0000763268ed7816 */ /* 0x000fc400000000ed */
[C---:B------:R-:W-:Y:S02]  /*19e0*/  PRMT R247, R140.reuse, 0x7632, R247 ;  /* 0x000076328cf77816 */ /* 0x040fe400000000f7 */
[----:B------:R-:W-:Y:S02]  /*19f0*/  SHF.L.U32 R124, R140, 0x10, RZ ;  /* 0x000000108c7c7819 */ /* 0x000fe400000006ff */
[----:B------:R-:W-:Y:S01]  /*1a00*/  SHF.L.U32 R105, R105, 0x10, RZ ;  /* 0x0000001069697819 */ /* 0x000fe200000006ff */
[----:B------:R-:W-:Y:S01]  /*1a10*/  FADD.FTZ R150, R190, R150 ;  /* 0x00000096be967221 */ /* 0x000fe20000010000 */
[----:B------:R-:W-:Y:S01]  /*1a20*/  SHF.L.U32 R104, R104, 0x10, RZ ;  /* 0x0000001068687819 */ /* 0x000fe200000006ff */
[----:B------:R-:W-:Y:S01]  /*1a30*/  FADD.FTZ R196, R189, R196 ;  /* 0x000000c4bdc47221 */ /* 0x000fe20000010000 */
[----:B------:R-:W-:Y:S01]  /*1a40*/  PRMT R140, R143, 0x7632, R140 ;  /* 0x000076328f8c7816 */ /* 0x000fe2000000008c */
[----:B------:R-:W-:Y:S01]  /*1a50*/  FFMA.FTZ R2, R214, R190, R2 ;  /* 0x000000bed6027223 */ /* 0x000fe20000010002 */
[----:B------:R-:W-:Y:S01]  /*1a60*/  SHF.L.U32 R106, R106, 0x10, RZ ;  /* 0x000000106a6a7819 */ /* 0x000fe200000006ff */
[----:B------:R-:W-:Y:S01]  /*1a70*/  FADD.FTZ R151, R224, R151 ;  /* 0x00000097e0977221 */ /* 0x000fe20000010000 */
[----:B------:R-:W-:Y:S01]  /*1a80*/  PRMT R77, R146, 0x7632, R77 ;  /* 0x00007632924d7816 */ /* 0x000fe2000000004d */
[----:B------:R-:W-:Y:S01]  /*1a90*/  FFMA.FTZ R3, R222, R224, R3 ;  /* 0x000000e0de037223 */ /* 0x000fe20000010003 */
[----:B------:R-:W-:Y:S01]  /*1aa0*/  SHF.L.U32 R119, R146, 0x10, RZ ;  /* 0x0000001092777819 */ /* 0x000fe200000006ff */
[----:B------:R-:W-:Y:S01]  /*1ab0*/  FFMA.FTZ R197, R91, R189, R197 ;  /* 0x000000bd5bc57223 */ /* 0x000fe200000100c5 */
[----:B------:R-:W-:Y:S01]  /*1ac0*/  FFMA.FTZ R195, R212, R225, R195 ;  /* 0x000000e1d4c37223 */ /* 0x000fe200000100c3 */
[----:B------:R-:W-:Y:S01]  /*1ad0*/  FADD.FTZ R194, R225, R194 ;  /* 0x000000c2e1c27221 */ /* 0x000fe20000010000 */
[----:B------:R-:W-:Y:S01]  /*1ae0*/  MOV R146, R140 ;  /* 0x0000008c00927202 */ /* 0x000fe20000000f00 */
[----:B------:R-:W-:Y:S01]  /*1af0*/  FADD.FTZ R154, R104, R154 ;  /* 0x0000009a689a7221 */ /* 0x000fe20000010000 */
[C---:B------:R-:W-:Y:S01]  /*1b00*/  PRMT R76, R147.reuse, 0x7632, R76 ;  /* 0x00007632934c7816 */ /* 0x040fe2000000004c */
[----:B------:R-:W-:Y:S01]  /*1b10*/  FFMA.FTZ R6, R136, R104, R6 ;  /* 0x0000006888067223 */ /* 0x000fe20000010006 */
[----:B------:R-:W-:Y:S01]  /*1b20*/  SHF.L.U32 R117, R147, 0x10, RZ ;  /* 0x0000001093757819 */ /* 0x000fe200000006ff */
[----:B------:R-:W-:Y:S01]  /*1b30*/  FMUL.FTZ R147, R208, R245 ;  /* 0x000000f5d0937220 */ /* 0x000fe20000410000 */
[----:B------:R-:W-:Y:S01]  /*1b40*/  SHF.L.U32 R129, R143, 0x10, RZ ;  /* 0x000000108f817819 */ /* 0x000fe200000006ff */
[----:B------:R-:W-:Y:S01]  /*1b50*/  FADD.FTZ R152, R191, R152 ;  /* 0x00000098bf987221 */ /* 0x000fe20000010000 */
[----:B------:R-:W-:Y:S01]  /*1b60*/  SHF.L.U32 R107, R107, 0x10, RZ ;  /* 0x000000106b6b7819 */ /* 0x000fe200000006ff */
[----:B------:R-:W-:Y:S01]  /*1b70*/  FADD.FTZ R162, R235, R162 ;  /* 0x000000a2eba27221 */ /* 0x000fe20000010000 */
[----:B------:R-:W-:Y:S01]  /*1b80*/  FADD.FTZ R228, R236, R228 ;  /* 0x000000e4ece47221 */ /* 0x000fe20000010000 */
[C---:B------:R-:W-:Y:S01]  /*1b90*/  FMUL.FTZ R120, R208.reuse, R120 ;  /* 0x00000078d0787220 */ /* 0x040fe20000410000 */
[----:B------:R-:W-:Y:S01]  /*1ba0*/  FADD.FTZ R153, R219, R153 ;  /* 0x00000099db997221 */ /* 0x000fe20000010000 */
[----:B------:R-:W-:Y:S01]  /*1bb0*/  FMUL.FTZ R122, R208, R122 ;  /* 0x0000007ad07a7220 */ /* 0x000fe20000410000 */
[----:B------:R-:W-:Y:S01]  /*1bc0*/  FADD.FTZ R166, R109, R166 ;  /* 0x000000a66da67221 */ /* 0x000fe20000010000 */
[----:B------:R-:W-:Y:S01]  /*1bd0*/  FADD.FTZ R230, R130, R230 ;  /* 0x000000e682e67221 */ /* 0x000fe20000010000 */
[C---:B------:R-:W-:Y:S01]  /*1be0*/  FMUL.FTZ R121, R208.reuse, R121 ;  /* 0x00000079d0797220 */ /* 0x040fe20000410000 */
[C---:B------:R-:W-:Y:S01]  /*1bf0*/  FMUL.FTZ R123, R208.reuse, R123 ;  /* 0x0000007bd07b7220 */ /* 0x040fe20000410000 */
[----:B------:R-:W5:Y:S04]  /*1c00*/  LDG.E.64 R88, desc[UR10][R88.64] ;  /* 0x0000000a58587981 */ /* 0x000f68000c1e1b00 */
[----:B------:R-:W5:Y:S04]  /*1c10*/  LDG.E.64 R98, desc[UR10][R98.64] ;  /* 0x0000000a62627981 */ /* 0x000f68000c1e1b00 */
[----:B------:R-:W5:Y:S04]  /*1c20*/  LDG.E.64 R96, desc[UR10][R96.64] ;  /* 0x0000000a60607981 */ /* 0x000f68000c1e1b00 */
[----:B------:R-:W5:Y:S04]  /*1c30*/  LDG.E.64 R94, desc[UR10][R94.64] ;  /* 0x0000000a5e5e7981 */ /* 0x000f68000c1e1b00 */
[----:B------:R-:W5:Y:S01]  /*1c40*/  LDG.E.64 R92, desc[UR10][R92.64] ;  /* 0x0000000a5c5c7981 */ /* 0x000f62000c1e1b00 */
[----:B----4-:R-:W-:Y:S01]  /*1c50*/  FMUL.FTZ R224, R145, R224 ;  /* 0x000000e091e07220 */ /* 0x010fe20000410000 */
[----:B------:R-:W-:-:S02]  /*1c60*/  FMUL.FTZ R145, R208, R101 ;  /* 0x00000065d0917220 */ /* 0x000fc40000410000 */
[----:B------:R-:W3:Y:S01]  /*1c70*/  LDL R101, [R1+0x64] ;  /* 0x0000640001657983 */ /* 0x000ee20000100800 */
[----:B------:R-:W-:-:S03]  /*1c80*/  FMUL.FTZ R225, R137, R225 ;  /* 0x000000e189e17220 */ /* 0x000fc60000410000 */
[----:B------:R-:W4:Y:S01]  /*1c90*/  LDL R137, [R1+0x7c] ;  /* 0x00007c0001897983 */ /* 0x000f220000100800 */
[----:B------:R-:W-:Y:S01]  /*1ca0*/  FMUL.FTZ R220, R220, R190 ;  /* 0x000000bedcdc7220 */ /* 0x000fe20000410000 */
[----:B------:R-:W-:Y:S01]  /*1cb0*/  FMUL.FTZ R190, R208, R108 ;  /* 0x0000006cd0be7220 */ /* 0x000fe20000410000 */
[----:B------:R-:W-:Y:S01]  /*1cc0*/  SHF.L.U32 R108, R141, 0x10, RZ ;  /* 0x000000108d6c7819 */ /* 0x000fe200000006ff */
[----:B------:R-:W-:Y:S01]  /*1cd0*/  FMUL.FTZ R189, R142, R105 ;  /* 0x000000698ebd7220 */ /* 0x000fe20000410000 */
[----:B------:R-:W-:Y:S01]  /*1ce0*/  FMUL.FTZ R142, R208, R115 ;  /* 0x00000073d08e7220 */ /* 0x000fe20000410000 */
[----:B------:R-:W-:Y:S01]  /*1cf0*/  SHF.L.U32 R115, R247, 0x10, RZ ;  /* 0x00000010f7737819 */ /* 0x000fe200000006ff */
[----:B------:R-:W-:Y:S02]  /*1d00*/  FMUL.FTZ R144, R144, R104 ;  /* 0x0000006890907220 */ /* 0x000fe40000410000 */
[----:B------:R-:W3:Y:S01]  /*1d10*/  LDL R104, [R1+0x54] ;  /* 0x0000540001687983 */ /* 0x000ee20000100800 */
[----:B------:R-:W-:-:S03]  /*1d20*/  FMUL.FTZ R141, R103, R235 ;  /* 0x000000eb678d7220 */ /* 0x000fc60000410000 */
[----:B------:R-:W3:Y:S01]  /*1d30*/  LDL R103, [R1+0x4c] ;  /* 0x00004c0001677983 */ /* 0x000ee20000100800 */
[----:B------:R-:W-:-:S03]  /*1d40*/  FMUL.FTZ R140, R102, R236 ;  /* 0x000000ec668c7220 */ /* 0x000fc60000410000 */
[----:B------:R-:W3:Y:S01]  /*1d50*/  LDL R102, [R1+0x44] ;  /* 0x0000440001667983 */ /* 0x000ee20000100800 */
[----:B------:R-:W-:Y:S01]  /*1d60*/  FMUL.FTZ R192, R139, R106 ;  /* 0x0000006a8bc07220 */ /* 0x000fe20000410000 */
[----:B------:R-:W-:Y:S01]  /*1d70*/  FMUL.FTZ R139, R208, R114 ;  /* 0x00000072d08b7220 */ /* 0x000fe20000410000 */
[----:B------:R-:W-:Y:S01]  /*1d80*/  SHF.L.U32 R114, R249, 0x10, RZ ;  /* 0x00000010f9727819 */ /* 0x000fe200000006ff */
[----:B--2---:R-:W-:Y:S02]  /*1d90*/  FMUL.FTZ R184, R100, R131 ;  /* 0x0000008364b87220 */ /* 0x004fe40000410000 */
[----:B------:R-:W2:Y:S04]  /*1da0*/  LDL R100, [R1+0x3c] ;  /* 0x00003c0001647983 */ /* 0x000ea80000100800 */
[----:B------:R-:W3:Y:S04]  /*1db0*/  LDL.LU R245, [R1+0x10] ;  /* 0x0000100001f57983 */ /* 0x000ee80000300800 */
[----:B------:R-:W2:Y:S04]  /*1dc0*/  LDL.LU R247, [R1+0x8] ;  /* 0x0000080001f77983 */ /* 0x000ea80000300800 */
[----:B------:R-:W2:Y:S01]  /*1dd0*/  LDL.LU R249, [R1] ;  /* 0x0000000001f97983 */ /* 0x000ea20000300800 */
[----:B------:R-:W-:Y:S01]  /*1de0*/  FADD.FTZ R156, R105, R156 ;  /* 0x0000009c699c7221 */ /* 0x000fe20000010000 */
[----:B------:R-:W-:Y:S01]  /*1df0*/  FFMA.FTZ R8, R187, R105, R8 ;  /* 0x00000069bb087223 */ /* 0x000fe20000010008 */
[----:B------:R-:W-:Y:S01]  /*1e00*/  FADD.FTZ R105, RZ, R211 ;  /* 0x000000d3ff697221 */ /* 0x000fe20000010000 */
[----:B------:R-:W-:-:S03]  /*1e10*/  FMUL.FTZ R215, R208, R209 ;  /* 0x000000d1d0d77220 */ /* 0x000fc60000410000 */
[----:B------:R-:W-:Y:S01]  /*1e20*/  FADD.FTZ R105, R226, R105 ;  /* 0x00000069e2697221 */ /* 0x000fe20000010000 */
[----:B------:R-:W-:Y:S01]  /*1e30*/  MOV R143, R221 ;  /* 0x000000dd008f7202 */ /* 0x000fe20000000f00 */
[-C--:B------:R-:W-:Y:S02]  /*1e40*/  FFMA.FTZ R4, R215, R191.reuse, R4 ;  /* 0x000000bfd7047223 */ /* 0x080fe40000010004 */
[----:B------:R-:W-:Y:S01]  /*1e50*/  FADD.FTZ R105, R213, R105 ;  /* 0x00000069d5697221 */ /* 0x000fe20000010000 */
[----:B------:R-:W-:Y:S01]  /*1e60*/  FMUL.FTZ R221, R227, R191 ;  /* 0x000000bfe3dd7220 */ /* 0x000fe20000410000 */
[C---:B------:R-:W-:Y:S02]  /*1e70*/  FMUL.FTZ R191, R208.reuse, R110 ;  /* 0x0000006ed0bf7220 */ /* 0x040fe40000410000 */
[----:B------:R-:W-:Y:S01]  /*1e80*/  FADD.FTZ R105, R225, R105 ;  /* 0x00000069e1697221 */ /* 0x000fe20000010000 */
[----:B------:R-:W-:Y:S01]  /*1e90*/  FADD.FTZ R160, R107, R160 ;  /* 0x000000a06ba07221 */ /* 0x000fe20000010000 */
[----:B------:R-:W-:Y:S01]  /*1ea0*/  FFMA.FTZ R12, R191, R107, R12 ;  /* 0x0000006bbf0c7223 */ /* 0x000fe2000001000c */
[C---:B------:R-:W-:Y:S01]  /*1eb0*/  FMUL.FTZ R227, R208.reuse, R210 ;  /* 0x000000d2d0e37220 */ /* 0x040fe20000410000 */
[C---:B------:R-:W-:Y:S01]  /*1ec0*/  FMUL.FTZ R209, R208.reuse, R218 ;  /* 0x000000dad0d17220 */ /* 0x040fe20000410000 */
[C---:B------:R-:W-:Y:S01]  /*1ed0*/  FMUL.FTZ R210, R208.reuse, R111 ;  /* 0x0000006fd0d27220 */ /* 0x040fe20000410000 */
[----:B------:R-:W-:Y:S01]  /*1ee0*/  SHF.L.U32 R218, R127, 0x10, RZ ;  /* 0x000000107fda7819 */ /* 0x000fe200000006ff */
[----:B------:R-:W-:Y:S01]  /*1ef0*/  FFMA.FTZ R16, R139, R236, R16 ;  /* 0x000000ec8b107223 */ /* 0x000fe20000010010 */
[----:B------:R-:W-:Y:S01]  /*1f00*/  SHF.L.U32 R111, R233, 0x10, RZ ;  /* 0x00000010e96f7819 */ /* 0x000fe200000006ff */
[C---:B------:R-:W-:Y:S01]  /*1f10*/  FMUL.FTZ R127, R208.reuse, R217 ;  /* 0x000000d9d07f7220 */ /* 0x040fe20000410000 */
[----:B------:R-:W-:Y:S01]  /*1f20*/  SHF.L.U32 R236, R79, 0x10, RZ ;  /* 0x000000104fec7819 */ /* 0x000fe200000006ff */
[----:B----4-:R-:W-:Y:S01]  /*1f30*/  FMUL.FTZ R193, R137, R107 ;  /* 0x0000006b89c17220 */ /* 0x010fe20000410000 */
[----:B------:R-:W-:Y:S01]  /*1f40*/  FMUL.FTZ R137, R208, R112 ;  /* 0x00000070d0897220 */ /* 0x000fe20000410000 */
[----:B------:R-:W-:Y:S01]  /*1f50*/  FADD.FTZ R107, R220, R105 ;  /* 0x00000069dc6b7221 */ /* 0x000fe20000010000 */
[----:B------:R-:W-:Y:S01]  /*1f60*/  SHF.L.U32 R112, R234, 0x10, RZ ;  /* 0x00000010ea707819 */ /* 0x000fe200000006ff */
[----:B------:R-:W-:Y:S01]  /*1f70*/  FMUL.FTZ R105, R208, R133 ;  /* 0x00000085d0697220 */ /* 0x000fe20000410000 */
[----:B------:R-:W-:Y:S01]  /*1f80*/  FFMA.FTZ R14, R137, R235, R14 ;  /* 0x000000eb890e7223 */ /* 0x000fe2000001000e */
[----:B------:R-:W-:Y:S01]  /*1f90*/  FADD.FTZ R133, R224, R107 ;  /* 0x0000006be0857221 */ /* 0x000fe20000010000 */
[----:B------:R-:W-:Y:S01]  /*1fa0*/  FMUL.FTZ R107, R208, R135 ;  /* 0x00000087d06b7220 */ /* 0x000fe20000410000 */
[----:B---3--:R-:W-:Y:S01]  /*1fb0*/  FADD.FTZ R245, R129, R245 ;  /* 0x000000f581f57221 */ /* 0x008fe20000010000 */
[----:B--2---:R-:W-:Y:S01]  /*1fc0*/  FADD.FTZ R247, R128, R247 ;  /* 0x000000f780f77221 */ /* 0x004fe20000010000 */
[----:B------:R-:W-:-:S05]  /*1fd0*/  FADD.FTZ R249, R125, R249 ;  /* 0x000000f97df97221 */ /* 0x000fca0000010000 */
[----:B------:R0:W-:Y:S04]  /*1fe0*/  STL [R1], R249 ;  /* 0x000000f901007387 */ /* 0x0001e80000100800 */
[----:B------:R0:W-:Y:S04]  /*1ff0*/  STL [R1+0x8], R247 ;  /* 0x000008f701007387 */ /* 0x0001e80000100800 */
[----:B------:R0:W-:Y:S04]  /*2000*/  STL [R1+0x10], R245 ;  /* 0x000010f501007387 */ /* 0x0001e80000100800 */
[----:B------:R-:W2:Y:S04]  /*2010*/  LDL R233, [R1+0x90] ;  /* 0x0000900001e97983 */ /* 0x000ea80000100800 */
[----:B------:R-:W3:Y:S04]  /*2020*/  LDL R217, [R1+0x88] ;  /* 0x0000880001d97983 */ /* 0x000ee80000100800 */
[----:B------:R-:W4:Y:S04]  /*2030*/  LDL R234, [R1+0x80] ;  /* 0x0000800001ea7983 */ /* 0x000f280000100800 */
[----:B------:R-:W4:Y:S04]  /*2040*/  LDL R235, [R1+0x34] ;  /* 0x0000340001eb7983 */ /* 0x000f280000100800 */
[----:B------:R0:W5:Y:S04]  /*2050*/  LDL.LU R79, [R1+0xc4] ;  /* 0x0000c400014f7983 */ /* 0x0001680000300800 */
[----:B------:R-:W4:Y:S01]  /*2060*/  LDL R135, [R1+0x78] ;  /* 0x0000780001877983 */ /* 0x000f220000100800 */
[----:B------:R-:W-:Y:S01]  /*2070*/  FADD.FTZ R241, R124, R241 ;  /* 0x000000f17cf17221 */ /* 0x000fe20000010000 */
[-C--:B------:R-:W-:Y:S01]  /*2080*/  FFMA.FTZ R22, R120, R124.reuse, R22 ;  /* 0x0000007c78167223 */ /* 0x080fe20000010016 */
[----:B------:R-:W-:Y:S01]  /*2090*/  FMUL.FTZ R124, R104, R124 ;  /* 0x0000007c687c7220 */ /* 0x000fe20000410000 */
[----:B------:R-:W-:-:S04]  /*20a0*/  FFMA.FTZ R104, R0, R211, RZ ;  /* 0x000000d300687223 */ /* 0x000fc800000100ff */
[----:B------:R-:W-:-:S04]  /*20b0*/  FFMA.FTZ R104, R90, R226, R104 ;  /* 0x000000e25a687223 */ /* 0x000fc80000010068 */
[----:B------:R-:W-:Y:S01]  /*20c0*/  FFMA.FTZ R104, R91, R213, R104 ;  /* 0x000000d55b687223 */ /* 0x000fe20000010068 */
[----:B------:R-:W-:Y:S01]  /*20d0*/  FFMA.FTZ R5, R227, R219, R5 ;  /* 0x000000dbe3057223 */ /* 0x000fe20000010005 */
[----:B------:R-:W-:Y:S02]  /*20e0*/  SHF.L.U32 R219, R237, 0x10, RZ ;  /* 0x00000010eddb7819 */ /* 0x000fe400000006ff */
[----:B------:R-:W-:Y:S01]  /*20f0*/  FFMA.FTZ R104, R212, R225, R104 ;  /* 0x000000e1d4687223 */ /* 0x000fe20000010068 */
[----:B------:R-:W-:Y:S01]  /*2100*/  SHF.L.U32 R237, R143, 0x10, RZ ;  /* 0x000000108fed7819 */ /* 0x000fe200000006ff */
[----:B------:R-:W-:Y:S01]  /*2110*/  FADD.FTZ R158, R106, R158 ;  /* 0x0000009e6a9e7221 */ /* 0x000fe20000010000 */
[----:B------:R-:W-:Y:S01]  /*2120*/  FFMA.FTZ R10, R190, R106, R10 ;  /* 0x0000006abe0a7223 */ /* 0x000fe2000001000a */
[----:B------:R-:W-:Y:S01]  /*2130*/  FMUL.FTZ R185, R101, R130 ;  /* 0x0000008265b97220 */ /* 0x000fe20000410000 */
[----:B------:R-:W-:Y:S01]  /*2140*/  MOV R101, R146 ;  /* 0x0000009200657202 */ /* 0x000fe20000000f00 */
[----:B------:R-:W-:Y:S01]  /*2150*/  FFMA.FTZ R106, R214, R220, R104 ;  /* 0x000000dcd66a7223 */ /* 0x000fe20000010068 */
[----:B------:R-:W-:Y:S01]  /*2160*/  SHF.L.U32 R110, R138, 0x10, RZ ;  /* 0x000000108a6e7819 */ /* 0x000fe200000006ff */
[C---:B------:R-:W-:Y:S01]  /*2170*/  FMUL.FTZ R186, R208.reuse, R118 ;  /* 0x00000076d0ba7220 */ /* 0x040fe20000410000 */
[-C--:B------:R-:W-:Y:S01]  /*2180*/  FFMA.FTZ R28, R127, R129.reuse, R28 ;  /* 0x000000817f1c7223 */ /* 0x080fe2000001001c */
[----:B------:R-:W-:Y:S01]  /*2190*/  FMUL.FTZ R104, R208, R132 ;  /* 0x00000084d0687220 */ /* 0x000fe20000410000 */
[----:B------:R-:W-:Y:S01]  /*21a0*/  SHF.L.U32 R118, R101, 0x10, RZ ;  /* 0x0000001065767819 */ /* 0x000fe200000006ff */
[----:B------:R-:W-:Y:S01]  /*21b0*/  FMUL.FTZ R129, R100, R129 ;  /* 0x0000008164817220 */ /* 0x000fe20000410000 */
[----:B------:R-:W-:Y:S01]  /*21c0*/  FFMA.FTZ R132, R222, R224, R106 ;  /* 0x000000e0de847223 */ /* 0x000fe2000001006a */
[----:B------:R-:W-:Y:S01]  /*21d0*/  FFMA.FTZ R9, R188, R237, R9 ;  /* 0x000000edbc097223 */ /* 0x000fe20000010009 */
[----:B------:R-:W-:Y:S01]  /*21e0*/  FADD.FTZ R157, R237, R157 ;  /* 0x0000009ded9d7221 */ /* 0x000fe20000010000 */
[C---:B------:R-:W-:Y:S01]  /*21f0*/  FMUL.FTZ R101, R208.reuse, R240 ;  /* 0x000000f0d0657220 */ /* 0x040fe20000410000 */
[C---:B------:R-:W-:Y:S01]  /*2200*/  FMUL.FTZ R100, R208.reuse, R238 ;  /* 0x000000eed0647220 */ /* 0x040fe20000410000 */
[----:B------:R-:W-:Y:S01]  /*2210*/  FMUL.FTZ R106, R208, R134 ;  /* 0x00000086d06a7220 */ /* 0x000fe20000410000 */
[----:B------:R-:W-:Y:S01]  /*2220*/  FFMA.FTZ R7, R145, R219, R7 ;  /* 0x000000db91077223 */ /* 0x000fe20000010007 */
[----:B------:R-:W-:Y:S01]  /*2230*/  FADD.FTZ R155, R219, R155 ;  /* 0x0000009bdb9b7221 */ /* 0x000fe20000010000 */
[----:B------:R-:W-:Y:S01]  /*2240*/  FADD.FTZ R159, R108, R159 ;  /* 0x0000009f6c9f7221 */ /* 0x000fe20000010000 */
[----:B------:R-:W-:Y:S01]  /*2250*/  FFMA.FTZ R11, R209, R108, R11 ;  /* 0x0000006cd10b7223 */ /* 0x000fe2000001000b */
[----:B------:R-:W4:Y:S01]  /*2260*/  LDL R240, [R1+0x70] ;  /* 0x0000700001f07983 */ /* 0x000f220000100800 */
[----:B------:R-:W-:-:S03]  /*2270*/  SHF.L.U32 R238, R78, 0x10, RZ ;  /* 0x000000104eee7819 */ /* 0x000fc600000006ff */
[----:B------:R-:W4:Y:S01]  /*2280*/  LDL R134, [R1+0x2c] ;  /* 0x00002c0001867983 */ /* 0x000f220000100800 */
[----:B--2---:R-:W-:-:S03]  /*2290*/  FMUL.FTZ R233, R233, R219 ;  /* 0x000000dbe9e97220 */ /* 0x004fc60000410000 */
[----:B------:R-:W2:Y:S01]  /*22a0*/  LDL R219, [R1+0x60] ;  /* 0x0000600001db7983 */ /* 0x000ea20000100800 */
[----:B---3--:R-:W-:-:S03]  /*22b0*/  FMUL.FTZ R237, R217, R237 ;  /* 0x000000edd9ed7220 */ /* 0x008fc60000410000 */
[----:B------:R-:W3:Y:S01]  /*22c0*/  LDL R217, [R1+0x68] ;  /* 0x0000680001d97983 */ /* 0x000ee20000100800 */
[----:B----4-:R-:W-:-:S03]  /*22d0*/  FMUL.FTZ R234, R234, R108 ;  /* 0x0000006ceaea7220 */ /* 0x010fc60000410000 */
[----:B------:R0:W5:Y:S01]  /*22e0*/  LDL.LU R78, [R1+0xc0] ;  /* 0x0000c000014e7983 */ /* 0x0001620000300800 */
[----:B------:R-:W-:Y:S01]  /*22f0*/  FMUL.FTZ R108, R235, R216 ;  /* 0x000000d8eb6c7220 */ /* 0x000fe20000410000 */
[----:B------:R-:W-:Y:S02]  /*2300*/  FMUL.FTZ R235, R135, R110 ;  /* 0x0000006e87eb7220 */ /* 0x000fe40000410000 */
[----:B------:R-:W4:Y:S01]  /*2310*/  LDL R135, [R1+0x58] ;  /* 0x0000580001877983 */ /* 0x000f220000100800 */
[----:B------:R-:W-:Y:S01]  /*2320*/  FMUL.FTZ R138, R208, R113 ;  /* 0x00000071d08a7220 */ /* 0x000fe20000410000 */
[----:B------:R-:W-:Y:S01]  /*2330*/  SHF.L.U32 R113, R126, 0x10, RZ ;  /* 0x000000107e717819 */ /* 0x000fe200000006ff */
[-C--:B------:R-:W-:Y:S01]  /*2340*/  FFMA.FTZ R24, R122, R125.reuse, R24 ;  /* 0x0000007d7a187223 */ /* 0x080fe20000010018 */
[----:B------:R-:W-:Y:S01]  /*2350*/  FMUL.FTZ R125, R103, R125 ;  /* 0x0000007d677d7220 */ /* 0x000fe20000410000 */
[C---:B------:R-:W-:Y:S01]  /*2360*/  FMUL.FTZ R126, R208.reuse, R243 ;  /* 0x000000f3d07e7220 */ /* 0x040fe20000410000 */
[C---:B------:R-:W-:Y:S01]  /*2370*/  FMUL.FTZ R103, R208.reuse, R246 ;  /* 0x000000f6d0677220 */ /* 0x040fe20000410000 */
[----:B------:R-:W-:Y:S01]  /*2380*/  FMUL.FTZ R146, R208, R244 ;  /* 0x000000f4d0927220 */ /* 0x000fe20000410000 */
[----:B------:R-:W-:Y:S01]  /*2390*/  FADD.FTZ R164, R216, R164 ;  /* 0x000000a4d8a47221 */ /* 0x000fe20000010000 */
[-C--:B------:R-:W-:Y:S01]  /*23a0*/  FFMA.FTZ R26, R126, R128.reuse, R26 ;  /* 0x000000807e1a7223 */ /* 0x080fe2000001001a */
[----:B------:R-:W-:Y:S01]  /*23b0*/  FMUL.FTZ R128, R102, R128 ;  /* 0x0000008066807220 */ /* 0x000fe20000410000 */
[----:B------:R-:W-:Y:S01]  /*23c0*/  FFMA.FTZ R30, R103, R216, R30 ;  /* 0x000000d8671e7223 */ /* 0x000fe2000001001e */
[----:B------:R-:W-:Y:S01]  /*23d0*/  FADD.FTZ R231, R218, R231 ;  /* 0x000000e7dae77221 */ /* 0x000fe20000010000 */
[----:B------:R-:W-:Y:S01]  /*23e0*/  FFMA.FTZ R19, R147, R218, R19 ;  /* 0x000000da93137223 */ /* 0x000fe20000010013 */
[----:B------:R-:W-:Y:S01]  /*23f0*/  FFMA.FTZ R32, R101, R109, R32 ;  /* 0x0000006d65207223 */ /* 0x000fe20000010020 */
[----:B------:R-:W-:Y:S01]  /*2400*/  FMUL.FTZ R102, R208, R242 ;  /* 0x000000f2d0667220 */ /* 0x000fe20000410000 */
[----:B------:R-:W-:Y:S01]  /*2410*/  FFMA.FTZ R17, R142, R112, R17 ;  /* 0x000000708e117223 */ /* 0x000fe20000010011 */
[----:B------:R-:W-:Y:S01]  /*2420*/  FADD.FTZ R229, R112, R229 ;  /* 0x000000e570e57221 */ /* 0x000fe20000010000 */
[----:B------:R-:W4:Y:S01]  /*2430*/  LDL R242, [R1+0x50] ;  /* 0x0000500001f27983 */ /* 0x000f220000100800 */
[----:B------:R-:W-:Y:S01]  /*2440*/  FADD.FTZ R239, R113, R239 ;  /* 0x000000ef71ef7221 */ /* 0x000fe20000010000 */
[----:B------:R-:W-:Y:S01]  /*2450*/  FFMA.FTZ R21, R146, R113, R21 ;  /* 0x0000007192157223 */ /* 0x000fe20000010015 */
[----:B------:R-:W-:-:S02]  /*2460*/  FMUL.FTZ R216, R240, R111 ;  /* 0x0000006ff0d87220 */ /* 0x000fc40000410000 */
[----:B------:R-:W4:Y:S01]  /*2470*/  LDL R240, [R1+0x24] ;  /* 0x0000240001f07983 */ /* 0x000f220000100800 */
[----:B------:R-:W-:-:S03]  /*2480*/  FMUL.FTZ R109, R134, R109 ;  /* 0x0000006d866d7220 */ /* 0x000fc60000410000 */
[----:B------:R-:W4:Y:S01]  /*2490*/  LDL R134, [R1+0x40] ;  /* 0x0000400001867983 */ /* 0x000f220000100800 */
[----:B--2---:R-:W-:Y:S01]  /*24a0*/  FMUL.FTZ R218, R219, R218 ;  /* 0x000000dadbda7220 */ /* 0x004fe20000410000 */
[----:B---3--:R-:W-:Y:S02]  /*24b0*/  FMUL.FTZ R217, R217, R112 ;  /* 0x00000070d9d97220 */ /* 0x008fe40000410000 */
[----:B------:R-:W2:Y:S04]  /*24c0*/  LDL R112, [R1+0x48] ;  /* 0x0000480001707983 */ /* 0x000ea80000100800 */
[----:B------:R-:W3:Y:S01]  /*24d0*/  LDL.LU R246, [R1+0x4] ;  /* 0x0000040001f67983 */ /* 0x000ee20000300800 */
[----:B----4-:R-:W-:Y:S01]  /*24e0*/  FMUL.FTZ R219, R135, R113 ;  /* 0x0000007187db7220 */ /* 0x010fe20000410000 */
[----:B------:R-:W-:-:S02]  /*24f0*/  SHF.L.U32 R113, R77, 0x10, RZ ;  /* 0x000000104d717819 */ /* 0x000fc400000006ff */
[----:B------:R0:W5:Y:S04]  /*2500*/  LDL.LU R77, [R1+0xbc] ;  /* 0x0000bc00014d7983 */ /* 0x0001680000300800 */
[----:B------:R-:W4:Y:S04]  /*2510*/  LDL R135, [R1+0x38] ;  /* 0x0000380001877983 */ /* 0x000f280000100800 */
[----:B------:R-:W4:Y:S04]  /*2520*/  LDL.LU R244, [R1+0xc] ;  /* 0x00000c0001f47983 */ /* 0x000f280000300800 */
[----:B------:R-:W4:Y:S01]  /*2530*/  LDL.LU R243, [R1+0x14] ;  /* 0x0000140001f37983 */ /* 0x000f220000300800 */
        /* <DEDUP_REMOVED lines=25> */
[----:B------:R-:W-:Y:S01]  /*26d0*/  FFMA.FTZ R13, R210, R110, R13 ;  /* 0x0000006ed20d7223 */ /* 0x000fe2000001000d */
[----:B------:R-:W-:Y:S01]  /*26e0*/  FFMA.FTZ R15, R138, R111, R15 ;  /* 0x0000006f8a0f7223 */ /* 0x000fe2000001000f */
[----:B------:R-:W-:Y:S01]  /*26f0*/  FADD.FTZ R163, R111, R163 ;  /* 0x000000a36fa37221 */ /* 0x000fe20000010000 */
[----:B------:R-:W-:Y:S01]  /*2700*/  FFMA.FTZ R110, R139, R140, R132 ;  /* 0x0000008c8b6e7223 */ /* 0x000fe20000010084 */
[----:B------:R-:W-:Y:S01]  /*2710*/  FADD.FTZ R111, R140, R133 ;  /* 0x000000858c6f7221 */ /* 0x000fe20000010000 */
[----:B------:R-:W-:Y:S02]  /*2720*/  FMUL.FTZ R143, R208, R116 ;  /* 0x00000074d08f7220 */ /* 0x000fe40000410000 */
[----:B------:R-:W-:Y:S01]  /*2730*/  FFMA.FTZ R110, R142, R217, R110 ;  /* 0x000000d98e6e7223 */ /* 0x000fe2000001006e */
[----:B------:R-:W-:-:S03]  /*2740*/  FADD.FTZ R111, R217, R111 ;  /* 0x0000006fd96f7221 */ /* 0x000fc60000010000 */
[----:B------:R-:W-:Y:S01]  /*2750*/  FFMA.FTZ R110, R143, R185, R110 ;  /* 0x000000b98f6e7223 */ /* 0x000fe2000001006e */
[----:B------:R-:W-:Y:S01]  /*2760*/  FADD.FTZ R111, R185, R111 ;  /* 0x0000006fb96f7221 */ /* 0x000fe20000010000 */
[----:B------:R-:W-:Y:S02]  /*2770*/  SHF.L.U32 R116, R251, 0x10, RZ ;  /* 0x00000010fb747819 */ /* 0x000fe400000006ff */
[----:B------:R-:W-:Y:S01]  /*2780*/  FFMA.FTZ R110, R147, R218, R110 ;  /* 0x000000da936e7223 */ /* 0x000fe2000001006e */
[----:B------:R-:W-:-:S03]  /*2790*/  FADD.FTZ R111, R218, R111 ;  /* 0x0000006fda6f7221 */ /* 0x000fc60000010000 */
[----:B------:R-:W-:Y:S01]  /*27a0*/  FFMA.FTZ R110, R186, R184, R110 ;  /* 0x000000b8ba6e7223 */ /* 0x000fe2000001006e */
[----:B------:R-:W-:Y:S01]  /*27b0*/  FADD.FTZ R111, R184, R111 ;  /* 0x0000006fb86f7221 */ /* 0x000fe20000010000 */
[----:B------:R-:W-:Y:S02]  /*27c0*/  FFMA.FTZ R18, R143, R130, R18 ;  /* 0x000000828f127223 */ /* 0x000fe40000010012 */
[----:B------:R-:W-:Y:S01]  /*27d0*/  FFMA.FTZ R110, R146, R219, R110 ;  /* 0x000000db926e7223 */ /* 0x000fe2000001006e */
[----:B------:R-:W-:Y:S01]  /*27e0*/  FADD.FTZ R111, R219, R111 ;  /* 0x0000006fdb6f7221 */ /* 0x000fe20000010000 */
[----:B------:R-:W-:Y:S01]  /*27f0*/  FMUL.FTZ R130, R208, R250 ;  /* 0x000000fad0827220 */ /* 0x000fe20000410000 */
[----:B------:R-:W-:Y:S01]  /*2800*/  FMUL.FTZ R132, R242, R115 ;  /* 0x00000073f2847220 */ /* 0x000fe20000410000 */
[----:B------:R-:W-:Y:S01]  /*2810*/  FFMA.FTZ R110, R120, R124, R110 ;  /* 0x0000007c786e7223 */ /* 0x000fe2000001006e */
[----:B------:R-:W-:Y:S01]  /*2820*/  FADD.FTZ R111, R124, R111 ;  /* 0x0000006f7c6f7221 */ /* 0x000fe20000010000 */
[----:B------:R-:W-:Y:S01]  /*2830*/  FADD.FTZ R232, R131, R232 ;  /* 0x000000e883e87221 */ /* 0x000fe20000010000 */
[----:B------:R-:W-:Y:S01]  /*2840*/  FFMA.FTZ R20, R186, R131, R20 ;  /* 0x00000083ba147223 */ /* 0x000fe20000010014 */
[----:B------:R-:W-:Y:S01]  /*2850*/  FFMA.FTZ R110, R121, R132, R110 ;  /* 0x00000084796e7223 */ /* 0x000fe2000001006e */
[----:B------:R-:W-:Y:S01]  /*2860*/  FADD.FTZ R111, R111, R132 ;  /* 0x000000846f6f7221 */ /* 0x000fe20000010000 */
[----:B------:R-:W-:-:S02]  /*2870*/  FMUL.FTZ R131, R208, R248 ;  /* 0x000000f8d0837220 */ /* 0x000fc40000410000 */
[----:B------:R-:W-:Y:S01]  /*2880*/  FFMA.FTZ R110, R122, R125, R110 ;  /* 0x0000007d7a6e7223 */ /* 0x000fe2000001006e */
[----:B------:R-:W-:Y:S01]  /*2890*/  FADD.FTZ R178, R119, R178 ;  /* 0x000000b277b27221 */ /* 0x000fe20000010000 */
[----:B------:R-:W-:Y:S01]  /*28a0*/  FFMA.FTZ R34, R104, R119, R34 ;  /* 0x0000007768227223 */ /* 0x000fe20000010022 */
[----:B------:R-:W-:Y:S01]  /*28b0*/  FFMA.FTZ R25, R123, R114, R25 ;  /* 0x000000727b197223 */ /* 0x000fe20000010019 */
[----:B---3--:R-:W-:-:S05]  /*28c0*/  FADD.FTZ R246, R114, R246 ;  /* 0x000000f672f67221 */ /* 0x008fca0000010000 */
[----:B------:R0:W-:Y:S01]  /*28d0*/  STL [R1+0x4], R246 ;  /* 0x000004f601007387 */ /* 0x0001e20000100800 */
[----:B--2---:R-:W-:Y:S01]  /*28e0*/  FMUL.FTZ R133, R112, R114 ;  /* 0x0000007270857220 */ /* 0x004fe20000410000 */
[----:B----4-:R-:W-:-:S05]  /*28f0*/  FADD.FTZ R244, R116, R244 ;  /* 0x000000f474f47221 */ /* 0x010fca0000010000 */
[----:B------:R0:W-:Y:S01]  /*2900*/  STL [R1+0xc], R244 ;  /* 0x00000cf401007387 */ /* 0x0001e20000100800 */
[----:B------:R-:W-:-:S03]  /*2910*/  FADD.FTZ R243, R118, R243 ;  /* 0x000000f376f37221 */ /* 0x000fc60000010000 */
[----:B------:R-:W2:Y:S01]  /*2920*/  LDL R250, [R1+0x30] ;  /* 0x0000300001fa7983 */ /* 0x000ea20000100800 */
[----:B------:R-:W-:-:S03]  /*2930*/  FADD.FTZ R112, R111, R125 ;  /* 0x0000007d6f707221 */ /* 0x000fc60000010000 */
[----:B------:R0:W-:Y:S04]  /*2940*/  STL [R1+0x14], R243 ;  /* 0x000014f301007387 */ /* 0x0001e80000100800 */
[----:B------:R-:W3:Y:S01]  /*2950*/  LDL R248, [R1+0x28] ;  /* 0x0000280001f87983 */ /* 0x000ee20000100800 */
[----:B------:R-:W-:Y:S01]  /*2960*/  FFMA.FTZ R111, R123, R133, R110 ;  /* 0x000000857b6f7223 */ /* 0x000fe2000001006e */
[----:B------:R-:W-:Y:S02]  /*2970*/  FADD.FTZ R110, R112, R133 ;  /* 0x00000085706e7221 */ /* 0x000fe40000010000 */
[----:B------:R-:W4:Y:S02]  /*2980*/  LDL R242, [R1+0x20] ;  /* 0x0000200001f27983 */ /* 0x000f240000100800 */
[----:B------:R-:W-:Y:S01]  /*2990*/  FADD.FTZ R112, R110, R128 ;  /* 0x000000806e707221 */ /* 0x000fe20000010000 */
[----:B------:R-:W-:-:S02]  /*29a0*/  FMUL.FTZ R110, R240, R119 ;  /* 0x00000077f06e7220 */ /* 0x000fc40000410000 */
[----:B------:R-:W4:Y:S04]  /*29b0*/  LDL R240, [R1+0x1c] ;  /* 0x00001c0001f07983 */ /* 0x000f280000100800 */
[----:B------:R-:W4:Y:S01]  /*29c0*/  LDL R119, [R1+0x18] ;  /* 0x0000180001777983 */ /* 0x000f220000100800 */
[----:B------:R-:W-:-:S03]  /*29d0*/  SHF.L.U32 R114, R76, 0x10, RZ ;  /* 0x000000104c727819 */ /* 0x000fc600000006ff */
[----:B------:R0:W5:Y:S01]  /*29e0*/  LDL.LU R76, [R1+0xb8] ;  /* 0x0000b800014c7983 */ /* 0x0001620000300800 */
[----:B------:R-:W-:Y:S01]  /*29f0*/  FMUL.FTZ R134, R134, R116 ;  /* 0x0000007486867220 */ /* 0x000fe20000410000 */
[----:B------:R-:W-:-:S03]  /*2a00*/  FFMA.FTZ R111, R126, R128, R111 ;  /* 0x000000807e6f7223 */ /* 0x000fc6000001006f */
[----:B------:R-:W-:Y:S01]  /*2a10*/  FADD.FTZ R112, R112, R134 ;  /* 0x0000008670707221 */ /* 0x000fe20000010000 */
[C---:B------:R-:W-:Y:S01]  /*2a20*/  FFMA.FTZ R111, R130.reuse, R134, R111 ;  /* 0x00000086826f7223 */ /* 0x040fe2000001006f */
[----:B------:R-:W-:Y:S01]  /*2a30*/  FFMA.FTZ R23, R121, R115, R23 ;  /* 0x0000007379177223 */ /* 0x000fe20000010017 */
[----:B------:R-:W-:Y:S01]  /*2a40*/  FADD.FTZ R252, R115, R252 ;  /* 0x000000fc73fc7221 */ /* 0x000fe20000010000 */
[----:B------:R-:W-:Y:S01]  /*2a50*/  FFMA.FTZ R27, R130, R116, R27 ;  /* 0x00000074821b7223 */ /* 0x000fe2000001001b */
[----:B------:R-:W-:Y:S01]  /*2a60*/  FMUL.FTZ R135, R135, R118 ;  /* 0x0000007687877220 */ /* 0x000fe20000410000 */
[----:B------:R-:W-:Y:S01]  /*2a70*/  FFMA.FTZ R116, R127, R129, R111 ;  /* 0x000000817f747223 */ /* 0x000fe2000001006f */
[----:B------:R-:W-:-:S03]  /*2a80*/  FADD.FTZ R115, R112, R129 ;  /* 0x0000008170737221 */ /* 0x000fc60000010000 */
[----:B------:R-:W-:Y:S01]  /*2a90*/  FFMA.FTZ R116, R131, R135, R116 ;  /* 0x0000008783747223 */ /* 0x000fe20000010074 */
[----:B------:R-:W-:-:S03]  /*2aa0*/  FADD.FTZ R115, R115, R135 ;  /* 0x0000008773737221 */ /* 0x000fc60000010000 */
[----:B------:R-:W-:Y:S01]  /*2ab0*/  FFMA.FTZ R116, R103, R108, R116 ;  /* 0x0000006c67747223 */ /* 0x000fe20000010074 */
[----:B------:R-:W-:Y:S01]  /*2ac0*/  FADD.FTZ R115, R115, R108 ;  /* 0x0000006c73737221 */ /* 0x000fe20000010000 */
[----:B------:R-:W-:Y:S01]  /*2ad0*/  FFMA.FTZ R29, R131, R118, R29 ;  /* 0x00000076831d7223 */ /* 0x000fe2000001001d */
[----:B------:R-:W-:Y:S01]  /*2ae0*/  FFMA.FTZ R35, R105, R113, R35 ;  /* 0x0000007169237223 */ /* 0x000fe20000010023 */
[----:B------:R-:W-:Y:S01]  /*2af0*/  FADD.FTZ R179, R113, R179 ;  /* 0x000000b371b37221 */ /* 0x000fe20000010000 */
[----:B------:R-:W-:Y:S01]  /*2b00*/  FADD.FTZ R180, R117, R180 ;  /* 0x000000b475b47221 */ /* 0x000fe20000010000 */
[----:B------:R-:W-:Y:S01]  /*2b10*/  FFMA.FTZ R148, R106, R117, R148 ;  /* 0x000000756a947223 */ /* 0x000fe20000010094 */
[----:B------:R-:W-:Y:S01]  /*2b20*/  FFMA.FTZ R149, R107, R114, R149 ;  /* 0x000000726b957223 */ /* 0x000fe20000010095 */
[----:B------:R-:W-:Y:S01]  /*2b30*/  FADD.FTZ R181, R114, R181 ;  /* 0x000000b572b57221 */ /* 0x000fe20000010000 */
[----:B------:R-:W-:Y:S01]  /*2b40*/  UMOV UR4, 0xffffffff ;  /* 0xffffffff00047882 */ /* 0x000fe20000000000 */
[----:B------:R-:W-:Y:S01]  /*2b50*/  ISETP.NE.U32.AND P1, PT, RZ, UR14, PT ;  /* 0x0000000eff007c0c */ /* 0x000fe2000bf25070 */
[----:B------:R-:W-:Y:S01]  /*2b60*/  FFMA.FTZ R31, R102, R236, R31 ;  /* 0x000000ec661f7223 */ /* 0x000fe2000001001f */
[----:B------:R-:W-:Y:S01]  /*2b70*/  FADD.FTZ R165, R236, R165 ;  /* 0x000000a5eca57221 */ /* 0x000fe20000010000 */
[----:B------:R-:W-:Y:S01]  /*2b80*/  FFMA.FTZ R33, R100, R238, R33 ;  /* 0x000000ee64217223 */ /* 0x000fe20000010021 */
[----:B------:R-:W-:Y:S01]  /*2b90*/  ISETP.NE.AND.EX P1, PT, RZ, UR15, PT, P1 ;  /* 0x0000000fff007c0c */ /* 0x000fe2000bf25310 */
[----:B------:R-:W-:Y:S01]  /*2ba0*/  FADD.FTZ R167, R238, R167 ;  /* 0x000000a7eea77221 */ /* 0x000fe20000010000 */
[----:B--2---:R-:W-:-:S04]  /*2bb0*/  FMUL.FTZ R111, R250, R236 ;  /* 0x000000ecfa6f7220 */ /* 0x004fc80000410000 */
        /* <DEDUP_REMOVED lines=9> */
[----:B------:R-:W-:Y:S01]  /*2c50*/  FADD.FTZ R115, R115, R110 ;  /* 0x0000006e73737221 */ /* 0x000fe20000010000 */
[----:B------:R-:W-:Y:S02]  /*2c60*/  FMUL.FTZ R116, R240, R117 ;  /* 0x00000075f0747220 */ /* 0x000fe40000410000 */
[----:B------:R-:W-:Y:S01]  /*2c70*/  FFMA.FTZ R118, R105, R113, R118 ;  /* 0x0000007169767223 */ /* 0x000fe20000010076 */
[----:B------:R-:W-:Y:S01]  /*2c80*/  FADD.FTZ R115, R115, R113 ;  /* 0x0000007173737221 */ /* 0x000fe20000010000 */
[----:B------:R-:W-:-:S02]  /*2c90*/  FMUL.FTZ R117, R119, R114 ;  /* 0x0000007277757220 */ /* 0x000fc40000410000 */
        /* <DEDUP_REMOVED lines=23> */
.L_x_2503:
[----:B------:R-:W-:Y:S01]  /*2e10*/  FADD.FTZ R118, R114, R118 ;  /* 0x0000007672767221 */ /* 0x000fe20000010000 */
[----:B0-----:R-:W-:-:S03]  /*2e20*/  FADD.FTZ R119, R115, R119 ;  /* 0x0000007773777221 */ /* 0x001fc60000010000 */
[----:B-1----:R-:W-:Y:S01]  /*2e30*/  FMUL.FTZ R114, R118, UR13 ;  /* 0x0000000d76727c20 */ /* 0x002fe20008410000 */
        /* <DEDUP_REMOVED lines=65> */
.L_x_2453:
        /* <DEDUP_REMOVED lines=11> */
[----:B-----5:R-:W-:Y:S01]  /*3300*/  ISETP.GE.U32.AND P1, PT, R88, RZ, PT ;  /* 0x000000ff5800720c */ /* 0x020fe20003f26070 */
[-CC-:B------:R-:W-:Y:S01]  /*3310*/  FFMA.FTZ R77, R90, R118.reuse, R119.reuse ;  /* 0x000000765a4d7223 */ /* 0x180fe20000010077 */
[-CC-:B------:R-:W-:Y:S01]  /*3320*/  FFMA.FTZ R78, R91, R118.reuse, R119.reuse ;  /* 0x000000765b4e7223 */ /* 0x180fe20000010077 */
[----:B------:R-:W-:Y:S01]  /*3330*/  FMUL.FTZ R90, R80, UR6 ;  /* 0x00000006505a7c20 */ /* 0x000fe20008410000 */
[--C-:B------:R-:W-:Y:S01]  /*3340*/  FFMA.FTZ R0, R0, R118, R119.reuse ;  /* 0x0000007600007223 */ /* 0x100fe20000010077 */
[----:B------:R-:W-:Y:S01]  /*3350*/  FMUL.FTZ R91, R83, UR6 ;  /* 0x00000006535b7c20 */ /* 0x000fe20008410000 */
[C---:B------:R-:W-:Y:S01]  /*3360*/  LOP3.LUT P6, RZ, R89.reuse, 0xff, RZ, 0xc0, !PT ;  /* 0x000000ff59ff7812 */ /* 0x040fe200078cc0ff */
[----:B------:R-:W-:Y:S01]  /*3370*/  FMUL.FTZ R76, R82, UR6 ;  /* 0x00000006524c7c20 */ /* 0x000fe20008410000 */
[----:B------:R-:W-:Y:S01]  /*3380*/  FMUL.FTZ R81, R208, R222 ;  /* 0x000000ded0517220 */ /* 0x000fe20000410000 */
[C---:B------:R-:W-:Y:S01]  /*3390*/  LOP3.LUT P4, RZ, R89.reuse, 0xff0000, RZ, 0xc0, !PT ;  /* 0x00ff000059ff7812 */ /* 0x040fe2000788c0ff */
[----:B------:R-:W-:Y:S01]  /*33a0*/  FFMA.FTZ R79, R212, R118, R119 ;  /* 0x00000076d44f7223 */ /* 0x000fe20000010077 */
[----:B------:R-:W-:Y:S01]  /*33b0*/  ISETP.GE.U32.AND.EX P1, PT, R89, 0x1000000, PT, P1 ;  /* 0x010000005900780c */ /* 0x000fe20003f26110 */
[----:B------:R-:W-:Y:S01]  /*33c0*/  FADD.FTZ R211, R211, -R0 ;  /* 0x80000000d3d37221 */ /* 0x000fe20000010000 */
[----:B------:R-:W-:Y:S01]  /*33d0*/  FSEL R90, R90, RZ, P6 ;  /* 0x000000ff5a5a7208 */ /* 0x000fe20003000000 */
[----:B------:R-:W-:Y:S01]  /*33e0*/  FMUL.FTZ R0, R81, UR6 ;  /* 0x0000000651007c20 */ /* 0x000fe20008410000 */
[----:B------:R-:W-:Y:S01]  /*33f0*/  FSEL R91, R91, RZ, P1 ;  /* 0x000000ff5b5b7208 */ /* 0x000fe20000800000 */
[----:B------:R-:W-:Y:S01]  /*3400*/  FADD.FTZ R77, R226, -R77 ;  /* 0x8000004de24d7221 */ /* 0x000fe20000010000 */
[----:B------:R-:W-:Y:S01]  /*3410*/  FSEL R76, R76, RZ, P4 ;  /* 0x000000ff4c4c7208 */ /* 0x000fe20002000000 */
[----:B------:R-:W-:Y:S01]  /*3420*/  FADD.FTZ R78, R213, -R78 ;  /* 0x8000004ed54e7221 */ /* 0x000fe20000010000 */
[----:B------:R-:W-:Y:S01]  /*3430*/  LOP3.LUT P6, RZ, R89, 0xff00, RZ, 0xc0, !PT ;  /* 0x0000ff0059ff7812 */ /* 0x000fe200078cc0ff */
[----:B------:R-:W-:Y:S01]  /*3440*/  FADD.FTZ R79, R225, -R79 ;  /* 0x8000004fe14f7221 */ /* 0x000fe20000010000 */
[----:B------:R-:W-:Y:S01]  /*3450*/  F2FP.BF16.F32.PACK_AB R91, R91, R76 ;  /* 0x0000004c5b5b723e */ /* 0x000fe200000010ff */
[----:B------:R-:W-:Y:S01]  /*3460*/  FMUL.FTZ R76, R208, R211 ;  /* 0x000000d3d04c7220 */ /* 0x000fe20000410000 */
[----:B------:R-:W-:Y:S01]  /*3470*/  FSEL R0, R0, RZ, P6 ;  /* 0x000000ff00007208 */ /* 0x000fe20003000000 */
[C---:B------:R-:W-:Y:S01]  /*3480*/  FMUL.FTZ R78, R208.reuse, R78 ;  /* 0x0000004ed04e7220 */ /* 0x040fe20000410000 */
[C---:B------:R-:W-:Y:S01]  /*3490*/  FMUL.FTZ R79, R208.reuse, R79 ;  /* 0x0000004fd04f7220 */ /* 0x040fe20000410000 */
[----:B------:R-:W-:Y:S01]  /*34a0*/  FMUL.FTZ R77, R208, R77 ;  /* 0x0000004dd04d7220 */ /* 0x000fe20000410000 */
[----:B------:R-:W-:Y:S01]  /*34b0*/  LOP3.LUT P5, RZ, R88, 0xff, RZ, 0xc0, !PT ;  /* 0x000000ff58ff7812 */ /* 0x000fe200078ac0ff */
[----:B------:R-:W-:Y:S01]  /*34c0*/  FMUL.FTZ R89, R78, UR6 ;  /* 0x000000064e597c20 */ /* 0x000fe20008410000 */
[C---:B------:R-:W-:Y:S01]  /*34d0*/  LOP3.LUT P3, RZ, R88.reuse, 0xff00, RZ, 0xc0, !PT ;  /* 0x0000ff0058ff7812 */ /* 0x040fe2000786c0ff */
[----:B------:R-:W-:Y:S01]  /*34e0*/  FMUL.FTZ R114, R79, UR6 ;  /* 0x000000064f727c20 */ /* 0x000fe20008410000 */
[----:B------:R-:W-:-:S02]  /*34f0*/  LOP3.LUT P1, RZ, R88, 0xff0000, RZ, 0xc0, !PT ;  /* 0x00ff000058ff7812 */ /* 0x000fc4000782c0ff */
[----:B------:R-:W-:Y:S01]  /*3500*/  LOP3.LUT P4, RZ, R88, 0xff000000, RZ, 0xc0, !PT ;  /* 0xff00000058ff7812 */ /* 0x000fe2000788c0ff */
[----:B------:R-:W-:Y:S01]  /*3510*/  FMUL.FTZ R88, R76, UR6 ;  /* 0x000000064c587c20 */ /* 0x000fe20008410000 */
[----:B------:R-:W-:Y:S01]  /*3520*/  F2FP.BF16.F32.PACK_AB R90, R0, R90 ;  /* 0x0000005a005a723e */ /* 0x000fe200000010ff */
[----:B------:R-:W-:Y:S01]  /*3530*/  FMUL.FTZ R0, R77, UR6 ;  /* 0x000000064d007c20 */ /* 0x000fe20008410000 */
[----:B------:R-:W-:Y:S02]  /*3540*/  FSEL R89, R89, RZ, P1 ;  /* 0x000000ff59597208 */ /* 0x000fe40000800000 */
[----:B------:R-:W-:Y:S02]  /*3550*/  FSEL R88, R88, RZ, P5 ;  /* 0x000000ff58587208 */ /* 0x000fe40002800000 */
[----:B------:R-:W-:Y:S02]  /*3560*/  FSEL R114, R114, RZ, P4 ;  /* 0x000000ff72727208 */ /* 0x000fe40002000000 */
[----:B------:R-:W-:-:S02]  /*3570*/  FSEL R0, R0, RZ, P3 ;  /* 0x000000ff00007208 */ /* 0x000fc40001800000 */
[----:B------:R-:W-:Y:S02]  /*3580*/  F2FP.BF16.F32.PACK_AB R89, R114, R89 ;  /* 0x000000597259723e */ /* 0x000fe400000010ff */
[----:B------:R-:W-:Y:S01]  /*3590*/  F2FP.BF16.F32.PACK_AB R88, R0, R88 ;  /* 0x000000580058723e */ /* 0x000fe200000010ff */
[----:B------:R-:W-:Y:S06]  /*35a0*/  BRA `(.L_x_2454) ;  /* 0x0000001800a47947 */ /* 0x000fec0003800000 */
.L_x_2452:
        /* <DEDUP_REMOVED lines=59> */
.L_x_2455:
        /* <DEDUP_REMOVED lines=10> */
[----:B------:R-:W-:Y:S01]  /*3a00*/  FFMA.FTZ R83, R208, R227, R71 ;  /* 0x000000e3d0537223 */ /* 0x000fe20000010047 */
[----:B------:R-:W-:Y:S01]  /*3a10*/  ISETP.GE.U32.AND P1, PT, R88, RZ, PT ;  /* 0x000000ff5800720c */ /* 0x000fe20003f26070 */
[-CC-:B------:R-:W-:Y:S01]  /*3a20*/  FFMA.FTZ R77, R90, R118.reuse, R119.reuse ;  /* 0x000000765a4d7223 */ /* 0x180fe20000010077 */
[-CC-:B------:R-:W-:Y:S01]  /*3a30*/  FFMA.FTZ R78, R91, R118.reuse, R119.reuse ;  /* 0x000000765b4e7223 */ /* 0x180fe20000010077 */
[----:B------:R-:W-:Y:S01]  /*3a40*/  FMUL.FTZ R90, R80, UR6 ;  /* 0x00000006505a7c20 */ /* 0x000fe20008410000 */
[----:B------:R-:W-:Y:S01]  /*3a50*/  FFMA.FTZ R0, R0, R118, R119 ;  /* 0x0000007600007223 */ /* 0x000fe20000010077 */
[----:B------:R-:W-:Y:S01]  /*3a60*/  FMUL.FTZ R91, R83, UR6 ;  /* 0x00000006535b7c20 */ /* 0x000fe20008410000 */
[C---:B------:R-:W-:Y:S01]  /*3a70*/  LOP3.LUT P6, RZ, R89.reuse, 0xff, RZ, 0xc0, !PT ;  /* 0x000000ff59ff7812 */ /* 0x040fe200078cc0ff */
[----:B------:R-:W-:Y:S01]  /*3a80*/  FMUL.FTZ R76, R82, UR6 ;  /* 0x00000006524c7c20 */ /* 0x000fe20008410000 */
[----:B------:R-:W-:Y:S01]  /*3a90*/  FFMA.FTZ R81, R208, R222, R69 ;  /* 0x000000ded0517223 */ /* 0x000fe20000010045 */
        /* <DEDUP_REMOVED lines=13> */
[----:B------:R-:W-:Y:S01]  /*3b70*/  FFMA.FTZ R76, R208, R211, R72 ;  /* 0x000000d3d04c7223 */ /* 0x000fe20000010048 */
[----:B------:R-:W-:Y:S01]  /*3b80*/  FSEL R0, R0, RZ, P6 ;  /* 0x000000ff00007208 */ /* 0x000fe20003000000 */
[C---:B------:R-:W-:Y:S01]  /*3b90*/  FFMA.FTZ R78, R208.reuse, R78, R74 ;  /* 0x0000004ed04e7223 */ /* 0x040fe2000001004a */
[C---:B------:R-:W-:Y:S01]  /*3ba0*/  FFMA.FTZ R79, R208.reuse, R79, R75 ;  /* 0x0000004fd04f7223 */ /* 0x040fe2000001004b */
[----:B------:R-:W-:Y:S01]  /*3bb0*/  FFMA.FTZ R77, R208, R77, R73 ;  /* 0x0000004dd04d7223 */ /* 0x000fe20000010049 */
        /* <DEDUP_REMOVED lines=16> */
.L_x_2451:
        /* <DEDUP_REMOVED lines=15> */
[--C-:B------:R-:W-:Y:S01]  /*3db0*/  FFMA.FTZ R91, R91, R118, R119.reuse ;  /* 0x000000765b5b7223 */ /* 0x100fe20000010077 */
[C---:B------:R-:W-:Y:S01]  /*3dc0*/  FMUL.FTZ R85, R208.reuse, R227 ;  /* 0x000000e3d0557220 */ /* 0x040fe20000410000 */
[C---:B------:R-:W-:Y:S01]  /*3dd0*/  FMUL.FTZ R86, R208.reuse, R214 ;  /* 0x000000d6d0567220 */ /* 0x040fe20000410000 */
[----:B------:R-:W-:Y:S01]  /*3de0*/  FMUL.FTZ R87, R208, R215 ;  /* 0x000000d7d0577220 */ /* 0x000fe20000410000 */
[----:B------:R-:W-:Y:S01]  /*3df0*/  ISETP.GE.U32.AND.EX P4, PT, R89, 0x1000000, PT, P1 ;  /* 0x010000005900780c */ /* 0x000fe20003f86110 */
[----:B------:R-:W-:Y:S01]  /*3e00*/  FMUL.FTZ R85, R85, UR6 ;  /* 0x0000000655557c20 */ /* 0x000fe20008410000 */
[----:B------:R-:W-:Y:S01]  /*3e10*/  ISETP.GE.U32.AND P1, PT, R168, RZ, PT ;  /* 0x000000ffa800720c */ /* 0x000fe20003f26070 */
[-C--:B------:R-:W-:Y:S01]  /*3e20*/  FFMA.FTZ R90, R90, R118.reuse, R119 ;  /* 0x000000765a5a7223 */ /* 0x080fe20000010077 */
[----:B------:R-:W-:Y:S01]  /*3e30*/  FADD.FTZ R213, R213, -R91 ;  /* 0x8000005bd5d57221 */ /* 0x000fe20000010000 */
[-CC-:B------:R-:W-:Y:S01]  /*3e40*/  FFMA.FTZ R222, R222, R118.reuse, R119.reuse ;  /* 0x00000076dede7223 */ /* 0x180fe20000010077 */
[----:B------:R-:W-:Y:S01]  /*3e50*/  FMUL.FTZ R87, R87, UR6 ;  /* 0x0000000657577c20 */ /* 0x000fe20008410000 */
[----:B------:R-:W-:Y:S01]  /*3e60*/  FMUL.FTZ R86, R86, UR6 ;  /* 0x0000000656567c20 */ /* 0x000fe20008410000 */
[C---:B------:R-:W-:Y:S01]  /*3e70*/  LOP3.LUT P3, RZ, R89.reuse, 0xff0000, RZ, 0xc0, !PT ;  /* 0x00ff000059ff7812 */ /* 0x040fe2000786c0ff */
[----:B------:R-:W-:Y:S01]  /*3e80*/  FADD.FTZ R226, R226, -R90 ;  /* 0x8000005ae2e27221 */ /* 0x000fe20000010000 */
        /* <DEDUP_REMOVED lines=8> */
[----:B------:R-:W-:Y:S01]  /*3f10*/  ISETP.GE.U32.AND.EX P1, PT, R169, 0x1000000, PT, P1 ;  /* 0x01000000a900780c */ /* 0x000fe20003f26110 */
[----:B------:R-:W-:Y:S01]  /*3f20*/  FADD.FTZ R225, R225, -R212 ;  /* 0x800000d4e1e17221 */ /* 0x000fe20000010000 */
[----:B------:R-:W-:-:S02]  /*3f30*/  FSEL R84, R87, RZ, P3 ;  /* 0x000000ff57547208 */ /* 0x000fc40001800000 */
[C---:B------:R-:W-:Y:S02]  /*3f40*/  FSEL R90, R86.reuse, RZ, P5 ;  /* 0x000000ff565a7208 */ /* 0x040fe40002800000 */
[----:B------:R-:W-:Y:S02]  /*3f50*/  FSEL R87, R87, RZ, P6 ;  /* 0x000000ff57577208 */ /* 0x000fe40003000000 */
[----:B------:R-:W-:Y:S02]  /*3f60*/  FSEL R85, R85, RZ, P1 ;  /* 0x000000ff55557208 */ /* 0x000fe40000800000 */
[----:B------:R-:W-:Y:S02]  /*3f70*/  FSEL R86, R86, RZ, P4 ;  /* 0x000000ff56567208 */ /* 0x000fe40002000000 */
[C---:B------:R-:W-:Y:S02]  /*3f80*/  LOP3.LUT P6, RZ, R88.reuse, 0xff0000, RZ, 0xc0, !PT ;  /* 0x00ff000058ff7812 */ /* 0x040fe400078cc0ff */
[----:B------:R-:W-:-:S02]  /*3f90*/  LOP3.LUT P1, RZ, R88, 0xff000000, RZ, 0xc0, !PT ;  /* 0xff00000058ff7812 */ /* 0x000fc4000782c0ff */
[C---:B------:R-:W-:Y:S02]  /*3fa0*/  LOP3.LUT P5, RZ, R88.reuse, 0xff00, RZ, 0xc0, !PT ;  /* 0x0000ff0058ff7812 */ /* 0x040fe400078ac0ff */
[----:B------:R-:W-:Y:S01]  /*3fb0*/  LOP3.LUT P4, RZ, R88, 0xff, RZ, 0xc0, !PT ;  /* 0x000000ff58ff7812 */ /* 0x000fe2000788c0ff */
[----:B------:R-:W-:Y:S01]  /*3fc0*/  FMUL.FTZ R88, R208, R222 ;  /* 0x000000ded0587220 */ /* 0x000fe20000410000 */
[----:B------:R-:W-:Y:S02]  /*3fd0*/  LOP3.LUT P3, RZ, R89, 0xff00, RZ, 0xc0, !PT ;  /* 0x0000ff0059ff7812 */ /* 0x000fe4000786c0ff */
[----:B------:R-:W-:Y:S01]  /*3fe0*/  F2FP.BF16.F32.PACK_AB R87, R85, R87 ;  /* 0x000000575557723e */ /* 0x000fe200000010ff */
[----:B------:R-:W-:Y:S01]  /*3ff0*/  FMUL.FTZ R88, R88, UR6 ;  /* 0x0000000658587c20 */ /* 0x000fe20008410000 */
[----:B------:R-:W-:Y:S01]  /*4000*/  FMUL.FTZ R85, R208, R213 ;  /* 0x000000d5d0557220 */ /* 0x000fe20000410000 */
[----:B------:R-:W-:-:S03]  /*4010*/  F2FP.BF16.F32.PACK_AB R91, R91, R84 ;  /* 0x000000545b5b723e */ /* 0x000fc600000010ff */
[----:B------:R-:W-:Y:S01]  /*4020*/  FSEL R0, R88, RZ, P3 ;  /* 0x000000ff58007208 */ /* 0x000fe20001800000 */
[----:B------:R-:W-:Y:S01]  /*4030*/  FMUL.FTZ R85, R85, UR6 ;  /* 0x0000000655557c20 */ /* 0x000fe20008410000 */
[----:B------:R-:W-:Y:S02]  /*4040*/  LOP3.LUT P3, RZ, R169, 0xff00, RZ, 0xc0, !PT ;  /* 0x0000ff00a9ff7812 */ /* 0x000fe4000786c0ff */
[----:B------:R-:W-:Y:S01]  /*4050*/  F2FP.BF16.F32.PACK_AB R90, R0, R90 ;  /* 0x0000005a005a723e */ /* 0x000fe200000010ff */
[----:B------:R-:W-:Y:S01]  /*4060*/  FMUL.FTZ R0, R208, R225 ;  /* 0x000000e1d0007220 */ /* 0x000fe20000410000 */
[----:B------:R-:W-:Y:S02]  /*4070*/  FSEL R89, R85, RZ, P6 ;  /* 0x000000ff55597208 */ /* 0x000fe40003000000 */
[----:B------:R-:W-:Y:S01]  /*4080*/  FSEL R88, R88, RZ, P3 ;  /* 0x000000ff58587208 */ /* 0x000fe20001800000 */
[----:B------:R-:W-:Y:S01]  /*4090*/  FMUL.FTZ R0, R0, UR6 ;  /* 0x0000000600007c20 */ /* 0x000fe20008410000 */
[----:B------:R-:W-:-:S02]  /*40a0*/  LOP3.LUT P6, RZ, R168, 0xff000000, RZ, 0xc0, !PT ;  /* 0xff000000a8ff7812 */ /* 0x000fc400078cc0ff */
[----:B------:R-:W-:Y:S02]  /*40b0*/  LOP3.LUT P3, RZ, R168, 0xff0000, RZ, 0xc0, !PT ;  /* 0x00ff0000a8ff7812 */ /* 0x000fe4000786c0ff */
[C---:B------:R-:W-:Y:S02]  /*40c0*/  FSEL R84, R0.reuse, RZ, P6 ;  /* 0x000000ff00547208 */ /* 0x040fe40003000000 */
[----:B------:R-:W-:Y:S02]  /*40d0*/  FSEL R85, R85, RZ, P3 ;  /* 0x000000ff55557208 */ /* 0x000fe40001800000 */
[----:B------:R-:W-:Y:S02]  /*40e0*/  FSEL R0, R0, RZ, P1 ;  /* 0x000000ff00007208 */ /* 0x000fe40000800000 */
[----:B------:R-:W-:Y:S01]  /*40f0*/  F2FP.BF16.F32.PACK_AB R85, R84, R85 ;  /* 0x000000555455723e */ /* 0x000fe200000010ff */
[----:B------:R-:W-:Y:S01]  /*4100*/  FMUL.FTZ R84, R208, R226 ;  /* 0x000000e2d0547220 */ /* 0x000fe20000410000 */
[----:B------:R-:W-:Y:S01]  /*4110*/  F2FP.BF16.F32.PACK_AB R89, R0, R89 ;  /* 0x000000590059723e */ /* 0x000fe200000010ff */
[----:B------:R-:W-:Y:S01]  /*4120*/  FMUL.FTZ R0, R208, R211 ;  /* 0x000000d3d0007220 */ /* 0x000fe20000410000 */
[----:B------:R-:W-:Y:S01]  /*4130*/  LOP3.LUT P1, RZ, R168, 0xff, RZ, 0xc0, !PT ;  /* 0x000000ffa8ff7812 */ /* 0x000fe2000782c0ff */
[----:B------:R-:W-:Y:S01]  /*4140*/  FMUL.FTZ R84, R84, UR6 ;  /* 0x0000000654547c20 */ /* 0x000fe20008410000 */
[----:B------:R-:W-:Y:S01]  /*4150*/  LOP3.LUT P3, RZ, R168, 0xff00, RZ, 0xc0, !PT ;  /* 0x0000ff00a8ff7812 */ /* 0x000fe2000786c0ff */
        /* <DEDUP_REMOVED lines=9> */
.L_x_2457:
[-CC-:B------:R-:W-:Y:S01]  /*41f0*/  FFMA.FTZ R227, R227, R118.reuse, R119.reuse ;  /* 0x00000076e3e37223 */ /* 0x180fe20000010077 */
[-CC-:B------:R-:W-:Y:S01]  /*4200*/  FFMA.FTZ R215, R215, R118.reuse, R119.reuse ;  /* 0x00000076d7d77223 */ /* 0x180fe20000010077 */
[----:B-----5:R-:W-:Y:S01]  /*4210*/  ISETP.GE.U32.AND P3, PT, R168, RZ, PT ;  /* 0x000000ffa800720c */ /* 0x020fe20003f66070 */
[-C--:B------:R-:W-:Y:S01]  /*4220*/  FFMA.FTZ R81, R222, R118.reuse, R119 ;  /* 0x00000076de517223 */ /* 0x080fe20000010077 */
[----:B------:R-:W-:Y:S01]  /*4230*/  FADD.FTZ R227, R223, -R227 ;  /* 0x800000e3dfe37221 */ /* 0x000fe20000010000 */
[----:B------:R-:W-:Y:S01]  /*4240*/  FADD.FTZ R215, R221, -R215 ;  /* 0x800000d7ddd77221 */ /* 0x000fe20000010000 */
[----:B------:R-:W-:Y:S01]  /*4250*/  ISETP.GE.U32.AND P1, PT, R88, RZ, PT ;  /* 0x000000ff5800720c */ /* 0x000fe20003f26070 */
[-C--:B------:R-:W-:Y:S01]  /*4260*/  FFMA.FTZ R80, R214, R118.reuse, R119 ;  /* 0x00000076d6507223 */ /* 0x080fe20000010077 */
[C---:B------:R-:W-:Y:S01]  /*4270*/  FMUL.FTZ R83, R208.reuse, R227 ;  /* 0x000000e3d0537220 */ /* 0x040fe20000410000 */
[----:B------:R-:W-:Y:S01]  /*4280*/  FMUL.FTZ R82, R208, R215 ;  /* 0x000000d7d0527220 */ /* 0x000fe20000410000 */
[----:B------:R-:W-:Y:S01]  /*4290*/  ISETP.GE.U32.AND.EX P3, PT, R169, 0x1000000, PT, P3 ;  /* 0x01000000a900780c */ /* 0x000fe20003f66130 */
[----:B------:R-:W-:Y:S01]  /*42a0*/  FADD.FTZ R81, R224, -R81 ;  /* 0x80000051e0517221 */ /* 0x000fe20000010000 */
[----:B------:R-:W-:Y:S01]  /*42b0*/  FMUL.FTZ R76, R83, UR6 ;  /* 0x00000006534c7c20 */ /* 0x000fe20008410000 */
[----:B------:R-:W-:Y:S01]  /*42c0*/  FMUL.FTZ R87, R82, UR6 ;  /* 0x0000000652577c20 */ /* 0x000fe20008410000 */
[C---:B------:R-:W-:Y:S01]  /*42d0*/  LOP3.LUT P4, RZ, R89.reuse, 0xff0000, RZ, 0xc0, !PT ;  /* 0x00ff000059ff7812 */ /* 0x040fe2000788c0ff */
[----:B------:R-:W-:Y:S01]  /*42e0*/  FADD.FTZ R80, R220, -R80 ;  /* 0x80000050dc507221 */ /* 0x000fe20000010000 */
[----:B------:R-:W-:Y:S01]  /*42f0*/  ISETP.GE.U32.AND.EX P1, PT, R89, 0x1000000, PT, P1 ;  /* 0x010000005900780c */ /* 0x000fe20003f26110 */
[--C-:B------:R-:W-:Y:S01]  /*4300*/  FFMA.FTZ R78, R91, R118, R119.reuse ;  /* 0x000000765b4e7223 */ /* 0x100fe20000010077 */
[----:B------:R-:W-:Y:S01]  /*4310*/  FSEL R84, R76, RZ, P3 ;  /* 0x000000ff4c547208 */ /* 0x000fe20001800000 */
[C---:B------:R-:W-:Y:S01]  /*4320*/  FMUL.FTZ R81, R208.reuse, R81 ;  /* 0x00000051d0517220 */ /* 0x040fe20000410000 */
[----:B------:R-:W-:Y:S01]  /*4330*/  FSEL R91, R87, RZ, P4 ;  /* 0x000000ff575b7208 */ /* 0x000fe20002000000 */
[----:B------:R-:W-:Y:S01]  /*4340*/  FMUL.FTZ R80, R208, R80 ;  /* 0x00000050d0507220 */ /* 0x000fe20000410000 */
[----:B------:R-:W-:Y:S01]  /*4350*/  FSEL R76, R76, RZ, P1 ;  /* 0x000000ff4c4c7208 */ /* 0x000fe20000800000 */
[-C--:B------:R-:W-:Y:S01]  /*4360*/  FFMA.FTZ R79, R212, R118.reuse, R119 ;  /* 0x00000076d44f7223 */ /* 0x080fe20000010077 */
[----:B------:R-:W-:Y:S01]  /*4370*/  LOP3.LUT P5, RZ, R169, 0xff0000, RZ, 0xc0, !PT ;  /* 0x00ff0000a9ff7812 */ /* 0x000fe200078ac0ff */
[----:B------:R-:W-:Y:S01]  /*4380*/  FMUL.FTZ R86, R80, UR6 ;  /* 0x0000000650567c20 */ /* 0x000fe20008410000 */
[----:B------:R-:W-:Y:S01]  /*4390*/  F2FP.BF16.F32.PACK_AB R91, R76, R91 ;  /* 0x0000005b4c5b723e */ /* 0x000fe200000010ff */
[----:B------:R-:W-:Y:S01]  /*43a0*/  FMUL.FTZ R76, R81, UR6 ;  /* 0x00000006514c7c20 */ /* 0x000fe20008410000 */
[----:B------:R-:W-:Y:S01]  /*43b0*/  FSEL R87, R87, RZ, P5 ;  /* 0x000000ff57577208 */ /* 0x000fe20002800000 */
[----:B------:R-:W-:Y:S01]  /*43c0*/  FADD.FTZ R79, R225, -R79 ;  /* 0x8000004fe14f7221 */ /* 0x000fe20000010000 */
[----:B------:R-:W-:Y:S01]  /*43d0*/  LOP3.LUT P5, RZ, R169, 0xff00, RZ, 0xc0, !PT ;  /* 0x0000ff00a9ff7812 */ /* 0x000fe200078ac0ff */
[----:B------:R-:W-:Y:S01]  /*43e0*/  FADD.FTZ R78, R213, -R78 ;  /* 0x8000004ed54e7221 */ /* 0x000fe20000010000 */
[C---:B------:R-:W-:Y:S01]  /*43f0*/  LOP3.LUT P1, RZ, R89.reuse, 0xff, RZ, 0xc0, !PT ;  /* 0x000000ff59ff7812 */ /* 0x040fe2000782c0ff */
[--C-:B------:R-:W-:Y:S01]  /*4400*/  FFMA.FTZ R77, R90, R118, R119.reuse ;  /* 0x000000765a4d7223 */ /* 0x100fe20000010077 */
[----:B------:R-:W-:Y:S01]  /*4410*/  LOP3.LUT P4, RZ, R89, 0xff00, RZ, 0xc0, !PT ;  /* 0x0000ff0059ff7812 */ /* 0x000fe2000788c0ff */
[----:B------:R-:W-:Y:S01]  /*4420*/  FMUL.FTZ R79, R208, R79 ;  /* 0x0000004fd04f7220 */ /* 0x000fe20000410000 */
[----:B------:R-:W-:Y:S01]  /*4430*/  F2FP.BF16.F32.PACK_AB R87, R84, R87 ;  /* 0x000000575457723e */ /* 0x000fe200000010ff */
[----:B------:R-:W-:Y:S01]  /*4440*/  FMUL.FTZ R78, R208, R78 ;  /* 0x0000004ed04e7220 */ /* 0x000fe20000410000 */
[----:B------:R-:W-:Y:S01]  /*4450*/  FSEL R84, R76, RZ, P5 ;  /* 0x000000ff4c547208 */ /* 0x000fe20002800000 */
[----:B------:R-:W-:Y:S01]  /*4460*/  FFMA.FTZ R0, R0, R118, R119 ;  /* 0x0000007600007223 */ /* 0x000fe20000010077 */
[----:B------:R-:W-:Y:S01]  /*4470*/  FSEL R90, R86, RZ, P1 ;  /* 0x000000ff565a7208 */ /* 0x000fe20000800000 */
[----:B------:R-:W-:Y:S01]  /*4480*/  FMUL.FTZ R85, R78, UR6 ;  /* 0x000000064e557c20 */ /* 0x000fe20008410000 */
[----:B------:R-:W-:Y:S01]  /*4490*/  FSEL R76, R76, RZ, P4 ;  /* 0x000000ff4c4c7208 */ /* 0x000fe20002000000 */
[----:B------:R-:W-:Y:S01]  /*44a0*/  FADD.FTZ R77, R226, -R77 ;  /* 0x8000004de24d7221 */ /* 0x000fe20000010000 */
[----:B------:R-:W-:Y:S01]  /*44b0*/  LOP3.LUT P3, RZ, R169, 0xff, RZ, 0xc0, !PT ;  /* 0x000000ffa9ff7812 */ /* 0x000fe2000786c0ff */
[----:B------:R-:W-:Y:S01]  /*44c0*/  FADD.FTZ R0, R211, -R0 ;  /* 0x80000000d3007221 */ /* 0x000fe20000010000 */
[----:B------:R-:W-:Y:S01]  /*44d0*/  F2FP.BF16.F32.PACK_AB R90, R76, R90 ;  /* 0x0000005a4c5a723e */ /* 0x000fe200000010ff */
[----:B------:R-:W-:Y:S01]  /*44e0*/  FMUL.FTZ R76, R79, UR6 ;  /* 0x000000064f4c7c20 */ /* 0x000fe20008410000 */
[----:B------:R-:W-:Y:S01]  /*44f0*/  FSEL R86, R86, RZ, P3 ;  /* 0x000000ff56567208 */ /* 0x000fe20001800000 */
[----:B------:R-:W-:Y:S01]  /*4500*/  FMUL.FTZ R77, R208, R77 ;  /* 0x0000004dd04d7220 */ /* 0x000fe20000410000 */
[----:B------:R-:W-:-:S02]  /*4510*/  LOP3.LUT P5, RZ, R168, 0xff000000, RZ, 0xc0, !PT ;  /* 0xff000000a8ff7812 */ /* 0x000fc400078ac0ff */
[C---:B------:R-:W-:Y:S02]  /*4520*/  LOP3.LUT P1, RZ, R88.reuse, 0xff0000, RZ, 0xc0, !PT ;  /* 0x00ff000058ff7812 */ /* 0x040fe4000782c0ff */
[----:B------:R-:W-:Y:S02]  /*4530*/  LOP3.LUT P4, RZ, R88, 0xff000000, RZ, 0xc0, !PT ;  /* 0xff00000058ff7812 */ /* 0x000fe4000788c0ff */
[----:B------:R-:W-:Y:S02]  /*4540*/  F2FP.BF16.F32.PACK_AB R86, R84, R86 ;  /* 0x000000565456723e */ /* 0x000fe400000010ff */
[----:B------:R-:W-:Y:S02]  /*4550*/  FSEL R84, R76, RZ, P5 ;  /* 0x000000ff4c547208 */ /* 0x000fe40002800000 */
[----:B------:R-:W-:Y:S02]  /*4560*/  LOP3.LUT P3, RZ, R168, 0xff0000, RZ, 0xc0, !PT ;  /* 0x00ff0000a8ff7812 */ /* 0x000fe4000786c0ff */
[----:B------:R-:W-:-:S02]  /*4570*/  FSEL R89, R85, RZ, P1 ;  /* 0x000000ff55597208 */ /* 0x000fc40000800000 */
[----:B------:R-:W-:Y:S02]  /*4580*/  FSEL R76, R76, RZ, P4 ;  /* 0x000000ff4c4c7208 */ /* 0x000fe40002000000 */
[----:B------:R-:W-:Y:S02]  /*4590*/  FSEL R85, R85, RZ, P3 ;  /* 0x000000ff55557208 */ /* 0x000fe40001800000 */
[----:B------:R-:W-:Y:S01]  /*45a0*/  F2FP.BF16.F32.PACK_AB R89, R76, R89 ;  /* 0x000000594c59723e */ /* 0x000fe200000010ff */
[----:B------:R-:W-:Y:S01]  /*45b0*/  FMUL.FTZ R76, R208, R0 ;  /* 0x00000000d04c7220 */ /* 0x000fe20000410000 */
[----:B------:R-:W-:Y:S01]  /*45c0*/  F2FP.BF16.F32.PACK_AB R85, R84, R85 ;  /* 0x000000555455723e */ /* 0x000fe200000010ff */
[----:B------:R-:W-:Y:S01]  /*45d0*/  FMUL.FTZ R84, R77, UR6 ;  /* 0x000000064d547c20 */ /* 0x000fe20008410000 */
[----:B------:R-:W-:Y:S01]  /*45e0*/  LOP3.LUT P4, RZ, R88, 0xff00, RZ, 0xc0, !PT ;  /* 0x0000ff0058ff7812 */ /* 0x000fe2000788c0ff */
[----:B------:R-:W-:Y:S01]  /*45f0*/  FMUL.FTZ R0, R76, UR6 ;  /* 0x000000064c007c20 */ /* 0x000fe20008410000 */
[----:B------:R-:W-:-:S02]  /*4600*/  LOP3.LUT P3, RZ, R168, 0xff, RZ, 0xc0, !PT ;  /* 0x000000ffa8ff7812 */ /* 0x000fc4000786c0ff */
[----:B------:R-:W-:Y:S02]  /*4610*/  LOP3.LUT P1, RZ, R88, 0xff, RZ, 0xc0, !PT ;  /* 0x000000ff58ff7812 */ /* 0x000fe4000782c0ff */
[----:B------:R-:W-:Y:S02]  /*4620*/  LOP3.LUT P5, RZ, R168, 0xff00, RZ, 0xc0, !PT ;  /* 0x0000ff00a8ff7812 */ /* 0x000fe400078ac0ff */
[----:B------:R-:W-:Y:S02]  /*4630*/  FSEL R88, R84, RZ, P4 ;  /* 0x000000ff54587208 */ /* 0x000fe40002000000 */
[----:B------:R-:W-:Y:S02]  /*4640*/  FSEL R114, R0, RZ, P3 ;  /* 0x000000ff00727208 */ /* 0x000fe40001800000 */
[----:B------:R-:W-:Y:S02]  /*4650*/  FSEL R84, R84, RZ, P5 ;  /* 0x000000ff54547208 */ /* 0x000fe40002800000 */
[----:B------:R-:W-:-:S02]  /*4660*/  FSEL R0, R0, RZ, P1 ;  /* 0x000000ff00007208 */ /* 0x000fc40000800000 */
[----:B------:R-:W-:Y:S02]  /*4670*/  F2FP.BF16.F32.PACK_AB R84, R84, R114 ;  /* 0x000000725454723e */ /* 0x000fe400000010ff */
[----:B------:R-:W-:Y:S01]  /*4680*/  F2FP.BF16.F32.PACK_AB R88, R88, R0 ;  /* 0x000000005858723e */ /* 0x000fe200000010ff */
[----:B------:R-:W-:Y:S06]  /*4690*/  BRA `(.L_x_2454) ;  /* 0x0000000800687947 */ /* 0x000fec0003800000 */
.L_x_2456:
        /* <DEDUP_REMOVED lines=13> */
[C---:B------:R-:W-:Y:S01]  /*4770*/  FFMA.FTZ R85, R208.reuse, R227, R71 ;  /* 0x000000e3d0557223 */ /* 0x040fe20000010047 */
[C---:B------:R-:W-:Y:S01]  /*4780*/  FFMA.FTZ R86, R208.reuse, R214, R68 ;  /* 0x000000d6d0567223 */ /* 0x040fe20000010044 */
[----:B------:R-:W-:Y:S01]  /*4790*/  FFMA.FTZ R87, R208, R215, R70 ;  /* 0x000000d7d0577223 */ /* 0x000fe20000010046 */
        /* <DEDUP_REMOVED lines=29> */
[----:B------:R-:W-:Y:S01]  /*4970*/  FFMA.FTZ R88, R208, R222, R69 ;  /* 0x000000ded0587223 */ /* 0x000fe20000010045 */
[----:B------:R-:W-:Y:S02]  /*4980*/  LOP3.LUT P3, RZ, R89, 0xff00, RZ, 0xc0, !PT ;  /* 0x0000ff0059ff7812 */ /* 0x000fe4000786c0ff */
[----:B------:R-:W-:Y:S01]  /*4990*/  F2FP.BF16.F32.PACK_AB R87, R85, R87 ;  /* 0x000000575557723e */ /* 0x000fe200000010ff */
[----:B------:R-:W-:Y:S01]  /*49a0*/  FMUL.FTZ R88, R88, UR6 ;  /* 0x0000000658587c20 */ /* 0x000fe20008410000 */
[----:B------:R-:W-:Y:S01]  /*49b0*/  FFMA.FTZ R85, R208, R213, R74 ;  /* 0x000000d5d0557223 */ /* 0x000fe2000001004a */
[----:B------:R-:W-:-:S03]  /*49c0*/  F2FP.BF16.F32.PACK_AB R91, R91, R84 ;  /* 0x000000545b5b723e */ /* 0x000fc600000010ff */
[----:B------:R-:W-:Y:S01]  /*49d0*/  FSEL R0, R88, RZ, P3 ;  /* 0x000000ff58007208 */ /* 0x000fe20001800000 */
[----:B------:R-:W-:Y:S01]  /*49e0*/  FMUL.FTZ R85, R85, UR6 ;  /* 0x0000000655557c20 */ /* 0x000fe20008410000 */
[----:B------:R-:W-:Y:S02]  /*49f0*/  LOP3.LUT P3, RZ, R169, 0xff00, RZ, 0xc0, !PT ;  /* 0x0000ff00a9ff7812 */ /* 0x000fe4000786c0ff */
[----:B------:R-:W-:Y:S01]  /*4a00*/  F2FP.BF16.F32.PACK_AB R90, R0, R90 ;  /* 0x0000005a005a723e */ /* 0x000fe200000010ff */
[----:B------:R-:W-:Y:S01]  /*4a10*/  FFMA.FTZ R0, R208, R225, R75 ;  /* 0x000000e1d0007223 */ /* 0x000fe2000001004b */
        /* <DEDUP_REMOVED lines=9> */
[----:B------:R-:W-:Y:S01]  /*4ab0*/  FFMA.FTZ R84, R208, R226, R73 ;  /* 0x000000e2d0547223 */ /* 0x000fe20000010049 */
[----:B------:R-:W-:Y:S01]  /*4ac0*/  F2FP.BF16.F32.PACK_AB R89, R0, R89 ;  /* 0x000000590059723e */ /* 0x000fe200000010ff */
[----:B------:R-:W-:Y:S01]  /*4ad0*/  FFMA.FTZ R0, R208, R211, R72 ;  /* 0x000000d3d0007223 */ /* 0x000fe20000010048 */
        /* <DEDUP_REMOVED lines=12> */
.L_x_2458:
        /* <DEDUP_REMOVED lines=8> */
[C---:B------:R-:W-:Y:S01]  /*4c20*/  FFMA.FTZ R83, R208.reuse, R227, R71 ;  /* 0x000000e3d0537223 */ /* 0x040fe20000010047 */
[----:B------:R-:W-:Y:S01]  /*4c30*/  FFMA.FTZ R82, R208, R215, R70 ;  /* 0x000000d7d0527223 */ /* 0x000fe20000010046 */
[----:B------:R-:W-:Y:S01]  /*4c40*/  ISETP.GE.U32.AND.EX P3, PT, R169, 0x1000000, PT, P3 ;  /* 0x01000000a900780c */ /* 0x000fe20003f66130 */
[----:B------:R-:W-:Y:S01]  /*4c50*/  FADD.FTZ R81, R224, -R81 ;  /* 0x80000051e0517221 */ /* 0x000fe20000010000 */
[----:B------:R-:W-:Y:S01]  /*4c60*/  FMUL.FTZ R76, R83, UR6 ;  /* 0x00000006534c7c20 */ /* 0x000fe20008410000 */
[----:B------:R-:W-:Y:S01]  /*4c70*/  FMUL.FTZ R87, R82, UR6 ;  /* 0x0000000652577c20 */ /* 0x000fe20008410000 */
[C---:B------:R-:W-:Y:S01]  /*4c80*/  LOP3.LUT P4, RZ, R89.reuse, 0xff0000, RZ, 0xc0, !PT ;  /* 0x00ff000059ff7812 */ /* 0x040fe2000788c0ff */
[----:B------:R-:W-:Y:S01]  /*4c90*/  FADD.FTZ R80, R220, -R80 ;  /* 0x80000050dc507221 */ /* 0x000fe20000010000 */
[----:B------:R-:W-:Y:S01]  /*4ca0*/  ISETP.GE.U32.AND.EX P1, PT, R89, 0x1000000, PT, P1 ;  /* 0x010000005900780c */ /* 0x000fe20003f26110 */
[----:B------:R-:W-:Y:S01]  /*4cb0*/  FFMA.FTZ R78, R91, R118, R119 ;  /* 0x000000765b4e7223 */ /* 0x000fe20000010077 */
[----:B------:R-:W-:Y:S01]  /*4cc0*/  FSEL R84, R76, RZ, P3 ;  /* 0x000000ff4c547208 */ /* 0x000fe20001800000 */
[C---:B------:R-:W-:Y:S01]  /*4cd0*/  FFMA.FTZ R81, R208.reuse, R81, R69 ;  /* 0x00000051d0517223 */ /* 0x040fe20000010045 */
[----:B------:R-:W-:Y:S01]  /*4ce0*/  FSEL R91, R87, RZ, P4 ;  /* 0x000000ff575b7208 */ /* 0x000fe20002000000 */
[----:B------:R-:W-:Y:S01]  /*4cf0*/  FFMA.FTZ R80, R208, R80, R68 ;  /* 0x00000050d0507223 */ /* 0x000fe20000010044 */
        /* <DEDUP_REMOVED lines=11> */
[----:B------:R-:W-:Y:S01]  /*4db0*/  FFMA.FTZ R77, R90, R118, R119 ;  /* 0x000000765a4d7223 */ /* 0x000fe20000010077 */
[----:B------:R-:W-:Y:S01]  /*4dc0*/  LOP3.LUT P4, RZ, R89, 0xff00, RZ, 0xc0, !PT ;  /* 0x0000ff0059ff7812 */ /* 0x000fe2000788c0ff */
[----:B------:R-:W-:Y:S01]  /*4dd0*/  FFMA.FTZ R79, R208, R79, R75 ;  /* 0x0000004fd04f7223 */ /* 0x000fe2000001004b */
[----:B------:R-:W-:Y:S01]  /*4de0*/  F2FP.BF16.F32.PACK_AB R87, R84, R87 ;  /* 0x000000575457723e */ /* 0x000fe200000010ff */
[----:B------:R-:W-:Y:S01]  /*4df0*/  FFMA.FTZ R78, R208, R78, R74 ;  /* 0x0000004ed04e7223 */ /* 0x000fe2000001004a */
        /* <DEDUP_REMOVED lines=11> */
[----:B------:R-:W-:Y:S01]  /*4eb0*/  FFMA.FTZ R77, R208, R77, R73 ;  /* 0x0000004dd04d7223 */ /* 0x000fe20000010049 */
        /* <DEDUP_REMOVED lines=10> */
[----:B------:R-:W-:Y:S01]  /*4f60*/  FFMA.FTZ R76, R208, R0, R72 ;  /* 0x00000000d04c7223 */ /* 0x000fe20000010048 */
        /* <DEDUP_REMOVED lines=12> */
[----:B------:R-:W-:-:S07]  /*5030*/  F2FP.BF16.F32.PACK_AB R88, R88, R0 ;  /* 0x000000005858723e */ /* 0x000fce00000010ff */
.L_x_2454:
        /* <DEDUP_REMOVED lines=28> */
[----:B------:R-:W-:Y:S01]  /*5200*/  LOP3.LUT P6, RZ, R99, 0xff0000, RZ, 0xc0, !PT ;  /* 0x00ff000063ff7812 */ /* 0x000fe200078cc0ff */
[----:B------:R-:W-:Y:S01]  /*5210*/  FMUL.FTZ R76, R83, UR6 ;  /* 0x00000006534c7c20 */ /* 0x000fe20008410000 */
[C---:B------:R-:W-:Y:S01]  /*5220*/  LOP3.LUT P5, RZ, R171.reuse, 0xff0000, RZ, 0xc0, !PT ;  /* 0x00ff0000abff7812 */ /* 0x040fe200078ac0ff */
[----:B------:R-:W-:Y:S01]  /*5230*/  FFMA.FTZ R80, R208, R80, R60 ;  /* 0x00000050d0507223 */ /* 0x000fe2000001003c */
[----:B------:R-:W-:Y:S01]  /*5240*/  ISETP.GE.U32.AND.EX P3, PT, R171, 0x1000000, PT, P3 ;  /* 0x01000000ab00780c */ /* 0x000fe20003f66130 */
[-CC-:B------:R-:W-:Y:S01]  /*5250*/  FFMA.FTZ R78, R187, R118.reuse, R119.reuse ;  /* 0x00000076bb4e7223 */ /* 0x180fe20000010077 */
[----:B------:R-:W-:Y:S01]  /*5260*/  ISETP.GE.U32.AND P4, PT, R98, RZ, PT ;  /* 0x000000ff6200720c */ /* 0x000fe20003f86070 */
[----:B------:R-:W-:Y:S01]  /*5270*/  FFMA.FTZ R188, R188, R118, R119 ;  /* 0x00000076bcbc7223 */ /* 0x000fe20000010077 */
[C---:B------:R-:W-:Y:S01]  /*5280*/  FSEL R91, R0.reuse, RZ, P6 ;  /* 0x000000ff005b7208 */ /* 0x040fe20003000000 */
[----:B0-----:R-:W-:Y:S01]  /*5290*/  FMUL.FTZ R85, R81, UR6 ;  /* 0x0000000651557c20 */ /* 0x001fe20008410000 */
[----:B------:R-:W-:Y:S01]  /*52a0*/  FSEL R87, R0, RZ, P5 ;  /* 0x000000ff00577208 */ /* 0x000fe20002800000 */
[----:B------:R-:W-:Y:S01]  /*52b0*/  FMUL.FTZ R86, R80, UR6 ;  /* 0x0000000650567c20 */ /* 0x000fe20008410000 */
[----:B------:R-:W-:Y:S01]  /*52c0*/  FSEL R0, R76, RZ, P3 ;  /* 0x000000ff4c007208 */ /* 0x000fe20001800000 */
[----:B------:R-:W-:Y:S01]  /*52d0*/  FADD.FTZ R78, R189, -R78 ;  /* 0x8000004ebd4e7221 */ /* 0x000fe20000010000 */
[----:B------:R-:W-:Y:S01]  /*52e0*/  LOP3.LUT P6, RZ, R171, 0xff00, RZ, 0xc0, !PT ;  /* 0x0000ff00abff7812 */ /* 0x000fe200078cc0ff */
[----:B------:R-:W-:Y:S01]  /*52f0*/  FADD.FTZ R79, R237, -R188 ;  /* 0x800000bced4f7221 */ /* 0x000fe20000010000 */
[C---:B------:R-:W-:Y:S01]  /*5300*/  ISETP.GE.U32.AND.EX P4, PT, R99.reuse, 0x1000000, PT, P4 ;  /* 0x010000006300780c */ /* 0x040fe20003f86140 */
[C---:B------:R-:W-:Y:S01]  /*5310*/  FFMA.FTZ R78, R208.reuse, R78, R66 ;  /* 0x0000004ed04e7223 */ /* 0x040fe20000010042 */
[C---:B------:R-:W-:Y:S01]  /*5320*/  LOP3.LUT P3, RZ, R99.reuse, 0xff, RZ, 0xc0, !PT ;  /* 0x000000ff63ff7812 */ /* 0x040fe2000786c0ff */
[----:B------:R-:W-:Y:S01]  /*5330*/  FFMA.FTZ R79, R208, R79, R67 ;  /* 0x0000004fd04f7223 */ /* 0x000fe20000010043 */
        /* <DEDUP_REMOVED lines=9> */
[----:B------:R-:W-:Y:S01]  /*53d0*/  FFMA.FTZ R77, R208, R77, R65 ;  /* 0x0000004dd04d7223 */ /* 0x000fe20000010041 */
[----:B------:R-:W-:-:S02]  /*53e0*/  LOP3.LUT P4, RZ, R171, 0xff, RZ, 0xc0, !PT ;  /* 0x000000ffabff7812 */ /* 0x000fc4000788c0ff */
[----:B------:R-:W-:Y:S01]  /*53f0*/  F2FP.BF16.F32.PACK_AB R90, R85, R90 ;  /* 0x0000005a555a723e */ /* 0x000fe200000010ff */
[----:B------:R-:W-:Y:S01]  /*5400*/  FMUL.FTZ R85, R78, UR6 ;  /* 0x000000064e557c20 */ /* 0x000fe20008410000 */
[----:B------:R-:W-:Y:S01]  /*5410*/  F2FP.BF16.F32.PACK_AB R87, R0, R87 ;  /* 0x000000570057723e */ /* 0x000fe200000010ff */
[----:B------:R-:W-:Y:S01]  /*5420*/  FMUL.FTZ R0, R79, UR6 ;  /* 0x000000064f007c20 */ /* 0x000fe20008410000 */
[----:B------:R-:W-:Y:S01]  /*5430*/  FSEL R86, R86, RZ, P4 ;  /* 0x000000ff56567208 */ /* 0x000fe20002000000 */
[----:B------:R-:W-:Y:S01]  /*5440*/  FMUL.FTZ R84, R77, UR6 ;  /* 0x000000064d547c20 */ /* 0x000fe20008410000 */
[----:B------:R-:W-:Y:S02]  /*5450*/  LOP3.LUT P3, RZ, R98, 0xff0000, RZ, 0xc0, !PT ;  /* 0x00ff000062ff7812 */ /* 0x000fe4000786c0ff */
[C---:B------:R-:W-:Y:S02]  /*5460*/  LOP3.LUT P4, RZ, R170.reuse, 0xff0000, RZ, 0xc0, !PT ;  /* 0x00ff0000aaff7812 */ /* 0x040fe4000788c0ff */
[----:B------:R-:W-:-:S02]  /*5470*/  LOP3.LUT P6, RZ, R170, 0xff000000, RZ, 0xc0, !PT ;  /* 0xff000000aaff7812 */ /* 0x000fc400078cc0ff */
[----:B------:R-:W-:Y:S02]  /*5480*/  F2FP.BF16.F32.PACK_AB R86, R89, R86 ;  /* 0x000000565956723e */ /* 0x000fe400000010ff */
[----:B------:R-:W-:Y:S02]  /*5490*/  F2FP.BF16.F32.PACK_AB R91, R76, R91 ;  /* 0x0000005b4c5b723e */ /* 0x000fe400000010ff */
[C---:B------:R-:W-:Y:S02]  /*54a0*/  FSEL R89, R85.reuse, RZ, P3 ;  /* 0x000000ff55597208 */ /* 0x040fe40001800000 */
[----:B------:R-:W-:Y:S02]  /*54b0*/  LOP3.LUT P5, RZ, R98, 0xff000000, RZ, 0xc0, !PT ;  /* 0xff00000062ff7812 */ /* 0x000fe400078ac0ff */
[----:B------:R-:W-:Y:S02]  /*54c0*/  FSEL R85, R85, RZ, P4 ;  /* 0x000000ff55557208 */ /* 0x000fe40002000000 */
[----:B------:R-:W-:-:S02]  /*54d0*/  FSEL R76, R0, RZ, P6 ;  /* 0x000000ff004c7208 */ /* 0x000fc40003000000 */
[----:B------:R-:W-:Y:S02]  /*54e0*/  FSEL R0, R0, RZ, P5 ;  /* 0x000000ff00007208 */ /* 0x000fe40002800000 */
[----:B------:R-:W-:Y:S01]  /*54f0*/  F2FP.BF16.F32.PACK_AB R85, R76, R85 ;  /* 0x000000554c55723e */ /* 0x000fe200000010ff */
[----:B------:R-:W-:Y:S01]  /*5500*/  FFMA.FTZ R76, R208, R99, R64 ;  /* 0x00000063d04c7223 */ /* 0x000fe20000010040 */
[----:B------:R-:W-:Y:S02]  /*5510*/  F2FP.BF16.F32.PACK_AB R89, R0, R89 ;  /* 0x000000590059723e */ /* 0x000fe400000010ff */
        /* <DEDUP_REMOVED lines=9> */
[----:B------:R-:W-:-:S02]  /*55b0*/  F2FP.BF16.F32.PACK_AB R84, R84, R98 ;  /* 0x000000625454723e */ /* 0x000fc400000010ff */
[----:B------:R-:W-:Y:S01]  /*55c0*/  F2FP.BF16.F32.PACK_AB R88, R88, R0 ;  /* 0x000000005858723e */ /* 0x000fe200000010ff */
[----:B------:R-:W-:Y:S06]  /*55d0*/  BRA `(.L_x_2462) ;  /* 0x0000001800f07947 */ /* 0x000fec0003800000 */
.L_x_2461:
        /* <DEDUP_REMOVED lines=46> */
[----:B------:R-:W-:Y:S01]  /*58c0*/  F2FP.BF16.F32.PACK_AB R86, R84, R86 ;  /* 0x000000565456723e */ /* 0x000fe200000010ff */
[----:B------:R-:W-:Y:S01]  /*58d0*/  FFMA.FTZ R84, R208, R237, R67 ;  /* 0x000000edd0547223 */ /* 0x000fe20000010043 */
[----:B------:R-:W-:-:S02]  /*58e0*/  LOP3.LUT P5, RZ, R170, 0xff0000, RZ, 0xc0, !PT ;  /* 0x00ff0000aaff7812 */ /* 0x000fc400078ac0ff */
[----:B------:R-:W-:Y:S01]  /*58f0*/  F2FP.BF16.F32.PACK_AB R91, R91, R85 ;  /* 0x000000555b5b723e */ /* 0x000fe200000010ff */
[----:B------:R-:W-:Y:S01]  /*5900*/  FMUL.FTZ R84, R84, UR6 ;  /* 0x0000000654547c20 */ /* 0x000fe20008410000 */
[----:B------:R-:W-:Y:S02]  /*5910*/  FSEL R85, R189, RZ, P5 ;  /* 0x000000ffbd557208 */ /* 0x000fe40002800000 */
[----:B------:R-:W-:Y:S02]  /*5920*/  LOP3.LUT P5, RZ, R170, 0xff000000, RZ, 0xc0, !PT ;  /* 0xff000000aaff7812 */ /* 0x000fe400078ac0ff */
[----:B------:R-:W-:Y:S02]  /*5930*/  LOP3.LUT P4, RZ, R98, 0xff000000, RZ, 0xc0, !PT ;  /* 0xff00000062ff7812 */ /* 0x000fe4000788c0ff */
[----:B------:R-:W-:Y:S02]  /*5940*/  F2FP.BF16.F32.PACK_AB R90, R0, R90 ;  /* 0x0000005a005a723e */ /* 0x000fe400000010ff */
[----:B------:R-:W-:-:S02]  /*5950*/  FSEL R0, R84, RZ, P5 ;  /* 0x000000ff54007208 */ /* 0x000fc40002800000 */
        /* <DEDUP_REMOVED lines=17> */
[----:B------:R-:W-:Y:S01]  /*5a70*/  F2FP.BF16.F32.PACK_AB R88, R88, R0 ;  /* 0x000000005858723e */ /* 0x000fe200000010ff */
[----:B------:R-:W-:Y:S06]  /*5a80*/  BRA `(.L_x_2462) ;  /* 0x0000001400c47947 */ /* 0x000fec0003800000 */
.L_x_2460:
        /* <DEDUP_REMOVED lines=14> */
[----:B------:R-:W-:Y:S01]  /*5b70*/  LOP3.LUT P6, RZ, R99, 0xff0000, RZ, 0xc0, !PT ;  /* 0x00ff000063ff7812 */ /* 0x000fe200078cc0ff */
[----:B------:R-:W-:Y:S01]  /*5b80*/  FMUL.FTZ R76, R83, UR6 ;  /* 0x00000006534c7c20 */ /* 0x000fe20008410000 */
[C---:B------:R-:W-:Y:S01]  /*5b90*/  LOP3.LUT P5, RZ, R171.reuse, 0xff0000, RZ, 0xc0, !PT ;  /* 0x00ff0000abff7812 */ /* 0x040fe200078ac0ff */
[----:B------:R-:W-:Y:S01]  /*5ba0*/  FMUL.FTZ R80, R208, R80 ;  /* 0x00000050d0507220 */ /* 0x000fe20000410000 */
[----:B------:R-:W-:Y:S01]  /*5bb0*/  ISETP.GE.U32.AND.EX P3, PT, R171, 0x1000000, PT, P3 ;  /* 0x01000000ab00780c */ /* 0x000fe20003f66130 */
[-CC-:B------:R-:W-:Y:S01]  /*5bc0*/  FFMA.FTZ R78, R187, R118.reuse, R119.reuse ;  /* 0x00000076bb4e7223 */ /* 0x180fe20000010077 */
[----:B------:R-:W-:Y:S01]  /*5bd0*/  ISETP.GE.U32.AND P4, PT, R98, RZ, PT ;  /* 0x000000ff6200720c */ /* 0x000fe20003f86070 */
[--C-:B------:R-:W-:Y:S01]  /*5be0*/  FFMA.FTZ R188, R188, R118, R119.reuse ;  /* 0x00000076bcbc7223 */ /* 0x100fe20000010077 */
        /* <DEDUP_REMOVED lines=9> */
[C---:B------:R-:W-:Y:S01]  /*5c80*/  FMUL.FTZ R78, R208.reuse, R78 ;  /* 0x0000004ed04e7220 */ /* 0x040fe20000410000 */
[C---:B------:R-:W-:Y:S01]  /*5c90*/  LOP3.LUT P3, RZ, R99.reuse, 0xff, RZ, 0xc0, !PT ;  /* 0x000000ff63ff7812 */ /* 0x040fe2000786c0ff */
[----:B------:R-:W-:Y:S01]  /*5ca0*/  FMUL.FTZ R79, R208, R79 ;  /* 0x0000004fd04f7220 */ /* 0x000fe20000410000 */
        /* <DEDUP_REMOVED lines=9> */
[----:B------:R-:W-:Y:S01]  /*5d40*/  FMUL.FTZ R77, R208, R77 ;  /* 0x0000004dd04d7220 */ /* 0x000fe20000410000 */
        /* <DEDUP_REMOVED lines=18> */
[----:B------:R-:W-:Y:S01]  /*5e70*/  FMUL.FTZ R76, R208, R99 ;  /* 0x00000063d04c7220 */ /* 0x000fe20000410000 */
        /* <DEDUP_REMOVED lines=13> */
.L_x_2463:
        /* <DEDUP_REMOVED lines=47> */
[----:B------:R-:W-:Y:S01]  /*6240*/  FMUL.FTZ R84, R208, R237 ;  /* 0x000000edd0547220 */ /* 0x000fe20000410000 */
        /* <DEDUP_REMOVED lines=27> */
.L_x_2459:
        /* <DEDUP_REMOVED lines=13> */
[----:B------:R-:W-:Y:S01]  /*64d0*/  FFMA.FTZ R80, R208, R80, R60 ;  /* 0x00000050d0507223 */ /* 0x000fe2000001003c */
[----:B------:R-:W-:Y:S01]  /*64e0*/  FMUL.FTZ R91, R83, UR6 ;  /* 0x00000006535b7c20 */ /* 0x000fe20008410000 */
[C---:B------:R-:W-:Y:S01]  /*64f0*/  ISETP.GE.U32.AND.EX P3, PT, R99.reuse, 0x1000000, PT, P3 ;  /* 0x010000006300780c */ /* 0x040fe20003f66130 */
[----:B------:R-:W-:Y:S01]  /*6500*/  FMUL.FTZ R76, R82, UR6 ;  /* 0x00000006524c7c20 */ /* 0x000fe20008410000 */
[----:B------:R-:W-:Y:S01]  /*6510*/  FFMA.FTZ R81, R208, R81, R61 ;  /* 0x00000051d0517223 */ /* 0x000fe2000001003d */
[----:B------:R-:W-:Y:S01]  /*6520*/  LOP3.LUT P6, RZ, R99, 0xff0000, RZ, 0xc0, !PT ;  /* 0x00ff000063ff7812 */ /* 0x000fe200078cc0ff */
[-CC-:B------:R-:W-:Y:S01]  /*6530*/  FFMA.FTZ R77, R145, R118.reuse, R119.reuse ;  /* 0x00000076914d7223 */ /* 0x180fe20000010077 */
[-CC-:B------:R-:W-:Y:S01]  /*6540*/  FFMA.FTZ R78, R187, R118.reuse, R119.reuse ;  /* 0x00000076bb4e7223 */ /* 0x180fe20000010077 */
[-CC-:B------:R-:W-:Y:S01]  /*6550*/  FFMA.FTZ R79, R188, R118.reuse, R119.reuse ;  /* 0x00000076bc4f7223 */ /* 0x180fe20000010077 */
[----:B0-----:R-:W-:Y:S01]  /*6560*/  FFMA.FTZ R89, R136, R118, R119 ;  /* 0x0000007688597223 */ /* 0x001fe20000010077 */
[----:B------:R-:W-:Y:S01]  /*6570*/  FSEL R91, R91, RZ, P3 ;  /* 0x000000ff5b5b7208 */ /* 0x000fe20001800000 */
        /* <DEDUP_REMOVED lines=8> */
[----:B------:R-:W-:Y:S01]  /*6600*/  FADD.FTZ R144, R144, -R89 ;  /* 0x8000005990907221 */ /* 0x000fe20000010000 */
[----:B------:R-:W-:Y:S01]  /*6610*/  FSEL R90, R90, RZ, P4 ;  /* 0x000000ff5a5a7208 */ /* 0x000fe20002000000 */
[----:B------:R-:W-:Y:S01]  /*6620*/  FFMA.FTZ R78, R208, R78, R66 ;  /* 0x0000004ed04e7223 */ /* 0x000fe20000010042 */
[----:B------:R-:W-:Y:S01]  /*6630*/  FSEL R0, R0, RZ, P3 ;  /* 0x000000ff00007208 */ /* 0x000fe20001800000 */
[C---:B------:R-:W-:Y:S01]  /*6640*/  FFMA.FTZ R79, R208.reuse, R79, R67 ;  /* 0x0000004fd04f7223 */ /* 0x040fe20000010043 */
[----:B------:R-:W-:Y:S01]  /*6650*/  F2FP.BF16.F32.PACK_AB R91, R91, R76 ;  /* 0x0000004c5b5b723e */ /* 0x000fe200000010ff */
[C---:B------:R-:W-:Y:S01]  /*6660*/  FFMA.FTZ R76, R208.reuse, R144, R64 ;  /* 0x00000090d04c7223 */ /* 0x040fe20000010040 */
[----:B------:R-:W-:Y:S01]  /*6670*/  FFMA.FTZ R77, R208, R77, R65 ;  /* 0x0000004dd04d7223 */ /* 0x000fe20000010041 */
[----:B------:R-:W-:Y:S01]  /*6680*/  LOP3.LUT P5, RZ, R98, 0xff, RZ, 0xc0, !PT ;  /* 0x000000ff62ff7812 */ /* 0x000fe200078ac0ff */
[----:B------:R-:W-:Y:S01]  /*6690*/  FMUL.FTZ R89, R78, UR6 ;  /* 0x000000064e597c20 */ /* 0x000fe20008410000 */
[----:B------:R-:W-:Y:S01]  /*66a0*/  LOP3.LUT P6, RZ, R98, 0xff00, RZ, 0xc0, !PT ;  /* 0x0000ff0062ff7812 */ /* 0x000fe200078cc0ff */
        /* <DEDUP_REMOVED lines=13> */
.L_x_2465:
        /* <DEDUP_REMOVED lines=54> */
.L_x_2464:
        /* <DEDUP_REMOVED lines=12> */
[----:B------:R-:W-:Y:S01]  /*6ba0*/  FMUL.FTZ R80, R208, R80 ;  /* 0x00000050d0507220 */ /* 0x000fe20000410000 */
[----:B------:R-:W-:Y:S01]  /*6bb0*/  FMUL.FTZ R91, R83, UR6 ;  /* 0x00000006535b7c20 */ /* 0x000fe20008410000 */
[C---:B------:R-:W-:Y:S01]  /*6bc0*/  ISETP.GE.U32.AND.EX P3, PT, R99.reuse, 0x1000000, PT, P3 ;  /* 0x010000006300780c */ /* 0x040fe20003f66130 */
[----:B------:R-:W-:Y:S01]  /*6bd0*/  FMUL.FTZ R76, R82, UR6 ;  /* 0x00000006524c7c20 */ /* 0x000fe20008410000 */
[----:B------:R-:W-:Y:S01]  /*6be0*/  FMUL.FTZ R81, R208, R81 ;  /* 0x00000051d0517220 */ /* 0x000fe20000410000 */
        /* <DEDUP_REMOVED lines=16> */
[----:B------:R-:W-:Y:S01]  /*6cf0*/  FMUL.FTZ R78, R208, R78 ;  /* 0x0000004ed04e7220 */ /* 0x000fe20000410000 */
[----:B------:R-:W-:Y:S01]  /*6d00*/  FSEL R0, R0, RZ, P3 ;  /* 0x000000ff00007208 */ /* 0x000fe20001800000 */
[C---:B------:R-:W-:Y:S01]  /*6d10*/  FMUL.FTZ R79, R208.reuse, R79 ;  /* 0x0000004fd04f7220 */ /* 0x040fe20000410000 */
[----:B------:R-:W-:Y:S01]  /*6d20*/  F2FP.BF16.F32.PACK_AB R91, R91, R76 ;  /* 0x0000004c5b5b723e */ /* 0x000fe200000010ff */
[C---:B------:R-:W-:Y:S01]  /*6d30*/  FMUL.FTZ R76, R208.reuse, R144 ;  /* 0x00000090d04c7220 */ /* 0x040fe20000410000 */
[----:B------:R-:W-:Y:S01]  /*6d40*/  FMUL.FTZ R77, R208, R77 ;  /* 0x0000004dd04d7220 */ /* 0x000fe20000410000 */
        /* <DEDUP_REMOVED lines=16> */
.L_x_2466:
        /* <DEDUP_REMOVED lines=53> */
.L_x_2462:
        /* <DEDUP_REMOVED lines=23> */
[-CC-:B------:R-:W-:Y:S01]  /*7310*/  FFMA.FTZ R77, R139, R118.reuse, R119.reuse ;  /* 0x000000768b4d7223 */ /* 0x180fe20000010077 */
[----:B------:R-:W-:Y:S01]  /*7320*/  FMUL.FTZ R76, R82, UR6 ;  /* 0x00000006524c7c20 */ /* 0x000fe20008410000 */
[----:B------:R-:W-:Y:S01]  /*7330*/  ISETP.GE.U32.AND P4, PT, R172, RZ, PT ;  /* 0x000000ffac00720c */ /* 0x000fe20003f86070 */
[----:B------:R-:W-:Y:S01]  /*7340*/  FFMA.FTZ R0, R142, R118, R119 ;  /* 0x000000768e007223 */ /* 0x000fe20000010077 */
[----:B------:R-:W-:Y:S01]  /*7350*/  LOP3.LUT P6, RZ, R97, 0xff0000, RZ, 0xc0, !PT ;  /* 0x00ff000061ff7812 */ /* 0x000fe200078cc0ff */
[C---:B------:R-:W-:Y:S01]  /*7360*/  FFMA.FTZ R80, R208.reuse, R185, R52 ;  /* 0x000000b9d0507223 */ /* 0x040fe20000010034 */
[----:B------:R-:W-:Y:S01]  /*7370*/  LOP3.LUT P5, RZ, R173, 0xff0000, RZ, 0xc0, !PT ;  /* 0x00ff0000adff7812 */ /* 0x000fe200078ac0ff */
[----:B------:R-:W-:Y:S01]  /*7380*/  FMUL.FTZ R78, R83, UR6 ;  /* 0x00000006534e7c20 */ /* 0x000fe20008410000 */
[----:B------:R-:W-:Y:S01]  /*7390*/  ISETP.GE.U32.AND.EX P3, PT, R97, 0x1000000, PT, P3 ;  /* 0x010000006100780c */ /* 0x000fe20003f66130 */
[----:B------:R-:W-:Y:S01]  /*73a0*/  FFMA.FTZ R81, R208, R147, R53 ;  /* 0x00000093d0517223 */ /* 0x000fe20000010035 */
[----:B------:R-:W-:Y:S01]  /*73b0*/  ISETP.GE.U32.AND.EX P4, PT, R173, 0x1000000, PT, P4 ;  /* 0x01000000ad00780c */ /* 0x000fe20003f86140 */
[----:B------:R-:W-:Y:S01]  /*73c0*/  FADD.FTZ R77, R140, -R77 ;  /* 0x8000004d8c4d7221 */ /* 0x000fe20000010000 */
[----:B------:R-:W-:Y:S01]  /*73d0*/  FADD.FTZ R0, R217, -R0 ;  /* 0x80000000d9007221 */ /* 0x000fe20000010000 */
[C---:B------:R-:W-:Y:S01]  /*73e0*/  FSEL R91, R76.reuse, RZ, P6 ;  /* 0x000000ff4c5b7208 */ /* 0x040fe20003000000 */
[----:B0-----:R-:W-:Y:S01]  /*73f0*/  FMUL.FTZ R84, R81, UR6 ;  /* 0x0000000651547c20 */ /* 0x001fe20008410000 */
[----:B------:R-:W-:Y:S01]  /*7400*/  FSEL R87, R76, RZ, P5 ;  /* 0x000000ff4c577208 */ /* 0x000fe20002800000 */
[----:B------:R-:W-:Y:S01]  /*7410*/  FMUL.FTZ R76, R80, UR6 ;  /* 0x00000006504c7c20 */ /* 0x000fe20008410000 */
[----:B------:R-:W-:Y:S01]  /*7420*/  LOP3.LUT P6, RZ, R97, 0xff, RZ, 0xc0, !PT ;  /* 0x000000ff61ff7812 */ /* 0x000fe200078cc0ff */
[----:B------:R-:W-:Y:S01]  /*7430*/  FFMA.FTZ R79, R208, R0, R59 ;  /* 0x00000000d04f7223 */ /* 0x000fe2000001003b */
[----:B------:R-:W-:-:S02]  /*7440*/  LOP3.LUT P5, RZ, R173, 0xff, RZ, 0xc0, !PT ;  /* 0x000000ffadff7812 */ /* 0x000fc400078ac0ff */
[C---:B------:R-:W-:Y:S01]  /*7450*/  FSEL R98, R78.reuse, RZ, P3 ;  /* 0x000000ff4e627208 */ /* 0x040fe20001800000 */
[----:B------:R-:W-:Y:S01]  /*7460*/  FMUL.FTZ R0, R79, UR6 ;  /* 0x000000064f007c20 */ /* 0x000fe20008410000 */
[----:B------:R-:W-:Y:S01]  /*7470*/  FSEL R114, R78, RZ, P4 ;  /* 0x000000ff4e727208 */ /* 0x000fe20002000000 */
[----:B------:R-:W-:Y:S01]  /*7480*/  FFMA.FTZ R78, R208, R77, R58 ;  /* 0x0000004dd04e7223 */ /* 0x000fe2000001003a */
        /* <DEDUP_REMOVED lines=10> */
[----:B------:R-:W-:Y:S01]  /*7530*/  LOP3.LUT P5, RZ, R172, 0xff0000, RZ, 0xc0, !PT ;  /* 0x00ff0000acff7812 */ /* 0x000fe200078ac0ff */
[----:B------:R-:W-:Y:S01]  /*7540*/  FFMA.FTZ R77, R208, R77, R57 ;  /* 0x0000004dd04d7223 */ /* 0x000fe20000010039 */
[----:B------:R-:W-:Y:S01]  /*7550*/  LOP3.LUT P3, RZ, R172, 0xff000000, RZ, 0xc0, !PT ;  /* 0xff000000acff7812 */ /* 0x000fe2000786c0ff */
[----:B------:R-:W-:Y:S01]  /*7560*/  FFMA.FTZ R76, R208, R141, R56 ;  /* 0x0000008dd04c7223 */ /* 0x000fe20000010038 */
[----:B------:R-:W-:-:S02]  /*7570*/  FSEL R97, R84, RZ, P4 ;  /* 0x000000ff54617208 */ /* 0x000fc40002000000 */
[----:B------:R-:W-:Y:S02]  /*7580*/  LOP3.LUT P6, RZ, R96, 0xff0000, RZ, 0xc0, !PT ;  /* 0x00ff000060ff7812 */ /* 0x000fe400078cc0ff */
[----:B------:R-:W-:Y:S02]  /*7590*/  FSEL R85, R88, RZ, P5 ;  /* 0x000000ff58557208 */ /* 0x000fe40002800000 */
[----:B------:R-:W-:Y:S02]  /*75a0*/  FSEL R84, R0, RZ, P3 ;  /* 0x000000ff00547208 */ /* 0x000fe40001800000 */
[----:B------:R-:W-:Y:S02]  /*75b0*/  LOP3.LUT P4, RZ, R96, 0xff000000, RZ, 0xc0, !PT ;  /* 0xff00000060ff7812 */ /* 0x000fe4000788c0ff */
[----:B------:R-:W-:Y:S02]  /*75c0*/  F2FP.BF16.F32.PACK_AB R90, R89, R90 ;  /* 0x0000005a595a723e */ /* 0x000fe400000010ff */
[----:B------:R-:W-:Y:S01]  /*75d0*/  F2FP.BF16.F32.PACK_AB R85, R84, R85 ;  /* 0x000000555455723e */ /* 0x000fe200000010ff */
[----:B------:R-:W-:Y:S01]  /*75e0*/  FMUL.FTZ R84, R77, UR6 ;  /* 0x000000064d547c20 */ /* 0x000fe20008410000 */
[----:B------:R-:W-:-:S02]  /*75f0*/  FSEL R89, R88, RZ, P6 ;  /* 0x000000ff58597208 */ /* 0x000fc40003000000 */
[----:B------:R-:W-:Y:S01]  /*7600*/  FSEL R88, R0, RZ, P4 ;  /* 0x000000ff00587208 */ /* 0x000fe20002000000 */
[----:B------:R-:W-:Y:S01]  /*7610*/  FMUL.FTZ R0, R76, UR6 ;  /* 0x000000064c007c20 */ /* 0x000fe20008410000 */
[----:B------:R-:W-:Y:S02]  /*7620*/  LOP3.LUT P5, RZ, R96, 0xff00, RZ, 0xc0, !PT ;  /* 0x0000ff0060ff7812 */ /* 0x000fe400078ac0ff */
[----:B------:R-:W-:Y:S02]  /*7630*/  LOP3.LUT P6, RZ, R172, 0xff00, RZ, 0xc0, !PT ;  /* 0x0000ff00acff7812 */ /* 0x000fe400078cc0ff */
[----:B------:R-:W-:Y:S02]  /*7640*/  LOP3.LUT P3, RZ, R96, 0xff, RZ, 0xc0, !PT ;  /* 0x000000ff60ff7812 */ /* 0x000fe4000786c0ff */
        /* <DEDUP_REMOVED lines=12> */
.L_x_2469:
        /* <DEDUP_REMOVED lines=8> */
[C---:B------:R-:W-:Y:S01]  /*7790*/  FFMA.FTZ R146, R208.reuse, R146, R55 ;  /* 0x00000092d0927223 */ /* 0x040fe20000010037 */
[----:B------:R-:W-:Y:S01]  /*77a0*/  FFMA.FTZ R87, R208, R87, R54 ;  /* 0x00000057d0577223 */ /* 0x000fe20000010036 */
[----:B------:R-:W-:Y:S01]  /*77b0*/  FADD.FTZ R147, R218, -R147 ;  /* 0x80000093da937221 */ /* 0x000fe20000010000 */
[-CC-:B------:R-:W-:Y:S01]  /*77c0*/  FFMA.FTZ R85, R139, R118.reuse, R119.reuse ;  /* 0x000000768b557223 */ /* 0x180fe20000010077 */
[-C--:B------:R-:W-:Y:S01]  /*77d0*/  FFMA.FTZ R142, R142, R118.reuse, R119 ;  /* 0x000000768e8e7223 */ /* 0x080fe20000010077 */
[----:B------:R-:W-:Y:S01]  /*77e0*/  FMUL.FTZ R146, R146, UR6 ;  /* 0x0000000692927c20 */ /* 0x000fe20008410000 */
[----:B------:R-:W-:Y:S01]  /*77f0*/  ISETP.GE.U32.AND.EX P5, PT, R97, 0x1000000, PT, P3 ;  /* 0x010000006100780c */ /* 0x000fe20003fa6130 */
[----:B------:R-:W-:Y:S01]  /*7800*/  FMUL.FTZ R87, R87, UR6 ;  /* 0x0000000657577c20 */ /* 0x000fe20008410000 */
[C---:B------:R-:W-:Y:S01]  /*7810*/  FFMA.FTZ R185, R208.reuse, R185, R52 ;  /* 0x000000b9d0b97223 */ /* 0x040fe20000010034 */
[----:B------:R-:W-:Y:S01]  /*7820*/  LOP3.LUT P4, RZ, R97, 0xff0000, RZ, 0xc0, !PT ;  /* 0x00ff000061ff7812 */ /* 0x000fe2000788c0ff */
[----:B------:R-:W-:Y:S01]  /*7830*/  FFMA.FTZ R147, R208, R147, R53 ;  /* 0x00000093d0937223 */ /* 0x000fe20000010035 */
[----:B------:R-:W-:Y:S01]  /*7840*/  LOP3.LUT P6, RZ, R173, 0xff0000, RZ, 0xc0, !PT ;  /* 0x00ff0000adff7812 */ /* 0x000fe200078cc0ff */
[----:B------:R-:W-:Y:S01]  /*7850*/  FADD.FTZ R85, R140, -R85 ;  /* 0x800000558c557221 */ /* 0x000fe20000010000 */
[----:B------:R-:W-:Y:S01]  /*7860*/  FADD.FTZ R217, R217, -R142 ;  /* 0x8000008ed9d97221 */ /* 0x000fe20000010000 */
[----:B------:R-:W-:Y:S01]  /*7870*/  ISETP.GE.U32.AND P3, PT, R172, RZ, PT ;  /* 0x000000ffac00720c */ /* 0x000fe20003f66070 */
[----:B------:R-:W-:Y:S01]  /*7880*/  FMUL.FTZ R185, R185, UR6 ;  /* 0x00000006b9b97c20 */ /* 0x000fe20008410000 */
[----:B------:R-:W-:Y:S01]  /*7890*/  FSEL R91, R146, RZ, P5 ;  /* 0x000000ff925b7208 */ /* 0x000fe20002800000 */
[----:B------:R-:W-:Y:S01]  /*78a0*/  FMUL.FTZ R147, R147, UR6 ;  /* 0x0000000693937c20 */ /* 0x000fe20008410000 */
[----:B------:R-:W-:Y:S01]  /*78b0*/  LOP3.LUT P5, RZ, R97, 0xff, RZ, 0xc0, !PT ;  /* 0x000000ff61ff7812 */ /* 0x000fe200078ac0ff */
[C---:B------:R-:W-:Y:S01]  /*78c0*/  FFMA.FTZ R0, R208.reuse, R85, R58 ;  /* 0x00000055d0007223 */ /* 0x040fe2000001003a */
[C---:B------:R-:W-:Y:S01]  /*78d0*/  FSEL R86, R87.reuse, RZ, P4 ;  /* 0x000000ff57567208 */ /* 0x040fe20002000000 */
[----:B------:R-:W-:Y:S01]  /*78e0*/  FFMA.FTZ R84, R208, R217, R59 ;  /* 0x000000d9d0547223 */ /* 0x000fe2000001003b */
[----:B------:R-:W-:Y:S01]  /*78f0*/  FSEL R88, R87, RZ, P6 ;  /* 0x000000ff57587208 */ /* 0x000fe20003000000 */
[----:B------:R-:W-:Y:S01]  /*7900*/  FMUL.FTZ R0, R0, UR6 ;  /* 0x0000000600007c20 */ /* 0x000fe20008410000 */
[C---:B------:R-:W-:Y:S01]  /*7910*/  LOP3.LUT P4, RZ, R173.reuse, 0xff, RZ, 0xc0, !PT ;  /* 0x000000ffadff7812 */ /* 0x040fe2000788c0ff */
[----:B------:R-:W-:Y:S01]  /*7920*/  FMUL.FTZ R84, R84, UR6 ;  /* 0x0000000654547c20 */ /* 0x000fe20008410000 */
[----:B------:R-:W-:Y:S01]  /*7930*/  ISETP.GE.U32.AND.EX P3, PT, R173, 0x1000000, PT, P3 ;  /* 0x01000000ad00780c */ /* 0x000fe20003f66130 */
[----:B------:R-:W-:Y:S01]  /*7940*/  FFMA.FTZ R85, R138, R118, R119 ;  /* 0x000000768a557223 */ /* 0x000fe20000010077 */
[----:B------:R-:W-:-:S02]  /*7950*/  LOP3.LUT P6, RZ, R97, 0xff00, RZ, 0xc0, !PT ;  /* 0x0000ff0061ff7812 */ /* 0x000fc400078cc0ff */
[C---:B------:R-:W-:Y:S01]  /*7960*/  FSEL R90, R185.reuse, RZ, P5 ;  /* 0x000000ffb95a7208 */ /* 0x040fe20002800000 */
[----:B------:R-:W-:Y:S01]  /*7970*/  FADD.FTZ R85, R216, -R85 ;  /* 0x80000055d8557221 */ /* 0x000fe20000010000 */
[----:B------:R-:W-:Y:S02]  /*7980*/  FSEL R87, R146, RZ, P3 ;  /* 0x000000ff92577208 */ /* 0x000fe40001800000 */
[----:B------:R-:W-:Y:S02]  /*7990*/  FSEL R185, R185, RZ, P4 ;  /* 0x000000ffb9b97208 */ /* 0x000fe40002000000 */
[----:B------:R-:W-:Y:S02]  /*79a0*/  FSEL R97, R147, RZ, P6 ;  /* 0x000000ff93617208 */ /* 0x000fe40003000000 */
[----:B------:R-:W-:Y:S02]  /*79b0*/  LOP3.LUT P3, RZ, R173, 0xff00, RZ, 0xc0, !PT ;  /* 0x0000ff00adff7812 */ /* 0x000fe4000786c0ff */
[----:B------:R-:W-:-:S02]  /*79c0*/  LOP3.LUT P4, RZ, R172, 0xff0000, RZ, 0xc0, !PT ;  /* 0x00ff0000acff7812 */ /* 0x000fc4000788c0ff */
[----:B------:R-:W-:Y:S02]  /*79d0*/  LOP3.LUT P6, RZ, R172, 0xff000000, RZ, 0xc0, !PT ;  /* 0xff000000acff7812 */ /* 0x000fe400078cc0ff */
        /* <DEDUP_REMOVED lines=8> */
[----:B------:R-:W-:Y:S01]  /*7a60*/  F2FP.BF16.F32.PACK_AB R87, R87, R88 ;  /* 0x000000585757723e */ /* 0x000fe200000010ff */
[----:B------:R-:W-:Y:S01]  /*7a70*/  FFMA.FTZ R88, R208, R85, R57 ;  /* 0x00000055d0587223 */ /* 0x000fe20000010039 */
[----:B------:R-:W-:Y:S01]  /*7a80*/  F2FP.BF16.F32.PACK_AB R85, R98, R89 ;  /* 0x000000596255723e */ /* 0x000fe200000010ff */
[----:B------:R-:W-:Y:S01]  /*7a90*/  FADD.FTZ R141, R141, -R96 ;  /* 0x800000608d8d7221 */ /* 0x000fe20000010000 */
[----:B------:R-:W-:Y:S01]  /*7aa0*/  FSEL R89, R0, RZ, P5 ;  /* 0x000000ff00597208 */ /* 0x000fe20002800000 */
[----:B------:R-:W-:Y:S01]  /*7ab0*/  FMUL.FTZ R88, R88, UR6 ;  /* 0x0000000658587c20 */ /* 0x000fe20008410000 */
[----:B------:R-:W-:Y:S01]  /*7ac0*/  FSEL R84, R84, RZ, P3 ;  /* 0x000000ff54547208 */ /* 0x000fe20001800000 */
[----:B------:R-:W-:Y:S01]  /*7ad0*/  FFMA.FTZ R141, R208, R141, R56 ;  /* 0x0000008dd08d7223 */ /* 0x000fe20000010038 */
[----:B------:R-:W-:-:S02]  /*7ae0*/  LOP3.LUT P5, RZ, R172, 0xff00, RZ, 0xc0, !PT ;  /* 0x0000ff00acff7812 */ /* 0x000fc400078ac0ff */
[----:B------:R-:W-:Y:S01]  /*7af0*/  LOP3.LUT P3, RZ, R172, 0xff, RZ, 0xc0, !PT ;  /* 0x000000ffacff7812 */ /* 0x000fe2000786c0ff */
[----:B------:R-:W-:Y:S01]  /*7b00*/  FMUL.FTZ R141, R141, UR6 ;  /* 0x000000068d8d7c20 */ /* 0x000fe20008410000 */
        /* <DEDUP_REMOVED lines=11> */
.L_x_2468:
        /* <DEDUP_REMOVED lines=13> */
[-CC-:B------:R-:W-:Y:S01]  /*7c90*/  FFMA.FTZ R77, R139, R118.reuse, R119.reuse ;  /* 0x000000768b4d7223 */ /* 0x180fe20000010077 */
[----:B------:R-:W-:Y:S01]  /*7ca0*/  FFMA.FTZ R142, R142, R118, R119 ;  /* 0x000000768e8e7223 */ /* 0x000fe20000010077 */
[----:B------:R-:W-:Y:S01]  /*7cb0*/  FMUL.FTZ R0, R82, UR6 ;  /* 0x0000000652007c20 */ /* 0x000fe20008410000 */
[----:B------:R-:W-:Y:S01]  /*7cc0*/  LOP3.LUT P6, RZ, R97, 0xff0000, RZ, 0xc0, !PT ;  /* 0x00ff000061ff7812 */ /* 0x000fe200078cc0ff */
[----:B------:R-:W-:Y:S01]  /*7cd0*/  FMUL.FTZ R76, R83, UR6 ;  /* 0x00000006534c7c20 */ /* 0x000fe20008410000 */
[----:B------:R-:W-:Y:S01]  /*7ce0*/  LOP3.LUT P5, RZ, R173, 0xff0000, RZ, 0xc0, !PT ;  /* 0x00ff0000adff7812 */ /* 0x000fe200078ac0ff */
[C---:B------:R-:W-:Y:S01]  /*7cf0*/  FMUL.FTZ R80, R208.reuse, R185 ;  /* 0x000000b9d0507220 */ /* 0x040fe20000410000 */
[----:B------:R-:W-:Y:S01]  /*7d00*/  ISETP.GE.U32.AND.EX P3, PT, R97, 0x1000000, PT, P3 ;  /* 0x010000006100780c */ /* 0x000fe20003f66130 */
[----:B------:R-:W-:Y:S01]  /*7d10*/  FMUL.FTZ R81, R208, R147 ;  /* 0x00000093d0517220 */ /* 0x000fe20000410000 */
[----:B------:R-:W-:Y:S01]  /*7d20*/  ISETP.GE.U32.AND.EX P4, PT, R173, 0x1000000, PT, P4 ;  /* 0x01000000ad00780c */ /* 0x000fe20003f86140 */
[----:B------:R-:W-:Y:S01]  /*7d30*/  FADD.FTZ R77, R140, -R77 ;  /* 0x8000004d8c4d7221 */ /* 0x000fe20000010000 */
[----:B------:R-:W-:Y:S01]  /*7d40*/  FADD.FTZ R79, R217, -R142 ;  /* 0x8000008ed94f7221 */ /* 0x000fe20000010000 */
[----:B------:R-:W-:-:S02]  /*7d50*/  FSEL R91, R0, RZ, P6 ;  /* 0x000000ff005b7208 */ /* 0x000fc40003000000 */
[----:B0-----:R-:W-:Y:S01]  /*7d60*/  FSEL R87, R0, RZ, P5 ;  /* 0x000000ff00577208 */ /* 0x001fe20002800000 */
[----:B------:R-:W-:Y:S01]  /*7d70*/  FMUL.FTZ R0, R80, UR6 ;  /* 0x0000000650007c20 */ /* 0x000fe20008410000 */
[----:B------:R-:W-:Y:S01]  /*7d80*/  FSEL R84, R76, RZ, P3 ;  /* 0x000000ff4c547208 */ /* 0x000fe20001800000 */
[----:B------:R-:W-:Y:S01]  /*7d90*/  FMUL.FTZ R78, R208, R77 ;  /* 0x0000004dd04e7220 */ /* 0x000fe20000410000 */
[----:B------:R-:W-:Y:S01]  /*7da0*/  FSEL R98, R76, RZ, P4 ;  /* 0x000000ff4c627208 */ /* 0x000fe20002000000 */
[----:B------:R-:W-:Y:S01]  /*7db0*/  FMUL.FTZ R76, R81, UR6 ;  /* 0x00000006514c7c20 */ /* 0x000fe20008410000 */
[----:B------:R-:W-:Y:S01]  /*7dc0*/  LOP3.LUT P6, RZ, R97, 0xff, RZ, 0xc0, !PT ;  /* 0x000000ff61ff7812 */ /* 0x000fe200078cc0ff */
[----:B------:R-:W-:Y:S01]  /*7dd0*/  FMUL.FTZ R79, R208, R79 ;  /* 0x0000004fd04f7220 */ /* 0x000fe20000410000 */
[----:B------:R-:W-:Y:S01]  /*7de0*/  LOP3.LUT P5, RZ, R173, 0xff, RZ, 0xc0, !PT ;  /* 0x000000ffadff7812 */ /* 0x000fe200078ac0ff */
[----:B------:R-:W-:Y:S01]  /*7df0*/  FMUL.FTZ R88, R78, UR6 ;  /* 0x000000064e587c20 */ /* 0x000fe20008410000 */
[----:B------:R-:W-:Y:S01]  /*7e00*/  LOP3.LUT P3, RZ, R97, 0xff00, RZ, 0xc0, !PT ;  /* 0x0000ff0061ff7812 */ /* 0x000fe2000786c0ff */
[----:B------:R-:W-:Y:S01]  /*7e10*/  FFMA.FTZ R97, R138, R118, R119 ;  /* 0x000000768a617223 */ /* 0x000fe20000010077 */
[----:B------:R-:W-:-:S02]  /*7e20*/  FSEL R90, R0, RZ, P6 ;  /* 0x000000ff005a7208 */ /* 0x000fc40003000000 */
[----:B------:R-:W-:Y:S01]  /*7e30*/  FSEL R86, R0, RZ, P5 ;  /* 0x000000ff00567208 */ /* 0x000fe20002800000 */
[----:B------:R-:W-:Y:S01]  /*7e40*/  FMUL.FTZ R0, R79, UR6 ;  /* 0x000000064f007c20 */ /* 0x000fe20008410000 */
[----:B------:R-:W-:Y:S01]  /*7e50*/  LOP3.LUT P4, RZ, R173, 0xff00, RZ, 0xc0, !PT ;  /* 0x0000ff00adff7812 */ /* 0x000fe2000788c0ff */
[----:B------:R-:W-:Y:S01]  /*7e60*/  FADD.FTZ R97, R216, -R97 ;  /* 0x80000061d8617221 */ /* 0x000fe20000010000 */
[----:B------:R-:W-:Y:S02]  /*7e70*/  FSEL R89, R76, RZ, P3 ;  /* 0x000000ff4c597208 */ /* 0x000fe40001800000 */
[C---:B------:R-:W-:Y:S02]  /*7e80*/  LOP3.LUT P5, RZ, R172.reuse, 0xff0000, RZ, 0xc0, !PT ;  /* 0x00ff0000acff7812 */ /* 0x040fe400078ac0ff */
[----:B------:R-:W-:Y:S02]  /*7e90*/  LOP3.LUT P3, RZ, R172, 0xff000000, RZ, 0xc0, !PT ;  /* 0xff000000acff7812 */ /* 0x000fe4000786c0ff */
[----:B------:R-:W-:-:S02]  /*7ea0*/  FSEL R77, R76, RZ, P4 ;  /* 0x000000ff4c4d7208 */ /* 0x000fc40002000000 */
[----:B------:R-:W-:Y:S02]  /*7eb0*/  FSEL R85, R88, RZ, P5 ;  /* 0x000000ff58557208 */ /* 0x000fe40002800000 */
[----:B------:R-:W-:Y:S02]  /*7ec0*/  FSEL R76, R0, RZ, P3 ;  /* 0x000000ff004c7208 */ /* 0x000fe40001800000 */
[C---:B------:R-:W-:Y:S02]  /*7ed0*/  LOP3.LUT P6, RZ, R96.reuse, 0xff0000, RZ, 0xc0, !PT ;  /* 0x00ff000060ff7812 */ /* 0x040fe400078cc0ff */
[C---:B------:R-:W-:Y:S02]  /*7ee0*/  LOP3.LUT P4, RZ, R96.reuse, 0xff000000, RZ, 0xc0, !PT ;  /* 0xff00000060ff7812 */ /* 0x040fe4000788c0ff */
[C---:B------:R-:W-:Y:S02]  /*7ef0*/  LOP3.LUT P5, RZ, R96.reuse, 0xff00, RZ, 0xc0, !PT ;  /* 0x0000ff0060ff7812 */ /* 0x040fe400078ac0ff */
[----:B------:R-:W-:Y:S01]  /*7f00*/  LOP3.LUT P3, RZ, R96, 0xff, RZ, 0xc0, !PT ;  /* 0x000000ff60ff7812 */ /* 0x000fe2000786c0ff */
[----:B------:R-:W-:Y:S01]  /*7f10*/  FFMA.FTZ R96, R137, R118, R119 ;  /* 0x0000007689607223 */ /* 0x000fe20000010077 */
[----:B------:R-:W-:Y:S01]  /*7f20*/  F2FP.BF16.F32.PACK_AB R86, R77, R86 ;  /* 0x000000564d56723e */ /* 0x000fe200000010ff */
[----:B------:R-:W-:Y:S01]  /*7f30*/  FMUL.FTZ R77, R208, R97 ;  /* 0x00000061d04d7220 */ /* 0x000fe20000410000 */
[----:B------:R-:W-:Y:S01]  /*7f40*/  F2FP.BF16.F32.PACK_AB R85, R76, R85 ;  /* 0x000000554c55723e */ /* 0x000fe200000010ff */
[----:B------:R-:W-:Y:S01]  /*7f50*/  FADD.FTZ R141, R141, -R96 ;  /* 0x800000608d8d7221 */ /* 0x000fe20000010000 */
[----:B------:R-:W-:-:S02]  /*7f60*/  F2FP.BF16.F32.PACK_AB R90, R89, R90 ;  /* 0x0000005a595a723e */ /* 0x000fc400000010ff */
[----:B------:R-:W-:Y:S01]  /*7f70*/  F2FP.BF16.F32.PACK_AB R91, R84, R91 ;  /* 0x0000005b545b723e */ /* 0x000fe200000010ff */
[----:B------:R-:W-:Y:S01]  /*7f80*/  FMUL.FTZ R76, R208, R141 ;  /* 0x0000008dd04c7220 */ /* 0x000fe20000410000 */
[----:B------:R-:W-:Y:S01]  /*7f90*/  FSEL R89, R88, RZ, P6 ;  /* 0x000000ff58597208 */ /* 0x000fe20003000000 */
[----:B------:R-:W-:Y:S01]  /*7fa0*/  FMUL.FTZ R84, R77, UR6 ;  /* 0x000000064d547c20 */ /* 0x000fe20008410000 */
[----:B------:R-:W-:Y:S01]  /*7fb0*/  FSEL R88, R0, RZ, P4 ;  /* 0x000000ff00587208 */ /* 0x000fe20002000000 */
[----:B------:R-:W-:Y:S01]  /*7fc0*/  FMUL.FTZ R0, R76, UR6 ;  /* 0x000000064c007c20 */ /* 0x000fe20008410000 */
[C---:B------:R-:W-:Y:S02]  /*7fd0*/  LOP3.LUT P6, RZ, R172.reuse, 0xff00, RZ, 0xc0, !PT ;  /* 0x0000ff00acff7812 */ /* 0x040fe400078cc0ff */
        /* <DEDUP_REMOVED lines=8> */
[----:B------:R-:W-:Y:S01]  /*8060*/  F2FP.BF16.F32.PACK_AB R88, R97, R88 ;  /* 0x000000586158723e */ /* 0x000fe200000010ff */
[----:B------:R-:W-:Y:S06]  /*8070*/  BRA `(.L_x_2470) ;  /* 0x0000001000947947 */ /* 0x000fec0003800000 */
.L_x_2471:
[-CC-:B------:R-:W-:Y:S01]  /*8080*/  FFMA.FTZ R146, R146, R118.reuse, R119.reuse ;  /* 0x0000007692927223 */ /* 0x180fe20000010077 */
[-CC-:B0-----:R-:W-:Y:S01]  /*8090*/  FFMA.FTZ R87, R186, R118.reuse, R119.reuse ;  /* 0x00000076ba577223 */ /* 0x181fe20000010077 */
        /* <DEDUP_REMOVED lines=8> */
[----:B------:R-:W-:Y:S01]  /*8120*/  FADD.FTZ R147, R218, -R147 ;  /* 0x80000093da937221 */ /* 0x000fe20000010000 */
[-CC-:B------:R-:W-:Y:S01]  /*8130*/  FFMA.FTZ R85, R139, R118.reuse, R119.reuse ;  /* 0x000000768b557223 */ /* 0x180fe20000010077 */
[-C--:B------:R-:W-:Y:S01]  /*8140*/  FFMA.FTZ R142, R142, R118.reuse, R119 ;  /* 0x000000768e8e7223 */ /* 0x080fe20000010077 */
[----:B------:R-:W-:Y:S01]  /*8150*/  FMUL.FTZ R219, R219, UR6 ;  /* 0x00000006dbdb7c20 */ /* 0x000fe20008410000 */
[----:B------:R-:W-:Y:S01]  /*8160*/  ISETP.GE.U32.AND.EX P5, PT, R97, 0x1000000, PT, P3 ;  /* 0x010000006100780c */ /* 0x000fe20003fa6130 */
[----:B------:R-:W-:Y:S01]  /*8170*/  FMUL.FTZ R87, R87, UR6 ;  /* 0x0000000657577c20 */ /* 0x000fe20008410000 */
[C---:B------:R-:W-:Y:S01]  /*8180*/  FMUL.FTZ R185, R208.reuse, R185 ;  /* 0x000000b9d0b97220 */ /* 0x040fe20000410000 */
[----:B------:R-:W-:Y:S01]  /*8190*/  LOP3.LUT P4, RZ, R97, 0xff0000, RZ, 0xc0, !PT ;  /* 0x00ff000061ff7812 */ /* 0x000fe2000788c0ff */
[----:B------:R-:W-:Y:S01]  /*81a0*/  FMUL.FTZ R147, R208, R147 ;  /* 0x00000093d0937220 */ /* 0x000fe20000410000 */
        /* <DEDUP_REMOVED lines=8> */
[C---:B------:R-:W-:Y:S01]  /*8230*/  FMUL.FTZ R0, R208.reuse, R85 ;  /* 0x00000055d0007220 */ /* 0x040fe20000410000 */
[C---:B------:R-:W-:Y:S01]  /*8240*/  FSEL R86, R87.reuse, RZ, P4 ;  /* 0x000000ff57567208 */ /* 0x040fe20002000000 */
[----:B------:R-:W-:Y:S01]  /*8250*/  FMUL.FTZ R84, R208, R217 ;  /* 0x000000d9d0547220 */ /* 0x000fe20000410000 */
[----:B------:R-:W-:Y:S01]  /*8260*/  FSEL R88, R87, RZ, P6 ;  /* 0x000000ff57587208 */ /* 0x000fe20003000000 */
[----:B------:R-:W-:Y:S01]  /*8270*/  FMUL.FTZ R0, R0, UR6 ;  /* 0x0000000600007c20 */ /* 0x000fe20008410000 */
[C---:B------:R-:W-:Y:S01]  /*8280*/  LOP3.LUT P4, RZ, R173.reuse, 0xff, RZ, 0xc0, !PT ;  /* 0x000000ffadff7812 */ /* 0x040fe2000788c0ff */
[----:B------:R-:W-:Y:S01]  /*8290*/  FMUL.FTZ R84, R84, UR6 ;  /* 0x0000000654547c20 */ /* 0x000fe20008410000 */
[----:B------:R-:W-:Y:S01]  /*82a0*/  ISETP.GE.U32.AND.EX P3, PT, R173, 0x1000000, PT, P3 ;  /* 0x01000000ad00780c */ /* 0x000fe20003f66130 */
[----:B------:R-:W-:Y:S01]  /*82b0*/  FFMA.FTZ R85, R138, R118, R119 ;  /* 0x000000768a557223 */ /* 0x000fe20000010077 */
[----:B------:R-:W-:-:S02]  /*82c0*/  LOP3.LUT P6, RZ, R97, 0xff00, RZ, 0xc0, !PT ;  /* 0x0000ff0061ff7812 */ /* 0x000fc400078cc0ff */
[----:B------:R-:W-:Y:S01]  /*82d0*/  FSEL R90, R185, RZ, P5 ;  /* 0x000000ffb95a7208 */ /* 0x000fe20002800000 */
        /* <DEDUP_REMOVED lines=16> */
[----:B------:R-:W-:Y:S01]  /*83e0*/  FMUL.FTZ R88, R208, R85 ;  /* 0x00000055d0587220 */ /* 0x000fe20000410000 */
[----:B------:R-:W-:Y:S01]  /*83f0*/  F2FP.BF16.F32.PACK_AB R85, R98, R89 ;  /* 0x000000596255723e */ /* 0x000fe200000010ff */
[----:B------:R-:W-:Y:S01]  /*8400*/  FADD.FTZ R141, R141, -R96 ;  /* 0x800000608d8d7221 */ /* 0x000fe20000010000 */
[----:B------:R-:W-:Y:S01]  /*8410*/  FSEL R89, R0, RZ, P5 ;  /* 0x000000ff00597208 */ /* 0x000fe20002800000 */
[----:B------:R-:W-:Y:S01]  /*8420*/  FMUL.FTZ R88, R88, UR6 ;  /* 0x0000000658587c20 */ /* 0x000fe20008410000 */
[----:B------:R-:W-:Y:S01]  /*8430*/  FSEL R84, R84, RZ, P3 ;  /* 0x000000ff54547208 */ /* 0x000fe20001800000 */
[----:B------:R-:W-:Y:S01]  /*8440*/  FMUL.FTZ R141, R208, R141 ;  /* 0x0000008dd08d7220 */ /* 0x000fe20000410000 */
        /* <DEDUP_REMOVED lines=14> */
.L_x_2467:
        /* <DEDUP_REMOVED lines=12> */
[----:B------:R-:W-:Y:S01]  /*85f0*/  LOP3.LUT P6, RZ, R97, 0xff0000, RZ, 0xc0, !PT ;  /* 0x00ff000061ff7812 */ /* 0x000fe200078cc0ff */
[----:B------:R-:W-:Y:S01]  /*8600*/  FADD.FTZ R147, R218, -R147 ;  /* 0x80000093da937221 */ /* 0x000fe20000010000 */
[----:B------:R-:W-:Y:S01]  /*8610*/  FMUL.FTZ R0, R82, UR6 ;  /* 0x0000000652007c20 */ /* 0x000fe20008410000 */
[C---:B------:R-:W-:Y:S01]  /*8620*/  FFMA.FTZ R80, R208.reuse, R185, R52 ;  /* 0x000000b9d0507223 */ /* 0x040fe20000010034 */
[----:B------:R-:W-:Y:S01]  /*8630*/  FMUL.FTZ R76, R83, UR6 ;  /* 0x00000006534c7c20 */ /* 0x000fe20008410000 */
[C---:B------:R-:W-:Y:S01]  /*8640*/  ISETP.GE.U32.AND.EX P3, PT, R97.reuse, 0x1000000, PT, P3 ;  /* 0x010000006100780c */ /* 0x040fe20003f66130 */
[----:B------:R-:W-:Y:S01]  /*8650*/  FFMA.FTZ R81, R208, R147, R53 ;  /* 0x00000093d0517223 */ /* 0x000fe20000010035 */
[----:B------:R-:W-:Y:S01]  /*8660*/  FSEL R91, R0, RZ, P6 ;  /* 0x000000ff005b7208 */ /* 0x000fe20003000000 */
[----:B------:R-:W-:Y:S01]  /*8670*/  FMUL.FTZ R0, R80, UR6 ;  /* 0x0000000650007c20 */ /* 0x000fe20008410000 */
[----:B------:R-:W-:Y:S01]  /*8680*/  LOP3.LUT P4, RZ, R97, 0xff, RZ, 0xc0, !PT ;  /* 0x000000ff61ff7812 */ /* 0x000fe2000788c0ff */
[-CC-:B------:R-:W-:Y:S01]  /*8690*/  FFMA.FTZ R77, R138, R118.reuse, R119.reuse ;  /* 0x000000768a4d7223 */ /* 0x180fe20000010077 */
[----:B------:R-:W-:Y:S01]  /*86a0*/  FSEL R78, R76, RZ, P3 ;  /* 0x000000ff4c4e7208 */ /* 0x000fe20001800000 */
[----:B------:R-:W-:Y:S01]  /*86b0*/  FMUL.FTZ R76, R81, UR6 ;  /* 0x00000006514c7c20 */ /* 0x000fe20008410000 */
[----:B------:R-:W-:Y:S01]  /*86c0*/  LOP3.LUT P3, RZ, R97, 0xff00, RZ, 0xc0, !PT ;  /* 0x0000ff0061ff7812 */ /* 0x000fe2000786c0ff */
[-CC-:B------:R-:W-:Y:S01]  /*86d0*/  FFMA.FTZ R139, R139, R118.reuse, R119.reuse ;  /* 0x000000768b8b7223 */ /* 0x180fe20000010077 */
[----:B------:R-:W-:Y:S01]  /*86e0*/  FSEL R90, R0, RZ, P4 ;  /* 0x000000ff005a7208 */ /* 0x000fe20002000000 */
[-CC-:B------:R-:W-:Y:S01]  /*86f0*/  FFMA.FTZ R0, R137, R118.reuse, R119.reuse ;  /* 0x0000007689007223 */ /* 0x180fe20000010077 */
[----:B------:R-:W-:Y:S01]  /*8700*/  FFMA.FTZ R142, R142, R118, R119 ;  /* 0x000000768e8e7223 */ /* 0x000fe20000010077 */
[----:B------:R-:W-:Y:S01]  /*8710*/  FSEL R79, R76, RZ, P3 ;  /* 0x000000ff4c4f7208 */ /* 0x000fe20001800000 */
[----:B------:R-:W-:Y:S01]  /*8720*/  FADD.FTZ R216, R216, -R77 ;  /* 0x8000004dd8d87221 */ /* 0x000fe20000010000 */
[----:B------:R-:W-:Y:S01]  /*8730*/  FADD.FTZ R139, R140, -R139 ;  /* 0x8000008b8c8b7221 */ /* 0x000fe20000010000 */
[----:B------:R-:W-:Y:S01]  /*8740*/  FADD.FTZ R141, R141, -R0 ;  /* 0x800000008d8d7221 */ /* 0x000fe20000010000 */
[----:B------:R-:W-:Y:S01]  /*8750*/  FADD.FTZ R142, R217, -R142 ;  /* 0x8000008ed98e7221 */ /* 0x000fe20000010000 */
[----:B------:R-:W-:Y:S01]  /*8760*/  F2FP.BF16.F32.PACK_AB R91, R78, R91 ;  /* 0x0000005b4e5b723e */ /* 0x000fe200000010ff */
[C---:B------:R-:W-:Y:S01]  /*8770*/  FFMA.FTZ R78, R208.reuse, R139, R58 ;  /* 0x0000008bd04e7223 */ /* 0x040fe2000001003a */
[----:B------:R-:W-:Y:S01]  /*8780*/  F2FP.BF16.F32.PACK_AB R90, R79, R90 ;  /* 0x0000005a4f5a723e */ /* 0x000fe200000010ff */
[C---:B------:R-:W-:Y:S01]  /*8790*/  FFMA.FTZ R76, R208.reuse, R141, R56 ;  /* 0x0000008dd04c7223 */ /* 0x040fe20000010038 */
[C---:B------:R-:W-:Y:S01]  /*87a0*/  FFMA.FTZ R79, R208.reuse, R142, R59 ;  /* 0x0000008ed04f7223 */ /* 0x040fe2000001003b */
[----:B------:R-:W-:Y:S01]  /*87b0*/  FFMA.FTZ R77, R208, R216, R57 ;  /* 0x000000d8d04d7223 */ /* 0x000fe20000010039 */
[----:B------:R-:W-:Y:S01]  /*87c0*/  LOP3.LUT P5, RZ, R96, 0xff, RZ, 0xc0, !PT ;  /* 0x000000ff60ff7812 */ /* 0x000fe200078ac0ff */
[----:B------:R-:W-:Y:S01]  /*87d0*/  FMUL.FTZ R0, R76, UR6 ;  /* 0x000000064c007c20 */ /* 0x000fe20008410000 */
[----:B------:R-:W-:Y:S01]  /*87e0*/  LOP3.LUT P6, RZ, R96, 0xff00, RZ, 0xc0, !PT ;  /* 0x0000ff0060ff7812 */ /* 0x000fe200078cc0ff */
[----:B0-----:R-:W-:Y:S01]  /*87f0*/  FMUL.FTZ R89, R78, UR6 ;  /* 0x000000064e597c20 */ /* 0x001fe20008410000 */
[C---:B------:R-:W-:Y:S01]  /*8800*/  LOP3.LUT P4, RZ, R96.reuse, 0xff0000, RZ, 0xc0, !PT ;  /* 0x00ff000060ff7812 */ /* 0x040fe2000788c0ff */
[----:B------:R-:W-:Y:S01]  /*8810*/  FMUL.FTZ R88, R77, UR6 ;  /* 0x000000064d587c20 */ /* 0x000fe20008410000 */
[----:B------:R-:W-:Y:S01]  /*8820*/  LOP3.LUT P3, RZ, R96, 0xff000000, RZ, 0xc0, !PT ;  /* 0xff00000060ff7812 */ /* 0x000fe2000786c0ff */
        /* <DEDUP_REMOVED lines=8> */
.L_x_2473:
[-CC-:B0-----:R-:W-:Y:S01]  /*88b0*/  FFMA.FTZ R89, R186, R118.reuse, R119.reuse ;  /* 0x00000076ba597223 */ /* 0x181fe20000010077 */
[-CC-:B------:R-:W-:Y:S01]  /*88c0*/  FFMA.FTZ R0, R143, R118.reuse, R119.reuse ;  /* 0x000000768f007223 */ /* 0x180fe20000010077 */
[-CC-:B------:R-:W-:Y:S01]  /*88d0*/  FFMA.FTZ R147, R147, R118.reuse, R119.reuse ;  /* 0x0000007693937223 */ /* 0x180fe20000010077 */
[-C--:B------:R-:W-:Y:S01]  /*88e0*/  FFMA.FTZ R146, R146, R118.reuse, R119 ;  /* 0x0000007692927223 */ /* 0x080fe20000010077 */
[----:B------:R-:W-:Y:S01]  /*88f0*/  FADD.FTZ R89, R184, -R89 ;  /* 0x80000059b8597221 */ /* 0x000fe20000010000 */
[----:B------:R-:W-:Y:S01]  /*8900*/  LOP3.LUT P4, RZ, R97, 0xff0000, RZ, 0xc0, !PT ;  /* 0x00ff000061ff7812 */ /* 0x000fe2000788c0ff */
[----:B------:R-:W-:Y:S01]  /*8910*/  FADD.FTZ R185, R185, -R0 ;  /* 0x80000000b9b97221 */ /* 0x000fe20000010000 */
[----:B------:R-:W-:Y:S01]  /*8920*/  FADD.FTZ R218, R218, -R147 ;  /* 0x80000093dada7221 */ /* 0x000fe20000010000 */
[----:B------:R-:W-:Y:S01]  /*8930*/  FFMA.FTZ R89, R208, R89, R54 ;  /* 0x00000059d0597223 */ /* 0x000fe20000010036 */
[----:B------:R-:W-:Y:S01]  /*8940*/  FADD.FTZ R146, R219, -R146 ;  /* 0x80000092db927221 */ /* 0x000fe20000010000 */
[-CC-:B------:R-:W-:Y:S01]  /*8950*/  FFMA.FTZ R139, R139, R118.reuse, R119.reuse ;  /* 0x000000768b8b7223 */ /* 0x180fe20000010077 */
[-CC-:B------:R-:W-:Y:S01]  /*8960*/  FFMA.FTZ R142, R142, R118.reuse, R119.reuse ;  /* 0x000000768e8e7223 */ /* 0x180fe20000010077 */
[----:B------:R-:W-:Y:S01]  /*8970*/  FMUL.FTZ R89, R89, UR6 ;  /* 0x0000000659597c20 */ /* 0x000fe20008410000 */
[----:B------:R-:W-:Y:S01]  /*8980*/  FFMA.FTZ R0, R137, R118, R119 ;  /* 0x0000007689007223 */ /* 0x000fe20000010077 */
[C---:B------:R-:W-:Y:S01]  /*8990*/  FFMA.FTZ R146, R208.reuse, R146, R55 ;  /* 0x00000092d0927223 */ /* 0x040fe20000010037 */
[C---:B------:R-:W-:Y:S01]  /*89a0*/  FFMA.FTZ R185, R208.reuse, R185, R52 ;  /* 0x000000b9d0b97223 */ /* 0x040fe20000010034 */
[----:B------:R-:W-:Y:S01]  /*89b0*/  FFMA.FTZ R218, R208, R218, R53 ;  /* 0x000000dad0da7223 */ /* 0x000fe20000010035 */
[----:B------:R-:W-:Y:S01]  /*89c0*/  FSEL R88, R89, RZ, P4 ;  /* 0x000000ff59587208 */ /* 0x000fe20002000000 */
[----:B------:R-:W-:Y:S01]  /*89d0*/  FFMA.FTZ R89, R138, R118, R119 ;  /* 0x000000768a597223 */ /* 0x000fe20000010077 */
        /* <DEDUP_REMOVED lines=35> */
.L_x_2472:
[----:B------:R-:W-:Y:S05]  /*8c10*/  @!P1 BRA `(.L_x_2474) ;  /* 0x0000000000d89947 */ /* 0x000fea0003800000 */
[-CC-:B------:R-:W-:Y:S01]  /*8c20*/  FFMA.FTZ R77, R186, R118.reuse, R119.reuse ;  /* 0x00000076ba4d7223 */ /* 0x180fe20000010077 */
[-CC-:B------:R-:W-:Y:S01]  /*8c30*/  FFMA.FTZ R0, R143, R118.reuse, R119.reuse ;  /* 0x000000768f007223 */ /* 0x180fe20000010077 */
[-C--:B------:R-:W-:Y:S01]  /*8c40*/  FFMA.FTZ R146, R146, R118.reuse, R119 ;  /* 0x0000007692927223 */ /* 0x080fe20000010077 */
[----:B------:R-:W-:Y:S01]  /*8c50*/  LOP3.LUT P6, RZ, R97, 0xff0000, RZ, 0xc0, !PT ;  /* 0x00ff000061ff7812 */ /* 0x000fe200078cc0ff */
[----:B------:R-:W-:Y:S01]  /*8c60*/  FADD.FTZ R77, R184, -R77 ;  /* 0x8000004db84d7221 */ /* 0x000fe20000010000 */
[----:B------:R-:W-:Y:S01]  /*8c70*/  FADD.FTZ R185, R185, -R0 ;  /* 0x80000000b9b97221 */ /* 0x000fe20000010000 */
[----:B------:R-:W-:Y:S01]  /*8c80*/  FADD.FTZ R83, R219, -R146 ;  /* 0x80000092db537221 */ /* 0x000fe20000010000 */
[-C--:B------:R-:W-:Y:S01]  /*8c90*/  FFMA.FTZ R147, R147, R118.reuse, R119 ;  /* 0x0000007693937223 */ /* 0x080fe20000010077 */
[C---:B------:R-:W-:Y:S01]  /*8ca0*/  FMUL.FTZ R82, R208.reuse, R77 ;  /* 0x0000004dd0527220 */ /* 0x040fe20000410000 */
[C---:B------:R-:W-:Y:S01]  /*8cb0*/  FMUL.FTZ R80, R208.reuse, R185 ;  /* 0x000000b9d0507220 */ /* 0x040fe20000410000 */
[----:B------:R-:W-:Y:S01]  /*8cc0*/  FMUL.FTZ R83, R208, R83 ;  /* 0x00000053d0537220 */ /* 0x000fe20000410000 */
[----:B------:R-:W-:Y:S01]  /*8cd0*/  ISETP.GE.U32.AND P3, PT, R96, RZ, PT ;  /* 0x000000ff6000720c */ /* 0x000fe20003f66070 */
[----:B------:R-:W-:Y:S01]  /*8ce0*/  FMUL.FTZ R0, R82, UR6 ;  /* 0x0000000652007c20 */ /* 0x000fe20008410000 */
[----:B------:R-:W-:Y:S01]  /*8cf0*/  FADD.FTZ R147, R218, -R147 ;  /* 0x80000093da937221 */ /* 0x000fe20000010000 */
[----:B------:R-:W-:Y:S01]  /*8d00*/  LOP3.LUT P4, RZ, R97, 0xff, RZ, 0xc0, !PT ;  /* 0x000000ff61ff7812 */ /* 0x000fe2000788c0ff */
[----:B------:R-:W-:Y:S01]  /*8d10*/  FMUL.FTZ R76, R83, UR6 ;  /* 0x00000006534c7c20 */ /* 0x000fe20008410000 */
[----:B------:R-:W-:Y:S01]  /*8d20*/  ISETP.GE.U32.AND.EX P3, PT, R97, 0x1000000, PT, P3 ;  /* 0x010000006100780c */ /* 0x000fe20003f66130 */
[----:B------:R-:W-:Y:S01]  /*8d30*/  FMUL.FTZ R81, R208, R147 ;  /* 0x00000093d0517220 */ /* 0x000fe20000410000 */
[----:B------:R-:W-:Y:S01]  /*8d40*/  FSEL R91, R0, RZ, P6 ;  /* 0x000000ff005b7208 */ /* 0x000fe20003000000 */
[----:B------:R-:W-:Y:S01]  /*8d50*/  FMUL.FTZ R0, R80, UR6 ;  /* 0x0000000650007c20 */ /* 0x000fe20008410000 */
[-CC-:B------:R-:W-:Y:S01]  /*8d60*/  FFMA.FTZ R77, R138, R118.reuse, R119.reuse ;  /* 0x000000768a4d7223 */ /* 0x180fe20000010077 */
[-CC-:B------:R-:W-:Y:S01]  /*8d70*/  FFMA.FTZ R139, R139, R118.reuse, R119.reuse ;  /* 0x000000768b8b7223 */ /* 0x180fe20000010077 */
[-CC-:B------:R-:W-:Y:S01]  /*8d80*/  FFMA.FTZ R142, R142, R118.reuse, R119.reuse ;  /* 0x000000768e8e7223 */ /* 0x180fe20000010077 */
[----:B------:R-:W-:Y:S01]  /*8d90*/  FSEL R78, R76, RZ, P3 ;  /* 0x000000ff4c4e7208 */ /* 0x000fe20001800000 */
[----:B------:R-:W-:Y:S01]  /*8da0*/  FMUL.FTZ R76, R81, UR6 ;  /* 0x00000006514c7c20 */ /* 0x000fe20008410000 */
[----:B------:R-:W-:Y:S01]  /*8db0*/  FSEL R90, R0, RZ, P4 ;  /* 0x000000ff005a7208 */ /* 0x000fe20002000000 */
[----:B------:R-:W-:Y:S01]  /*8dc0*/  FFMA.FTZ R0, R137, R118, R119 ;  /* 0x0000007689007223 */ /* 0x000fe20000010077 */
[----:B------:R-:W-:Y:S01]  /*8dd0*/  LOP3.LUT P3, RZ, R97, 0xff00, RZ, 0xc0, !PT ;  /* 0x0000ff0061ff7812 */ /* 0x000fe2000786c0ff */
[----:B------:R-:W-:Y:S01]  /*8de0*/  FADD.FTZ R77, R216, -R77 ;  /* 0x8000004dd84d7221 */ /* 0x000fe20000010000 */
[----:B------:R-:W-:Y:S01]  /*8df0*/  FADD.FTZ R139, R140, -R139 ;  /* 0x8000008b8c8b7221 */ /* 0x000fe20000010000 */
[----:B------:R-:W-:Y:S01]  /*8e00*/  FADD.FTZ R141, R141, -R0 ;  /* 0x800000008d8d7221 */ /* 0x000fe20000010000 */
[----:B------:R-:W-:Y:S01]  /*8e10*/  FADD.FTZ R79, R217, -R142 ;  /* 0x8000008ed94f7221 */ /* 0x000fe20000010000 */
[----:B0-----:R-:W-:Y:S01]  /*8e20*/  FSEL R89, R76, RZ, P3 ;  /* 0x000000ff4c597208 */ /* 0x001fe20001800000 */
[----:B------:R-:W-:Y:S01]  /*8e30*/  FMUL.FTZ R77, R208, R77 ;  /* 0x0000004dd04d7220 */ /* 0x000fe20000410000 */
[----:B------:R-:W-:Y:S01]  /*8e40*/  F2FP.BF16.F32.PACK_AB R91, R78, R91 ;  /* 0x0000005b4e5b723e */ /* 0x000fe200000010ff */
        /* <DEDUP_REMOVED lines=19> */
.L_x_2474:
        /* <DEDUP_REMOVED lines=8> */
[----:B------:R-:W-:Y:S01]  /*9000*/  FMUL.FTZ R89, R208, R89 ;  /* 0x00000059d0597220 */ /* 0x000fe20000410000 */
[----:B------:R-:W-:Y:S01]  /*9010*/  FADD.FTZ R219, R219, -R146 ;  /* 0x80000092dbdb7221 */ /* 0x000fe20000010000 */
[-CC-:B------:R-:W-:Y:S01]  /*9020*/  FFMA.FTZ R139, R139, R118.reuse, R119.reuse ;  /* 0x000000768b8b7223 */ /* 0x180fe20000010077 */
[-CC-:B------:R-:W-:Y:S01]  /*9030*/  FFMA.FTZ R142, R142, R118.reuse, R119.reuse ;  /* 0x000000768e8e7223 */ /* 0x180fe20000010077 */
[----:B------:R-:W-:Y:S01]  /*9040*/  FMUL.FTZ R89, R89, UR6 ;  /* 0x0000000659597c20 */ /* 0x000fe20008410000 */
[-CC-:B------:R-:W-:Y:S01]  /*9050*/  FFMA.FTZ R0, R137, R118.reuse, R119.reuse ;  /* 0x0000007689007223 */ /* 0x180fe20000010077 */
[C---:B------:R-:W-:Y:S01]  /*9060*/  FMUL.FTZ R219, R208.reuse, R219 ;  /* 0x000000dbd0db7220 */ /* 0x040fe20000410000 */
[C---:B------:R-:W-:Y:S01]  /*9070*/  FMUL.FTZ R185, R208.reuse, R185 ;  /* 0x000000b9d0b97220 */ /* 0x040fe20000410000 */
[----:B------:R-:W-:Y:S01]  /*9080*/  FMUL.FTZ R147, R208, R147 ;  /* 0x00000093d0937220 */ /* 0x000fe20000410000 */
        /* <DEDUP_REMOVED lines=36> */
.L_x_2470:
        /* <DEDUP_REMOVED lines=14> */
[----:B------:R-:W-:Y:S01]  /*93b0*/  LOP3.LUT P6, RZ, R95, 0xff0000, RZ, 0xc0, !PT ;  /* 0x00ff00005fff7812 */ /* 0x000fe200078cc0ff */
[-CC-:B------:R-:W-:Y:S01]  /*93c0*/  FFMA.FTZ R122, R122, R118.reuse, R119.reuse ;  /* 0x000000767a7a7223 */ /* 0x180fe20000010077 */
[----:B------:R-:W-:Y:S01]  /*93d0*/  FADD.FTZ R129, R129, -R0 ;  /* 0x8000000081817221 */ /* 0x000fe20000010000 */
[-C--:B------:R-:W-:Y:S01]  /*93e0*/  FFMA.FTZ R0, R131, R118.reuse, R119 ;  /* 0x0000007683007223 */ /* 0x080fe20000010077 */
[----:B------:R-:W-:Y:S01]  /*93f0*/  FADD.FTZ R77, R128, -R77 ;  /* 0x8000004d804d7221 */ /* 0x000fe20000010000 */
[----:B------:R-:W-:Y:S01]  /*9400*/  LOP3.LUT P5, RZ, R175, 0xff0000, RZ, 0xc0, !PT ;  /* 0x00ff0000afff7812 */ /* 0x000fe200078ac0ff */
[C---:B------:R-:W-:Y:S01]  /*9410*/  FFMA.FTZ R82, R208.reuse, R129, R46 ;  /* 0x00000081d0527223 */ /* 0x040fe2000001002e */
[----:B------:R-:W-:Y:S01]  /*9420*/  FADD.FTZ R83, R135, -R0 ;  /* 0x8000000087537221 */ /* 0x000fe20000010000 */
[----:B------:R-:W-:Y:S01]  /*9430*/  FFMA.FTZ R80, R208, R77, R44 ;  /* 0x0000004dd0507223 */ /* 0x000fe2000001002c */
[-C--:B------:R-:W-:Y:S01]  /*9440*/  FFMA.FTZ R79, R130, R118.reuse, R119 ;  /* 0x00000076824f7223 */ /* 0x080fe20000010077 */
[----:B------:R-:W-:Y:S01]  /*9450*/  FMUL.FTZ R0, R82, UR6 ;  /* 0x0000000652007c20 */ /* 0x000fe20008410000 */
[----:B------:R-:W-:Y:S01]  /*9460*/  FADD.FTZ R125, R125, -R122 ;  /* 0x8000007a7d7d7221 */ /* 0x000fe20000010000 */
[----:B------:R-:W-:Y:S01]  /*9470*/  FFMA.FTZ R83, R208, R83, R47 ;  /* 0x00000053d0537223 */ /* 0x000fe2000001002f */
[----:B------:R-:W-:Y:S01]  /*9480*/  FADD.FTZ R79, R134, -R79 ;  /* 0x8000004f864f7221 */ /* 0x000fe20000010000 */
[----:B------:R-:W-:Y:S01]  /*9490*/  ISETP.GE.U32.AND P3, PT, R94, RZ, PT ;  /* 0x000000ff5e00720c */ /* 0x000fe20003f66070 */
[----:B------:R-:W-:Y:S01]  /*94a0*/  FFMA.FTZ R78, R208, R125, R50 ;  /* 0x0000007dd04e7223 */ /* 0x000fe20000010032 */
[C---:B0-----:R-:W-:Y:S01]  /*94b0*/  FSEL R91, R0.reuse, RZ, P6 ;  /* 0x000000ff005b7208 */ /* 0x041fe20003000000 */
[----:B------:R-:W-:Y:S01]  /*94c0*/  FMUL.FTZ R76, R83, UR6 ;  /* 0x00000006534c7c20 */ /* 0x000fe20008410000 */
[----:B------:R-:W-:Y:S01]  /*94d0*/  FSEL R87, R0, RZ, P5 ;  /* 0x000000ff00577208 */ /* 0x000fe20002800000 */
[----:B------:R-:W-:Y:S01]  /*94e0*/  FMUL.FTZ R0, R80, UR6 ;  /* 0x0000000650007c20 */ /* 0x000fe20008410000 */
[----:B------:R-:W-:Y:S01]  /*94f0*/  LOP3.LUT P6, RZ, R95, 0xff, RZ, 0xc0, !PT ;  /* 0x000000ff5fff7812 */ /* 0x000fe200078cc0ff */
[----:B------:R-:W-:Y:S01]  /*9500*/  FFMA.FTZ R81, R208, R79, R45 ;  /* 0x0000004fd0517223 */ /* 0x000fe2000001002d */
[----:B------:R-:W-:Y:S01]  /*9510*/  LOP3.LUT P5, RZ, R175, 0xff, RZ, 0xc0, !PT ;  /* 0x000000ffafff7812 */ /* 0x000fe200078ac0ff */
[-CC-:B------:R-:W-:Y:S01]  /*9520*/  FFMA.FTZ R121, R121, R118.reuse, R119.reuse ;  /* 0x0000007679797223 */ /* 0x180fe20000010077 */
[----:B------:R-:W-:Y:S01]  /*9530*/  ISETP.GE.U32.AND P4, PT, R174, RZ, PT ;  /* 0x000000ffae00720c */ /* 0x000fe20003f86070 */
[-C--:B------:R-:W-:Y:S01]  /*9540*/  FFMA.FTZ R77, R120, R118.reuse, R119 ;  /* 0x00000076784d7223 */ /* 0x080fe20000010077 */
[----:B------:R-:W-:Y:S01]  /*9550*/  FSEL R90, R0, RZ, P6 ;  /* 0x000000ff005a7208 */ /* 0x000fe20003000000 */
[----:B------:R-:W-:Y:S01]  /*9560*/  FADD.FTZ R121, R132, -R121 ;  /* 0x8000007984797221 */ /* 0x000fe20000010000 */
[----:B------:R-:W-:Y:S01]  /*9570*/  FSEL R86, R0, RZ, P5 ;  /* 0x000000ff00567208 */ /* 0x000fe20002800000 */
[----:B------:R-:W-:Y:S01]  /*9580*/  FFMA.FTZ R0, R123, R118, R119 ;  /* 0x000000767b007223 */ /* 0x000fe20000010077 */
[----:B------:R-:W-:Y:S01]  /*9590*/  ISETP.GE.U32.AND.EX P3, PT, R95, 0x1000000, PT, P3 ;  /* 0x010000005f00780c */ /* 0x000fe20003f66130 */
[----:B------:R-:W-:Y:S01]  /*95a0*/  FADD.FTZ R85, R124, -R77 ;  /* 0x8000004d7c557221 */ /* 0x000fe20000010000 */
[----:B------:R-:W-:Y:S01]  /*95b0*/  ISETP.GE.U32.AND.EX P4, PT, R175, 0x1000000, PT, P4 ;  /* 0x01000000af00780c */ /* 0x000fe20003f86140 */
[----:B------:R-:W-:Y:S01]  /*95c0*/  FADD.FTZ R79, R133, -R0 ;  /* 0x80000000854f7221 */ /* 0x000fe20000010000 */
[----:B------:R-:W-:Y:S01]  /*95d0*/  FMUL.FTZ R0, R78, UR6 ;  /* 0x000000064e007c20 */ /* 0x000fe20008410000 */
[----:B------:R-:W-:Y:S01]  /*95e0*/  LOP3.LUT P6, RZ, R94, 0xff0000, RZ, 0xc0, !PT ;  /* 0x00ff00005eff7812 */ /* 0x000fe200078cc0ff */
[----:B------:R-:W-:Y:S01]  /*95f0*/  FFMA.FTZ R77, R208, R121, R49 ;  /* 0x00000079d04d7223 */ /* 0x000fe20000010031 */
[----:B------:R-:W-:Y:S01]  /*9600*/  FSEL R84, R76, RZ, P3 ;  /* 0x000000ff4c547208 */ /* 0x000fe20001800000 */
[----:B------:R-:W-:Y:S01]  /*9610*/  FFMA.FTZ R79, R208, R79, R51 ;  /* 0x0000004fd04f7223 */ /* 0x000fe20000010033 */
[----:B------:R-:W-:Y:S01]  /*9620*/  FSEL R88, R76, RZ, P4 ;  /* 0x000000ff4c587208 */ /* 0x000fe20002000000 */
[----:B------:R-:W-:Y:S01]  /*9630*/  FMUL.FTZ R76, R81, UR6 ;  /* 0x00000006514c7c20 */ /* 0x000fe20008410000 */
[----:B------:R-:W-:-:S02]  /*9640*/  LOP3.LUT P3, RZ, R95, 0xff00, RZ, 0xc0, !PT ;  /* 0x0000ff005fff7812 */ /* 0x000fc4000786c0ff */
[----:B------:R-:W-:Y:S02]  /*9650*/  LOP3.LUT P4, RZ, R175, 0xff00, RZ, 0xc0, !PT ;  /* 0x0000ff00afff7812 */ /* 0x000fe4000788c0ff */
[----:B------:R-:W-:Y:S02]  /*9660*/  FSEL R89, R0, RZ, P6 ;  /* 0x000000ff00597208 */ /* 0x000fe40003000000 */
[----:B------:R-:W-:Y:S02]  /*9670*/  LOP3.LUT P6, RZ, R174, 0xff0000, RZ, 0xc0, !PT ;  /* 0x00ff0000aeff7812 */ /* 0x000fe400078cc0ff */
[C---:B------:R-:W-:Y:S02]  /*9680*/  FSEL R95, R76.reuse, RZ, P3 ;  /* 0x000000ff4c5f7208 */ /* 0x040fe40001800000 */
[----:B------:R-:W-:Y:S01]  /*9690*/  FSEL R97, R76, RZ, P4 ;  /* 0x000000ff4c617208 */ /* 0x000fe20002000000 */
[----:B------:R-:W-:Y:S01]  /*96a0*/  FFMA.FTZ R76, R208, R85, R48 ;  /* 0x00000055d04c7223 */ /* 0x000fe20000010030 */
[----:B------:R-:W-:Y:S01]  /*96b0*/  F2FP.BF16.F32.PACK_AB R87, R88, R87 ;  /* 0x000000575857723e */ /* 0x000fe200000010ff */
[----:B------:R-:W-:Y:S01]  /*96c0*/  FMUL.FTZ R88, R79, UR6 ;  /* 0x000000064f587c20 */ /* 0x000fe20008410000 */
[----:B------:R-:W-:-:S02]  /*96d0*/  LOP3.LUT P5, RZ, R94, 0xff000000, RZ, 0xc0, !PT ;  /* 0xff0000005eff7812 */ /* 0x000fc400078ac0ff */
[C---:B------:R-:W-:Y:S02]  /*96e0*/  LOP3.LUT P3, RZ, R94.reuse, 0xff00, RZ, 0xc0, !PT ;  /* 0x0000ff005eff7812 */ /* 0x040fe4000786c0ff */
[----:B------:R-:W-:Y:S02]  /*96f0*/  LOP3.LUT P4, RZ, R94, 0xff, RZ, 0xc0, !PT ;  /* 0x000000ff5eff7812 */ /* 0x000fe4000788c0ff */
[----:B------:R-:W-:Y:S01]  /*9700*/  FSEL R94, R0, RZ, P6 ;  /* 0x000000ff005e7208 */ /* 0x000fe20003000000 */
[----:B------:R-:W-:Y:S01]  /*9710*/  FMUL.FTZ R0, R76, UR6 ;  /* 0x000000064c007c20 */ /* 0x000fe20008410000 */
[----:B------:R-:W-:Y:S02]  /*9720*/  LOP3.LUT P6, RZ, R174, 0xff000000, RZ, 0xc0, !PT ;  /* 0xff000000aeff7812 */ /* 0x000fe400078cc0ff */
[----:B------:R-:W-:Y:S01]  /*9730*/  F2FP.BF16.F32.PACK_AB R91, R84, R91 ;  /* 0x0000005b545b723e */ /* 0x000fe200000010ff */
[----:B------:R-:W-:Y:S01]  /*9740*/  FMUL.FTZ R84, R77, UR6 ;  /* 0x000000064d547c20 */ /* 0x000fe20008410000 */
[----:B------:R-:W-:-:S02]  /*9750*/  FSEL R96, R88, RZ, P5 ;  /* 0x000000ff58607208 */ /* 0x000fc40002800000 */
[----:B------:R-:W-:Y:S02]  /*9760*/  LOP3.LUT P5, RZ, R174, 0xff00, RZ, 0xc0, !PT ;  /* 0x0000ff00aeff7812 */ /* 0x000fe400078ac0ff */
        /* <DEDUP_REMOVED lines=13> */
.L_x_2477:
[-CC-:B0-----:R-:W-:Y:S01]  /*9840*/  FFMA.FTZ R84, R131, R118.reuse, R119.reuse ;  /* 0x0000007683547223 */ /* 0x181fe20000010077 */
[-CC-:B------:R-:W-:Y:S01]  /*9850*/  FFMA.FTZ R0, R127, R118.reuse, R119.reuse ;  /* 0x000000767f007223 */ /* 0x180fe20000010077 */
[-C--:B------:R-:W-:Y:S01]  /*9860*/  FFMA.FTZ R85, R126, R118.reuse, R119 ;  /* 0x000000767e557223 */ /* 0x080fe20000010077 */
[----:B------:R-:W-:Y:S01]  /*9870*/  ISETP.GE.U32.AND P3, PT, R94, RZ, PT ;  /* 0x000000ff5e00720c */ /* 0x000fe20003f66070 */
[----:B------:R-:W-:Y:S01]  /*9880*/  FADD.FTZ R84, R135, -R84 ;  /* 0x8000005487547221 */ /* 0x000fe20000010000 */
[----:B------:R-:W-:Y:S01]  /*9890*/  FADD.FTZ R129, R129, -R0 ;  /* 0x8000000081817221 */ /* 0x000fe20000010000 */
[----:B------:R-:W-:Y:S01]  /*98a0*/  FADD.FTZ R85, R128, -R85 ;  /* 0x8000005580557221 */ /* 0x000fe20000010000 */
[----:B------:R-:W-:Y:S01]  /*98b0*/  FFMA.FTZ R122, R122, R118, R119 ;  /* 0x000000767a7a7223 */ /* 0x000fe20000010077 */
[C---:B------:R-:W-:Y:S01]  /*98c0*/  FFMA.FTZ R84, R208.reuse, R84, R47 ;  /* 0x00000054d0547223 */ /* 0x040fe2000001002f */
[C---:B------:R-:W-:Y:S01]  /*98d0*/  FFMA.FTZ R129, R208.reuse, R129, R46 ;  /* 0x00000081d0817223 */ /* 0x040fe2000001002e */
[----:B------:R-:W-:Y:S01]  /*98e0*/  ISETP.GE.U32.AND.EX P5, PT, R95, 0x1000000, PT, P3 ;  /* 0x010000005f00780c */ /* 0x000fe20003fa6130 */
[----:B------:R-:W-:Y:S01]  /*98f0*/  FFMA.FTZ R85, R208, R85, R44 ;  /* 0x00000055d0557223 */ /* 0x000fe2000001002c */
[----:B------:R-:W-:Y:S01]  /*9900*/  FMUL.FTZ R84, R84, UR6 ;  /* 0x0000000654547c20 */ /* 0x000fe20008410000 */
[----:B------:R-:W-:Y:S01]  /*9910*/  FADD.FTZ R125, R125, -R122 ;  /* 0x8000007a7d7d7221 */ /* 0x000fe20000010000 */
[----:B------:R-:W-:Y:S01]  /*9920*/  FMUL.FTZ R129, R129, UR6 ;  /* 0x0000000681817c20 */ /* 0x000fe20008410000 */
[----:B------:R-:W-:Y:S01]  /*9930*/  LOP3.LUT P4, RZ, R95, 0xff0000, RZ, 0xc0, !PT ;  /* 0x00ff00005fff7812 */ /* 0x000fe2000788c0ff */
[-CC-:B------:R-:W-:Y:S01]  /*9940*/  FFMA.FTZ R87, R130, R118.reuse, R119.reuse ;  /* 0x0000007682577223 */ /* 0x180fe20000010077 */
[----:B------:R-:W-:Y:S01]  /*9950*/  FSEL R88, R84, RZ, P5 ;  /* 0x000000ff54587208 */ /* 0x000fe20002800000 */
[----:B------:R-:W-:Y:S01]  /*9960*/  FMUL.FTZ R85, R85, UR6 ;  /* 0x0000000655557c20 */ /* 0x000fe20008410000 */
[----:B------:R-:W-:Y:S01]  /*9970*/  LOP3.LUT P5, RZ, R95, 0xff, RZ, 0xc0, !PT ;  /* 0x000000ff5fff7812 */ /* 0x000fe200078ac0ff */
[----:B------:R-:W-:Y:S01]  /*9980*/  FFMA.FTZ R125, R208, R125, R50 ;  /* 0x0000007dd07d7223 */ /* 0x000fe20000010032 */
[----:B------:R-:W-:Y:S01]  /*9990*/  FSEL R91, R129, RZ, P4 ;  /* 0x000000ff815b7208 */ /* 0x000fe20002000000 */
[-C--:B------:R-:W-:Y:S01]  /*99a0*/  FFMA.FTZ R0, R123, R118.reuse, R119 ;  /* 0x000000767b007223 */ /* 0x080fe20000010077 */
[----:B------:R-:W-:Y:S01]  /*99b0*/  LOP3.LUT P4, RZ, R175, 0xff, RZ, 0xc0, !PT ;  /* 0x000000ffafff7812 */ /* 0x000fe2000788c0ff */
[----:B------:R-:W-:Y:S01]  /*99c0*/  FADD.FTZ R87, R134, -R87 ;  /* 0x8000005786577221 */ /* 0x000fe20000010000 */
[----:B------:R-:W-:Y:S01]  /*99d0*/  ISETP.GE.U32.AND P3, PT, R174, RZ, PT ;  /* 0x000000ffae00720c */ /* 0x000fe20003f66070 */
[----:B------:R-:W-:Y:S01]  /*99e0*/  FMUL.FTZ R125, R125, UR6 ;  /* 0x000000067d7d7c20 */ /* 0x000fe20008410000 */
[----:B------:R-:W-:Y:S01]  /*99f0*/  FSEL R90, R85, RZ, P5 ;  /* 0x000000ff555a7208 */ /* 0x000fe20002800000 */
[----:B------:R-:W-:Y:S01]  /*9a00*/  FADD.FTZ R0, R133, -R0 ;  /* 0x8000000085007221 */ /* 0x000fe20000010000 */
[----:B------:R-:W-:Y:S01]  /*9a10*/  LOP3.LUT P5, RZ, R94, 0xff0000, RZ, 0xc0, !PT ;  /* 0x00ff00005eff7812 */ /* 0x000fe200078ac0ff */
[-C--:B------:R-:W-:Y:S01]  /*9a20*/  FFMA.FTZ R121, R121, R118.reuse, R119 ;  /* 0x0000007679797223 */ /* 0x080fe20000010077 */
[----:B------:R-:W-:Y:S01]  /*9a30*/  FSEL R86, R85, RZ, P4 ;  /* 0x000000ff55567208 */ /* 0x000fe20002000000 */
[----:B------:R-:W-:Y:S01]  /*9a40*/  FFMA.FTZ R87, R208, R87, R45 ;  /* 0x00000057d0577223 */ /* 0x000fe2000001002d */
[C---:B------:R-:W-:Y:S01]  /*9a50*/  LOP3.LUT P6, RZ, R175.reuse, 0xff0000, RZ, 0xc0, !PT ;  /* 0x00ff0000afff7812 */ /* 0x040fe200078cc0ff */
[----:B------:R-:W-:Y:S01]  /*9a60*/  FFMA.FTZ R85, R120, R118, R119 ;  /* 0x0000007678557223 */ /* 0x000fe20000010077 */
[----:B------:R-:W-:Y:S01]  /*9a70*/  ISETP.GE.U32.AND.EX P3, PT, R175, 0x1000000, PT, P3 ;  /* 0x01000000af00780c */ /* 0x000fe20003f66130 */
[----:B------:R-:W-:Y:S01]  /*9a80*/  FFMA.FTZ R0, R208, R0, R51 ;  /* 0x00000000d0007223 */ /* 0x000fe20000010033 */
[----:B------:R-:W-:Y:S01]  /*9a90*/  FSEL R89, R125, RZ, P5 ;  /* 0x000000ff7d597208 */ /* 0x000fe20002800000 */
[----:B------:R-:W-:Y:S01]  /*9aa0*/  FADD.FTZ R121, R132, -R121 ;  /* 0x8000007984797221 */ /* 0x000fe20000010000 */
[----:B------:R-:W-:Y:S01]  /*9ab0*/  LOP3.LUT P5, RZ, R174, 0xff0000, RZ, 0xc0, !PT ;  /* 0x00ff0000aeff7812 */ /* 0x000fe200078ac0ff */
[----:B------:R-:W-:Y:S01]  /*9ac0*/  FMUL.FTZ R87, R87, UR6 ;  /* 0x0000000657577c20 */ /* 0x000fe20008410000 */
[----:B------:R-:W-:Y:S01]  /*9ad0*/  FSEL R129, R129, RZ, P6 ;  /* 0x000000ff81817208 */ /* 0x000fe20003000000 */
[----:B------:R-:W-:Y:S01]  /*9ae0*/  FADD.FTZ R85, R124, -R85 ;  /* 0x800000557c557221 */ /* 0x000fe20000010000 */
[----:B------:R-:W-:Y:S01]  /*9af0*/  FSEL R84, R84, RZ, P3 ;  /* 0x000000ff54547208 */ /* 0x000fe20001800000 */
[----:B------:R-:W-:Y:S01]  /*9b00*/  FMUL.FTZ R0, R0, UR6 ;  /* 0x0000000600007c20 */ /* 0x000fe20008410000 */
[----:B------:R-:W-:Y:S01]  /*9b10*/  LOP3.LUT P6, RZ, R95, 0xff00, RZ, 0xc0, !PT ;  /* 0x0000ff005fff7812 */ /* 0x000fe200078cc0ff */
[C---:B------:R-:W-:Y:S01]  /*9b20*/  FFMA.FTZ R121, R208.reuse, R121, R49 ;  /* 0x00000079d0797223 */ /* 0x040fe20000010031 */
[----:B------:R-:W-:Y:S01]  /*9b30*/  LOP3.LUT P3, RZ, R175, 0xff00, RZ, 0xc0, !PT ;  /* 0x0000ff00afff7812 */ /* 0x000fe2000786c0ff */
[----:B------:R-:W-:Y:S01]  /*9b40*/  FFMA.FTZ R85, R208, R85, R48 ;  /* 0x00000055d0557223 */ /* 0x000fe20000010030 */
[----:B------:R-:W-:Y:S01]  /*9b50*/  LOP3.LUT P4, RZ, R94, 0xff000000, RZ, 0xc0, !PT ;  /* 0xff0000005eff7812 */ /* 0x000fe2000788c0ff */
[----:B------:R-:W-:Y:S01]  /*9b60*/  FMUL.FTZ R121, R121, UR6 ;  /* 0x0000000679797c20 */ /* 0x000fe20008410000 */
[----:B------:R-:W-:Y:S01]  /*9b70*/  FSEL R125, R125, RZ, P5 ;  /* 0x000000ff7d7d7208 */ /* 0x000fe20002800000 */
        /* <DEDUP_REMOVED lines=23> */
.L_x_2476:
        /* <DEDUP_REMOVED lines=9> */
[C---:B------:R-:W-:Y:S01]  /*9d80*/  FMUL.FTZ R82, R208.reuse, R129 ;  /* 0x00000081d0527220 */ /* 0x040fe20000410000 */
[----:B------:R-:W-:Y:S01]  /*9d90*/  FADD.FTZ R83, R135, -R0 ;  /* 0x8000000087537221 */ /* 0x000fe20000010000 */
[----:B------:R-:W-:Y:S01]  /*9da0*/  FMUL.FTZ R80, R208, R77 ;  /* 0x0000004dd0507220 */ /* 0x000fe20000410000 */
[-C--:B------:R-:W-:Y:S01]  /*9db0*/  FFMA.FTZ R79, R130, R118.reuse, R119 ;  /* 0x00000076824f7223 */ /* 0x080fe20000010077 */
[----:B------:R-:W-:Y:S01]  /*9dc0*/  FMUL.FTZ R0, R82, UR6 ;  /* 0x0000000652007c20 */ /* 0x000fe20008410000 */
[----:B------:R-:W-:Y:S01]  /*9dd0*/  FMUL.FTZ R83, R208, R83 ;  /* 0x00000053d0537220 */ /* 0x000fe20000410000 */
[----:B------:R-:W-:Y:S01]  /*9de0*/  ISETP.GE.U32.AND P3, PT, R94, RZ, PT ;  /* 0x000000ff5e00720c */ /* 0x000fe20003f66070 */
[----:B------:R-:W-:Y:S01]  /*9df0*/  FADD.FTZ R125, R125, -R122 ;  /* 0x8000007a7d7d7221 */ /* 0x000fe20000010000 */
[----:B------:R-:W-:Y:S01]  /*9e00*/  ISETP.GE.U32.AND P4, PT, R174, RZ, PT ;  /* 0x000000ffae00720c */ /* 0x000fe20003f86070 */
[----:B------:R-:W-:Y:S01]  /*9e10*/  FADD.FTZ R79, R134, -R79 ;  /* 0x8000004f864f7221 */ /* 0x000fe20000010000 */
[C---:B0-----:R-:W-:Y:S01]  /*9e20*/  FSEL R91, R0.reuse, RZ, P6 ;  /* 0x000000ff005b7208 */ /* 0x041fe20003000000 */
[----:B------:R-:W-:Y:S01]  /*9e30*/  FMUL.FTZ R76, R83, UR6 ;  /* 0x00000006534c7c20 */ /* 0x000fe20008410000 */
[----:B------:R-:W-:Y:S01]  /*9e40*/  FSEL R87, R0, RZ, P5 ;  /* 0x000000ff00577208 */ /* 0x000fe20002800000 */
[----:B------:R-:W-:Y:S01]  /*9e50*/  FMUL.FTZ R0, R80, UR6 ;  /* 0x0000000650007c20 */ /* 0x000fe20008410000 */
[----:B------:R-:W-:Y:S01]  /*9e60*/  LOP3.LUT P6, RZ, R95, 0xff, RZ, 0xc0, !PT ;  /* 0x000000ff5fff7812 */ /* 0x000fe200078cc0ff */
[C---:B------:R-:W-:Y:S01]  /*9e70*/  FMUL.FTZ R81, R208.reuse, R79 ;  /* 0x0000004fd0517220 */ /* 0x040fe20000410000 */
[----:B------:R-:W-:Y:S01]  /*9e80*/  LOP3.LUT P5, RZ, R175, 0xff, RZ, 0xc0, !PT ;  /* 0x000000ffafff7812 */ /* 0x000fe200078ac0ff */
[----:B------:R-:W-:Y:S01]  /*9e90*/  FMUL.FTZ R78, R208, R125 ;  /* 0x0000007dd04e7220 */ /* 0x000fe20000410000 */
[----:B------:R-:W-:Y:S01]  /*9ea0*/  FSEL R90, R0, RZ, P6 ;  /* 0x000000ff005a7208 */ /* 0x000fe20003000000 */
[-CC-:B------:R-:W-:Y:S01]  /*9eb0*/  FFMA.FTZ R79, R120, R118.reuse, R119.reuse ;  /* 0x00000076784f7223 */ /* 0x180fe20000010077 */
[----:B------:R-:W-:Y:S01]  /*9ec0*/  FSEL R86, R0, RZ, P5 ;  /* 0x000000ff00567208 */ /* 0x000fe20002800000 */
[-CC-:B------:R-:W-:Y:S01]  /*9ed0*/  FFMA.FTZ R0, R123, R118.reuse, R119.reuse ;  /* 0x000000767b007223 */ /* 0x180fe20000010077 */
[----:B------:R-:W-:Y:S01]  /*9ee0*/  ISETP.GE.U32.AND.EX P3, PT, R95, 0x1000000, PT, P3 ;  /* 0x010000005f00780c */ /* 0x000fe20003f66130 */
[----:B------:R-:W-:Y:S01]  /*9ef0*/  FFMA.FTZ R121, R121, R118, R119 ;  /* 0x0000007679797223 */ /* 0x000fe20000010077 */
[----:B------:R-:W-:Y:S01]  /*9f00*/  ISETP.GE.U32.AND.EX P4, PT, R175, 0x1000000, PT, P4 ;  /* 0x01000000af00780c */ /* 0x000fe20003f86140 */
[----:B------:R-:W-:Y:S01]  /*9f10*/  FADD.FTZ R133, R133, -R0 ;  /* 0x8000000085857221 */ /* 0x000fe20000010000 */
[----:B------:R-:W-:Y:S01]  /*9f20*/  FSEL R84, R76, RZ, P3 ;  /* 0x000000ff4c547208 */ /* 0x000fe20001800000 */
[----:B------:R-:W-:Y:S01]  /*9f30*/  FMUL.FTZ R0, R78, UR6 ;  /* 0x000000064e007c20 */ /* 0x000fe20008410000 */
[----:B------:R-:W-:Y:S01]  /*9f40*/  FSEL R88, R76, RZ, P4 ;  /* 0x000000ff4c587208 */ /* 0x000fe20002000000 */
[----:B------:R-:W-:Y:S01]  /*9f50*/  FMUL.FTZ R76, R81, UR6 ;  /* 0x00000006514c7c20 */ /* 0x000fe20008410000 */
[----:B------:R-:W-:Y:S01]  /*9f60*/  LOP3.LUT P4, RZ, R175, 0xff00, RZ, 0xc0, !PT ;  /* 0x0000ff00afff7812 */ /* 0x000fe2000788c0ff */
[----:B------:R-:W-:Y:S01]  /*9f70*/  FADD.FTZ R97, R124, -R79 ;  /* 0x8000004f7c617221 */ /* 0x000fe20000010000 */
[----:B------:R-:W-:Y:S01]  /*9f80*/  LOP3.LUT P6, RZ, R94, 0xff0000, RZ, 0xc0, !PT ;  /* 0x00ff00005eff7812 */ /* 0x000fe200078cc0ff */
[----:B------:R-:W-:Y:S01]  /*9f90*/  FMUL.FTZ R79, R208, R133 ;  /* 0x00000085d04f7220 */ /* 0x000fe20000410000 */
[----:B------:R-:W-:Y:S01]  /*9fa0*/  FSEL R77, R76, RZ, P4 ;  /* 0x000000ff4c4d7208 */ /* 0x000fe20002000000 */
[----:B------:R-:W-:Y:S01]  /*9fb0*/  FADD.FTZ R121, R132, -R121 ;  /* 0x8000007984797221 */ /* 0x000fe20000010000 */
[----:B------:R-:W-:-:S02]  /*9fc0*/  FSEL R89, R0, RZ, P6 ;  /* 0x000000ff00597208 */ /* 0x000fc40003000000 */
[----:B------:R-:W-:Y:S02]  /*9fd0*/  LOP3.LUT P3, RZ, R95, 0xff00, RZ, 0xc0, !PT ;  /* 0x0000ff005fff7812 */ /* 0x000fe4000786c0ff */
[----:B------:R-:W-:Y:S02]  /*9fe0*/  LOP3.LUT P6, RZ, R174, 0xff0000, RZ, 0xc0, !PT ;  /* 0x00ff0000aeff7812 */ /* 0x000fe400078cc0ff */
[----:B------:R-:W-:Y:S01]  /*9ff0*/  F2FP.BF16.F32.PACK_AB R87, R88, R87 ;  /* 0x000000575857723e */ /* 0x000fe200000010ff */
[----:B------:R-:W-:Y:S01]  /*a000*/  FMUL.FTZ R88, R79, UR6 ;  /* 0x000000064f587c20 */ /* 0x000fe20008410000 */
[----:B------:R-:W-:Y:S01]  /*a010*/  F2FP.BF16.F32.PACK_AB R86, R77, R86 ;  /* 0x000000564d56723e */ /* 0x000fe200000010ff */
[----:B------:R-:W-:Y:S01]  /*a020*/  FMUL.FTZ R77, R208, R121 ;  /* 0x00000079d04d7220 */ /* 0x000fe20000410000 */
[----:B------:R-:W-:Y:S02]  /*a030*/  LOP3.LUT P5, RZ, R94, 0xff000000, RZ, 0xc0, !PT ;  /* 0xff0000005eff7812 */ /* 0x000fe400078ac0ff */
[----:B------:R-:W-:Y:S01]  /*a040*/  FSEL R95, R76, RZ, P3 ;  /* 0x000000ff4c5f7208 */ /* 0x000fe20001800000 */
[----:B------:R-:W-:Y:S01]  /*a050*/  FMUL.FTZ R76, R208, R97 ;  /* 0x00000061d04c7220 */ /* 0x000fe20000410000 */
[----:B------:R-:W-:-:S02]  /*a060*/  FSEL R85, R0, RZ, P6 ;  /* 0x000000ff00557208 */ /* 0x000fc40003000000 */
[----:B------:R-:W-:Y:S01]  /*a070*/  LOP3.LUT P6, RZ, R174, 0xff000000, RZ, 0xc0, !PT ;  /* 0xff000000aeff7812 */ /* 0x000fe200078cc0ff */
[----:B------:R-:W-:Y:S01]  /*a080*/  FMUL.FTZ R0, R76, UR6 ;  /* 0x000000064c007c20 */ /* 0x000fe20008410000 */
[C---:B------:R-:W-:Y:S02]  /*a090*/  LOP3.LUT P3, RZ, R94.reuse, 0xff00, RZ, 0xc0, !PT ;  /* 0x0000ff005eff7812 */ /* 0x040fe4000786c0ff */
[----:B------:R-:W-:Y:S02]  /*a0a0*/  LOP3.LUT P4, RZ, R94, 0xff, RZ, 0xc0, !PT ;  /* 0x000000ff5eff7812 */ /* 0x000fe4000788c0ff */
[----:B------:R-:W-:Y:S01]  /*a0b0*/  F2FP.BF16.F32.PACK_AB R91, R84, R91 ;  /* 0x0000005b545b723e */ /* 0x000fe200000010ff */
        /* <DEDUP_REMOVED lines=15> */
.L_x_2479:
[-CC-:B0-----:R-:W-:Y:S01]  /*a1b0*/  FFMA.FTZ R84, R131, R118.reuse, R119.reuse ;  /* 0x0000007683547223 */ /* 0x181fe20000010077 */
[-CC-:B------:R-:W-:Y:S01]  /*a1c0*/  FFMA.FTZ R0, R127, R118.reuse, R119.reuse ;  /* 0x000000767f007223 */ /* 0x180fe20000010077 */
[-C--:B------:R-:W-:Y:S01]  /*a1d0*/  FFMA.FTZ R85, R126, R118.reuse, R119 ;  /* 0x000000767e557223 */ /* 0x080fe20000010077 */
[----:B------:R-:W-:Y:S01]  /*a1e0*/  ISETP.GE.U32.AND P3, PT, R94, RZ, PT ;  /* 0x000000ff5e00720c */ /* 0x000fe20003f66070 */
[----:B------:R-:W-:Y:S01]  /*a1f0*/  FADD.FTZ R135, R135, -R84 ;  /* 0x8000005487877221 */ /* 0x000fe20000010000 */
[----:B------:R-:W-:Y:S01]  /*a200*/  FADD.FTZ R129, R129, -R0 ;  /* 0x8000000081817221 */ /* 0x000fe20000010000 */
[----:B------:R-:W-:Y:S01]  /*a210*/  FADD.FTZ R85, R128, -R85 ;  /* 0x8000005580557221 */ /* 0x000fe20000010000 */
[-CC-:B------:R-:W-:Y:S01]  /*a220*/  FFMA.FTZ R122, R122, R118.reuse, R119.reuse ;  /* 0x000000767a7a7223 */ /* 0x180fe20000010077 */
[C---:B------:R-:W-:Y:S01]  /*a230*/  FMUL.FTZ R135, R208.reuse, R135 ;  /* 0x00000087d0877220 */ /* 0x040fe20000410000 */
[C---:B------:R-:W-:Y:S01]  /*a240*/  FMUL.FTZ R129, R208.reuse, R129 ;  /* 0x00000081d0817220 */ /* 0x040fe20000410000 */
[----:B------:R-:W-:Y:S01]  /*a250*/  ISETP.GE.U32.AND.EX P5, PT, R95, 0x1000000, PT, P3 ;  /* 0x010000005f00780c */ /* 0x000fe20003fa6130 */
[----:B------:R-:W-:Y:S01]  /*a260*/  FMUL.FTZ R85, R208, R85 ;  /* 0x00000055d0557220 */ /* 0x000fe20000410000 */
[----:B------:R-:W-:Y:S01]  /*a270*/  FMUL.FTZ R135, R135, UR6 ;  /* 0x0000000687877c20 */ /* 0x000fe20008410000 */
[----:B------:R-:W-:Y:S01]  /*a280*/  FADD.FTZ R125, R125, -R122 ;  /* 0x8000007a7d7d7221 */ /* 0x000fe20000010000 */
[----:B------:R-:W-:Y:S01]  /*a290*/  FMUL.FTZ R129, R129, UR6 ;  /* 0x0000000681817c20 */ /* 0x000fe20008410000 */
[----:B------:R-:W-:Y:S01]  /*a2a0*/  LOP3.LUT P4, RZ, R95, 0xff0000, RZ, 0xc0, !PT ;  /* 0x00ff00005fff7812 */ /* 0x000fe2000788c0ff */
[----:B------:R-:W-:Y:S01]  /*a2b0*/  FMUL.FTZ R85, R85, UR6 ;  /* 0x0000000655557c20 */ /* 0x000fe20008410000 */
[----:B------:R-:W-:Y:S01]  /*a2c0*/  FSEL R84, R135, RZ, P5 ;  /* 0x000000ff87547208 */ /* 0x000fe20002800000 */
[-CC-:B------:R-:W-:Y:S01]  /*a2d0*/  FFMA.FTZ R87, R130, R118.reuse, R119.reuse ;  /* 0x0000007682577223 */ /* 0x180fe20000010077 */
[----:B------:R-:W-:Y:S01]  /*a2e0*/  LOP3.LUT P5, RZ, R95, 0xff, RZ, 0xc0, !PT ;  /* 0x000000ff5fff7812 */ /* 0x000fe200078ac0ff */
[----:B------:R-:W-:Y:S01]  /*a2f0*/  FMUL.FTZ R125, R208, R125 ;  /* 0x0000007dd07d7220 */ /* 0x000fe20000410000 */
[----:B------:R-:W-:Y:S01]  /*a300*/  FSEL R91, R129, RZ, P4 ;  /* 0x000000ff815b7208 */ /* 0x000fe20002000000 */
[-C--:B------:R-:W-:Y:S01]  /*a310*/  FFMA.FTZ R0, R123, R118.reuse, R119 ;  /* 0x000000767b007223 */ /* 0x080fe20000010077 */
[----:B------:R-:W-:Y:S01]  /*a320*/  LOP3.LUT P4, RZ, R175, 0xff, RZ, 0xc0, !PT ;  /* 0x000000ffafff7812 */ /* 0x000fe2000788c0ff */
[----:B------:R-:W-:Y:S01]  /*a330*/  FADD.FTZ R87, R134, -R87 ;  /* 0x8000005786577221 */ /* 0x000fe20000010000 */
[----:B------:R-:W-:Y:S01]  /*a340*/  ISETP.GE.U32.AND P3, PT, R174, RZ, PT ;  /* 0x000000ffae00720c */ /* 0x000fe20003f66070 */
[----:B------:R-:W-:Y:S01]  /*a350*/  FMUL.FTZ R125, R125, UR6 ;  /* 0x000000067d7d7c20 */ /* 0x000fe20008410000 */
[----:B------:R-:W-:Y:S01]  /*a360*/  FSEL R90, R85, RZ, P5 ;  /* 0x000000ff555a7208 */ /* 0x000fe20002800000 */
[-CC-:B------:R-:W-:Y:S01]  /*a370*/  FFMA.FTZ R121, R121, R118.reuse, R119.reuse ;  /* 0x0000007679797223 */ /* 0x180fe20000010077 */
[----:B------:R-:W-:Y:S01]  /*a380*/  LOP3.LUT P5, RZ, R94, 0xff0000, RZ, 0xc0, !PT ;  /* 0x00ff00005eff7812 */ /* 0x000fe200078ac0ff */
[----:B------:R-:W-:Y:S01]  /*a390*/  FADD.FTZ R133, R133, -R0 ;  /* 0x8000000085857221 */ /* 0x000fe20000010000 */
[----:B------:R-:W-:Y:S01]  /*a3a0*/  FSEL R86, R85, RZ, P4 ;  /* 0x000000ff55567208 */ /* 0x000fe20002000000 */
[----:B------:R-:W-:Y:S01]  /*a3b0*/  FFMA.FTZ R85, R120, R118, R119 ;  /* 0x0000007678557223 */ /* 0x000fe20000010077 */
[C---:B------:R-:W-:Y:S01]  /*a3c0*/  LOP3.LUT P6, RZ, R175.reuse, 0xff0000, RZ, 0xc0, !PT ;  /* 0x00ff0000afff7812 */ /* 0x040fe200078cc0ff */
[----:B------:R-:W-:Y:S01]  /*a3d0*/  FMUL.FTZ R87, R208, R87 ;  /* 0x00000057d0577220 */ /* 0x000fe20000410000 */
[----:B------:R-:W-:Y:S01]  /*a3e0*/  ISETP.GE.U32.AND.EX P3, PT, R175, 0x1000000, PT, P3 ;  /* 0x01000000af00780c */ /* 0x000fe20003f66130 */
        /* <DEDUP_REMOVED lines=39> */
.L_x_2475:
[----:B------:R-:W-:Y:S05]  /*a660*/  @!P2 BRA `(.L_x_2480) ;  /* 0x0000000400b4a947 */ /* 0x000fea0003800000 */
[----:B------:R-:W-:Y:S05]  /*a670*/  @!P1 BRA `(.L_x_2481) ;  /* 0x0000000000d89947 */ /* 0x000fea0003800000 */
[-CC-:B------:R-:W-:Y:S01]  /*a680*/  FFMA.FTZ R0, R123, R118.reuse, R119.reuse ;  /* 0x000000767b007223 */ /* 0x180fe20000010077 */
[-CC-:B------:R-:W-:Y:S01]  /*a690*/  FFMA.FTZ R76, R131, R118.reuse, R119.reuse ;  /* 0x00000076834c7223 */ /* 0x180fe20000010077 */
[-CC-:B------:R-:W-:Y:S01]  /*a6a0*/  FFMA.FTZ R77, R126, R118.reuse, R119.reuse ;  /* 0x000000767e4d7223 */ /* 0x180fe20000010077 */
[----:B------:R-:W-:Y:S01]  /*a6b0*/  ISETP.GE.U32.AND P3, PT, R94, RZ, PT ;  /* 0x000000ff5e00720c */ /* 0x000fe20003f66070 */
[----:B------:R-:W-:Y:S01]  /*a6c0*/  FADD.FTZ R80, R133, -R0 ;  /* 0x8000000085507221 */ /* 0x000fe20000010000 */
[----:B------:R-:W-:Y:S01]  /*a6d0*/  FADD.FTZ R76, R135, -R76 ;  /* 0x8000004c874c7221 */ /* 0x000fe20000010000 */
[-C--:B------:R-:W-:Y:S01]  /*a6e0*/  FFMA.FTZ R0, R127, R118.reuse, R119 ;  /* 0x000000767f007223 */ /* 0x080fe20000010077 */
[----:B------:R-:W-:Y:S01]  /*a6f0*/  FADD.FTZ R81, R128, -R77 ;  /* 0x8000004d80517221 */ /* 0x000fe20000010000 */
[----:B------:R-:W-:Y:S01]  /*a700*/  FFMA.FTZ R77, R120, R118, R119 ;  /* 0x00000076784d7223 */ /* 0x000fe20000010077 */
[----:B------:R-:W-:Y:S01]  /*a710*/  FFMA.FTZ R83, R208, R76, R47 ;  /* 0x0000004cd0537223 */ /* 0x000fe2000001002f */
[----:B------:R-:W-:Y:S01]  /*a720*/  FADD.FTZ R129, R129, -R0 ;  /* 0x8000000081817221 */ /* 0x000fe20000010000 */
[-C--:B------:R-:W-:Y:S01]  /*a730*/  FFMA.FTZ R122, R122, R118.reuse, R119 ;  /* 0x000000767a7a7223 */ /* 0x080fe20000010077 */
[----:B------:R-:W-:Y:S01]  /*a740*/  FADD.FTZ R77, R124, -R77 ;  /* 0x8000004d7c4d7221 */ /* 0x000fe20000010000 */
[----:B------:R-:W-:Y:S01]  /*a750*/  FMUL.FTZ R78, R83, UR6 ;  /* 0x00000006534e7c20 */ /* 0x000fe20008410000 */
[----:B------:R-:W-:Y:S01]  /*a760*/  FFMA.FTZ R82, R208, R129, R46 ;  /* 0x00000081d0527223 */ /* 0x000fe2000001002e */
[----:B------:R-:W-:Y:S01]  /*a770*/  ISETP.GE.U32.AND.EX P3, PT, R95, 0x1000000, PT, P3 ;  /* 0x010000005f00780c */ /* 0x000fe20003f66130 */
[----:B------:R-:W-:Y:S01]  /*a780*/  FADD.FTZ R125, R125, -R122 ;  /* 0x8000007a7d7d7221 */ /* 0x000fe20000010000 */
[-CC-:B------:R-:W-:Y:S01]  /*a790*/  FFMA.FTZ R79, R130, R118.reuse, R119.reuse ;  /* 0x00000076824f7223 */ /* 0x180fe20000010077 */
[----:B------:R-:W-:Y:S01]  /*a7a0*/  FFMA.FTZ R121, R121, R118, R119 ;  /* 0x0000007679797223 */ /* 0x000fe20000010077 */
[----:B------:R-:W-:Y:S01]  /*a7b0*/  FFMA.FTZ R76, R208, R77, R48 ;  /* 0x0000004dd04c7223 */ /* 0x000fe20000010030 */
[----:B------:R-:W-:Y:S01]  /*a7c0*/  FMUL.FTZ R77, R82, UR6 ;  /* 0x00000006524d7c20 */ /* 0x000fe20008410000 */
[----:B0-----:R-:W-:Y:S01]  /*a7d0*/  FSEL R99, R78, RZ, P3 ;  /* 0x000000ff4e637208 */ /* 0x001fe20001800000 */
[----:B------:R-:W-:Y:S01]  /*a7e0*/  FADD.FTZ R134, R134, -R79 ;  /* 0x8000004f86867221 */ /* 0x000fe20000010000 */
[----:B------:R-:W-:Y:S01]  /*a7f0*/  LOP3.LUT P5, RZ, R95, 0xff0000, RZ, 0xc0, !PT ;  /* 0x00ff00005fff7812 */ /* 0x000fe200078ac0ff */
[----:B------:R-:W-:Y:S01]  /*a800*/  FFMA.FTZ R78, R208, R125, R50 ;  /* 0x0000007dd04e7223 */ /* 0x000fe20000010032 */
[----:B------:R-:W-:Y:S01]  /*a810*/  FADD.FTZ R121, R132, -R121 ;  /* 0x8000007984797221 */ /* 0x000fe20000010000 */
[----:B------:R-:W-:Y:S01]  /*a820*/  FMUL.FTZ R0, R76, UR6 ;  /* 0x000000064c007c20 */ /* 0x000fe20008410000 */
[----:B------:R-:W-:Y:S01]  /*a830*/  LOP3.LUT P4, RZ, R94, 0xff, RZ, 0xc0, !PT ;  /* 0x000000ff5eff7812 */ /* 0x000fe2000788c0ff */
[C---:B------:R-:W-:Y:S01]  /*a840*/  FFMA.FTZ R79, R208.reuse, R80, R51 ;  /* 0x00000050d04f7223 */ /* 0x040fe20000010033 */
[C---:B------:R-:W-:Y:S01]  /*a850*/  FFMA.FTZ R80, R208.reuse, R81, R44 ;  /* 0x00000051d0507223 */ /* 0x040fe2000001002c */
[----:B------:R-:W-:Y:S01]  /*a860*/  FSEL R98, R77, RZ, P5 ;  /* 0x000000ff4d627208 */ /* 0x000fe20002800000 */
[----:B------:R-:W-:Y:S01]  /*a870*/  FFMA.FTZ R81, R208, R134, R45 ;  /* 0x00000086d0517223 */ /* 0x000fe2000001002d */
[----:B------:R-:W-:Y:S01]  /*a880*/  FMUL.FTZ R89, R78, UR6 ;  /* 0x000000064e597c20 */ /* 0x000fe20008410000 */
[----:B------:R-:W-:Y:S01]  /*a890*/  LOP3.LUT P6, RZ, R94, 0xff0000, RZ, 0xc0, !PT ;  /* 0x00ff00005eff7812 */ /* 0x000fe200078cc0ff */
[----:B------:R-:W-:Y:S01]  /*a8a0*/  FFMA.FTZ R77, R208, R121, R49 ;  /* 0x00000079d04d7223 */ /* 0x000fe20000010031 */
[----:B------:R-:W-:Y:S01]  /*a8b0*/  FSEL R0, R0, RZ, P4 ;  /* 0x000000ff00007208 */ /* 0x000fe20002000000 */
[----:B------:R-:W-:Y:S01]  /*a8c0*/  FMUL.FTZ R91, R80, UR6 ;  /* 0x00000006505b7c20 */ /* 0x000fe20008410000 */
[----:B------:R-:W-:Y:S01]  /*a8d0*/  LOP3.LUT P5, RZ, R95, 0xff, RZ, 0xc0, !PT ;  /* 0x000000ff5fff7812 */ /* 0x000fe200078ac0ff */
[----:B------:R-:W-:Y:S01]  /*a8e0*/  FMUL.FTZ R88, R77, UR6 ;  /* 0x000000064d587c20 */ /* 0x000fe20008410000 */
[----:B------:R-:W-:Y:S01]  /*a8f0*/  LOP3.LUT P4, RZ, R95, 0xff00, RZ, 0xc0, !PT ;  /* 0x0000ff005fff7812 */ /* 0x000fe2000788c0ff */
[----:B------:R-:W-:Y:S01]  /*a900*/  FMUL.FTZ R95, R81, UR6 ;  /* 0x00000006515f7c20 */ /* 0x000fe20008410000 */
[----:B------:R-:W-:Y:S01]  /*a910*/  FMUL.FTZ R90, R79, UR6 ;  /* 0x000000064f5a7c20 */ /* 0x000fe20008410000 */
[----:B------:R-:W-:-:S02]  /*a920*/  FSEL R89, R89, RZ, P6 ;  /* 0x000000ff59597208 */ /* 0x000fc40003000000 */
        /* <DEDUP_REMOVED lines=9> */
[----:B------:R-:W-:Y:S01]  /*a9c0*/  F2FP.BF16.F32.PACK_AB R88, R95, R0 ;  /* 0x000000005f58723e */ /* 0x000fe200000010ff */
[----:B------:R-:W-:Y:S06]  /*a9d0*/  BRA `(.L_x_2478) ;  /* 0x0000000800887947 */ /* 0x000fec0003800000 */
.L_x_2481:
        /* <DEDUP_REMOVED lines=12> */
[----:B------:R-:W-:Y:S01]  /*aaa0*/  FFMA.FTZ R90, R208, R90, R47 ;  /* 0x0000005ad05a7223 */ /* 0x000fe2000001002f */
[----:B------:R-:W-:Y:S01]  /*aab0*/  ISETP.GE.U32.AND P3, PT, R94, RZ, PT ;  /* 0x000000ff5e00720c */ /* 0x000fe20003f66070 */
[C---:B------:R-:W-:Y:S01]  /*aac0*/  FFMA.FTZ R129, R208.reuse, R129, R46 ;  /* 0x00000081d0817223 */ /* 0x040fe2000001002e */
[C---:B------:R-:W-:Y:S01]  /*aad0*/  FFMA.FTZ R91, R208.reuse, R91, R44 ;  /* 0x0000005bd05b7223 */ /* 0x040fe2000001002c */
[----:B------:R-:W-:Y:S01]  /*aae0*/  FFMA.FTZ R134, R208, R134, R45 ;  /* 0x00000086d0867223 */ /* 0x000fe2000001002d */
[----:B------:R-:W-:Y:S01]  /*aaf0*/  FADD.FTZ R121, R132, -R121 ;  /* 0x8000007984797221 */ /* 0x000fe20000010000 */
[----:B------:R-:W-:Y:S01]  /*ab00*/  FADD.FTZ R125, R125, -R122 ;  /* 0x8000007a7d7d7221 */ /* 0x000fe20000010000 */
[----:B------:R-:W-:Y:S01]  /*ab10*/  FADD.FTZ R0, R133, -R0 ;  /* 0x8000000085007221 */ /* 0x000fe20000010000 */
[----:B------:R-:W-:Y:S01]  /*ab20*/  FADD.FTZ R89, R124, -R89 ;  /* 0x800000597c597221 */ /* 0x000fe20000010000 */
[----:B------:R-:W-:Y:S01]  /*ab30*/  FMUL.FTZ R90, R90, UR6 ;  /* 0x000000065a5a7c20 */ /* 0x000fe20008410000 */
[----:B------:R-:W-:Y:S01]  /*ab40*/  ISETP.GE.U32.AND.EX P3, PT, R95, 0x1000000, PT, P3 ;  /* 0x010000005f00780c */ /* 0x000fe20003f66130 */
[----:B------:R-:W-:Y:S01]  /*ab50*/  FMUL.FTZ R129, R129, UR6 ;  /* 0x0000000681817c20 */ /* 0x000fe20008410000 */
[----:B------:R-:W-:Y:S01]  /*ab60*/  FMUL.FTZ R91, R91, UR6 ;  /* 0x000000065b5b7c20 */ /* 0x000fe20008410000 */
[----:B------:R-:W-:Y:S01]  /*ab70*/  FMUL.FTZ R134, R134, UR6 ;  /* 0x0000000686867c20 */ /* 0x000fe20008410000 */
[C---:B------:R-:W-:Y:S01]  /*ab80*/  LOP3.LUT P4, RZ, R95.reuse, 0xff0000, RZ, 0xc0, !PT ;  /* 0x00ff00005fff7812 */ /* 0x040fe2000788c0ff */
[C---:B------:R-:W-:Y:S01]  /*ab90*/  FFMA.FTZ R121, R208.reuse, R121, R49 ;  /* 0x00000079d0797223 */ /* 0x040fe20000010031 */
[C---:B------:R-:W-:Y:S01]  /*aba0*/  LOP3.LUT P5, RZ, R95.reuse, 0xff, RZ, 0xc0, !PT ;  /* 0x000000ff5fff7812 */ /* 0x040fe200078ac0ff */
[C---:B------:R-:W-:Y:S01]  /*abb0*/  FFMA.FTZ R125, R208.reuse, R125, R50 ;  /* 0x0000007dd07d7223 */ /* 0x040fe20000010032 */
[----:B------:R-:W-:Y:S01]  /*abc0*/  LOP3.LUT P6, RZ, R95, 0xff00, RZ, 0xc0, !PT ;  /* 0x0000ff005fff7812 */ /* 0x000fe200078cc0ff */
        /* <DEDUP_REMOVED lines=23> */
.L_x_2480:
[----:B------:R-:W-:Y:S05]  /*ad40*/  @!P1 BRA `(.L_x_2482) ;  /* 0x0000000000d89947 */ /* 0x000fea0003800000 */
[-CC-:B------:R-:W-:Y:S01]  /*ad50*/  FFMA.FTZ R83, R130, R118.reuse, R119.reuse ;  /* 0x0000007682537223 */ /* 0x180fe20000010077 */
[-CC-:B------:R-:W-:Y:S01]  /*ad60*/  FFMA.FTZ R0, R123, R118.reuse, R119.reuse ;  /* 0x000000767b007223 */ /* 0x180fe20000010077 */
[-CC-:B------:R-:W-:Y:S01]  /*ad70*/  FFMA.FTZ R76, R131, R118.reuse, R119.reuse ;  /* 0x00000076834c7223 */ /* 0x180fe20000010077 */
[-C--:B------:R-:W-:Y:S01]  /*ad80*/  FFMA.FTZ R77, R126, R118.reuse, R119 ;  /* 0x000000767e4d7223 */ /* 0x080fe20000010077 */
[----:B0-----:R-:W-:Y:S01]  /*ad90*/  FADD.FTZ R89, R134, -R83 ;  /* 0x8000005386597221 */ /* 0x001fe20000010000 */
[----:B------:R-:W-:Y:S01]  /*ada0*/  FADD.FTZ R79, R133, -R0 ;  /* 0x80000000854f7221 */ /* 0x000fe20000010000 */
[----:B------:R-:W-:Y:S01]  /*adb0*/  FADD.FTZ R83, R135, -R76 ;  /* 0x8000004c87537221 */ /* 0x000fe20000010000 */
[-C--:B------:R-:W-:Y:S01]  /*adc0*/  FFMA.FTZ R0, R127, R118.reuse, R119 ;  /* 0x000000767f007223 */ /* 0x080fe20000010077 */
[----:B------:R-:W-:Y:S01]  /*add0*/  FADD.FTZ R81, R128, -R77 ;  /* 0x8000004d80517221 */ /* 0x000fe20000010000 */
[-CC-:B------:R-:W-:Y:S01]  /*ade0*/  FFMA.FTZ R77, R120, R118.reuse, R119.reuse ;  /* 0x00000076784d7223 */ /* 0x180fe20000010077 */
[----:B------:R-:W-:Y:S01]  /*adf0*/  FMUL.FTZ R83, R208, R83 ;  /* 0x00000053d0537220 */ /* 0x000fe20000410000 */
[----:B------:R-:W-:Y:S01]  /*ae00*/  FADD.FTZ R129, R129, -R0 ;  /* 0x8000000081817221 */ /* 0x000fe20000010000 */
[----:B------:R-:W-:Y:S01]  /*ae10*/  ISETP.GE.U32.AND P3, PT, R94, RZ, PT ;  /* 0x000000ff5e00720c */ /* 0x000fe20003f66070 */
[-C--:B------:R-:W-:Y:S01]  /*ae20*/  FFMA.FTZ R122, R122, R118.reuse, R119 ;  /* 0x000000767a7a7223 */ /* 0x080fe20000010077 */
[----:B------:R-:W-:Y:S01]  /*ae30*/  FADD.FTZ R77, R124, -R77 ;  /* 0x8000004d7c4d7221 */ /* 0x000fe20000010000 */
[----:B------:R-:W-:Y:S01]  /*ae40*/  FMUL.FTZ R78, R83, UR6 ;  /* 0x00000006534e7c20 */ /* 0x000fe20008410000 */
[C---:B------:R-:W-:Y:S01]  /*ae50*/  FMUL.FTZ R82, R208.reuse, R129 ;  /* 0x00000081d0527220 */ /* 0x040fe20000410000 */
[----:B------:R-:W-:Y:S01]  /*ae60*/  ISETP.GE.U32.AND.EX P3, PT, R95, 0x1000000, PT, P3 ;  /* 0x010000005f00780c */ /* 0x000fe20003f66130 */
[----:B------:R-:W-:Y:S01]  /*ae70*/  FADD.FTZ R125, R125, -R122 ;  /* 0x8000007a7d7d7221 */ /* 0x000fe20000010000 */
[----:B------:R-:W-:Y:S01]  /*ae80*/  FFMA.FTZ R121, R121, R118, R119 ;  /* 0x0000007679797223 */ /* 0x000fe20000010077 */
[----:B------:R-:W-:Y:S01]  /*ae90*/  FMUL.FTZ R76, R208, R77 ;  /* 0x0000004dd04c7220 */ /* 0x000fe20000410000 */
[----:B------:R-:W-:Y:S01]  /*aea0*/  FMUL.FTZ R77, R82, UR6 ;  /* 0x00000006524d7c20 */ /* 0x000fe20008410000 */
[----:B------:R-:W-:Y:S01]  /*aeb0*/  FSEL R99, R78, RZ, P3 ;  /* 0x000000ff4e637208 */ /* 0x000fe20001800000 */
[----:B------:R-:W-:Y:S01]  /*aec0*/  FMUL.FTZ R78, R208, R125 ;  /* 0x0000007dd04e7220 */ /* 0x000fe20000410000 */
[----:B------:R-:W-:Y:S01]  /*aed0*/  LOP3.LUT P5, RZ, R95, 0xff0000, RZ, 0xc0, !PT ;  /* 0x00ff00005fff7812 */ /* 0x000fe200078ac0ff */
[----:B------:R-:W-:Y:S01]  /*aee0*/  FADD.FTZ R121, R132, -R121 ;  /* 0x8000007984797221 */ /* 0x000fe20000010000 */
[----:B------:R-:W-:Y:S01]  /*aef0*/  FMUL.FTZ R0, R76, UR6 ;  /* 0x000000064c007c20 */ /* 0x000fe20008410000 */
[----:B------:R-:W-:Y:S01]  /*af00*/  LOP3.LUT P4, RZ, R94, 0xff, RZ, 0xc0, !PT ;  /* 0x000000ff5eff7812 */ /* 0x000fe2000788c0ff */
[C---:B------:R-:W-:Y:S01]  /*af10*/  FMUL.FTZ R80, R208.reuse, R81 ;  /* 0x00000051d0507220 */ /* 0x040fe20000410000 */
[----:B------:R-:W-:Y:S01]  /*af20*/  FMUL.FTZ R81, R208, R89 ;  /* 0x00000059d0517220 */ /* 0x000fe20000410000 */
[----:B------:R-:W-:Y:S01]  /*af30*/  FSEL R98, R77, RZ, P5 ;  /* 0x000000ff4d627208 */ /* 0x000fe20002800000 */
[----:B------:R-:W-:Y:S01]  /*af40*/  FMUL.FTZ R89, R78, UR6 ;  /* 0x000000064e597c20 */ /* 0x000fe20008410000 */
[----:B------:R-:W-:Y:S01]  /*af50*/  LOP3.LUT P6, RZ, R94, 0xff0000, RZ, 0xc0, !PT ;  /* 0x00ff00005eff7812 */ /* 0x000fe200078cc0ff */
[C---:B------:R-:W-:Y:S01]  /*af60*/  FMUL.FTZ R77, R208.reuse, R121 ;  /* 0x00000079d04d7220 */ /* 0x040fe20000410000 */
[----:B------:R-:W-:Y:S01]  /*af70*/  FMUL.FTZ R79, R208, R79 ;  /* 0x0000004fd04f7220 */ /* 0x000fe20000410000 */
        /* <DEDUP_REMOVED lines=19> */
.L_x_2482:
[-CC-:B------:R-:W-:Y:S01]  /*b0b0*/  FFMA.FTZ R0, R123, R118.reuse, R119.reuse ;  /* 0x000000767b007223 */ /* 0x180fe20000010077 */
[-CC-:B0-----:R-:W-:Y:S01]  /*b0c0*/  FFMA.FTZ R89, R126, R118.reuse, R119.reuse ;  /* 0x000000767e597223 */ /* 0x181fe20000010077 */
        /* <DEDUP_REMOVED lines=51> */
.L_x_2478:
        /* <DEDUP_REMOVED lines=19> */
[----:B------:R-:W-:Y:S01]  /*b530*/  LOP3.LUT P4, RZ, R177, 0xff0000, RZ, 0xc0, !PT ;  /* 0x00ff0000b1ff7812 */ /* 0x000fe2000788c0ff */
[C---:B------:R-:W-:Y:S01]  /*b540*/  FFMA.FTZ R82, R208.reuse, R83, R38 ;  /* 0x00000053d0527223 */ /* 0x040fe20000010026 */
[C---:B------:R-:W-:Y:S01]  /*b550*/  FFMA.FTZ R81, R208.reuse, R81, R37 ;  /* 0x00000051d0517223 */ /* 0x040fe20000010025 */
[----:B------:R-:W-:Y:S01]  /*b560*/  FFMA.FTZ R83, R208, R78, R39 ;  /* 0x0000004ed0537223 */ /* 0x000fe20000010027 */
[----:B------:R-:W-:Y:S01]  /*b570*/  FADD.FTZ R79, R110, -R79 ;  /* 0x8000004f6e4f7221 */ /* 0x000fe20000010000 */
[----:B------:R-:W-:Y:S01]  /*b580*/  FMUL.FTZ R76, R82, UR6 ;  /* 0x00000006524c7c20 */ /* 0x000fe20008410000 */
[----:B------:R-:W-:Y:S01]  /*b590*/  ISETP.GE.U32.AND P2, PT, R92, RZ, PT ;  /* 0x000000ff5c00720c */ /* 0x000fe20003f46070 */
[-CC-:B------:R-:W-:Y:S01]  /*b5a0*/  FFMA.FTZ R0, R101, R118.reuse, R119.reuse ;  /* 0x0000007665007223 */ /* 0x180fe20000010077 */
[----:B------:R-:W-:Y:S01]  /*b5b0*/  ISETP.GE.U32.AND P3, PT, R176, RZ, PT ;  /* 0x000000ffb000720c */ /* 0x000fe20003f66070 */
[-CC-:B------:R-:W-:Y:S01]  /*b5c0*/  FFMA.FTZ R77, R100, R118.reuse, R119.reuse ;  /* 0x00000076644d7223 */ /* 0x180fe20000010077 */
[----:B------:R-:W-:Y:S01]  /*b5d0*/  LOP3.LUT P6, RZ, R93, 0xff0000, RZ, 0xc0, !PT ;  /* 0x00ff00005dff7812 */ /* 0x000fe200078cc0ff */
[----:B------:R-:W-:Y:S01]  /*b5e0*/  FMUL.FTZ R78, R83, UR6 ;  /* 0x00000006534e7c20 */ /* 0x000fe20008410000 */
[----:B------:R-:W-:Y:S01]  /*b5f0*/  FSEL R87, R76, RZ, P4 ;  /* 0x000000ff4c577208 */ /* 0x000fe20002000000 */
[----:B------:R-:W-:Y:S01]  /*b600*/  FMUL.FTZ R84, R81, UR6 ;  /* 0x0000000651547c20 */ /* 0x000fe20008410000 */
[C---:B------:R-:W-:Y:S01]  /*b610*/  ISETP.GE.U32.AND.EX P2, PT, R93.reuse, 0x1000000, PT, P2 ;  /* 0x010000005d00780c */ /* 0x040fe20003f46120 */
[----:B------:R-:W-:Y:S01]  /*b620*/  FFMA.FTZ R80, R208, R79, R36 ;  /* 0x0000004fd0507223 */ /* 0x000fe20000010024 */
[----:B------:R-:W-:Y:S01]  /*b630*/  LOP3.LUT P4, RZ, R93, 0xff00, RZ, 0xc0, !PT ;  /* 0x0000ff005dff7812 */ /* 0x000fe2000788c0ff */
[----:B------:R-:W-:Y:S01]  /*b640*/  FADD.FTZ R109, R109, -R0 ;  /* 0x800000006d6d7221 */ /* 0x000fe20000010000 */
[----:B------:R-:W-:Y:S01]  /*b650*/  ISETP.GE.U32.AND.EX P3, PT, R177, 0x1000000, PT, P3 ;  /* 0x01000000b100780c */ /* 0x000fe20003f66130 */
[-C--:B------:R-:W-:Y:S01]  /*b660*/  FFMA.FTZ R102, R102, R118.reuse, R119 ;  /* 0x0000007666667223 */ /* 0x080fe20000010077 */
[----:B------:R-:W-:Y:S01]  /*b670*/  FADD.FTZ R112, R112, -R77 ;  /* 0x8000004d70707221 */ /* 0x000fe20000010000 */
[----:B------:R-:W-:Y:S01]  /*b680*/  FFMA.FTZ R103, R103, R118, R119 ;  /* 0x0000007667677223 */ /* 0x000fe20000010077 */
[----:B------:R-:W-:Y:S01]  /*b690*/  FSEL R91, R76, RZ, P6 ;  /* 0x000000ff4c5b7208 */ /* 0x000fe20003000000 */
[----:B------:R-:W-:Y:S01]  /*b6a0*/  FMUL.FTZ R76, R80, UR6 ;  /* 0x00000006504c7c20 */ /* 0x000fe20008410000 */
[C---:B------:R-:W-:Y:S01]  /*b6b0*/  FSEL R88, R78.reuse, RZ, P2 ;  /* 0x000000ff4e587208 */ /* 0x040fe20001000000 */
[----:B------:R-:W-:Y:S01]  /*b6c0*/  FADD.FTZ R102, R111, -R102 ;  /* 0x800000666f667221 */ /* 0x000fe20000010000 */
[----:B------:R-:W-:Y:S01]  /*b6d0*/  FSEL R94, R78, RZ, P3 ;  /* 0x000000ff4e5e7208 */ /* 0x000fe20001800000 */
[----:B------:R-:W-:Y:S01]  /*b6e0*/  FFMA.FTZ R78, R208, R109, R42 ;  /* 0x0000006dd04e7223 */ /* 0x000fe2000001002a */
        /* <DEDUP_REMOVED lines=8> */
[----:B------:R-:W-:-:S02]  /*b770*/  FSEL R90, R76, RZ, P5 ;  /* 0x000000ff4c5a7208 */ /* 0x000fc40002800000 */
[----:B------:R-:W-:Y:S01]  /*b780*/  FSEL R86, R76, RZ, P6 ;  /* 0x000000ff4c567208 */ /* 0x000fe20003000000 */
[----:B------:R-:W-:Y:S01]  /*b790*/  FFMA.FTZ R76, R208, R103, R40 ;  /* 0x00000067d04c7223 */ /* 0x000fe20000010028 */
[----:B------:R-:W-:Y:S01]  /*b7a0*/  FSEL R89, R84, RZ, P4 ;  /* 0x000000ff54597208 */ /* 0x000fe20002000000 */
[----:B------:R-:W-:Y:S01]  /*b7b0*/  FMUL.FTZ R84, R77, UR6 ;  /* 0x000000064d547c20 */ /* 0x000fe20008410000 */
[----:B------:R-:W-:Y:S01]  /*b7c0*/  F2FP.BF16.F32.PACK_AB R91, R88, R91 ;  /* 0x0000005b585b723e */ /* 0x000fe200000010ff */
[----:B------:R-:W-:Y:S01]  /*b7d0*/  FMUL.FTZ R88, R79, UR6 ;  /* 0x000000064f587c20 */ /* 0x000fe20008410000 */
[----:B------:R-:W-:Y:S02]  /*b7e0*/  LOP3.LUT P2, RZ, R92, 0xff0000, RZ, 0xc0, !PT ;  /* 0x00ff00005cff7812 */ /* 0x000fe4000784c0ff */
[----:B------:R-:W-:Y:S02]  /*b7f0*/  LOP3.LUT P4, RZ, R176, 0xff0000, RZ, 0xc0, !PT ;  /* 0x00ff0000b0ff7812 */ /* 0x000fe4000788c0ff */
[----:B------:R-:W-:-:S02]  /*b800*/  LOP3.LUT P3, RZ, R92, 0xff000000, RZ, 0xc0, !PT ;  /* 0xff0000005cff7812 */ /* 0x000fc4000786c0ff */
[----:B------:R-:W-:Y:S02]  /*b810*/  F2FP.BF16.F32.PACK_AB R86, R89, R86 ;  /* 0x000000565956723e */ /* 0x000fe400000010ff */
[----:B------:R-:W-:Y:S02]  /*b820*/  F2FP.BF16.F32.PACK_AB R90, R85, R90 ;  /* 0x0000005a555a723e */ /* 0x000fe400000010ff */
[C---:B------:R-:W-:Y:S02]  /*b830*/  LOP3.LUT P5, RZ, R92.reuse, 0xff00, RZ, 0xc0, !PT ;  /* 0x0000ff005cff7812 */ /* 0x040fe400078ac0ff */
[----:B------:R-:W-:Y:S02]  /*b840*/  LOP3.LUT P6, RZ, R92, 0xff, RZ, 0xc0, !PT ;  /* 0x000000ff5cff7812 */ /* 0x000fe400078cc0ff */
[C---:B------:R-:W-:Y:S02]  /*b850*/  FSEL R89, R0.reuse, RZ, P2 ;  /* 0x000000ff00597208 */ /* 0x040fe40001000000 */
[----:B------:R-:W-:Y:S01]  /*b860*/  FSEL R85, R0, RZ, P4 ;  /* 0x000000ff00557208 */ /* 0x000fe20002000000 */
[----:B------:R-:W-:Y:S01]  /*b870*/  FMUL.FTZ R0, R76, UR6 ;  /* 0x000000064c007c20 */ /* 0x000fe20008410000 */
[----:B------:R-:W-:-:S02]  /*b880*/  LOP3.LUT P2, RZ, R176, 0xff000000, RZ, 0xc0, !PT ;  /* 0xff000000b0ff7812 */ /* 0x000fc4000784c0ff */
[----:B------:R-:W-:Y:S02]  /*b890*/  LOP3.LUT P4, RZ, R176, 0xff00, RZ, 0xc0, !PT ;  /* 0x0000ff00b0ff7812 */ /* 0x000fe4000788c0ff */
[----:B------:R-:W-:Y:S02]  /*b8a0*/  FSEL R92, R88, RZ, P3 ;  /* 0x000000ff585c7208 */ /* 0x000fe40001800000 */
        /* <DEDUP_REMOVED lines=12> */
.L_x_2485:
        /* <DEDUP_REMOVED lines=9> */
[----:B------:R-:W-:Y:S01]  /*ba00*/  LOP3.LUT P3, RZ, R93, 0xff0000, RZ, 0xc0, !PT ;  /* 0x00ff00005dff7812 */ /* 0x000fe2000786c0ff */
[C---:B------:R-:W-:Y:S01]  /*ba10*/  FFMA.FTZ R86, R208.reuse, R86, R39 ;  /* 0x00000056d0567223 */ /* 0x040fe20000010027 */
[----:B------:R-:W-:Y:S01]  /*ba20*/  FFMA.FTZ R84, R208, R84, R37 ;  /* 0x00000054d0547223 */ /* 0x000fe20000010025 */
[----:B------:R-:W-:Y:S01]  /*ba30*/  FMUL.FTZ R89, R89, UR6 ;  /* 0x0000000659597c20 */ /* 0x000fe20008410000 */
[----:B------:R-:W-:Y:S01]  /*ba40*/  FADD.FTZ R87, R110, -R87 ;  /* 0x800000576e577221 */ /* 0x000fe20000010000 */
[-CC-:B------:R-:W-:Y:S01]  /*ba50*/  FFMA.FTZ R0, R101, R118.reuse, R119.reuse ;  /* 0x0000007665007223 */ /* 0x180fe20000010077 */
[-C--:B------:R-:W-:Y:S01]  /*ba60*/  FFMA.FTZ R85, R100, R118.reuse, R119 ;  /* 0x0000007664557223 */ /* 0x080fe20000010077 */
[----:B------:R-:W-:Y:S01]  /*ba70*/  FMUL.FTZ R86, R86, UR6 ;  /* 0x0000000656567c20 */ /* 0x000fe20008410000 */
[----:B------:R-:W-:Y:S01]  /*ba80*/  ISETP.GE.U32.AND.EX P5, PT, R93, 0x1000000, PT, P2 ;  /* 0x010000005d00780c */ /* 0x000fe20003fa6120 */
[----:B------:R-:W-:Y:S01]  /*ba90*/  FMUL.FTZ R84, R84, UR6 ;  /* 0x0000000654547c20 */ /* 0x000fe20008410000 */
[----:B------:R-:W-:Y:S01]  /*baa0*/  FSEL R91, R89, RZ, P3 ;  /* 0x000000ff595b7208 */ /* 0x000fe20001800000 */
[----:B------:R-:W-:Y:S01]  /*bab0*/  FFMA.FTZ R87, R208, R87, R36 ;  /* 0x00000057d0577223 */ /* 0x000fe20000010024 */
[----:B------:R-:W-:Y:S01]  /*bac0*/  ISETP.GE.U32.AND P2, PT, R176, RZ, PT ;  /* 0x000000ffb000720c */ /* 0x000fe20003f46070 */
[----:B------:R-:W-:Y:S01]  /*bad0*/  FADD.FTZ R109, R109, -R0 ;  /* 0x800000006d6d7221 */ /* 0x000fe20000010000 */
[----:B------:R-:W-:Y:S01]  /*bae0*/  LOP3.LUT P3, RZ, R93, 0xff00, RZ, 0xc0, !PT ;  /* 0x0000ff005dff7812 */ /* 0x000fe2000786c0ff */
[----:B------:R-:W-:Y:S01]  /*baf0*/  FADD.FTZ R112, R112, -R85 ;  /* 0x8000005570707221 */ /* 0x000fe20000010000 */
[-CC-:B------:R-:W-:Y:S01]  /*bb00*/  FFMA.FTZ R102, R102, R118.reuse, R119.reuse ;  /* 0x0000007666667223 */ /* 0x180fe20000010077 */
[----:B------:R-:W-:Y:S01]  /*bb10*/  FFMA.FTZ R103, R103, R118, R119 ;  /* 0x0000007667677223 */ /* 0x000fe20000010077 */
[----:B------:R-:W-:Y:S01]  /*bb20*/  LOP3.LUT P6, RZ, R177, 0xff0000, RZ, 0xc0, !PT ;  /* 0x00ff0000b1ff7812 */ /* 0x000fe200078cc0ff */
[----:B------:R-:W-:Y:S01]  /*bb30*/  FMUL.FTZ R87, R87, UR6 ;  /* 0x0000000657577c20 */ /* 0x000fe20008410000 */
[----:B------:R-:W-:Y:S01]  /*bb40*/  FSEL R94, R86, RZ, P5 ;  /* 0x000000ff565e7208 */ /* 0x000fe20002800000 */
[C---:B------:R-:W-:Y:S01]  /*bb50*/  FFMA.FTZ R109, R208.reuse, R109, R42 ;  /* 0x0000006dd06d7223 */ /* 0x040fe2000001002a */
[----:B------:R-:W-:Y:S01]  /*bb60*/  ISETP.GE.U32.AND.EX P2, PT, R177, 0x1000000, PT, P2 ;  /* 0x01000000b100780c */ /* 0x000fe20003f46120 */
[----:B------:R-:W-:Y:S01]  /*bb70*/  FFMA.FTZ R112, R208, R112, R43 ;  /* 0x00000070d0707223 */ /* 0x000fe2000001002b */
[----:B------:R-:W-:Y:S01]  /*bb80*/  FSEL R85, R84, RZ, P3 ;  /* 0x000000ff54557208 */ /* 0x000fe20001800000 */
[----:B------:R-:W-:Y:S01]  /*bb90*/  FADD.FTZ R102, R111, -R102 ;  /* 0x800000666f667221 */ /* 0x000fe20000010000 */
[----:B------:R-:W-:Y:S01]  /*bba0*/  LOP3.LUT P4, RZ, R93, 0xff, RZ, 0xc0, !PT ;  /* 0x000000ff5dff7812 */ /* 0x000fe2000788c0ff */
[----:B------:R-:W-:Y:S01]  /*bbb0*/  FADD.FTZ R103, R108, -R103 ;  /* 0x800000676c677221 */ /* 0x000fe20000010000 */
[----:B------:R-:W-:Y:S01]  /*bbc0*/  LOP3.LUT P5, RZ, R177, 0xff, RZ, 0xc0, !PT ;  /* 0x000000ffb1ff7812 */ /* 0x000fe200078ac0ff */
[----:B------:R-:W-:Y:S01]  /*bbd0*/  FMUL.FTZ R109, R109, UR6 ;  /* 0x000000066d6d7c20 */ /* 0x000fe20008410000 */
[----:B------:R-:W-:Y:S01]  /*bbe0*/  LOP3.LUT P3, RZ, R177, 0xff00, RZ, 0xc0, !PT ;  /* 0x0000ff00b1ff7812 */ /* 0x000fe2000786c0ff */
[----:B------:R-:W-:Y:S01]  /*bbf0*/  FMUL.FTZ R112, R112, UR6 ;  /* 0x0000000670707c20 */ /* 0x000fe20008410000 */
[----:B------:R-:W-:Y:S01]  /*bc00*/  FSEL R88, R89, RZ, P6 ;  /* 0x000000ff59587208 */ /* 0x000fe20003000000 */
[----:B------:R-:W-:Y:S01]  /*bc10*/  FFMA.FTZ R102, R208, R102, R41 ;  /* 0x00000066d0667223 */ /* 0x000fe20000010029 */
[----:B------:R-:W-:Y:S01]  /*bc20*/  FSEL R93, R86, RZ, P2 ;  /* 0x000000ff565d7208 */ /* 0x000fe20001000000 */
[----:B------:R-:W-:Y:S01]  /*bc30*/  FFMA.FTZ R103, R208, R103, R40 ;  /* 0x00000067d0677223 */ /* 0x000fe20000010028 */
[C---:B------:R-:W-:Y:S01]  /*bc40*/  FSEL R90, R87.reuse, RZ, P4 ;  /* 0x000000ff575a7208 */ /* 0x040fe20002000000 */
[----:B------:R-:W-:Y:S01]  /*bc50*/  FMUL.FTZ R102, R102, UR6 ;  /* 0x0000000666667c20 */ /* 0x000fe20008410000 */
[----:B------:R-:W-:Y:S01]  /*bc60*/  FSEL R86, R87, RZ, P5 ;  /* 0x000000ff57567208 */ /* 0x000fe20002800000 */
[----:B------:R-:W-:Y:S01]  /*bc70*/  FMUL.FTZ R103, R103, UR6 ;  /* 0x0000000667677c20 */ /* 0x000fe20008410000 */
[----:B------:R-:W-:-:S02]  /*bc80*/  FSEL R89, R84, RZ, P3 ;  /* 0x000000ff54597208 */ /* 0x000fc40001800000 */
[C---:B------:R-:W-:Y:S02]  /*bc90*/  LOP3.LUT P6, RZ, R92.reuse, 0xff0000, RZ, 0xc0, !PT ;  /* 0x00ff00005cff7812 */ /* 0x040fe400078cc0ff */
        /* <DEDUP_REMOVED lines=24> */
.L_x_2484:
[----:B------:R-:W-:Y:S05]  /*be20*/  @!P1 BRA `(.L_x_2487) ;  /* 0x00000004002c9947 */ /* 0x000fea0003800000 */
[-CC-:B0-----:R-:W-:Y:S01]  /*be30*/  FFMA.FTZ R77, R106, R118.reuse, R119.reuse ;  /* 0x000000766a4d7223 */ /* 0x181fe20000010077 */
[-CC-:B------:R-:W-:Y:S01]  /*be40*/  FFMA.FTZ R0, R105, R118.reuse, R119.reuse ;  /* 0x0000007669007223 */ /* 0x180fe20000010077 */
[----:B------:R-:W-:Y:S01]  /*be50*/  LOP3.LUT P6, RZ, R93, 0xff0000, RZ, 0xc0, !PT ;  /* 0x00ff00005dff7812 */ /* 0x000fe200078cc0ff */
[-C--:B------:R-:W-:Y:S01]  /*be60*/  FFMA.FTZ R76, R107, R118.reuse, R119 ;  /* 0x000000766b4c7223 */ /* 0x080fe20000010077 */
[----:B------:R-:W-:Y:S01]  /*be70*/  FADD.FTZ R83, R116, -R77 ;  /* 0x8000004d74537221 */ /* 0x000fe20000010000 */
[-C--:B------:R-:W-:Y:S01]  /*be80*/  FFMA.FTZ R77, R104, R118.reuse, R119 ;  /* 0x00000076684d7223 */ /* 0x080fe20000010077 */
[----:B------:R-:W-:Y:S01]  /*be90*/  FADD.FTZ R81, R113, -R0 ;  /* 0x8000000071517221 */ /* 0x000fe20000010000 */
[----:B------:R-:W-:Y:S01]  /*bea0*/  LOP3.LUT P4, RZ, R177, 0xff0000, RZ, 0xc0, !PT ;  /* 0x00ff0000b1ff7812 */ /* 0x000fe2000788c0ff */
[----:B------:R-:W-:Y:S01]  /*beb0*/  FMUL.FTZ R82, R208, R83 ;  /* 0x00000053d0527220 */ /* 0x000fe20000410000 */
[----:B------:R-:W-:Y:S01]  /*bec0*/  FADD.FTZ R77, R110, -R77 ;  /* 0x8000004d6e4d7221 */ /* 0x000fe20000010000 */
[----:B------:R-:W-:Y:S01]  /*bed0*/  FADD.FTZ R83, R117, -R76 ;  /* 0x8000004c75537221 */ /* 0x000fe20000010000 */
[----:B------:R-:W-:Y:S01]  /*bee0*/  LOP3.LUT P5, RZ, R93, 0xff, RZ, 0xc0, !PT ;  /* 0x000000ff5dff7812 */ /* 0x000fe200078ac0ff */
[----:B------:R-:W-:Y:S01]  /*bef0*/  FMUL.FTZ R0, R82, UR6 ;  /* 0x0000000652007c20 */ /* 0x000fe20008410000 */
[C---:B------:R-:W-:Y:S01]  /*bf00*/  FMUL.FTZ R80, R208.reuse, R77 ;  /* 0x0000004dd0507220 */ /* 0x040fe20000410000 */
        /* <DEDUP_REMOVED lines=10> */
[----:B------:R-:W-:Y:S01]  /*bfb0*/  FADD.FTZ R109, R109, -R78 ;  /* 0x8000004e6d6d7221 */ /* 0x000fe20000010000 */
[----:B------:R-:W-:Y:S01]  /*bfc0*/  FSEL R90, R0, RZ, P5 ;  /* 0x000000ff005a7208 */ /* 0x000fe20002800000 */
[-C--:B------:R-:W-:Y:S01]  /*bfd0*/  FFMA.FTZ R102, R102, R118.reuse, R119 ;  /* 0x0000007666667223 */ /* 0x080fe20000010077 */
[----:B------:R-:W-:Y:S01]  /*bfe0*/  FSEL R86, R0, RZ, P6 ;  /* 0x000000ff00567208 */ /* 0x000fe20003000000 */
[----:B------:R-:W-:Y:S01]  /*bff0*/  FMUL.FTZ R0, R81, UR6 ;  /* 0x0000000651007c20 */ /* 0x000fe20008410000 */
[----:B------:R-:W-:Y:S01]  /*c000*/  LOP3.LUT P4, RZ, R93, 0xff00, RZ, 0xc0, !PT ;  /* 0x0000ff005dff7812 */ /* 0x000fe2000788c0ff */
[----:B------:R-:W-:Y:S01]  /*c010*/  FADD.FTZ R79, R112, -R79 ;  /* 0x8000004f704f7221 */ /* 0x000fe20000010000 */
[----:B------:R-:W-:Y:S01]  /*c020*/  ISETP.GE.U32.AND P2, PT, R92, RZ, PT ;  /* 0x000000ff5c00720c */ /* 0x000fe20003f46070 */
[----:B------:R-:W-:Y:S01]  /*c030*/  FFMA.FTZ R103, R103, R118, R119 ;  /* 0x0000007667677223 */ /* 0x000fe20000010077 */
[----:B------:R-:W-:Y:S01]  /*c040*/  ISETP.GE.U32.AND.EX P3, PT, R177, 0x1000000, PT, P3 ;  /* 0x01000000b100780c */ /* 0x000fe20003f66130 */
[----:B------:R-:W-:Y:S01]  /*c050*/  FMUL.FTZ R78, R208, R109 ;  /* 0x0000006dd04e7220 */ /* 0x000fe20000410000 */
[----:B------:R-:W-:Y:S01]  /*c060*/  FSEL R85, R0, RZ, P4 ;  /* 0x000000ff00557208 */ /* 0x000fe20002000000 */
[----:B------:R-:W-:Y:S01]  /*c070*/  FADD.FTZ R77, R111, -R102 ;  /* 0x800000666f4d7221 */ /* 0x000fe20000010000 */
[----:B------:R-:W-:Y:S01]  /*c080*/  LOP3.LUT P4, RZ, R177, 0xff00, RZ, 0xc0, !PT ;  /* 0x0000ff00b1ff7812 */ /* 0x000fe2000788c0ff */
[----:B------:R-:W-:Y:S01]  /*c090*/  FMUL.FTZ R79, R208, R79 ;  /* 0x0000004fd04f7220 */ /* 0x000fe20000410000 */
[----:B------:R-:W-:Y:S01]  /*c0a0*/  ISETP.GE.U32.AND.EX P2, PT, R93, 0x1000000, PT, P2 ;  /* 0x010000005d00780c */ /* 0x000fe20003f46120 */
[----:B------:R-:W-:Y:S01]  /*c0b0*/  FADD.FTZ R103, R108, -R103 ;  /* 0x800000676c677221 */ /* 0x000fe20000010000 */
[----:B------:R-:W-:Y:S01]  /*c0c0*/  FSEL R88, R76, RZ, P3 ;  /* 0x000000ff4c587208 */ /* 0x000fe20001800000 */
[----:B------:R-:W-:Y:S01]  /*c0d0*/  FMUL.FTZ R77, R208, R77 ;  /* 0x0000004dd04d7220 */ /* 0x000fe20000410000 */
[----:B------:R-:W-:Y:S01]  /*c0e0*/  FSEL R89, R0, RZ, P4 ;  /* 0x000000ff00597208 */ /* 0x000fe20002000000 */
[----:B------:R-:W-:Y:S01]  /*c0f0*/  FMUL.FTZ R0, R78, UR6 ;  /* 0x000000064e007c20 */ /* 0x000fe20008410000 */
[----:B------:R-:W-:Y:S01]  /*c100*/  FSEL R84, R76, RZ, P2 ;  /* 0x000000ff4c547208 */ /* 0x000fe20001000000 */
[----:B------:R-:W-:Y:S01]  /*c110*/  FMUL.FTZ R76, R208, R103 ;  /* 0x00000067d04c7220 */ /* 0x000fe20000410000 */
[----:B------:R-:W-:Y:S01]  /*c120*/  F2FP.BF16.F32.PACK_AB R87, R88, R87 ;  /* 0x000000575857723e */ /* 0x000fe200000010ff */
[----:B------:R-:W-:Y:S01]  /*c130*/  FMUL.FTZ R88, R79, UR6 ;  /* 0x000000064f587c20 */ /* 0x000fe20008410000 */
[----:B------:R-:W-:-:S02]  /*c140*/  LOP3.LUT P2, RZ, R92, 0xff0000, RZ, 0xc0, !PT ;  /* 0x00ff00005cff7812 */ /* 0x000fc4000784c0ff */
[----:B------:R-:W-:Y:S02]  /*c150*/  LOP3.LUT P4, RZ, R176, 0xff0000, RZ, 0xc0, !PT ;  /* 0x00ff0000b0ff7812 */ /* 0x000fe4000788c0ff */
[----:B------:R-:W-:Y:S02]  /*c160*/  LOP3.LUT P3, RZ, R92, 0xff000000, RZ, 0xc0, !PT ;  /* 0xff0000005cff7812 */ /* 0x000fe4000786c0ff */
[----:B------:R-:W-:Y:S01]  /*c170*/  F2FP.BF16.F32.PACK_AB R91, R84, R91 ;  /* 0x0000005b545b723e */ /* 0x000fe200000010ff */
[----:B------:R-:W-:Y:S01]  /*c180*/  FMUL.FTZ R84, R77, UR6 ;  /* 0x000000064d547c20 */ /* 0x000fe20008410000 */
[----:B------:R-:W-:Y:S02]  /*c190*/  F2FP.BF16.F32.PACK_AB R86, R89, R86 ;  /* 0x000000565956723e */ /* 0x000fe400000010ff */
[----:B------:R-:W-:Y:S02]  /*c1a0*/  F2FP.BF16.F32.PACK_AB R90, R85, R90 ;  /* 0x0000005a555a723e */ /* 0x000fe400000010ff */
[----:B------:R-:W-:-:S02]  /*c1b0*/  LOP3.LUT P5, RZ, R92, 0xff00, RZ, 0xc0, !PT ;  /* 0x0000ff005cff7812 */ /* 0x000fc400078ac0ff */
[----:B------:R-:W-:Y:S02]  /*c1c0*/  LOP3.LUT P6, RZ, R92, 0xff, RZ, 0xc0, !PT ;  /* 0x000000ff5cff7812 */ /* 0x000fe400078cc0ff */
[C---:B------:R-:W-:Y:S02]  /*c1d0*/  FSEL R89, R0.reuse, RZ, P2 ;  /* 0x000000ff00597208 */ /* 0x040fe40001000000 */
[----:B------:R-:W-:Y:S01]  /*c1e0*/  FSEL R85, R0, RZ, P4 ;  /* 0x000000ff00557208 */ /* 0x000fe20002000000 */
[----:B------:R-:W-:Y:S01]  /*c1f0*/  FMUL.FTZ R0, R76, UR6 ;  /* 0x000000064c007c20 */ /* 0x000fe20008410000 */
[C---:B------:R-:W-:Y:S02]  /*c200*/  LOP3.LUT P2, RZ, R176.reuse, 0xff000000, RZ, 0xc0, !PT ;  /* 0xff000000b0ff7812 */ /* 0x040fe4000784c0ff */
[----:B------:R-:W-:Y:S02]  /*c210*/  LOP3.LUT P4, RZ, R176, 0xff00, RZ, 0xc0, !PT ;  /* 0x0000ff00b0ff7812 */ /* 0x000fe4000788c0ff */
[----:B------:R-:W-:-:S02]  /*c220*/  FSEL R92, R88, RZ, P3 ;  /* 0x000000ff585c7208 */ /* 0x000fc40001800000 */
[----:B------:R-:W-:Y:S02]  /*c230*/  LOP3.LUT P3, RZ, R176, 0xff, RZ, 0xc0, !PT ;  /* 0x000000ffb0ff7812 */ /* 0x000fe4000786c0ff */
        /* <DEDUP_REMOVED lines=10> */
.L_x_2487:
[-CC-:B0-----:R-:W-:Y:S01]  /*c2e0*/  FFMA.FTZ R89, R106, R118.reuse, R119.reuse ;  /* 0x000000766a597223 */ /* 0x181fe20000010077 */
        /* <DEDUP_REMOVED lines=8> */
[----:B------:R-:W-:Y:S01]  /*c370*/  FMUL.FTZ R113, R208, R113 ;  /* 0x00000071d0717220 */ /* 0x000fe20000410000 */
[----:B------:R-:W-:Y:S01]  /*c380*/  FADD.FTZ R87, R110, -R87 ;  /* 0x800000576e577221 */ /* 0x000fe20000010000 */
[----:B------:R-:W-:Y:S01]  /*c390*/  ISETP.GE.U32.AND P2, PT, R92, RZ, PT ;  /* 0x000000ff5c00720c */ /* 0x000fe20003f46070 */
[----:B------:R-:W-:Y:S01]  /*c3a0*/  FMUL.FTZ R89, R89, UR6 ;  /* 0x0000000659597c20 */ /* 0x000fe20008410000 */
[-CC-:B------:R-:W-:Y:S01]  /*c3b0*/  FFMA.FTZ R0, R101, R118.reuse, R119.reuse ;  /* 0x0000007665007223 */ /* 0x180fe20000010077 */
[-CC-:B------:R-:W-:Y:S01]  /*c3c0*/  FFMA.FTZ R85, R100, R118.reuse, R119.reuse ;  /* 0x0000007664557223 */ /* 0x180fe20000010077 */
[C---:B------:R-:W-:Y:S01]  /*c3d0*/  FMUL.FTZ R117, R208.reuse, R117 ;  /* 0x00000075d0757220 */ /* 0x040fe20000410000 */
[----:B------:R-:W-:Y:S01]  /*c3e0*/  LOP3.LUT P6, RZ, R177, 0xff0000, RZ, 0xc0, !PT ;  /* 0x00ff0000b1ff7812 */ /* 0x000fe200078cc0ff */
[----:B------:R-:W-:Y:S01]  /*c3f0*/  FMUL.FTZ R113, R113, UR6 ;  /* 0x0000000671717c20 */ /* 0x000fe20008410000 */
[----:B------:R-:W-:Y:S01]  /*c400*/  FSEL R91, R89, RZ, P3 ;  /* 0x000000ff595b7208 */ /* 0x000fe20001800000 */
        /* <DEDUP_REMOVED lines=9> */
[----:B------:R-:W-:Y:S01]  /*c4a0*/  FSEL R84, R89, RZ, P6 ;  /* 0x000000ff59547208 */ /* 0x000fe20003000000 */
[----:B------:R-:W-:Y:S01]  /*c4b0*/  FMUL.FTZ R87, R87, UR6 ;  /* 0x0000000657577c20 */ /* 0x000fe20008410000 */
[----:B------:R-:W-:Y:S01]  /*c4c0*/  FSEL R89, R113, RZ, P3 ;  /* 0x000000ff71597208 */ /* 0x000fe20001800000 */
[----:B------:R-:W-:Y:S01]  /*c4d0*/  FADD.FTZ R111, R111, -R102 ;  /* 0x800000666f6f7221 */ /* 0x000fe20000010000 */
[----:B------:R-:W-:Y:S01]  /*c4e0*/  LOP3.LUT P4, RZ, R93, 0xff, RZ, 0xc0, !PT ;  /* 0x000000ff5dff7812 */ /* 0x000fe2000788c0ff */
[C---:B------:R-:W-:Y:S01]  /*c4f0*/  FMUL.FTZ R109, R208.reuse, R109 ;  /* 0x0000006dd06d7220 */ /* 0x040fe20000410000 */
[C---:B------:R-:W-:Y:S01]  /*c500*/  ISETP.GE.U32.AND.EX P2, PT, R177.reuse, 0x1000000, PT, P2 ;  /* 0x01000000b100780c */ /* 0x040fe20003f46120 */
[----:B------:R-:W-:Y:S01]  /*c510*/  FMUL.FTZ R85, R208, R85 ;  /* 0x00000055d0557220 */ /* 0x000fe20000410000 */
[----:B------:R-:W-:Y:S01]  /*c520*/  LOP3.LUT P3, RZ, R177, 0xff00, RZ, 0xc0, !PT ;  /* 0x0000ff00b1ff7812 */ /* 0x000fe2000786c0ff */
[----:B------:R-:W-:Y:S01]  /*c530*/  FADD.FTZ R103, R108, -R103 ;  /* 0x800000676c677221 */ /* 0x000fe20000010000 */
[----:B------:R-:W-:Y:S01]  /*c540*/  FSEL R88, R117, RZ, P5 ;  /* 0x000000ff75587208 */ /* 0x000fe20002800000 */
[C---:B------:R-:W-:Y:S01]  /*c550*/  FMUL.FTZ R111, R208.reuse, R111 ;  /* 0x0000006fd06f7220 */ /* 0x040fe20000410000 */
[----:B------:R-:W-:Y:S01]  /*c560*/  LOP3.LUT P5, RZ, R177, 0xff, RZ, 0xc0, !PT ;  /* 0x000000ffb1ff7812 */ /* 0x000fe200078ac0ff */
[----:B------:R-:W-:Y:S01]  /*c570*/  FMUL.FTZ R109, R109, UR6 ;  /* 0x000000066d6d7c20 */ /* 0x000fe20008410000 */
[----:B------:R-:W-:Y:S01]  /*c580*/  FSEL R117, R117, RZ, P2 ;  /* 0x000000ff75757208 */ /* 0x000fe20001000000 */
[----:B------:R-:W-:Y:S01]  /*c590*/  FMUL.FTZ R0, R85, UR6 ;  /* 0x0000000655007c20 */ /* 0x000fe20008410000 */
[----:B------:R-:W-:Y:S01]  /*c5a0*/  FSEL R90, R87, RZ, P4 ;  /* 0x000000ff575a7208 */ /* 0x000fe20002000000 */
[----:B------:R-:W-:Y:S01]  /*c5b0*/  FMUL.FTZ R103, R208, R103 ;  /* 0x00000067d0677220 */ /* 0x000fe20000410000 */
[----:B------:R-:W-:Y:S01]  /*c5c0*/  FSEL R113, R113, RZ, P3 ;  /* 0x000000ff71717208 */ /* 0x000fe20001800000 */
[----:B------:R-:W-:Y:S01]  /*c5d0*/  FMUL.FTZ R111, R111, UR6 ;  /* 0x000000066f6f7c20 */ /* 0x000fe20008410000 */
[C---:B------:R-:W-:Y:S01]  /*c5e0*/  LOP3.LUT P6, RZ, R92.reuse, 0xff0000, RZ, 0xc0, !PT ;  /* 0x00ff00005cff7812 */ /* 0x040fe200078cc0ff */
[----:B------:R-:W-:Y:S01]  /*c5f0*/  FMUL.FTZ R103, R103, UR6 ;  /* 0x0000000667677c20 */ /* 0x000fe20008410000 */
[----:B------:R-:W-:-:S02]  /*c600*/  LOP3.LUT P2, RZ, R92, 0xff000000, RZ, 0xc0, !PT ;  /* 0xff0000005cff7812 */ /* 0x000fc4000784c0ff */
[----:B------:R-:W-:Y:S02]  /*c610*/  LOP3.LUT P3, RZ, R176, 0xff0000, RZ, 0xc0, !PT ;  /* 0x00ff0000b0ff7812 */ /* 0x000fe4000786c0ff */
[----:B------:R-:W-:Y:S02]  /*c620*/  FSEL R86, R87, RZ, P5 ;  /* 0x000000ff57567208 */ /* 0x000fe40002800000 */
[C---:B------:R-:W-:Y:S02]  /*c630*/  LOP3.LUT P4, RZ, R92.reuse, 0xff00, RZ, 0xc0, !PT ;  /* 0x0000ff005cff7812 */ /* 0x040fe4000788c0ff */
[----:B------:R-:W-:Y:S02]  /*c640*/  LOP3.LUT P5, RZ, R92, 0xff, RZ, 0xc0, !PT ;  /* 0x000000ff5cff7812 */ /* 0x000fe400078ac0ff */
[----:B------:R-:W-:Y:S02]  /*c650*/  F2FP.BF16.F32.PACK_AB R90, R89, R90 ;  /* 0x0000005a595a723e */ /* 0x000fe400000010ff */
[----:B------:R-:W-:-:S02]  /*c660*/  FSEL R89, R109, RZ, P6 ;  /* 0x000000ff6d597208 */ /* 0x000fc40003000000 */
[----:B------:R-:W-:Y:S02]  /*c670*/  FSEL R85, R109, RZ, P3 ;  /* 0x000000ff6d557208 */ /* 0x000fe40001800000 */
[----:B------:R-:W-:Y:S02]  /*c680*/  FSEL R92, R0, RZ, P2 ;  /* 0x000000ff005c7208 */ /* 0x000fe40001000000 */
[C---:B------:R-:W-:Y:S02]  /*c690*/  LOP3.LUT P6, RZ, R176.reuse, 0xff000000, RZ, 0xc0, !PT ;  /* 0xff000000b0ff7812 */ /* 0x040fe400078cc0ff */
[C---:B------:R-:W-:Y:S02]  /*c6a0*/  LOP3.LUT P3, RZ, R176.reuse, 0xff00, RZ, 0xc0, !PT ;  /* 0x0000ff00b0ff7812 */ /* 0x040fe4000786c0ff */
[----:B------:R-:W-:Y:S02]  /*c6b0*/  LOP3.LUT P2, RZ, R176, 0xff, RZ, 0xc0, !PT ;  /* 0x000000ffb0ff7812 */ /* 0x000fe4000784c0ff */
[----:B------:R-:W-:-:S02]  /*c6c0*/  F2FP.BF16.F32.PACK_AB R87, R117, R84 ;  /* 0x000000547557723e */ /* 0x000fc400000010ff */
[----:B------:R-:W-:Y:S02]  /*c6d0*/  F2FP.BF16.F32.PACK_AB R91, R88, R91 ;  /* 0x0000005b585b723e */ /* 0x000fe400000010ff */
[C---:B------:R-:W-:Y:S02]  /*c6e0*/  FSEL R93, R111.reuse, RZ, P4 ;  /* 0x000000ff6f5d7208 */ /* 0x040fe40002000000 */
[----:B------:R-:W-:Y:S02]  /*c6f0*/  FSEL R0, R0, RZ, P6 ;  /* 0x000000ff00007208 */ /* 0x000fe40003000000 */
        /* <DEDUP_REMOVED lines=9> */
.L_x_2483:
[----:B------:R-:W-:Y:S05]  /*c790*/  @!P2 BRA `(.L_x_2488) ;  /* 0x0000000400b4a947 */ /* 0x000fea0003800000 */
[----:B------:R-:W-:Y:S05]  /*c7a0*/  @!P1 BRA `(.L_x_2489) ;  /* 0x0000000000d89947 */ /* 0x000fea0003800000 */
[-CC-:B0-----:R-:W-:Y:S01]  /*c7b0*/  FFMA.FTZ R81, R106, R118.reuse, R119.reuse ;  /* 0x000000766a517223 */ /* 0x181fe20000010077 */
[-CC-:B------:R-:W-:Y:S01]  /*c7c0*/  FFMA.FTZ R0, R107, R118.reuse, R119.reuse ;  /* 0x000000766b007223 */ /* 0x180fe20000010077 */
[-CC-:B------:R-:W-:Y:S01]  /*c7d0*/  FFMA.FTZ R103, R103, R118.reuse, R119.reuse ;  /* 0x0000007667677223 */ /* 0x180fe20000010077 */
[-C--:B------:R-:W-:Y:S01]  /*c7e0*/  FFMA.FTZ R102, R102, R118.reuse, R119 ;  /* 0x0000007666667223 */ /* 0x080fe20000010077 */
[----:B------:R-:W-:Y:S01]  /*c7f0*/  FADD.FTZ R81, R116, -R81 ;  /* 0x8000005174517221 */ /* 0x000fe20000010000 */
[----:B------:R-:W-:Y:S01]  /*c800*/  FADD.FTZ R0, R117, -R0 ;  /* 0x8000000075007221 */ /* 0x000fe20000010000 */
[-CC-:B------:R-:W-:Y:S01]  /*c810*/  FFMA.FTZ R78, R101, R118.reuse, R119.reuse ;  /* 0x00000076654e7223 */ /* 0x180fe20000010077 */
[----:B------:R-:W-:Y:S01]  /*c820*/  FFMA.FTZ R77, R100, R118, R119 ;  /* 0x00000076644d7223 */ /* 0x000fe20000010077 */
[C---:B------:R-:W-:Y:S01]  /*c830*/  FFMA.FTZ R82, R208.reuse, R81, R38 ;  /* 0x00000051d0527223 */ /* 0x040fe20000010026 */
[----:B------:R-:W-:Y:S01]  /*c840*/  FFMA.FTZ R83, R208, R0, R39 ;  /* 0x00000000d0537223 */ /* 0x000fe20000010027 */
[-C--:B------:R-:W-:Y:S01]  /*c850*/  FFMA.FTZ R79, R104, R118.reuse, R119 ;  /* 0x00000076684f7223 */ /* 0x080fe20000010077 */
[----:B------:R-:W-:Y:S01]  /*c860*/  FADD.FTZ R103, R108, -R103 ;  /* 0x800000676c677221 */ /* 0x000fe20000010000 */
[----:B------:R-:W-:Y:S01]  /*c870*/  ISETP.GE.U32.AND P2, PT, R92, RZ, PT ;  /* 0x000000ff5c00720c */ /* 0x000fe20003f46070 */
[----:B------:R-:W-:Y:S01]  /*c880*/  FFMA.FTZ R118, R105, R118, R119 ;  /* 0x0000007669767223 */ /* 0x000fe20000010077 */
[----:B------:R-:W-:Y:S01]  /*c890*/  FMUL.FTZ R81, R83, UR6 ;  /* 0x0000000653517c20 */ /* 0x000fe20008410000 */
[----:B------:R-:W-:Y:S01]  /*c8a0*/  FMUL.FTZ R80, R82, UR6 ;  /* 0x0000000652507c20 */ /* 0x000fe20008410000 */
[C---:B------:R-:W-:Y:S01]  /*c8b0*/  LOP3.LUT P4, RZ, R93.reuse, 0xff0000, RZ, 0xc0, !PT ;  /* 0x00ff00005dff7812 */ /* 0x040fe2000788c0ff */
[----:B------:R-:W-:Y:S01]  /*c8c0*/  FFMA.FTZ R76, R208, R103, R40 ;  /* 0x00000067d04c7223 */ /* 0x000fe20000010028 */
[----:B------:R-:W-:Y:S01]  /*c8d0*/  ISETP.GE.U32.AND.EX P2, PT, R93, 0x1000000, PT, P2 ;  /* 0x010000005d00780c */ /* 0x000fe20003f46120 */
[----:B------:R-:W-:Y:S01]  /*c8e0*/  FADD.FTZ R79, R110, -R79 ;  /* 0x8000004f6e4f7221 */ /* 0x000fe20000010000 */
[----:B------:R-:W-:Y:S01]  /*c8f0*/  FADD.FTZ R118, R113, -R118 ;  /* 0x8000007671767221 */ /* 0x000fe20000010000 */
[----:B------:R-:W-:Y:S01]  /*c900*/  FADD.FTZ R102, R111, -R102 ;  /* 0x800000666f667221 */ /* 0x000fe20000010000 */
[----:B------:R-:W-:Y:S01]  /*c910*/  FADD.FTZ R109, R109, -R78 ;  /* 0x8000004e6d6d7221 */ /* 0x000fe20000010000 */
[----:B------:R-:W-:Y:S01]  /*c920*/  FADD.FTZ R112, R112, -R77 ;  /* 0x8000004d70707221 */ /* 0x000fe20000010000 */
[----:B------:R-:W-:Y:S01]  /*c930*/  FMUL.FTZ R0, R76, UR6 ;  /* 0x000000064c007c20 */ /* 0x000fe20008410000 */
[----:B------:R-:W-:Y:S01]  /*c940*/  FSEL R97, R81, RZ, P2 ;  /* 0x000000ff51617208 */ /* 0x000fe20001000000 */
[----:B------:R-:W-:Y:S01]  /*c950*/  FFMA.FTZ R81, R208, R118, R37 ;  /* 0x00000076d0517223 */ /* 0x000fe20000010025 */
[----:B------:R-:W-:Y:S01]  /*c960*/  FSEL R96, R80, RZ, P4 ;  /* 0x000000ff50607208 */ /* 0x000fe20002000000 */
[----:B------:R-:W-:Y:S01]  /*c970*/  FFMA.FTZ R80, R208, R79, R36 ;  /* 0x0000004fd0507223 */ /* 0x000fe20000010024 */
[----:B------:R-:W-:Y:S01]  /*c980*/  LOP3.LUT P5, RZ, R92, 0xff, RZ, 0xc0, !PT ;  /* 0x000000ff5cff7812 */ /* 0x000fe200078ac0ff */
[C---:B------:R-:W-:Y:S01]  /*c990*/  FFMA.FTZ R77, R208.reuse, R102, R41 ;  /* 0x00000066d04d7223 */ /* 0x040fe20000010029 */
[C---:B------:R-:W-:Y:S01]  /*c9a0*/  FFMA.FTZ R78, R208.reuse, R109, R42 ;  /* 0x0000006dd04e7223 */ /* 0x040fe2000001002a */
[----:B------:R-:W-:Y:S01]  /*c9b0*/  FFMA.FTZ R79, R208, R112, R43 ;  /* 0x00000070d04f7223 */ /* 0x000fe2000001002b */
[----:B------:R-:W-:Y:S01]  /*c9c0*/  LOP3.LUT P3, RZ, R92, 0xff00, RZ, 0xc0, !PT ;  /* 0x0000ff005cff7812 */ /* 0x000fe2000786c0ff */
[----:B------:R-:W-:Y:S01]  /*c9d0*/  FMUL.FTZ R91, R80, UR6 ;  /* 0x00000006505b7c20 */ /* 0x000fe20008410000 */
[----:B------:R-:W-:Y:S01]  /*c9e0*/  LOP3.LUT P6, RZ, R92, 0xff0000, RZ, 0xc0, !PT ;  /* 0x00ff00005cff7812 */ /* 0x000fe200078cc0ff */
        /* <DEDUP_REMOVED lines=18> */
.L_x_2489:
        /* <DEDUP_REMOVED lines=14> */
[----:B------:R-:W-:Y:S01]  /*cbf0*/  FFMA.FTZ R91, R208, R91, R36 ;  /* 0x0000005bd05b7223 */ /* 0x000fe20000010024 */
[----:B------:R-:W-:Y:S01]  /*cc00*/  FADD.FTZ R88, R113, -R88 ;  /* 0x8000005871587221 */ /* 0x000fe20000010000 */
        /* <DEDUP_REMOVED lines=8> */
[C---:B------:R-:W-:Y:S01]  /*cc90*/  FFMA.FTZ R88, R208.reuse, R88, R37 ;  /* 0x00000058d0587223 */ /* 0x040fe20000010025 */
[C---:B------:R-:W-:Y:S01]  /*cca0*/  LOP3.LUT P5, RZ, R93.reuse, 0xff0000, RZ, 0xc0, !PT ;  /* 0x00ff00005dff7812 */ /* 0x040fe200078ac0ff */
[C---:B------:R-:W-:Y:S01]  /*ccb0*/  FFMA.FTZ R102, R208.reuse, R102, R41 ;  /* 0x00000066d0667223 */ /* 0x040fe20000010029 */
[C---:B------:R-:W-:Y:S01]  /*ccc0*/  LOP3.LUT P4, RZ, R93.reuse, 0xff, RZ, 0xc0, !PT ;  /* 0x000000ff5dff7812 */ /* 0x040fe2000788c0ff */
[C---:B------:R-:W-:Y:S01]  /*ccd0*/  FFMA.FTZ R109, R208.reuse, R109, R42 ;  /* 0x0000006dd06d7223 */ /* 0x040fe2000001002a */
[C---:B------:R-:W-:Y:S01]  /*cce0*/  FFMA.FTZ R112, R208.reuse, R112, R43 ;  /* 0x00000070d0707223 */ /* 0x040fe2000001002b */
        /* <DEDUP_REMOVED lines=24> */
.L_x_2488:
[----:B------:R-:W-:Y:S05]  /*ce70*/  @!P1 BRA `(.L_x_2490) ;  /* 0x0000000000d89947 */ /* 0x000fea0003800000 */
[-CC-:B0-----:R-:W-:Y:S01]  /*ce80*/  FFMA.FTZ R77, R106, R118.reuse, R119.reuse ;  /* 0x000000766a4d7223 */ /* 0x181fe20000010077 */
[-CC-:B------:R-:W-:Y:S01]  /*ce90*/  FFMA.FTZ R0, R107, R118.reuse, R119.reuse ;  /* 0x000000766b007223 */ /* 0x180fe20000010077 */
[-C--:B------:R-:W-:Y:S01]  /*cea0*/  FFMA.FTZ R103, R103, R118.reuse, R119 ;  /* 0x0000007667677223 */ /* 0x080fe20000010077 */
[----:B------:R-:W-:Y:S01]  /*ceb0*/  ISETP.GE.U32.AND P2, PT, R92, RZ, PT ;  /* 0x000000ff5c00720c */ /* 0x000fe20003f46070 */
[----:B------:R-:W-:Y:S01]  /*cec0*/  FADD.FTZ R77, R116, -R77 ;  /* 0x8000004d744d7221 */ /* 0x000fe20000010000 */
[----:B------:R-:W-:Y:S01]  /*ced0*/  FADD.FTZ R83, R117, -R0 ;  /* 0x8000000075537221 */ /* 0x000fe20000010000 */
[-CC-:B------:R-:W-:Y:S01]  /*cee0*/  FFMA.FTZ R102, R102, R118.reuse, R119.reuse ;  /* 0x0000007666667223 */ /* 0x180fe20000010077 */
[-CC-:B------:R-:W-:Y:S01]  /*cef0*/  FFMA.FTZ R78, R101, R118.reuse, R119.reuse ;  /* 0x00000076654e7223 */ /* 0x180fe20000010077 */
[C---:B------:R-:W-:Y:S01]  /*cf00*/  FMUL.FTZ R82, R208.reuse, R77 ;  /* 0x0000004dd0527220 */ /* 0x040fe20000410000 */
[----:B------:R-:W-:Y:S01]  /*cf10*/  FMUL.FTZ R83, R208, R83 ;  /* 0x00000053d0537220 */ /* 0x000fe20000410000 */
[-CC-:B------:R-:W-:Y:S01]  /*cf20*/  FFMA.FTZ R79, R100, R118.reuse, R119.reuse ;  /* 0x00000076644f7223 */ /* 0x180fe20000010077 */
[-C--:B------:R-:W-:Y:S01]  /*cf30*/  FFMA.FTZ R81, R104, R118.reuse, R119 ;  /* 0x0000007668517223 */ /* 0x080fe20000010077 */
[----:B------:R-:W-:Y:S01]  /*cf40*/  FADD.FTZ R103, R108, -R103 ;  /* 0x800000676c677221 */ /* 0x000fe20000010000 */
[----:B------:R-:W-:Y:S01]  /*cf50*/  FMUL.FTZ R77, R82, UR6 ;  /* 0x00000006524d7c20 */ /* 0x000fe20008410000 */
[----:B------:R-:W-:Y:S01]  /*cf60*/  FFMA.FTZ R118, R105, R118, R119 ;  /* 0x0000007669767223 */ /* 0x000fe20000010077 */
[----:B------:R-:W-:Y:S01]  /*cf70*/  LOP3.LUT P4, RZ, R93, 0xff0000, RZ, 0xc0, !PT ;  /* 0x00ff00005dff7812 */ /* 0x000fe2000788c0ff */
[----:B------:R-:W-:Y:S01]  /*cf80*/  FMUL.FTZ R80, R83, UR6 ;  /* 0x0000000653507c20 */ /* 0x000fe20008410000 */
[----:B------:R-:W-:Y:S01]  /*cf90*/  ISETP.GE.U32.AND.EX P2, PT, R93, 0x1000000, PT, P2 ;  /* 0x010000005d00780c */ /* 0x000fe20003f46120 */
[----:B------:R-:W-:Y:S01]  /*cfa0*/  FMUL.FTZ R76, R208, R103 ;  /* 0x00000067d04c7220 */ /* 0x000fe20000410000 */
[----:B------:R-:W-:Y:S01]  /*cfb0*/  FADD.FTZ R81, R110, -R81 ;  /* 0x800000516e517221 */ /* 0x000fe20000010000 */
[----:B------:R-:W-:Y:S01]  /*cfc0*/  FSEL R96, R77, RZ, P4 ;  /* 0x000000ff4d607208 */ /* 0x000fe20002000000 */
[----:B------:R-:W-:Y:S01]  /*cfd0*/  FADD.FTZ R113, R113, -R118 ;  /* 0x8000007671717221 */ /* 0x000fe20000010000 */
[----:B------:R-:W-:Y:S01]  /*cfe0*/  FADD.FTZ R77, R111, -R102 ;  /* 0x800000666f4d7221 */ /* 0x000fe20000010000 */
[----:B------:R-:W-:Y:S01]  /*cff0*/  FADD.FTZ R109, R109, -R78 ;  /* 0x8000004e6d6d7221 */ /* 0x000fe20000010000 */
[----:B------:R-:W-:Y:S01]  /*d000*/  FADD.FTZ R79, R112, -R79 ;  /* 0x8000004f704f7221 */ /* 0x000fe20000010000 */
[----:B------:R-:W-:Y:S01]  /*d010*/  FSEL R97, R80, RZ, P2 ;  /* 0x000000ff50617208 */ /* 0x000fe20001000000 */
[----:B------:R-:W-:Y:S01]  /*d020*/  FMUL.FTZ R0, R76, UR6 ;  /* 0x000000064c007c20 */ /* 0x000fe20008410000 */
[----:B------:R-:W-:Y:S01]  /*d030*/  FMUL.FTZ R80, R208, R81 ;  /* 0x00000051d0507220 */ /* 0x000fe20000410000 */
[----:B------:R-:W-:Y:S01]  /*d040*/  LOP3.LUT P5, RZ, R92, 0xff, RZ, 0xc0, !PT ;  /* 0x000000ff5cff7812 */ /* 0x000fe200078ac0ff */
[C---:B------:R-:W-:Y:S01]  /*d050*/  FMUL.FTZ R81, R208.reuse, R113 ;  /* 0x00000071d0517220 */ /* 0x040fe20000410000 */
[C---:B------:R-:W-:Y:S01]  /*d060*/  FMUL.FTZ R77, R208.reuse, R77 ;  /* 0x0000004dd04d7220 */ /* 0x040fe20000410000 */
[C---:B------:R-:W-:Y:S01]  /*d070*/  FMUL.FTZ R78, R208.reuse, R109 ;  /* 0x0000006dd04e7220 */ /* 0x040fe20000410000 */
[----:B------:R-:W-:Y:S01]  /*d080*/  FMUL.FTZ R79, R208, R79 ;  /* 0x0000004fd04f7220 */ /* 0x000fe20000410000 */
        /* <DEDUP_REMOVED lines=21> */
.L_x_2490:
        /* <DEDUP_REMOVED lines=53> */
.L_x_2486:
        /* <DEDUP_REMOVED lines=14> */
.L_x_2449:
        /* <DEDUP_REMOVED lines=74> */
[----:B------:R-:W-:-:S07]  /*dab0*/  MOV R67, R181 ;  /* 0x000000b500437202 */ /* 0x000fce0000000f00 */
.L_x_2448:
[----:B------:R-:W-:Y:S05]  /*dac0*/  BSYNC B0 ;  /* 0x0000000000007941 */ /* 0x000fea0003800000 */
.L_x_2447:
[----:B0-----:R-:W0:Y:S01]  /*dad0*/  S2R R78, SR_TID.X ;  /* 0x00000000004e7919 */ /* 0x001e220000002100 */
        /* <DEDUP_REMOVED lines=102> */
[----:B------:R0:W-:Y:S01]  /*e140*/  STS.128 [R0+0x400], R4 ;  /* 0x0004000400007388 */ /* 0x0001e20000000c00 */
[----:B--2---:R-:W-:-:S03]  /*e150*/  FADD.FTZ R75, R40, R75 ;  /* 0x0000004b284b7221 */ /* 0x004fc60000010000 */
[----:B------:R-:W-:Y:S01]  /*e160*/  STS.128 [R0+0x410], R8 ;  /* 0x0004100800007388 */ /* 0x000fe20000000c00 */
[----:B---3--:R-:W-:-:S03]  /*e170*/  FADD.FTZ R41, R41, R74 ;  /* 0x0000004a29297221 */ /* 0x008fc60000010000 */
[----:B------:R-:W-:Y:S04]  /*e180*/  STS.128 [R0+0x800], R12 ;  /* 0x0008000c00007388 */ /* 0x000fe80000000c00 */
[----:B------:R-:W-:Y:S04]  /*e190*/  STS.128 [R0+0x810], R16 ;  /* 0x0008101000007388 */ /* 0x000fe80000000c00 */
[----:B------:R-:W-:Y:S01]  /*e1a0*/  STS.128 [R0+0xc00], R20 ;  /* 0x000c001400007388 */ /* 0x000fe20000000c00 */
[----:B0-----:R-:W-:-:S03]  /*e1b0*/  FADD.FTZ R7, R3, R72 ;  /* 0x0000004803077221 */ /* 0x001fc60000010000 */
[----:B------:R-:W-:Y:S04]  /*e1c0*/  STS.128 [R0+0xc10], R24 ;  /* 0x000c101800007388 */ /* 0x000fe80000000c00 */
[----:B------:R-:W-:Y:S04]  /*e1d0*/  STS.128 [R0+0x1000], R28 ;  /* 0x0010001c00007388 */ /* 0x000fe80000000c00 */
[----:B------:R0:W-:Y:S01]  /*e1e0*/  STS.128 [R0+0x1010], R32 ;  /* 0x0010102000007388 */ /* 0x0001e20000000c00 */
[----:B------:R-:W-:Y:S08]  /*e1f0*/  BAR.SYNC.DEFER_BLOCKING 0x0 ;  /* 0x0000000000007b1d */ /* 0x000ff00000010000 */
[----:B0-----:R-:W0:Y:S01]  /*e200*/  LDC R0, c[0x0][0x388] ;  /* 0x0000e200ff007b82 */ /* 0x001e220000000800 */
[----:B------:R-:W1:Y:S04]  /*e210*/  LDS R4, [R76+0x200] ;  /* 0x000200004c047984 */ /* 0x000e680000000800 */
[----:B------:R-:W2:Y:S04]  /*e220*/  LDS R11, [R76+0x1600] ;  /* 0x001600004c0b7984 */ /* 0x000ea80000000800 */
[----:B------:R-:W3:Y:S04]  /*e230*/  LDS R13, [R76+0x2a00] ;  /* 0x002a00004c0d7984 */ /* 0x000ee80000000800 */
[----:B------:R-:W4:Y:S01]  /*e240*/  LDS R5, [R76+0x400] ;  /* 0x000400004c057984 */ /* 0x000f220000000800 */
[----:B0-----:R-:W-:-:S03]  /*e250*/  IMAD R3, R0, UR4, RZ ;  /* 0x0000000400037c24 */ /* 0x001fc6000f8e02ff */
[----:B------:R-:W0:Y:S04]  /*e260*/  LDS R6, [R76+0x1800] ;  /* 0x001800004c067984 */ /* 0x000e280000000800 */
[----:B------:R-:W5:Y:S04]  /*e270*/  LDS R36, [R76] ;  /* 0x000000004c247984 */ /* 0x000f680000000800 */
[----:B------:R-:W5:Y:S04]  /*e280*/  LDS R10, [R76+0x2c00] ;  /* 0x002c00004c0a7984 */ /* 0x000f680000000800 */
[----:B------:R-:W5:Y:S04]  /*e290*/  LDS R9, [R76+0x1400] ;  /* 0x001400004c097984 */ /* 0x000f680000000800 */
[----:B------:R-:W5:Y:S04]  /*e2a0*/  LDS R17, [R76+0x3e00] ;  /* 0x003e00004c117984 */ /* 0x000f680000000800 */
[----:B------:R-:W5:Y:S04]  /*e2b0*/  LDS R8, [R76+0x2800] ;  /* 0x002800004c087984 */ /* 0x000f680000000800 */
[----:B------:R-:W5:Y:S01]  /*e2c0*/  LDS R15, [R76+0x3c00] ;  /* 0x003c00004c0f7984 */ /* 0x000f620000000800 */
        /* <DEDUP_REMOVED lines=8> */
[----:B0-----:R-:W-:Y:S01]  /*e350*/  FADD.FTZ R5, R5, R6 ;  /* 0x0000000605057221 */ /* 0x001fe20000010000 */
[----:B-----5:R-:W-:Y:S02]  /*e360*/  FADD.FTZ R36, RZ, R36 ;  /* 0x00000024ff247221 */ /* 0x020fe40000010000 */
[----:B------:R-:W0:Y:S01]  /*e370*/  LDS R6, [R76+0x800] ;  /* 0x000800004c067984 */ /* 0x000e220000000800 */
[----:B------:R-:W-:Y:S01]  /*e380*/  FADD.FTZ R5, R5, R10 ;  /* 0x0000000a05057221 */ /* 0x000fe20000010000 */
[----:B------:R-:W-:Y:S02]  /*e390*/  IADD3 R10, P0, PT, R3, R78, RZ ;  /* 0x0000004e030a7210 */ /* 0x000fe40007f1e0ff */
[----:B------:R-:W-:Y:S01]  /*e3a0*/  LDS R25, [R76+0x3000] ;  /* 0x003000004c197984 */ /* 0x000fe20000000800 */
[----:B------:R-:W-:Y:S01]  /*e3b0*/  FADD.FTZ R9, R36, R9 ;  /* 0x0000000924097221 */ /* 0x000fe20000010000 */
[----:B------:R-:W-:-:S02]  /*e3c0*/  IADD3.X R3, PT, PT, RZ, RZ, RZ, P0, !PT ;  /* 0x000000ffff037210 */ /* 0x000fc400007fe4ff */
[----:B------:R-:W-:Y:S01]  /*e3d0*/  LDS R14, [R76+0x2000] ;  /* 0x002000004c0e7984 */ /* 0x000fe20000000800 */
[----:B------:R-:W-:Y:S01]  /*e3e0*/  FADD.FTZ R35, R4, R17 ;  /* 0x0000001104237221 */ /* 0x000fe20000010000 */
[C---:B------:R-:W-:Y:S02]  /*e3f0*/  SHF.L.U32 R4, R10.reuse, 0x2, RZ ;  /* 0x000000020a047819 */ /* 0x040fe400000006ff */
[----:B------:R-:W-:Y:S01]  /*e400*/  LDS R17, [R76+0x1e00] ;  /* 0x001e00004c117984 */ /* 0x000fe20000000800 */
[----:B------:R-:W-:Y:S01]  /*e410*/  SHF.L.U64.HI R10, R10, 0x2, R3 ;  /* 0x000000020a0a7819 */ /* 0x000fe20000010203 */
[----:B------:R-:W-:Y:S01]  /*e420*/  FADD.FTZ R8, R9, R8 ;  /* 0x0000000809087221 */ /* 0x000fe20000010000 */
[C---:B------:R-:W-:Y:S01]  /*e430*/  IADD3 R2, P0, PT, R4.reuse, UR18, RZ ;  /* 0x0000001204027c10 */ /* 0x040fe2000ff1e0ff */
[----:B------:R-:W5:Y:S01]  /*e440*/  LDS R9, [R76+0xc00] ;  /* 0x000c00004c097984 */ /* 0x000f620000000800 */
[----:B------:R-:W-:Y:S01]  /*e450*/  IADD3 R4, P1, PT, R4, UR16, RZ ;  /* 0x0000001004047c10 */ /* 0x000fe2000ff3e0ff */
[----:B------:R-:W-:Y:S01]  /*e460*/  FADD.FTZ R33, R8, R15 ;  /* 0x0000000f08217221 */ /* 0x000fe20000010000 */
[C---:B------:R-:W-:Y:S01]  /*e470*/  IADD3.X R3, PT, PT, R10.reuse, UR19, RZ, P0, !PT ;  /* 0x000000130a037c10 */ /* 0x040fe200087fe4ff */
[----:B------:R-:W5:Y:S01]  /*e480*/  LDS R8, [R76+0xa00] ;  /* 0x000a00004c087984 */ /* 0x000f620000000800 */
[----:B-1----:R-:W-:Y:S01]  /*e490*/  FADD.FTZ R37, R5, R12 ;  /* 0x0000000c05257221 */ /* 0x002fe20000010000 */
[----:B------:R-:W-:-:S02]  /*e4a0*/  IADD3.X R5, PT, PT, R10, UR17, RZ, P1, !PT ;  /* 0x000000110a057c10 */ /* 0x000fc40008ffe4ff */
[----:B------:R-:W1:Y:S01]  /*e4b0*/  LDS R15, [R76+0x1c00] ;  /* 0x001c00004c0f7984 */ /* 0x000e620000000800 */
[----:B--2---:R-:W-:-:S03]  /*e4c0*/  FADD.FTZ R0, RZ, R0 ;  /* 0x00000000ff007221 */ /* 0x004fc60000010000 */
[----:B------:R-:W2:Y:S01]  /*e4d0*/  LDS R10, [R76+0xe00] ;  /* 0x000e00004c0a7984 */ /* 0x000ea20000000800 */
[----:B---3--:R-:W-:-:S03]  /*e4e0*/  FADD.FTZ R0, R0, R13 ;  /* 0x0000000d00007221 */ /* 0x008fc60000010000 */
[----:B------:R-:W3:Y:S01]  /*e4f0*/  LDS R11, [R76+0x1000] ;  /* 0x001000004c0b7984 */ /* 0x000ee20000000800 */
[----:B----4-:R-:W-:-:S03]  /*e500*/  FADD.FTZ R0, R0, R23 ;  /* 0x0000001700007221 */ /* 0x010fc60000010000 */
[----:B------:R-:W4:Y:S01]  /*e510*/  LDS R39, [R76+0x4200] ;  /* 0x004200004c277984 */ /* 0x000f220000000800 */
[----:B0-----:R-:W-:-:S03]  /*e520*/  FADD.FTZ R6, RZ, R6 ;  /* 0x00000006ff067221 */ /* 0x001fc60000010000 */
[----:B------:R-:W0:Y:S04]  /*e530*/  LDS R27, [R76+0x3200] ;  /* 0x003200004c1b7984 */ /* 0x000e280000000800 */
[----:B------:R-:W0:Y:S04]  /*e540*/  LDS R19, [R76+0x2200] ;  /* 0x002200004c137984 */ /* 0x000e280000000800 */
[----:B------:R-:W0:Y:S04]  /*e550*/  LDS R12, [R76+0x1200] ;  /* 0x001200004c0c7984 */ /* 0x000e280000000800 */
[----:B------:R-:W0:Y:S04]  /*e560*/  LDS R45, [R76+0x4400] ;  /* 0x004400004c2d7984 */ /* 0x000e280000000800 */
[----:B------:R-:W0:Y:S01]  /*e570*/  LDS R18, [R76+0x3400] ;  /* 0x003400004c127984 */ /* 0x000e220000000800 */
[----:B-----5:R-:W-:-:S03]  /*e580*/  FADD.FTZ R9, RZ, R9 ;  /* 0x00000009ff097221 */ /* 0x020fc60000010000 */
[----:B------:R-:W5:Y:S01]  /*e590*/  LDS R16, [R76+0x2400] ;  /* 0x002400004c107984 */ /* 0x000f620000000800 */
[----:B------:R-:W-:Y:S01]  /*e5a0*/  FADD.FTZ R8, RZ, R8 ;  /* 0x00000008ff087221 */ /* 0x000fe20000010000 */
[----:B------:R-:W-:Y:S02]  /*e5b0*/  FADD.FTZ R9, R9, R14 ;  /* 0x0000000e09097221 */ /* 0x000fe40000010000 */
[----:B------:R-:W5:Y:S01]  /*e5c0*/  LDS R47, [R76+0x4600] ;  /* 0x004600004c2f7984 */ /* 0x000f620000000800 */
[----:B-1----:R-:W-:Y:S01]  /*e5d0*/  FADD.FTZ R6, R6, R15 ;  /* 0x0000000f06067221 */ /* 0x002fe20000010000 */
[----:B------:R-:W-:Y:S02]  /*e5e0*/  FADD.FTZ R8, R8, R17 ;  /* 0x0000001108087221 */ /* 0x000fe40000010000 */
[----:B------:R-:W1:Y:S01]  /*e5f0*/  LDS R29, [R76+0x3600] ;  /* 0x003600004c1d7984 */ /* 0x000e620000000800 */
[----:B--2---:R-:W-:Y:S01]  /*e600*/  FADD.FTZ R10, RZ, R10 ;  /* 0x0000000aff0a7221 */ /* 0x004fe20000010000 */
[----:B------:R-:W-:-:S02]  /*e610*/  FADD.FTZ R6, R6, R25 ;  /* 0x0000001906067221 */ /* 0x000fc40000010000 */
[----:B------:R-:W2:Y:S01]  /*e620*/  LDS R21, [R76+0x2600] ;  /* 0x002600004c157984 */ /* 0x000ea20000000800 */
[----:B---3--:R-:W-:-:S03]  /*e630*/  FADD.FTZ R11, RZ, R11 ;  /* 0x0000000bff0b7221 */ /* 0x008fc60000010000 */
[----:B------:R-:W3:Y:S01]  /*e640*/  LDS R22, [R76+0x4800] ;  /* 0x004800004c167984 */ /* 0x000ee20000000800 */
[----:B----4-:R-:W-:-:S03]  /*e650*/  FADD.FTZ R39, R0, R39 ;  /* 0x0000002700277221 */ /* 0x010fc60000010000 */
[----:B------:R-:W4:Y:S01]  /*e660*/  LDS R20, [R76+0x3800] ;  /* 0x003800004c147984 */ /* 0x000f220000000800 */
[----:B0-----:R-:W-:-:S03]  /*e670*/  FADD.FTZ R8, R8, R27 ;  /* 0x0000001b08087221 */ /* 0x001fc60000010000 */
        /* <DEDUP_REMOVED lines=19> */
[----:B----4-:R-:W-:-:S03]  /*e7b0*/  FADD.FTZ R11, R11, R20 ;  /* 0x000000140b0b7221 */ /* 0x010fc60000010000 */
        /* <DEDUP_REMOVED lines=19> */
.L_x_2450:
        /* <DEDUP_REMOVED lines=8> */
.L_x_2493:
[----:B------:R-:W-:Y:S05]  /*e970*/  BSYNC B2 ;  /* 0x0000000000027941 */ /* 0x000fea0003800000 */
.L_x_2492:
        /* <DEDUP_REMOVED lines=8> */
.L_x_2494:
[----:B------:R-:W-:Y:S01]  /*ea00*/  MOV R240, R114 ;  /* 0x0000007200f07202 */ /* 0x000fe20000000f00 */
[----:B------:R-:W-:Y:S02]  /*ea10*/  HFMA2 R238, -RZ, RZ, 0, 1.1920928955078125e-07 ;  /* 0x00000002ffee7431 */ /* 0x000fe400000001ff */
[----:B------:R-:W-:-:S07]  /*ea20*/  FADD.FTZ R115, R115, R242 ;  /* 0x000000f273737221 */ /* 0x000fce0000010000 */
[----:B------:R-:W-:Y:S05]  /*ea30*/  WARPSYNC.COLLECTIVE R119, `(.L_x_2495) ;  /* 0x0000000077087348 */ /* 0x000fea0003c00000 */
[----:B------:R0:W1:Y:S02]  /*ea40*/  SHFL.BFLY P4, R242, R240, R238, R236 ;  /* 0x0c0000eef0f27389 */ /* 0x00006400000800ec */
[----:B01----:R-:W-:Y:S05]  /*ea50*/  ENDCOLLECTIVE ;  /* 0x000000000000791b */ /* 0x003fea0003800000 */
.L_x_2495:
[----:B------:R-:W-:Y:S01]  /*ea60*/  MOV R240, R115 ;  /* 0x0000007300f07202 */ /* 0x000fe20000000f00 */
[----:B------:R-:W-:-:S07]  /*ea70*/  FADD.FTZ R114, R114, R242 ;  /* 0x000000f272727221 */ /* 0x000fce0000010000 */
[----:B------:R-:W-:Y:S05]  /*ea80*/  WARPSYNC.COLLECTIVE R119, `(.L_x_2496) ;  /* 0x0000000077087348 */ /* 0x000fea0003c00000 */
[----:B------:R0:W1:Y:S02]  /*ea90*/  SHFL.BFLY P4, R242, R240, R238, R236 ;  /* 0x0c0000eef0f27389 */ /* 0x00006400000800ec */
[----:B01----:R-:W-:Y:S05]  /*eaa0*/  ENDCOLLECTIVE ;  /* 0x000000000000791b */ /* 0x003fea0003800000 */
.L_x_2496:
[----:B------:R-:W-:Y:S01]  /*eab0*/  MOV R240, R114 ;  /* 0x0000007200f07202 */ /* 0x000fe20000000f00 */
[----:B------:R-:W-:Y:S02]  /*eac0*/  HFMA2 R238, -RZ, RZ, 0, 2.384185791015625e-07 ;  /* 0x00000004ffee7431 */ /* 0x000fe400000001ff */
[----:B------:R-:W-:-:S07]  /*ead0*/  FADD.FTZ R115, R115, R242 ;  /* 0x000000f273737221 */ /* 0x000fce0000010000 */
[----:B------:R-:W-:Y:S05]  /*eae0*/  WARPSYNC.COLLECTIVE R119, `(.L_x_2497) ;  /* 0x0000000077087348 */ /* 0x000fea0003c00000 */
[----:B------:R0:W1:Y:S02]  /*eaf0*/  SHFL.BFLY P4, R242, R240, R238, R236 ;  /* 0x0c0000eef0f27389 */ /* 0x00006400000800ec */
[----:B01----:R-:W-:Y:S05]  /*eb00*/  ENDCOLLECTIVE ;  /* 0x000000000000791b */ /* 0x003fea0003800000 */
.L_x_2497:
[----:B------:R-:W-:Y:S01]  /*eb10*/  MOV R240, R115 ;  /* 0x0000007300f07202 */ /* 0x000fe20000000f00 */
[----:B------:R-:W-:-:S07]  /*eb20*/  FADD.FTZ R114, R114, R242 ;  /* 0x000000f272727221 */ /* 0x000fce0000010000 */
[----:B------:R-:W-:Y:S05]  /*eb30*/  WARPSYNC.COLLECTIVE R119, `(.L_x_2498) ;  /* 0x0000000077087348 */ /* 0x000fea0003c00000 */
[----:B------:R0:W1:Y:S02]  /*eb40*/  SHFL.BFLY P4, R242, R240, R238, R236 ;  /* 0x0c0000eef0f27389 */ /* 0x00006400000800ec */
[----:B01----:R-:W-:Y:S05]  /*eb50*/  ENDCOLLECTIVE ;  /* 0x000000000000791b */ /* 0x003fea0003800000 */
.L_x_2498:
[----:B------:R-:W-:Y:S01]  /*eb60*/  MOV R240, R114 ;  /* 0x0000007200f07202 */ /* 0x000fe20000000f00 */
[----:B------:R-:W-:Y:S02]  /*eb70*/  HFMA2 R238, -RZ, RZ, 0, 4.76837158203125e-07 ;  /* 0x00000008ffee7431 */ /* 0x000fe400000001ff */
[----:B------:R-:W-:-:S07]  /*eb80*/  FADD.FTZ R115, R115, R242 ;  /* 0x000000f273737221 */ /* 0x000fce0000010000 */
[----:B------:R-:W-:Y:S05]  /*eb90*/  WARPSYNC.COLLECTIVE R119, `(.L_x_2499) ;  /* 0x0000000077087348 */ /* 0x000fea0003c00000 */
[----:B------:R0:W1:Y:S02]  /*eba0*/  SHFL.BFLY P4, R242, R240, R238, R236 ;  /* 0x0c0000eef0f27389 */ /* 0x00006400000800ec */
[----:B01----:R-:W-:Y:S05]  /*ebb0*/  ENDCOLLECTIVE ;  /* 0x000000000000791b */ /* 0x003fea0003800000 */
.L_x_2499:
[----:B------:R-:W-:Y:S01]  /*ebc0*/  MOV R240, R115 ;  /* 0x0000007300f07202 */ /* 0x000fe20000000f00 */
[----:B------:R-:W-:-:S07]  /*ebd0*/  FADD.FTZ R114, R114, R242 ;  /* 0x000000f272727221 */ /* 0x000fce0000010000 */
[----:B------:R-:W-:Y:S05]  /*ebe0*/  WARPSYNC.COLLECTIVE R119, `(.L_x_2500) ;  /* 0x0000000077087348 */ /* 0x000fea0003c00000 */
[----:B------:R0:W1:Y:S02]  /*ebf0*/  SHFL.BFLY P4, R242, R240, R238, R236 ;  /* 0x0c0000eef0f27389 */ /* 0x00006400000800ec */
[----:B01----:R-:W-:Y:S05]  /*ec00*/  ENDCOLLECTIVE ;  /* 0x000000000000791b */ /* 0x003fea0003800000 */
.L_x_2500:
[----:B------:R-:W-:Y:S01]  /*ec10*/  MOV R240, R114 ;  /* 0x0000007200f07202 */ /* 0x000fe20000000f00 */
[----:B------:R-:W-:Y:S02]  /*ec20*/  HFMA2 R238, -RZ, RZ, 0, 9.5367431640625e-07 ;  /* 0x00000010ffee7431 */ /* 0x000fe400000001ff */
[----:B------:R-:W-:-:S07]  /*ec30*/  FADD.FTZ R115, R115, R242 ;  /* 0x000000f273737221 */ /* 0x000fce0000010000 */
[----:B------:R-:W-:Y:S05]  /*ec40*/  WARPSYNC.COLLECTIVE R119, `(.L_x_2501) ;  /* 0x0000000077087348 */ /* 0x000fea0003c00000 */
[----:B------:R0:W1:Y:S02]  /*ec50*/  SHFL.BFLY P4, R242, R240, R238, R236 ;  /* 0x0c0000eef0f27389 */ /* 0x00006400000800ec */
[----:B01----:R-:W-:Y:S05]  /*ec60*/  ENDCOLLECTIVE ;  /* 0x000000000000791b */ /* 0x003fea0003800000 */
.L_x_2501:
[----:B------:R-:W-:Y:S02]  /*ec70*/  MOV R240, R115 ;  /* 0x0000007300f07202 */ /* 0x000fe40000000f00 */
[----:B------:R-:W-:-:S07]  /*ec80*/  MOV R118, R242 ;  /* 0x000000f200767202 */ /* 0x000fce0000000f00 */
[----:B------:R-:W-:Y:S05]  /*ec90*/  WARPSYNC.COLLECTIVE R119, `(.L_x_2502) ;  /* 0x0000000077087348 */ /* 0x000fea0003c00000 */
[----:B------:R0:W1:Y:S02]  /*eca0*/  SHFL.BFLY P4, R242, R240, R238, R236 ;  /* 0x0c0000eef0f27389 */ /* 0x00006400000800ec */
[----:B01----:R-:W-:Y:S05]  /*ecb0*/  ENDCOLLECTIVE ;  /* 0x000000000000791b */ /* 0x003fea0003800000 */
.L_x_2502:
[----:B------:R-:W-:Y:S01]  /*ecc0*/  MOV R119, R242 ;  /* 0x000000f200777202 */ /* 0x000fe20000000f00 */
[----:B------:R-:W-:Y:S06]  /*ecd0*/  BRA `(.L_x_2503) ;  /* 0xffffff40004c7947 */ /* 0x000fec000383ffff */
.L_x_2504:
        /* <DEDUP_REMOVED lines=10> */
.L_x_7113:


//--------------------- .text._ZN10layer_norm31ln_parallel_residual_bwd_kernelINS_13Kernel_traitsIf13__nv_bfloat16fS2_fjLj1280ELj1ELj4ELj1ELj16ENS_18Kernel_traits_baseILj1280EfS2_fS2_fjLj128EEEEELb0ELb0ELb0EEEvNS_9BwdParamsE --------------------------
	.section	.text._ZN10layer_norm31ln_parallel_residual_bwd_kernelINS_13Kernel_traitsIf13__nv_bfloat16fS2_fjLj1280ELj1ELj4ELj1ELj16ENS_18Kernel_traits_baseILj1280EfS2_fS2_fjLj128EEEEELb0ELb0ELb0EEEvNS_9BwdParamsE,"ax",@progbits
	.align	128
        .global         _ZN10layer_norm31ln_parallel_residual_bwd_kernelINS_13Kernel_traitsIf13__nv_bfloat16fS2_fjLj1280ELj1ELj4ELj1ELj16ENS_18Kernel_traits_baseILj1280EfS2_fS2_fjLj128EEEEELb0ELb0ELb0EEEvNS_9BwdParamsE
        .type           _ZN10layer_norm31ln_parallel_residual_bwd_kernelINS_13Kernel_traitsIf13__nv_bfloat16fS2_fjLj1280ELj1ELj4ELj1ELj16ENS_18Kernel_traits_baseILj1280EfS2_fS2_fjLj128EEEEELb0ELb0ELb0EEEvNS_9BwdParamsE,@function
        .size           _ZN10layer_norm31ln_parallel_residual_bwd_kernelINS_13Kernel_traitsIf13__nv_bfloat16fS2_fjLj1280ELj1ELj4ELj1ELj16ENS_18Kernel_traits_baseILj1280EfS2_fS2_fjLj128EEEEELb0ELb0ELb0EEEvNS_9BwdParamsE,(.L_x_7114 - _ZN10layer_norm31ln_parallel_residual_bwd_kernelINS_13Kernel_traitsIf13__nv_bfloat16fS2_fjLj1280ELj1ELj4ELj1ELj16ENS_18Kernel_traits_baseILj1280EfS2_fS2_fjLj128EEEEELb0ELb0ELb0EEEvNS_9BwdParamsE)
        .other          _ZN10layer_norm31ln_parallel_residual_bwd_kernelINS_13Kernel_traitsIf13__nv_bfloat16fS2_fjLj1280ELj1ELj4ELj1ELj16ENS_18Kernel_traits_baseILj1280EfS2_fS2_fjLj128EEEEELb0ELb0ELb0EEEvNS_9BwdParamsE,@"STO_CUDA_ENTRY STV_DEFAULT"
_ZN10layer_norm31ln_parallel_residual_bwd_kernelINS_13Kernel_traitsIf13__nv_bfloat16fS2_fjLj1280ELj1ELj4ELj1ELj16ENS_18Kernel_traits_baseILj1280EfS2_fS2_fjLj128EEEEELb0ELb0ELb0EEEvNS_9BwdParamsE:
.text._ZN10layer_norm31ln_parallel_residual_bwd_kernelINS_13Kernel_traitsIf13__nv_bfloat16fS2_fjLj1280ELj1ELj4ELj1ELj16ENS_18Kernel_traits_baseILj1280EfS2_fS2_fjLj128EEEEELb0ELb0ELb0EEEvNS_9BwdParamsE:
        /* <DEDUP_REMOVED lines=114> */
[----:B------:R-:W-:Y:S01]  /*0720*/  LOP3.LUT R203, R0, UR4, RZ, 0xfc, !PT ;  /* 0x0000000400cb7c12 */ /* 0x000fe2000f8efcff */
        /* <DEDUP_REMOVED lines=13> */
[----:B------:R0:W-:Y:S04]  /*0800*/  @P0 STL.64 [R1+0x1e8], R84 ;  /* 0x0001e85401000387 */ /* 0x0001e80000100a00 */
[----:B------:R1:W-:Y:S04]  /*0810*/  @P0 STL.64 [R1+0x1f0], R86 ;  /* 0x0001f05601000387 */ /* 0x0003e80000100a00 */
        /* <DEDUP_REMOVED lines=121> */
[----:B0-----:R-:W-:Y:S02]  /*0fb0*/  CS2R R84, SRZ ;  /* 0x0000000000547805 */ /* 0x001fe4000001ff00 */
[----:B-1----:R-:W-:Y:S02]  /*0fc0*/  CS2R R86, SRZ ;  /* 0x0000000000567805 */ /* 0x002fe4000001ff00 */
        /* <DEDUP_REMOVED lines=76> */
[----:B------:R-:W-:Y:S02]  /*1490*/  PLOP3.LUT P2, PT, PT, PT, UP0, 0x80, 0x8 ;  /* 0x000000000008781c */ /* 0x000fe40003f4f008 */
[----:B------:R-:W-:Y:S02]  /*14a0*/  CS2R R66, SRZ ;  /* 0x0000000000427805 */ /* 0x000fe4000001ff00 */
[----:B------:R-:W-:Y:S01]  /*14b0*/  CS2R R60, SRZ ;  /* 0x00000000003c7805 */ /* 0x000fe2000001ff00 */
        /* <DEDUP_REMOVED lines=51> */
.L_x_2568:
[----:B------:R-:W1:Y:S02]  /*17f0*/  LDC.64 R124, c[0x0][0x3c0] ;  /* 0x0000f000ff7c7b82 */ /* 0x000e640000000a00 */
[----:B-1----:R-:W-:-:S05]  /*1800*/  IMAD.WIDE R124, R203, 0x4, R124 ;  /* 0x00000004cb7c7825 */ /* 0x002fca00078e027c */
[----:B------:R1:W2:Y:S01]  /*1810*/  LDG.E R126, desc[UR10][R124.64] ;  /* 0x0000000a7c7e7981 */ /* 0x0002a2000c1e1900 */
[----:B------:R-:W3:Y:S01]  /*1820*/  S2R R127, SR_TID.X ;  /* 0x00000000007f7919 */ /* 0x000ee20000002100 */
[----:B-1----:R-:W1:Y:S01]  /*1830*/  LDC.64 R124, c[0x0][0x3c8] ;  /* 0x0000f200ff7c7b82 */ /* 0x002e620000000a00 */
[----:B-----5:R-:W-:-:S05]  /*1840*/  MOV R2, UR24 ;  /* 0x0000001800027c02 */ /* 0x020fca0008000f00 */
[----:B------:R4:W-:Y:S02]  /*1850*/  STL [R1+0x40], R2 ;  /* 0x0000400201007387 */ /* 0x0009e40000100800 */
[C---:B----4-:R-:W-:Y:S02]  /*1860*/  IMAD R2, R203.reuse, R2, RZ ;  /* 0x00000002cb027224 */ /* 0x050fe400078e02ff */
[----:B-1----:R-:W-:-:S05]  /*1870*/  IMAD.WIDE R124, R203, 0x4, R124 ;  /* 0x00000004cb7c7825 */ /* 0x002fca00078e027c */
[----:B------:R1:W5:Y:S01]  /*1880*/  LDG.E R11, desc[UR10][R124.64] ;  /* 0x0000000a7c0b7981 */ /* 0x000362000c1e1900 */
        /* <DEDUP_REMOVED lines=15> */
[----:B------:R-:W3:Y:S01]  /*1980*/  LDL R20, [R1+0x21c] ;  /* 0x00021c0001147983 */ /* 0x000ee20000100800 */
[----:B------:R-:W-:Y:S02]  /*1990*/  ISETP.NE.U32.AND P0, PT, RZ, UR12, PT ;  /* 0x0000000cff007c0c */ /* 0x000fe4000bf05070 */
[----:B------:R-:W4:Y:S01]  /*19a0*/  LDC.64 R128, c[0x0][0x430] ;  /* 0x00010c00ff807b82 */ /* 0x000f220000000a00 */
[----:B------:R-:W3:Y:S07]  /*19b0*/  LDL.LU R202, [R1+0xf8] ;  /* 0x0000f80001ca7983 */ /* 0x000eee0000300800 */
[----:B------:R-:W0:Y:S01]  /*19c0*/  LDC.64 R124, c[0x0][0x428] ;  /* 0x00010a00ff7c7b82 */ /* 0x000e220000000a00 */
[C---:B-1----:R-:W-:Y:S01]  /*19d0*/  IMAD.WIDE.U32 R132, R2.reuse, 0x20, R132 ;  /* 0x0000002002847825 */ /* 0x042fe200078e0084 */
[----:B------:R-:W-:Y:S01]  /*19e0*/  ISETP.NE.AND.EX P0, PT, RZ, UR13, PT, P0 ;  /* 0x0000000dff007c0c */ /* 0x000fe2000bf05300 */
[----:B------:R-:W3:Y:S04]  /*19f0*/  LDL.LU R32, [R1+0x58] ;  /* 0x0000580001207983 */ /* 0x000ee80000300800 */
[----:B------:R-:W2:Y:S01]  /*1a00*/  LDG.E.128 R136, desc[UR10][R132.64] ;  /* 0x0000000a84887981 */ /* 0x000ea2000c1e1d00 */
[----:B----4-:R-:W-:-:S03]  /*1a10*/  IMAD.WIDE.U32 R128, R2, 0x10, R128 ;  /* 0x0000001002807825 */ /* 0x010fc600078e0080 */
[----:B------:R-:W4:Y:S04]  /*1a20*/  LDL R31, [R1+0x23c] ;  /* 0x00023c00011f7983 */ /* 0x000f280000100800 */
[----:B------:R-:W1:Y:S01]  /*1a30*/  @P0 LDC.64 R200, c[0x0][0x438] ;  /* 0x00010e00ffc80b82 */ /* 0x000e620000000a00 */
[----:B------:R-:W4:Y:S01]  /*1a40*/  LDL R142, [R1+0x220] ;  /* 0x00022000018e7983 */ /* 0x000f220000100800 */
[----:B0-----:R-:W-:-:S03]  /*1a50*/  IMAD.WIDE.U32 R124, R2, 0x10, R124 ;  /* 0x00000010027c7825 */ /* 0x001fc600078e007c */
[----:B------:R-:W4:Y:S04]  /*1a60*/  LDL.LU R141, [R1+0x5c] ;  /* 0x00005c00018d7983 */ /* 0x000f280000300800 */
[----:B------:R-:W3:Y:S04]  /*1a70*/  LDG.E.128 R128, desc[UR10][R128.64] ;  /* 0x0000000a80807981 */ /* 0x000ee8000c1e1d00 */
[----:B------:R-:W4:Y:S04]  /*1a80*/  LDL.LU R160, [R1+0xfc] ;  /* 0x0000fc0001a07983 */ /* 0x000f280000300800 */
[----:B------:R-:W4:Y:S04]  /*1a90*/  LDL R159, [R1+0x240] ;  /* 0x00024000019f7983 */ /* 0x000f280000100800 */
[----:B------:R-:W4:Y:S01]  /*1aa0*/  LDL R168, [R1+0x224] ;  /* 0x0002240001a87983 */ /* 0x000f220000100800 */
[----:B-1----:R-:W-:-:S03]  /*1ab0*/  @P0 IMAD.WIDE.U32 R200, R2, 0x20, R200 ;  /* 0x0000002002c80825 */ /* 0x002fc600078e00c8 */
[----:B------:R-:W4:Y:S04]  /*1ac0*/  LDL.LU R167, [R1+0x100] ;  /* 0x0001000001a77983 */ /* 0x000f280000300800 */
[----:B------:R-:W4:Y:S04]  /*1ad0*/  LDG.E.128 R124, desc[UR10][R124.64] ;  /* 0x0000000a7c7c7981 */ /* 0x000f28000c1e1d00 */
[----:B------:R-:W4:Y:S04]  /*1ae0*/  LDL.LU R173, [R1+0x60] ;  /* 0x0000600001ad7983 */ /* 0x000f280000300800 */
[----:B------:R-:W4:Y:S04]  /*1af0*/  LDL R174, [R1+0x244] ;  /* 0x0002440001ae7983 */ /* 0x000f280000100800 */
[----:B------:R-:W5:Y:S04]  /*1b00*/  @P0 LDG.E.128 R52, desc[UR10][R200.64] ;  /* 0x0000000ac8340981 */ /* 0x000f68000c1e1d00 */
[----:B------:R0:W5:Y:S04]  /*1b10*/  @P0 LDG.E.128 R48, desc[UR10][R200.64+0x10] ;  /* 0x0000100ac8300981 */ /* 0x000168000c1e1d00 */
[----:B------:R-:W4:Y:S04]  /*1b20*/  LDG.E.128 R132, desc[UR10][R132.64+0x10] ;  /* 0x0000100a84847981 */ /* 0x000f28000c1e1d00 */
[----:B------:R-:W0:Y:S04]  /*1b30*/  LDL.LU R200, [R1+0xf4] ;  /* 0x0000f40001c87983 */ /* 0x000e280000300800 */
[----:B------:R-:W4:Y:S01]  /*1b40*/  LDL R201, [R1+0x238] ;  /* 0x0002380001c97983 */ /* 0x000f220000100800 */
[----:B--2---:R-:W-:-:S03]  /*1b50*/  FADD.FTZ R0, -R183, R136 ;  /* 0x00000088b7007221 */ /* 0x004fc60000010100 */
[----:B------:R-:W2:Y:S01]  /*1b60*/  LDL.LU R136, [R1+0x54] ;  /* 0x0000540001887983 */ /* 0x000ea20000300800 */
[----:B-----5:R-:W-:Y:S01]  /*1b70*/  FMUL.FTZ R0, R11, R0 ;  /* 0x000000000b007220 */ /* 0x020fe20000410000 */
[C---:B---3--:R-:W-:Y:S02]  /*1b80*/  SHF.L.U32 R10, R128.reuse, 0x10, RZ ;  /* 0x00000010800a7819 */ /* 0x048fe400000006ff */
[----:B------:R-:W-:-:S03]  /*1b90*/  PRMT R19, R128, 0x7632, R19 ;  /* 0x0000763280137816 */ /* 0x000fc60000000013 */
[-C--:B------:R-:W-:Y:S01]  /*1ba0*/  FMUL.FTZ R12, R12, R10.reuse ;  /* 0x0000000a0c0c7220 */ /* 0x080fe20000410000 */
[----:B------:R-:W-:Y:S01]  /*1bb0*/  FADD.FTZ R188, R188, R10 ;  /* 0x0000000abcbc7221 */ /* 0x000fe20000010000 */
[----:B------:R-:W-:Y:S01]  /*1bc0*/  FFMA.FTZ R232, R0, R10, R232 ;  /* 0x0000000a00e87223 */ /* 0x000fe200000100e8 */
[----:B------:R-:W-:Y:S02]  /*1bd0*/  SHF.L.U32 R19, R19, 0x10, RZ ;  /* 0x0000001013137819 */ /* 0x000fe400000006ff */
[C---:B----4-:R-:W-:Y:S02]  /*1be0*/  SHF.L.U32 R9, R124.reuse, 0x10, RZ ;  /* 0x000000107c097819 */ /* 0x050fe400000006ff */
[----:B------:R-:W-:Y:S01]  /*1bf0*/  PRMT R10, R124, 0x7632, R10 ;  /* 0x000076327c0a7816 */ /* 0x000fe2000000000a */
[----:B------:R-:W-:-:S03]  /*1c00*/  FMUL.FTZ R20, R20, R19 ;  /* 0x0000001314147220 */ /* 0x000fc60000410000 */
[----:B------:R-:W-:Y:S01]  /*1c10*/  SHF.L.U32 R10, R10, 0x10, RZ ;  /* 0x000000100a0a7819 */ /* 0x000fe200000006ff */
[----:B------:R-:W-:-:S04]  /*1c20*/  FADD.FTZ R189, R189, R19 ;  /* 0x00000013bdbd7221 */ /* 0x000fc80000010000 */
[----:B------:R-:W-:Y:S01]  /*1c30*/  FADD.FTZ R32, R32, R10 ;  /* 0x0000000a20207221 */ /* 0x000fe20000010000 */
[----:B0-----:R-:W-:Y:S01]  /*1c40*/  FFMA.FTZ R200, R0, R9, R200 ;  /* 0x0000000900c87223 */ /* 0x001fe200000100c8 */
[----:B------:R-:W-:-:S04]  /*1c50*/  PRMT R124, R129, 0x7632, R124 ;  /* 0x00007632817c7816 */ /* 0x000fc8000000007c */
[----:B------:R-:W-:Y:S01]  /*1c60*/  SHF.L.U32 R124, R124, 0x10, RZ ;  /* 0x000000107c7c7819 */ /* 0x000fe200000006ff */
[----:B------:R-:W-:Y:S01]  /*1c70*/  FADD.FTZ R128, -R183, R132 ;  /* 0x00000084b7807221 */ /* 0x000fe20000010100 */
[----:B--2---:R-:W-:Y:S01]  /*1c80*/  FADD.FTZ R136, R136, R9 ;  /* 0x0000000988887221 */ /* 0x004fe20000010000 */
[----:B------:R-:W-:Y:S01]  /*1c90*/  FFMA.FTZ R9, R201, R9, R12 ;  /* 0x00000009c9097223 */ /* 0x000fe2000001000c */
[----:B------:R-:W-:-:S04]  /*1ca0*/  FADD.FTZ R12, -R183, R137 ;  /* 0x00000089b70c7221 */ /* 0x000fc80000010100 */
[----:B------:R-:W-:Y:S01]  /*1cb0*/  FMUL.FTZ R12, R11, R12 ;  /* 0x0000000c0b0c7220 */ /* 0x000fe20000410000 */
[----:B------:R-:W-:Y:S03]  /*1cc0*/  STL [R1+0x54], R136 ;  /* 0x0000548801007387 */ /* 0x000fe60000100800 */
[CC--:B------:R-:W-:Y:S01]  /*1cd0*/  FFMA.FTZ R202, R12.reuse, R10.reuse, R202 ;  /* 0x0000000a0cca7223 */ /* 0x0c0fe200000100ca */
[----:B------:R-:W-:Y:S01]  /*1ce0*/  FFMA.FTZ R10, R31, R10, R20 ;  /* 0x0000000a1f0a7223 */ /* 0x000fe20000010014 */
[----:B------:R-:W-:Y:S01]  /*1cf0*/  FADD.FTZ R20, -R183, R138 ;  /* 0x0000008ab7147221 */ /* 0x000fe20000010100 */
[----:B------:R-:W-:Y:S01]  /*1d00*/  SHF.L.U32 R31, R129, 0x10, RZ ;  /* 0x00000010811f7819 */ /* 0x000fe200000006ff */
[----:B------:R-:W-:Y:S01]  /*1d10*/  STL [R1+0xf4], R200 ;  /* 0x0000f4c801007387 */ /* 0x000fe20000100800 */
[----:B------:R-:W-:Y:S01]  /*1d20*/  FFMA.FTZ R233, R12, R19, R233 ;  /* 0x000000130ce97223 */ /* 0x000fe200000100e9 */
[----:B------:R-:W-:Y:S01]  /*1d30*/  SHF.L.U32 R19, R125, 0x10, RZ ;  /* 0x000000107d137819 */ /* 0x000fe200000006ff */
[----:B------:R-:W-:Y:S01]  /*1d40*/  FMUL.FTZ R20, R11, R20 ;  /* 0x000000140b147220 */ /* 0x000fe20000410000 */
[----:B------:R-:W-:Y:S04]  /*1d50*/  STL [R1+0xf8], R202 ;  /* 0x0000f8ca01007387 */ /* 0x000fe80000100800 */
[----:B------:R0:W-:Y:S01]  /*1d60*/  STL [R1+0x58], R32 ;  /* 0x0000582001007387 */ /* 0x0001e20000100800 */
[----:B------:R-:W-:Y:S01]  /*1d70*/  FADD.FTZ R141, R141, R19 ;  /* 0x000000138d8d7221 */ /* 0x000fe20000010000 */
[----:B------:R-:W-:Y:S01]  /*1d80*/  FFMA.FTZ R160, R20, R19, R160 ;  /* 0x0000001314a07223 */ /* 0x000fe200000100a0 */
[--C-:B------:R-:W-:Y:S01]  /*1d90*/  FADD.FTZ R190, R190, R31.reuse ;  /* 0x0000001fbebe7221 */ /* 0x100fe20000010000 */
[-C--:B------:R-:W-:Y:S01]  /*1da0*/  FFMA.FTZ R234, R20, R31.reuse, R234 ;  /* 0x0000001f14ea7223 */ /* 0x080fe200000100ea */
[----:B0-----:R-:W-:Y:S01]  /*1db0*/  FMUL.FTZ R32, R142, R31 ;  /* 0x0000001f8e207220 */ /* 0x001fe20000410000 */
[----:B------:R-:W-:-:S03]  /*1dc0*/  PRMT R31, R125, 0x7632, R31 ;  /* 0x000076327d1f7816 */ /* 0x000fc6000000001f */
[----:B------:R-:W-:Y:S01]  /*1dd0*/  FFMA.FTZ R19, R159, R19, R32 ;  /* 0x000000139f137223 */ /* 0x000fe20000010020 */
[----:B------:R-:W-:Y:S01]  /*1de0*/  FADD.FTZ R32, -R183, R139 ;  /* 0x0000008bb7207221 */ /* 0x000fe20000010100 */
[----:B------:R-:W-:-:S03]  /*1df0*/  SHF.L.U32 R31, R31, 0x10, RZ ;  /* 0x000000101f1f7819 */ /* 0x000fc600000006ff */
[----:B------:R-:W-:Y:S01]  /*1e00*/  FMUL.FTZ R32, R11, R32 ;  /* 0x000000200b207220 */ /* 0x000fe20000410000 */
[----:B------:R-:W-:Y:S01]  /*1e10*/  STL [R1+0x5c], R141 ;  /* 0x00005c8d01007387 */ /* 0x000fe20000100800 */
[----:B------:R-:W-:Y:S02]  /*1e20*/  FADD.FTZ R173, R173, R31 ;  /* 0x0000001fadad7221 */ /* 0x000fe40000010000 */
[----:B------:R-:W-:Y:S01]  /*1e30*/  FFMA.FTZ R167, R32, R31, R167 ;  /* 0x0000001f20a77223 */ /* 0x000fe200000100a7 */
[----:B------:R0:W-:Y:S01]  /*1e40*/  STL [R1+0xfc], R160 ;  /* 0x0000fca001007387 */ /* 0x0001e20000100800 */
[----:B------:R-:W-:-:S03]  /*1e50*/  FMUL.FTZ R125, R168, R124 ;  /* 0x0000007ca87d7220 */ /* 0x000fc60000410000 */
[----:B------:R-:W2:Y:S04]  /*1e60*/  LDL.LU R202, [R1+0x44] ;  /* 0x0000440001ca7983 */ /* 0x000ea80000300800 */
[----:B------:R-:W-:Y:S04]  /*1e70*/  STL [R1+0x100], R167 ;  /* 0x000100a701007387 */ /* 0x000fe80000100800 */
[----:B0-----:R-:W3:Y:S01]  /*1e80*/  LDL.LU R160, [R1+0xe4] ;  /* 0x0000e40001a07983 */ /* 0x001ee20000300800 */
[----:B------:R-:W-:-:S03]  /*1e90*/  FFMA.FTZ R31, R174, R31, R125 ;  /* 0x0000001fae1f7223 */ /* 0x000fc6000001007d */
[----:B------:R0:W-:Y:S04]  /*1ea0*/  STL [R1+0x60], R173 ;  /* 0x000060ad01007387 */ /* 0x0001e80000100800 */
[----:B------:R-:W4:Y:S04]  /*1eb0*/  LDL R141, [R1+0x228] ;  /* 0x00022800018d7983 */ /* 0x000f280000100800 */
[----:B------:R-:W4:Y:S04]  /*1ec0*/  LDL R201, [R1+0x20c] ;  /* 0x00020c0001c97983 */ /* 0x000f280000100800 */
[----:B------:R-:W4:Y:S04]  /*1ed0*/  LDL.LU R200, [R1+0x48] ;  /* 0x0000480001c87983 */ /* 0x000f280000300800 */
[----:B------:R-:W4:Y:S04]  /*1ee0*/  LDL.LU R168, [R1+0xe8] ;  /* 0x0000e80001a87983 */ /* 0x000f280000300800 */
[----:B------:R-:W4:Y:S04]  /*1ef0*/  LDL R159, [R1+0x22c] ;  /* 0x00022c00019f7983 */ /* 0x000f280000100800 */
[----:B------:R-:W4:Y:S04]  /*1f00*/  LDL R174, [R1+0x210] ;  /* 0x0002100001ae7983 */ /* 0x000f280000100800 */
[----:B0-----:R-:W4:Y:S04]  /*1f10*/  LDL.LU R173, [R1+0x4c] ;  /* 0x00004c0001ad7983 */ /* 0x001f280000300800 */
[----:B------:R-:W4:Y:S04]  /*1f20*/  LDL.LU R167, [R1+0xec] ;  /* 0x0000ec0001a77983 */ /* 0x000f280000300800 */
[----:B------:R-:W4:Y:S04]  /*1f30*/  LDL R139, [R1+0x230] ;  /* 0x00023000018b7983 */ /* 0x000f280000100800 */
[----:B------:R-:W4:Y:S04]  /*1f40*/  LDL R138, [R1+0x214] ;  /* 0x00021400018a7983 */ /* 0x000f280000100800 */
[----:B------:R-:W4:Y:S04]  /*1f50*/  LDL.LU R137, [R1+0x50] ;  /* 0x0000500001897983 */ /* 0x000f280000300800 */
[----:B------:R-:W4:Y:S04]  /*1f60*/  LDL.LU R136, [R1+0xf0] ;  /* 0x0000f00001887983 */ /* 0x000f280000300800 */
[----:B------:R-:W4:Y:S04]  /*1f70*/  LDL R132, [R1+0x208] ;  /* 0x0002080001847983 */ /* 0x000f280000100800 */
[----:B------:R-:W4:Y:S01]  /*1f80*/  LDL R129, [R1+0x234] ;  /* 0x0002340001817983 */ /* 0x000f220000100800 */
[----:B------:R-:W-:Y:S01]  /*1f90*/  FFMA.FTZ R235, R32, R124, R235 ;  /* 0x0000007c20eb7223 */ /* 0x000fe200000100eb */
[----:B------:R-:W-:Y:S01]  /*1fa0*/  FADD.FTZ R191, R191, R124 ;  /* 0x0000007cbfbf7221 */ /* 0x000fe20000010000 */
[----:B------:R-:W-:Y:S01]  /*1fb0*/  SHF.L.U32 R124, R130, 0x10, RZ ;  /* 0x00000010827c7819 */ /* 0x000fe200000006ff */
[----:B------:R-:W-:Y:S01]  /*1fc0*/  FMUL.FTZ R142, R11, R128 ;  /* 0x000000800b8e7220 */ /* 0x000fe20000410000 */
[----:B------:R-:W-:-:S03]  /*1fd0*/  SHF.L.U32 R125, R126, 0x10, RZ ;  /* 0x000000107e7d7819 */ /* 0x000fc600000006ff */
[----:B------:R-:W-:Y:S01]  /*1fe0*/  FADD.FTZ R184, R184, R124 ;  /* 0x0000007cb8b87221 */ /* 0x000fe20000010000 */
[----:B------:R-:W-:Y:S01]  /*1ff0*/  FFMA.FTZ R228, R142, R124, R228 ;  /* 0x0000007c8ee47223 */ /* 0x000fe200000100e4 */
[----:B------:R-:W-:-:S04]  /*2000*/  PRMT R126, R126, 0x7632, R126 ;  /* 0x000076327e7e7816 */ /* 0x000fc8000000007e */
[----:B------:R-:W-:Y:S01]  /*2010*/  SHF.L.U32 R126, R126, 0x10, RZ ;  /* 0x000000107e7e7819 */ /* 0x000fe200000006ff */
[----:B--2---:R-:W-:Y:S01]  /*2020*/  FADD.FTZ R202, R202, R125 ;  /* 0x0000007dcaca7221 */ /* 0x004fe20000010000 */
[----:B---3--:R-:W-:-:S04]  /*2030*/  FFMA.FTZ R160, R142, R125, R160 ;  /* 0x0000007d8ea07223 */ /* 0x008fc800000100a0 */
[----:B------:R-:W-:Y:S04]  /*2040*/  STL [R1+0x44], R202 ;  /* 0x000044ca01007387 */ /* 0x000fe80000100800 */
[----:B------:R0:W-:Y:S01]  /*2050*/  STL [R1+0xe4], R160 ;  /* 0x0000e4a001007387 */ /* 0x0001e20000100800 */
[----:B----4-:R-:W-:-:S05]  /*2060*/  FADD.FTZ R200, R200, R126 ;  /* 0x0000007ec8c87221 */ /* 0x010fca0000010000 */
[----:B------:R-:W-:Y:S01]  /*2070*/  STL [R1+0x48], R200 ;  /* 0x000048c801007387 */ /* 0x000fe20000100800 */
[----:B------:R-:W-:Y:S01]  /*2080*/  FMUL.FTZ R128, R132, R124 ;  /* 0x0000007c84807220 */ /* 0x000fe20000410000 */
[----:B------:R-:W-:-:S03]  /*2090*/  PRMT R124, R130, 0x7632, R124 ;  /* 0x00007632827c7816 */ /* 0x000fc6000000007c */
[----:B------:R-:W-:Y:S01]  /*20a0*/  FFMA.FTZ R141, R141, R125, R128 ;  /* 0x0000007d8d8d7223 */ /* 0x000fe20000010080 */
[----:B------:R-:W-:Y:S01]  /*20b0*/  FADD.FTZ R125, -R183, R133 ;  /* 0x00000085b77d7221 */ /* 0x000fe20000010100 */
[----:B------:R-:W-:-:S03]  /*20c0*/  SHF.L.U32 R124, R124, 0x10, RZ ;  /* 0x000000107c7c7819 */ /* 0x000fc600000006ff */
[----:B0-----:R-:W-:Y:S02]  /*20d0*/  FMUL.FTZ R160, R11, R125 ;  /* 0x0000007d0ba07220 */ /* 0x001fe40000410000 */
[----:B------:R-:W-:Y:S02]  /*20e0*/  FMUL.FTZ R125, R201, R124 ;  /* 0x0000007cc97d7220 */ /* 0x000fe40000410000 */
[CC--:B------:R-:W-:Y:S02]  /*20f0*/  FFMA.FTZ R168, R160.reuse, R126.reuse, R168 ;  /* 0x0000007ea0a87223 */ /* 0x0c0fe400000100a8 */
[----:B------:R-:W-:Y:S01]  /*2100*/  FFMA.FTZ R159, R159, R126, R125 ;  /* 0x0000007e9f9f7223 */ /* 0x000fe2000001007d */
[----:B------:R-:W-:Y:S01]  /*2110*/  FADD.FTZ R126, -R183, R134 ;  /* 0x00000086b77e7221 */ /* 0x000fe20000010100 */
[----:B------:R-:W-:Y:S01]  /*2120*/  SHF.L.U32 R125, R127, 0x10, RZ ;  /* 0x000000107f7d7819 */ /* 0x000fe200000006ff */
[----:B------:R0:W-:Y:S01]  /*2130*/  STL [R1+0xe8], R168 ;  /* 0x0000e8a801007387 */ /* 0x0001e20000100800 */
[----:B------:R-:W-:Y:S01]  /*2140*/  FADD.FTZ R185, R185, R124 ;  /* 0x0000007cb9b97221 */ /* 0x000fe20000010000 */
[----:B------:R-:W-:Y:S01]  /*2150*/  FFMA.FTZ R229, R160, R124, R229 ;  /* 0x0000007ca0e57223 */ /* 0x000fe200000100e5 */
[----:B------:R-:W-:Y:S01]  /*2160*/  SHF.L.U32 R124, R131, 0x10, RZ ;  /* 0x00000010837c7819 */ /* 0x000fe200000006ff */
[----:B0-----:R-:W-:-:S04]  /*2170*/  FMUL.FTZ R168, R11, R126 ;  /* 0x0000007e0ba87220 */ /* 0x001fc80000410000 */
[-C--:B------:R-:W-:Y:S01]  /*2180*/  FMUL.FTZ R126, R174, R124.reuse ;  /* 0x0000007cae7e7220 */ /* 0x080fe20000410000 */
[----:B------:R-:W-:Y:S01]  /*2190*/  FADD.FTZ R186, R186, R124 ;  /* 0x0000007cbaba7221 */ /* 0x000fe20000010000 */
[CC--:B------:R-:W-:Y:S01]  /*21a0*/  FFMA.FTZ R167, R168.reuse, R125.reuse, R167 ;  /* 0x0000007da8a77223 */ /* 0x0c0fe200000100a7 */
[----:B------:R-:W-:Y:S01]  /*21b0*/  FFMA.FTZ R230, R168, R124, R230 ;  /* 0x0000007ca8e67223 */ /* 0x000fe200000100e6 */
[----:B------:R-:W-:Y:S01]  /*21c0*/  PRMT R124, R131, 0x7632, R124 ;  /* 0x00007632837c7816 */ /* 0x000fe2000000007c */
[----:B------:R-:W-:Y:S02]  /*21d0*/  FADD.FTZ R173, R173, R125 ;  /* 0x0000007dadad7221 */ /* 0x000fe40000010000 */
[----:B------:R0:W-:Y:S01]  /*21e0*/  STL [R1+0xec], R167 ;  /* 0x0000eca701007387 */ /* 0x0001e20000100800 */
[----:B------:R-:W-:Y:S02]  /*21f0*/  PRMT R127, R127, 0x7632, R127 ;  /* 0x000076327f7f7816 */ /* 0x000fe4000000007f */
[----:B------:R-:W-:Y:S01]  /*2200*/  SHF.L.U32 R124, R124, 0x10, RZ ;  /* 0x000000107c7c7819 */ /* 0x000fe200000006ff */
[----:B------:R1:W-:Y:S01]  /*2210*/  STL [R1+0x4c], R173 ;  /* 0x00004cad01007387 */ /* 0x0003e20000100800 */
[----:B------:R-:W-:Y:S01]  /*2220*/  SHF.L.U32 R127, R127, 0x10, RZ ;  /* 0x000000107f7f7819 */ /* 0x000fe200000006ff */
[----:B0-----:R-:W-:Y:S01]  /*2230*/  FFMA.FTZ R167, R139, R125, R126 ;  /* 0x0000007d8ba77223 */ /* 0x001fe2000001007e */
[----:B------:R-:W-:-:S04]  /*2240*/  FADD.FTZ R125, -R183, R135 ;  /* 0x00000087b77d7221 */ /* 0x000fc80000010100 */
[----:B-1----:R-:W-:Y:S01]  /*2250*/  FMUL.FTZ R173, R11, R125 ;  /* 0x0000007d0bad7220 */ /* 0x002fe20000410000 */
[-C--:B------:R-:W-:Y:S01]  /*2260*/  FMUL.FTZ R125, R138, R124.reuse ;  /* 0x0000007c8a7d7220 */ /* 0x080fe20000410000 */
[----:B------:R-:W-:Y:S02]  /*2270*/  FADD.FTZ R187, R187, R124 ;  /* 0x0000007cbbbb7221 */ /* 0x000fe40000010000 */
[----:B------:R-:W-:Y:S01]  /*2280*/  FFMA.FTZ R231, R173, R124, R231 ;  /* 0x0000007cade77223 */ /* 0x000fe200000100e7 */
[----:B------:R-:W-:Y:S01]  /*2290*/  FFMA.FTZ R174, R129, R127, R125 ;  /* 0x0000007f81ae7223 */ /* 0x000fe2000001007d */
[----:B------:R-:W-:Y:S01]  /*22a0*/  FADD.FTZ R125, RZ, R9 ;  /* 0x00000009ff7d7221 */ /* 0x000fe20000010000 */
[----:B------:R-:W-:Y:S01]  /*22b0*/  FFMA.FTZ R124, R0, R9, RZ ;  /* 0x00000009007c7223 */ /* 0x000fe200000100ff */
[----:B------:R-:W-:Y:S01]  /*22c0*/  FADD.FTZ R137, R137, R127 ;  /* 0x0000007f89897221 */ /* 0x000fe20000010000 */
[----:B------:R-:W-:Y:S01]  /*22d0*/  FFMA.FTZ R136, R173, R127, R136 ;  /* 0x0000007fad887223 */ /* 0x000fe20000010088 */
[----:B------:R-:W-:Y:S01]  /*22e0*/  FADD.FTZ R125, R125, R10 ;  /* 0x0000000a7d7d7221 */ /* 0x000fe20000010000 */
[----:B------:R-:W-:-:S02]  /*22f0*/  FFMA.FTZ R124, R12, R10, R124 ;  /* 0x0000000a0c7c7223 */ /* 0x000fc4000001007c */
[----:B------:R1:W-:Y:S01]  /*2300*/  STL [R1+0x50], R137 ;  /* 0x0000508901007387 */ /* 0x0003e20000100800 */
        /* <DEDUP_REMOVED lines=11> */
[----:B------:R-:W-:Y:S02]  /*23c0*/  IADD3 R202, PT, PT, R2, 0x20, RZ ;  /* 0x0000002002ca7810 */ /* 0x000fe40007ffe0ff */
[----:B------:R-:W-:Y:S01]  /*23d0*/  FADD.FTZ R200, R125, R174 ;  /* 0x000000ae7dc87221 */ /* 0x000fe20000010000 */
[----:B-1----:R-:W-:-:S07]  /*23e0*/  FFMA.FTZ R201, R173, R174, R124 ;  /* 0x000000aeadc97223 */ /* 0x002fce000001007c */
.L_x_2508:
[----:B------:R-:W-:Y:S05]  /*23f0*/  BSYNC.RECONVERGENT B1 ;  /* 0x0000000000017941 */ /* 0x000fea0003800200 */
.L_x_2507:
[----:B------:R-:W-:Y:S04]  /*2400*/  BSSY.RECONVERGENT B1, `(.L_x_2509) ;  /* 0x00000b3000017945 */ /* 0x000fe80003800200 */
[----:B------:R-:W-:Y:S05]  /*2410*/  @!P6 BRA `(.L_x_2510) ;  /* 0x0000000800c4e947 */ /* 0x000fea0003800000 */
[----:B------:R-:W1:Y:S01]  /*2420*/  LDC.64 R132, c[0x0][0x3a8] ;  /* 0x0000ea00ff847b82 */ /* 0x000e620000000a00 */
[----:B------:R-:W-:Y:S01]  /*2430*/  STL [R1+0x254], R4 ;  /* 0x0002540401007387 */ /* 0x000fe20000100800 */
[----:B------:R-:W-:-:S03]  /*2440*/  ISETP.NE.U32.AND P0, PT, RZ, UR12, PT ;  /* 0x0000000cff007c0c */ /* 0x000fc6000bf05070 */
[----:B------:R-:W-:Y:S03]  /*2450*/  STL [R1+0x250], R3 ;  /* 0x0002500301007387 */ /* 0x000fe60000100800 */
[----:B------:R-:W2:Y:S08]  /*2460*/  LDC.64 R128, c[0x0][0x430] ;  /* 0x00010c00ff807b82 */ /* 0x000eb00000000a00 */
[----:B------:R-:W3:Y:S01]  /*2470*/  LDC.64 R124, c[0x0][0x428] ;  /* 0x00010a00ff7c7b82 */ /* 0x000ee20000000a00 */
[C---:B-1----:R-:W-:Y:S01]  /*2480*/  IMAD.WIDE.U32 R132, R202.reuse, 0x20, R132 ;  /* 0x00000020ca847825 */ /* 0x042fe200078e0084 */
[----:B------:R-:W-:Y:S01]  /*2490*/  ISETP.NE.AND.EX P0, PT, RZ, UR13, PT, P0 ;  /* 0x0000000dff007c0c */ /* 0x000fe2000bf05300 */
[----:B------:R1:W-:Y:S04]  /*24a0*/  STL [R1+0x24c], R2 ;  /* 0x00024c0201007387 */ /* 0x0003e80000100800 */
[----:B------:R-:W4:Y:S01]  /*24b0*/  LDG.E.128 R136, desc[UR10][R132.64] ;  /* 0x0000000a84887981 */ /* 0x000f22000c1e1d00 */
[----:B--2---:R-:W-:-:S03]  /*24c0*/  IMAD.WIDE.U32 R128, R202, 0x10, R128 ;  /* 0x00000010ca807825 */ /* 0x004fc600078e0080 */
[----:B------:R2:W-:Y:S04]  /*24d0*/  STL [R1+0x248], R0 ;  /* 0x0002480001007387 */ /* 0x0005e80000100800 */
[----:B-1----:R-:W1:Y:S01]  /*24e0*/  @P0 LDC.64 R2, c[0x0][0x438] ;  /* 0x00010e00ff020b82 */ /* 0x002e620000000a00 */
[----:B------:R-:W4:Y:S01]  /*24f0*/  LDL.LU R4, [R1+0x30] ;  /* 0x0000300001047983 */ /* 0x000f220000300800 */
[----:B---3--:R-:W-:-:S03]  /*2500*/  IMAD.WIDE.U32 R124, R202, 0x10, R124 ;  /* 0x00000010ca7c7825 */ /* 0x008fc600078e007c */
[----:B------:R-:W3:Y:S04]  /*2510*/  LDG.E.128 R128, desc[UR10][R128.64] ;  /* 0x0000000a80807981 */ /* 0x000ee8000c1e1d00 */
[----:B------:R-:W3:Y:S04]  /*2520*/  LDG.E.128 R124, desc[UR10][R124.64] ;  /* 0x0000000a7c7c7981 */ /* 0x000ee8000c1e1d00 */
[----:B------:R-:W3:Y:S01]  /*2530*/  LDG.E.128 R132, desc[UR10][R132.64+0x10] ;  /* 0x0000100a84847981 */ /* 0x000ee2000c1e1d00 */
[----:B-1----:R-:W-:-:S05]  /*2540*/  @P0 IMAD.WIDE.U32 R2, R202, 0x20, R2 ;  /* 0x00000020ca020825 */ /* 0x002fca00078e0002 */
[----:B------:R-:W5:Y:S04]  /*2550*/  @P0 LDG.E.128 R44, desc[UR10][R2.64] ;  /* 0x0000000a022c0981 */ /* 0x000f68000c1e1d00 */
[----:B------:R1:W5:Y:S04]  /*2560*/  @P0 LDG.E.128 R40, desc[UR10][R2.64+0x10] ;  /* 0x0000100a02280981 */ /* 0x000368000c1e1d00 */
[----:B------:R-:W1:Y:S04]  /*2570*/  LDL.LU R3, [R1+0xd4] ;  /* 0x0000d40001037983 */ /* 0x000e680000300800 */
[----:B------:R-:W3:Y:S04]  /*2580*/  LDL R22, [R1+0x1f8] ;  /* 0x0001f80001167983 */ /* 0x000ee80000100800 */
[----:B------:R-:W3:Y:S04]  /*2590*/  LDL.LU R176, [R1+0x34] ;  /* 0x0000340001b07983 */ /* 0x000ee80000300800 */
[----:B------:R-:W3:Y:S04]  /*25a0*/  LDL.LU R30, [R1+0xd8] ;  /* 0x0000d800011e7983 */ /* 0x000ee80000300800 */
[----:B------:R-:W3:Y:S04]  /*25b0*/  LDL R29, [R1+0x1fc] ;  /* 0x0001fc00011d7983 */ /* 0x000ee80000100800 */
[----:B------:R-:W3:Y:S04]  /*25c0*/  LDL R175, [R1+0x1e0] ;  /* 0x0001e00001af7983 */ /* 0x000ee80000100800 */
[----:B------:R-:W3:Y:S04]  /*25d0*/  LDL.LU R166, [R1+0x38] ;  /* 0x0000380001a67983 */ /* 0x000ee80000300800 */
[----:B------:R-:W3:Y:S04]  /*25e0*/  LDL.LU R165, [R1+0xdc] ;  /* 0x0000dc0001a57983 */ /* 0x000ee80000300800 */
[----:B------:R-:W3:Y:S04]  /*25f0*/  LDL R38, [R1+0x200] ;  /* 0x0002000001267983 */ /* 0x000ee80000100800 */
[----:B------:R-:W3:Y:S04]  /*2600*/  LDL R158, [R1+0x1e4] ;  /* 0x0001e400019e7983 */ /* 0x000ee80000100800 */
[----:B------:R-:W3:Y:S04]  /*2610*/  LDL.LU R157, [R1+0x3c] ;  /* 0x00003c00019d7983 */ /* 0x000ee80000300800 */
[----:B------:R-:W3:Y:S04]  /*2620*/  LDL.LU R2, [R1+0xe0] ;  /* 0x0000e00001027983 */ /* 0x000ee80000300800 */
[----:B--2---:R-:W2:Y:S01]  /*2630*/  LDL R0, [R1+0x204] ;  /* 0x0002040001007983 */ /* 0x004ea20000100800 */
[----:B----4-:R-:W-:-:S03]  /*2640*/  FADD.FTZ R7, -R183, R136 ;  /* 0x00000088b7077221 */ /* 0x010fc60000010100 */
[----:B------:R-:W4:Y:S01]  /*2650*/  LDL R136, [R1+0x1dc] ;  /* 0x0001dc0001887983 */ /* 0x000f220000100800 */
[----:B-----5:R-:W-:-:S03]  /*2660*/  FMUL.FTZ R8, R11, R7 ;  /* 0x000000070b087220 */ /* 0x020fc60000410000 */
[----:B------:R-:W2:Y:S01]  /*2670*/  LDL R7, [R1+0x1d8] ;  /* 0x0001d80001077983 */ /* 0x000ea20000100800 */
[----:B---3--:R-:W-:Y:S02]  /*2680*/  SHF.L.U32 R14, R128, 0x10, RZ ;  /* 0x00000010800e7819 */ /* 0x008fe400000006ff */
[----:B------:R-:W-:-:S03]  /*2690*/  SHF.L.U32 R13, R124, 0x10, RZ ;  /* 0x000000107c0d7819 */ /* 0x000fc600000006ff */
[----:B------:R-:W-:Y:S01]  /*26a0*/  FADD.FTZ R84, R84, R14 ;  /* 0x0000000e54547221 */ /* 0x000fe20000010000 */
[----:B------:R-:W-:Y:S01]  /*26b0*/  FFMA.FTZ R224, R8, R14, R224 ;  /* 0x0000000e08e07223 */ /* 0x000fe200000100e0 */
[----:B------:R-:W-:Y:S01]  /*26c0*/  PRMT R21, R124, 0x7632, R21 ;  /* 0x000076327c157816 */ /* 0x000fe20000000015 */
[----:B------:R-:W-:-:S05]  /*26d0*/  FADD.FTZ R4, R4, R13 ;  /* 0x0000000d04047221 */ /* 0x000fca0000010000 */
[----:B------:R3:W-:Y:S04]  /*26e0*/  STL [R1+0x30], R4 ;  /* 0x0000300401007387 */ /* 0x0007e80000100800 */
[----:B---3--:R3:W5:Y:S01]  /*26f0*/  LDL.LU R4, [R1+0x254] ;  /* 0x0002540001047983 */ /* 0x0087620000300800 */
[----:B-1----:R-:W-:-:S05]  /*2700*/  FFMA.FTZ R3, R8, R13, R3 ;  /* 0x0000000d08037223 */ /* 0x002fca0000010003 */
[----:B------:R1:W-:Y:S04]  /*2710*/  STL [R1+0xd4], R3 ;  /* 0x0000d40301007387 */ /* 0x0003e80000100800 */
[----:B-1----:R3:W5:Y:S01]  /*2720*/  LDL.LU R3, [R1+0x250] ;  /* 0x0002500001037983 */ /* 0x0027620000300800 */
[----:B------:R-:W-:Y:S01]  /*2730*/  PRMT R37, R125, 0x7632, R37 ;  /* 0x000076327d257816 */ /* 0x000fe20000000025 */
[----:B--2---:R-:W-:Y:S01]  /*2740*/  FMUL.FTZ R7, R7, R14 ;  /* 0x0000000e07077220 */ /* 0x004fe20000410000 */
[----:B------:R-:W-:-:S03]  /*2750*/  PRMT R14, R128, 0x7632, R14 ;  /* 0x00007632800e7816 */ /* 0x000fc6000000000e */
[----:B------:R-:W-:Y:S01]  /*2760*/  FFMA.FTZ R7, R22, R13, R7 ;  /* 0x0000000d16077223 */ /* 0x000fe20000010007 */
[----:B------:R-:W-:Y:S01]  /*2770*/  FADD.FTZ R13, -R183, R137 ;  /* 0x00000089b70d7221 */ /* 0x000fe20000010100 */
[----:B------:R-:W-:Y:S02]  /*2780*/  SHF.L.U32 R22, R14, 0x10, RZ ;  /* 0x000000100e167819 */ /* 0x000fe400000006ff */
[----:B------:R-:W-:Y:S01]  /*2790*/  SHF.L.U32 R14, R21, 0x10, RZ ;  /* 0x00000010150e7819 */ /* 0x000fe200000006ff */
[----:B------:R-:W-:-:S04]  /*27a0*/  FMUL.FTZ R13, R11, R13 ;  /* 0x0000000d0b0d7220 */ /* 0x000fc80000410000 */
[----:B------:R-:W-:Y:S01]  /*27b0*/  FADD.FTZ R176, R176, R14 ;  /* 0x0000000eb0b07221 */ /* 0x000fe20000010000 */
[----:B------:R-:W-:Y:S01]  /*27c0*/  FFMA.FTZ R30, R13, R14, R30 ;  /* 0x0000000e0d1e7223 */ /* 0x000fe2000001001e */
[----:B----4-:R-:W-:-:S03]  /*27d0*/  FMUL.FTZ R21, R136, R22 ;  /* 0x0000001688157220 */ /* 0x010fc60000410000 */
[----:B------:R-:W-:Y:S01]  /*27e0*/  STL [R1+0x34], R176 ;  /* 0x000034b001007387 */ /* 0x000fe20000100800 */
[----:B------:R-:W-:Y:S01]  /*27f0*/  FFMA.FTZ R14, R29, R14, R21 ;  /* 0x0000000e1d0e7223 */ /* 0x000fe20000010015 */
[----:B------:R-:W-:Y:S02]  /*2800*/  FADD.FTZ R21, -R183, R138 ;  /* 0x0000008ab7157221 */ /* 0x000fe40000010100 */
[----:B------:R1:W-:Y:S01]  /*2810*/  STL [R1+0xd8], R30 ;  /* 0x0000d81e01007387 */ /* 0x0003e20000100800 */
[----:B------:R-:W-:Y:S01]  /*2820*/  FADD.FTZ R85, R85, R22 ;  /* 0x0000001655557221 */ /* 0x000fe20000010000 */
[----:B------:R-:W-:Y:S01]  /*2830*/  FFMA.FTZ R225, R13, R22, R225 ;  /* 0x000000160de17223 */ /* 0x000fe200000100e1 */
[----:B------:R-:W-:Y:S01]  /*2840*/  SHF.L.U32 R29, R125, 0x10, RZ ;  /* 0x000000107d1d7819 */ /* 0x000fe200000006ff */
[----:B------:R-:W-:Y:S01]  /*2850*/  FMUL.FTZ R21, R11, R21 ;  /* 0x000000150b157220 */ /* 0x000fe20000410000 */
[----:B-1----:R-:W-:-:S03]  /*2860*/  SHF.L.U32 R30, R129, 0x10, RZ ;  /* 0x00000010811e7819 */ /* 0x002fc600000006ff */
[----:B------:R-:W-:Y:S02]  /*2870*/  FADD.FTZ R166, R166, R29 ;  /* 0x0000001da6a67221 */ /* 0x000fe40000010000 */
[----:B------:R-:W-:Y:S01]  /*2880*/  FMUL.FTZ R22, R175, R30 ;  /* 0x0000001eaf167220 */ /* 0x000fe20000410000 */
[----:B------:R-:W-:-:S03]  /*2890*/  FFMA.FTZ R165, R21, R29, R165 ;  /* 0x0000001d15a57223 */ /* 0x000fc600000100a5 */
[----:B------:R-:W-:Y:S01]  /*28a0*/  FFMA.FTZ R22, R38, R29, R22 ;  /* 0x0000001d26167223 */ /* 0x000fe20000010016 */
[----:B------:R-:W-:Y:S01]  /*28b0*/  PRMT R29, R129, 0x7632, R29 ;  /* 0x00007632811d7816 */ /* 0x000fe2000000001d */
[----:B------:R-:W-:Y:S01]  /*28c0*/  FADD.FTZ R86, R86, R30 ;  /* 0x0000001e56567221 */ /* 0x000fe20000010000 */
[----:B------:R-:W-:Y:S01]  /*28d0*/  FFMA.FTZ R226, R21, R30, R226 ;  /* 0x0000001e15e27223 */ /* 0x000fe200000100e2 */
[----:B------:R-:W-:Y:S01]  /*28e0*/  FADD.FTZ R30, -R183, R139 ;  /* 0x0000008bb71e7221 */ /* 0x000fe20000010100 */
[----:B------:R-:W-:Y:S02]  /*28f0*/  SHF.L.U32 R38, R29, 0x10, RZ ;  /* 0x000000101d267819 */ /* 0x000fe400000006ff */
[----:B------:R-:W-:Y:S01]  /*2900*/  SHF.L.U32 R29, R37, 0x10, RZ ;  /* 0x00000010251d7819 */ /* 0x000fe200000006ff */
[----:B------:R-:W-:Y:S02]  /*2910*/  FMUL.FTZ R30, R11, R30 ;  /* 0x0000001e0b1e7220 */ /* 0x000fe40000410000 */
[----:B------:R-:W-:-:S02]  /*2920*/  FMUL.FTZ R37, R158, R38 ;  /* 0x000000269e257220 */ /* 0x000fc40000410000 */
[----:B------:R-:W-:Y:S01]  /*2930*/  FADD.FTZ R157, R157, R29 ;  /* 0x0000001d9d9d7221 */ /* 0x000fe20000010000 */
[-C--:B------:R-:W-:Y:S01]  /*2940*/  FFMA.FTZ R2, R30, R29.reuse, R2 ;  /* 0x0000001d1e027223 */ /* 0x080fe20000010002 */
[----:B------:R-:W-:Y:S01]  /*2950*/  STL [R1+0x38], R166 ;  /* 0x000038a601007387 */ /* 0x000fe20000100800 */
[----:B------:R-:W-:-:S03]  /*2960*/  FFMA.FTZ R29, R0, R29, R37 ;  /* 0x0000001d001d7223 */ /* 0x000fc60000010025 */
[----:B------:R-:W-:Y:S04]  /*2970*/  STL [R1+0xdc], R165 ;  /* 0x0000dca501007387 */ /* 0x000fe80000100800 */
[----:B------:R-:W2:Y:S04]  /*2980*/  LDL R37, [R1+0x1c8] ;  /* 0x0001c80001257983 */ /* 0x000ea80000100800 */
[----:B------:R-:W-:Y:S04]  /*2990*/  STL [R1+0x3c], R157 ;  /* 0x00003c9d01007387 */ /* 0x000fe80000100800 */
[----:B------:R1:W-:Y:S01]  /*29a0*/  STL [R1+0xe0], R2 ;  /* 0x0000e00201007387 */ /* 0x0003e20000100800 */
[----:B------:R-:W-:-:S03]  /*29b0*/  FADD.FTZ R87, R87, R38 ;  /* 0x0000002657577221 */ /* 0x000fc60000010000 */
[----:B-1----:R-:W4:Y:S04]  /*29c0*/  LDL.LU R2, [R1+0x20] ;  /* 0x0000200001027983 */ /* 0x002f280000300800 */
[----:B------:R-:W3:Y:S04]  /*29d0*/  LDL.LU R0, [R1+0xc4] ;  /* 0x0000c40001007983 */ /* 0x000ee80000300800 */
[----:B------:R-:W3:Y:S04]  /*29e0*/  LDL R158, [R1+0x1e8] ;  /* 0x0001e800019e7983 */ /* 0x000ee80000100800 */
[----:B------:R-:W3:Y:S04]  /*29f0*/  LDL.LU R176, [R1+0x24] ;  /* 0x0000240001b07983 */ /* 0x000ee80000300800 */
[----:B------:R-:W3:Y:S04]  /*2a00*/  LDL.LU R166, [R1+0xc8] ;  /* 0x0000c80001a67983 */ /* 0x000ee80000300800 */
[----:B------:R-:W3:Y:S04]  /*2a10*/  LDL R157, [R1+0x1ec] ;  /* 0x0001ec00019d7983 */ /* 0x000ee80000100800 */
[----:B------:R-:W3:Y:S01]  /*2a20*/  LDL R175, [R1+0x1d0] ;  /* 0x0001d00001af7983 */ /* 0x000ee20000100800 */
[----:B------:R-:W-:-:S03]  /*2a30*/  FFMA.FTZ R227, R30, R38, R227 ;  /* 0x000000261ee37223 */ /* 0x000fc600000100e3 */
[----:B------:R-:W3:Y:S01]  /*2a40*/  LDL.LU R165, [R1+0x28] ;  /* 0x0000280001a57983 */ /* 0x000ee20000300800 */
[----:B------:R-:W-:-:S03]  /*2a50*/  FADD.FTZ R38, -R183, R132 ;  /* 0x00000084b7267221 */ /* 0x000fc60000010100 */
[----:B------:R-:W3:Y:S04]  /*2a60*/  LDL.LU R139, [R1+0xcc] ;  /* 0x0000cc00018b7983 */ /* 0x000ee80000300800 */
[----:B------:R-:W3:Y:S04]  /*2a70*/  LDL R138, [R1+0x1f0] ;  /* 0x0001f000018a7983 */ /* 0x000ee80000100800 */
[----:B------:R-:W3:Y:S04]  /*2a80*/  LDL R137, [R1+0x1d4] ;  /* 0x0001d40001897983 */ /* 0x000ee80000100800 */
[----:B------:R-:W3:Y:S04]  /*2a90*/  LDL.LU R136, [R1+0x2c] ;  /* 0x00002c0001887983 */ /* 0x000ee80000300800 */
[----:B------:R-:W3:Y:S04]  /*2aa0*/  LDL.LU R129, [R1+0xd0] ;  /* 0x0000d00001817983 */ /* 0x000ee80000300800 */
[----:B------:R-:W3:Y:S04]  /*2ab0*/  LDL R132, [R1+0x1cc] ;  /* 0x0001cc0001847983 */ /* 0x000ee80000100800 */
[----:B------:R-:W3:Y:S01]  /*2ac0*/  LDL R128, [R1+0x1f4] ;  /* 0x0001f40001807983 */ /* 0x000ee20000100800 */
[----:B------:R-:W-:Y:S01]  /*2ad0*/  SHF.L.U32 R125, R130, 0x10, RZ ;  /* 0x00000010827d7819 */ /* 0x000fe200000006ff */
[----:B------:R-:W-:Y:S01]  /*2ae0*/  FMUL.FTZ R38, R11, R38 ;  /* 0x000000260b267220 */ /* 0x000fe20000410000 */
[----:B------:R-:W-:-:S02]  /*2af0*/  SHF.L.U32 R124, R126, 0x10, RZ ;  /* 0x000000107e7c7819 */ /* 0x000fc400000006ff */
[----:B------:R-:W-:Y:S01]  /*2b00*/  PRMT R126, R130, 0x7632, R126 ;  /* 0x00007632827e7816 */ /* 0x000fe2000000007e */
[----:B------:R-:W-:Y:S01]  /*2b10*/  FADD.FTZ R80, R80, R125 ;  /* 0x0000007d50507221 */ /* 0x000fe20000010000 */
[-C--:B------:R-:W-:Y:S01]  /*2b20*/  FFMA.FTZ R220, R38, R125.reuse, R220 ;  /* 0x0000007d26dc7223 */ /* 0x080fe200000100dc */
[----:B------:R-:W-:Y:S01]  /*2b30*/  IADD3 R202, PT, PT, R202, 0x20, RZ ;  /* 0x00000020caca7810 */ /* 0x000fe20007ffe0ff */
[----:B--2---:R-:W-:Y:S01]  /*2b40*/  FMUL.FTZ R37, R37, R125 ;  /* 0x0000007d25257220 */ /* 0x004fe20000410000 */
[----:B------:R-:W-:Y:S01]  /*2b50*/  FADD.FTZ R125, -R183, R133 ;  /* 0x00000085b77d7221 */ /* 0x000fe20000010100 */
[----:B----4-:R-:W-:Y:S01]  /*2b60*/  FADD.FTZ R2, R2, R124 ;  /* 0x0000007c02027221 */ /* 0x010fe20000010000 */
[-C--:B---3--:R-:W-:Y:S01]  /*2b70*/  FFMA.FTZ R0, R38, R124.reuse, R0 ;  /* 0x0000007c26007223 */ /* 0x088fe20000010000 */
[----:B------:R-:W-:Y:S01]  /*2b80*/  FFMA.FTZ R37, R158, R124, R37 ;  /* 0x0000007c9e257223 */ /* 0x000fe20000010025 */
[C---:B------:R-:W-:Y:S02]  /*2b90*/  PRMT R124, R126.reuse, 0x7632, R124 ;  /* 0x000076327e7c7816 */ /* 0x040fe4000000007c */
[----:B------:R-:W-:-:S02]  /*2ba0*/  SHF.L.U32 R126, R126, 0x10, RZ ;  /* 0x000000107e7e7819 */ /* 0x000fc400000006ff */
[----:B------:R-:W-:Y:S01]  /*2bb0*/  SHF.L.U32 R124, R124, 0x10, RZ ;  /* 0x000000107c7c7819 */ /* 0x000fe200000006ff */
[----:B------:R-:W-:Y:S01]  /*2bc0*/  FMUL.FTZ R158, R11, R125 ;  /* 0x0000007d0b9e7220 */ /* 0x000fe20000410000 */
[----:B------:R1:W-:Y:S03]  /*2bd0*/  STL [R1+0x20], R2 ;  /* 0x0000200201007387 */ /* 0x0003e60000100800 */
[----:B------:R-:W-:Y:S01]  /*2be0*/  FADD.FTZ R176, R176, R124 ;  /* 0x0000007cb0b07221 */ /* 0x000fe20000010000 */
[C---:B------:R-:W-:Y:S01]  /*2bf0*/  FFMA.FTZ R166, R158.reuse, R124, R166 ;  /* 0x0000007c9ea67223 */ /* 0x040fe200000100a6 */
[----:B------:R-:W-:Y:S01]  /*2c00*/  FADD.FTZ R81, R81, R126 ;  /* 0x0000007e51517221 */ /* 0x000fe20000010000 */
[-C--:B------:R-:W-:Y:S01]  /*2c10*/  FFMA.FTZ R221, R158, R126.reuse, R221 ;  /* 0x0000007e9edd7223 */ /* 0x080fe200000100dd */
[----:B-1----:R1:W5:Y:S04]  /*2c20*/  LDL.LU R2, [R1+0x24c] ;  /* 0x00024c0001027983 */ /* 0x0023680000300800 */
[----:B------:R2:W-:Y:S04]  /*2c30*/  STL [R1+0xc4], R0 ;  /* 0x0000c40001007387 */ /* 0x0005e80000100800 */
[----:B--2---:R1:W5:Y:S04]  /*2c40*/  LDL.LU R0, [R1+0x248] ;  /* 0x0002480001007983 */ /* 0x0043680000300800 */
[----:B------:R-:W-:Y:S01]  /*2c50*/  STL [R1+0x24], R176 ;  /* 0x000024b001007387 */ /* 0x000fe20000100800 */
[----:B------:R-:W-:-:S04]  /*2c60*/  FMUL.FTZ R125, R132, R126 ;  /* 0x0000007e847d7220 */ /* 0x000fc80000410000 */
[----:B------:R-:W-:Y:S01]  /*2c70*/  FFMA.FTZ R157, R157, R124, R125 ;  /* 0x0000007c9d9d7223 */ /* 0x000fe2000001007d */
[----:B------:R-:W-:Y:S01]  /*2c80*/  FADD.FTZ R124, -R183, R134 ;  /* 0x00000086b77c7221 */ /* 0x000fe20000010100 */
[----:B------:R-:W-:Y:S01]  /*2c90*/  SHF.L.U32 R125, R127, 0x10, RZ ;  /* 0x000000107f7d7819 */ /* 0x000fe200000006ff */
[----:B------:R2:W-:Y:S01]  /*2ca0*/  STL [R1+0xc8], R166 ;  /* 0x0000c8a601007387 */ /* 0x0005e20000100800 */
[----:B------:R-:W-:-:S03]  /*2cb0*/  SHF.L.U32 R126, R131, 0x10, RZ ;  /* 0x00000010837e7819 */ /* 0x000fc600000006ff */
[----:B------:R-:W-:Y:S02]  /*2cc0*/  FADD.FTZ R165, R165, R125 ;  /* 0x0000007da5a57221 */ /* 0x000fe40000010000 */
[----:B------:R-:W-:Y:S01]  /*2cd0*/  FADD.FTZ R82, R82, R126 ;  /* 0x0000007e52527221 */ /* 0x000fe20000010000 */
[----:B--2---:R-:W-:Y:S01]  /*2ce0*/  FMUL.FTZ R166, R11, R124 ;  /* 0x0000007c0ba67220 */ /* 0x004fe20000410000 */
[----:B------:R-:W-:-:S03]  /*2cf0*/  FMUL.FTZ R124, R175, R126 ;  /* 0x0000007eaf7c7220 */ /* 0x000fc60000410000 */
[C---:B------:R-:W-:Y:S01]  /*2d00*/  FFMA.FTZ R222, R166.reuse, R126, R222 ;  /* 0x0000007ea6de7223 */ /* 0x040fe200000100de */
[----:B------:R-:W-:Y:S01]  /*2d10*/  PRMT R126, R131, 0x7632, R126 ;  /* 0x00007632837e7816 */ /* 0x000fe2000000007e */
[----:B------:R2:W-:Y:S01]  /*2d20*/  STL [R1+0x28], R165 ;  /* 0x000028a501007387 */ /* 0x0005e20000100800 */
[-C--:B------:R-:W-:Y:S02]  /*2d30*/  FFMA.FTZ R139, R166, R125.reuse, R139 ;  /* 0x0000007da68b7223 */ /* 0x080fe4000001008b */
[----:B------:R-:W-:Y:S01]  /*2d40*/  SHF.L.U32 R126, R126, 0x10, RZ ;  /* 0x000000107e7e7819 */ /* 0x000fe200000006ff */
[--C-:B--2---:R-:W-:Y:S01]  /*2d50*/  FFMA.FTZ R165, R138, R125, R124.reuse ;  /* 0x0000007d8aa57223 */ /* 0x104fe2000001007c */
[----:B------:R-:W-:Y:S01]  /*2d60*/  PRMT R124, R127, 0x7632, R124 ;  /* 0x000076327f7c7816 */ /* 0x000fe2000000007c */
[----:B------:R-:W-:-:S03]  /*2d70*/  FADD.FTZ R125, -R183, R135 ;  /* 0x00000087b77d7221 */ /* 0x000fc60000010100 */
[----:B------:R-:W-:Y:S01]  /*2d80*/  SHF.L.U32 R124, R124, 0x10, RZ ;  /* 0x000000107c7c7819 */ /* 0x000fe200000006ff */
[----:B------:R-:W-:Y:S01]  /*2d90*/  FMUL.FTZ R175, R11, R125 ;  /* 0x0000007d0baf7220 */ /* 0x000fe20000410000 */
[----:B------:R-:W-:-:S03]  /*2da0*/  FMUL.FTZ R125, R137, R126 ;  /* 0x0000007e897d7220 */ /* 0x000fc60000410000 */
[----:B------:R-:W-:Y:S01]  /*2db0*/  FADD.FTZ R136, R136, R124 ;  /* 0x0000007c88887221 */ /* 0x000fe20000010000 */
[-C--:B------:R-:W-:Y:S01]  /*2dc0*/  FFMA.FTZ R129, R175, R124.reuse, R129 ;  /* 0x0000007caf817223 */ /* 0x080fe20000010081 */
        /* <DEDUP_REMOVED lines=19> */
[C---:B------:R-:W-:Y:S01]  /*2f00*/  FFMA.FTZ R223, R175.reuse, R126, R223 ;  /* 0x0000007eafdf7223 */ /* 0x040fe200000100df */
[----:B------:R-:W-:Y:S01]  /*2f10*/  FADD.FTZ R200, R124, R176 ;  /* 0x000000b07cc87221 */ /* 0x000fe20000010000 */
[----:B-1----:R-:W-:-:S07]  /*2f20*/  FFMA.FTZ R201, R175, R176, R125 ;  /* 0x000000b0afc97223 */ /* 0x002fce000001007d */
.L_x_2510:
[----:B------:R-:W-:Y:S05]  /*2f30*/  BSYNC.RECONVERGENT B1 ;  /* 0x0000000000017941 */ /* 0x000fea0003800200 */
.L_x_2509:
[----:B------:R-:W-:Y:S04]  /*2f40*/  BSSY.RECONVERGENT B1, `(.L_x_2511) ;  /* 0x00000b3000017945 */ /* 0x000fe80003800200 */
[----:B------:R-:W-:Y:S05]  /*2f50*/  @!P5 BRA `(.L_x_2512) ;  /* 0x0000000800c4d947 */ /* 0x000fea0003800000 */
[----:B------:R-:W1:Y:S01]  /*2f60*/  LDC.64 R132, c[0x0][0x3a8] ;  /* 0x0000ea00ff847b82 */ /* 0x000e620000000a00 */
[----:B-----5:R2:W-:Y:S01]  /*2f70*/  STL [R1+0x254], R4 ;  /* 0x0002540401007387 */ /* 0x0205e20000100800 */
[----:B------:R-:W-:-:S03]  /*2f80*/  ISETP.NE.U32.AND P0, PT, RZ, UR12, PT ;  /* 0x0000000cff007c0c */ /* 0x000fc6000bf05070 */
[----:B------:R-:W-:Y:S03]  /*2f90*/  STL [R1+0x250], R3 ;  /* 0x0002500301007387 */ /* 0x000fe60000100800 */
[----:B------:R-:W3:Y:S08]  /*2fa0*/  LDC.64 R128, c[0x0][0x430] ;  /* 0x00010c00ff807b82 */ /* 0x000ef00000000a00 */
[----:B------:R-:W4:Y:S01]  /*2fb0*/  LDC.64 R124, c[0x0][0x428] ;  /* 0x00010a00ff7c7b82 */ /* 0x000f220000000a00 */
[C---:B-1----:R-:W-:Y:S01]  /*2fc0*/  IMAD.WIDE.U32 R132, R202.reuse, 0x20, R132 ;  /* 0x00000020ca847825 */ /* 0x042fe200078e0084 */
[----:B------:R-:W-:Y:S01]  /*2fd0*/  ISETP.NE.AND.EX P0, PT, RZ, UR13, PT, P0 ;  /* 0x0000000dff007c0c */ /* 0x000fe2000bf05300 */
[----:B------:R1:W-:Y:S04]  /*2fe0*/  STL [R1+0x24c], R2 ;  /* 0x00024c0201007387 */ /* 0x0003e80000100800 */
[----:B------:R-:W4:Y:S01]  /*2ff0*/  LDG.E.128 R136, desc[UR10][R132.64] ;  /* 0x0000000a84887981 */ /* 0x000f22000c1e1d00 */
[----:B---3--:R-:W-:-:S03]  /*3000*/  IMAD.WIDE.U32 R128, R202, 0x10, R128 ;  /* 0x00000010ca807825 */ /* 0x008fc600078e0080 */
[----:B------:R3:W-:Y:S04]  /*3010*/  STL [R1+0x248], R0 ;  /* 0x0002480001007387 */ /* 0x0007e80000100800 */
[----:B--2---:R-:W1:Y:S01]  /*3020*/  @P0 LDC.64 R4, c[0x0][0x438] ;  /* 0x00010e00ff040b82 */ /* 0x004e620000000a00 */
[----:B------:R-:W2:Y:S01]  /*3030*/  LDG.E.128 R128, desc[UR10][R128.64] ;  /* 0x0000000a80807981 */ /* 0x000ea2000c1e1d00 */
[----:B----4-:R-:W-:-:S03]  /*3040*/  IMAD.WIDE.U32 R124, R202, 0x10, R124 ;  /* 0x00000010ca7c7825 */ /* 0x010fc600078e007c */
[----:B------:R-:W4:Y:S04]  /*3050*/  LDG.E.128 R132, desc[UR10][R132.64+0x10] ;  /* 0x0000100a84847981 */ /* 0x000f28000c1e1d00 */
[----:B------:R-:W4:Y:S01]  /*3060*/  LDG.E.128 R124, desc[UR10][R124.64] ;  /* 0x0000000a7c7c7981 */ /* 0x000f22000c1e1d00 */
[----:B-1----:R-:W-:-:S03]  /*3070*/  @P0 IMAD.WIDE.U32 R2, R202, 0x20, R4 ;  /* 0x00000020ca020825 */ /* 0x002fc600078e0004 */
[----:B------:R-:W4:Y:S04]  /*3080*/  LDL R5, [R1+0x198] ;  /* 0x0001980001057983 */ /* 0x000f280000100800 */
[----:B------:R-:W5:Y:S04]  /*3090*/  @P0 LDG.E.128 R88, desc[UR10][R2.64] ;  /* 0x0000000a02580981 */ /* 0x000f68000c1e1d00 */
[----:B------:R1:W5:Y:S04]  /*30a0*/  @P0 LDG.E.128 R92, desc[UR10][R2.64+0x10] ;  /* 0x0000100a025c0981 */ /* 0x000368000c1e1d00 */
[----:B------:R-:W4:Y:S04]  /*30b0*/  LDL.LU R4, [R1+0x10] ;  /* 0x0000100001047983 */ /* 0x000f280000300800 */
[----:B------:R-:W1:Y:S04]  /*30c0*/  LDL.LU R3, [R1+0xb4] ;  /* 0x0000b40001037983 */ /* 0x000e680000300800 */
[----:B------:R-:W4:Y:S04]  /*30d0*/  LDL R24, [R1+0x1b8] ;  /* 0x0001b80001187983 */ /* 0x000f280000100800 */
[----:B------:R-:W4:Y:S04]  /*30e0*/  LDL.LU R178, [R1+0x14] ;  /* 0x0000140001b27983 */ /* 0x000f280000300800 */
[----:B------:R-:W4:Y:S04]  /*30f0*/  LDL.LU R28, [R1+0xb8] ;  /* 0x0000b800011c7983 */ /* 0x000f280000300800 */
[----:B------:R-:W4:Y:S04]  /*3100*/  LDL R27, [R1+0x1bc] ;  /* 0x0001bc00011b7983 */ /* 0x000f280000100800 */
[----:B------:R-:W4:Y:S04]  /*3110*/  LDL R177, [R1+0x1a0] ;  /* 0x0001a00001b17983 */ /* 0x000f280000100800 */
[----:B------:R-:W4:Y:S04]  /*3120*/  LDL.LU R164, [R1+0x18] ;  /* 0x0000180001a47983 */ /* 0x000f280000300800 */
[----:B------:R-:W4:Y:S04]  /*3130*/  LDL.LU R163, [R1+0xbc] ;  /* 0x0000bc0001a37983 */ /* 0x000f280000300800 */
[----:B------:R-:W4:Y:S04]  /*3140*/  LDL R36, [R1+0x1c0] ;  /* 0x0001c00001247983 */ /* 0x000f280000100800 */
[----:B------:R-:W4:Y:S04]  /*3150*/  LDL R156, [R1+0x1a4] ;  /* 0x0001a400019c7983 */ /* 0x000f280000100800 */
[----:B------:R-:W4:Y:S04]  /*3160*/  LDL.LU R155, [R1+0x1c] ;  /* 0x00001c00019b7983 */ /* 0x000f280000300800 */
[----:B------:R-:W4:Y:S04]  /*3170*/  LDL.LU R2, [R1+0xc0] ;  /* 0x0000c00001027983 */ /* 0x000f280000300800 */
[----:B---3--:R-:W3:Y:S01]  /*3180*/  LDL R0, [R1+0x1c4] ;  /* 0x0001c40001007983 */ /* 0x008ee20000100800 */
[----:B------:R-:W-:-:S03]  /*3190*/  FADD.FTZ R6, -R183, R136 ;  /* 0x00000088b7067221 */ /* 0x000fc60000010100 */
[----:B------:R-:W3:Y:S01]  /*31a0*/  LDL R136, [R1+0x19c] ;  /* 0x00019c0001887983 */ /* 0x000ee20000100800 */
[----:B------:R-:W-:Y:S01]  /*31b0*/  FMUL.FTZ R6, R11, R6 ;  /* 0x000000060b067220 */ /* 0x000fe20000410000 */
[----:B--2---:R-:W-:-:S05]  /*31c0*/  SHF.L.U32 R16, R128, 0x10, RZ ;  /* 0x0000001080107819 */ /* 0x004fca00000006ff */
[----:B------:R-:W-:Y:S01]  /*31d0*/  FADD.FTZ R76, R76, R16 ;  /* 0x000000104c4c7221 */ /* 0x000fe20000010000 */
[-C--:B------:R-:W-:Y:S01]  /*31e0*/  FFMA.FTZ R216, R6, R16.reuse, R216 ;  /* 0x0000001006d87223 */ /* 0x080fe200000100d8 */
[C---:B----4-:R-:W-:Y:S02]  /*31f0*/  SHF.L.U32 R15, R124.reuse, 0x10, RZ ;  /* 0x000000107c0f7819 */ /* 0x050fe400000006ff */
[----:B------:R-:W-:Y:S01]  /*3200*/  PRMT R23, R124, 0x7632, R23 ;  /* 0x000076327c177816 */ /* 0x000fe20000000017 */
[----:B------:R-:W-:Y:S01]  /*3210*/  FMUL.FTZ R5, R5, R16 ;  /* 0x0000001005057220 */ /* 0x000fe20000410000 */
[----:B------:R-:W-:Y:S01]  /*3220*/  PRMT R16, R128, 0x7632, R16 ;  /* 0x0000763280107816 */ /* 0x000fe20000000010 */
[----:B------:R-:W-:Y:S01]  /*3230*/  FADD.FTZ R4, R4, R15 ;  /* 0x0000000f04047221 */ /* 0x000fe20000010000 */
[-C--:B-1----:R-:W-:Y:S01]  /*3240*/  FFMA.FTZ R3, R6, R15.reuse, R3 ;  /* 0x0000000f06037223 */ /* 0x082fe20000010003 */
[----:B------:R-:W-:Y:S01]  /*3250*/  FFMA.FTZ R5, R24, R15, R5 ;  /* 0x0000000f18057223 */ /* 0x000fe20000010005 */
[----:B------:R-:W-:Y:S01]  /*3260*/  FADD.FTZ R15, -R183, R137 ;  /* 0x00000089b70f7221 */ /* 0x000fe20000010100 */
[----:B------:R-:W-:-:S02]  /*3270*/  SHF.L.U32 R24, R16, 0x10, RZ ;  /* 0x0000001010187819 */ /* 0x000fc400000006ff */
[----:B------:R-:W-:Y:S01]  /*3280*/  SHF.L.U32 R16, R23, 0x10, RZ ;  /* 0x0000001017107819 */ /* 0x000fe200000006ff */
[----:B------:R-:W-:Y:S01]  /*3290*/  FMUL.FTZ R15, R11, R15 ;  /* 0x0000000f0b0f7220 */ /* 0x000fe20000410000 */
[----:B------:R1:W-:Y:S03]  /*32a0*/  STL [R1+0x10], R4 ;  /* 0x0000100401007387 */ /* 0x0003e60000100800 */
[----:B------:R-:W-:Y:S01]  /*32b0*/  FADD.FTZ R178, R178, R16 ;  /* 0x00000010b2b27221 */ /* 0x000fe20000010000 */
[----:B------:R-:W-:Y:S01]  /*32c0*/  FFMA.FTZ R28, R15, R16, R28 ;  /* 0x000000100f1c7223 */ /* 0x000fe2000001001c */
[----:B-1----:R1:W5:Y:S04]  /*32d0*/  LDL.LU R4, [R1+0x254] ;  /* 0x0002540001047983 */ /* 0x0023680000300800 */
[----:B------:R2:W-:Y:S01]  /*32e0*/  STL [R1+0xb4], R3 ;  /* 0x0000b40301007387 */ /* 0x0005e20000100800 */
[----:B------:R-:W-:Y:S01]  /*32f0*/  FADD.FTZ R77, R77, R24 ;  /* 0x000000184d4d7221 */ /* 0x000fe20000010000 */
[----:B------:R-:W-:-:S02]  /*3300*/  FFMA.FTZ R217, R15, R24, R217 ;  /* 0x000000180fd97223 */ /* 0x000fc400000100d9 */
[----:B--2---:R1:W5:Y:S04]  /*3310*/  LDL.LU R3, [R1+0x250] ;  /* 0x0002500001037983 */ /* 0x0043680000300800 */
[----:B------:R-:W-:Y:S04]  /*3320*/  STL [R1+0x14], R178 ;  /* 0x000014b201007387 */ /* 0x000fe80000100800 */
[----:B------:R2:W-:Y:S02]  /*3330*/  STL [R1+0xb8], R28 ;  /* 0x0000b81c01007387 */ /* 0x0005e40000100800 */
[----:B--2---:R-:W-:-:S02]  /*3340*/  SHF.L.U32 R28, R129, 0x10, RZ ;  /* 0x00000010811c7819 */ /* 0x004fc400000006ff */
[----:B------:R-:W-:-:S03]  /*3350*/  PRMT R35, R125, 0x7632, R35 ;  /* 0x000076327d237816 */ /* 0x000fc60000000023 */
[----:B------:R-:W-:Y:S01]  /*3360*/  FADD.FTZ R78, R78, R28 ;  /* 0x0000001c4e4e7221 */ /* 0x000fe20000010000 */
[----:B---3--:R-:W-:-:S04]  /*3370*/  FMUL.FTZ R23, R136, R24 ;  /* 0x0000001888177220 */ /* 0x008fc80000410000 */
[----:B------:R-:W-:Y:S01]  /*3380*/  FFMA.FTZ R16, R27, R16, R23 ;  /* 0x000000101b107223 */ /* 0x000fe20000010017 */
[----:B------:R-:W-:Y:S01]  /*3390*/  FADD.FTZ R23, -R183, R138 ;  /* 0x0000008ab7177221 */ /* 0x000fe20000010100 */
[----:B------:R-:W-:Y:S01]  /*33a0*/  SHF.L.U32 R27, R125, 0x10, RZ ;  /* 0x000000107d1b7819 */ /* 0x000fe200000006ff */
[-C--:B------:R-:W-:Y:S02]  /*33b0*/  FMUL.FTZ R24, R177, R28.reuse ;  /* 0x0000001cb1187220 */ /* 0x080fe40000410000 */
[----:B------:R-:W-:Y:S02]  /*33c0*/  FMUL.FTZ R23, R11, R23 ;  /* 0x000000170b177220 */ /* 0x000fe40000410000 */
[----:B------:R-:W-:Y:S01]  /*33d0*/  FADD.FTZ R164, R164, R27 ;  /* 0x0000001ba4a47221 */ /* 0x000fe20000010000 */
[-C--:B------:R-:W-:Y:S01]  /*33e0*/  FFMA.FTZ R24, R36, R27.reuse, R24 ;  /* 0x0000001b24187223 */ /* 0x080fe20000010018 */
[----:B------:R-:W-:Y:S01]  /*33f0*/  FFMA.FTZ R163, R23, R27, R163 ;  /* 0x0000001b17a37223 */ /* 0x000fe200000100a3 */
[----:B------:R-:W-:Y:S01]  /*3400*/  PRMT R27, R129, 0x7632, R27 ;  /* 0x00007632811b7816 */ /* 0x000fe2000000001b */
[----:B------:R-:W-:Y:S01]  /*3410*/  FFMA.FTZ R218, R23, R28, R218 ;  /* 0x0000001c17da7223 */ /* 0x000fe200000100da */
[----:B------:R-:W-:-:S02]  /*3420*/  FADD.FTZ R28, -R183, R139 ;  /* 0x0000008bb71c7221 */ /* 0x000fc40000010100 */
[----:B------:R-:W-:Y:S02]  /*3430*/  SHF.L.U32 R36, R27, 0x10, RZ ;  /* 0x000000101b247819 */ /* 0x000fe400000006ff */
[----:B------:R-:W-:Y:S01]  /*3440*/  SHF.L.U32 R27, R35, 0x10, RZ ;  /* 0x00000010231b7819 */ /* 0x000fe200000006ff */
[----:B------:R-:W-:Y:S01]  /*3450*/  FMUL.FTZ R28, R11, R28 ;  /* 0x0000001c0b1c7220 */ /* 0x000fe20000410000 */
[----:B------:R-:W-:Y:S03]  /*3460*/  STL [R1+0x18], R164 ;  /* 0x000018a401007387 */ /* 0x000fe60000100800 */
[-C--:B------:R-:W-:Y:S01]  /*3470*/  FFMA.FTZ R2, R28, R27.reuse, R2 ;  /* 0x0000001b1c027223 */ /* 0x080fe20000010002 */
[----:B------:R-:W-:Y:S01]  /*3480*/  FADD.FTZ R155, R155, R27 ;  /* 0x0000001b9b9b7221 */ /* 0x000fe20000010000 */
[----:B------:R-:W-:Y:S01]  /*3490*/  FMUL.FTZ R35, R156, R36 ;  /* 0x000000249c237220 */ /* 0x000fe20000410000 */
[----:B------:R-:W-:Y:S04]  /*34a0*/  STL [R1+0xbc], R163 ;  /* 0x0000bca301007387 */ /* 0x000fe80000100800 */
[----:B------:R2:W-:Y:S01]  /*34b0*/  STL [R1+0xc0], R2 ;  /* 0x0000c00201007387 */ /* 0x0005e20000100800 */
[----:B------:R-:W-:-:S03]  /*34c0*/  FFMA.FTZ R27, R0, R27, R35 ;  /* 0x0000001b001b7223 */ /* 0x000fc60000010023 */
[----:B------:R3:W-:Y:S01]  /*34d0*/  STL [R1+0x1c], R155 ;  /* 0x00001c9b01007387 */ /* 0x0007e20000100800 */
[----:B------:R-:W-:-:S03]  /*34e0*/  FADD.FTZ R35, -R183, R132 ;  /* 0x00000084b7237221 */ /* 0x000fc60000010100 */
[----:B--2---:R-:W2:Y:S04]  /*34f0*/  LDL.LU R2, [R1] ;  /* 0x0000000001027983 */ /* 0x004ea80000300800 */
[----:B------:R-:W4:Y:S04]  /*3500*/  LDL.LU R0, [R1+0xa4] ;  /* 0x0000a40001007983 */ /* 0x000f280000300800 */
[----:B------:R-:W4:Y:S04]  /*3510*/  LDL R156, [R1+0x1a8] ;  /* 0x0001a800019c7983 */ /* 0x000f280000100800 */
[----:B------:R-:W4:Y:S04]  /*3520*/  LDL.LU R178, [R1+0x4] ;  /* 0x0000040001b27983 */ /* 0x000f280000300800 */
[----:B------:R-:W4:Y:S04]  /*3530*/  LDL.LU R164, [R1+0xa8] ;  /* 0x0000a80001a47983 */ /* 0x000f280000300800 */
[----:B---3--:R-:W3:Y:S04]  /*3540*/  LDL R155, [R1+0x1ac] ;  /* 0x0001ac00019b7983 */ /* 0x008ee80000100800 */
[----:B------:R-:W3:Y:S01]  /*3550*/  LDL R177, [R1+0x190] ;  /* 0x0001900001b17983 */ /* 0x000ee20000100800 */
[----:B------:R-:W-:-:S03]  /*3560*/  FADD.FTZ R79, R79, R36 ;  /* 0x000000244f4f7221 */ /* 0x000fc60000010000 */
[----:B------:R-:W3:Y:S01]  /*3570*/  LDL.LU R163, [R1+0x8] ;  /* 0x0000080001a37983 */ /* 0x000ee20000300800 */
[----:B------:R-:W-:-:S03]  /*3580*/  FFMA.FTZ R219, R28, R36, R219 ;  /* 0x000000241cdb7223 */ /* 0x000fc600000100db */
[----:B------:R-:W3:Y:S01]  /*3590*/  LDL.LU R139, [R1+0xac] ;  /* 0x0000ac00018b7983 */ /* 0x000ee20000300800 */
[----:B------:R-:W-:-:S03]  /*35a0*/  FMUL.FTZ R36, R11, R35 ;  /* 0x000000230b247220 */ /* 0x000fc60000410000 */
[----:B------:R-:W3:Y:S04]  /*35b0*/  LDL R138, [R1+0x1b0] ;  /* 0x0001b000018a7983 */ /* 0x000ee80000100800 */
[----:B------:R-:W3:Y:S04]  /*35c0*/  LDL R137, [R1+0x194] ;  /* 0x0001940001897983 */ /* 0x000ee80000100800 */
[----:B------:R-:W3:Y:S04]  /*35d0*/  LDL.LU R136, [R1+0xc] ;  /* 0x00000c0001887983 */ /* 0x000ee80000300800 */
[----:B------:R-:W3:Y:S04]  /*35e0*/  LDL.LU R129, [R1+0xb0] ;  /* 0x0000b00001817983 */ /* 0x000ee80000300800 */
[----:B------:R-:W3:Y:S04]  /*35f0*/  LDL R35, [R1+0x188] ;  /* 0x0001880001237983 */ /* 0x000ee80000100800 */
[----:B------:R-:W3:Y:S04]  /*3600*/  LDL R132, [R1+0x18c] ;  /* 0x00018c0001847983 */ /* 0x000ee80000100800 */
[----:B------:R-:W3:Y:S01]  /*3610*/  LDL R128, [R1+0x1b4] ;  /* 0x0001b40001807983 */ /* 0x000ee20000100800 */
[----:B------:R-:W-:-:S02]  /*3620*/  SHF.L.U32 R125, R130, 0x10, RZ ;  /* 0x00000010827d7819 */ /* 0x000fc400000006ff */
[----:B------:R-:W-:Y:S02]  /*3630*/  SHF.L.U32 R124, R126, 0x10, RZ ;  /* 0x000000107e7c7819 */ /* 0x000fe400000006ff */
[----:B------:R-:W-:Y:S01]  /*3640*/  PRMT R126, R130, 0x7632, R126 ;  /* 0x00007632827e7816 */ /* 0x000fe2000000007e */
[----:B------:R-:W-:Y:S01]  /*3650*/  FADD.FTZ R72, R72, R125 ;  /* 0x0000007d48487221 */ /* 0x000fe20000010000 */
[----:B------:R-:W-:Y:S01]  /*3660*/  FFMA.FTZ R212, R36, R125, R212 ;  /* 0x0000007d24d47223 */ /* 0x000fe200000100d4 */
[----:B------:R-:W-:Y:S01]  /*3670*/  IADD3 R202, PT, PT, R202, 0x20, RZ ;  /* 0x00000020caca7810 */ /* 0x000fe20007ffe0ff */
[----:B--2---:R-:W-:Y:S01]  /*3680*/  FADD.FTZ R2, R2, R124 ;  /* 0x0000007c02027221 */ /* 0x004fe20000010000 */
[----:B----4-:R-:W-:-:S04]  /*3690*/  FFMA.FTZ R0, R36, R124, R0 ;  /* 0x0000007c24007223 */ /* 0x010fc80000010000 */
[----:B------:R2:W-:Y:S04]  /*36a0*/  STL [R1], R2 ;  /* 0x0000000201007387 */ /* 0x0005e80000100800 */
[----:B--2---:R1:W5:Y:S04]  /*36b0*/  LDL.LU R2, [R1+0x24c] ;  /* 0x00024c0001027983 */ /* 0x0043680000300800 */
[----:B------:R2:W-:Y:S04]  /*36c0*/  STL [R1+0xa4], R0 ;  /* 0x0000a40001007387 */ /* 0x0005e80000100800 */
[----:B--2---:R1:W5:Y:S01]  /*36d0*/  LDL.LU R0, [R1+0x248] ;  /* 0x0002480001007983 */ /* 0x0043620000300800 */
[----:B---3--:R-:W-:Y:S01]  /*36e0*/  FMUL.FTZ R35, R35, R125 ;  /* 0x0000007d23237220 */ /* 0x008fe20000410000 */
[----:B------:R-:W-:-:S03]  /*36f0*/  FADD.FTZ R125, -R183, R133 ;  /* 0x00000085b77d7221 */ /* 0x000fc60000010100 */
[----:B------:R-:W-:Y:S01]  /*3700*/  FFMA.FTZ R35, R156, R124, R35 ;  /* 0x0000007c9c237223 */ /* 0x000fe20000010023 */
[C---:B------:R-:W-:Y:S02]  /*3710*/  PRMT R124, R126.reuse, 0x7632, R124 ;  /* 0x000076327e7c7816 */ /* 0x040fe4000000007c */
[----:B------:R-:W-:Y:S02]  /*3720*/  SHF.L.U32 R126, R126, 0x10, RZ ;  /* 0x000000107e7e7819 */ /* 0x000fe400000006ff */
[----:B------:R-:W-:Y:S01]  /*3730*/  SHF.L.U32 R124, R124, 0x10, RZ ;  /* 0x000000107c7c7819 */ /* 0x000fe200000006ff */
[----:B------:R-:W-:Y:S02]  /*3740*/  FMUL.FTZ R156, R11, R125 ;  /* 0x0000007d0b9c7220 */ /* 0x000fe40000410000 */
[----:B------:R-:W-:Y:S02]  /*3750*/  FMUL.FTZ R125, R132, R126 ;  /* 0x0000007e847d7220 */ /* 0x000fe40000410000 */
[----:B------:R-:W-:Y:S01]  /*3760*/  FADD.FTZ R178, R178, R124 ;  /* 0x0000007cb2b27221 */ /* 0x000fe20000010000 */
[CC--:B------:R-:W-:Y:S01]  /*3770*/  FFMA.FTZ R164, R156.reuse, R124.reuse, R164 ;  /* 0x0000007c9ca47223 */ /* 0x0c0fe200000100a4 */
[----:B------:R-:W-:Y:S01]  /*3780*/  FFMA.FTZ R155, R155, R124, R125 ;  /* 0x0000007c9b9b7223 */ /* 0x000fe2000001007d */
[----:B------:R-:W-:Y:S01]  /*3790*/  FADD.FTZ R124, -R183, R134 ;  /* 0x00000086b77c7221 */ /* 0x000fe20000010100 */
[----:B------:R-:W-:Y:S01]  /*37a0*/  SHF.L.U32 R125, R127, 0x10, RZ ;  /* 0x000000107f7d7819 */ /* 0x000fe200000006ff */
[----:B------:R-:W-:Y:S01]  /*37b0*/  FADD.FTZ R73, R73, R126 ;  /* 0x0000007e49497221 */ /* 0x000fe20000010000 */
[----:B------:R-:W-:Y:S01]  /*37c0*/  STL [R1+0x4], R178 ;  /* 0x000004b201007387 */ /* 0x000fe20000100800 */
[----:B------:R-:W-:Y:S01]  /*37d0*/  FFMA.FTZ R213, R156, R126, R213 ;  /* 0x0000007e9cd57223 */ /* 0x000fe200000100d5 */
[----:B------:R-:W-:-:S02]  /*37e0*/  SHF.L.U32 R126, R131, 0x10, RZ ;  /* 0x00000010837e7819 */ /* 0x000fc400000006ff */
[----:B------:R2:W-:Y:S01]  /*37f0*/  STL [R1+0xa8], R164 ;  /* 0x0000a8a401007387 */ /* 0x0005e20000100800 */
        /* <DEDUP_REMOVED lines=39> */
.L_x_2512:
[----:B------:R-:W-:Y:S05]  /*3a70*/  BSYNC.RECONVERGENT B1 ;  /* 0x0000000000017941 */ /* 0x000fea0003800200 */
.L_x_2511:
[----:B------:R-:W-:Y:S04]  /*3a80*/  BSSY.RECONVERGENT B1, `(.L_x_2513) ;  /* 0x000009d000017945 */ /* 0x000fe80003800200 */
[----:B------:R-:W-:Y:S05]  /*3a90*/  @!P4 BRA `(.L_x_2514) ;  /* 0x00000008006cc947 */ /* 0x000fea0003800000 */
[----:B------:R-:W1:Y:S01]  /*3aa0*/  LDC.64 R132, c[0x0][0x3a8] ;  /* 0x0000ea00ff847b82 */ /* 0x000e620000000a00 */
[----:B------:R2:W-:Y:S07]  /*3ab0*/  STL.64 [R1+0x248], R6 ;  /* 0x0002480601007387 */ /* 0x0005ee0000100a00 */
[----:B------:R-:W3:Y:S08]  /*3ac0*/  LDC.64 R128, c[0x0][0x430] ;  /* 0x00010c00ff807b82 */ /* 0x000ef00000000a00 */
[----:B------:R-:W4:Y:S01]  /*3ad0*/  LDC.64 R124, c[0x0][0x428] ;  /* 0x00010a00ff7c7b82 */ /* 0x000f220000000a00 */
[----:B-1----:R-:W-:-:S05]  /*3ae0*/  IMAD.WIDE.U32 R132, R202, 0x20, R132 ;  /* 0x00000020ca847825 */ /* 0x002fca00078e0084 */
[----:B------:R-:W2:Y:S01]  /*3af0*/  LDG.E.128 R136, desc[UR10][R132.64] ;  /* 0x0000000a84887981 */ /* 0x000ea2000c1e1d00 */
[----:B------:R-:W-:Y:S01]  /*3b00*/  ISETP.NE.U32.AND P0, PT, RZ, UR12, PT ;  /* 0x0000000cff007c0c */ /* 0x000fe2000bf05070 */
[----:B---3--:R-:W-:-:S03]  /*3b10*/  IMAD.WIDE.U32 R128, R202, 0x10, R128 ;  /* 0x00000010ca807825 */ /* 0x008fc600078e0080 */
[----:B------:R-:W-:-:S03]  /*3b20*/  ISETP.NE.AND.EX P0, PT, RZ, UR13, PT, P0 ;  /* 0x0000000dff007c0c */ /* 0x000fc6000bf05300 */
[----:B------:R-:W3:Y:S01]  /*3b30*/  LDG.E.128 R128, desc[UR10][R128.64] ;  /* 0x0000000a80807981 */ /* 0x000ee2000c1e1d00 */
[----:B----4-:R-:W-:-:S03]  /*3b40*/  IMAD.WIDE.U32 R124, R202, 0x10, R124 ;  /* 0x00000010ca7c7825 */ /* 0x010fc600078e007c */
[----:B------:R-:W4:Y:S04]  /*3b50*/  LDG.E.128 R132, desc[UR10][R132.64+0x10] ;  /* 0x0000100a84847981 */ /* 0x000f28000c1e1d00 */
[----:B------:R-:W4:Y:S02]  /*3b60*/  LDG.E.128 R124, desc[UR10][R124.64] ;  /* 0x0000000a7c7c7981 */ /* 0x000f24000c1e1d00 */
[----:B--2---:R-:W1:Y:S02]  /*3b70*/  @P0 LDC.64 R6, c[0x0][0x438] ;  /* 0x00010e00ff060b82 */ /* 0x004e640000000a00 */
[----:B-1----:R-:W-:-:S05]  /*3b80*/  @P0 IMAD.WIDE.U32 R6, R202, 0x20, R6 ;  /* 0x00000020ca060825 */ /* 0x002fca00078e0006 */
[----:B------:R1:W5:Y:S04]  /*3b90*/  @P0 LDG.E.128 R96, desc[UR10][R6.64] ;  /* 0x0000000a06600981 */ /* 0x000368000c1e1d00 */
[----:B------:R1:W5:Y:S04]  /*3ba0*/  @P0 LDG.E.128 R100, desc[UR10][R6.64+0x10] ;  /* 0x0000100a06640981 */ /* 0x000368000c1e1d00 */
[----:B------:R1:W5:Y:S04]  /*3bb0*/  LDL.LU.64 R6, [R1+0x248] ;  /* 0x0002480001067983 */ /* 0x0003680000300a00 */
[----:B------:R-:W2:Y:S04]  /*3bc0*/  LDL.LU R180, [R1+0x94] ;  /* 0x0000940001b47983 */ /* 0x000ea80000300800 */
[----:B------:R-:W2:Y:S04]  /*3bd0*/  LDL R26, [R1+0x178] ;  /* 0x00017800011a7983 */ /* 0x000ea80000100800 */
[----:B------:R-:W2:Y:S04]  /*3be0*/  LDL R179, [R1+0x15c] ;  /* 0x00015c0001b37983 */ /* 0x000ea80000100800 */
[----:B------:R-:W2:Y:S04]  /*3bf0*/  LDL.LU R34, [R1+0x98] ;  /* 0x0000980001227983 */ /* 0x000ea80000300800 */
[----:B------:R-:W2:Y:S04]  /*3c00*/  LDL R33, [R1+0x17c] ;  /* 0x00017c0001217983 */ /* 0x000ea80000100800 */
[----:B------:R-:W2:Y:S04]  /*3c10*/  LDL R162, [R1+0x160] ;  /* 0x0001600001a27983 */ /* 0x000ea80000100800 */
[----:B------:R-:W2:Y:S04]  /*3c20*/  LDL.LU R161, [R1+0x9c] ;  /* 0x00009c0001a17983 */ /* 0x000ea80000300800 */
[----:B------:R-:W2:Y:S04]  /*3c30*/  LDL R154, [R1+0x180] ;  /* 0x00018000019a7983 */ /* 0x000ea80000100800 */
[----:B------:R-:W2:Y:S04]  /*3c40*/  LDL R153, [R1+0x164] ;  /* 0x0001640001997983 */ /* 0x000ea80000100800 */
[----:B------:R-:W2:Y:S04]  /*3c50*/  LDL.LU R144, [R1+0xa0] ;  /* 0x0000a00001907983 */ /* 0x000ea80000300800 */
[----:B------:R-:W2:Y:S01]  /*3c60*/  LDL R143, [R1+0x184] ;  /* 0x00018400018f7983 */ /* 0x000ea20000100800 */
[----:B-----5:R-:W-:-:S03]  /*3c70*/  FADD.FTZ R3, -R183, R136 ;  /* 0x00000088b7037221 */ /* 0x020fc60000010100 */
[----:B------:R-:W2:Y:S01]  /*3c80*/  LDL R136, [R1+0x158] ;  /* 0x0001580001887983 */ /* 0x000ea20000100800 */
[----:B------:R-:W-:Y:S01]  /*3c90*/  FMUL.FTZ R4, R11, R3 ;  /* 0x000000030b047220 */ /* 0x000fe20000410000 */
[----:B---3--:R-:W-:-:S05]  /*3ca0*/  SHF.L.U32 R18, R128, 0x10, RZ ;  /* 0x0000001080127819 */ /* 0x008fca00000006ff */
[----:B------:R-:W-:Y:S01]  /*3cb0*/  FADD.FTZ R68, R68, R18 ;  /* 0x0000001244447221 */ /* 0x000fe20000010000 */
[----:B----4-:R-:W-:Y:S01]  /*3cc0*/  SHF.L.U32 R17, R124, 0x10, RZ ;  /* 0x000000107c117819 */ /* 0x010fe200000006ff */
[----:B------:R-:W-:Y:S01]  /*3cd0*/  FFMA.FTZ R208, R4, R18, R208 ;  /* 0x0000001204d07223 */ /* 0x000fe200000100d0 */
[----:B------:R-:W-:-:S03]  /*3ce0*/  PRMT R25, R124, 0x7632, R25 ;  /* 0x000076327c197816 */ /* 0x000fc60000000019 */
[----:B------:R-:W-:Y:S01]  /*3cf0*/  FADD.FTZ R248, R248, R17 ;  /* 0x00000011f8f87221 */ /* 0x000fe20000010000 */
[----:B------:R-:W-:Y:S01]  /*3d00*/  PRMT R124, R125, 0x7632, R124 ;  /* 0x000076327d7c7816 */ /* 0x000fe2000000007c */
[----:B--2---:R-:W-:-:S05]  /*3d10*/  FFMA.FTZ R180, R4, R17, R180 ;  /* 0x0000001104b47223 */ /* 0x004fca00000100b4 */
[----:B------:R-:W-:Y:S01]  /*3d20*/  STL [R1+0x94], R180 ;  /* 0x000094b401007387 */ /* 0x000fe20000100800 */
[----:B------:R-:W-:Y:S01]  /*3d30*/  FMUL.FTZ R3, R136, R18 ;  /* 0x0000001288037220 */ /* 0x000fe20000410000 */
[----:B------:R-:W-:-:S03]  /*3d40*/  PRMT R18, R128, 0x7632, R18 ;  /* 0x0000763280127816 */ /* 0x000fc60000000012 */
[----:B------:R-:W-:Y:S01]  /*3d50*/  FFMA.FTZ R3, R26, R17, R3 ;  /* 0x000000111a037223 */ /* 0x000fe20000010003 */
[----:B------:R-:W-:Y:S01]  /*3d60*/  FADD.FTZ R17, -R183, R137 ;  /* 0x00000089b7117221 */ /* 0x000fe20000010100 */
[----:B------:R-:W-:Y:S02]  /*3d70*/  SHF.L.U32 R26, R18, 0x10, RZ ;  /* 0x00000010121a7819 */ /* 0x000fe400000006ff */
[----:B------:R-:W-:Y:S01]  /*3d80*/  SHF.L.U32 R18, R25, 0x10, RZ ;  /* 0x0000001019127819 */ /* 0x000fe200000006ff */
[----:B------:R-:W-:Y:S02]  /*3d90*/  FMUL.FTZ R17, R11, R17 ;  /* 0x000000110b117220 */ /* 0x000fe40000410000 */
[----:B------:R-:W-:Y:S02]  /*3da0*/  FMUL.FTZ R25, R179, R26 ;  /* 0x0000001ab3197220 */ /* 0x000fe40000410000 */
[-C--:B------:R-:W-:Y:S01]  /*3db0*/  FFMA.FTZ R34, R17, R18.reuse, R34 ;  /* 0x0000001211227223 */ /* 0x080fe20000010022 */
[----:B------:R-:W-:Y:S01]  /*3dc0*/  FADD.FTZ R249, R249, R18 ;  /* 0x00000012f9f97221 */ /* 0x000fe20000010000 */
[----:B------:R-:W-:Y:S01]  /*3dd0*/  FFMA.FTZ R18, R33, R18, R25 ;  /* 0x0000001221127223 */ /* 0x000fe20000010019 */
[----:B------:R-:W-:-:S02]  /*3de0*/  FADD.FTZ R25, -R183, R138 ;  /* 0x0000008ab7197221 */ /* 0x000fc40000010100 */
[----:B------:R2:W-:Y:S01]  /*3df0*/  STL [R1+0x98], R34 ;  /* 0x0000982201007387 */ /* 0x0005e20000100800 */
[----:B------:R-:W-:Y:S01]  /*3e00*/  FADD.FTZ R69, R69, R26 ;  /* 0x0000001a45457221 */ /* 0x000fe20000010000 */
[----:B------:R-:W-:Y:S01]  /*3e10*/  FMUL.FTZ R25, R11, R25 ;  /* 0x000000190b197220 */ /* 0x000fe20000410000 */
[----:B------:R-:W-:Y:S01]  /*3e20*/  FFMA.FTZ R209, R17, R26, R209 ;  /* 0x0000001a11d17223 */ /* 0x000fe200000100d1 */
[----:B------:R-:W-:Y:S02]  /*3e30*/  SHF.L.U32 R33, R125, 0x10, RZ ;  /* 0x000000107d217819 */ /* 0x000fe400000006ff */
[----:B--2---:R-:W-:-:S03]  /*3e40*/  SHF.L.U32 R34, R129, 0x10, RZ ;  /* 0x0000001081227819 */ /* 0x004fc600000006ff */
[----:B------:R-:W-:Y:S02]  /*3e50*/  FADD.FTZ R250, R250, R33 ;  /* 0x00000021fafa7221 */ /* 0x000fe40000010000 */
[-C--:B------:R-:W-:Y:S01]  /*3e60*/  FMUL.FTZ R26, R162, R34.reuse ;  /* 0x00000022a21a7220 */ /* 0x080fe20000410000 */
[----:B------:R-:W-:Y:S01]  /*3e70*/  FADD.FTZ R70, R70, R34 ;  /* 0x0000002246467221 */ /* 0x000fe20000010000 */
[----:B------:R-:W-:Y:S01]  /*3e80*/  FFMA.FTZ R210, R25, R34, R210 ;  /* 0x0000002219d27223 */ /* 0x000fe200000100d2 */
[----:B------:R-:W-:Y:S01]  /*3e90*/  PRMT R34, R129, 0x7632, R34 ;  /* 0x0000763281227816 */ /* 0x000fe20000000022 */
[-C--:B------:R-:W-:Y:S01]  /*3ea0*/  FFMA.FTZ R161, R25, R33.reuse, R161 ;  /* 0x0000002119a17223 */ /* 0x080fe200000100a1 */
[----:B------:R-:W-:Y:S01]  /*3eb0*/  FFMA.FTZ R26, R154, R33, R26 ;  /* 0x000000219a1a7223 */ /* 0x000fe2000001001a */
[----:B------:R-:W-:Y:S01]  /*3ec0*/  FADD.FTZ R33, -R183, R139 ;  /* 0x0000008bb7217221 */ /* 0x000fe20000010100 */
[----:B------:R-:W-:Y:S02]  /*3ed0*/  SHF.L.U32 R125, R34, 0x10, RZ ;  /* 0x00000010227d7819 */ /* 0x000fe400000006ff */
[----:B------:R-:W-:Y:S01]  /*3ee0*/  SHF.L.U32 R34, R124, 0x10, RZ ;  /* 0x000000107c227819 */ /* 0x000fe200000006ff */
[----:B------:R-:W-:Y:S01]  /*3ef0*/  FMUL.FTZ R33, R11, R33 ;  /* 0x000000210b217220 */ /* 0x000fe20000410000 */
[----:B------:R-:W-:Y:S03]  /*3f00*/  STL [R1+0x9c], R161 ;  /* 0x00009ca101007387 */ /* 0x000fe60000100800 */
[----:B------:R-:W-:Y:S01]  /*3f10*/  FFMA.FTZ R144, R33, R34, R144 ;  /* 0x0000002221907223 */ /* 0x000fe20000010090 */
[----:B------:R-:W2:Y:S04]  /*3f20*/  LDL R180, [R1+0x148] ;  /* 0x0001480001b47983 */ /* 0x000ea80000100800 */
[----:B------:R-:W3:Y:S04]  /*3f30*/  LDL.LU R154, [R1+0x84] ;  /* 0x00008400019a7983 */ /* 0x000ee80000300800 */
[----:B------:R4:W-:Y:S01]  /*3f40*/  STL [R1+0xa0], R144 ;  /* 0x0000a09001007387 */ /* 0x0009e20000100800 */
[----:B------:R-:W-:-:S03]  /*3f50*/  FMUL.FTZ R124, R153, R125 ;  /* 0x0000007d997c7220 */ /* 0x000fc60000410000 */
[----:B------:R-:W3:Y:S04]  /*3f60*/  LDL R179, [R1+0x14c] ;  /* 0x00014c0001b37983 */ /* 0x000ee80000100800 */
[----:B----4-:R-:W4:Y:S04]  /*3f70*/  LDL R144, [R1+0x168] ;  /* 0x0001680001907983 */ /* 0x010f280000100800 */
[----:B------:R-:W4:Y:S04]  /*3f80*/  LDL.LU R162, [R1+0x88] ;  /* 0x0000880001a27983 */ /* 0x000f280000300800 */
[----:B------:R-:W4:Y:S04]  /*3f90*/  LDL R153, [R1+0x16c] ;  /* 0x00016c0001997983 */ /* 0x000f280000100800 */
[----:B------:R-:W4:Y:S04]  /*3fa0*/  LDL R161, [R1+0x150] ;  /* 0x0001500001a17983 */ /* 0x000f280000100800 */
[----:B------:R-:W4:Y:S04]  /*3fb0*/  LDL.LU R139, [R1+0x8c] ;  /* 0x00008c00018b7983 */ /* 0x000f280000300800 */
[----:B------:R-:W4:Y:S04]  /*3fc0*/  LDL R138, [R1+0x170] ;  /* 0x00017000018a7983 */ /* 0x000f280000100800 */
[----:B------:R-:W4:Y:S04]  /*3fd0*/  LDL R137, [R1+0x154] ;  /* 0x0001540001897983 */ /* 0x000f280000100800 */
[----:B------:R-:W4:Y:S04]  /*3fe0*/  LDL.LU R136, [R1+0x90] ;  /* 0x0000900001887983 */ /* 0x000f280000300800 */
[----:B------:R-:W4:Y:S01]  /*3ff0*/  LDL R129, [R1+0x174] ;  /* 0x0001740001817983 */ /* 0x000f220000100800 */
[----:B------:R-:W-:Y:S01]  /*4000*/  FADD.FTZ R251, R251, R34 ;  /* 0x00000022fbfb7221 */ /* 0x000fe20000010000 */
[----:B------:R-:W-:Y:S01]  /*4010*/  FFMA.FTZ R34, R143, R34, R124 ;  /* 0x000000228f227223 */ /* 0x000fe2000001007c */
[----:B------:R-:W-:Y:S01]  /*4020*/  FADD.FTZ R124, -R183, R132 ;  /* 0x00000084b77c7221 */ /* 0x000fe20000010100 */
[----:B------:R-:W-:Y:S01]  /*4030*/  SHF.L.U32 R128, R130, 0x10, RZ ;  /* 0x0000001082807819 */ /* 0x000fe200000006ff */
[----:B------:R-:W-:Y:S01]  /*4040*/  FADD.FTZ R71, R71, R125 ;  /* 0x0000007d47477221 */ /* 0x000fe20000010000 */
[----:B------:R-:W-:Y:S01]  /*4050*/  FFMA.FTZ R211, R33, R125, R211 ;  /* 0x0000007d21d37223 */ /* 0x000fe200000100d3 */
[----:B------:R-:W-:Y:S01]  /*4060*/  SHF.L.U32 R125, R126, 0x10, RZ ;  /* 0x000000107e7d7819 */ /* 0x000fe200000006ff */
[----:B------:R-:W-:Y:S01]  /*4070*/  FMUL.FTZ R143, R11, R124 ;  /* 0x0000007c0b8f7220 */ /* 0x000fe20000410000 */
[----:B------:R-:W-:-:S03]  /*4080*/  PRMT R126, R130, 0x7632, R126 ;  /* 0x00007632827e7816 */ /* 0x000fc6000000007e */
[----:B------:R-:W-:Y:S01]  /*4090*/  FADD.FTZ R244, R244, R125 ;  /* 0x0000007df4f47221 */ /* 0x000fe20000010000 */
[----:B------:R-:W-:Y:S01]  /*40a0*/  FADD.FTZ R64, R64, R128 ;  /* 0x0000008040407221 */ /* 0x000fe20000010000 */
[CC--:B------:R-:W-:Y:S01]  /*40b0*/  FFMA.FTZ R204, R143.reuse, R128.reuse, R204 ;  /* 0x000000808fcc7223 */ /* 0x0c0fe200000100cc */
[----:B------:R-:W-:Y:S01]  /*40c0*/  IADD3 R202, PT, PT, R202, 0x20, RZ ;  /* 0x00000020caca7810 */ /* 0x000fe20007ffe0ff */
[----:B--2---:R-:W-:Y:S01]  /*40d0*/  FMUL.FTZ R124, R180, R128 ;  /* 0x00000080b47c7220 */ /* 0x004fe20000410000 */
[----:B---3--:R-:W-:-:S05]  /*40e0*/  FFMA.FTZ R154, R143, R125, R154 ;  /* 0x0000007d8f9a7223 */ /* 0x008fca000001009a */
[----:B------:R2:W-:Y:S01]  /*40f0*/  STL [R1+0x84], R154 ;  /* 0x0000849a01007387 */ /* 0x0005e20000100800 */
[--C-:B----4-:R-:W-:Y:S01]  /*4100*/  FFMA.FTZ R144, R144, R125, R124.reuse ;  /* 0x0000007d90907223 */ /* 0x110fe2000001007c */
[C---:B------:R-:W-:Y:S01]  /*4110*/  PRMT R124, R126.reuse, 0x7632, R124 ;  /* 0x000076327e7c7816 */ /* 0x040fe2000000007c */
[----:B------:R-:W-:Y:S01]  /*4120*/  FADD.FTZ R125, -R183, R133 ;  /* 0x00000085b77d7221 */ /* 0x000fe20000010100 */
[----:B------:R-:W-:Y:S02]  /*4130*/  SHF.L.U32 R126, R126, 0x10, RZ ;  /* 0x000000107e7e7819 */ /* 0x000fe400000006ff */
[----:B------:R-:W-:Y:S01]  /*4140*/  SHF.L.U32 R124, R124, 0x10, RZ ;  /* 0x000000107c7c7819 */ /* 0x000fe200000006ff */
[----:B--2---:R-:W-:Y:S02]  /*4150*/  FMUL.FTZ R154, R11, R125 ;  /* 0x0000007d0b9a7220 */ /* 0x004fe40000410000 */
[----:B------:R-:W-:Y:S02]  /*4160*/  FMUL.FTZ R125, R179, R126 ;  /* 0x0000007eb37d7220 */ /* 0x000fe40000410000 */
[CC--:B------:R-:W-:Y:S01]  /*4170*/  FFMA.FTZ R162, R154.reuse, R124.reuse, R162 ;  /* 0x0000007c9aa27223 */ /* 0x0c0fe200000100a2 */
[----:B------:R-:W-:Y:S01]  /*4180*/  FADD.FTZ R245, R245, R124 ;  /* 0x0000007cf5f57221 */ /* 0x000fe20000010000 */
[----:B------:R-:W-:Y:S01]  /*4190*/  FFMA.FTZ R153, R153, R124, R125 ;  /* 0x0000007c99997223 */ /* 0x000fe2000001007d */
[----:B------:R-:W-:Y:S01]  /*41a0*/  FADD.FTZ R124, -R183, R134 ;  /* 0x00000086b77c7221 */ /* 0x000fe20000010100 */
[----:B------:R-:W-:Y:S01]  /*41b0*/  FADD.FTZ R65, R65, R126 ;  /* 0x0000007e41417221 */ /* 0x000fe20000010000 */
[----:B------:R-:W-:Y:S01]  /*41c0*/  FFMA.FTZ R205, R154, R126, R205 ;  /* 0x0000007e9acd7223 */ /* 0x000fe200000100cd */
[----:B------:R2:W-:Y:S01]  /*41d0*/  STL [R1+0x88], R162 ;  /* 0x000088a201007387 */ /* 0x0005e20000100800 */
[----:B------:R-:W-:-:S02]  /*41e0*/  SHF.L.U32 R126, R131, 0x10, RZ ;  /* 0x00000010837e7819 */ /* 0x000fc400000006ff */
[----:B------:R-:W-:-:S03]  /*41f0*/  SHF.L.U32 R125, R127, 0x10, RZ ;  /* 0x000000107f7d7819 */ /* 0x000fc600000006ff */
[----:B------:R-:W-:Y:S01]  /*4200*/  FADD.FTZ R66, R66, R126 ;  /* 0x0000007e42427221 */ /* 0x000fe20000010000 */
[----:B--2---:R-:W-:Y:S01]  /*4210*/  FMUL.FTZ R162, R11, R124 ;  /* 0x0000007c0ba27220 */ /* 0x004fe20000410000 */
[----:B------:R-:W-:-:S03]  /*4220*/  FMUL.FTZ R124, R161, R126 ;  /* 0x0000007ea17c7220 */ /* 0x000fc60000410000 */
[----:B------:R-:W-:Y:S01]  /*4230*/  FFMA.FTZ R206, R162, R126, R206 ;  /* 0x0000007ea2ce7223 */ /* 0x000fe200000100ce */
[----:B------:R-:W-:Y:S01]  /*4240*/  PRMT R126, R131, 0x7632, R126 ;  /* 0x00007632837e7816 */ /* 0x000fe2000000007e */
[----:B------:R-:W-:Y:S01]  /*4250*/  FADD.FTZ R246, R246, R125 ;  /* 0x0000007df6f67221 */ /* 0x000fe20000010000 */
[-C--:B------:R-:W-:Y:S01]  /*4260*/  FFMA.FTZ R139, R162, R125.reuse, R139 ;  /* 0x0000007da28b7223 */ /* 0x080fe2000001008b */
[--C-:B------:R-:W-:Y:S01]  /*4270*/  FFMA.FTZ R161, R138, R125, R124.reuse ;  /* 0x0000007d8aa17223 */ /* 0x100fe2000001007c */
[----:B------:R-:W-:Y:S01]  /*4280*/  PRMT R124, R127, 0x7632, R124 ;  /* 0x000076327f7c7816 */ /* 0x000fe2000000007c */
[----:B------:R-:W-:Y:S01]  /*4290*/  FADD.FTZ R125, -R183, R135 ;  /* 0x00000087b77d7221 */ /* 0x000fe20000010100 */
[----:B------:R-:W-:Y:S02]  /*42a0*/  SHF.L.U32 R126, R126, 0x10, RZ ;  /* 0x000000107e7e7819 */ /* 0x000fe400000006ff */
[----:B------:R-:W-:Y:S01]  /*42b0*/  SHF.L.U32 R124, R124, 0x10, RZ ;  /* 0x000000107c7c7819 */ /* 0x000fe200000006ff */
[----:B------:R-:W-:-:S02]  /*42c0*/  FMUL.FTZ R179, R11, R125 ;  /* 0x0000007d0bb37220 */ /* 0x000fc40000410000 */
[----:B------:R-:W-:Y:S02]  /*42d0*/  FMUL.FTZ R125, R137, R126 ;  /* 0x0000007e897d7220 */ /* 0x000fe40000410000 */
[----:B------:R-:W-:Y:S01]  /*42e0*/  FADD.FTZ R247, R247, R124 ;  /* 0x0000007cf7f77221 */ /* 0x000fe20000010000 */
        /* <DEDUP_REMOVED lines=22> */
.L_x_2514:
[----:B------:R-:W-:Y:S05]  /*4450*/  BSYNC.RECONVERGENT B1 ;  /* 0x0000000000017941 */ /* 0x000fea0003800200 */
.L_x_2513:
        /* <DEDUP_REMOVED lines=16> */
[----:B------:R-:W4:Y:S04]  /*4560*/  LDL R182, [R1+0x124] ;  /* 0x0001240001b67983 */ /* 0x000f280000100800 */
[----:B------:R-:W3:Y:S01]  /*4570*/  LDG.E.128 R128, desc[UR10][R128.64+0x10] ;  /* 0x0000100a80807981 */ /* 0x000ee2000c1e1d00 */
[----:B0-----:R-:W-:-:S03]  /*4580*/  IMAD.WIDE.U32 R136, R202, 0x10, R136 ;  /* 0x00000010ca887825 */ /* 0x001fc600078e0088 */
[----:B------:R-:W4:Y:S04]  /*4590*/  LDG.E.128 R132, desc[UR10][R132.64] ;  /* 0x0000000a84847981 */ /* 0x000f28000c1e1d00 */
[----:B------:R-:W4:Y:S04]  /*45a0*/  LDG.E.128 R136, desc[UR10][R136.64] ;  /* 0x0000000a88887981 */ /* 0x000f28000c1e1d00 */
[----:B------:R-:W4:Y:S04]  /*45b0*/  LDL R171, [R1+0x140] ;  /* 0x0001400001ab7983 */ /* 0x000f280000100800 */
[----:B------:R-:W4:Y:S04]  /*45c0*/  LDL.LU R172, [R1+0x80] ;  /* 0x0000800001ac7983 */ /* 0x000f280000300800 */
[----:B------:R-:W4:Y:S01]  /*45d0*/  LDL R181, [R1+0x144] ;  /* 0x0001440001b57983 */ /* 0x000f220000100800 */
[----:B------:R-:W-:-:S04]  /*45e0*/  ISETP.NE.U32.AND P0, PT, RZ, UR12, PT ;  /* 0x0000000cff007c0c */ /* 0x000fc8000bf05070 */
[----:B------:R-:W-:-:S13]  /*45f0*/  ISETP.NE.AND.EX P0, PT, RZ, UR13, PT, P0 ;  /* 0x0000000dff007c0c */ /* 0x000fda000bf05300 */
[----:B------:R-:W0:Y:S02]  /*4600*/  @P0 LDC.64 R146, c[0x0][0x438] ;  /* 0x00010e00ff920b82 */ /* 0x000e240000000a00 */
[----:B0-----:R-:W-:-:S05]  /*4610*/  @P0 IMAD.WIDE.U32 R146, R202, 0x20, R146 ;  /* 0x00000020ca920825 */ /* 0x001fca00078e0092 */
[----:B------:R-:W5:Y:S04]  /*4620*/  @P0 LDG.E.128 R104, desc[UR10][R146.64] ;  /* 0x0000000a92680981 */ /* 0x000f68000c1e1d00 */
[----:B------:R0:W5:Y:S01]  /*4630*/  @P0 LDG.E.128 R108, desc[UR10][R146.64+0x10] ;  /* 0x0000100a926c0981 */ /* 0x000162000c1e1d00 */
[----:B--2---:R-:W-:-:S04]  /*4640*/  FADD.FTZ R39, -R183, R124 ;  /* 0x0000007cb7277221 */ /* 0x004fc80000010100 */
[----:B-----5:R-:W-:Y:S01]  /*4650*/  FMUL.FTZ R39, R11, R39 ;  /* 0x000000270b277220 */ /* 0x020fe20000410000 */
[----:B---3--:R-:W-:Y:S01]  /*4660*/  FADD.FTZ R124, -R183, R128 ;  /* 0x00000080b77c7221 */ /* 0x008fe20000010100 */
[----:B----4-:R-:W-:-:S05]  /*4670*/  SHF.L.U32 R128, R132, 0x10, RZ ;  /* 0x0000001084807819 */ /* 0x010fca00000006ff */
[-C--:B------:R-:W-:Y:S01]  /*4680*/  FMUL.FTZ R145, R145, R128.reuse ;  /* 0x0000008091917220 */ /* 0x080fe20000410000 */
[----:B------:R-:W-:Y:S01]  /*4690*/  FADD.FTZ R60, R60, R128 ;  /* 0x000000803c3c7221 */ /* 0x000fe20000010000 */
[----:B------:R-:W-:Y:S01]  /*46a0*/  FFMA.FTZ R196, R39, R128, R196 ;  /* 0x0000008027c47223 */ /* 0x000fe200000100c4 */
[----:B------:R-:W-:Y:S02]  /*46b0*/  PRMT R128, R132, 0x7632, R128 ;  /* 0x0000763284807816 */ /* 0x000fe40000000080 */
[C---:B------:R-:W-:Y:S01]  /*46c0*/  SHF.L.U32 R140, R136.reuse, 0x10, RZ ;  /* 0x00000010888c7819 */ /* 0x040fe200000006ff */
[----:B------:R-:W-:Y:S01]  /*46d0*/  FADD.FTZ R125, -R183, R125 ;  /* 0x0000007db77d7221 */ /* 0x000fe20000010100 */
[----:B------:R-:W-:Y:S02]  /*46e0*/  PRMT R132, R136, 0x7632, R132 ;  /* 0x0000763288847816 */ /* 0x000fe40000000084 */
[----:B------:R-:W-:Y:S01]  /*46f0*/  SHF.L.U32 R128, R128, 0x10, RZ ;  /* 0x0000001080807819 */ /* 0x000fe200000006ff */
[----:B------:R-:W-:Y:S01]  /*4700*/  FADD.FTZ R240, R240, R140 ;  /* 0x0000008cf0f07221 */ /* 0x000fe20000010000 */
[-C--:B------:R-:W-:Y:S01]  /*4710*/  FFMA.FTZ R148, R39, R140.reuse, R148 ;  /* 0x0000008c27947223 */ /* 0x080fe20000010094 */
[----:B------:R-:W-:Y:S01]  /*4720*/  FFMA.FTZ R140, R152, R140, R145 ;  /* 0x0000008c988c7223 */ /* 0x000fe20000010091 */
[----:B------:R-:W-:Y:S01]  /*4730*/  SHF.L.U32 R132, R132, 0x10, RZ ;  /* 0x0000001084847819 */ /* 0x000fe200000006ff */
[----:B------:R-:W-:Y:S01]  /*4740*/  FMUL.FTZ R145, R11, R125 ;  /* 0x0000007d0b917220 */ /* 0x000fe20000410000 */
[----:B------:R-:W-:Y:S01]  /*4750*/  FMUL.FTZ R125, R151, R128 ;  /* 0x00000080977d7220 */ /* 0x000fe20000410000 */
[----:B------:R-:W-:-:S03]  /*4760*/  FADD.FTZ R126, -R183, R126 ;  /* 0x0000007eb77e7221 */ /* 0x000fc60000010100 */
[----:B0-----:R-:W-:Y:S01]  /*4770*/  FFMA.FTZ R146, R149, R132, R125 ;  /* 0x0000008495927223 */ /* 0x001fe2000001007d */
[----:B------:R-:W-:Y:S01]  /*4780*/  SHF.L.U32 R125, R133, 0x10, RZ ;  /* 0x00000010857d7819 */ /* 0x000fe200000006ff */
[----:B------:R-:W-:Y:S01]  /*4790*/  FMUL.FTZ R147, R11, R126 ;  /* 0x0000007e0b937220 */ /* 0x000fe20000410000 */
[----:B------:R-:W-:Y:S01]  /*47a0*/  FADD.FTZ R61, R61, R128 ;  /* 0x000000803d3d7221 */ /* 0x000fe20000010000 */
[----:B------:R-:W-:Y:S01]  /*47b0*/  FFMA.FTZ R197, R145, R128, R197 ;  /* 0x0000008091c57223 */ /* 0x000fe200000100c5 */
[----:B------:R-:W-:Y:S01]  /*47c0*/  SHF.L.U32 R128, R137, 0x10, RZ ;  /* 0x0000001089807819 */ /* 0x000fe200000006ff */
[-C--:B------:R-:W-:Y:S01]  /*47d0*/  FMUL.FTZ R126, R169, R125.reuse ;  /* 0x0000007da97e7220 */ /* 0x080fe20000410000 */
[--C-:B------:R-:W-:Y:S01]  /*47e0*/  FADD.FTZ R62, R62, R125.reuse ;  /* 0x0000007d3e3e7221 */ /* 0x100fe20000010000 */
[----:B------:R-:W-:Y:S01]  /*47f0*/  FFMA.FTZ R198, R147, R125, R198 ;  /* 0x0000007d93c67223 */ /* 0x000fe200000100c6 */
[----:B------:R-:W-:Y:S01]  /*4800*/  PRMT R125, R133, 0x7632, R125 ;  /* 0x00007632857d7816 */ /* 0x000fe2000000007d */
[----:B------:R-:W-:Y:S01]  /*4810*/  FFMA.FTZ R150, R145, R132, R150 ;  /* 0x0000008491967223 */ /* 0x000fe20000010096 */
[----:B------:R-:W-:Y:S01]  /*4820*/  FADD.FTZ R127, -R183, R127 ;  /* 0x0000007fb77f7221 */ /* 0x000fe20000010100 */
[----:B------:R-:W-:Y:S01]  /*4830*/  FFMA.FTZ R170, R147, R128, R170 ;  /* 0x0000008093aa7223 */ /* 0x000fe200000100aa */
[----:B------:R-:W-:Y:S01]  /*4840*/  SHF.L.U32 R125, R125, 0x10, RZ ;  /* 0x000000107d7d7819 */ /* 0x000fe200000006ff */
[----:B------:R0:W-:Y:S01]  /*4850*/  STL [R1+0x74], R148 ;  /* 0x0000749401007387 */ /* 0x0001e20000100800 */
[----:B------:R-:W-:-:S03]  /*4860*/  FMUL.FTZ R152, R11, R127 ;  /* 0x0000007f0b987220 */ /* 0x000fc60000410000 */
[----:B------:R-:W-:Y:S01]  /*4870*/  STL [R1+0x78], R150 ;  /* 0x0000789601007387 */ /* 0x000fe20000100800 */
[----:B------:R-:W-:-:S03]  /*4880*/  FMUL.FTZ R127, R182, R125 ;  /* 0x0000007db67f7220 */ /* 0x000fc60000410000 */
[----:B------:R1:W-:Y:S04]  /*4890*/  STL [R1+0x7c], R170 ;  /* 0x00007caa01007387 */ /* 0x0003e80000100800 */
[----:B------:R-:W2:Y:S01]  /*48a0*/  LDL R182, [R1+0x108] ;  /* 0x0001080001b67983 */ /* 0x000ea20000100800 */
[----:B0-----:R-:W-:-:S03]  /*48b0*/  FFMA.FTZ R148, R171, R128, R126 ;  /* 0x00000080ab947223 */ /* 0x001fc6000001007e */
[----:B------:R-:W3:Y:S01]  /*48c0*/  LDL.LU R169, [R1+0x64] ;  /* 0x0000640001a97983 */ /* 0x000ee20000300800 */
[----:B------:R-:W-:-:S03]  /*48d0*/  PRMT R126, R137, 0x7632, R126 ;  /* 0x00007632897e7816 */ /* 0x000fc6000000007e */
[----:B------:R-:W4:Y:S01]  /*48e0*/  LDL R149, [R1+0x128] ;  /* 0x0001280001957983 */ /* 0x000f220000100800 */
[----:B------:R-:W-:-:S03]  /*48f0*/  SHF.L.U32 R126, R126, 0x10, RZ ;  /* 0x000000107e7e7819 */ /* 0x000fc600000006ff */
[----:B-1----:R-:W4:Y:S04]  /*4900*/  LDL R170, [R1+0x12c] ;  /* 0x00012c0001aa7983 */ /* 0x002f280000100800 */
[----:B------:R-:W4:Y:S01]  /*4910*/  LDL.LU R171, [R1+0x68] ;  /* 0x0000680001ab7983 */ /* 0x000f220000300800 */
[-C--:B------:R-:W-:Y:S01]  /*4920*/  FFMA.FTZ R151, R181, R126.reuse, R127 ;  /* 0x0000007eb5977223 */ /* 0x080fe2000001007f */
[----:B------:R-:W-:Y:S02]  /*4930*/  FFMA.FTZ R172, R152, R126, R172 ;  /* 0x0000007e98ac7223 */ /* 0x000fe400000100ac */
[----:B------:R-:W4:Y:S04]  /*4940*/  LDL R181, [R1+0x10c] ;  /* 0x00010c0001b57983 */ /* 0x000f280000100800 */
[----:B------:R0:W-:Y:S04]  /*4950*/  STL [R1+0x80], R172 ;  /* 0x000080ac01007387 */ /* 0x0001e80000100800 */
[----:B0-----:R-:W4:Y:S04]  /*4960*/  LDL R172, [R1+0x110] ;  /* 0x0001100001ac7983 */ /* 0x001f280000100800 */
[----:B------:R-:W4:Y:S04]  /*4970*/  LDL.LU R137, [R1+0x6c] ;  /* 0x00006c0001897983 */ /* 0x000f280000300800 */
[----:B------:R-:W4:Y:S01]  /*4980*/  LDL R136, [R1+0x130] ;  /* 0x0001300001887983 */ /* 0x000f220000100800 */
[----:B------:R-:W-:-:S03]  /*4990*/  FADD.FTZ R241, R241, R132 ;  /* 0x00000084f1f17221 */ /* 0x000fc60000010000 */
[----:B------:R-:W4:Y:S01]  /*49a0*/  LDL R133, [R1+0x114] ;  /* 0x0001140001857983 */ /* 0x000f220000100800 */
[----:B------:R-:W-:-:S03]  /*49b0*/  FADD.FTZ R242, R242, R128 ;  /* 0x00000080f2f27221 */ /* 0x000fc60000010000 */
[----:B------:R-:W4:Y:S04]  /*49c0*/  LDL.LU R132, [R1+0x70] ;  /* 0x0000700001847983 */ /* 0x000f280000300800 */
[----:B------:R-:W4:Y:S01]  /*49d0*/  LDL R128, [R1+0x134] ;  /* 0x0001340001807983 */ /* 0x000f220000100800 */
[----:B------:R-:W-:Y:S01]  /*49e0*/  FADD.FTZ R243, R243, R126 ;  /* 0x0000007ef3f37221 */ /* 0x000fe20000010000 */
[----:B------:R-:W-:Y:S01]  /*49f0*/  FADD.FTZ R63, R63, R125 ;  /* 0x0000007d3f3f7221 */ /* 0x000fe20000010000 */
[----:B------:R-:W-:Y:S01]  /*4a00*/  FFMA.FTZ R199, R152, R125, R199 ;  /* 0x0000007d98c77223 */ /* 0x000fe200000100c7 */
[----:B------:R-:W-:Y:S01]  /*4a10*/  SHF.L.U32 R125, R134, 0x10, RZ ;  /* 0x00000010867d7819 */ /* 0x000fe200000006ff */
[----:B------:R-:W-:Y:S01]  /*4a20*/  FMUL.FTZ R150, R11, R124 ;  /* 0x0000007c0b967220 */ /* 0x000fe20000410000 */
[----:B------:R-:W-:Y:S01]  /*4a30*/  SHF.L.U32 R126, R138, 0x10, RZ ;  /* 0x000000108a7e7819 */ /* 0x000fe200000006ff */
[----:B------:R-:W-:-:S02]  /*4a40*/  FADD.FTZ R129, -R183, R129 ;  /* 0x00000081b7817221 */ /* 0x000fc40000010100 */
[----:B------:R-:W-:Y:S01]  /*4a50*/  FADD.FTZ R56, R56, R125 ;  /* 0x0000007d38387221 */ /* 0x000fe20000010000 */
[-C--:B------:R-:W-:Y:S01]  /*4a60*/  FFMA.FTZ R192, R150, R125.reuse, R192 ;  /* 0x0000007d96c07223 */ /* 0x080fe200000100c0 */
[C---:B------:R-:W-:Y:S01]  /*4a70*/  FADD.FTZ R130, -R183.reuse, R130 ;  /* 0x00000082b7827221 */ /* 0x040fe20000010100 */
[----:B------:R-:W-:Y:S01]  /*4a80*/  FADD.FTZ R236, R236, R126 ;  /* 0x0000007eecec7221 */ /* 0x000fe20000010000 */
[----:B------:R-:W-:Y:S01]  /*4a90*/  FADD.FTZ R131, -R183, R131 ;  /* 0x00000083b7837221 */ /* 0x000fe20000010100 */
[----:B--2---:R-:W-:Y:S01]  /*4aa0*/  FMUL.FTZ R124, R182, R125 ;  /* 0x0000007db67c7220 */ /* 0x004fe20000410000 */
[----:B------:R-:W-:Y:S01]  /*4ab0*/  PRMT R125, R138, 0x7632, R125 ;  /* 0x000076328a7d7816 */ /* 0x000fe2000000007d */
[----:B---3--:R-:W-:-:S03]  /*4ac0*/  FFMA.FTZ R169, R150, R126, R169 ;  /* 0x0000007e96a97223 */ /* 0x008fc600000100a9 */
[----:B------:R-:W-:Y:S01]  /*4ad0*/  SHF.L.U32 R125, R125, 0x10, RZ ;  /* 0x000000107d7d7819 */ /* 0x000fe200000006ff */
[--C-:B----4-:R-:W-:Y:S01]  /*4ae0*/  FFMA.FTZ R149, R149, R126, R124.reuse ;  /* 0x0000007e95957223 */ /* 0x110fe2000001007c */
[----:B------:R0:W-:Y:S01]  /*4af0*/  STL [R1+0x64], R169 ;  /* 0x000064a901007387 */ /* 0x0001e20000100800 */
[----:B------:R-:W-:-:S04]  /*4b00*/  PRMT R124, R134, 0x7632, R124 ;  /* 0x00007632867c7816 */ /* 0x000fc8000000007c */
[----:B------:R-:W-:Y:S01]  /*4b10*/  SHF.L.U32 R124, R124, 0x10, RZ ;  /* 0x000000107c7c7819 */ /* 0x000fe200000006ff */
[----:B0-----:R-:W-:-:S04]  /*4b20*/  FMUL.FTZ R169, R11, R129 ;  /* 0x000000810ba97220 */ /* 0x001fc80000410000 */
[-C--:B------:R-:W-:Y:S01]  /*4b30*/  FFMA.FTZ R171, R169, R125.reuse, R171 ;  /* 0x0000007da9ab7223 */ /* 0x080fe200000100ab */
[-C--:B------:R-:W-:Y:S01]  /*4b40*/  FMUL.FTZ R126, R181, R124.reuse ;  /* 0x0000007cb57e7220 */ /* 0x080fe20000410000 */
[----:B------:R-:W-:Y:S01]  /*4b50*/  FADD.FTZ R57, R57, R124 ;  /* 0x0000007c39397221 */ /* 0x000fe20000010000 */
[----:B------:R-:W-:Y:S01]  /*4b60*/  FFMA.FTZ R193, R169, R124, R193 ;  /* 0x0000007ca9c17223 */ /* 0x000fe200000100c1 */
[----:B------:R-:W-:Y:S01]  /*4b70*/  SHF.L.U32 R124, R135, 0x10, RZ ;  /* 0x00000010877c7819 */ /* 0x000fe200000006ff */
[----:B------:R0:W-:Y:S01]  /*4b80*/  STL [R1+0x68], R171 ;  /* 0x000068ab01007387 */ /* 0x0001e20000100800 */
[----:B------:R-:W-:Y:S01]  /*4b90*/  FADD.FTZ R237, R237, R125 ;  /* 0x0000007deded7221 */ /* 0x000fe20000010000 */
[----:B------:R-:W-:Y:S01]  /*4ba0*/  FFMA.FTZ R170, R170, R125, R126 ;  /* 0x0000007daaaa7223 */ /* 0x000fe2000001007e */
[----:B------:R-:W-:Y:S01]  /*4bb0*/  SHF.L.U32 R125, R139, 0x10, RZ ;  /* 0x000000108b7d7819 */ /* 0x000fe200000006ff */
[----:B------:R-:W-:Y:S01]  /*4bc0*/  FADD.FTZ R58, R58, R124 ;  /* 0x0000007c3a3a7221 */ /* 0x000fe20000010000 */
[----:B------:R-:W-:Y:S01]  /*4bd0*/  FMUL.FTZ R126, R172, R124 ;  /* 0x0000007cac7e7220 */ /* 0x000fe20000410000 */
[----:B0-----:R-:W-:-:S04]  /*4be0*/  FMUL.FTZ R171, R11, R130 ;  /* 0x000000820bab7220 */ /* 0x001fc80000410000 */
[----:B------:R-:W-:Y:S01]  /*4bf0*/  FFMA.FTZ R194, R171, R124, R194 ;  /* 0x0000007cabc27223 */ /* 0x000fe200000100c2 */
[----:B------:R-:W-:Y:S01]  /*4c00*/  PRMT R124, R135, 0x7632, R124 ;  /* 0x00007632877c7816 */ /* 0x000fe2000000007c */
[----:B------:R-:W-:Y:S01]  /*4c10*/  FADD.FTZ R238, R238, R125 ;  /* 0x0000007deeee7221 */ /* 0x000fe20000010000 */
[-C--:B------:R-:W-:Y:S01]  /*4c20*/  FFMA.FTZ R137, R171, R125.reuse, R137 ;  /* 0x0000007dab897223 */ /* 0x080fe20000010089 */
[----:B------:R-:W-:Y:S01]  /*4c30*/  FFMA.FTZ R172, R136, R125, R126 ;  /* 0x0000007d88ac7223 */ /* 0x000fe2000001007e */
[----:B------:R-:W-:Y:S02]  /*4c40*/  PRMT R125, R139, 0x7632, R125 ;  /* 0x000076328b7d7816 */ /* 0x000fe4000000007d */
[----:B------:R-:W-:Y:S01]  /*4c50*/  SHF.L.U32 R124, R124, 0x10, RZ ;  /* 0x000000107c7c7819 */ /* 0x000fe200000006ff */
[----:B------:R-:W-:Y:S01]  /*4c60*/  FMUL.FTZ R181, R11, R131 ;  /* 0x000000830bb57220 */ /* 0x000fe20000410000 */
[----:B------:R-:W-:-:S03]  /*4c70*/  SHF.L.U32 R125, R125, 0x10, RZ ;  /* 0x000000107d7d7819 */ /* 0x000fc600000006ff */
[-C--:B------:R-:W-:Y:S01]  /*4c80*/  FMUL.FTZ R126, R133, R124.reuse ;  /* 0x0000007c857e7220 */ /* 0x080fe20000410000 */
[----:B------:R-:W-:Y:S01]  /*4c90*/  FADD.FTZ R59, R59, R124 ;  /* 0x0000007c3b3b7221 */ /* 0x000fe20000010000 */
[----:B------:R-:W-:Y:S01]  /*4ca0*/  FADD.FTZ R239, R239, R125 ;  /* 0x0000007defef7221 */ /* 0x000fe20000010000 */
[CC--:B------:R-:W-:Y:S01]  /*4cb0*/  FFMA.FTZ R132, R181.reuse, R125.reuse, R132 ;  /* 0x0000007db5847223 */ /* 0x0c0fe20000010084 */
[----:B------:R-:W-:Y:S01]  /*4cc0*/  FFMA.FTZ R182, R128, R125, R126 ;  /* 0x0000007d80b67223 */ /* 0x000fe2000001007e */
        /* <DEDUP_REMOVED lines=19> */
.L_x_2516:
[----:B------:R-:W-:Y:S05]  /*4e00*/  BSYNC.RECONVERGENT B1 ;  /* 0x0000000000017941 */ /* 0x000fea0003800200 */
.L_x_2515:
        /* <DEDUP_REMOVED lines=23> */
.L_x_2598:
        /* <DEDUP_REMOVED lines=47> */
.L_x_2522:
        /* <DEDUP_REMOVED lines=33> */
.L_x_2521:
[----:B------:R-:W-:-:S04]  /*5480*/  UISETP.NE.U32.AND UP0, UPT, UR6, URZ, UPT ;  /* 0x000000ff0600728c */ /* 0x000fc8000bf05070 */
[----:B------:R-:W-:-:S09]  /*5490*/  UISETP.NE.AND.EX UP0, UPT, UR7, URZ, UPT, UP0 ;  /* 0x000000ff0700728c */ /* 0x000fd2000bf05300 */
[----:B------:R-:W-:Y:S05]  /*54a0*/  BRA.U UP0, `(.L_x_2524) ;  /* 0x0000000100747547 */ /* 0x000fea000b800000 */
[-CC-:B-----5:R-:W-:Y:S01]  /*54b0*/  FFMA.FTZ R117, R0, R129.reuse, R128.reuse ;  /* 0x0000008100757223 */ /* 0x1a0fe20000010080 */
        /* <DEDUP_REMOVED lines=28> */
.L_x_2524:
[-CC-:B-----5:R-:W-:Y:S01]  /*5680*/  FFMA.FTZ R113, R0, R129.reuse, R128.reuse ;  /* 0x0000008100717223 */ /* 0x1a0fe20000010080 */
        /* <DEDUP_REMOVED lines=32> */
.L_x_2520:
        /* <DEDUP_REMOVED lines=37> */
.L_x_2526:
        /* <DEDUP_REMOVED lines=33> */
.L_x_2525:
        /* <DEDUP_REMOVED lines=32> */
.L_x_2527:
        /* <DEDUP_REMOVED lines=32> */
.L_x_2523:
        /* <DEDUP_REMOVED lines=15> */
.L_x_2519:
[----:B------:R-:W-:Y:S05]  /*61e0*/  BSYNC.RECONVERGENT B1 ;  /* 0x0000000000017941 */ /* 0x000fea0003800200 */
.L_x_2518:
        /* <DEDUP_REMOVED lines=46> */
.L_x_2532:
        /* <DEDUP_REMOVED lines=29> */
.L_x_2531:
        /* <DEDUP_REMOVED lines=37> */
.L_x_2534:
        /* <DEDUP_REMOVED lines=29> */
.L_x_2530:
        /* <DEDUP_REMOVED lines=41> */
.L_x_2536:
        /* <DEDUP_REMOVED lines=29> */
.L_x_2535:
        /* <DEDUP_REMOVED lines=37> */
.L_x_2537:
        /* <DEDUP_REMOVED lines=28> */
.L_x_2533:
[----:B------:R-:W1:Y:S02]  /*7330*/  @P0 LDC.64 R130, c[0x0][0x478] ;  /* 0x00011e00ff820b82 */ /* 0x000e640000000a00 */
[----:B-1----:R-:W-:-:S05]  /*7340*/  @P0 IMAD.WIDE.U32 R130, R2, 0x20, R130 ;  /* 0x0000002002820825 */ /* 0x002fca00078e0082 */
[----:B------:R-:W-:Y:S04]  /*7350*/  @P0 STG.E.128 desc[UR10][R130.64], R120 ;  /* 0x0000007882000986 */ /* 0x000fe8000c101d0a */
        /* <DEDUP_REMOVED lines=8> */
.L_x_2529:
[----:B------:R-:W-:Y:S05]  /*73e0*/  BSYNC.RECONVERGENT B1 ;  /* 0x0000000000017941 */ /* 0x000fea0003800200 */
.L_x_2528:
        /* <DEDUP_REMOVED lines=13> */
[-CC-:B-12---:R-:W-:Y:S01]  /*74c0*/  FFMA.FTZ R113, R6, R129.reuse, R128.reuse ;  /* 0x0000008106717223 */ /* 0x186fe20000010080 */
        /* <DEDUP_REMOVED lines=32> */
.L_x_2542:
        /* <DEDUP_REMOVED lines=26> */
[----:B-12---:R-:W-:Y:S02]  /*7870*/  F2FP.BF16.F32.PACK_AB R125, R123, R122 ;  /* 0x0000007a7b7d723e */ /* 0x006fe400000010ff */
[----:B------:R-:W-:Y:S01]  /*7880*/  F2FP.BF16.F32.PACK_AB R124, R121, R120 ;  /* 0x00000078797c723e */ /* 0x000fe200000010ff */
[----:B------:R-:W-:Y:S06]  /*7890*/  BRA `(.L_x_2543) ;  /* 0x0000000c00247947 */ /* 0x000fec0003800000 */
.L_x_2541:
        /* <DEDUP_REMOVED lines=37> */
.L_x_2544:
        /* <DEDUP_REMOVED lines=29> */
.L_x_2540:
        /* <DEDUP_REMOVED lines=41> */
.L_x_2546:
        /* <DEDUP_REMOVED lines=29> */
.L_x_2545:
        /* <DEDUP_REMOVED lines=37> */
.L_x_2547:
        /* <DEDUP_REMOVED lines=28> */
.L_x_2543:
        /* <DEDUP_REMOVED lines=11> */
.L_x_2539:
[----:B------:R-:W-:Y:S05]  /*85e0*/  BSYNC.RECONVERGENT B1 ;  /* 0x0000000000017941 */ /* 0x000fea0003800200 */
.L_x_2538:
        /* <DEDUP_REMOVED lines=13> */
[-CC-:B-123-5:R-:W-:Y:S01]  /*86c0*/  FFMA.FTZ R113, R4, R129.reuse, R128.reuse ;  /* 0x0000008104717223 */ /* 0x1aefe20000010080 */
        /* <DEDUP_REMOVED lines=32> */
.L_x_2552:
        /* <DEDUP_REMOVED lines=26> */
[----:B-123--:R-:W-:Y:S02]  /*8a70*/  F2FP.BF16.F32.PACK_AB R125, R123, R122 ;  /* 0x0000007a7b7d723e */ /* 0x00efe400000010ff */
[----:B------:R-:W-:Y:S01]  /*8a80*/  F2FP.BF16.F32.PACK_AB R124, R121, R120 ;  /* 0x00000078797c723e */ /* 0x000fe200000010ff */
[----:B------:R-:W-:Y:S06]  /*8a90*/  BRA `(.L_x_2553) ;  /* 0x0000000c00247947 */ /* 0x000fec0003800000 */
.L_x_2551:
        /* <DEDUP_REMOVED lines=37> */
.L_x_2554:
        /* <DEDUP_REMOVED lines=29> */
.L_x_2550:
        /* <DEDUP_REMOVED lines=41> */
.L_x_2556:
        /* <DEDUP_REMOVED lines=29> */
.L_x_2555:
        /* <DEDUP_REMOVED lines=37> */
.L_x_2557:
        /* <DEDUP_REMOVED lines=28> */
.L_x_2553:
        /* <DEDUP_REMOVED lines=11> */
.L_x_2549:
[----:B------:R-:W-:Y:S05]  /*97e0*/  BSYNC.RECONVERGENT B1 ;  /* 0x0000000000017941 */ /* 0x000fea0003800200 */
.L_x_2548:
        /* <DEDUP_REMOVED lines=15> */
[-CC-:B-1234-:R-:W-:Y:S01]  /*98e0*/  FFMA.FTZ R115, R150, R129.reuse, R128.reuse ;  /* 0x0000008196737223 */ /* 0x19efe20000010080 */
        /* <DEDUP_REMOVED lines=30> */
.L_x_2562:
        /* <DEDUP_REMOVED lines=26> */
[----:B-1234-:R-:W-:Y:S02]  /*9c70*/  F2FP.BF16.F32.PACK_AB R125, R123, R122 ;  /* 0x0000007a7b7d723e */ /* 0x01efe400000010ff */
[----:B------:R-:W-:Y:S01]  /*9c80*/  F2FP.BF16.F32.PACK_AB R124, R121, R120 ;  /* 0x00000078797c723e */ /* 0x000fe200000010ff */
[----:B------:R-:W-:Y:S06]  /*9c90*/  BRA `(.L_x_2563) ;  /* 0x0000000c00247947 */ /* 0x000fec0003800000 */
.L_x_2561:
        /* <DEDUP_REMOVED lines=37> */
.L_x_2564:
        /* <DEDUP_REMOVED lines=29> */
.L_x_2560:
        /* <DEDUP_REMOVED lines=41> */
.L_x_2566:
        /* <DEDUP_REMOVED lines=29> */
.L_x_2565:
        /* <DEDUP_REMOVED lines=37> */
.L_x_2567:
        /* <DEDUP_REMOVED lines=28> */
.L_x_2563:
        /* <DEDUP_REMOVED lines=8> */
[----:B-1----:R-:W-:-:S05]  /*a9b0*/  @P1 IMAD.WIDE.U32 R124, R2, 0x10, R124 ;  /* 0x00000010027c1825 */ /* 0x002fca00078e007c */
[----:B------:R1:W-:Y:S02]  /*a9c0*/  @P1 STG.E.128 desc[UR10][R124.64], R112 ;  /* 0x000000707c001986 */ /* 0x0003e4000c101d0a */
.L_x_2559:
[----:B------:R-:W-:Y:S05]  /*a9d0*/  BSYNC.RECONVERGENT B1 ;  /* 0x0000000000017941 */ /* 0x000fea0003800200 */
.L_x_2558:
[----:B-1234-:R-:W1:Y:S02]  /*a9e0*/  LDC.64 R124, c[0x0][0x380] ;  /* 0x0000e000ff7c7b82 */ /* 0x01ee640000000a00 */
[----:B-1----:R-:W-:-:S04]  /*a9f0*/  LEA R203, R124, R203, 0x2 ;  /* 0x000000cb7ccb7211 */ /* 0x002fc800078e10ff */
[----:B------:R-:W-:-:S13]  /*aa00*/  ISETP.GE.AND P0, PT, R203, R125, PT ;  /* 0x0000007dcb00720c */ /* 0x000fda0003f06270 */
[----:B------:R-:W-:Y:S05]  /*aa10*/  @!P0 BRA `(.L_x_2568) ;  /* 0xffffff6c00748947 */ /* 0x000fea000383ffff */
.L_x_2506:
[----:B------:R-:W-:Y:S05]  /*aa20*/  BSYNC B0 ;  /* 0x0000000000007941 */ /* 0x000fea0003800000 */
.L_x_2505:
        /* <DEDUP_REMOVED lines=25> */
[----:B-----5:R-:W-:Y:S01]  /*abc0*/  MOV R3, 0x400 ;  /* 0x0000040000037802 */ /* 0x020fe20000000f00 */
        /* <DEDUP_REMOVED lines=322> */
.L_x_2570:
[----:B------:R-:W-:Y:S05]  /*bff0*/  BSYNC.RECONVERGENT B0 ;  /* 0x0000000000007941 */ /* 0x000fea0003800200 */
.L_x_2569:
        /* <DEDUP_REMOVED lines=22> */
.L_x_2572:
[----:B------:R-:W-:Y:S05]  /*c160*/  BSYNC.RECONVERGENT B0 ;  /* 0x0000000000007941 */ /* 0x000fea0003800200 */
.L_x_2571:
        /* <DEDUP_REMOVED lines=22> */
.L_x_2574:
[----:B------:R-:W-:Y:S05]  /*c2d0*/  BSYNC.RECONVERGENT B0 ;  /* 0x0000000000007941 */ /* 0x000fea0003800200 */
.L_x_2573:
        /* <DEDUP_REMOVED lines=167> */
.L_x_2576:
[----:B------:R-:W-:Y:S05]  /*cd50*/  BSYNC.RECONVERGENT B0 ;  /* 0x0000000000007941 */ /* 0x000fea0003800200 */
.L_x_2575:
        /* <DEDUP_REMOVED lines=22> */
.L_x_2578:
[----:B------:R-:W-:Y:S05]  /*cec0*/  BSYNC.RECONVERGENT B0 ;  /* 0x0000000000007941 */ /* 0x000fea0003800200 */
.L_x_2577:
        /* <DEDUP_REMOVED lines=22> */
.L_x_2580:
[----:B------:R-:W-:Y:S05]  /*d030*/  BSYNC.RECONVERGENT B0 ;  /* 0x0000000000007941 */ /* 0x000fea0003800200 */
.L_x_2579:
        /* <DEDUP_REMOVED lines=22> */
.L_x_2582:
[----:B------:R-:W-:Y:S05]  /*d1a0*/  BSYNC.RECONVERGENT B0 ;  /* 0x0000000000007941 */ /* 0x000fea0003800200 */
.L_x_2581:
        /* <DEDUP_REMOVED lines=22> */
.L_x_2584:
[----:B------:R-:W-:Y:S05]  /*d310*/  BSYNC.RECONVERGENT B0 ;  /* 0x0000000000007941 */ /* 0x000fea0003800200 */
.L_x_2583:
        /* <DEDUP_REMOVED lines=22> */
.L_x_2586:
[----:B------:R-:W-:Y:S05]  /*d480*/  BSYNC.RECONVERGENT B0 ;  /* 0x0000000000007941 */ /* 0x000fea0003800200 */
.L_x_2585:
        /* <DEDUP_REMOVED lines=9> */
.L_x_2517:
        /* <DEDUP_REMOVED lines=8> */
.L_x_2588:
[----:B------:R-:W-:Y:S05]  /*d5a0*/  BSYNC B1 ;  /* 0x0000000000017941 */ /* 0x000fea0003800000 */
.L_x_2587:
        /* <DEDUP_REMOVED lines=9> */
.L_x_2589:
        /* <DEDUP_REMOVED lines=8> */
.L_x_2590:
[----:B------:R-:W-:Y:S02]  /*d6c0*/  MOV R127, R129 ;  /* 0x00000081007f7202 */ /* 0x000fe40000000f00 */
[----:B------:R-:W-:-:S05]  /*d6d0*/  MOV R124, R130 ;  /* 0x00000082007c7202 */ /* 0x000fca0000000f00 */
[----:B------:R-:W-:Y:S01]  /*d6e0*/  FADD.FTZ R128, R128, R124 ;  /* 0x0000007c80807221 */ /* 0x000fe20000010000 */
[----:B------:R-:W-:-:S07]  /*d6f0*/  MOV R124, 0xffffffff ;  /* 0xffffffff007c7802 */ /* 0x000fce0000000f00 */
[----:B------:R-:W-:Y:S05]  /*d700*/  WARPSYNC.COLLECTIVE R124, `(.L_x_2591) ;  /* 0x000000007c087348 */ /* 0x000fea0003c00000 */
[----:B------:R0:W1:Y:S02]  /*d710*/  SHFL.BFLY P0, R130, R127, R126, R125 ;  /* 0x0c00007e7f827389 */ /* 0x000064000000007d */
[----:B01----:R-:W-:Y:S05]  /*d720*/  ENDCOLLECTIVE ;  /* 0x000000000000791b */ /* 0x003fea0003800000 */
.L_x_2591:
        /* <DEDUP_REMOVED lines=8> */
.L_x_2592:
[----:B------:R-:W-:Y:S02]  /*d7b0*/  MOV R127, R129 ;  /* 0x00000081007f7202 */ /* 0x000fe40000000f00 */
[----:B------:R-:W-:-:S05]  /*d7c0*/  MOV R124, R130 ;  /* 0x00000082007c7202 */ /* 0x000fca0000000f00 */
[----:B------:R-:W-:Y:S01]  /*d7d0*/  FADD.FTZ R128, R128, R124 ;  /* 0x0000007c80807221 */ /* 0x000fe20000010000 */
[----:B------:R-:W-:-:S07]  /*d7e0*/  MOV R124, 0xffffffff ;  /* 0xffffffff007c7802 */ /* 0x000fce0000000f00 */
[----:B------:R-:W-:Y:S05]  /*d7f0*/  WARPSYNC.COLLECTIVE R124, `(.L_x_2593) ;  /* 0x000000007c087348 */ /* 0x000fea0003c00000 */
[----:B------:R0:W1:Y:S02]  /*d800*/  SHFL.BFLY P0, R130, R127, R126, R125 ;  /* 0x0c00007e7f827389 */ /* 0x000064000000007d */
[----:B01----:R-:W-:Y:S05]  /*d810*/  ENDCOLLECTIVE ;  /* 0x000000000000791b */ /* 0x003fea0003800000 */
.L_x_2593:
        /* <DEDUP_REMOVED lines=8> */
.L_x_2594:
[----:B------:R-:W-:Y:S02]  /*d8a0*/  MOV R127, R129 ;  /* 0x00000081007f7202 */ /* 0x000fe40000000f00 */
[----:B------:R-:W-:-:S05]  /*d8b0*/  MOV R124, R130 ;  /* 0x00000082007c7202 */ /* 0x000fca0000000f00 */
[----:B------:R-:W-:Y:S01]  /*d8c0*/  FADD.FTZ R128, R128, R124 ;  /* 0x0000007c80807221 */ /* 0x000fe20000010000 */
[----:B------:R-:W-:-:S07]  /*d8d0*/  MOV R124, 0xffffffff ;  /* 0xffffffff007c7802 */ /* 0x000fce0000000f00 */
[----:B------:R-:W-:Y:S05]  /*d8e0*/  WARPSYNC.COLLECTIVE R124, `(.L_x_2595) ;  /* 0x000000007c087348 */ /* 0x000fea0003c00000 */
[----:B------:R0:W1:Y:S02]  /*d8f0*/  SHFL.BFLY P0, R130, R127, R126, R125 ;  /* 0x0c00007e7f827389 */ /* 0x000064000000007d */
[----:B01----:R-:W-:Y:S05]  /*d900*/  ENDCOLLECTIVE ;  /* 0x000000000000791b */ /* 0x003fea0003800000 */
.L_x_2595:
        /* <DEDUP_REMOVED lines=8> */
.L_x_2596:
[----:B------:R-:W-:Y:S02]  /*d990*/  MOV R127, R129 ;  /* 0x00000081007f7202 */ /* 0x000fe40000000f00 */
[----:B------:R-:W-:-:S07]  /*d9a0*/  MOV R131, R130 ;  /* 0x0000008200837202 */ /* 0x000fce0000000f00 */
[----:B------:R-:W-:Y:S05]  /*d9b0*/  WARPSYNC.COLLECTIVE R124, `(.L_x_2597) ;  /* 0x000000007c087348 */ /* 0x000fea0003c00000 */
[----:B------:R0:W1:Y:S02]  /*d9c0*/  SHFL.BFLY P0, R130, R127, R126, R125 ;  /* 0x0c00007e7f827389 */ /* 0x000064000000007d */
[----:B01----:R-:W-:Y:S05]  /*d9d0*/  ENDCOLLECTIVE ;  /* 0x000000000000791b */ /* 0x003fea0003800000 */
.L_x_2597:
[----:B------:R-:W-:Y:S01]  /*d9e0*/  MOV R124, R130 ;  /* 0x00000082007c7202 */ /* 0x000fe20000000f00 */
[----:B------:R-:W-:Y:S06]  /*d9f0*/  BRA `(.L_x_2598) ;  /* 0xffffff7400607947 */ /* 0x000fec000383ffff */
.L_x_2599:
        /* <DEDUP_REMOVED lines=16> */
.L_x_7114:


//--------------------- .text._ZN10layer_norm31ln_parallel_residual_bwd_kernelINS_13Kernel_traitsIf13__nv_bfloat16fS2_fjLj1280ELj1ELj4ELj1ELj16ENS_18Kernel_traits_baseILj1280EfS2_fS2_fjLj128EEEEELb0ELb0ELb1EEEvNS_9BwdParamsE --------------------------
	.section	.text._ZN10layer_norm31ln_parallel_residual_bwd_kernelINS_13Kernel_traitsIf13__nv_bfloat16fS2_fjLj1280ELj1ELj4ELj1ELj16ENS_18Kernel_traits_baseILj1280EfS2_fS2_fjLj128EEEEELb0ELb0ELb1EEEvNS_9BwdParamsE,"ax",@progbits
	.align	128
        .global         _ZN10layer_norm31ln_parallel_residual_bwd_kernelINS_13Kernel_traitsIf13__nv_bfloat16fS2_fjLj1280ELj1ELj4ELj1ELj16ENS_18Kernel_traits_baseILj1280EfS2_fS2_fjLj128EEEEELb0ELb0ELb1EEEvNS_9BwdParamsE
        .type           _ZN10layer_norm31ln_parallel_residual_bwd_kernelINS_13Kernel_traitsIf13__nv_bfloat16fS2_fjLj1280ELj1ELj4ELj1ELj16ENS_18Kernel_traits_baseILj1280EfS2_fS2_fjLj128EEEEELb0ELb0ELb1EEEvNS_9BwdParamsE,@function
        .size           _ZN10layer_norm31ln_parallel_residual_bwd_kernelINS_13Kernel_traitsIf13__nv_bfloat16fS2_fjLj1280ELj1ELj4ELj1ELj16ENS_18Kernel_traits_baseILj1280EfS2_fS2_fjLj128EEEEELb0ELb0ELb1EEEvNS_9BwdParamsE,(.L_x_7115 - _ZN10layer_norm31ln_parallel_residual_bwd_kernelINS_13Kernel_traitsIf13__nv_bfloat16fS2_fjLj1280ELj1ELj4ELj1ELj16ENS_18Kernel_traits_baseILj1280EfS2_fS2_fjLj128EEEEELb0ELb0ELb1EEEvNS_9BwdParamsE)
        .other          _ZN10layer_norm31ln_parallel_residual_bwd_kernelINS_13Kernel_traitsIf13__nv_bfloat16fS2_fjLj1280ELj1ELj4ELj1ELj16ENS_18Kernel_traits_baseILj1280EfS2_fS2_fjLj128EEEEELb0ELb0ELb1EEEvNS_9BwdParamsE,@"STO_CUDA_ENTRY STV_DEFAULT"
_ZN10layer_norm31ln_parallel_residual_bwd_kernelINS_13Kernel_traitsIf13__nv_bfloat16fS2_fjLj1280ELj1ELj4ELj1ELj16ENS_18Kernel_traits_baseILj1280EfS2_fS2_fjLj128EEEEELb0ELb0ELb1EEEvNS_9BwdParamsE:
.text._ZN10layer_norm31ln_parallel_residual_bwd_kernelINS_13Kernel_traitsIf13__nv_bfloat16fS2_fjLj1280ELj1ELj4ELj1ELj16ENS_18Kernel_traits_baseILj1280EfS2_fS2_fjLj128EEEEELb0ELb0ELb1EEEvNS_9BwdParamsE:
        /* <DEDUP_REMOVED lines=123> */
[----:B------:R0:W-:Y:S01]  /*07b0*/  STL [R1+0x224], RZ ;  /* 0x000224ff01007387 */ /* 0x0001e20000100800 */
[----:B------:R-:W-:Y:S01]  /*07c0*/  HFMA2 R247, -RZ, RZ, 0, 0 ;  /* 0x00000000fff77431 */ /* 0x000fe200000001ff */
[----:B------:R-:W-:Y:S01]  /*07d0*/  BSSY B1, `(.L_x_2602) ;  /* 0x0000961000017945 */ /* 0x000fe20003800000 */
[----:B------:R-:W-:-:S02]  /*07e0*/  HFMA2 R219, -RZ, RZ, 0, 0 ;  /* 0x00000000ffdb7431 */ /* 0x000fc400000001ff */
[----:B------:R-:W-:Y:S02]  /*07f0*/  HFMA2 R248, -RZ, RZ, 0, 0 ;  /* 0x00000000fff87431 */ /* 0x000fe400000001ff */
[----:B------:R-:W-:Y:S01]  /*0800*/  HFMA2 R229, -RZ, RZ, 0, 0 ;  /* 0x00000000ffe57431 */ /* 0x000fe200000001ff */
[----:B------:R-:W-:Y:S02]  /*0810*/  MOV R6, R0 ;  /* 0x0000000000067202 */ /* 0x000fe40000000f00 */
[----:B------:R-:W-:Y:S02]  /*0820*/  CS2R R236, SRZ ;  /* 0x0000000000ec7805 */ /* 0x000fe4000001ff00 */
[----:B------:R-:W-:Y:S02]  /*0830*/  CS2R R238, SRZ ;  /* 0x0000000000ee7805 */ /* 0x000fe4000001ff00 */
[----:B------:R-:W-:Y:S02]  /*0840*/  CS2R R232, SRZ ;  /* 0x0000000000e87805 */ /* 0x000fe4000001ff00 */
[----:B------:R-:W-:-:S02]  /*0850*/  CS2R R230, SRZ ;  /* 0x0000000000e67805 */ /* 0x000fc4000001ff00 */
[----:B------:R-:W-:Y:S02]  /*0860*/  MOV R221, RZ ;  /* 0x000000ff00dd7202 */ /* 0x000fe40000000f00 */
[----:B------:R-:W-:Y:S02]  /*0870*/  CS2R R226, SRZ ;  /* 0x0000000000e27805 */ /* 0x000fe4000001ff00 */
[----:B------:R-:W-:Y:S02]  /*0880*/  CS2R R244, SRZ ;  /* 0x0000000000f47805 */ /* 0x000fe4000001ff00 */
[----:B------:R-:W-:Y:S02]  /*0890*/  CS2R R222, SRZ ;  /* 0x0000000000de7805 */ /* 0x000fe4000001ff00 */
[----:B------:R-:W-:Y:S02]  /*08a0*/  MOV R252, RZ ;  /* 0x000000ff00fc7202 */ /* 0x000fe40000000f00 */
[----:B------:R-:W-:-:S02]  /*08b0*/  CS2R R242, SRZ ;  /* 0x0000000000f27805 */ /* 0x000fc4000001ff00 */
[----:B------:R-:W-:Y:S02]  /*08c0*/  CS2R R234, SRZ ;  /* 0x0000000000ea7805 */ /* 0x000fe4000001ff00 */
[----:B------:R-:W-:Y:S02]  /*08d0*/  MOV R241, RZ ;  /* 0x000000ff00f17202 */ /* 0x000fe40000000f00 */
[----:B------:R-:W-:Y:S01]  /*08e0*/  MOV R225, RZ ;  /* 0x000000ff00e17202 */ /* 0x000fe20000000f00 */
[----:B--2---:R0:W-:Y:S04]  /*08f0*/  STL.64 [R1+0x20], R8 ;  /* 0x0000200801007387 */ /* 0x0041e80000100a00 */
        /* <DEDUP_REMOVED lines=134> */
.L_x_2644:
[----:B0-----:R-:W0:Y:S01]  /*1160*/  S2R R5, SR_TID.X ;  /* 0x0000000000057919 */ /* 0x001e220000002100 */
[----:B-1----:R-:W1:Y:S01]  /*1170*/  LDC.64 R10, c[0x0][0x3c0] ;  /* 0x0000f000ff0a7b82 */ /* 0x002e620000000a00 */
[----:B------:R-:W-:Y:S01]  /*1180*/  IMAD R4, R6, UR13, RZ ;  /* 0x0000000d06047c24 */ /* 0x000fe2000f8e02ff */
[----:B------:R-:W2:Y:S04]  /*1190*/  LDL.LU R171, [R1+0x34] ;  /* 0x0000340001ab7983 */ /* 0x000ea80000300800 */
[----:B------:R-:W-:Y:S01]  /*11a0*/  SHF.R.S32.HI R0, RZ, 0x1f, R4 ;  /* 0x0000001fff007819 */ /* 0x000fe20000011404 */
[----:B------:R-:W3:Y:S01]  /*11b0*/  LDL.LU R170, [R1+0x30] ;  /* 0x0000300001aa7983 */ /* 0x000ee20000300800 */
[----:B------:R-:W4:Y:S02]  /*11c0*/  LDC.64 R202, c[0x0][0x3a8] ;  /* 0x0000ea00ffca7b82 */ /* 0x000f240000000a00 */
[----:B------:R-:W-:Y:S01]  /*11d0*/  LEA.HI R4, R0, R4, RZ, 0x3 ;  /* 0x0000000400047211 */ /* 0x000fe200078f18ff */
[----:B------:R-:W3:Y:S04]  /*11e0*/  LDL.LU R115, [R1+0x1c] ;  /* 0x00001c0001737983 */ /* 0x000ee80000300800 */
[----:B------:R-:W3:Y:S01]  /*11f0*/  LDL.LU R114, [R1+0x18] ;  /* 0x0000180001727983 */ /* 0x000ee20000300800 */
[----:B------:R-:W4:Y:S03]  /*1200*/  LDC.64 R200, c[0x0][0x430] ;  /* 0x00010c00ffc87b82 */ /* 0x000f260000000a00 */
[----:B------:R-:W3:Y:S04]  /*1210*/  LDL R169, [R1+0x20] ;  /* 0x0000200001a97983 */ /* 0x000ee80000100800 */
[----:B------:R-:W3:Y:S01]  /*1220*/  LDL.LU R113, [R1+0x54] ;  /* 0x0000540001717983 */ /* 0x000ee20000300800 */
[----:B------:R-:W4:Y:S01]  /*1230*/  LDC.64 R216, c[0x0][0x428] ;  /* 0x00010a00ffd87b82 */ /* 0x000f220000000a00 */
[----:B-1----:R-:W-:-:S07]  /*1240*/  IMAD.WIDE R10, R6, 0x4, R10 ;  /* 0x00000004060a7825 */ /* 0x002fce00078e020a */
[----:B------:R-:W1:Y:S01]  /*1250*/  LDC.64 R2, c[0x0][0x3c8] ;  /* 0x0000f200ff027b82 */ /* 0x000e620000000a00 */
[----:B0-----:R-:W-:Y:S01]  /*1260*/  LOP3.LUT R5, R5, 0x1f, RZ, 0xc0, !PT ;  /* 0x0000001f05057812 */ /* 0x001fe200078ec0ff */
[----:B------:R-:W2:Y:S03]  /*1270*/  LDG.E R10, desc[UR10][R10.64] ;  /* 0x0000000a0a0a7981 */ /* 0x000ea6000c1e1900 */
[----:B------:R-:W-:Y:S01]  /*1280*/  LEA.HI.SX32 R4, R4, R5, 0x1d ;  /* 0x0000000504047211 */ /* 0x000fe200078feaff */
[----:B------:R-:W3:Y:S04]  /*1290*/  LDL.LU R112, [R1+0x50] ;  /* 0x0000500001707983 */ /* 0x000ee80000300800 */
[C---:B----4-:R-:W-:Y:S01]  /*12a0*/  IMAD.WIDE.U32 R196, R4.reuse, 0x20, R202 ;  /* 0x0000002004c47825 */ /* 0x050fe200078e00ca */
[----:B------:R-:W-:Y:S01]  /*12b0*/  ISETP.NE.AND P2, PT, RZ, UR12, PT ;  /* 0x0000000cff007c0c */ /* 0x000fe2000bf45270 */
[----:B------:R-:W4:Y:S02]  /*12c0*/  LDL.LU R103, [R1+0x4c] ;  /* 0x00004c0001677983 */ /* 0x000f240000300800 */
[----:B------:R-:W-:-:S02]  /*12d0*/  IMAD.WIDE.U32 R16, R4, 0x10, R200 ;  /* 0x0000001004107825 */ /* 0x000fc400078e00c8 */
[----:B------:R-:W3:Y:S02]  /*12e0*/  LDG.E.128 R12, desc[UR10][R196.64] ;  /* 0x0000000ac40c7981 */ /* 0x000ee4000c1e1d00 */
[----:B------:R-:W-:Y:S02]  /*12f0*/  IMAD.WIDE.U32 R192, R4, 0x10, R216 ;  /* 0x0000001004c07825 */ /* 0x000fe400078e00d8 */
[----:B------:R-:W4:Y:S02]  /*1300*/  LDG.E.128 R16, desc[UR10][R16.64] ;  /* 0x0000000a10107981 */ /* 0x000f24000c1e1d00 */
[----:B-1----:R-:W-:Y:S02]  /*1310*/  IMAD.WIDE R2, R6, 0x4, R2 ;  /* 0x0000000406027825 */ /* 0x002fe400078e0202 */
[----:B------:R-:W4:Y:S04]  /*1320*/  LDG.E.128 R192, desc[UR10][R192.64] ;  /* 0x0000000ac0c07981 */ /* 0x000f28000c1e1d00 */
[----:B------:R-:W4:Y:S04]  /*1330*/  LDG.E R5, desc[UR10][R2.64] ;  /* 0x0000000a02057981 */ /* 0x000f28000c1e1900 */
[----:B------:R-:W4:Y:S04]  /*1340*/  LDL.LU R102, [R1+0x48] ;  /* 0x0000480001667983 */ /* 0x000f280000300800 */
[----:B------:R-:W4:Y:S04]  /*1350*/  LDL R168, [R1+0x28] ;  /* 0x0000280001a87983 */ /* 0x000f280000100800 */
[----:B------:R-:W4:Y:S01]  /*1360*/  LDG.E.128 R196, desc[UR10][R196.64+0x10] ;  /* 0x0000100ac4c47981 */ /* 0x000f22000c1e1d00 */
[----:B--2---:R-:W-:-:S05]  /*1370*/  FSEL R10, R10, RZ, !P2 ;  /* 0x000000ff0a0a7208 */ /* 0x004fca0005000000 */
[----:B---3--:R-:W-:Y:S01]  /*1380*/  FADD.FTZ R0, -R10, R12 ;  /* 0x0000000c0a007221 */ /* 0x008fe20000010100 */
[----:B----4-:R-:W-:Y:S02]  /*1390*/  SHF.L.U32 R8, R16, 0x10, RZ ;  /* 0x0000001010087819 */ /* 0x010fe400000006ff */
[----:B------:R-:W-:-:S03]  /*13a0*/  SHF.L.U32 R11, R192, 0x10, RZ ;  /* 0x00000010c00b7819 */ /* 0x000fc600000006ff */
[----:B------:R-:W-:Y:S01]  /*13b0*/  FADD.FTZ R171, R8, R171 ;  /* 0x000000ab08ab7221 */ /* 0x000fe20000010000 */
[----:B------:R-:W-:Y:S01]  /*13c0*/  FMUL.FTZ R0, R5, R0 ;  /* 0x0000000005007220 */ /* 0x000fe20000410000 */
[----:B------:R-:W-:-:S03]  /*13d0*/  FADD.FTZ R115, R11, R115 ;  /* 0x000000730b737221 */ /* 0x000fc60000010000 */
[C---:B------:R-:W-:Y:S01]  /*13e0*/  FFMA.FTZ R170, R0.reuse, R8, R170 ;  /* 0x0000000800aa7223 */ /* 0x040fe200000100aa */
[----:B------:R-:W-:Y:S01]  /*13f0*/  STL [R1+0x34], R171 ;  /* 0x000034ab01007387 */ /* 0x000fe20000100800 */
[----:B------:R-:W-:Y:S01]  /*1400*/  FFMA.FTZ R114, R0, R11, R114 ;  /* 0x0000000b00727223 */ /* 0x000fe20000010072 */
[----:B------:R-:W-:Y:S02]  /*1410*/  SHF.L.U32 R7, R17, 0x10, RZ ;  /* 0x0000001011077819 */ /* 0x000fe400000006ff */
[----:B------:R-:W-:Y:S04]  /*1420*/  STL [R1+0x30], R170 ;  /* 0x000030aa01007387 */ /* 0x000fe80000100800 */
[----:B------:R0:W-:Y:S01]  /*1430*/  STL [R1+0x1c], R115 ;  /* 0x00001c7301007387 */ /* 0x0001e20000100800 */
[----:B------:R-:W-:Y:S01]  /*1440*/  FADD.FTZ R9, -R10, R14 ;  /* 0x0000000e0a097221 */ /* 0x000fe20000010100 */
[----:B------:R-:W-:-:S02]  /*1450*/  FADD.FTZ R113, R7, R113 ;  /* 0x0000007107717221 */ /* 0x000fc40000010000 */
[----:B0-----:R-:W2:Y:S04]  /*1460*/  LDL.LU R115, [R1+0x38] ;  /* 0x0000380001737983 */ /* 0x001ea80000300800 */
[----:B------:R-:W3:Y:S04]  /*1470*/  LDL.LU R173, [R1+0x3c] ;  /* 0x00003c0001ad7983 */ /* 0x000ee80000300800 */
[----:B------:R0:W-:Y:S04]  /*1480*/  STL [R1+0x18], R114 ;  /* 0x0000187201007387 */ /* 0x0001e80000100800 */
[----:B0-----:R-:W4:Y:S04]  /*1490*/  LDL.LU R114, [R1+0x40] ;  /* 0x0000400001727983 */ /* 0x001f280000300800 */
[----:B------:R-:W4:Y:S04]  /*14a0*/  LDL.LU R14, [R1+0x44] ;  /* 0x00004400010e7983 */ /* 0x000f280000300800 */
[----:B------:R-:W4:Y:S04]  /*14b0*/  LDL.LU R172, [R1+0x60] ;  /* 0x0000600001ac7983 */ /* 0x000f280000300800 */
[----:B------:R0:W-:Y:S04]  /*14c0*/  STL [R1+0x54], R113 ;  /* 0x0000547101007387 */ /* 0x0001e80000100800 */
[----:B0-----:R-:W4:Y:S01]  /*14d0*/  LDL.LU R113, [R1+0x64] ;  /* 0x0000640001717983 */ /* 0x001f220000300800 */
[----:B-----5:R-:W-:Y:S01]  /*14e0*/  FMUL.FTZ R8, R60, R8 ;  /* 0x000000083c087220 */ /* 0x020fe20000410000 */
[----:B------:R-:W-:-:S03]  /*14f0*/  FMUL.FTZ R9, R5, R9 ;  /* 0x0000000905097220 */ /* 0x000fc60000410000 */
[----:B------:R-:W-:Y:S01]  /*1500*/  FFMA.FTZ R8, R169, R11, R8 ;  /* 0x0000000ba9087223 */ /* 0x000fe20000010008 */
[----:B------:R-:W-:Y:S01]  /*1510*/  SHF.L.U32 R11, R193, 0x10, RZ ;  /* 0x00000010c10b7819 */ /* 0x000fe200000006ff */
[-C--:B------:R-:W-:Y:S01]  /*1520*/  FFMA.FTZ R112, R9, R7.reuse, R112 ;  /* 0x0000000709707223 */ /* 0x080fe20000010070 */
[----:B------:R-:W-:Y:S01]  /*1530*/  FMUL.FTZ R7, R62, R7 ;  /* 0x000000073e077220 */ /* 0x000fe20000410000 */
[----:B------:R-:W-:Y:S01]  /*1540*/  PRMT R192, R192, 0x7632, R192 ;  /* 0x00007632c0c07816 */ /* 0x000fe200000000c0 */
[----:B------:R-:W-:Y:S01]  /*1550*/  FADD.FTZ R13, -R10, R13 ;  /* 0x0000000d0a0d7221 */ /* 0x000fe20000010100 */
[----:B------:R-:W-:Y:S01]  /*1560*/  FADD.FTZ R103, R11, R103 ;  /* 0x000000670b677221 */ /* 0x000fe20000010000 */
[-C--:B------:R-:W-:Y:S01]  /*1570*/  FFMA.FTZ R102, R9, R11.reuse, R102 ;  /* 0x0000000b09667223 */ /* 0x080fe20000010066 */
[----:B------:R-:W-:Y:S01]  /*1580*/  FFMA.FTZ R7, R168, R11, R7 ;  /* 0x0000000ba8077223 */ /* 0x000fe20000010007 */
[----:B------:R-:W-:Y:S01]  /*1590*/  PRMT R11, R16, 0x7632, R11 ;  /* 0x00007632100b7816 */ /* 0x000fe2000000000b */
[----:B------:R-:W-:Y:S01]  /*15a0*/  FMUL.FTZ R16, R5, R13 ;  /* 0x0000000d05107220 */ /* 0x000fe20000410000 */
[----:B------:R-:W-:Y:S01]  /*15b0*/  SHF.L.U32 R192, R192, 0x10, RZ ;  /* 0x00000010c0c07819 */ /* 0x000fe200000006ff */
[----:B------:R0:W-:Y:S01]  /*15c0*/  STL [R1+0x50], R112 ;  /* 0x0000507001007387 */ /* 0x0001e20000100800 */
[----:B------:R-:W-:Y:S01]  /*15d0*/  SHF.L.U32 R11, R11, 0x10, RZ ;  /* 0x000000100b0b7819 */ /* 0x000fe200000006ff */
[----:B------:R-:W-:Y:S01]  /*15e0*/  FADD.FTZ R15, -R10, R15 ;  /* 0x0000000f0a0f7221 */ /* 0x000fe20000010100 */
[----:B------:R-:W-:Y:S01]  /*15f0*/  PRMT R17, R17, 0x7632, R17 ;  /* 0x0000763211117816 */ /* 0x000fe20000000011 */
[----:B0-----:R-:W4:Y:S03]  /*1600*/  LDL R112, [R1+0x24] ;  /* 0x0000240001707983 */ /* 0x001f260000100800 */
[----:B------:R-:W-:Y:S01]  /*1610*/  SHF.L.U32 R17, R17, 0x10, RZ ;  /* 0x0000001011117819 */ /* 0x000fe200000006ff */
[----:B------:R0:W-:Y:S01]  /*1620*/  STL [R1+0x4c], R103 ;  /* 0x00004c6701007387 */ /* 0x0001e20000100800 */
[----:B------:R-:W-:Y:S01]  /*1630*/  FMUL.FTZ R15, R5, R15 ;  /* 0x0000000f050f7220 */ /* 0x000fe20000410000 */
[----:B------:R-:W-:-:S02]  /*1640*/  IADD3 R2, PT, PT, R4, 0x40, RZ ;  /* 0x0000004004027810 */ /* 0x000fc40007ffe0ff */
[----:B0-----:R-:W4:Y:S04]  /*1650*/  LDL.LU R103, [R1+0x58] ;  /* 0x0000580001677983 */ /* 0x001f280000300800 */
[----:B------:R0:W-:Y:S01]  /*1660*/  STL [R1+0x48], R102 ;  /* 0x0000486601007387 */ /* 0x0001e20000100800 */
[----:B------:R-:W-:-:S05]  /*1670*/  IMAD.WIDE.U32 R100, R2, 0x20, R202 ;  /* 0x0000002002647825 */ /* 0x000fca00078e00ca */
[----:B------:R-:W4:Y:S04]  /*1680*/  LDG.E.128 R160, desc[UR10][R100.64] ;  /* 0x0000000a64a07981 */ /* 0x000f28000c1e1d00 */
[----:B0-----:R-:W4:Y:S04]  /*1690*/  LDL.LU R102, [R1+0x5c] ;  /* 0x00005c0001667983 */ /* 0x001f280000300800 */
[----:B------:R-:W4:Y:S04]  /*16a0*/  LDL R12, [R1+0x2c] ;  /* 0x00002c00010c7983 */ /* 0x000f280000100800 */
[----:B------:R0:W4:Y:S01]  /*16b0*/  LDG.E.128 R168, desc[UR10][R100.64+0x10] ;  /* 0x0000100a64a87981 */ /* 0x000122000c1e1d00 */
[----:B--2---:R-:W-:Y:S01]  /*16c0*/  FFMA.FTZ R115, R16, R192, R115 ;  /* 0x000000c010737223 */ /* 0x004fe20000010073 */
[----:B---3--:R-:W-:-:S04]  /*16d0*/  FADD.FTZ R173, R192, R173 ;  /* 0x000000adc0ad7221 */ /* 0x008fc80000010000 */
[----:B------:R1:W-:Y:S04]  /*16e0*/  STL [R1+0x38], R115 ;  /* 0x0000387301007387 */ /* 0x0003e80000100800 */
[----:B-1----:R-:W2:Y:S01]  /*16f0*/  LDL.LU R115, [R1+0x6c] ;  /* 0x00006c0001737983 */ /* 0x002ea20000300800 */
[----:B----4-:R-:W-:Y:S01]  /*1700*/  FFMA.FTZ R114, R16, R11, R114 ;  /* 0x0000000b10727223 */ /* 0x010fe20000010072 */
[----:B------:R-:W-:-:S04]  /*1710*/  FADD.FTZ R14, R11, R14 ;  /* 0x0000000e0b0e7221 */ /* 0x000fc80000010000 */
[----:B------:R1:W-:Y:S01]  /*1720*/  STL [R1+0x40], R114 ;  /* 0x0000407201007387 */ /* 0x0003e20000100800 */
[----:B------:R-:W-:-:S03]  /*1730*/  FFMA.FTZ R172, R15, R17, R172 ;  /* 0x000000110fac7223 */ /* 0x000fc600000100ac */
[----:B-1----:R-:W3:Y:S04]  /*1740*/  LDL.LU R114, [R1+0x68] ;  /* 0x0000680001727983 */ /* 0x002ee80000300800 */
[----:B------:R-:W-:Y:S01]  /*1750*/  STL [R1+0x3c], R173 ;  /* 0x00003cad01007387 */ /* 0x000fe20000100800 */
[----:B------:R-:W-:-:S03]  /*1760*/  FADD.FTZ R113, R17, R113 ;  /* 0x0000007111717221 */ /* 0x000fc60000010000 */
[----:B------:R1:W-:Y:S04]  /*1770*/  STL [R1+0x44], R14 ;  /* 0x0000440e01007387 */ /* 0x0003e80000100800 */
[----:B------:R-:W4:Y:S04]  /*1780*/  LDL.LU R210, [R1+0x7c] ;  /* 0x00007c0001d27983 */ /* 0x000f280000300800 */
[----:B------:R-:W4:Y:S04]  /*1790*/  LDL.LU R209, [R1+0x78] ;  /* 0x0000780001d17983 */ /* 0x000f280000300800 */
[----:B------:R-:W-:Y:S04]  /*17a0*/  STL [R1+0x60], R172 ;  /* 0x000060ac01007387 */ /* 0x000fe80000100800 */
[----:B------:R-:W4:Y:S04]  /*17b0*/  LDL.LU R208, [R1+0x74] ;  /* 0x0000740001d07983 */ /* 0x000f280000300800 */
[----:B------:R-:W-:Y:S04]  /*17c0*/  STL [R1+0x64], R113 ;  /* 0x0000647101007387 */ /* 0x000fe80000100800 */
[----:B------:R-:W4:Y:S04]  /*17d0*/  LDL.LU R101, [R1+0x70] ;  /* 0x0000700001657983 */ /* 0x000f280000300800 */
[----:B------:R-:W4:Y:S04]  /*17e0*/  LDL.LU R207, [R1+0x84] ;  /* 0x0000840001cf7983 */ /* 0x000f280000300800 */
[----:B------:R-:W4:Y:S01]  /*17f0*/  LDL.LU R206, [R1+0x80] ;  /* 0x0000800001ce7983 */ /* 0x000f220000300800 */
[----:B------:R-:W-:Y:S01]  /*1800*/  PRMT R193, R193, 0x7632, R193 ;  /* 0x00007632c1c17816 */ /* 0x000fe200000000c1 */
[----:B------:R-:W-:-:S03]  /*1810*/  FMUL.FTZ R13, R63, R17 ;  /* 0x000000113f0d7220 */ /* 0x000fc60000410000 */
[----:B------:R-:W-:Y:S01]  /*1820*/  SHF.L.U32 R193, R193, 0x10, RZ ;  /* 0x00000010c1c17819 */ /* 0x000fe200000006ff */
[----:B-1----:R-:W-:Y:S01]  /*1830*/  FMUL.FTZ R14, R61, R11 ;  /* 0x0000000b3d0e7220 */ /* 0x002fe20000410000 */
[----:B------:R-:W-:Y:S01]  /*1840*/  PRMT R11, R194, 0x7632, R11 ;  /* 0x00007632c20b7816 */ /* 0x000fe2000000000b */
[----:B------:R-:W-:Y:S01]  /*1850*/  FADD.FTZ R196, -R10, R196 ;  /* 0x000000c40ac47221 */ /* 0x000fe20000010100 */
[----:B------:R-:W-:Y:S02]  /*1860*/  PRMT R17, R18, 0x7632, R17 ;  /* 0x0000763212117816 */ /* 0x000fe40000000011 */
[----:B------:R-:W-:Y:S01]  /*1870*/  SHF.L.U32 R194, R194, 0x10, RZ ;  /* 0x00000010c2c27819 */ /* 0x000fe200000006ff */
[----:B------:R-:W-:Y:S01]  /*1880*/  FMUL.FTZ R205, R5, R196 ;  /* 0x000000c405cd7220 */ /* 0x000fe20000410000 */
[----:B0-----:R-:W-:Y:S01]  /*1890*/  SHF.L.U32 R100, R11, 0x10, RZ ;  /* 0x000000100b647819 */ /* 0x001fe200000006ff */
[-C--:B------:R-:W-:Y:S01]  /*18a0*/  FFMA.FTZ R103, R15, R193.reuse, R103 ;  /* 0x000000c10f677223 */ /* 0x080fe20000010067 */
[----:B------:R-:W-:Y:S01]  /*18b0*/  SHF.L.U32 R11, R17, 0x10, RZ ;  /* 0x00000010110b7819 */ /* 0x000fe200000006ff */
[----:B------:R-:W-:Y:S01]  /*18c0*/  FFMA.FTZ R13, R12, R193, R13 ;  /* 0x000000c10c0d7223 */ /* 0x000fe2000001000d */
[----:B------:R-:W-:Y:S01]  /*18d0*/  SHF.L.U32 R12, R18, 0x10, RZ ;  /* 0x00000010120c7819 */ /* 0x000fe200000006ff */
[----:B------:R-:W-:Y:S01]  /*18e0*/  FADD.FTZ R18, -R10, R197 ;  /* 0x000000c50a127221 */ /* 0x000fe20000010100 */
[----:B------:R-:W-:-:S03]  /*18f0*/  FADD.FTZ R102, R193, R102 ;  /* 0x00000066c1667221 */ /* 0x000fc60000010000 */
[----:B------:R-:W-:Y:S02]  /*1900*/  FMUL.FTZ R18, R5, R18 ;  /* 0x0000001205127220 */ /* 0x000fe40000410000 */
[----:B------:R-:W-:Y:S04]  /*1910*/  STL [R1+0x5c], R102 ;  /* 0x00005c6601007387 */ /* 0x000fe80000100800 */
[----:B------:R-:W-:Y:S01]  /*1920*/  STL [R1+0x58], R103 ;  /* 0x0000586701007387 */ /* 0x000fe20000100800 */
[----:B--2---:R-:W-:-:S05]  /*1930*/  FADD.FTZ R115, R194, R115 ;  /* 0x00000073c2737221 */ /* 0x004fca0000010000 */
[----:B------:R-:W-:Y:S01]  /*1940*/  STL [R1+0x6c], R115 ;  /* 0x00006c7301007387 */ /* 0x000fe20000100800 */
[----:B---3--:R-:W-:-:S05]  /*1950*/  FFMA.FTZ R114, R205, R194, R114 ;  /* 0x000000c2cd727223 */ /* 0x008fca0000010072 */
[----:B------:R-:W-:Y:S01]  /*1960*/  STL [R1+0x68], R114 ;  /* 0x0000687201007387 */ /* 0x000fe20000100800 */
[----:B----4-:R-:W-:Y:S01]  /*1970*/  FADD.FTZ R210, R100, R210 ;  /* 0x000000d264d27221 */ /* 0x010fe20000010000 */
[----:B------:R-:W-:-:S04]  /*1980*/  FFMA.FTZ R209, R18, R100, R209 ;  /* 0x0000006412d17223 */ /* 0x000fc800000100d1 */
[----:B------:R-:W-:Y:S04]  /*1990*/  STL [R1+0x7c], R210 ;  /* 0x00007cd201007387 */ /* 0x000fe80000100800 */
[----:B------:R-:W-:Y:S01]  /*19a0*/  STL [R1+0x78], R209 ;  /* 0x000078d101007387 */ /* 0x000fe20000100800 */
[----:B------:R-:W-:Y:S01]  /*19b0*/  FADD.FTZ R208, R12, R208 ;  /* 0x000000d00cd07221 */ /* 0x000fe20000010000 */
[----:B------:R-:W-:Y:S01]  /*19c0*/  FFMA.FTZ R101, R205, R12, R101 ;  /* 0x0000000ccd657223 */ /* 0x000fe20000010065 */
[----:B------:R-:W-:-:S04]  /*19d0*/  FADD.FTZ R207, R11, R207 ;  /* 0x000000cf0bcf7221 */ /* 0x000fc80000010000 */
[----:B------:R-:W-:Y:S01]  /*19e0*/  STL [R1+0x70], R101 ;  /* 0x0000706501007387 */ /* 0x000fe20000100800 */
[----:B------:R-:W-:-:S03]  /*19f0*/  FFMA.FTZ R206, R18, R11, R206 ;  /* 0x0000000b12ce7223 */ /* 0x000fc600000100ce */
[----:B------:R0:W-:Y:S04]  /*1a00*/  STL [R1+0x74], R208 ;  /* 0x000074d001007387 */ /* 0x0001e80000100800 */
[----:B------:R-:W2:Y:S04]  /*1a10*/  LDL.LU R224, [R1+0x8c] ;  /* 0x00008c0001e07983 */ /* 0x000ea80000300800 */
[----:B------:R-:W3:Y:S04]  /*1a20*/  LDL.LU R220, [R1+0x88] ;  /* 0x0000880001dc7983 */ /* 0x000ee80000300800 */
[----:B------:R-:W-:Y:S04]  /*1a30*/  STL [R1+0x84], R207 ;  /* 0x000084cf01007387 */ /* 0x000fe80000100800 */
[----:B0-----:R-:W4:Y:S04]  /*1a40*/  LDL.LU R208, [R1+0x94] ;  /* 0x0000940001d07983 */ /* 0x001f280000300800 */
[----:B------:R0:W-:Y:S04]  /*1a50*/  STL [R1+0x80], R206 ;  /* 0x000080ce01007387 */ /* 0x0001e80000100800 */
[----:B------:R-:W4:Y:S04]  /*1a60*/  LDL.LU R197, [R1+0x90] ;  /* 0x0000900001c57983 */ /* 0x000f280000300800 */
[----:B------:R-:W4:Y:S01]  /*1a70*/  LDL.LU R218, [R1+0x9c] ;  /* 0x00009c0001da7983 */ /* 0x000f220000300800 */
[----:B------:R-:W-:-:S03]  /*1a80*/  IADD3 R3, PT, PT, R4, 0x20, RZ ;  /* 0x0000002004037810 */ /* 0x000fc60007ffe0ff */
[----:B------:R-:W4:Y:S02]  /*1a90*/  LDL.LU R215, [R1+0x98] ;  /* 0x0000980001d77983 */ /* 0x000f240000300800 */
[C---:B------:R-:W-:Y:S02]  /*1aa0*/  IMAD.WIDE.U32 R156, R3.reuse, 0x20, R202 ;  /* 0x00000020039c7825 */ /* 0x040fe400078e00ca */
[----:B------:R-:W4:Y:S02]  /*1ab0*/  LDL.LU R214, [R1+0xa4] ;  /* 0x0000a40001d67983 */ /* 0x000f240000300800 */
[C---:B------:R-:W-:Y:S02]  /*1ac0*/  IMAD.WIDE.U32 R188, R3.reuse, 0x10, R200 ;  /* 0x0000001003bc7825 */ /* 0x040fe400078e00c8 */
[----:B------:R-:W4:Y:S04]  /*1ad0*/  LDL.LU R210, [R1+0xa0] ;  /* 0x0000a00001d27983 */ /* 0x000f280000300800 */
[----:B------:R-:W4:Y:S04]  /*1ae0*/  LDG.E.128 R20, desc[UR10][R156.64] ;  /* 0x0000000a9c147981 */ /* 0x000f28000c1e1d00 */
[----:B------:R-:W4:Y:S01]  /*1af0*/  LDG.E.128 R188, desc[UR10][R188.64] ;  /* 0x0000000abcbc7981 */ /* 0x000f22000c1e1d00 */
[----:B------:R-:W-:-:S03]  /*1b00*/  IMAD.WIDE.U32 R108, R3, 0x10, R216 ;  /* 0x00000010036c7825 */ /* 0x000fc600078e00d8 */
[----:B------:R-:W4:Y:S04]  /*1b10*/  LDL.LU R209, [R1+0xb4] ;  /* 0x0000b40001d17983 */ /* 0x000f280000300800 */
[----:B------:R-:W4:Y:S01]  /*1b20*/  LDG.E.128 R108, desc[UR10][R108.64] ;  /* 0x0000000a6c6c7981 */ /* 0x000f22000c1e1d00 */
[----:B------:R-:W-:Y:S01]  /*1b30*/  FMUL.FTZ R204, R64, R12 ;  /* 0x0000000c40cc7220 */ /* 0x000fe20000410000 */
[----:B------:R-:W-:Y:S02]  /*1b40*/  FADD.FTZ R198, -R10, R198 ;  /* 0x000000c60ac67221 */ /* 0x000fe40000010100 */
[----:B------:R-:W4:Y:S01]  /*1b50*/  LDL.LU R213, [R1+0xb0] ;  /* 0x0000b00001d57983 */ /* 0x000f220000300800 */
[----:B0-----:R-:W-:-:S03]  /*1b60*/  SHF.L.U32 R206, R195, 0x10, RZ ;  /* 0x00000010c3ce7819 */ /* 0x001fc600000006ff */
[----:B------:R-:W4:Y:S01]  /*1b70*/  LDL.LU R212, [R1+0xac] ;  /* 0x0000ac0001d47983 */ /* 0x000f220000300800 */
[----:B------:R-:W-:Y:S01]  /*1b80*/  FFMA.FTZ R204, R24, R194, R204 ;  /* 0x000000c218cc7223 */ /* 0x000fe200000100cc */
[----:B------:R-:W-:Y:S02]  /*1b90*/  FMUL.FTZ R207, R5, R198 ;  /* 0x000000c605cf7220 */ /* 0x000fe40000410000 */
[----:B------:R-:W4:Y:S01]  /*1ba0*/  LDL.LU R211, [R1+0xa8] ;  /* 0x0000a80001d37983 */ /* 0x000f220000300800 */
[----:B------:R-:W-:Y:S02]  /*1bb0*/  SHF.L.U32 R194, R19, 0x10, RZ ;  /* 0x0000001013c27819 */ /* 0x000fe400000006ff */
[----:B------:R-:W-:Y:S01]  /*1bc0*/  PRMT R195, R195, 0x7632, R195 ;  /* 0x00007632c3c37816 */ /* 0x000fe200000000c3 */
[----:B------:R-:W-:Y:S01]  /*1bd0*/  FADD.FTZ R199, -R10, R199 ;  /* 0x000000c70ac77221 */ /* 0x000fe20000010100 */
[----:B------:R-:W4:Y:S02]  /*1be0*/  LDG.E.128 R156, desc[UR10][R156.64+0x10] ;  /* 0x0000100a9c9c7981 */ /* 0x000f24000c1e1d00 */
[----:B------:R-:W-:Y:S01]  /*1bf0*/  SHF.L.U32 R195, R195, 0x10, RZ ;  /* 0x00000010c3c37819 */ /* 0x000fe200000006ff */
[----:B------:R-:W-:Y:S01]  /*1c00*/  FMUL.FTZ R196, R66, R194 ;  /* 0x000000c242c47220 */ /* 0x000fe20000410000 */
[----:B--2---:R-:W-:Y:S01]  /*1c10*/  FADD.FTZ R224, R206, R224 ;  /* 0x000000e0cee07221 */ /* 0x004fe20000010000 */
[----:B---3--:R-:W-:-:S04]  /*1c20*/  FFMA.FTZ R220, R207, R206, R220 ;  /* 0x000000cecfdc7223 */ /* 0x008fc800000100dc */
[----:B------:R-:W-:Y:S04]  /*1c30*/  STL [R1+0x8c], R224 ;  /* 0x00008ce001007387 */ /* 0x000fe80000100800 */
[----:B------:R-:W-:Y:S01]  /*1c40*/  STL [R1+0x88], R220 ;  /* 0x000088dc01007387 */ /* 0x000fe20000100800 */
[----:B----4-:R-:W-:-:S03]  /*1c50*/  FADD.FTZ R208, R194, R208 ;  /* 0x000000d0c2d07221 */ /* 0x010fc60000010000 */
[----:B------:R-:W2:Y:S01]  /*1c60*/  LDL.LU R198, [R1+0xd4] ;  /* 0x0000d40001c67983 */ /* 0x000ea20000300800 */
[----:B------:R-:W-:-:S05]  /*1c70*/  FFMA.FTZ R197, R207, R194, R197 ;  /* 0x000000c2cfc57223 */ /* 0x000fca00000100c5 */
[----:B------:R0:W-:Y:S04]  /*1c80*/  STL [R1+0x90], R197 ;  /* 0x000090c501007387 */ /* 0x0001e80000100800 */
[----:B------:R1:W-:Y:S04]  /*1c90*/  STL [R1+0x94], R208 ;  /* 0x000094d001007387 */ /* 0x0003e80000100800 */
[----:B0-----:R-:W3:Y:S01]  /*1ca0*/  LDL.LU R197, [R1+0xd0] ;  /* 0x0000d00001c57983 */ /* 0x001ee20000300800 */
[----:B------:R-:W-:Y:S01]  /*1cb0*/  FADD.FTZ R218, R195, R218 ;  /* 0x000000dac3da7221 */ /* 0x000fe20000010000 */
[----:B------:R-:W-:-:S04]  /*1cc0*/  FFMA.FTZ R206, R26, R206, R196 ;  /* 0x000000ce1ace7223 */ /* 0x000fc800000100c4 */
[----:B------:R-:W-:Y:S04]  /*1cd0*/  STL [R1+0x9c], R218 ;  /* 0x00009cda01007387 */ /* 0x000fe80000100800 */
[----:B------:R-:W4:Y:S01]  /*1ce0*/  LDL.LU R196, [R1+0xcc] ;  /* 0x0000cc0001c47983 */ /* 0x000f220000300800 */
[----:B------:R-:W-:Y:S01]  /*1cf0*/  PRMT R194, R19, 0x7632, R194 ;  /* 0x0000763213c27816 */ /* 0x000fe200000000c2 */
[----:B-1----:R-:W-:-:S03]  /*1d00*/  FMUL.FTZ R208, R5, R199 ;  /* 0x000000c705d07220 */ /* 0x002fc60000410000 */
[----:B------:R-:W-:Y:S01]  /*1d10*/  SHF.L.U32 R194, R194, 0x10, RZ ;  /* 0x00000010c2c27819 */ /* 0x000fe200000006ff */
[----:B------:R-:W-:-:S04]  /*1d20*/  FFMA.FTZ R215, R208, R195, R215 ;  /* 0x000000c3d0d77223 */ /* 0x000fc800000100d7 */
[-C--:B------:R-:W-:Y:S01]  /*1d30*/  FMUL.FTZ R19, R67, R194.reuse ;  /* 0x000000c243137220 */ /* 0x080fe20000410000 */
[----:B------:R-:W-:Y:S01]  /*1d40*/  FADD.FTZ R214, R194, R214 ;  /* 0x000000d6c2d67221 */ /* 0x000fe20000010000 */
[----:B------:R-:W-:Y:S01]  /*1d50*/  FFMA.FTZ R210, R208, R194, R210 ;  /* 0x000000c2d0d27223 */ /* 0x000fe200000100d2 */
[----:B------:R-:W-:Y:S01]  /*1d60*/  STL [R1+0x98], R215 ;  /* 0x000098d701007387 */ /* 0x000fe20000100800 */
[----:B------:R-:W-:-:S03]  /*1d70*/  FFMA.FTZ R19, R27, R195, R19 ;  /* 0x000000c31b137223 */ /* 0x000fc60000010013 */
[----:B------:R-:W4:Y:S04]  /*1d80*/  LDL.LU R195, [R1+0xc8] ;  /* 0x0000c80001c37983 */ /* 0x000f280000300800 */
[----:B------:R-:W-:Y:S04]  /*1d90*/  STL [R1+0xa4], R214 ;  /* 0x0000a4d601007387 */ /* 0x000fe80000100800 */
[----:B------:R0:W-:Y:S02]  /*1da0*/  STL [R1+0xa0], R210 ;  /* 0x0000a0d201007387 */ /* 0x0001e40000100800 */
[----:B0-----:R-:W-:Y:S01]  /*1db0*/  FADD.FTZ R210, -R10, R20 ;  /* 0x000000140ad27221 */ /* 0x001fe20000010100 */
[----:B------:R-:W-:-:S05]  /*1dc0*/  SHF.L.U32 R20, R188, 0x10, RZ ;  /* 0x00000010bc147819 */ /* 0x000fca00000006ff */
[----:B------:R-:W-:Y:S01]  /*1dd0*/  FADD.FTZ R209, R20, R209 ;  /* 0x000000d114d17221 */ /* 0x000fe20000010000 */
[----:B------:R-:W-:-:S04]  /*1de0*/  FMUL.FTZ R210, R5, R210 ;  /* 0x000000d205d27220 */ /* 0x000fc80000410000 */
[----:B------:R0:W-:Y:S01]  /*1df0*/  STL [R1+0xb4], R209 ;  /* 0x0000b4d101007387 */ /* 0x0001e20000100800 */
[-C--:B------:R-:W-:Y:S01]  /*1e00*/  FFMA.FTZ R213, R210, R20.reuse, R213 ;  /* 0x00000014d2d57223 */ /* 0x080fe200000100d5 */
[----:B------:R-:W-:Y:S01]  /*1e10*/  FMUL.FTZ R20, R68, R20 ;  /* 0x0000001444147220 */ /* 0x000fe20000410000 */
[----:B0-----:R-:W-:-:S03]  /*1e20*/  SHF.L.U32 R209, R108, 0x10, RZ ;  /* 0x000000106cd17819 */ /* 0x001fc600000006ff */
[----:B------:R-:W-:Y:S02]  /*1e30*/  STL [R1+0xb0], R213 ;  /* 0x0000b0d501007387 */ /* 0x000fe40000100800 */
[----:B------:R-:W-:Y:S01]  /*1e40*/  FADD.FTZ R212, R209, R212 ;  /* 0x000000d4d1d47221 */ /* 0x000fe20000010000 */
[-C--:B------:R-:W-:Y:S01]  /*1e50*/  FFMA.FTZ R211, R210, R209.reuse, R211 ;  /* 0x000000d1d2d37223 */ /* 0x080fe200000100d3 */
[----:B------:R-:W4:Y:S01]  /*1e60*/  LDL.LU R240, [R1+0xc0] ;  /* 0x0000c00001f07983 */ /* 0x000f220000300800 */
[----:B------:R-:W-:-:S03]  /*1e70*/  FFMA.FTZ R209, R28, R209, R20 ;  /* 0x000000d11cd17223 */ /* 0x000fc60000010014 */
[----:B------:R-:W4:Y:S01]  /*1e80*/  LDL.LU R228, [R1+0xc4] ;  /* 0x0000c40001e47983 */ /* 0x000f220000300800 */
[----:B------:R-:W-:-:S03]  /*1e90*/  FADD.FTZ R22, -R10, R22 ;  /* 0x000000160a167221 */ /* 0x000fc60000010100 */
[----:B------:R0:W-:Y:S01]  /*1ea0*/  STL [R1+0xac], R212 ;  /* 0x0000acd401007387 */ /* 0x0001e20000100800 */
[----:B------:R-:W-:-:S03]  /*1eb0*/  SHF.L.U32 R20, R189, 0x10, RZ ;  /* 0x00000010bd147819 */ /* 0x000fc600000006ff */
[----:B------:R-:W4:Y:S04]  /*1ec0*/  LDL.LU R224, [R1+0xb8] ;  /* 0x0000b80001e07983 */ /* 0x000f280000300800 */
[----:B------:R1:W-:Y:S04]  /*1ed0*/  STL [R1+0xa8], R211 ;  /* 0x0000a8d301007387 */ /* 0x0003e80000100800 */
[----:B------:R-:W4:Y:S01]  /*1ee0*/  LDL.LU R214, [R1+0xbc] ;  /* 0x0000bc0001d67983 */ /* 0x000f220000300800 */
[----:B0-----:R-:W-:-:S03]  /*1ef0*/  FMUL.FTZ R212, R5, R22 ;  /* 0x0000001605d47220 */ /* 0x001fc60000410000 */
[----:B------:R-:W4:Y:S01]  /*1f00*/  LDL.LU R220, [R1+0xe0] ;  /* 0x0000e00001dc7983 */ /* 0x000f220000300800 */
[----:B-1----:R-:W-:Y:S01]  /*1f10*/  SHF.L.U32 R211, R109, 0x10, RZ ;  /* 0x000000106dd37819 */ /* 0x002fe200000006ff */
[----:B--2---:R-:W-:-:S05]  /*1f20*/  FADD.FTZ R198, R20, R198 ;  /* 0x000000c614c67221 */ /* 0x004fca0000010000 */
[----:B------:R0:W-:Y:S04]  /*1f30*/  STL [R1+0xd4], R198 ;  /* 0x0000d4c601007387 */ /* 0x0001e80000100800 */
[----:B------:R-:W2:Y:S04]  /*1f40*/  LDL.LU R218, [R1+0xe4] ;  /* 0x0000e40001da7983 */ /* 0x000ea80000300800 */
[----:B------:R-:W2:Y:S01]  /*1f50*/  LDL.LU R215, [R1+0xd8] ;  /* 0x0000d80001d77983 */ /* 0x000ea20000300800 */
[----:B---3--:R-:W-:-:S05]  /*1f60*/  FFMA.FTZ R197, R212, R20, R197 ;  /* 0x00000014d4c57223 */ /* 0x008fca00000100c5 */
[----:B------:R1:W-:Y:S04]  /*1f70*/  STL [R1+0xd0], R197 ;  /* 0x0000d0c501007387 */ /* 0x0003e80000100800 */
[----:B------:R-:W3:Y:S04]  /*1f80*/  LDL.LU R199, [R1+0xdc] ;  /* 0x0000dc0001c77983 */ /* 0x000ee80000300800 */
[----:B0-----:R-:W3:Y:S01]  /*1f90*/  LDL.LU R198, [R1+0xec] ;  /* 0x0000ec0001c67983 */ /* 0x001ee20000300800 */
[----:B----4-:R-:W-:-:S03]  /*1fa0*/  FADD.FTZ R196, R211, R196 ;  /* 0x000000c4d3c47221 */ /* 0x010fc60000010000 */
[----:B-1----:R-:W4:Y:S04]  /*1fb0*/  LDL.LU R197, [R1+0xe8] ;  /* 0x0000e80001c57983 */ /* 0x002f280000300800 */
[----:B------:R0:W-:Y:S04]  /*1fc0*/  STL [R1+0xcc], R196 ;  /* 0x0000ccc401007387 */ /* 0x0001e80000100800 */
[----:B0-----:R-:W4:Y:S01]  /*1fd0*/  LDL.LU R196, [R1+0xf4] ;  /* 0x0000f40001c47983 */ /* 0x001f220000300800 */
[----:B------:R-:W-:Y:S01]  /*1fe0*/  FMUL.FTZ R20, R70, R20 ;  /* 0x0000001446147220 */ /* 0x000fe20000410000 */
[----:B------:R-:W-:Y:S01]  /*1ff0*/  FFMA.FTZ R195, R212, R211, R195 ;  /* 0x000000d3d4c37223 */ /* 0x000fe200000100c3 */
[----:B------:R-:W-:-:S02]  /*2000*/  FADD.FTZ R21, -R10, R21 ;  /* 0x000000150a157221 */ /* 0x000fc40000010100 */
[--C-:B------:R-:W-:Y:S01]  /*2010*/  FFMA.FTZ R211, R30, R211, R20.reuse ;  /* 0x000000d31ed37223 */ /* 0x100fe20000010014 */
[----:B------:R-:W-:Y:S02]  /*2020*/  PRMT R20, R188, 0x7632, R20 ;  /* 0x00007632bc147816 */ /* 0x000fe40000000014 */
[----:B------:R-:W-:Y:S01]  /*2030*/  PRMT R188, R108, 0x7632, R188 ;  /* 0x000076326cbc7816 */ /* 0x000fe200000000bc */
[----:B------:R-:W-:Y:S01]  /*2040*/  FMUL.FTZ R213, R5, R21 ;  /* 0x0000001505d57220 */ /* 0x000fe20000410000 */
[----:B------:R-:W-:Y:S02]  /*2050*/  SHF.L.U32 R20, R20, 0x10, RZ ;  /* 0x0000001014147819 */ /* 0x000fe400000006ff */
[----:B------:R-:W-:Y:S01]  /*2060*/  SHF.L.U32 R188, R188, 0x10, RZ ;  /* 0x00000010bcbc7819 */ /* 0x000fe200000006ff */
[----:B------:R-:W-:Y:S01]  /*2070*/  STL [R1+0xc8], R195 ;  /* 0x0000c8c301007387 */ /* 0x000fe20000100800 */
[----:B------:R-:W-:Y:S01]  /*2080*/  PRMT R189, R189, 0x7632, R189 ;  /* 0x00007632bdbd7816 */ /* 0x000fe200000000bd */
[----:B------:R-:W-:-:S02]  /*2090*/  FADD.FTZ R23, -R10, R23 ;  /* 0x000000170a177221 */ /* 0x000fc40000010100 */
[----:B------:R-:W4:Y:S01]  /*20a0*/  LDL.LU R22, [R1+0xf0] ;  /* 0x0000f00001167983 */ /* 0x000f220000300800 */
[----:B------:R-:W-:Y:S02]  /*20b0*/  PRMT R109, R109, 0x7632, R109 ;  /* 0x000076326d6d7816 */ /* 0x000fe4000000006d */
[----:B------:R-:W-:Y:S02]  /*20c0*/  SHF.L.U32 R189, R189, 0x10, RZ ;  /* 0x00000010bdbd7819 */ /* 0x000fe400000006ff */
[----:B------:R-:W-:Y:S01]  /*20d0*/  SHF.L.U32 R109, R109, 0x10, RZ ;  /* 0x000000106d6d7819 */ /* 0x000fe200000006ff */
[----:B------:R-:W-:Y:S01]  /*20e0*/  FFMA.FTZ R240, R213, R20, R240 ;  /* 0x00000014d5f07223 */ /* 0x000fe200000100f0 */
[----:B------:R-:W-:-:S04]  /*20f0*/  FADD.FTZ R228, R20, R228 ;  /* 0x000000e414e47221 */ /* 0x000fc80000010000 */
[----:B------:R-:W-:Y:S01]  /*2100*/  STL [R1+0xc0], R240 ;  /* 0x0000c0f001007387 */ /* 0x000fe20000100800 */
[----:B------:R-:W-:-:S03]  /*2110*/  FFMA.FTZ R224, R213, R188, R224 ;  /* 0x000000bcd5e07223 */ /* 0x000fc600000100e0 */
[----:B------:R-:W-:Y:S01]  /*2120*/  STL [R1+0xc4], R228 ;  /* 0x0000c4e401007387 */ /* 0x000fe20000100800 */
[----:B------:R-:W-:-:S03]  /*2130*/  FADD.FTZ R214, R188, R214 ;  /* 0x000000d6bcd67221 */ /* 0x000fc60000010000 */
[----:B------:R-:W-:Y:S04]  /*2140*/  STL [R1+0xb8], R224 ;  /* 0x0000b8e001007387 */ /* 0x000fe80000100800 */
[----:B------:R0:W-:Y:S02]  /*2150*/  STL [R1+0xbc], R214 ;  /* 0x0000bcd601007387 */ /* 0x0001e40000100800 */
[----:B0-----:R-:W-:-:S04]  /*2160*/  FMUL.FTZ R214, R5, R23 ;  /* 0x0000001705d67220 */ /* 0x001fc80000410000 */
[----:B------:R-:W-:-:S05]  /*2170*/  FFMA.FTZ R220, R214, R189, R220 ;  /* 0x000000bdd6dc7223 */ /* 0x000fca00000100dc */
[----:B------:R-:W-:Y:S01]  /*2180*/  STL [R1+0xe0], R220 ;  /* 0x0000e0dc01007387 */ /* 0x000fe20000100800 */
[----:B------:R-:W-:-:S04]  /*2190*/  FMUL.FTZ R20, R69, R20 ;  /* 0x0000001445147220 */ /* 0x000fc80000410000 */
[----:B------:R-:W-:Y:S01]  /*21a0*/  FFMA.FTZ R188, R29, R188, R20 ;  /* 0x000000bc1dbc7223 */ /* 0x000fe20000010014 */
[----:B------:R-:W-:Y:S01]  /*21b0*/  SHF.L.U32 R20, R190, 0x10, RZ ;  /* 0x00000010be147819 */ /* 0x000fe200000006ff */
[----:B--2---:R-:W-:Y:S01]  /*21c0*/  FADD.FTZ R218, R189, R218 ;  /* 0x000000dabdda7221 */ /* 0x004fe20000010000 */
[----:B------:R-:W-:-:S04]  /*21d0*/  FFMA.FTZ R215, R214, R109, R215 ;  /* 0x0000006dd6d77223 */ /* 0x000fc800000100d7 */
[----:B------:R-:W-:Y:S04]  /*21e0*/  STL [R1+0xe4], R218 ;  /* 0x0000e4da01007387 */ /* 0x000fe80000100800 */
[----:B------:R0:W-:Y:S01]  /*21f0*/  STL [R1+0xd8], R215 ;  /* 0x0000d8d701007387 */ /* 0x0001e20000100800 */
[----:B---3--:R-:W-:Y:S01]  /*2200*/  FADD.FTZ R199, R109, R199 ;  /* 0x000000c76dc77221 */ /* 0x008fe20000010000 */
[----:B0-----:R-:W-:Y:S01]  /*2210*/  FADD.FTZ R215, -R10, R156 ;  /* 0x0000009c0ad77221 */ /* 0x001fe20000010100 */
[----:B------:R-:W-:-:S03]  /*2220*/  SHF.L.U32 R156, R110, 0x10, RZ ;  /* 0x000000106e9c7819 */ /* 0x000fc600000006ff */
[----:B------:R-:W-:Y:S01]  /*2230*/  STL [R1+0xdc], R199 ;  /* 0x0000dcc701007387 */ /* 0x000fe20000100800 */
[----:B------:R-:W-:-:S03]  /*2240*/  FMUL.FTZ R215, R5, R215 ;  /* 0x000000d705d77220 */ /* 0x000fc60000410000 */
[----:B------:R-:W2:Y:S01]  /*2250*/  LDL.LU R246, [R1+0xfc] ;  /* 0x0000fc0001f67983 */ /* 0x000ea20000300800 */
[----:B------:R-:W-:-:S03]  /*2260*/  FADD.FTZ R198, R156, R198 ;  /* 0x000000c69cc67221 */ /* 0x000fc60000010000 */
[----:B------:R-:W3:Y:S01]  /*2270*/  LDL.LU R218, [R1+0xf8] ;  /* 0x0000f80001da7983 */ /* 0x000ee20000300800 */
[----:B----4-:R-:W-:-:S03]  /*2280*/  FFMA.FTZ R197, R215, R156, R197 ;  /* 0x0000009cd7c57223 */ /* 0x010fc600000100c5 */
[----:B------:R-:W-:Y:S04]  /*2290*/  STL [R1+0xec], R198 ;  /* 0x0000ecc601007387 */ /* 0x000fe80000100800 */
[----:B------:R-:W4:Y:S04]  /*22a0*/  LDL.LU R240, [R1+0x104] ;  /* 0x0001040001f07983 */ /* 0x000f280000300800 */
[----:B------:R-:W-:Y:S01]  /*22b0*/  STL [R1+0xe8], R197 ;  /* 0x0000e8c501007387 */ /* 0x000fe20000100800 */
[----:B------:R-:W-:-:S03]  /*22c0*/  FADD.FTZ R196, R20, R196 ;  /* 0x000000c414c47221 */ /* 0x000fc60000010000 */
[----:B------:R-:W4:Y:S04]  /*22d0*/  LDL.LU R228, [R1+0x100] ;  /* 0x0001000001e47983 */ /* 0x000f280000300800 */
[----:B------:R-:W4:Y:S04]  /*22e0*/  LDL.LU R224, [R1+0x10c] ;  /* 0x00010c0001e07983 */ /* 0x000f280000300800 */
[----:B------:R-:W-:Y:S04]  /*22f0*/  STL [R1+0xf4], R196 ;  /* 0x0000f4c401007387 */ /* 0x000fe80000100800 */
[----:B------:R-:W4:Y:S01]  /*2300*/  LDL.LU R220, [R1+0x108] ;  /* 0x0001080001dc7983 */ /* 0x000f220000300800 */
[----:B------:R-:W-:-:S04]  /*2310*/  ISETP.NE.U32.AND P0, PT, RZ, UR14, PT ;  /* 0x0000000eff007c0c */ /* 0x000fc8000bf05070 */
[----:B------:R-:W-:-:S13]  /*2320*/  ISETP.NE.AND.EX P0, PT, RZ, UR15, PT, P0 ;  /* 0x0000000fff007c0c */ /* 0x000fda000bf05300 */
[----:B------:R-:W0:Y:S08]  /*2330*/  @P0 LDC.64 R102, c[0x0][0x438] ;  /* 0x00010e00ff660b82 */ /* 0x000e300000000a00 */
[----:B------:R-:W1:Y:S01]  /*2340*/  @P0 LDC.64 R174, c[0x0][0x438] ;  /* 0x00010e00ffae0b82 */ /* 0x000e620000000a00 */
[----:B------:R-:W-:Y:S01]  /*2350*/  FFMA.FTZ R14, R112, R192, R14 ;  /* 0x000000c0700e7223 */ /* 0x000fe2000001000e */
[----:B------:R-:W-:-:S06]  /*2360*/  FMUL.FTZ R17, R65, R11 ;  /* 0x0000000b41117220 */ /* 0x000fcc0000410000 */
[----:B------:R-:W1:Y:S01]  /*2370*/  @P0 LDC.64 R112, c[0x0][0x438] ;  /* 0x00010e00ff700b82 */ /* 0x000e620000000a00 */
[----:B------:R-:W-:-:S07]  /*2380*/  FFMA.FTZ R17, R25, R100, R17 ;  /* 0x0000006419117223 */ /* 0x000fce0000010011 */
[----:B------:R-:W1:Y:S01]  /*2390*/  @P0 LDC.64 R172, c[0x0][0x438] ;  /* 0x00010e00ffac0b82 */ /* 0x000e620000000a00 */
[C---:B0-----:R-:W-:Y:S01]  /*23a0*/  @P0 IMAD.WIDE.U32 R100, R4.reuse, 0x20, R102 ;  /* 0x0000002004640825 */ /* 0x041fe200078e0066 */
[----:B------:R-:W-:-:S04]  /*23b0*/  IADD3 R12, PT, PT, R4, 0x60, RZ ;  /* 0x00000060040c7810 */ /* 0x000fc80007ffe0ff */
[----:B------:R-:W5:Y:S01]  /*23c0*/  @P0 LDG.E.128 R116, desc[UR10][R100.64] ;  /* 0x0000000a64740981 */ /* 0x000f62000c1e1d00 */
[----:B------:R-:W-:Y:S01]  /*23d0*/  PRMT R110, R190, 0x7632, R110 ;  /* 0x00007632be6e7816 */ /* 0x000fe2000000006e */
[-C--:B------:R-:W-:Y:S01]  /*23e0*/  FMUL.FTZ R21, R72, R20.reuse ;  /* 0x0000001448157220 */ /* 0x080fe20000410000 */
[----:B------:R-:W-:Y:S01]  /*23f0*/  FFMA.FTZ R22, R215, R20, R22 ;  /* 0x00000014d7167223 */ /* 0x000fe20000010016 */
[----:B------:R1:W5:Y:S01]  /*2400*/  @P0 LDG.E.128 R120, desc[UR10][R100.64+0x10] ;  /* 0x0000100a64780981 */ /* 0x000362000c1e1d00 */
[----:B------:R-:W-:Y:S01]  /*2410*/  IADD3 R11, PT, PT, R4, 0x80, RZ ;  /* 0x00000080040b7810 */ /* 0x000fe20007ffe0ff */
[----:B------:R-:W-:Y:S01]  /*2420*/  IMAD.WIDE.U32 R164, R2, 0x10, R200 ;  /* 0x0000001002a47825 */ /* 0x000fe200078e00c8 */
[----:B------:R-:W-:-:S03]  /*2430*/  PRMT R190, R110, 0x7632, R190 ;  /* 0x000076326ebe7816 */ /* 0x000fc600000000be */
[----:B------:R-:W-:Y:S01]  /*2440*/  FADD.FTZ R157, -R10, R157 ;  /* 0x0000009d0a9d7221 */ /* 0x000fe20000010100 */
[----:B------:R-:W-:-:S04]  /*2450*/  IMAD.WIDE.U32 R104, R2, 0x10, R216 ;  /* 0x0000001002687825 */ /* 0x000fc800078e00d8 */
[C---:B------:R-:W-:Y:S01]  /*2460*/  FADD.FTZ R159, -R10.reuse, R159 ;  /* 0x0000009f0a9f7221 */ /* 0x040fe20000010100 */
[C---:B------:R-:W-:Y:S01]  /*2470*/  FADD.FTZ R160, -R10.reuse, R160 ;  /* 0x000000a00aa07221 */ /* 0x040fe20000010100 */
[----:B------:R-:W-:Y:S01]  /*2480*/  FADD.FTZ R161, -R10, R161 ;  /* 0x000000a10aa17221 */ /* 0x000fe20000010100 */
[----:B-1----:R-:W-:-:S04]  /*2490*/  @P0 IMAD.WIDE.U32 R100, R12, 0x20, R174 ;  /* 0x000000200c640825 */ /* 0x002fc800078e00ae */
[----:B------:R-:W-:Y:S01]  /*24a0*/  FFMA.FTZ R156, R32, R156, R21 ;  /* 0x0000009c209c7223 */ /* 0x000fe20000010015 */
[----:B------:R-:W-:Y:S01]  /*24b0*/  FADD.FTZ R163, -R10, R163 ;  /* 0x000000a30aa37221 */ /* 0x000fe20000010100 */
[----:B------:R-:W0:Y:S01]  /*24c0*/  @P0 LDC.64 R114, c[0x0][0x438] ;  /* 0x00010e00ff720b82 */ /* 0x000e220000000a00 */
[----:B------:R-:W-:Y:S01]  /*24d0*/  @P0 IMAD.WIDE.U32 R102, R3, 0x20, R112 ;  /* 0x0000002003660825 */ /* 0x000fe200078e0070 */
[----:B------:R-:W5:Y:S04]  /*24e0*/  @P0 LDG.E.128 R140, desc[UR10][R100.64] ;  /* 0x0000000a648c0981 */ /* 0x000f68000c1e1d00 */
[----:B------:R1:W5:Y:S01]  /*24f0*/  @P0 LDG.E.128 R144, desc[UR10][R100.64+0x10] ;  /* 0x0000100a64900981 */ /* 0x000362000c1e1d00 */
[----:B------:R-:W-:Y:S01]  /*2500*/  @P0 IMAD.WIDE.U32 R112, R2, 0x20, R172 ;  /* 0x0000002002700825 */ /* 0x000fe200078e00ac */
[----:B------:R-:W-:-:S02]  /*2510*/  SHF.L.U32 R110, R110, 0x10, RZ ;  /* 0x000000106e6e7819 */ /* 0x000fc400000006ff */
[----:B------:R0:W-:Y:S01]  /*2520*/  STL [R1+0xf0], R22 ;  /* 0x0000f01601007387 */ /* 0x0001e20000100800 */
[----:B------:R-:W-:-:S03]  /*2530*/  IMAD.WIDE.U32 R20, R11, 0x10, R200 ;  /* 0x000000100b147825 */ /* 0x000fc600078e00c8 */
[----:B------:R-:W4:Y:S01]  /*2540*/  LDG.E.128 R164, desc[UR10][R164.64] ;  /* 0x0000000aa4a47981 */ /* 0x000f22000c1e1d00 */
[----:B-1----:R-:W-:-:S03]  /*2550*/  IMAD.WIDE.U32 R100, R12, 0x10, R200 ;  /* 0x000000100c647825 */ /* 0x002fc600078e00c8 */
[----:B------:R-:W4:Y:S01]  /*2560*/  LDG.E.128 R104, desc[UR10][R104.64] ;  /* 0x0000000a68687981 */ /* 0x000f22000c1e1d00 */
[----:B------:R-:W-:-:S03]  /*2570*/  IMAD.WIDE.U32 R200, R11, 0x10, R216 ;  /* 0x000000100bc87825 */ /* 0x000fc600078e00d8 */
[----:B------:R1:W4:Y:S01]  /*2580*/  LDG.E.128 R172, desc[UR10][R100.64] ;  /* 0x0000000a64ac7981 */ /* 0x000322000c1e1d00 */
[C---:B------:R-:W-:Y:S01]  /*2590*/  FMUL.FTZ R160, R5.reuse, R160 ;  /* 0x000000a005a07220 */ /* 0x040fe20000410000 */
[----:B------:R-:W-:Y:S01]  /*25a0*/  FMUL.FTZ R161, R5, R161 ;  /* 0x000000a105a17220 */ /* 0x000fe20000410000 */
[C---:B------:R-:W-:Y:S01]  /*25b0*/  IMAD.WIDE.U32 R192, R12.reuse, 0x20, R202 ;  /* 0x000000200cc07825 */ /* 0x040fe200078e00ca */
[----:B------:R-:W5:Y:S04]  /*25c0*/  @P0 LDG.E.128 R124, desc[UR10][R102.64] ;  /* 0x0000000a667c0981 */ /* 0x000f68000c1e1d00 */
[----:B------:R4:W5:Y:S01]  /*25d0*/  @P0 LDG.E.128 R128, desc[UR10][R102.64+0x10] ;  /* 0x0000100a66800981 */ /* 0x000962000c1e1d00 */
[----:B-1----:R-:W-:Y:S01]  /*25e0*/  IMAD.WIDE.U32 R100, R12, 0x10, R216 ;  /* 0x000000100c647825 */ /* 0x002fe200078e00d8 */
[----:B------:R-:W-:-:S03]  /*25f0*/  SHF.L.U32 R216, R190, 0x10, RZ ;  /* 0x00000010bed87819 */ /* 0x000fc600000006ff */
[----:B------:R-:W-:Y:S01]  /*2600*/  FMUL.FTZ R190, R5, R157 ;  /* 0x0000009d05be7220 */ /* 0x000fe20000410000 */
[----:B------:R-:W-:Y:S01]  /*2610*/  FMUL.FTZ R157, R73, R110 ;  /* 0x0000006e499d7220 */ /* 0x000fe20000410000 */
[----:B------:R-:W5:Y:S03]  /*2620*/  @P0 LDG.E.128 R132, desc[UR10][R112.64] ;  /* 0x0000000a70840981 */ /* 0x000f66000c1e1d00 */
[----:B------:R-:W-:Y:S01]  /*2630*/  FFMA.FTZ R157, R33, R216, R157 ;  /* 0x000000d8219d7223 */ /* 0x000fe2000001009d */
[----:B------:R1:W5:Y:S01]  /*2640*/  @P0 LDG.E.128 R136, desc[UR10][R112.64+0x10] ;  /* 0x0000100a70880981 */ /* 0x000362000c1e1d00 */
[----:B------:R-:W-:-:S03]  /*2650*/  FMUL.FTZ R189, R71, R189 ;  /* 0x000000bd47bd7220 */ /* 0x000fc60000410000 */
[----:B0-----:R-:W4:Y:S01]  /*2660*/  LDG.E.128 R20, desc[UR10][R20.64] ;  /* 0x0000000a14147981 */ /* 0x001f22000c1e1d00 */
[----:B--2---:R-:W-:Y:S01]  /*2670*/  FADD.FTZ R246, R216, R246 ;  /* 0x000000f6d8f67221 */ /* 0x004fe20000010000 */
[----:B---3--:R-:W-:-:S04]  /*2680*/  FFMA.FTZ R218, R190, R216, R218 ;  /* 0x000000d8beda7223 */ /* 0x008fc800000100da */
[----:B------:R0:W-:Y:S01]  /*2690*/  STL [R1+0xfc], R246 ;  /* 0x0000fcf601007387 */ /* 0x0001e20000100800 */
[----:B------:R-:W-:Y:S01]  /*26a0*/  FADD.FTZ R216, -R10, R158 ;  /* 0x0000009e0ad87221 */ /* 0x000fe20000010100 */
[----:B------:R-:W-:Y:S02]  /*26b0*/  SHF.L.U32 R158, R111, 0x10, RZ ;  /* 0x000000106f9e7819 */ /* 0x000fe400000006ff */
[----:B0-----:R-:W2:Y:S04]  /*26c0*/  LDL.LU R246, [R1+0x114] ;  /* 0x0001140001f67983 */ /* 0x001ea80000300800 */
[----:B------:R0:W-:Y:S01]  /*26d0*/  STL [R1+0xf8], R218 ;  /* 0x0000f8da01007387 */ /* 0x0001e20000100800 */
[----:B----4-:R-:W-:Y:S01]  /*26e0*/  FADD.FTZ R240, R110, R240 ;  /* 0x000000f06ef07221 */ /* 0x010fe20000010000 */
[----:B------:R-:W-:-:S02]  /*26f0*/  FFMA.FTZ R228, R190, R110, R228 ;  /* 0x0000006ebee47223 */ /* 0x000fc400000100e4 */
[----:B0-----:R-:W3:Y:S01]  /*2700*/  LDL.LU R218, [R1+0x110] ;  /* 0x0001100001da7983 */ /* 0x001ee20000300800 */
[----:B------:R-:W-:-:S03]  /*2710*/  FMUL.FTZ R216, R5, R216 ;  /* 0x000000d805d87220 */ /* 0x000fc60000410000 */
[----:B------:R0:W-:Y:S01]  /*2720*/  STL [R1+0x104], R240 ;  /* 0x000104f001007387 */ /* 0x0001e20000100800 */
[----:B------:R-:W-:-:S03]  /*2730*/  FADD.FTZ R224, R158, R224 ;  /* 0x000000e09ee07221 */ /* 0x000fc60000010000 */
[----:B------:R4:W-:Y:S01]  /*2740*/  STL [R1+0x100], R228 ;  /* 0x000100e401007387 */ /* 0x0009e20000100800 */
[----:B------:R-:W-:-:S03]  /*2750*/  FFMA.FTZ R220, R216, R158, R220 ;  /* 0x0000009ed8dc7223 */ /* 0x000fc600000100dc */
[----:B0-----:R-:W3:Y:S04]  /*2760*/  LDL.LU R240, [R1+0x11c] ;  /* 0x00011c0001f07983 */ /* 0x001ee80000300800 */
[----:B----4-:R-:W4:Y:S04]  /*2770*/  LDL.LU R228, [R1+0x118] ;  /* 0x0001180001e47983 */ /* 0x010f280000300800 */
[----:B------:R0:W-:Y:S04]  /*2780*/  STL [R1+0x10c], R224 ;  /* 0x00010ce001007387 */ /* 0x0001e80000100800 */
[----:B0-----:R-:W4:Y:S04]  /*2790*/  LDL.LU R224, [R1+0x124] ;  /* 0x0001240001e07983 */ /* 0x001f280000300800 */
[----:B------:R0:W-:Y:S04]  /*27a0*/  STL [R1+0x108], R220 ;  /* 0x000108dc01007387 */ /* 0x0001e80000100800 */
[----:B0-----:R-:W4:Y:S01]  /*27b0*/  LDL.LU R220, [R1+0x120] ;  /* 0x0001200001dc7983 */ /* 0x001f220000300800 */
[----:B------:R-:W-:-:S02]  /*27c0*/  SHF.L.U32 R110, R191, 0x10, RZ ;  /* 0x00000010bf6e7819 */ /* 0x000fc400000006ff */
[----:B------:R-:W-:-:S03]  /*27d0*/  PRMT R111, R111, 0x7632, R111 ;  /* 0x000076326f6f7816 */ /* 0x000fc6000000006f */
[-C--:B------:R-:W-:Y:S01]  /*27e0*/  FMUL.FTZ R217, R74, R110.reuse ;  /* 0x0000006e4ad97220 */ /* 0x080fe20000410000 */
[----:B------:R-:W-:Y:S01]  /*27f0*/  SHF.L.U32 R111, R111, 0x10, RZ ;  /* 0x000000106f6f7819 */ /* 0x000fe200000006ff */
[----:B--2---:R-:W-:Y:S01]  /*2800*/  FADD.FTZ R246, R110, R246 ;  /* 0x000000f66ef67221 */ /* 0x004fe20000010000 */
[----:B---3--:R-:W-:Y:S01]  /*2810*/  FFMA.FTZ R218, R216, R110, R218 ;  /* 0x0000006ed8da7223 */ /* 0x008fe200000100da */
[----:B------:R-:W-:Y:S01]  /*2820*/  PRMT R110, R191, 0x7632, R110 ;  /* 0x00007632bf6e7816 */ /* 0x000fe2000000006e */
[----:B------:R-:W-:-:S03]  /*2830*/  FMUL.FTZ R191, R5, R159 ;  /* 0x0000009f05bf7220 */ /* 0x000fc60000410000 */
[----:B------:R0:W-:Y:S01]  /*2840*/  STL [R1+0x110], R218 ;  /* 0x000110da01007387 */ /* 0x0001e20000100800 */
[----:B------:R-:W-:-:S03]  /*2850*/  SHF.L.U32 R110, R110, 0x10, RZ ;  /* 0x000000106e6e7819 */ /* 0x000fc600000006ff */
[----:B0-----:R-:W2:Y:S01]  /*2860*/  LDL.LU R218, [R1+0x134] ;  /* 0x0001340001da7983 */ /* 0x001ea20000300800 */
[----:B------:R-:W-:Y:S01]  /*2870*/  FADD.FTZ R240, R111, R240 ;  /* 0x000000f06ff07221 */ /* 0x000fe20000010000 */
[C---:B----4-:R-:W-:Y:S02]  /*2880*/  FFMA.FTZ R228, R191.reuse, R111, R228 ;  /* 0x0000006fbfe47223 */ /* 0x050fe400000100e4 */
[----:B------:R-:W-:Y:S04]  /*2890*/  STL [R1+0x114], R246 ;  /* 0x000114f601007387 */ /* 0x000fe80000100800 */
[----:B------:R-:W3:Y:S04]  /*28a0*/  LDL.LU R249, [R1+0x130] ;  /* 0x0001300001f97983 */ /* 0x000ee80000300800 */
[----:B------:R0:W-:Y:S04]  /*28b0*/  STL [R1+0x11c], R240 ;  /* 0x00011cf001007387 */ /* 0x0001e80000100800 */
[----:B0-----:R-:W4:Y:S04]  /*28c0*/  LDL.LU R240, [R1+0x12c] ;  /* 0x00012c0001f07983 */ /* 0x001f280000300800 */
[----:B------:R0:W-:Y:S01]  /*28d0*/  STL [R1+0x118], R228 ;  /* 0x000118e401007387 */ /* 0x0001e20000100800 */
[----:B------:R-:W-:-:S03]  /*28e0*/  FFMA.FTZ R220, R191, R110, R220 ;  /* 0x0000006ebfdc7223 */ /* 0x000fc600000100dc */
[----:B0-----:R-:W4:Y:S04]  /*28f0*/  LDL.LU R228, [R1+0x128] ;  /* 0x0001280001e47983 */ /* 0x001f280000300800 */
[----:B------:R0:W-:Y:S01]  /*2900*/  STL [R1+0x120], R220 ;  /* 0x000120dc01007387 */ /* 0x0001e20000100800 */
[----:B------:R-:W-:-:S03]  /*2910*/  FADD.FTZ R224, R110, R224 ;  /* 0x000000e06ee07221 */ /* 0x000fc60000010000 */
[----:B0-----:R-:W4:Y:S04]  /*2920*/  LDL.LU R220, [R1+0x154] ;  /* 0x0001540001dc7983 */ /* 0x001f280000300800 */
[----:B------:R0:W-:Y:S04]  /*2930*/  STL [R1+0x124], R224 ;  /* 0x000124e001007387 */ /* 0x0001e80000100800 */
[----:B------:R-:W4:Y:S04]  /*2940*/  LDL.LU R246, [R1+0x150] ;  /* 0x0001500001f67983 */ /* 0x000f280000300800 */
[----:B0-----:R-:W4:Y:S01]  /*2950*/  LDL.LU R224, [R1+0x14c] ;  /* 0x00014c0001e07983 */ /* 0x001f220000300800 */
[----:B------:R-:W-:Y:S01]  /*2960*/  FFMA.FTZ R158, R34, R158, R217 ;  /* 0x0000009e229e7223 */ /* 0x000fe200000100d9 */
[----:B------:R-:W-:-:S05]  /*2970*/  SHF.L.U32 R217, R164, 0x10, RZ ;  /* 0x00000010a4d97819 */ /* 0x000fca00000006ff */
[----:B--2---:R-:W-:-:S05]  /*2980*/  FADD.FTZ R218, R217, R218 ;  /* 0x000000dad9da7221 */ /* 0x004fca0000010000 */
[----:B------:R0:W-:Y:S01]  /*2990*/  STL [R1+0x134], R218 ;  /* 0x000134da01007387 */ /* 0x0001e20000100800 */
[-C--:B---3--:R-:W-:Y:S01]  /*29a0*/  FFMA.FTZ R249, R160, R217.reuse, R249 ;  /* 0x000000d9a0f97223 */ /* 0x088fe200000100f9 */
[----:B------:R-:W-:Y:S01]  /*29b0*/  FMUL.FTZ R217, R76, R217 ;  /* 0x000000d94cd97220 */ /* 0x000fe20000410000 */
[----:B0-----:R-:W-:-:S03]  /*29c0*/  SHF.L.U32 R218, R104, 0x10, RZ ;  /* 0x0000001068da7819 */ /* 0x001fc600000006ff */
[----:B------:R0:W-:Y:S02]  /*29d0*/  STL [R1+0x130], R249 ;  /* 0x000130f901007387 */ /* 0x0001e40000100800 */
[-C--:B------:R-:W-:Y:S01]  /*29e0*/  FFMA.FTZ R217, R36, R218.reuse, R217 ;  /* 0x000000da24d97223 */ /* 0x080fe200000100d9 */
[----:B----4-:R-:W-:Y:S01]  /*29f0*/  FADD.FTZ R240, R218, R240 ;  /* 0x000000f0daf07221 */ /* 0x010fe20000010000 */
[----:B0-----:R-:W2:Y:S04]  /*2a00*/  LDL.LU R249, [R1+0x148] ;  /* 0x0001480001f97983 */ /* 0x001ea80000300800 */
[----:B------:R0:W-:Y:S01]  /*2a10*/  STL [R1+0x12c], R240 ;  /* 0x00012cf001007387 */ /* 0x0001e20000100800 */
[----:B------:R-:W-:Y:S01]  /*2a20*/  FFMA.FTZ R228, R160, R218, R228 ;  /* 0x000000daa0e47223 */ /* 0x000fe200000100e4 */
[----:B------:R-:W-:Y:S01]  /*2a30*/  FADD.FTZ R218, -R10, R162 ;  /* 0x000000a20ada7221 */ /* 0x000fe20000010100 */
[----:B------:R-:W-:Y:S01]  /*2a40*/  SHF.L.U32 R162, R165, 0x10, RZ ;  /* 0x00000010a5a27819 */ /* 0x000fe200000006ff */
[----:B0-----:R-:W3:Y:S04]  /*2a50*/  LDL.LU R240, [R1+0x140] ;  /* 0x0001400001f07983 */ /* 0x001ee80000300800 */
[----:B------:R0:W-:Y:S01]  /*2a60*/  STL [R1+0x128], R228 ;  /* 0x000128e401007387 */ /* 0x0001e20000100800 */
[----:B------:R-:W-:Y:S01]  /*2a70*/  FMUL.FTZ R218, R5, R218 ;  /* 0x000000da05da7220 */ /* 0x000fe20000410000 */
[----:B------:R-:W-:-:S02]  /*2a80*/  FADD.FTZ R220, R162, R220 ;  /* 0x000000dca2dc7221 */ /* 0x000fc40000010000 */
[----:B0-----:R-:W4:Y:S04]  /*2a90*/  LDL.LU R228, [R1+0x144] ;  /* 0x0001440001e47983 */ /* 0x001f280000300800 */
[----:B------:R0:W-:Y:S01]  /*2aa0*/  STL [R1+0x154], R220 ;  /* 0x000154dc01007387 */ /* 0x0001e20000100800 */
[----:B------:R-:W-:Y:S01]  /*2ab0*/  FFMA.FTZ R246, R218, R162, R246 ;  /* 0x000000a2daf67223 */ /* 0x000fe200000100f6 */
[----:B0-----:R-:W-:-:S04]  /*2ac0*/  SHF.L.U32 R220, R105, 0x10, RZ ;  /* 0x0000001069dc7819 */ /* 0x001fc800000006ff */
[----:B------:R0:W-:Y:S01]  /*2ad0*/  STL [R1+0x150], R246 ;  /* 0x000150f601007387 */ /* 0x0001e20000100800 */
[----:B------:R-:W-:-:S03]  /*2ae0*/  FADD.FTZ R224, R220, R224 ;  /* 0x000000e0dce07221 */ /* 0x000fc60000010000 */
[----:B0-----:R-:W4:Y:S04]  /*2af0*/  LDL.LU R246, [R1+0x138] ;  /* 0x0001380001f67983 */ /* 0x001f280000300800 */
[----:B------:R0:W-:Y:S04]  /*2b00*/  STL [R1+0x14c], R224 ;  /* 0x00014ce001007387 */ /* 0x0001e80000100800 */
[----:B0-----:R-:W4:Y:S01]  /*2b10*/  LDL.LU R224, [R1+0x13c] ;  /* 0x00013c0001e07983 */ /* 0x001f220000300800 */
[----:B------:R-:W-:-:S04]  /*2b20*/  PRMT R104, R164, 0x7632, R104 ;  /* 0x00007632a4687816 */ /* 0x000fc80000000068 */
[C---:B------:R-:W-:Y:S02]  /*2b30*/  PRMT R164, R104.reuse, 0x7632, R164 ;  /* 0x0000763268a47816 */ /* 0x040fe400000000a4 */
[----:B------:R-:W-:Y:S01]  /*2b40*/  SHF.L.U32 R104, R104, 0x10, RZ ;  /* 0x0000001068687819 */ /* 0x000fe200000006ff */
[----:B------:R-:W-:Y:S01]  /*2b50*/  FMUL.FTZ R162, R78, R162 ;  /* 0x000000a24ea27220 */ /* 0x000fe20000410000 */
[----:B------:R-:W-:-:S03]  /*2b60*/  SHF.L.U32 R164, R164, 0x10, RZ ;  /* 0x00000010a4a47819 */ /* 0x000fc600000006ff */
[-C--:B------:R-:W-:Y:S01]  /*2b70*/  FFMA.FTZ R162, R38, R220.reuse, R162 ;  /* 0x000000dc26a27223 */ /* 0x080fe200000100a2 */
[----:B--2---:R-:W-:-:S05]  /*2b80*/  FFMA.FTZ R249, R218, R220, R249 ;  /* 0x000000dcdaf97223 */ /* 0x004fca00000100f9 */
[----:B------:R-:W-:Y:S01]  /*2b90*/  STL [R1+0x148], R249 ;  /* 0x000148f901007387 */ /* 0x000fe20000100800 */
[----:B---3--:R-:W-:-:S05]  /*2ba0*/  FFMA.FTZ R240, R161, R104, R240 ;  /* 0x00000068a1f07223 */ /* 0x008fca00000100f0 */
[----:B------:R0:W-:Y:S01]  /*2bb0*/  STL [R1+0x140], R240 ;  /* 0x000140f001007387 */ /* 0x0001e20000100800 */
[----:B----4-:R-:W-:-:S03]  /*2bc0*/  FADD.FTZ R228, R104, R228 ;  /* 0x000000e468e47221 */ /* 0x010fc60000010000 */
[----:B0-----:R-:W2:Y:S04]  /*2bd0*/  LDL.LU R240, [R1+0x160] ;  /* 0x0001600001f07983 */ /* 0x001ea80000300800 */
[----:B------:R0:W-:Y:S04]  /*2be0*/  STL [R1+0x144], R228 ;  /* 0x000144e401007387 */ /* 0x0001e80000100800 */
[----:B0-----:R-:W3:Y:S04]  /*2bf0*/  LDL.LU R228, [R1+0x164] ;  /* 0x0001640001e47983 */ /* 0x001ee80000300800 */
[----:B------:R-:W4:Y:S04]  /*2c00*/  LDL.LU R249, [R1+0x158] ;  /* 0x0001580001f97983 */ /* 0x000f280000300800 */
[----:B------:R-:W4:Y:S01]  /*2c10*/  LDL.LU R220, [R1+0x15c] ;  /* 0x00015c0001dc7983 */ /* 0x000f220000300800 */
[----:B------:R-:W-:-:S05]  /*2c20*/  FFMA.FTZ R246, R161, R164, R246 ;  /* 0x000000a4a1f67223 */ /* 0x000fca00000100f6 */
[----:B------:R0:W-:Y:S01]  /*2c30*/  STL [R1+0x138], R246 ;  /* 0x000138f601007387 */ /* 0x0001e20000100800 */
[----:B------:R-:W-:-:S03]  /*2c40*/  FADD.FTZ R224, R164, R224 ;  /* 0x000000e0a4e07221 */ /* 0x000fc60000010000 */
[----:B0-----:R-:W4:Y:S04]  /*2c50*/  LDL.LU R246, [R1+0x16c] ;  /* 0x00016c0001f67983 */ /* 0x001f280000300800 */
[----:B------:R0:W-:Y:S04]  /*2c60*/  STL [R1+0x13c], R224 ;  /* 0x00013ce001007387 */ /* 0x0001e80000100800 */
[----:B0-----:R-:W4:Y:S01]  /*2c70*/  LDL.LU R224, [R1+0x168] ;  /* 0x0001680001e07983 */ /* 0x001f220000300800 */
[----:B------:R-:W-:Y:S01]  /*2c80*/  FMUL.FTZ R104, R77, R104 ;  /* 0x000000684d687220 */ /* 0x000fe20000410000 */
[----:B------:R-:W-:-:S03]  /*2c90*/  PRMT R165, R165, 0x7632, R165 ;  /* 0x00007632a5a57816 */ /* 0x000fc600000000a5 */
[----:B------:R-:W-:Y:S01]  /*2ca0*/  FFMA.FTZ R104, R37, R164, R104 ;  /* 0x000000a425687223 */ /* 0x000fe20000010068 */
[----:B------:R-:W-:Y:S01]  /*2cb0*/  PRMT R164, R105, 0x7632, R164 ;  /* 0x0000763269a47816 */ /* 0x000fe200000000a4 */
[----:B------:R-:W-:Y:S01]  /*2cc0*/  FMUL.FTZ R105, R5, R163 ;  /* 0x000000a305697220 */ /* 0x000fe20000410000 */
[----:B------:R-:W-:Y:S02]  /*2cd0*/  SHF.L.U32 R165, R165, 0x10, RZ ;  /* 0x00000010a5a57819 */ /* 0x000fe400000006ff */
[----:B------:R-:W-:-:S03]  /*2ce0*/  SHF.L.U32 R164, R164, 0x10, RZ ;  /* 0x00000010a4a47819 */ /* 0x000fc600000006ff */
[----:B------:R-:W-:-:S04]  /*2cf0*/  FMUL.FTZ R163, R79, R165 ;  /* 0x000000a54fa37220 */ /* 0x000fc80000410000 */
[----:B------:R-:W-:Y:S01]  /*2d00*/  FFMA.FTZ R163, R39, R164, R163 ;  /* 0x000000a427a37223 */ /* 0x000fe200000100a3 */
[----:B--2---:R-:W-:-:S05]  /*2d10*/  FFMA.FTZ R240, R105, R165, R240 ;  /* 0x000000a569f07223 */ /* 0x004fca00000100f0 */
[----:B------:R0:W-:Y:S01]  /*2d20*/  STL [R1+0x160], R240 ;  /* 0x000160f001007387 */ /* 0x0001e20000100800 */
[----:B---3--:R-:W-:-:S03]  /*2d30*/  FADD.FTZ R228, R165, R228 ;  /* 0x000000e4a5e47221 */ /* 0x008fc60000010000 */
[----:B0-----:R-:W2:Y:S04]  /*2d40*/  LDL.LU R240, [R1+0x174] ;  /* 0x0001740001f07983 */ /* 0x001ea80000300800 */
[----:B------:R0:W-:Y:S01]  /*2d50*/  STL [R1+0x164], R228 ;  /* 0x000164e401007387 */ /* 0x0001e20000100800 */
[----:B----4-:R-:W-:Y:S01]  /*2d60*/  FFMA.FTZ R249, R105, R164, R249 ;  /* 0x000000a469f97223 */ /* 0x010fe200000100f9 */
[----:B------:R-:W-:Y:S01]  /*2d70*/  FADD.FTZ R220, R164, R220 ;  /* 0x000000dca4dc7221 */ /* 0x000fe20000010000 */
[----:B------:R-:W-:Y:S01]  /*2d80*/  FADD.FTZ R164, -R10, R168 ;  /* 0x000000a80aa47221 */ /* 0x000fe20000010100 */
[----:B0-----:R-:W3:Y:S01]  /*2d90*/  LDL.LU R228, [R1+0x170] ;  /* 0x0001700001e47983 */ /* 0x001ee20000300800 */
[----:B------:R-:W-:Y:S02]  /*2da0*/  SHF.L.U32 R165, R106, 0x10, RZ ;  /* 0x000000106aa57819 */ /* 0x000fe400000006ff */
[----:B------:R-:W-:Y:S01]  /*2db0*/  FMUL.FTZ R164, R5, R164 ;  /* 0x000000a405a47220 */ /* 0x000fe20000410000 */
[----:B------:R-:W-:Y:S04]  /*2dc0*/  STL [R1+0x158], R249 ;  /* 0x000158f901007387 */ /* 0x000fe80000100800 */
[----:B------:R-:W-:Y:S01]  /*2dd0*/  STL [R1+0x15c], R220 ;  /* 0x00015cdc01007387 */ /* 0x000fe20000100800 */
[----:B------:R-:W-:-:S03]  /*2de0*/  FADD.FTZ R246, R165, R246 ;  /* 0x000000f6a5f67221 */ /* 0x000fc60000010000 */
[----:B------:R-:W4:Y:S01]  /*2df0*/  LDL.LU R250, [R1+0x17c] ;  /* 0x00017c0001fa7983 */ /* 0x000f220000300800 */
[----:B------:R-:W-:-:S05]  /*2e00*/  FFMA.FTZ R224, R164, R165, R224 ;  /* 0x000000a5a4e07223 */ /* 0x000fca00000100e0 */
[----:B------:R0:W-:Y:S04]  /*2e10*/  STL [R1+0x168], R224 ;  /* 0x000168e001007387 */ /* 0x0001e80000100800 */
[----:B------:R-:W-:Y:S04]  /*2e20*/  STL [R1+0x16c], R246 ;  /* 0x00016cf601007387 */ /* 0x000fe80000100800 */
[----:B0-----:R-:W4:Y:S01]  /*2e30*/  LDL.LU R224, [R1+0x178] ;  /* 0x0001780001e07983 */ /* 0x001f220000300800 */
[----:B------:R-:W-:-:S03]  /*2e40*/  SHF.L.U32 R168, R166, 0x10, RZ ;  /* 0x00000010a6a87819 */ /* 0x000fc600000006ff */
[----:B------:R-:W4:Y:S02]  /*2e50*/  LDL.LU R249, [R1+0x184] ;  /* 0x0001840001f97983 */ /* 0x000f240000300800 */
[----:B------:R-:W-:-:S04]  /*2e60*/  FMUL.FTZ R220, R80, R168 ;  /* 0x000000a850dc7220 */ /* 0x000fc80000410000 */
[----:B------:R-:W-:Y:S02]  /*2e70*/  FFMA.FTZ R165, R40, R165, R220 ;  /* 0x000000a528a57223 */ /* 0x000fe400000100dc */
[----:B------:R-:W4:Y:S01]  /*2e80*/  LDL.LU R220, [R1+0x180] ;  /* 0x0001800001dc7983 */ /* 0x000f220000300800 */
[----:B--2---:R-:W-:-:S05]  /*2e90*/  FADD.FTZ R240, R168, R240 ;  /* 0x000000f0a8f07221 */ /* 0x004fca0000010000 */
[----:B------:R-:W-:Y:S01]  /*2ea0*/  STL [R1+0x174], R240 ;  /* 0x000174f001007387 */ /* 0x000fe20000100800 */
[----:B---3--:R-:W-:Y:S01]  /*2eb0*/  FFMA.FTZ R228, R164, R168, R228 ;  /* 0x000000a8a4e47223 */ /* 0x008fe200000100e4 */
[----:B------:R-:W-:-:S04]  /*2ec0*/  PRMT R168, R166, 0x7632, R168 ;  /* 0x00007632a6a87816 */ /* 0x000fc800000000a8 */
[----:B------:R0:W-:Y:S01]  /*2ed0*/  STL [R1+0x170], R228 ;  /* 0x000170e401007387 */ /* 0x0001e20000100800 */
[----:B------:R-:W-:Y:S01]  /*2ee0*/  PRMT R166, R106, 0x7632, R166 ;  /* 0x000076326aa67816 */ /* 0x000fe200000000a6 */
[----:B------:R-:W-:Y:S02]  /*2ef0*/  FADD.FTZ R106, -R10, R169 ;  /* 0x000000a90a6a7221 */ /* 0x000fe40000010100 */
[----:B0-----:R-:W2:Y:S01]  /*2f00*/  LDL.LU R228, [R1+0x18c] ;  /* 0x00018c0001e47983 */ /* 0x001ea20000300800 */
[----:B------:R-:W-:Y:S01]  /*2f10*/  SHF.L.U32 R166, R166, 0x10, RZ ;  /* 0x00000010a6a67819 */ /* 0x000fe200000006ff */
[----:B------:R-:W-:Y:S02]  /*2f20*/  FMUL.FTZ R106, R5, R106 ;  /* 0x0000006a056a7220 */ /* 0x000fe40000410000 */
[----:B------:R-:W3:Y:S04]  /*2f30*/  LDL.LU R246, [R1+0x188] ;  /* 0x0001880001f67983 */ /* 0x000ee80000300800 */
[----:B------:R-:W3:Y:S01]  /*2f40*/  LDL.LU R240, [R1+0x194] ;  /* 0x0001940001f07983 */ /* 0x000ee20000300800 */
[----:B----4-:R-:W-:-:S05]  /*2f50*/  FFMA.FTZ R224, R106, R166, R224 ;  /* 0x000000a66ae07223 */ /* 0x010fca00000100e0 */
[----:B------:R0:W-:Y:S04]  /*2f60*/  STL [R1+0x178], R224 ;  /* 0x000178e001007387 */ /* 0x0001e80000100800 */
[----:B0-----:R-:W4:Y:S01]  /*2f70*/  LDL.LU R224, [R1+0x190] ;  /* 0x0001900001e07983 */ /* 0x001f220000300800 */
[----:B------:R-:W-:Y:S01]  /*2f80*/  SHF.L.U32 R168, R168, 0x10, RZ ;  /* 0x00000010a8a87819 */ /* 0x000fe200000006ff */
[----:B------:R-:W-:-:S04]  /*2f90*/  FADD.FTZ R250, R166, R250 ;  /* 0x000000faa6fa7221 */ /* 0x000fc80000010000 */
[-C--:B------:R-:W-:Y:S01]  /*2fa0*/  FMUL.FTZ R169, R81, R168.reuse ;  /* 0x000000a851a97220 */ /* 0x080fe20000410000 */
[----:B------:R-:W-:Y:S01]  /*2fb0*/  FADD.FTZ R249, R168, R249 ;  /* 0x000000f9a8f97221 */ /* 0x000fe20000010000 */
[----:B------:R-:W-:Y:S01]  /*2fc0*/  FFMA.FTZ R220, R106, R168, R220 ;  /* 0x000000a86adc7223 */ /* 0x000fe200000100dc */
[----:B------:R-:W-:Y:S01]  /*2fd0*/  SHF.L.U32 R168, R107, 0x10, RZ ;  /* 0x000000106ba87819 */ /* 0x000fe200000006ff */
[----:B------:R-:W-:Y:S01]  /*2fe0*/  FFMA.FTZ R166, R41, R166, R169 ;  /* 0x000000a629a67223 */ /* 0x000fe200000100a9 */
[----:B------:R-:W-:Y:S01]  /*2ff0*/  FADD.FTZ R169, -R10, R170 ;  /* 0x000000aa0aa97221 */ /* 0x000fe20000010100 */
[----:B------:R-:W-:Y:S01]  /*3000*/  STL [R1+0x17c], R250 ;  /* 0x00017cfa01007387 */ /* 0x000fe20000100800 */
[----:B------:R-:W-:Y:S02]  /*3010*/  SHF.L.U32 R170, R167, 0x10, RZ ;  /* 0x00000010a7aa7819 */ /* 0x000fe400000006ff */
[----:B------:R-:W-:Y:S01]  /*3020*/  FMUL.FTZ R169, R5, R169 ;  /* 0x000000a905a97220 */ /* 0x000fe20000410000 */
[----:B------:R-:W-:Y:S04]  /*3030*/  STL [R1+0x184], R249 ;  /* 0x000184f901007387 */ /* 0x000fe80000100800 */
[----:B------:R0:W-:Y:S02]  /*3040*/  STL [R1+0x180], R220 ;  /* 0x000180dc01007387 */ /* 0x0001e40000100800 */
[----:B0-----:R-:W-:Y:S01]  /*3050*/  FMUL.FTZ R220, R82, R170 ;  /* 0x000000aa52dc7220 */ /* 0x001fe20000410000 */
[----:B--2---:R-:W-:Y:S01]  /*3060*/  FADD.FTZ R228, R168, R228 ;  /* 0x000000e4a8e47221 */ /* 0x004fe20000010000 */
[----:B---3--:R-:W-:-:S04]  /*3070*/  FFMA.FTZ R246, R169, R168, R246 ;  /* 0x000000a8a9f67223 */ /* 0x008fc800000100f6 */
[----:B------:R0:W-:Y:S01]  /*3080*/  STL [R1+0x18c], R228 ;  /* 0x00018ce401007387 */ /* 0x0001e20000100800 */
[----:B------:R-:W-:-:S03]  /*3090*/  FFMA.FTZ R168, R42, R168, R220 ;  /* 0x000000a82aa87223 */ /* 0x000fc600000100dc */
[----:B0-----:R-:W2:Y:S04]  /*30a0*/  LDL.LU R228, [R1+0x19c] ;  /* 0x00019c0001e47983 */ /* 0x001ea80000300800 */
[----:B------:R-:W3:Y:S04]  /*30b0*/  LDL.LU R250, [R1+0x198] ;  /* 0x0001980001fa7983 */ /* 0x000ee80000300800 */
[----:B------:R0:W-:Y:S01]  /*30c0*/  STL [R1+0x188], R246 ;  /* 0x000188f601007387 */ /* 0x0001e20000100800 */
[----:B------:R-:W-:-:S03]  /*30d0*/  FADD.FTZ R240, R170, R240 ;  /* 0x000000f0aaf07221 */ /* 0x000fc60000010000 */
[----:B0-----:R-:W3:Y:S04]  /*30e0*/  LDL.LU R246, [R1+0x1a4] ;  /* 0x0001a40001f67983 */ /* 0x001ee80000300800 */
[----:B------:R-:W3:Y:S01]  /*30f0*/  LDL.LU R220, [R1+0x1a0] ;  /* 0x0001a00001dc7983 */ /* 0x000ee20000300800 */
[----:B----4-:R-:W-:-:S03]  /*3100*/  FFMA.FTZ R224, R169, R170, R224 ;  /* 0x000000aaa9e07223 */ /* 0x010fc600000100e0 */
[----:B------:R-:W-:Y:S04]  /*3110*/  STL [R1+0x194], R240 ;  /* 0x000194f001007387 */ /* 0x000fe80000100800 */
[----:B------:R0:W-:Y:S04]  /*3120*/  STL [R1+0x190], R224 ;  /* 0x000190e001007387 */ /* 0x0001e80000100800 */
[----:B0-----:R-:W4:Y:S01]  /*3130*/  LDL.LU R224, [R1+0x1b4] ;  /* 0x0001b40001e07983 */ /* 0x001f220000300800 */
[----:B------:R-:W-:Y:S02]  /*3140*/  PRMT R170, R167, 0x7632, R170 ;  /* 0x00007632a7aa7816 */ /* 0x000fe400000000aa */
[----:B------:R-:W-:Y:S01]  /*3150*/  PRMT R167, R107, 0x7632, R167 ;  /* 0x000076326ba77816 */ /* 0x000fe200000000a7 */
[----:B------:R-:W-:Y:S01]  /*3160*/  @P0 IMAD.WIDE.U32 R102, R11, 0x20, R114 ;  /* 0x000000200b660825 */ /* 0x000fe200078e0072 */
[----:B------:R-:W4:Y:S02]  /*3170*/  LDL.LU R240, [R1+0x1b0] ;  /* 0x0001b00001f07983 */ /* 0x000f240000300800 */
[----:B------:R-:W-:-:S02]  /*3180*/  SHF.L.U32 R167, R167, 0x10, RZ ;  /* 0x00000010a7a77819 */ /* 0x000fc400000006ff */
[----:B------:R-:W1:Y:S01]  /*3190*/  LDG.E.128 R112, desc[UR10][R192.64] ;  /* 0x0000000ac0707981 */ /* 0x000e62000c1e1d00 */
[----:B------:R-:W-:Y:S01]  /*31a0*/  FADD.FTZ R107, -R10, R171 ;  /* 0x000000ab0a6b7221 */ /* 0x000fe20000010100 */
[----:B------:R-:W-:Y:S02]  /*31b0*/  SHF.L.U32 R170, R170, 0x10, RZ ;  /* 0x00000010aaaa7819 */ /* 0x000fe400000006ff */
[----:B------:R-:W5:Y:S01]  /*31c0*/  @P0 LDG.E.128 R148, desc[UR10][R102.64] ;  /* 0x0000000a66940981 */ /* 0x000f62000c1e1d00 */
[----:B------:R-:W-:-:S03]  /*31d0*/  FMUL.FTZ R107, R5, R107 ;  /* 0x0000006b056b7220 */ /* 0x000fc60000410000 */
[----:B------:R0:W5:Y:S04]  /*31e0*/  @P0 LDG.E.128 R152, desc[UR10][R102.64+0x10] ;  /* 0x0000100a66980981 */ /* 0x000168000c1e1d00 */
[----:B------:R-:W4:Y:S04]  /*31f0*/  LDL.LU R249, [R1+0x1ac] ;  /* 0x0001ac0001f97983 */ /* 0x000f280000300800 */
[----:B------:R-:W4:Y:S04]  /*3200*/  LDG.E.128 R192, desc[UR10][R192.64+0x10] ;  /* 0x0000100ac0c07981 */ /* 0x000f28000c1e1d00 */
[----:B------:R-:W4:Y:S01]  /*3210*/  LDG.E.128 R100, desc[UR10][R100.64] ;  /* 0x0000000a64647981 */ /* 0x000f22000c1e1d00 */
[----:B------:R-:W-:Y:S01]  /*3220*/  FMUL.FTZ R171, R83, R170 ;  /* 0x000000aa53ab7220 */ /* 0x000fe20000410000 */
[----:B--2---:R-:W-:Y:S01]  /*3230*/  FADD.FTZ R228, R167, R228 ;  /* 0x000000e4a7e47221 */ /* 0x004fe20000010000 */
[----:B---3--:R-:W-:-:S04]  /*3240*/  FFMA.FTZ R250, R107, R167, R250 ;  /* 0x000000a76bfa7223 */ /* 0x008fc800000100fa */
[----:B------:R2:W-:Y:S01]  /*3250*/  STL [R1+0x19c], R228 ;  /* 0x00019ce401007387 */ /* 0x0005e20000100800 */
[----:B------:R-:W-:Y:S01]  /*3260*/  FFMA.FTZ R167, R43, R167, R171 ;  /* 0x000000a72ba77223 */ /* 0x000fe200000100ab */
[----:B------:R-:W-:Y:S02]  /*3270*/  SHF.L.U32 R171, R172, 0x10, RZ ;  /* 0x00000010acab7819 */ /* 0x000fe400000006ff */
[----:B--2---:R-:W2:Y:S01]  /*3280*/  LDL.LU R228, [R1+0x1a8] ;  /* 0x0001a80001e47983 */ /* 0x004ea20000300800 */
[----:B------:R-:W-:-:S03]  /*3290*/  FFMA.FTZ R220, R107, R170, R220 ;  /* 0x000000aa6bdc7223 */ /* 0x000fc600000100dc */
[----:B------:R-:W-:Y:S04]  /*32a0*/  STL [R1+0x198], R250 ;  /* 0x000198fa01007387 */ /* 0x000fe80000100800 */
[----:B------:R3:W-:Y:S01]  /*32b0*/  STL [R1+0x1a0], R220 ;  /* 0x0001a0dc01007387 */ /* 0x0007e20000100800 */
[----:B------:R-:W-:-:S03]  /*32c0*/  FADD.FTZ R246, R170, R246 ;  /* 0x000000f6aaf67221 */ /* 0x000fc60000010000 */
[----:B---3--:R-:W3:Y:S01]  /*32d0*/  LDL.LU R220, [R1+0x1d4] ;  /* 0x0001d40001dc7983 */ /* 0x008ee20000300800 */
[----:B----4-:R-:W-:-:S03]  /*32e0*/  FADD.FTZ R224, R171, R224 ;  /* 0x000000e0abe07221 */ /* 0x010fc60000010000 */
[----:B------:R4:W-:Y:S04]  /*32f0*/  STL [R1+0x1a4], R246 ;  /* 0x0001a4f601007387 */ /* 0x0009e80000100800 */
[----:B----4-:R-:W4:Y:S04]  /*3300*/  LDL.LU R246, [R1+0x1d0] ;  /* 0x0001d00001f67983 */ /* 0x010f280000300800 */
[----:B------:R0:W-:Y:S04]  /*3310*/  STL [R1+0x1b4], R224 ;  /* 0x0001b4e001007387 */ /* 0x0001e80000100800 */
[----:B0-----:R-:W4:Y:S01]  /*3320*/  LDL.LU R224, [R1+0x1cc] ;  /* 0x0001cc0001e07983 */ /* 0x001f220000300800 */
[----:B-1----:R-:W-:-:S04]  /*3330*/  FADD.FTZ R112, -R10, R112 ;  /* 0x000000700a707221 */ /* 0x002fc80000010100 */
[----:B------:R-:W-:Y:S01]  /*3340*/  FMUL.FTZ R170, R5, R112 ;  /* 0x0000007005aa7220 */ /* 0x000fe20000410000 */
[----:B------:R-:W-:-:S03]  /*3350*/  SHF.L.U32 R112, R100, 0x10, RZ ;  /* 0x0000001064707819 */ /* 0x000fc600000006ff */
[-C--:B------:R-:W-:Y:S01]  /*3360*/  FFMA.FTZ R240, R170, R171.reuse, R240 ;  /* 0x000000abaaf07223 */ /* 0x080fe200000100f0 */
[----:B------:R-:W-:Y:S01]  /*3370*/  FMUL.FTZ R171, R84, R171 ;  /* 0x000000ab54ab7220 */ /* 0x000fe20000410000 */
[----:B------:R-:W-:Y:S01]  /*3380*/  FADD.FTZ R249, R112, R249 ;  /* 0x000000f970f97221 */ /* 0x000fe20000010000 */
[----:B------:R-:W-:Y:S02]  /*3390*/  FADD.FTZ R114, -R10, R114 ;  /* 0x000000720a727221 */ /* 0x000fe40000010100 */
[----:B------:R0:W-:Y:S02]  /*33a0*/  STL [R1+0x1b0], R240 ;  /* 0x0001b0f001007387 */ /* 0x0001e40000100800 */
[----:B------:R-:W-:Y:S02]  /*33b0*/  FMUL.FTZ R114, R5, R114 ;  /* 0x0000007205727220 */ /* 0x000fe40000410000 */
[----:B0-----:R-:W4:Y:S01]  /*33c0*/  LDL.LU R240, [R1+0x1c8] ;  /* 0x0001c80001f07983 */ /* 0x001f220000300800 */
[-C--:B--2---:R-:W-:Y:S01]  /*33d0*/  FFMA.FTZ R228, R170, R112.reuse, R228 ;  /* 0x00000070aae47223 */ /* 0x084fe200000100e4 */
[----:B------:R-:W-:Y:S01]  /*33e0*/  FFMA.FTZ R112, R44, R112, R171 ;  /* 0x000000702c707223 */ /* 0x000fe200000100ab */
[----:B------:R-:W-:-:S03]  /*33f0*/  SHF.L.U32 R171, R173, 0x10, RZ ;  /* 0x00000010adab7819 */ /* 0x000fc600000006ff */
[----:B------:R0:W-:Y:S04]  /*3400*/  STL [R1+0x1a8], R228 ;  /* 0x0001a8e401007387 */ /* 0x0001e80000100800 */
[----:B0-----:R-:W2:Y:S04]  /*3410*/  LDL.LU R228, [R1+0x1c0] ;  /* 0x0001c00001e47983 */ /* 0x001ea80000300800 */
[----:B------:R0:W-:Y:S01]  /*3420*/  STL [R1+0x1ac], R249 ;  /* 0x0001acf901007387 */ /* 0x0001e20000100800 */
[----:B---3--:R-:W-:-:S03]  /*3430*/  FADD.FTZ R220, R171, R220 ;  /* 0x000000dcabdc7221 */ /* 0x008fc60000010000 */
[----:B0-----:R-:W3:Y:S04]  /*3440*/  LDL.LU R249, [R1+0x1c4] ;  /* 0x0001c40001f97983 */ /* 0x001ee80000300800 */
[----:B------:R0:W-:Y:S01]  /*3450*/  STL [R1+0x1d4], R220 ;  /* 0x0001d4dc01007387 */ /* 0x0001e20000100800 */
[----:B----4-:R-:W-:Y:S01]  /*3460*/  FFMA.FTZ R246, R114, R171, R246 ;  /* 0x000000ab72f67223 */ /* 0x010fe200000100f6 */
[----:B0-----:R-:W-:-:S04]  /*3470*/  SHF.L.U32 R220, R101, 0x10, RZ ;  /* 0x0000001065dc7819 */ /* 0x001fc800000006ff */
[----:B------:R0:W-:Y:S01]  /*3480*/  STL [R1+0x1d0], R246 ;  /* 0x0001d0f601007387 */ /* 0x0001e20000100800 */
[----:B------:R-:W-:-:S03]  /*3490*/  FADD.FTZ R224, R220, R224 ;  /* 0x000000e0dce07221 */ /* 0x000fc60000010000 */
[----:B0-----:R-:W4:Y:S04]  /*34a0*/  LDL.LU R246, [R1+0x1b8] ;  /* 0x0001b80001f67983 */ /* 0x001f280000300800 */
[----:B------:R0:W-:Y:S04]  /*34b0*/  STL [R1+0x1cc], R224 ;  /* 0x0001cce001007387 */ /* 0x0001e80000100800 */
[----:B0-----:R-:W4:Y:S01]  /*34c0*/  LDL.LU R224, [R1+0x1bc] ;  /* 0x0001bc0001e07983 */ /* 0x001f220000300800 */
[----:B------:R-:W-:Y:S01]  /*34d0*/  PRMT R100, R172, 0x7632, R100 ;  /* 0x00007632ac647816 */ /* 0x000fe20000000064 */
[----:B------:R-:W-:-:S03]  /*34e0*/  FADD.FTZ R113, -R10, R113 ;  /* 0x000000710a717221 */ /* 0x000fc60000010100 */
[----:B------:R-:W-:Y:S01]  /*34f0*/  PRMT R172, R100, 0x7632, R172 ;  /* 0x0000763264ac7816 */ /* 0x000fe200000000ac */
[----:B------:R-:W-:Y:S01]  /*3500*/  FFMA.FTZ R240, R114, R220, R240 ;  /* 0x000000dc72f07223 */ /* 0x000fe200000100f0 */
[----:B------:R-:W-:Y:S01]  /*3510*/  SHF.L.U32 R100, R100, 0x10, RZ ;  /* 0x0000001064647819 */ /* 0x000fe200000006ff */
[----:B------:R-:W-:-:S03]  /*3520*/  FMUL.FTZ R113, R5, R113 ;  /* 0x0000007105717220 */ /* 0x000fc60000410000 */
[----:B------:R0:W-:Y:S01]  /*3530*/  STL [R1+0x1c8], R240 ;  /* 0x0001c8f001007387 */ /* 0x0001e20000100800 */
[----:B------:R-:W-:-:S03]  /*3540*/  SHF.L.U32 R172, R172, 0x10, RZ ;  /* 0x00000010acac7819 */ /* 0x000fc600000006ff */
[----:B0-----:R-:W4:Y:S01]  /*3550*/  LDL.LU R240, [R1+0x1e0] ;  /* 0x0001e00001f07983 */ /* 0x001f220000300800 */
[----:B------:R-:W-:-:S04]  /*3560*/  FMUL.FTZ R171, R86, R171 ;  /* 0x000000ab56ab7220 */ /* 0x000fc80000410000 */
[----:B------:R-:W-:Y:S01]  /*3570*/  FFMA.FTZ R171, R46, R220, R171 ;  /* 0x000000dc2eab7223 */ /* 0x000fe200000100ab */
[----:B--2---:R-:W-:-:S05]  /*3580*/  FFMA.FTZ R228, R113, R100, R228 ;  /* 0x0000006471e47223 */ /* 0x004fca00000100e4 */
[----:B------:R0:W-:Y:S01]  /*3590*/  STL [R1+0x1c0], R228 ;  /* 0x0001c0e401007387 */ /* 0x0001e20000100800 */
[----:B---3--:R-:W-:-:S03]  /*35a0*/  FADD.FTZ R249, R100, R249 ;  /* 0x000000f964f97221 */ /* 0x008fc60000010000 */
[----:B0-----:R-:W2:Y:S04]  /*35b0*/  LDL.LU R228, [R1+0x1e4] ;  /* 0x0001e40001e47983 */ /* 0x001ea80000300800 */
[----:B------:R0:W-:Y:S04]  /*35c0*/  STL [R1+0x1c4], R249 ;  /* 0x0001c4f901007387 */ /* 0x0001e80000100800 */
[----:B0-----:R-:W3:Y:S04]  /*35d0*/  LDL.LU R249, [R1+0x1d8] ;  /* 0x0001d80001f97983 */ /* 0x001ee80000300800 */
[----:B------:R-:W3:Y:S01]  /*35e0*/  LDL.LU R220, [R1+0x1dc] ;  /* 0x0001dc0001dc7983 */ /* 0x000ee20000300800 */
[----:B----4-:R-:W-:-:S05]  /*35f0*/  FFMA.FTZ R246, R113, R172, R246 ;  /* 0x000000ac71f67223 */ /* 0x010fca00000100f6 */
[----:B------:R-:W-:Y:S01]  /*3600*/  STL [R1+0x1b8], R246 ;  /* 0x0001b8f601007387 */ /* 0x000fe20000100800 */
[----:B------:R-:W-:-:S05]  /*3610*/  FADD.FTZ R224, R172, R224 ;  /* 0x000000e0ace07221 */ /* 0x000fca0000010000 */
[----:B------:R0:W-:Y:S04]  /*3620*/  STL [R1+0x1bc], R224 ;  /* 0x0001bce001007387 */ /* 0x0001e80000100800 */
[----:B0-----:R-:W4:Y:S01]  /*3630*/  LDL.LU R224, [R1+0x1ec] ;  /* 0x0001ec0001e07983 */ /* 0x001f220000300800 */
[----:B------:R-:W-:Y:S01]  /*3640*/  PRMT R173, R173, 0x7632, R173 ;  /* 0x00007632adad7816 */ /* 0x000fe200000000ad */
[----:B------:R-:W-:Y:S02]  /*3650*/  FADD.FTZ R115, -R10, R115 ;  /* 0x000000730a737221 */ /* 0x000fe40000010100 */
[----:B------:R-:W4:Y:S01]  /*3660*/  LDL.LU R246, [R1+0x1e8] ;  /* 0x0001e80001f67983 */ /* 0x000f220000300800 */
[----:B------:R-:W-:Y:S01]  /*3670*/  SHF.L.U32 R173, R173, 0x10, RZ ;  /* 0x00000010adad7819 */ /* 0x000fe200000006ff */
[----:B------:R-:W-:-:S04]  /*3680*/  FMUL.FTZ R115, R5, R115 ;  /* 0x0000007305737220 */ /* 0x000fc80000410000 */
[----:B------:R-:W-:Y:S01]  /*3690*/  FFMA.FTZ R240, R115, R173, R240 ;  /* 0x000000ad73f07223 */ /* 0x000fe200000100f0 */
[----:B------:R-:W-:Y:S01]  /*36a0*/  PRMT R101, R101, 0x7632, R101 ;  /* 0x0000763265657816 */ /* 0x000fe20000000065 */
[----:B------:R-:W-:-:S03]  /*36b0*/  FMUL.FTZ R100, R85, R100 ;  /* 0x0000006455647220 */ /* 0x000fc60000410000 */
[----:B------:R0:W-:Y:S01]  /*36c0*/  STL [R1+0x1e0], R240 ;  /* 0x0001e0f001007387 */ /* 0x0001e20000100800 */
[----:B------:R-:W-:Y:S01]  /*36d0*/  SHF.L.U32 R101, R101, 0x10, RZ ;  /* 0x0000001065657819 */ /* 0x000fe200000006ff */
[----:B------:R-:W-:Y:S01]  /*36e0*/  FFMA.FTZ R100, R45, R172, R100 ;  /* 0x000000ac2d647223 */ /* 0x000fe20000010064 */
[----:B------:R-:W-:Y:S01]  /*36f0*/  SHF.L.U32 R172, R102, 0x10, RZ ;  /* 0x0000001066ac7819 */ /* 0x000fe200000006ff */
[----:B0-----:R-:W4:Y:S01]  /*3700*/  LDL.LU R240, [R1+0x1f4] ;  /* 0x0001f40001f07983 */ /* 0x001f220000300800 */
[----:B--2---:R-:W-:-:S05]  /*3710*/  FADD.FTZ R228, R173, R228 ;  /* 0x000000e4ade47221 */ /* 0x004fca0000010000 */
[----:B------:R0:W-:Y:S01]  /*3720*/  STL [R1+0x1e4], R228 ;  /* 0x0001e4e401007387 */ /* 0x0001e20000100800 */
[----:B---3--:R-:W-:-:S03]  /*3730*/  FFMA.FTZ R249, R115, R101, R249 ;  /* 0x0000006573f97223 */ /* 0x008fc600000100f9 */
[----:B0-----:R-:W2:Y:S01]  /*3740*/  LDL.LU R228, [R1+0x1f0] ;  /* 0x0001f00001e47983 */ /* 0x001ea20000300800 */
[----:B------:R-:W-:-:S03]  /*3750*/  FADD.FTZ R220, R101, R220 ;  /* 0x000000dc65dc7221 */ /* 0x000fc60000010000 */
[----:B------:R0:W-:Y:S04]  /*3760*/  STL [R1+0x1d8], R249 ;  /* 0x0001d8f901007387 */ /* 0x0001e80000100800 */
[----:B------:R-:W-:Y:S04]  /*3770*/  STL [R1+0x1dc], R220 ;  /* 0x0001dcdc01007387 */ /* 0x000fe80000100800 */
[----:B0-----:R-:W3:Y:S01]  /*3780*/  LDL.LU R249, [R1+0x1fc] ;  /* 0x0001fc0001f97983 */ /* 0x001ee20000300800 */
[----:B----4-:R-:W-:-:S05]  /*3790*/  FADD.FTZ R224, R172, R224 ;  /* 0x000000e0ace07221 */ /* 0x010fca0000010000 */
[----:B------:R0:W-:Y:S04]  /*37a0*/  STL [R1+0x1ec], R224 ;  /* 0x0001ece001007387 */ /* 0x0001e80000100800 */
[----:B0-----:R-:W4:Y:S01]  /*37b0*/  LDL.LU R224, [R1+0x1f8] ;  /* 0x0001f80001e07983 */ /* 0x001f220000300800 */
[----:B------:R-:W-:-:S04]  /*37c0*/  FMUL.FTZ R173, R87, R173 ;  /* 0x000000ad57ad7220 */ /* 0x000fc80000410000 */
[----:B------:R-:W-:Y:S01]  /*37d0*/  FFMA.FTZ R101, R47, R101, R173 ;  /* 0x000000652f657223 */ /* 0x000fe200000100ad */
[----:B------:R-:W-:Y:S01]  /*37e0*/  FADD.FTZ R173, -R10, R192 ;  /* 0x000000c00aad7221 */ /* 0x000fe20000010100 */
[----:B------:R-:W-:-:S03]  /*37f0*/  SHF.L.U32 R192, R174, 0x10, RZ ;  /* 0x00000010aec07819 */ /* 0x000fc600000006ff */
[----:B------:R-:W-:Y:S02]  /*3800*/  FMUL.FTZ R173, R5, R173 ;  /* 0x000000ad05ad7220 */ /* 0x000fe40000410000 */
[----:B------:R-:W-:Y:S02]  /*3810*/  FMUL.FTZ R220, R88, R192 ;  /* 0x000000c058dc7220 */ /* 0x000fe40000410000 */
[-C--:B------:R-:W-:Y:S01]  /*3820*/  FFMA.FTZ R246, R173, R172.reuse, R246 ;  /* 0x000000acadf67223 */ /* 0x080fe200000100f6 */
[----:B------:R-:W-:Y:S01]  /*3830*/  FADD.FTZ R240, R192, R240 ;  /* 0x000000f0c0f07221 */ /* 0x000fe20000010000 */
[----:B------:R-:W-:-:S03]  /*3840*/  FFMA.FTZ R172, R48, R172, R220 ;  /* 0x000000ac30ac7223 */ /* 0x000fc600000100dc */
[----:B------:R0:W-:Y:S01]  /*3850*/  STL [R1+0x1e8], R246 ;  /* 0x0001e8f601007387 */ /* 0x0001e20000100800 */
[----:B------:R-:W-:-:S03]  /*3860*/  PRMT R102, R102, 0x7632, R102 ;  /* 0x0000763266667816 */ /* 0x000fc60000000066 */
[----:B0-----:R-:W3:Y:S04]  /*3870*/  LDL.LU R246, [R1+0x204] ;  /* 0x0002040001f67983 */ /* 0x001ee80000300800 */
[----:B------:R-:W3:Y:S04]  /*3880*/  LDL.LU R220, [R1+0x200] ;  /* 0x0002000001dc7983 */ /* 0x000ee80000300800 */
[----:B------:R0:W-:Y:S01]  /*3890*/  STL [R1+0x1f4], R240 ;  /* 0x0001f4f001007387 */ /* 0x0001e20000100800 */
[----:B------:R-:W-:-:S03]  /*38a0*/  SHF.L.U32 R102, R102, 0x10, RZ ;  /* 0x0000001066667819 */ /* 0x000fc600000006ff */
[----:B0-----:R-:W3:Y:S01]  /*38b0*/  LDL.LU R240, [R1+0x20c] ;  /* 0x00020c0001f07983 */ /* 0x001ee20000300800 */
[----:B--2---:R-:W-:Y:S01]  /*38c0*/  FFMA.FTZ R228, R173, R192, R228 ;  /* 0x000000c0ade47223 */ /* 0x004fe200000100e4 */
[----:B------:R-:W-:Y:S01]  /*38d0*/  PRMT R192, R174, 0x7632, R192 ;  /* 0x00007632aec07816 */ /* 0x000fe200000000c0 */
[----:B------:R-:W-:-:S04]  /*38e0*/  FADD.FTZ R174, -R10, R193 ;  /* 0x000000c10aae7221 */ /* 0x000fc80000010100 */
[----:B------:R-:W-:Y:S01]  /*38f0*/  FMUL.FTZ R174, R5, R174 ;  /* 0x000000ae05ae7220 */ /* 0x000fe20000410000 */
[----:B------:R0:W-:Y:S04]  /*3900*/  STL [R1+0x1f0], R228 ;  /* 0x0001f0e401007387 */ /* 0x0001e80000100800 */
[----:B0-----:R-:W2:Y:S01]  /*3910*/  LDL.LU R228, [R1+0x208] ;  /* 0x0002080001e47983 */ /* 0x001ea20000300800 */
[----:B----4-:R-:W-:-:S05]  /*3920*/  FFMA.FTZ R224, R174, R102, R224 ;  /* 0x00000066aee07223 */ /* 0x010fca00000100e0 */
[----:B------:R0:W-:Y:S04]  /*3930*/  STL [R1+0x1f8], R224 ;  /* 0x0001f8e001007387 */ /* 0x0001e80000100800 */
[----:B0-----:R-:W4:Y:S01]  /*3940*/  LDL.LU R224, [R1+0x214] ;  /* 0x0002140001e07983 */ /* 0x001f220000300800 */
[----:B------:R-:W-:Y:S01]  /*3950*/  SHF.L.U32 R192, R192, 0x10, RZ ;  /* 0x00000010c0c07819 */ /* 0x000fe200000006ff */
[----:B---3--:R-:W-:-:S04]  /*3960*/  FADD.FTZ R249, R102, R249 ;  /* 0x000000f966f97221 */ /* 0x008fc80000010000 */
[-C--:B------:R-:W-:Y:S01]  /*3970*/  FMUL.FTZ R193, R89, R192.reuse ;  /* 0x000000c059c17220 */ /* 0x080fe20000410000 */
[----:B------:R0:W-:Y:S04]  /*3980*/  STL [R1+0x1fc], R249 ;  /* 0x0001fcf901007387 */ /* 0x0001e80000100800 */
[----:B------:R-:W3:Y:S01]  /*3990*/  LDL.LU R251, [R1+0x210] ;  /* 0x0002100001fb7983 */ /* 0x000ee20000300800 */
[----:B------:R-:W-:Y:S01]  /*39a0*/  FADD.FTZ R246, R192, R246 ;  /* 0x000000f6c0f67221 */ /* 0x000fe20000010000 */
[----:B------:R-:W-:Y:S01]  /*39b0*/  FFMA.FTZ R220, R174, R192, R220 ;  /* 0x000000c0aedc7223 */ /* 0x000fe200000100dc */
[----:B------:R-:W-:-:S03]  /*39c0*/  SHF.L.U32 R192, R103, 0x10, RZ ;  /* 0x0000001067c07819 */ /* 0x000fc600000006ff */
[----:B------:R1:W-:Y:S04]  /*39d0*/  STL [R1+0x204], R246 ;  /* 0x000204f601007387 */ /* 0x0003e80000100800 */
[----:B------:R-:W-:Y:S01]  /*39e0*/  STL [R1+0x200], R220 ;  /* 0x000200dc01007387 */ /* 0x000fe20000100800 */
[----:B------:R-:W-:-:S03]  /*39f0*/  FFMA.FTZ R102, R49, R102, R193 ;  /* 0x0000006631667223 */ /* 0x000fc600000100c1 */
[----:B------:R-:W3:Y:S01]  /*3a00*/  LDL.LU R250, [R1+0x21c] ;  /* 0x00021c0001fa7983 */ /* 0x000ee20000300800 */
[----:B------:R-:W-:-:S03]  /*3a10*/  FADD.FTZ R240, R192, R240 ;  /* 0x000000f0c0f07221 */ /* 0x000fc60000010000 */
[----:B0-----:R-:W3:Y:S01]  /*3a20*/  LDL.LU R249, [R1+0x218] ;  /* 0x0002180001f97983 */ /* 0x001ee20000300800 */
[----:B------:R-:W-:-:S03]  /*3a30*/  FADD.FTZ R193, -R10, R194 ;  /* 0x000000c20ac17221 */ /* 0x000fc60000010100 */
[----:B------:R0:W-:Y:S01]  /*3a40*/  STL [R1+0x20c], R240 ;  /* 0x00020cf001007387 */ /* 0x0001e20000100800 */
[----:B------:R-:W-:-:S03]  /*3a50*/  FFMA.FTZ R189, R31, R109, R189 ;  /* 0x0000006d1fbd7223 */ /* 0x000fc600000100bd */
[----:B-1----:R-:W3:Y:S01]  /*3a60*/  LDL.LU R246, [R1+0x224] ;  /* 0x0002240001f67983 */ /* 0x002ee20000300800 */
[----:B------:R-:W-:-:S04]  /*3a70*/  IMAD.WIDE.U32 R108, R11, 0x20, R202 ;  /* 0x000000200b6c7825 */ /* 0x000fc800078e00ca */
[----:B------:R-:W-:Y:S01]  /*3a80*/  FMUL.FTZ R193, R5, R193 ;  /* 0x000000c105c17220 */ /* 0x000fe20000410000 */
[----:B------:R-:W-:Y:S01]  /*3a90*/  SHF.L.U32 R194, R175, 0x10, RZ ;  /* 0x00000010afc27819 */ /* 0x000fe200000006ff */
[----:B------:R-:W3:Y:S04]  /*3aa0*/  LDG.E.128 R200, desc[UR10][R200.64] ;  /* 0x0000000ac8c87981 */ /* 0x000ee8000c1e1d00 */
[----:B0-----:R-:W3:Y:S04]  /*3ab0*/  LDL.LU R240, [R1+0x220] ;  /* 0x0002200001f07983 */ /* 0x001ee80000300800 */
[----:B------:R-:W3:Y:S01]  /*3ac0*/  LDG.E.128 R196, desc[UR10][R108.64] ;  /* 0x0000000a6cc47981 */ /* 0x000ee2000c1e1d00 */
[----:B--2---:R-:W-:-:S05]  /*3ad0*/  FFMA.FTZ R228, R193, R192, R228 ;  /* 0x000000c0c1e47223 */ /* 0x004fca00000100e4 */
[----:B------:R0:W-:Y:S04]  /*3ae0*/  STL [R1+0x208], R228 ;  /* 0x000208e401007387 */ /* 0x0001e80000100800 */
[----:B0-----:R-:W2:Y:S01]  /*3af0*/  LDL.LU R228, [R1] ;  /* 0x0000000001e47983 */ /* 0x001ea20000300800 */
[----:B----4-:R-:W-:-:S05]  /*3b00*/  FADD.FTZ R224, R194, R224 ;  /* 0x000000e0c2e07221 */ /* 0x010fca0000010000 */
[----:B------:R0:W-:Y:S04]  /*3b10*/  STL [R1+0x214], R224 ;  /* 0x000214e001007387 */ /* 0x0001e80000100800 */
[----:B0-----:R-:W4:Y:S01]  /*3b20*/  LDL.LU R224, [R1+0x4] ;  /* 0x0000040001e07983 */ /* 0x001f220000300800 */
[-C--:B------:R-:W-:Y:S01]  /*3b30*/  FMUL.FTZ R220, R90, R194.reuse ;  /* 0x000000c25adc7220 */ /* 0x080fe20000410000 */
[----:B---3--:R-:W-:Y:S01]  /*3b40*/  FFMA.FTZ R251, R193, R194, R251 ;  /* 0x000000c2c1fb7223 */ /* 0x008fe200000100fb */
[----:B------:R-:W-:Y:S02]  /*3b50*/  PRMT R103, R103, 0x7632, R103 ;  /* 0x0000763267677816 */ /* 0x000fe40000000067 */
[----:B------:R-:W-:Y:S01]  /*3b60*/  PRMT R194, R175, 0x7632, R194 ;  /* 0x00007632afc27816 */ /* 0x000fe200000000c2 */
[----:B------:R-:W-:Y:S01]  /*3b70*/  FADD.FTZ R175, -R10, R195 ;  /* 0x000000c30aaf7221 */ /* 0x000fe20000010100 */
[----:B------:R-:W-:-:S02]  /*3b80*/  SHF.L.U32 R103, R103, 0x10, RZ ;  /* 0x0000001067677819 */ /* 0x000fc400000006ff */
[----:B------:R-:W-:Y:S01]  /*3b90*/  SHF.L.U32 R194, R194, 0x10, RZ ;  /* 0x00000010c2c27819 */ /* 0x000fe200000006ff */
[----:B------:R-:W-:Y:S02]  /*3ba0*/  FMUL.FTZ R175, R5, R175 ;  /* 0x000000af05af7220 */ /* 0x000fe40000410000 */
[----:B------:R-:W-:Y:S01]  /*3bb0*/  FADD.FTZ R250, R103, R250 ;  /* 0x000000fa67fa7221 */ /* 0x000fe20000010000 */
[----:B------:R-:W-:Y:S01]  /*3bc0*/  STL [R1+0x210], R251 ;  /* 0x000210fb01007387 */ /* 0x000fe20000100800 */
[----:B------:R-:W-:-:S03]  /*3bd0*/  FFMA.FTZ R249, R175, R103, R249 ;  /* 0x00000067aff97223 */ /* 0x000fc600000100f9 */
[----:B------:R-:W-:Y:S01]  /*3be0*/  STL [R1+0x21c], R250 ;  /* 0x00021cfa01007387 */ /* 0x000fe20000100800 */
[-C--:B------:R-:W-:Y:S01]  /*3bf0*/  FMUL.FTZ R195, R91, R194.reuse ;  /* 0x000000c25bc37220 */ /* 0x080fe20000410000 */
[----:B------:R-:W-:Y:S02]  /*3c00*/  FADD.FTZ R246, R194, R246 ;  /* 0x000000f6c2f67221 */ /* 0x000fe40000010000 */
[----:B------:R0:W-:Y:S01]  /*3c10*/  STL [R1+0x218], R249 ;  /* 0x000218f901007387 */ /* 0x0001e20000100800 */
[----:B------:R-:W-:-:S03]  /*3c20*/  FFMA.FTZ R240, R175, R194, R240 ;  /* 0x000000c2aff07223 */ /* 0x000fc600000100f0 */
[----:B------:R1:W-:Y:S01]  /*3c30*/  STL [R1+0x224], R246 ;  /* 0x000224f601007387 */ /* 0x0003e20000100800 */
[----:B------:R-:W-:-:S03]  /*3c40*/  FFMA.FTZ R103, R51, R103, R195 ;  /* 0x0000006733677223 */ /* 0x000fc600000100c3 */
[----:B------:R3:W-:Y:S01]  /*3c50*/  STL [R1+0x220], R240 ;  /* 0x000220f001007387 */ /* 0x0007e20000100800 */
[----:B------:R-:W-:-:S03]  /*3c60*/  FADD.FTZ R195, -R10, R196 ;  /* 0x000000c40ac37221 */ /* 0x000fc60000010100 */
[----:B0-----:R-:W2:Y:S04]  /*3c70*/  LDL.LU R249, [R1+0x8] ;  /* 0x0000080001f97983 */ /* 0x001ea80000300800 */
[----:B-1----:R-:W2:Y:S01]  /*3c80*/  LDL.LU R246, [R1+0xc] ;  /* 0x00000c0001f67983 */ /* 0x002ea20000300800 */
[----:B------:R-:W-:Y:S01]  /*3c90*/  SHF.L.U32 R196, R200, 0x10, RZ ;  /* 0x00000010c8c47819 */ /* 0x000fe200000006ff */
[----:B------:R-:W-:Y:S01]  /*3ca0*/  FMUL.FTZ R195, R5, R195 ;  /* 0x000000c305c37220 */ /* 0x000fe20000410000 */
[----:B------:R-:W-:-:S04]  /*3cb0*/  FMUL.FTZ R159, R75, R110 ;  /* 0x0000006e4b9f7220 */ /* 0x000fc80000410000 */
[----:B------:R-:W-:Y:S02]  /*3cc0*/  FFMA.FTZ R159, R35, R111, R159 ;  /* 0x0000006f239f7223 */ /* 0x000fe4000001009f */
[----:B------:R-:W2:Y:S01]  /*3cd0*/  LDG.E.128 R108, desc[UR10][R108.64+0x10] ;  /* 0x0000100a6c6c7981 */ /* 0x000ea2000c1e1d00 */
[----:B----4-:R-:W-:-:S05]  /*3ce0*/  FFMA.FTZ R224, R195, R196, R224 ;  /* 0x000000c4c3e07223 */ /* 0x010fca00000100e0 */
[----:B------:R0:W-:Y:S04]  /*3cf0*/  STL [R1], R224 ;  /* 0x000000e001007387 */ /* 0x0001e80000100800 */
[----:B---3--:R-:W3:Y:S04]  /*3d00*/  LDL.LU R240, [R1+0x10] ;  /* 0x0000100001f07983 */ /* 0x008ee80000300800 */
[----:B------:R-:W4:Y:S01]  /*3d10*/  LDL.LU R250, [R1+0x14] ;  /* 0x0000140001fa7983 */ /* 0x000f220000300800 */
[----:B------:R-:W-:Y:S01]  /*3d20*/  SHF.L.U32 R194, R20, 0x10, RZ ;  /* 0x0000001014c27819 */ /* 0x000fe200000006ff */
[----:B------:R-:W-:-:S04]  /*3d30*/  FFMA.FTZ R192, R50, R192, R220 ;  /* 0x000000c032c07223 */ /* 0x000fc800000100dc */
[----:B------:R-:W-:Y:S01]  /*3d40*/  FADD.FTZ R220, R194, R219 ;  /* 0x000000dbc2dc7221 */ /* 0x000fe20000010000 */
[-C--:B------:R-:W-:Y:S01]  /*3d50*/  FFMA.FTZ R219, R195, R194.reuse, R252 ;  /* 0x000000c2c3db7223 */ /* 0x080fe200000100fc */
[----:B------:R-:W-:Y:S01]  /*3d60*/  FMUL.FTZ R194, R92, R194 ;  /* 0x000000c25cc27220 */ /* 0x000fe20000410000 */
[----:B--2---:R-:W-:-:S03]  /*3d70*/  FADD.FTZ R252, R196, R228 ;  /* 0x000000e4c4fc7221 */ /* 0x004fc60000010000 */
[----:B------:R-:W-:Y:S01]  /*3d80*/  FFMA.FTZ R194, R52, R196, R194 ;  /* 0x000000c434c27223 */ /* 0x000fe200000100c2 */
[----:B------:R-:W-:Y:S01]  /*3d90*/  FADD.FTZ R196, -R10, R198 ;  /* 0x000000c60ac47221 */ /* 0x000fe20000010100 */
[----:B------:R-:W-:Y:S02]  /*3da0*/  SHF.L.U32 R198, R21, 0x10, RZ ;  /* 0x0000001015c67819 */ /* 0x000fe400000006ff */
[----:B------:R-:W-:Y:S01]  /*3db0*/  PRMT R200, R20, 0x7632, R200 ;  /* 0x0000763214c87816 */ /* 0x000fe200000000c8 */
[----:B------:R-:W-:Y:S01]  /*3dc0*/  FMUL.FTZ R196, R5, R196 ;  /* 0x000000c405c47220 */ /* 0x000fe20000410000 */
[----:B------:R-:W-:Y:S01]  /*3dd0*/  FADD.FTZ R20, -R10, R197 ;  /* 0x000000c50a147221 */ /* 0x000fe20000010100 */
[----:B0-----:R-:W-:Y:S01]  /*3de0*/  FADD.FTZ R224, R198, R221 ;  /* 0x000000ddc6e07221 */ /* 0x001fe20000010000 */
[----:B------:R-:W-:Y:S01]  /*3df0*/  SHF.L.U32 R228, R201, 0x10, RZ ;  /* 0x00000010c9e47819 */ /* 0x000fe200000006ff */
[-C--:B------:R-:W-:Y:S01]  /*3e00*/  FFMA.FTZ R223, R196, R198.reuse, R223 ;  /* 0x000000c6c4df7223 */ /* 0x080fe200000100df */
[----:B------:R-:W-:Y:S01]  /*3e10*/  PRMT R197, R200, 0x7632, R197 ;  /* 0x00007632c8c57816 */ /* 0x000fe200000000c5 */
[----:B------:R-:W-:Y:S01]  /*3e20*/  FMUL.FTZ R198, R94, R198 ;  /* 0x000000c65ec67220 */ /* 0x000fe20000410000 */
[----:B------:R-:W-:Y:S01]  /*3e30*/  SHF.L.U32 R200, R200, 0x10, RZ ;  /* 0x00000010c8c87819 */ /* 0x000fe200000006ff */
[----:B------:R-:W-:Y:S01]  /*3e40*/  FMUL.FTZ R20, R5, R20 ;  /* 0x0000001405147220 */ /* 0x000fe20000410000 */
[----:B------:R-:W-:Y:S01]  /*3e50*/  FADD.FTZ R222, R228, R222 ;  /* 0x000000dee4de7221 */ /* 0x000fe20000010000 */
[-C--:B------:R-:W-:Y:S01]  /*3e60*/  FFMA.FTZ R221, R196, R228.reuse, R225 ;  /* 0x000000e4c4dd7223 */ /* 0x080fe200000100e1 */
[----:B------:R-:W-:Y:S01]  /*3e70*/  FFMA.FTZ R198, R54, R228, R198 ;  /* 0x000000e436c67223 */ /* 0x000fe200000100c6 */
[----:B------:R-:W-:Y:S01]  /*3e80*/  SHF.L.U32 R197, R197, 0x10, RZ ;  /* 0x00000010c5c57819 */ /* 0x000fe200000006ff */
[-C--:B------:R-:W-:Y:S01]  /*3e90*/  FFMA.FTZ R228, R20, R200.reuse, R226 ;  /* 0x000000c814e47223 */ /* 0x080fe200000100e2 */
[----:B------:R-:W-:Y:S01]  /*3ea0*/  FADD.FTZ R227, R200, R227 ;  /* 0x000000e3c8e37221 */ /* 0x000fe20000010000 */
[----:B------:R-:W-:-:S02]  /*3eb0*/  FMUL.FTZ R200, R93, R200 ;  /* 0x000000c85dc87220 */ /* 0x000fc40000410000 */
[-C--:B------:R-:W-:Y:S01]  /*3ec0*/  FFMA.FTZ R226, R20, R197.reuse, R249 ;  /* 0x000000c514e27223 */ /* 0x080fe200000100f9 */
[----:B------:R-:W-:Y:S01]  /*3ed0*/  FADD.FTZ R225, R197, R246 ;  /* 0x000000f6c5e17221 */ /* 0x000fe20000010000 */
[--C-:B------:R-:W-:Y:S01]  /*3ee0*/  FFMA.FTZ R197, R53, R197, R200.reuse ;  /* 0x000000c535c57223 */ /* 0x100fe200000100c8 */
[----:B------:R-:W-:Y:S01]  /*3ef0*/  PRMT R200, R21, 0x7632, R200 ;  /* 0x0000763215c87816 */ /* 0x000fe200000000c8 */
[--C-:B------:R-:W-:Y:S01]  /*3f00*/  FADD.FTZ R21, -R10, R199.reuse ;  /* 0x000000c70a157221 */ /* 0x100fe20000010100 */
[----:B------:R-:W-:Y:S02]  /*3f10*/  PRMT R199, R201, 0x7632, R199 ;  /* 0x00007632c9c77816 */ /* 0x000fe400000000c7 */
[----:B------:R-:W-:Y:S01]  /*3f20*/  SHF.L.U32 R200, R200, 0x10, RZ ;  /* 0x00000010c8c87819 */ /* 0x000fe200000006ff */
[----:B------:R-:W-:Y:S01]  /*3f30*/  FMUL.FTZ R21, R5, R21 ;  /* 0x0000001505157220 */ /* 0x000fe20000410000 */
[----:B------:R-:W-:-:S03]  /*3f40*/  SHF.L.U32 R199, R199, 0x10, RZ ;  /* 0x00000010c7c77819 */ /* 0x000fc600000006ff */
[-C--:B------:R-:W-:Y:S01]  /*3f50*/  FFMA.FTZ R231, R21, R200.reuse, R231 ;  /* 0x000000c815e77223 */ /* 0x080fe200000100e7 */
[----:B------:R-:W-:Y:S01]  /*3f60*/  FADD.FTZ R230, R200, R230 ;  /* 0x000000e6c8e67221 */ /* 0x000fe20000010000 */
[----:B------:R-:W-:Y:S01]  /*3f70*/  FMUL.FTZ R200, R95, R200 ;  /* 0x000000c85fc87220 */ /* 0x000fe20000410000 */
[----:B------:R-:W-:Y:S01]  /*3f80*/  FFMA.FTZ R229, R21, R199, R229 ;  /* 0x000000c715e57223 */ /* 0x000fe200000100e5 */
[C---:B------:R-:W-:Y:S01]  /*3f90*/  FADD.FTZ R108, -R10.reuse, R108 ;  /* 0x0000006c0a6c7221 */ /* 0x040fe20000010100 */
[C---:B------:R-:W-:Y:S01]  /*3fa0*/  FADD.FTZ R109, -R10.reuse, R109 ;  /* 0x0000006d0a6d7221 */ /* 0x040fe20000010100 */
[----:B------:R-:W-:Y:S01]  /*3fb0*/  FADD.FTZ R246, -R10, R111 ;  /* 0x0000006f0af67221 */ /* 0x000fe20000010100 */
[----:B------:R-:W-:-:S05]  /*3fc0*/  SHF.L.U32 R111, R202, 0x10, RZ ;  /* 0x00000010ca6f7819 */ /* 0x000fca00000006ff */
[----:B------:R-:W-:Y:S01]  /*3fd0*/  FADD.FTZ R235, R111, R235 ;  /* 0x000000eb6feb7221 */ /* 0x000fe20000010000 */
[----:B------:R-:W-:Y:S01]  /*3fe0*/  UMOV UR4, 0xffffffff ;  /* 0xffffffff00047882 */ /* 0x000fe20000000000 */
[----:B------:R-:W-:-:S04]  /*3ff0*/  ISETP.NE.U32.AND P1, PT, RZ, UR14, PT ;  /* 0x0000000eff007c0c */ /* 0x000fc8000bf25070 */
[----:B------:R-:W-:Y:S01]  /*4000*/  ISETP.NE.AND.EX P1, PT, RZ, UR15, PT, P1 ;  /* 0x0000000fff007c0c */ /* 0x000fe2000bf25310 */
[----:B---3--:R-:W-:Y:S01]  /*4010*/  FADD.FTZ R201, R199, R240 ;  /* 0x000000f0c7c97221 */ /* 0x008fe20000010000 */
[----:B------:R-:W-:Y:S01]  /*4020*/  FFMA.FTZ R199, R55, R199, R200 ;  /* 0x000000c737c77223 */ /* 0x000fe200000100c8 */
[----:B------:R-:W-:Y:S01]  /*4030*/  FADD.FTZ R200, -R10, R110 ;  /* 0x0000006e0ac87221 */ /* 0x000fe20000010100 */
[----:B------:R-:W-:Y:S01]  /*4040*/  SHF.L.U32 R110, R22, 0x10, RZ ;  /* 0x00000010166e7819 */ /* 0x000fe200000006ff */
[----:B------:R-:W-:-:S04]  /*4050*/  FMUL.FTZ R10, R5, R108 ;  /* 0x0000006c050a7220 */ /* 0x000fc80000410000 */
[-C--:B------:R-:W-:Y:S01]  /*4060*/  FMUL.FTZ R108, R96, R110.reuse ;  /* 0x0000006e606c7220 */ /* 0x080fe20000410000 */
[----:B------:R-:W-:Y:S01]  /*4070*/  FADD.FTZ R233, R110, R233 ;  /* 0x000000e96ee97221 */ /* 0x000fe20000010000 */
[----:B------:R-:W-:Y:S01]  /*4080*/  FFMA.FTZ R232, R10, R110, R232 ;  /* 0x0000006e0ae87223 */ /* 0x000fe200000100e8 */
[----:B------:R-:W-:Y:S01]  /*4090*/  PRMT R110, R22, 0x7632, R110 ;  /* 0x00007632166e7816 */ /* 0x000fe2000000006e */
[-C--:B------:R-:W-:Y:S01]  /*40a0*/  FFMA.FTZ R234, R10, R111.reuse, R234 ;  /* 0x0000006f0aea7223 */ /* 0x080fe200000100ea */
[----:B------:R-:W-:Y:S01]  /*40b0*/  FFMA.FTZ R108, R56, R111, R108 ;  /* 0x0000006f386c7223 */ /* 0x000fe2000001006c */
[----:B------:R-:W-:Y:S02]  /*40c0*/  PRMT R111, R202, 0x7632, R111 ;  /* 0x00007632ca6f7816 */ /* 0x000fe4000000006f */
[----:B------:R-:W-:Y:S01]  /*40d0*/  SHF.L.U32 R110, R110, 0x10, RZ ;  /* 0x000000106e6e7819 */ /* 0x000fe200000006ff */
[----:B------:R-:W-:Y:S01]  /*40e0*/  FMUL.FTZ R22, R5, R109 ;  /* 0x0000006d05167220 */ /* 0x000fe20000410000 */
[----:B------:R-:W-:-:S03]  /*40f0*/  SHF.L.U32 R111, R111, 0x10, RZ ;  /* 0x000000106f6f7819 */ /* 0x000fc600000006ff */
[-C--:B------:R-:W-:Y:S01]  /*4100*/  FMUL.FTZ R109, R97, R110.reuse ;  /* 0x0000006e616d7220 */ /* 0x080fe20000410000 */
[----:B------:R-:W-:Y:S01]  /*4110*/  SHF.L.U32 R202, R23, 0x10, RZ ;  /* 0x0000001017ca7819 */ /* 0x000fe200000006ff */
[----:B------:R-:W-:Y:S01]  /*4120*/  FADD.FTZ R242, R111, R242 ;  /* 0x000000f26ff27221 */ /* 0x000fe20000010000 */
[-C--:B------:R-:W-:Y:S01]  /*4130*/  FFMA.FTZ R241, R22, R111.reuse, R241 ;  /* 0x0000006f16f17223 */ /* 0x080fe200000100f1 */
[----:B------:R-:W-:Y:S01]  /*4140*/  FFMA.FTZ R109, R57, R111, R109 ;  /* 0x0000006f396d7223 */ /* 0x000fe2000001006d */
[----:B------:R-:W-:Y:S01]  /*4150*/  FADD.FTZ R240, R110, R239 ;  /* 0x000000ef6ef07221 */ /* 0x000fe20000010000 */
[----:B------:R-:W-:Y:S01]  /*4160*/  FFMA.FTZ R239, R22, R110, R244 ;  /* 0x0000006e16ef7223 */ /* 0x000fe200000100f4 */
[----:B------:R-:W-:Y:S01]  /*4170*/  SHF.L.U32 R111, R203, 0x10, RZ ;  /* 0x00000010cb6f7819 */ /* 0x000fe200000006ff */
[----:B------:R-:W-:Y:S01]  /*4180*/  FMUL.FTZ R110, R5, R200 ;  /* 0x000000c8056e7220 */ /* 0x000fe20000410000 */
[----:B------:R-:W-:Y:S01]  /*4190*/  FMUL.FTZ R200, R98, R202 ;  /* 0x000000ca62c87220 */ /* 0x000fe20000410000 */
[----:B------:R-:W-:-:S02]  /*41a0*/  PRMT R203, R23, 0x7632, R203 ;  /* 0x0000763217cb7816 */ /* 0x000fc400000000cb */
[----:B------:R-:W-:Y:S01]  /*41b0*/  FADD.FTZ R238, R111, R238 ;  /* 0x000000ee6fee7221 */ /* 0x000fe20000010000 */
[-C--:B------:R-:W-:Y:S01]  /*41c0*/  FFMA.FTZ R237, R110, R111.reuse, R237 ;  /* 0x0000006f6eed7223 */ /* 0x080fe200000100ed */
[--C-:B------:R-:W-:Y:S01]  /*41d0*/  FFMA.FTZ R111, R58, R111, R200.reuse ;  /* 0x0000006f3a6f7223 */ /* 0x100fe200000100c8 */
[----:B------:R-:W-:Y:S01]  /*41e0*/  PRMT R200, R203, 0x7632, R200 ;  /* 0x00007632cbc87816 */ /* 0x000fe200000000c8 */
[----:B------:R-:W-:Y:S01]  /*41f0*/  FMUL.FTZ R23, R5, R246 ;  /* 0x000000f605177220 */ /* 0x000fe20000410000 */
[----:B------:R-:W-:Y:S02]  /*4200*/  SHF.L.U32 R203, R203, 0x10, RZ ;  /* 0x00000010cbcb7819 */ /* 0x000fe400000006ff */
[----:B------:R-:W-:-:S03]  /*4210*/  SHF.L.U32 R200, R200, 0x10, RZ ;  /* 0x00000010c8c87819 */ /* 0x000fc600000006ff */
[-C--:B------:R-:W-:Y:S01]  /*4220*/  FMUL.FTZ R244, R99, R203.reuse ;  /* 0x000000cb63f47220 */ /* 0x080fe20000410000 */
[----:B------:R-:W-:Y:S01]  /*4230*/  FADD.FTZ R247, R203, R247 ;  /* 0x000000f7cbf77221 */ /* 0x000fe20000010000 */
[----:B------:R-:W-:Y:S01]  /*4240*/  FADD.FTZ R249, R200, R243 ;  /* 0x000000f3c8f97221 */ /* 0x000fe20000010000 */
[----:B----4-:R-:W-:Y:S01]  /*4250*/  FFMA.FTZ R246, R23, R203, R250 ;  /* 0x000000cb17f67223 */ /* 0x010fe200000100fa */
        /* <DEDUP_REMOVED lines=101> */
[----:B------:R-:W2:Y:S01]  /*48b0*/  LDL.LU R203, [R1] ;  /* 0x0000000001cb7983 */ /* 0x000ea20000300800 */
[----:B------:R-:W-:Y:S02]  /*48c0*/  MOV R244, R239 ;  /* 0x000000ef00f47202 */ /* 0x000fe40000000f00 */
[----:B------:R-:W-:Y:S01]  /*48d0*/  MOV R239, R240 ;  /* 0x000000f000ef7202 */ /* 0x000fe20000000f00 */
[----:B------:R0:W-:Y:S01]  /*48e0*/  STL [R1], R252 ;  /* 0x000000fc01007387 */ /* 0x0001e20000100800 */
[----:B------:R-:W-:-:S02]  /*48f0*/  MOV R245, R202 ;  /* 0x000000ca00f57202 */ /* 0x000fc40000000f00 */
[----:B------:R-:W-:Y:S02]  /*4900*/  MOV R243, R249 ;  /* 0x000000f900f37202 */ /* 0x000fe40000000f00 */
[----:B0-----:R-:W-:Y:S02]  /*4910*/  MOV R252, R219 ;  /* 0x000000db00fc7202 */ /* 0x001fe40000000f00 */
[----:B------:R-:W-:Y:S01]  /*4920*/  MOV R219, R220 ;  /* 0x000000dc00db7202 */ /* 0x000fe20000000f00 */
[----:B--2---:R-:W-:Y:S04]  /*4930*/  STL [R1+0x4], R203 ;  /* 0x000004cb01007387 */ /* 0x004fe80000100800 */
[----:B------:R0:W-:Y:S04]  /*4940*/  STL [R1+0x8], R226 ;  /* 0x000008e201007387 */ /* 0x0001e80000100800 */
[----:B------:R1:W-:Y:S04]  /*4950*/  STL [R1+0xc], R225 ;  /* 0x00000ce101007387 */ /* 0x0003e80000100800 */
[----:B------:R2:W-:Y:S01]  /*4960*/  STL [R1+0x10], R201 ;  /* 0x000010c901007387 */ /* 0x0005e20000100800 */
[----:B0-----:R-:W-:-:S03]  /*4970*/  MOV R226, R228 ;  /* 0x000000e400e27202 */ /* 0x001fc60000000f00 */
[----:B------:R2:W0:Y:S01]  /*4980*/  SHFL.BFLY PT, R201, R250, 0x10, 0x1f ;  /* 0x0e001f00fac97f89 */ /* 0x00042200000e0000 */
[----:B-1----:R-:W-:-:S03]  /*4990*/  MOV R225, R221 ;  /* 0x000000dd00e17202 */ /* 0x002fc60000000f00 */
[----:B------:R2:W1:Y:S01]  /*49a0*/  SHFL.BFLY PT, R203, R251, 0x10, 0x1f ;  /* 0x0e001f00fbcb7f89 */ /* 0x00046200000e0000 */
[----:B------:R-:W-:-:S03]  /*49b0*/  MOV R221, R224 ;  /* 0x000000e000dd7202 */ /* 0x000fc60000000f00 */
[----:B------:R2:W-:Y:S04]  /*49c0*/  STL [R1+0x14], R246 ;  /* 0x000014f601007387 */ /* 0x0005e80000100800 */
.L_x_2656:
        /* <DEDUP_REMOVED lines=43> */
.L_x_2606:
        /* <DEDUP_REMOVED lines=33> */
.L_x_2605:
        /* <DEDUP_REMOVED lines=32> */
.L_x_2608:
        /* <DEDUP_REMOVED lines=33> */
.L_x_2604:
        /* <DEDUP_REMOVED lines=37> */
.L_x_2610:
        /* <DEDUP_REMOVED lines=33> */
.L_x_2609:
        /* <DEDUP_REMOVED lines=32> */
.L_x_2611:
        /* <DEDUP_REMOVED lines=32> */
.L_x_2607:
        /* <DEDUP_REMOVED lines=50> */
.L_x_2614:
        /* <DEDUP_REMOVED lines=29> */
.L_x_2613:
        /* <DEDUP_REMOVED lines=34> */
.L_x_2616:
        /* <DEDUP_REMOVED lines=29> */
.L_x_2612:
        /* <DEDUP_REMOVED lines=35> */
.L_x_2618:
        /* <DEDUP_REMOVED lines=29> */
.L_x_2617:
        /* <DEDUP_REMOVED lines=34> */
.L_x_2619:
        /* <DEDUP_REMOVED lines=28> */
.L_x_2615:
[----:B0-----:R-:W0:Y:S02]  /*6bc0*/  @P1 LDC.64 R8, c[0x0][0x478] ;  /* 0x00011e00ff081b82 */ /* 0x001e240000000a00 */
        /* <DEDUP_REMOVED lines=44> */
.L_x_2622:
        /* <DEDUP_REMOVED lines=29> */
.L_x_2621:
        /* <DEDUP_REMOVED lines=34> */
.L_x_2624:
        /* <DEDUP_REMOVED lines=29> */
.L_x_2620:
        /* <DEDUP_REMOVED lines=35> */
.L_x_2626:
        /* <DEDUP_REMOVED lines=29> */
.L_x_2625:
        /* <DEDUP_REMOVED lines=34> */
.L_x_2627:
        /* <DEDUP_REMOVED lines=28> */
.L_x_2623:
        /* <DEDUP_REMOVED lines=45> */
.L_x_2630:
        /* <DEDUP_REMOVED lines=29> */
.L_x_2629:
        /* <DEDUP_REMOVED lines=34> */
.L_x_2632:
        /* <DEDUP_REMOVED lines=29> */
.L_x_2628:
        /* <DEDUP_REMOVED lines=35> */
.L_x_2634:
        /* <DEDUP_REMOVED lines=29> */
.L_x_2633:
        /* <DEDUP_REMOVED lines=34> */
.L_x_2635:
        /* <DEDUP_REMOVED lines=28> */
.L_x_2631:
        /* <DEDUP_REMOVED lines=45> */
.L_x_2638:
        /* <DEDUP_REMOVED lines=29> */
.L_x_2637:
        /* <DEDUP_REMOVED lines=34> */
.L_x_2640:
        /* <DEDUP_REMOVED lines=29> */
.L_x_2636:
        /* <DEDUP_REMOVED lines=35> */
.L_x_2642:
        /* <DEDUP_REMOVED lines=29> */
.L_x_2641:
        /* <DEDUP_REMOVED lines=34> */
.L_x_2643:
        /* <DEDUP_REMOVED lines=28> */
.L_x_2639:
[----:B0-----:R-:W0:Y:S08]  /*9d10*/  @P1 LDC.64 R2, c[0x0][0x478] ;  /* 0x00011e00ff021b82 */ /* 0x001e300000000a00 */
[----:B------:R-:W1:Y:S01]  /*9d20*/  LDC.64 R4, c[0x0][0x380] ;  /* 0x0000e000ff047b82 */ /* 0x000e620000000a00 */
[----:B0-----:R-:W-:-:S05]  /*9d30*/  @P1 IMAD.WIDE.U32 R2, R11, 0x20, R2 ;  /* 0x000000200b021825 */ /* 0x001fca00078e0002 */
[----:B------:R-:W-:Y:S01]  /*9d40*/  @P1 STG.E.128 desc[UR10][R2.64], R180 ;  /* 0x000000b402001986 */ /* 0x000fe2000c101d0a */
[----:B-1----:R-:W-:-:S03]  /*9d50*/  LEA R6, R4, R6, 0x2 ;  /* 0x0000000604067211 */ /* 0x002fc600078e10ff */
[----:B------:R0:W-:Y:S01]  /*9d60*/  @P1 STG.E.128 desc[UR10][R2.64+0x10], R184 ;  /* 0x000010b802001986 */ /* 0x0001e2000c101d0a */
[----:B------:R-:W-:Y:S01]  /*9d70*/  ISETP.GE.AND P0, PT, R6, R5, PT ;  /* 0x000000050600720c */ /* 0x000fe20003f06270 */
[----:B0-----:R-:W-:-:S05]  /*9d80*/  IMAD.WIDE.U32 R2, R11, 0x10, R204 ;  /* 0x000000100b027825 */ /* 0x001fca00078e00cc */
[----:B------:R0:W-:Y:S02]  /*9d90*/  STG.E.128 desc[UR10][R2.64], R12 ;  /* 0x0000000c02007986 */ /* 0x0001e4000c101d0a */
[----:B0-----:R-:W0:Y:S02]  /*9da0*/  @P2 LDC.64 R2, c[0x0][0x470] ;  /* 0x00011c00ff022b82 */ /* 0x001e240000000a00 */
[----:B0-----:R-:W-:-:S05]  /*9db0*/  @P2 IMAD.WIDE.U32 R2, R11, 0x10, R2 ;  /* 0x000000100b022825 */ /* 0x001fca00078e0002 */
[----:B------:R1:W-:Y:S01]  /*9dc0*/  @P2 STG.E.128 desc[UR10][R2.64], R176 ;  /* 0x000000b002002986 */ /* 0x0003e2000c101d0a */
[----:B------:R-:W-:Y:S05]  /*9dd0*/  @!P0 BRA `(.L_x_2644) ;  /* 0xffffff7000e08947 */ /* 0x000fea000383ffff */
[----:B------:R-:W-:Y:S05]  /*9de0*/  BSYNC B1 ;  /* 0x0000000000017941 */ /* 0x000fea0003800000 */
.L_x_2602:
        /* <DEDUP_REMOVED lines=130> */
[----:B------:R0:W5:Y:S01]  /*a610*/  LDL.LU R136, [R1] ;  /* 0x0000000001887983 */ /* 0x0001620000300800 */
[----:B------:R-:W-:Y:S02]  /*a620*/  MOV R140, R252 ;  /* 0x000000fc008c7202 */ /* 0x000fe40000000f00 */
[----:B------:R-:W-:Y:S01]  /*a630*/  MOV R144, R219 ;  /* 0x000000db00907202 */ /* 0x000fe20000000f00 */
[----:B------:R0:W5:Y:S04]  /*a640*/  LDL.LU R133, [R1+0x8] ;  /* 0x0000080001857983 */ /* 0x0001680000300800 */
        /* <DEDUP_REMOVED lines=24> */
.L_x_2601:
[----:B------:R-:W-:Y:S05]  /*a7d0*/  BSYNC B0 ;  /* 0x0000000000007941 */ /* 0x000fea0003800000 */
.L_x_2600:
[----:B------:R-:W0:Y:S01]  /*a7e0*/  S2R R0, SR_TID.X ;  /* 0x0000000000007919 */ /* 0x000e220000002100 */
[----:B-1----:R-:W-:Y:S01]  /*a7f0*/  MOV R3, 0x400 ;  /* 0x0000040000037802 */ /* 0x002fe20000000f00 */
        /* <DEDUP_REMOVED lines=81> */
[----:B---3--:R-:W-:-:S03]  /*ad10*/  FADD.FTZ R8, R8, R29 ;  /* 0x0000001d08087221 */ /* 0x008fc60000010000 */
[----:B------:R-:W3:Y:S01]  /*ad20*/  LDS R138, [R3+0x4600] ;  /* 0x00460000038a7984 */ /* 0x000ee20000000800 */
[----:B----4-:R-:W-:-:S03]  /*ad30*/  FADD.FTZ R9, R9, R28 ;  /* 0x0000001c09097221 */ /* 0x010fc60000010000 */
[----:B------:R-:W4:Y:S01]  /*ad40*/  LDS R157, [R3+0x4800] ;  /* 0x00480000039d7984 */ /* 0x000f220000000800 */
        /* <DEDUP_REMOVED lines=13> */
[----:B---3--:R-:W-:Y:S01]  /*ae20*/  FADD.FTZ R9, R9, R138 ;  /* 0x0000008a09097221 */ /* 0x008fe20000010000 */
[----:B------:R-:W-:Y:S01]  /*ae30*/  STS.128 [R2], R128 ;  /* 0x0000008002007388 */ /* 0x000fe20000000c00 */
[----:B----4-:R-:W-:-:S03]  /*ae40*/  FADD.FTZ R10, R10, R157 ;  /* 0x0000009d0a0a7221 */ /* 0x010fc60000010000 */
[----:B------:R-:W-:Y:S01]  /*ae50*/  STS.128 [R2+0x10], R124 ;  /* 0x0000107c02007388 */ /* 0x000fe20000000c00 */
[----:B--2---:R-:W-:-:S03]  /*ae60*/  FADD.FTZ R11, R11, R156 ;  /* 0x0000009c0b0b7221 */ /* 0x004fc60000010000 */
        /* <DEDUP_REMOVED lines=330> */
.L_x_2603:
[----:B------:R-:W-:Y:S01]  /*c310*/  HFMA2 R244, -RZ, RZ, 0, 5.9604644775390625e-08 ;  /* 0x00000001fff47431 */ /* 0x000fe200000001ff */
[----:B------:R-:W-:Y:S01]  /*c320*/  BSSY B2, `(.L_x_2645) ;  /* 0x0000006000027945 */ /* 0x000fe20003800000 */
[----:B------:R-:W-:Y:S02]  /*c330*/  MOV R243, 0x1f ;  /* 0x0000001f00f37802 */ /* 0x000fe40000000f00 */
[----:B------:R-:W-:-:S07]  /*c340*/  MOV R203, 0xffffffff ;  /* 0xffffffff00cb7802 */ /* 0x000fce0000000f00 */
[----:B-----5:R-:W-:Y:S05]  /*c350*/  WARPSYNC.COLLECTIVE R203, `(.L_x_2646) ;  /* 0x00000000cb087348 */ /* 0x020fea0003c00000 */
[----:B------:R0:W1:Y:S02]  /*c360*/  SHFL.BFLY P3, R203, R245, R244, R243 ;  /* 0x0c0000f4f5cb7389 */ /* 0x00006400000600f3 */
[----:B01---5:R-:W-:Y:S05]  /*c370*/  ENDCOLLECTIVE ;  /* 0x000000000000791b */ /* 0x023fea0003800000 */
.L_x_2646:
[----:B------:R-:W-:Y:S05]  /*c380*/  BSYNC B2 ;  /* 0x0000000000027941 */ /* 0x000fea0003800000 */
.L_x_2645:
[----:B------:R-:W-:Y:S01]  /*c390*/  FADD.FTZ R250, R245, R203 ;  /* 0x000000cbf5fa7221 */ /* 0x000fe20000010000 */
[----:B------:R-:W-:Y:S01]  /*c3a0*/  MOV R203, 0xffffffff ;  /* 0xffffffff00cb7802 */ /* 0x000fe20000000f00 */
[----:B------:R-:W-:Y:S01]  /*c3b0*/  HFMA2 R244, -RZ, RZ, 0, 5.9604644775390625e-08 ;  /* 0x00000001fff47431 */ /* 0x000fe200000001ff */
[----:B------:R-:W-:Y:S02]  /*c3c0*/  MOV R245, R251 ;  /* 0x000000fb00f57202 */ /* 0x000fe40000000f00 */
[----:B------:R-:W-:-:S07]  /*c3d0*/  MOV R243, 0x1f ;  /* 0x0000001f00f37802 */ /* 0x000fce0000000f00 */
[----:B------:R-:W-:Y:S05]  /*c3e0*/  WARPSYNC.COLLECTIVE R203, `(.L_x_2647) ;  /* 0x00000000cb087348 */ /* 0x000fea0003c00000 */
[----:B------:R0:W1:Y:S02]  /*c3f0*/  SHFL.BFLY P3, R203, R245, R244, R243 ;  /* 0x0c0000f4f5cb7389 */ /* 0x00006400000600f3 */
[----:B01----:R-:W-:Y:S05]  /*c400*/  ENDCOLLECTIVE ;  /* 0x000000000000791b */ /* 0x003fea0003800000 */
.L_x_2647:
[----:B------:R-:W-:Y:S01]  /*c410*/  MOV R245, R250 ;  /* 0x000000fa00f57202 */ /* 0x000fe20000000f00 */
[----:B------:R-:W-:Y:S02]  /*c420*/  HFMA2 R244, -RZ, RZ, 0, 1.1920928955078125e-07 ;  /* 0x00000002fff47431 */ /* 0x000fe400000001ff */
[----:B------:R-:W-:Y:S01]  /*c430*/  FADD.FTZ R251, R251, R203 ;  /* 0x000000cbfbfb7221 */ /* 0x000fe20000010000 */
[----:B------:R-:W-:-:S07]  /*c440*/  MOV R203, 0xffffffff ;  /* 0xffffffff00cb7802 */ /* 0x000fce0000000f00 */
[----:B------:R-:W-:Y:S05]  /*c450*/  WARPSYNC.COLLECTIVE R203, `(.L_x_2648) ;  /* 0x00000000cb087348 */ /* 0x000fea0003c00000 */
[----:B------:R0:W1:Y:S02]  /*c460*/  SHFL.BFLY P3, R203, R245, R244, R243 ;  /* 0x0c0000f4f5cb7389 */ /* 0x00006400000600f3 */
[----:B01----:R-:W-:Y:S05]  /*c470*/  ENDCOLLECTIVE ;  /* 0x000000000000791b */ /* 0x003fea0003800000 */
.L_x_2648:
[----:B------:R-:W-:Y:S01]  /*c480*/  MOV R245, R251 ;  /* 0x000000fb00f57202 */ /* 0x000fe20000000f00 */
[----:B------:R-:W-:Y:S01]  /*c490*/  FADD.FTZ R250, R250, R203 ;  /* 0x000000cbfafa7221 */ /* 0x000fe20000010000 */
[----:B------:R-:W-:-:S07]  /*c4a0*/  MOV R203, 0xffffffff ;  /* 0xffffffff00cb7802 */ /* 0x000fce0000000f00 */
[----:B------:R-:W-:Y:S05]  /*c4b0*/  WARPSYNC.COLLECTIVE R203, `(.L_x_2649) ;  /* 0x00000000cb087348 */ /* 0x000fea0003c00000 */
[----:B------:R0:W1:Y:S02]  /*c4c0*/  SHFL.BFLY P3, R203, R245, R244, R243 ;  /* 0x0c0000f4f5cb7389 */ /* 0x00006400000600f3 */
[----:B01----:R-:W-:Y:S05]  /*c4d0*/  ENDCOLLECTIVE ;  /* 0x000000000000791b */ /* 0x003fea0003800000 */
.L_x_2649:
[----:B------:R-:W-:Y:S01]  /*c4e0*/  MOV R245, R250 ;  /* 0x000000fa00f57202 */ /* 0x000fe20000000f00 */
[----:B------:R-:W-:Y:S02]  /*c4f0*/  HFMA2 R244, -RZ, RZ, 0, 2.384185791015625e-07 ;  /* 0x00000004fff47431 */ /* 0x000fe400000001ff */
[----:B------:R-:W-:Y:S01]  /*c500*/  FADD.FTZ R251, R251, R203 ;  /* 0x000000cbfbfb7221 */ /* 0x000fe20000010000 */
[----:B------:R-:W-:-:S07]  /*c510*/  MOV R203, 0xffffffff ;  /* 0xffffffff00cb7802 */ /* 0x000fce0000000f00 */
[----:B------:R-:W-:Y:S05]  /*c520*/  WARPSYNC.COLLECTIVE R203, `(.L_x_2650) ;  /* 0x00000000cb087348 */ /* 0x000fea0003c00000 */
[----:B------:R0:W1:Y:S02]  /*c530*/  SHFL.BFLY P3, R203, R245, R244, R243 ;  /* 0x0c0000f4f5cb7389 */ /* 0x00006400000600f3 */
[----:B01----:R-:W-:Y:S05]  /*c540*/  ENDCOLLECTIVE ;  /* 0x000000000000791b */ /* 0x003fea0003800000 */
.L_x_2650:
[----:B------:R-:W-:Y:S01]  /*c550*/  MOV R245, R251 ;  /* 0x000000fb00f57202 */ /* 0x000fe20000000f00 */
[----:B------:R-:W-:Y:S01]  /*c560*/  FADD.FTZ R250, R250, R203 ;  /* 0x000000cbfafa7221 */ /* 0x000fe20000010000 */
[----:B------:R-:W-:-:S07]  /*c570*/  MOV R203, 0xffffffff ;  /* 0xffffffff00cb7802 */ /* 0x000fce0000000f00 */
[----:B------:R-:W-:Y:S05]  /*c580*/  WARPSYNC.COLLECTIVE R203, `(.L_x_2651) ;  /* 0x00000000cb087348 */ /* 0x000fea0003c00000 */
[----:B------:R0:W1:Y:S02]  /*c590*/  SHFL.BFLY P3, R203, R245, R244, R243 ;  /* 0x0c0000f4f5cb7389 */ /* 0x00006400000600f3 */
[----:B01----:R-:W-:Y:S05]  /*c5a0*/  ENDCOLLECTIVE ;  /* 0x000000000000791b */ /* 0x003fea0003800000 */
.L_x_2651:
[----:B------:R-:W-:Y:S01]  /*c5b0*/  MOV R245, R250 ;  /* 0x000000fa00f57202 */ /* 0x000fe20000000f00 */
[----:B------:R-:W-:Y:S02]  /*c5c0*/  HFMA2 R244, -RZ, RZ, 0, 4.76837158203125e-07 ;  /* 0x00000008fff47431 */ /* 0x000fe400000001ff */
[----:B------:R-:W-:Y:S01]  /*c5d0*/  FADD.FTZ R251, R251, R203 ;  /* 0x000000cbfbfb7221 */ /* 0x000fe20000010000 */
[----:B------:R-:W-:-:S07]  /*c5e0*/  MOV R203, 0xffffffff ;  /* 0xffffffff00cb7802 */ /* 0x000fce0000000f00 */
[----:B------:R-:W-:Y:S05]  /*c5f0*/  WARPSYNC.COLLECTIVE R203, `(.L_x_2652) ;  /* 0x00000000cb087348 */ /* 0x000fea0003c00000 */
[----:B------:R0:W1:Y:S02]  /*c600*/  SHFL.BFLY P3, R203, R245, R244, R243 ;  /* 0x0c0000f4f5cb7389 */ /* 0x00006400000600f3 */
[----:B01----:R-:W-:Y:S05]  /*c610*/  ENDCOLLECTIVE ;  /* 0x000000000000791b */ /* 0x003fea0003800000 */
.L_x_2652:
[----:B------:R-:W-:Y:S01]  /*c620*/  MOV R245, R251 ;  /* 0x000000fb00f57202 */ /* 0x000fe20000000f00 */
[----:B------:R-:W-:Y:S01]  /*c630*/  FADD.FTZ R250, R250, R203 ;  /* 0x000000cbfafa7221 */ /* 0x000fe20000010000 */
[----:B------:R-:W-:-:S07]  /*c640*/  MOV R203, 0xffffffff ;  /* 0xffffffff00cb7802 */ /* 0x000fce0000000f00 */
[----:B------:R-:W-:Y:S05]  /*c650*/  WARPSYNC.COLLECTIVE R203, `(.L_x_2653) ;  /* 0x00000000cb087348 */ /* 0x000fea0003c00000 */
[----:B------:R0:W1:Y:S02]  /*c660*/  SHFL.BFLY P3, R203, R245, R244, R243 ;  /* 0x0c0000f4f5cb7389 */ /* 0x00006400000600f3 */
[----:B01----:R-:W-:Y:S05]  /*c670*/  ENDCOLLECTIVE ;  /* 0x000000000000791b */ /* 0x003fea0003800000 */
.L_x_2653:
[----:B------:R-:W-:Y:S02]  /*c680*/  FADD.FTZ R251, R251, R203 ;  /* 0x000000cbfbfb7221 */ /* 0x000fe40000010000 */
[----:B------:R-:W2:Y:S01]  /*c690*/  LDL.LU R203, [R1] ;  /* 0x0000000001cb7983 */ /* 0x000ea20000300800 */
[----:B------:R-:W-:Y:S01]  /*c6a0*/  MOV R245, R250 ;  /* 0x000000fa00f57202 */ /* 0x000fe20000000f00 */
[----:B------:R-:W-:Y:S02]  /*c6b0*/  HFMA2 R244, -RZ, RZ, 0, 9.5367431640625e-07 ;  /* 0x00000010fff47431 */ /* 0x000fe400000001ff */
[----:B------:R0:W-:Y:S02]  /*c6c0*/  STL [R1], R252 ;  /* 0x000000fc01007387 */ /* 0x0001e40000100800 */
[----:B0-----:R-:W-:Y:S02]  /*c6d0*/  MOV R252, R219 ;  /* 0x000000db00fc7202 */ /* 0x001fe40000000f00 */
[----:B------:R-:W-:Y:S01]  /*c6e0*/  MOV R219, R220 ;  /* 0x000000dc00db7202 */ /* 0x000fe20000000f00 */
[----:B--2---:R0:W-:Y:S04]  /*c6f0*/  STL [R1+0x4], R203 ;  /* 0x000004cb01007387 */ /* 0x0041e80000100800 */
[----:B------:R1:W-:Y:S04]  /*c700*/  STL [R1+0x8], R226 ;  /* 0x000008e201007387 */ /* 0x0003e80000100800 */
[----:B------:R2:W-:Y:S01]  /*c710*/  STL [R1+0xc], R225 ;  /* 0x00000ce101007387 */ /* 0x0005e20000100800 */
[----:B0-----:R-:W-:-:S03]  /*c720*/  MOV R203, 0xffffffff ;  /* 0xffffffff00cb7802 */ /* 0x001fc60000000f00 */
[----:B------:R2:W-:Y:S01]  /*c730*/  STL [R1+0x10], R201 ;  /* 0x000010c901007387 */ /* 0x0005e20000100800 */
[----:B-1----:R-:W-:-:S07]  /*c740*/  MOV R226, R228 ;  /* 0x000000e400e27202 */ /* 0x002fce0000000f00 */
[----:B--2---:R-:W-:Y:S05]  /*c750*/  WARPSYNC.COLLECTIVE R203, `(.L_x_2654) ;  /* 0x00000000cb087348 */ /* 0x004fea0003c00000 */
[----:B------:R0:W1:Y:S02]  /*c760*/  SHFL.BFLY P3, R203, R245, R244, R243 ;  /* 0x0c0000f4f5cb7389 */ /* 0x00006400000600f3 */
[----:B012---:R-:W-:Y:S05]  /*c770*/  ENDCOLLECTIVE ;  /* 0x000000000000791b */ /* 0x007fea0003800000 */
.L_x_2654:
[----:B------:R-:W-:Y:S01]  /*c780*/  MOV R225, R221 ;  /* 0x000000dd00e17202 */ /* 0x000fe20000000f00 */
[----:B------:R0:W-:Y:S01]  /*c790*/  STL [R1+0x14], R246 ;  /* 0x000014f601007387 */ /* 0x0001e20000100800 */
[----:B------:R-:W-:Y:S02]  /*c7a0*/  MOV R221, R224 ;  /* 0x000000e000dd7202 */ /* 0x000fe40000000f00 */
[----:B------:R-:W-:Y:S02]  /*c7b0*/  MOV R245, R251 ;  /* 0x000000fb00f57202 */ /* 0x000fe40000000f00 */
[----:B------:R-:W-:Y:S02]  /*c7c0*/  MOV R201, R203 ;  /* 0x000000cb00c97202 */ /* 0x000fe40000000f00 */
[----:B------:R-:W-:-:S07]  /*c7d0*/  MOV R203, 0xffffffff ;  /* 0xffffffff00cb7802 */ /* 0x000fce0000000f00 */
[----:B0-----:R-:W-:Y:S05]  /*c7e0*/  WARPSYNC.COLLECTIVE R203, `(.L_x_2655) ;  /* 0x00000000cb087348 */ /* 0x001fea0003c00000 */
[----:B------:R1:W2:Y:S02]  /*c7f0*/  SHFL.BFLY P3, R203, R245, R244, R243 ;  /* 0x0c0000f4f5cb7389 */ /* 0x0002a400000600f3 */
[----:B012---:R-:W-:Y:S05]  /*c800*/  ENDCOLLECTIVE ;  /* 0x000000000000791b */ /* 0x007fea0003800000 */
.L_x_2655:
[----:B------:R-:W-:Y:S02]  /*c810*/  MOV R244, R239 ;  /* 0x000000ef00f47202 */ /* 0x000fe40000000f00 */
[----:B------:R-:W-:Y:S02]  /*c820*/  MOV R239, R240 ;  /* 0x000000f000ef7202 */ /* 0x000fe40000000f00 */
[----:B------:R-:W-:Y:S02]  /*c830*/  MOV R245, R202 ;  /* 0x000000ca00f57202 */ /* 0x000fe40000000f00 */
[----:B------:R-:W-:Y:S01]  /*c840*/  MOV R243, R249 ;  /* 0x000000f900f37202 */ /* 0x000fe20000000f00 */
[----:B------:R-:W-:Y:S06]  /*c850*/  BRA `(.L_x_2656) ;  /* 0xffffff80005c7947 */ /* 0x000fec000383ffff */
.L_x_2657:
        /* <DEDUP_REMOVED lines=10> */
.L_x_7115:


//--------------------- .text._ZN10layer_norm31ln_parallel_residual_bwd_kernelINS_13Kernel_traitsIf13__nv_bfloat16fS2_fjLj1280ELj1ELj4ELj1ELj16ENS_18Kernel_traits_baseILj1280EfS2_fS2_fjLj128EEEEELb0ELb1ELb0EEEvNS_9BwdParamsE --------------------------
	.section	.text._ZN10layer_norm31ln_parallel_residual_bwd_kernelINS_13Kernel_traitsIf13__nv_bfloat16fS2_fjLj1280ELj1ELj4ELj1ELj16ENS_18Kernel_traits_baseILj1280EfS2_fS2_fjLj128EEEEELb0ELb1ELb0EEEvNS_9BwdParamsE,"ax",@progbits
	.align	128
        .global         _ZN10layer_norm31ln_parallel_residual_bwd_kernelINS_13Kernel_traitsIf13__nv_bfloat16fS2_fjLj1280ELj1ELj4ELj1ELj16ENS_18Kernel_traits_baseILj1280EfS2_fS2_fjLj128EEEEELb0ELb1ELb0EEEvNS_9BwdParamsE
        .type           _ZN10layer_norm31ln_parallel_residual_bwd_kernelINS_13Kernel_traitsIf13__nv_bfloat16fS2_fjLj1280ELj1ELj4ELj1ELj16ENS_18Kernel_traits_baseILj1280EfS2_fS2_fjLj128EEEEELb0ELb1ELb0EEEvNS_9BwdParamsE,@function
        .size           _ZN10layer_norm31ln_parallel_residual_bwd_kernelINS_13Kernel_traitsIf13__nv_bfloat16fS2_fjLj1280ELj1ELj4ELj1ELj16ENS_18Kernel_traits_baseILj1280EfS2_fS2_fjLj128EEEEELb0ELb1ELb0EEEvNS_9BwdParamsE,(.L_x_7116 - _ZN10layer_norm31ln_parallel_residual_bwd_kernelINS_13Kernel_traitsIf13__nv_bfloat16fS2_fjLj1280ELj1ELj4ELj1ELj16ENS_18Kernel_traits_baseILj1280EfS2_fS2_fjLj128EEEEELb0ELb1ELb0EEEvNS_9BwdParamsE)
        .other          _ZN10layer_norm31ln_parallel_residual_bwd_kernelINS_13Kernel_traitsIf13__nv_bfloat16fS2_fjLj1280ELj1ELj4ELj1ELj16ENS_18Kernel_traits_baseILj1280EfS2_fS2_fjLj128EEEEELb0ELb1ELb0EEEvNS_9BwdParamsE,@"STO_CUDA_ENTRY STV_DEFAULT"
_ZN10layer_norm31ln_parallel_residual_bwd_kernelINS_13Kernel_traitsIf13__nv_bfloat16fS2_fjLj1280ELj1ELj4ELj1ELj16ENS_18Kernel_traits_baseILj1280EfS2_fS2_fjLj128EEEEELb0ELb1ELb0EEEvNS_9BwdParamsE:
.text._ZN10layer_norm31ln_parallel_residual_bwd_kernelINS_13Kernel_traitsIf13__nv_bfloat16fS2_fjLj1280ELj1ELj4ELj1ELj16ENS_18Kernel_traits_baseILj1280EfS2_fS2_fjLj128EEEEELb0ELb1ELb0EEEvNS_9BwdParamsE:
        /* <DEDUP_REMOVED lines=11> */
[----:B------:R-:W0:Y:S03]  /*00b0*/  LDCU.U8 UR15, c[0x0][0x410] ;  /* 0x00008200ff0f77ac */ /* 0x000e260008000000 */
[----:B------:R0:W2:Y:S01]  /*00c0*/  LDL.64 R28, [R1+0x30] ;  /* 0x00003000011c7983 */ /* 0x0000a20000100a00 */
[----:B------:R-:W0:Y:S03]  /*00d0*/  LDCU UR14, c[0x0][0x400] ;  /* 0x00008000ff0e77ac */ /* 0x000e260008000800 */
[----:B------:R0:W2:Y:S01]  /*00e0*/  LDL.64 R30, [R1+0x38] ;  /* 0x00003800011e7983 */ /* 0x0000a20000100a00 */
[----:B------:R-:W0:Y:S03]  /*00f0*/  LDCU.64 UR6, c[0x0][0x470] ;  /* 0x00008e00ff0677ac */ /* 0x000e260008000a00 */
[----:B------:R0:W2:Y:S01]  /*0100*/  LDL.64 R24, [R1+0x20] ;  /* 0x0000200001187983 */ /* 0x0000a20000100a00 */
[----:B------:R-:W0:Y:S03]  /*0110*/  LDCU.64 UR12, c[0x0][0x438] ;  /* 0x00008700ff0c77ac */ /* 0x000e260008000a00 */
[----:B------:R0:W2:Y:S01]  /*0120*/  LDL.64 R26, [R1+0x28] ;  /* 0x00002800011a7983 */ /* 0x0000a20000100a00 */
[----:B------:R-:W0:Y:S03]  /*0130*/  LDCU.64 UR8, c[0x0][0x478] ;  /* 0x00008f00ff0877ac */ /* 0x000e260008000a00 */
[----:B------:R0:W2:Y:S04]  /*0140*/  LDL.64 R20, [R1+0x10] ;  /* 0x0000100001147983 */ /* 0x0000a80000100a00 */
[----:B------:R0:W2:Y:S04]  /*0150*/  LDL.64 R22, [R1+0x18] ;  /* 0x0000180001167983 */ /* 0x0000a80000100a00 */
[----:B------:R2:W2:Y:S04]  /*0160*/  LDL.64 R16, [R1] ;  /* 0x0000000001107983 */ /* 0x0004a80000100a00 */
[----:B------:R2:W2:Y:S01]  /*0170*/  LDL.64 R18, [R1+0x8] ;  /* 0x0000080001127983 */ /* 0x0004a20000100a00 */
[----:B-1----:R-:W-:-:S02]  /*0180*/  MOV R233, UR4 ;  /* 0x0000000400e97c02 */ /* 0x002fc40008000f00 */
[C---:B0-----:R-:W-:Y:S02]  /*0190*/  LOP3.LUT R3, R215.reuse, 0x1f, RZ, 0xc, !PT ;  /* 0x0000001fd7037812 */ /* 0x041fe400078e0cff */
[----:B------:R-:W-:Y:S02]  /*01a0*/  SHF.R.S32.HI R0, RZ, 0x1f, R233 ;  /* 0x0000001fff007819 */ /* 0x000fe400000114e9 */
[----:B------:R-:W-:Y:S02]  /*01b0*/  LOP3.LUT R235, R215, 0x1f, RZ, 0xc0, !PT ;  /* 0x0000001fd7eb7812 */ /* 0x000fe400078ec0ff */
[----:B------:R-:W-:Y:S02]  /*01c0*/  LEA.HI R0, R0, R233, RZ, 0x3 ;  /* 0x000000e900007211 */ /* 0x000fe400078f18ff */
[----:B------:R-:W-:Y:S02]  /*01d0*/  MOV R15, R235 ;  /* 0x000000eb000f7202 */ /* 0x000fe40000000f00 */
[----:B------:R-:W-:-:S04]  /*01e0*/  LEA.HI.SX32 R232, R0, R3, 0x1d ;  /* 0x0000000300e87211 */ /* 0x000fc800078feaff */
[C---:B------:R-:W-:Y:S02]  /*01f0*/  ISETP.GE.U32.AND P3, PT, R232.reuse, 0x20, PT ;  /* 0x00000020e800780c */ /* 0x040fe40003f66070 */
[C---:B------:R-:W-:Y:S02]  /*0200*/  ISETP.GE.U32.AND P0, PT, R232.reuse, 0x40, PT ;  /* 0x00000040e800780c */ /* 0x040fe40003f06070 */
[C---:B------:R-:W-:Y:S02]  /*0210*/  ISETP.GE.U32.AND P1, PT, R232.reuse, 0x60, PT ;  /* 0x00000060e800780c */ /* 0x040fe40003f26070 */
[C---:B------:R-:W-:Y:S02]  /*0220*/  ISETP.GE.U32.AND P2, PT, R232.reuse, 0x80, PT ;  /* 0x00000080e800780c */ /* 0x040fe40003f46070 */
[----:B------:R-:W-:-:S05]  /*0230*/  ISETP.GE.U32.AND P4, PT, R232, 0xa0, PT ;  /* 0x000000a0e800780c */ /* 0x000fca0003f86070 */
[----:B------:R-:W0:Y:S08]  /*0240*/  @P3 LDC.64 R2, c[0x0][0x3d0] ;  /* 0x0000f400ff023b82 */ /* 0x000e300000000a00 */
[----:B------:R-:W1:Y:S08]  /*0250*/  @P0 LDC.64 R4, c[0x0][0x3d0] ;  /* 0x0000f400ff040b82 */ /* 0x000e700000000a00 */
[----:B------:R-:W4:Y:S01]  /*0260*/  @P1 LDC.64 R8, c[0x0][0x3d0] ;  /* 0x0000f400ff081b82 */ /* 0x000f220000000a00 */
[C---:B0-----:R-:W-:Y:S01]  /*0270*/  @P3 IMAD.WIDE.U32 R2, R15.reuse, 0x20, R2 ;  /* 0x000000200f023825 */ /* 0x041fe200078e0002 */
[----:B------:R-:W-:-:S06]  /*0280*/  @P3 LOP3.LUT R15, R15, 0x20, RZ, 0xfc, !PT ;  /* 0x000000200f0f3812 */ /* 0x000fcc00078efcff */
[----:B------:R-:W0:Y:S01]  /*0290*/  @P2 LDC.64 R10, c[0x0][0x3d0] ;  /* 0x0000f400ff0a2b82 */ /* 0x000e220000000a00 */
[C---:B-1----:R-:W-:Y:S01]  /*02a0*/  @P0 IMAD.WIDE.U32 R6, R15.reuse, 0x20, R4 ;  /* 0x000000200f060825 */ /* 0x042fe200078e0004 */
[----:B------:R-:W-:-:S06]  /*02b0*/  @P0 IADD3 R15, PT, PT, R15, 0x20, RZ ;  /* 0x000000200f0f0810 */ /* 0x000fcc0007ffe0ff */
[----:B------:R-:W1:Y:S01]  /*02c0*/  @P4 LDC.64 R12, c[0x0][0x3d0] ;  /* 0x0000f400ff0c4b82 */ /* 0x000e620000000a00 */
[C---:B----4-:R-:W-:Y:S01]  /*02d0*/  @P1 IMAD.WIDE.U32 R8, R15.reuse, 0x20, R8 ;  /* 0x000000200f081825 */ /* 0x050fe200078e0008 */
[----:B------:R-:W-:-:S05]  /*02e0*/  @P1 IADD3 R15, PT, PT, R15, 0x20, RZ ;  /* 0x000000200f0f1810 */ /* 0x000fca0007ffe0ff */
[C---:B0-----:R-:W-:Y:S01]  /*02f0*/  @P2 IMAD.WIDE.U32 R10, R15.reuse, 0x20, R10 ;  /* 0x000000200f0a2825 */ /* 0x041fe200078e000a */
[----:B------:R-:W-:-:S04]  /*0300*/  @P2 IADD3 R15, PT, PT, R15, 0x20, RZ ;  /* 0x000000200f0f2810 */ /* 0x000fc80007ffe0ff */
[----:B------:R0:W5:Y:S01]  /*0310*/  @P2 LDG.E.128 R248, desc[UR10][R10.64] ;  /* 0x0000000a0af82981 */ /* 0x000162000c1e1d00 */
[----:B-1----:R-:W-:-:S03]  /*0320*/  @P4 IMAD.WIDE.U32 R4, R15, 0x20, R12 ;  /* 0x000000200f044825 */ /* 0x002fc600078e000c */
[----:B------:R0:W5:Y:S04]  /*0330*/  @P2 LDG.E.128 R244, desc[UR10][R10.64+0x10] ;  /* 0x0000100a0af42981 */ /* 0x000168000c1e1d00 */
[----:B------:R0:W5:Y:S04]  /*0340*/  @P4 LDG.E.128 R240, desc[UR10][R4.64] ;  /* 0x0000000a04f04981 */ /* 0x000168000c1e1d00 */
[----:B------:R0:W5:Y:S04]  /*0350*/  @P4 LDG.E.128 R236, desc[UR10][R4.64+0x10] ;  /* 0x0000100a04ec4981 */ /* 0x000168000c1e1d00 */
[----:B---3--:R-:W3:Y:S04]  /*0360*/  @P3 LDG.E.128 R36, desc[UR10][R2.64] ;  /* 0x0000000a02243981 */ /* 0x008ee8000c1e1d00 */
[----:B--2---:R-:W2:Y:S04]  /*0370*/  @P3 LDG.E.128 R32, desc[UR10][R2.64+0x10] ;  /* 0x0000100a02203981 */ /* 0x004ea8000c1e1d00 */
[----:B------:R-:W4:Y:S04]  /*0380*/  @P0 LDG.E.128 R28, desc[UR10][R6.64] ;  /* 0x0000000a061c0981 */ /* 0x000f28000c1e1d00 */
[----:B------:R-:W4:Y:S04]  /*0390*/  @P0 LDG.E.128 R24, desc[UR10][R6.64+0x10] ;  /* 0x0000100a06180981 */ /* 0x000f28000c1e1d00 */
        /* <DEDUP_REMOVED lines=53> */
[----:B------:R0:W-:Y:S04]  /*06f0*/  @P0 STL.64 [R1+0x20], R24 ;  /* 0x0000201801000387 */ /* 0x0001e80000100a00 */
[----:B------:R0:W-:Y:S04]  /*0700*/  @P0 STL.64 [R1+0x28], R26 ;  /* 0x0000281a01000387 */ /* 0x0001e80000100a00 */
[----:B------:R0:W-:Y:S04]  /*0710*/  @P1 STL.64 [R1+0x10], R20 ;  /* 0x0000101401001387 */ /* 0x0001e80000100a00 */
        /* <DEDUP_REMOVED lines=48> */
.L_x_2721:
        /* <DEDUP_REMOVED lines=9> */
[C---:B------:R-:W-:Y:S02]  /*0ab0*/  ISETP.GE.U32.AND P6, PT, R232.reuse, 0x40, PT ;  /* 0x00000040e800780c */ /* 0x040fe40003fc6070 */
[----:B------:R-:W-:Y:S02]  /*0ac0*/  CS2R R212, SRZ ;  /* 0x0000000000d47805 */ /* 0x000fe4000001ff00 */
[C---:B------:R-:W-:Y:S02]  /*0ad0*/  ISETP.GE.U32.AND P5, PT, R232.reuse, 0x60, PT ;  /* 0x00000060e800780c */ /* 0x040fe40003fa6070 */
[C---:B------:R-:W-:Y:S02]  /*0ae0*/  ISETP.GE.U32.AND P4, PT, R232.reuse, 0x80, PT ;  /* 0x00000080e800780c */ /* 0x040fe40003f86070 */
[----:B------:R-:W-:Y:S02]  /*0af0*/  ISETP.GE.U32.AND P1, PT, R232, 0xa0, PT ;  /* 0x000000a0e800780c */ /* 0x000fe40003f26070 */
        /* <DEDUP_REMOVED lines=13> */
[----:B------:R-:W4:Y:S01]  /*0bd0*/  LDL R140, [R1+0x44] ;  /* 0x00004400018c7983 */ /* 0x000f220000100800 */
[----:B0-----:R-:W-:-:S03]  /*0be0*/  IMAD.WIDE.U32 R12, R2, 0x20, R12 ;  /* 0x00000020020c7825 */ /* 0x001fc600078e000c */
[----:B------:R-:W4:Y:S04]  /*0bf0*/  LDL R143, [R1+0x48] ;  /* 0x00004800018f7983 */ /* 0x000f280000100800 */
[----:B------:R-:W2:Y:S01]  /*0c00*/  LDG.E.128 R4, desc[UR10][R12.64] ;  /* 0x0000000a0c047981 */ /* 0x000ea2000c1e1d00 */
[----:B-1----:R-:W-:-:S03]  /*0c10*/  IMAD.WIDE.U32 R8, R2, 0x10, R8 ;  /* 0x0000001002087825 */ /* 0x002fc600078e0008 */
[----:B------:R-:W4:Y:S04]  /*0c20*/  LDL R139, [R1+0x4c] ;  /* 0x00004c00018b7983 */ /* 0x000f280000100800 */
[----:B------:R-:W3:Y:S04]  /*0c30*/  LDG.E.128 R8, desc[UR10][R8.64] ;  /* 0x0000000a08087981 */ /* 0x000ee8000c1e1d00 */
[----:B------:R-:W4:Y:S01]  /*0c40*/  LDG.E.128 R12, desc[UR10][R12.64+0x10] ;  /* 0x0000100a0c0c7981 */ /* 0x000f22000c1e1d00 */
[----:B------:R-:W-:-:S04]  /*0c50*/  ISETP.NE.U32.AND P0, PT, RZ, UR12, PT ;  /* 0x0000000cff007c0c */ /* 0x000fc8000bf05070 */
[----:B------:R-:W-:-:S13]  /*0c60*/  ISETP.NE.AND.EX P0, PT, RZ, UR13, PT, P0 ;  /* 0x0000000dff007c0c */ /* 0x000fda000bf05300 */
[----:B------:R-:W0:Y:S02]  /*0c70*/  @P0 LDC.64 R16, c[0x0][0x438] ;  /* 0x00010e00ff100b82 */ /* 0x000e240000000a00 */
[----:B0-----:R-:W-:-:S05]  /*0c80*/  @P0 IMAD.WIDE.U32 R16, R2, 0x20, R16 ;  /* 0x0000002002100825 */ /* 0x001fca00078e0010 */
[----:B------:R-:W5:Y:S04]  /*0c90*/  @P0 LDG.E.128 R92, desc[UR10][R16.64] ;  /* 0x0000000a105c0981 */ /* 0x000f68000c1e1d00 */
[----:B------:R4:W5:Y:S01]  /*0ca0*/  @P0 LDG.E.128 R96, desc[UR10][R16.64+0x10] ;  /* 0x0000100a10600981 */ /* 0x000962000c1e1d00 */
[----:B------:R-:W-:Y:S01]  /*0cb0*/  IADD3 R214, PT, PT, R2, 0x20, RZ ;  /* 0x0000002002d67810 */ /* 0x000fe20007ffe0ff */
[C---:B--2---:R-:W-:Y:S01]  /*0cc0*/  FADD.FTZ R0, -R195.reuse, R4 ;  /* 0x00000004c3007221 */ /* 0x044fe20000010100 */
[C-C-:B------:R-:W-:Y:S01]  /*0cd0*/  FADD.FTZ R4, -R195.reuse, R6.reuse ;  /* 0x00000006c3047221 */ /* 0x140fe20000010100 */
[C---:B------:R-:W-:Y:S01]  /*0ce0*/  FADD.FTZ R3, -R195.reuse, R5 ;  /* 0x00000005c3037221 */ /* 0x040fe20000010100 */
[----:B------:R-:W-:Y:S01]  /*0cf0*/  FADD.FTZ R5, -R195, R7 ;  /* 0x00000007c3057221 */ /* 0x000fe20000010100 */
[C---:B-----5:R-:W-:Y:S01]  /*0d00*/  FMUL.FTZ R0, R163.reuse, R0 ;  /* 0x00000000a3007220 */ /* 0x060fe20000410000 */
[----:B------:R-:W-:Y:S01]  /*0d10*/  FMUL.FTZ R4, R163, R4 ;  /* 0x00000004a3047220 */ /* 0x000fe20000410000 */
[----:B---3--:R-:W-:-:S02]  /*0d20*/  PRMT R6, R8, 0x7632, R6 ;  /* 0x0000763208067816 */ /* 0x008fc40000000006 */
[----:B------:R-:W-:Y:S02]  /*0d30*/  SHF.L.U32 R8, R8, 0x10, RZ ;  /* 0x0000001008087819 */ /* 0x000fe400000006ff */
[----:B------:R-:W-:Y:S01]  /*0d40*/  PRMT R7, R9, 0x7632, R7 ;  /* 0x0000763209077816 */ /* 0x000fe20000000007 */
[----:B----4-:R-:W-:Y:S01]  /*0d50*/  FADD.FTZ R16, -R195, R13 ;  /* 0x0000000dc3107221 */ /* 0x010fe20000010100 */
[----:B------:R-:W-:Y:S01]  /*0d60*/  SHF.L.U32 R9, R9, 0x10, RZ ;  /* 0x0000001009097819 */ /* 0x000fe200000006ff */
[C---:B------:R-:W-:Y:S01]  /*0d70*/  FADD.FTZ R12, -R195.reuse, R12 ;  /* 0x0000000cc30c7221 */ /* 0x040fe20000010100 */
[----:B------:R-:W-:Y:S01]  /*0d80*/  SHF.L.U32 R13, R6, 0x10, RZ ;  /* 0x00000010060d7819 */ /* 0x000fe200000006ff */
[----:B------:R-:W-:Y:S01]  /*0d90*/  FADD.FTZ R14, -R195, R14 ;  /* 0x0000000ec30e7221 */ /* 0x000fe20000010100 */
[----:B------:R-:W-:Y:S01]  /*0da0*/  FMUL.FTZ R3, R163, R3 ;  /* 0x00000003a3037220 */ /* 0x000fe20000410000 */
[----:B------:R-:W-:Y:S01]  /*0db0*/  FADD.FTZ R17, -R195, R15 ;  /* 0x0000000fc3117221 */ /* 0x000fe20000010100 */
[-C--:B------:R-:W-:Y:S01]  /*0dc0*/  FMUL.FTZ R6, R146, R8.reuse ;  /* 0x0000000892067220 */ /* 0x080fe20000410000 */
[----:B------:R-:W-:Y:S01]  /*0dd0*/  FADD.FTZ R48, R48, R8 ;  /* 0x0000000830307221 */ /* 0x000fe20000010000 */
[----:B------:R-:W-:Y:S01]  /*0de0*/  FFMA.FTZ R228, R0, R8, R228 ;  /* 0x0000000800e47223 */ /* 0x000fe200000100e4 */
[----:B------:R-:W-:Y:S01]  /*0df0*/  SHF.L.U32 R15, R7, 0x10, RZ ;  /* 0x00000010070f7819 */ /* 0x000fe200000006ff */
[----:B------:R-:W-:Y:S01]  /*0e00*/  FADD.FTZ R50, R50, R9 ;  /* 0x0000000932327221 */ /* 0x000fe20000010000 */
[-C--:B------:R-:W-:Y:S01]  /*0e10*/  FFMA.FTZ R230, R4, R9.reuse, R230 ;  /* 0x0000000904e67223 */ /* 0x080fe200000100e6 */
[----:B------:R-:W-:Y:S01]  /*0e20*/  FMUL.FTZ R7, R145, R9 ;  /* 0x0000000991077220 */ /* 0x000fe20000410000 */
[C---:B------:R-:W-:Y:S01]  /*0e30*/  FMUL.FTZ R8, R163.reuse, R12 ;  /* 0x0000000ca3087220 */ /* 0x040fe20000410000 */
[----:B------:R-:W-:Y:S01]  /*0e40*/  FMUL.FTZ R9, R163, R14 ;  /* 0x0000000ea3097220 */ /* 0x000fe20000410000 */
[-C--:B------:R-:W-:Y:S01]  /*0e50*/  FFMA.FTZ R229, R3, R13.reuse, R229 ;  /* 0x0000000d03e57223 */ /* 0x080fe200000100e5 */
[----:B------:R-:W-:Y:S01]  /*0e60*/  FADD.FTZ R49, R49, R13 ;  /* 0x0000000d31317221 */ /* 0x000fe20000010000 */
[----:B------:R-:W-:Y:S01]  /*0e70*/  FMUL.FTZ R12, R142, R13 ;  /* 0x0000000d8e0c7220 */ /* 0x000fe20000410000 */
[----:B------:R-:W-:Y:S01]  /*0e80*/  FADD.FTZ R13, RZ, R6 ;  /* 0x00000006ff0d7221 */ /* 0x000fe20000010000 */
[----:B------:R-:W-:Y:S01]  /*0e90*/  FFMA.FTZ R14, R0, R6, RZ ;  /* 0x00000006000e7223 */ /* 0x000fe200000100ff */
[----:B------:R-:W-:Y:S01]  /*0ea0*/  FMUL.FTZ R5, R163, R5 ;  /* 0x00000005a3057220 */ /* 0x000fe20000410000 */
[C---:B------:R-:W-:Y:S01]  /*0eb0*/  PRMT R136, R10.reuse, 0x7632, R136 ;  /* 0x000076320a887816 */ /* 0x040fe20000000088 */
[----:B------:R-:W-:Y:S01]  /*0ec0*/  FADD.FTZ R138, R13, R12 ;  /* 0x0000000c0d8a7221 */ /* 0x000fe20000010000 */
[----:B------:R-:W-:Y:S01]  /*0ed0*/  FFMA.FTZ R14, R3, R12, R14 ;  /* 0x0000000c030e7223 */ /* 0x000fe2000001000e */
[----:B------:R-:W-:Y:S01]  /*0ee0*/  SHF.L.U32 R10, R10, 0x10, RZ ;  /* 0x000000100a0a7819 */ /* 0x000fe200000006ff */
[-C--:B------:R-:W-:Y:S01]  /*0ef0*/  FFMA.FTZ R231, R5, R15.reuse, R231 ;  /* 0x0000000f05e77223 */ /* 0x080fe200000100e7 */
[----:B------:R-:W-:Y:S01]  /*0f00*/  FADD.FTZ R51, R51, R15 ;  /* 0x0000000f33337221 */ /* 0x000fe20000010000 */
        /* <DEDUP_REMOVED lines=30> */
[----:B------:R-:W-:-:S07]  /*10f0*/  FFMA.FTZ R213, R16, R17, R136 ;  /* 0x0000001110d57223 */ /* 0x000fce0000010088 */
.L_x_2661:
[----:B------:R-:W-:Y:S05]  /*1100*/  BSYNC.RECONVERGENT B1 ;  /* 0x0000000000017941 */ /* 0x000fea0003800200 */
.L_x_2660:
        /* <DEDUP_REMOVED lines=14> */
[----:B------:R0:W3:Y:S04]  /*11f0*/  LDG.E.128 R28, desc[UR10][R18.64+0x10] ;  /* 0x0000100a121c7981 */ /* 0x0000e8000c1e1d00 */
[----:B------:R-:W4:Y:S04]  /*1200*/  LDL R141, [R1+0x2c] ;  /* 0x00002c00018d7983 */ /* 0x000f280000100800 */
[----:B------:R-:W3:Y:S01]  /*1210*/  LDG.E.128 R24, desc[UR10][R24.64] ;  /* 0x0000000a18187981 */ /* 0x000ee2000c1e1d00 */
[----:B------:R-:W-:-:S04]  /*1220*/  ISETP.NE.U32.AND P0, PT, RZ, UR12, PT ;  /* 0x0000000cff007c0c */ /* 0x000fc8000bf05070 */
[----:B------:R-:W-:-:S13]  /*1230*/  ISETP.NE.AND.EX P0, PT, RZ, UR13, PT, P0 ;  /* 0x0000000dff007c0c */ /* 0x000fda000bf05300 */
[----:B0-----:R-:W0:Y:S02]  /*1240*/  @P0 LDC.64 R18, c[0x0][0x438] ;  /* 0x00010e00ff120b82 */ /* 0x001e240000000a00 */
[----:B0-----:R-:W-:-:S05]  /*1250*/  @P0 IMAD.WIDE.U32 R18, R214, 0x20, R18 ;  /* 0x00000020d6120825 */ /* 0x001fca00078e0012 */
[----:B------:R-:W5:Y:S04]  /*1260*/  @P0 LDG.E.128 R100, desc[UR10][R18.64] ;  /* 0x0000000a12640981 */ /* 0x000f68000c1e1d00 */
[----:B------:R2:W5:Y:S01]  /*1270*/  @P0 LDG.E.128 R104, desc[UR10][R18.64+0x10] ;  /* 0x0000100a12680981 */ /* 0x000562000c1e1d00 */
[----:B------:R-:W-:Y:S01]  /*1280*/  IADD3 R214, PT, PT, R214, 0x20, RZ ;  /* 0x00000020d6d67810 */ /* 0x000fe20007ffe0ff */
[C---:B--2---:R-:W-:Y:S01]  /*1290*/  FADD.FTZ R18, -R195.reuse, R20 ;  /* 0x00000014c3127221 */ /* 0x044fe20000010100 */
[C---:B------:R-:W-:Y:S01]  /*12a0*/  FADD.FTZ R20, -R195.reuse, R22 ;  /* 0x00000016c3147221 */ /* 0x040fe20000010100 */
[----:B------:R-:W-:Y:S02]  /*12b0*/  FADD.FTZ R19, -R195, R21 ;  /* 0x00000015c3137221 */ /* 0x000fe40000010100 */
[----:B-----5:R-:W-:-:S02]  /*12c0*/  FMUL.FTZ R18, R163, R18 ;  /* 0x00000012a3127220 */ /* 0x020fc40000410000 */
[----:B------:R-:W-:Y:S01]  /*12d0*/  FMUL.FTZ R19, R163, R19 ;  /* 0x00000013a3137220 */ /* 0x000fe20000410000 */
[C---:B---3--:R-:W-:Y:S02]  /*12e0*/  PRMT R136, R24.reuse, 0x7632, R136 ;  /* 0x0000763218887816 */ /* 0x048fe40000000088 */
[----:B------:R-:W-:Y:S02]  /*12f0*/  SHF.L.U32 R22, R24, 0x10, RZ ;  /* 0x0000001018167819 */ /* 0x000fe400000006ff */
[C---:B------:R-:W-:Y:S02]  /*1300*/  PRMT R140, R27.reuse, 0x7632, R140 ;  /* 0x000076321b8c7816 */ /* 0x040fe4000000008c */
[----:B------:R-:W-:Y:S01]  /*1310*/  SHF.L.U32 R137, R27, 0x10, RZ ;  /* 0x000000101b897819 */ /* 0x000fe200000006ff */
[----:B------:R-:W-:Y:S01]  /*1320*/  FADD.FTZ R56, R56, R22 ;  /* 0x0000001638387221 */ /* 0x000fe20000010000 */
[----:B------:R-:W-:Y:S01]  /*1330*/  SHF.L.U32 R27, R136, 0x10, RZ ;  /* 0x00000010881b7819 */ /* 0x000fe200000006ff */
[-C--:B------:R-:W-:Y:S01]  /*1340*/  FFMA.FTZ R220, R18, R22.reuse, R220 ;  /* 0x0000001612dc7223 */ /* 0x080fe200000100dc */
[C---:B------:R-:W-:Y:S01]  /*1350*/  PRMT R138, R25.reuse, 0x7632, R138 ;  /* 0x00007632198a7816 */ /* 0x040fe2000000008a */
[----:B------:R-:W-:Y:S01]  /*1360*/  FMUL.FTZ R22, R234, R22 ;  /* 0x00000016ea167220 */ /* 0x000fe20000410000 */
[----:B------:R-:W-:Y:S01]  /*1370*/  SHF.L.U32 R24, R25, 0x10, RZ ;  /* 0x0000001019187819 */ /* 0x000fe200000006ff */
[C---:B------:R-:W-:Y:S01]  /*1380*/  FADD.FTZ R32, -R195.reuse, R29 ;  /* 0x0000001dc3207221 */ /* 0x040fe20000010100 */
[C---:B------:R-:W-:Y:S01]  /*1390*/  PRMT R139, R26.reuse, 0x7632, R139 ;  /* 0x000076321a8b7816 */ /* 0x040fe2000000008b */
[C---:B------:R-:W-:Y:S01]  /*13a0*/  FADD.FTZ R21, -R195.reuse, R23 ;  /* 0x00000017c3157221 */ /* 0x040fe20000010100 */
[----:B------:R-:W-:Y:S01]  /*13b0*/  SHF.L.U32 R25, R26, 0x10, RZ ;  /* 0x000000101a197819 */ /* 0x000fe200000006ff */
[----:B------:R-:W-:Y:S01]  /*13c0*/  FADD.FTZ R26, -R195, R30 ;  /* 0x0000001ec31a7221 */ /* 0x000fe20000010100 */
[----:B------:R-:W-:Y:S01]  /*13d0*/  FMUL.FTZ R20, R163, R20 ;  /* 0x00000014a3147220 */ /* 0x000fe20000410000 */
[----:B------:R-:W-:Y:S01]  /*13e0*/  SHF.L.U32 R29, R138, 0x10, RZ ;  /* 0x000000108a1d7819 */ /* 0x000fe200000006ff */
[-C--:B------:R-:W-:Y:S01]  /*13f0*/  FFMA.FTZ R221, R19, R27.reuse, R221 ;  /* 0x0000001b13dd7223 */ /* 0x080fe200000100dd */
[----:B------:R-:W-:Y:S01]  /*1400*/  FADD.FTZ R57, R57, R27 ;  /* 0x0000001b39397221 */ /* 0x000fe20000010000 */
[----:B------:R-:W-:Y:S01]  /*1410*/  FADD.FTZ R30, R212, R22 ;  /* 0x00000016d41e7221 */ /* 0x000fe20000010000 */
[----:B------:R-:W-:Y:S01]  /*1420*/  FFMA.FTZ R138, R18, R22, R213 ;  /* 0x00000016128a7223 */ /* 0x000fe200000100d5 */
[----:B------:R-:W-:Y:S01]  /*1430*/  FMUL.FTZ R27, R145, R27 ;  /* 0x0000001b911b7220 */ /* 0x000fe20000410000 */
[----:B------:R-:W-:Y:S01]  /*1440*/  FADD.FTZ R23, -R195, R28 ;  /* 0x0000001cc3177221 */ /* 0x000fe20000010100 */
[C---:B------:R-:W-:Y:S01]  /*1450*/  FMUL.FTZ R21, R163.reuse, R21 ;  /* 0x00000015a3157220 */ /* 0x040fe20000410000 */
[----:B------:R-:W-:Y:S01]  /*1460*/  FADD.FTZ R58, R58, R24 ;  /* 0x000000183a3a7221 */ /* 0x000fe20000010000 */
[----:B------:R-:W-:Y:S01]  /*1470*/  FFMA.FTZ R222, R20, R24, R222 ;  /* 0x0000001814de7223 */ /* 0x000fe200000100de */
[----:B------:R-:W-:Y:S01]  /*1480*/  FMUL.FTZ R26, R163, R26 ;  /* 0x0000001aa31a7220 */ /* 0x000fe20000410000 */
[----:B----4-:R-:W-:Y:S01]  /*1490*/  FMUL.FTZ R24, R147, R24 ;  /* 0x0000001893187220 */ /* 0x010fe20000410000 */
[----:B------:R-:W-:Y:S01]  /*14a0*/  FADD.FTZ R30, R30, R27 ;  /* 0x0000001b1e1e7221 */ /* 0x000fe20000010000 */
[----:B------:R-:W-:Y:S01]  /*14b0*/  FFMA.FTZ R138, R19, R27, R138 ;  /* 0x0000001b138a7223 */ /* 0x000fe2000001008a */
[----:B------:R-:W-:Y:S01]  /*14c0*/  FMUL.FTZ R23, R163, R23 ;  /* 0x00000017a3177220 */ /* 0x000fe20000410000 */
[----:B------:R-:W-:Y:S01]  /*14d0*/  FADD.FTZ R62, R62, R137 ;  /* 0x000000893e3e7221 */ /* 0x000fe20000010000 */
[-C--:B------:R-:W-:Y:S01]  /*14e0*/  FFMA.FTZ R218, R26, R137.reuse, R218 ;  /* 0x000000891ada7223 */ /* 0x080fe200000100da */
[----:B------:R-:W-:Y:S01]  /*14f0*/  FMUL.FTZ R28, R144, R137 ;  /* 0x00000089901c7220 */ /* 0x000fe20000410000 */
[-C--:B------:R-:W-:Y:S01]  /*1500*/  FFMA.FTZ R223, R21, R29.reuse, R223 ;  /* 0x0000001d15df7223 */ /* 0x080fe200000100df */
[----:B------:R-:W-:Y:S01]  /*1510*/  FADD.FTZ R59, R59, R29 ;  /* 0x0000001d3b3b7221 */ /* 0x000fe20000010000 */
[----:B------:R-:W-:Y:S01]  /*1520*/  FMUL.FTZ R29, R143, R29 ;  /* 0x0000001d8f1d7220 */ /* 0x000fe20000410000 */
[----:B------:R-:W-:Y:S01]  /*1530*/  FADD.FTZ R137, R30, R24 ;  /* 0x000000181e897221 */ /* 0x000fe20000010000 */
[----:B------:R-:W-:Y:S01]  /*1540*/  FFMA.FTZ R138, R20, R24, R138 ;  /* 0x00000018148a7223 */ /* 0x000fe2000001008a */
[----:B------:R-:W-:Y:S01]  /*1550*/  FADD.FTZ R33, -R195, R31 ;  /* 0x0000001fc3217221 */ /* 0x000fe20000010100 */
[----:B------:R-:W-:Y:S01]  /*1560*/  SHF.L.U32 R31, R139, 0x10, RZ ;  /* 0x000000108b1f7819 */ /* 0x000fe200000006ff */
        /* <DEDUP_REMOVED lines=11> */
[----:B------:R-:W-:-:S02]  /*1620*/  SHF.L.U32 R136, R140, 0x10, RZ ;  /* 0x000000108c887819 */ /* 0x000fc400000006ff */
        /* <DEDUP_REMOVED lines=10> */
.L_x_2663:
[----:B------:R-:W-:Y:S05]  /*16d0*/  BSYNC.RECONVERGENT B1 ;  /* 0x0000000000017941 */ /* 0x000fea0003800200 */
.L_x_2662:
[----:B------:R-:W-:Y:S04]  /*16e0*/  BSSY.RECONVERGENT B1, `(.L_x_2664) ;  /* 0x000005c000017945 */ /* 0x000fe80003800200 */
[----:B------:R-:W-:Y:S05]  /*16f0*/  @!P5 BRA `(.L_x_2665) ;  /* 0x000000040068d947 */ /* 0x000fea0003800000 */
[----:B------:R-:W0:Y:S01]  /*1700*/  LDC.64 R34, c[0x0][0x3a8] ;  /* 0x0000ea00ff227b82 */ /* 0x000e220000000a00 */
[----:B------:R-:W2:Y:S04]  /*1710*/  LDL R155, [R1+0x10] ;  /* 0x00001000019b7983 */ /* 0x000ea80000100800 */
[----:B------:R-:W3:Y:S03]  /*1720*/  LDL R157, [R1+0x18] ;  /* 0x00001800019d7983 */ /* 0x000ee60000100800 */
[----:B------:R-:W1:Y:S01]  /*1730*/  LDC.64 R140, c[0x0][0x428] ;  /* 0x00010a00ff8c7b82 */ /* 0x000e620000000a00 */
[----:B------:R-:W4:Y:S04]  /*1740*/  LDL R158, [R1] ;  /* 0x00000000019e7983 */ /* 0x000f280000100800 */
        /* <DEDUP_REMOVED lines=20> */
[C---:B-----5:R-:W-:Y:S01]  /*1890*/  FMUL.FTZ R34, R163.reuse, R34 ;  /* 0x00000022a3227220 */ /* 0x060fe20000410000 */
[----:B------:R-:W-:Y:S01]  /*18a0*/  FMUL.FTZ R148, R163, R148 ;  /* 0x00000094a3947220 */ /* 0x000fe20000410000 */
[----:B---3--:R-:W-:-:S02]  /*18b0*/  PRMT R150, R140, 0x7632, R150 ;  /* 0x000076328c967816 */ /* 0x008fc40000000096 */
[----:B------:R-:W-:Y:S02]  /*18c0*/  SHF.L.U32 R140, R140, 0x10, RZ ;  /* 0x000000108c8c7819 */ /* 0x000fe400000006ff */
[----:B------:R-:W-:Y:S02]  /*18d0*/  PRMT R151, R141, 0x7632, R151 ;  /* 0x000076328d977816 */ /* 0x000fe40000000097 */
[C---:B------:R-:W-:Y:S02]  /*18e0*/  PRMT R153, R142.reuse, 0x7632, R153 ;  /* 0x000076328e997816 */ /* 0x040fe40000000099 */
[----:B------:R-:W-:Y:S01]  /*18f0*/  SHF.L.U32 R139, R142, 0x10, RZ ;  /* 0x000000108e8b7819 */ /* 0x000fe200000006ff */
[----:B------:R-:W-:Y:S01]  /*1900*/  FADD.FTZ R142, -R195, R144 ;  /* 0x00000090c38e7221 */ /* 0x000fe20000010100 */
[C---:B------:R-:W-:Y:S02]  /*1910*/  PRMT R154, R143.reuse, 0x7632, R154 ;  /* 0x000076328f9a7816 */ /* 0x040fe4000000009a */
[----:B------:R-:W-:Y:S01]  /*1920*/  SHF.L.U32 R156, R143, 0x10, RZ ;  /* 0x000000108f9c7819 */ /* 0x000fe200000006ff */
[----:B------:R-:W-:Y:S01]  /*1930*/  FADD.FTZ R64, R64, R140 ;  /* 0x0000008c40407221 */ /* 0x000fe20000010000 */
[----:B------:R-:W-:Y:S01]  /*1940*/  SHF.L.U32 R138, R141, 0x10, RZ ;  /* 0x000000108d8a7819 */ /* 0x000fe200000006ff */
[-C--:B------:R-:W-:Y:S01]  /*1950*/  FFMA.FTZ R208, R34, R140.reuse, R208 ;  /* 0x0000008c22d07223 */ /* 0x080fe200000100d0 */
[----:B------:R-:W-:Y:S01]  /*1960*/  SHF.L.U32 R143, R150, 0x10, RZ ;  /* 0x00000010968f7819 */ /* 0x000fe200000006ff */
[----:B------:R-:W-:Y:S01]  /*1970*/  FMUL.FTZ R150, R155, R140 ;  /* 0x0000008c9b967220 */ /* 0x000fe20000410000 */
[----:B------:R-:W-:Y:S01]  /*1980*/  SHF.L.U32 R140, R151, 0x10, RZ ;  /* 0x00000010978c7819 */ /* 0x000fe200000006ff */
[----:B------:R-:W-:Y:S01]  /*1990*/  FADD.FTZ R141, -R195, R146 ;  /* 0x00000092c38d7221 */ /* 0x000fe20000010100 */
[----:B------:R-:W-:Y:S01]  /*19a0*/  FMUL.FTZ R151, R163, R142 ;  /* 0x0000008ea3977220 */ /* 0x000fe20000410000 */
[----:B------:R-:W-:Y:S01]  /*19b0*/  FADD.FTZ R35, -R195, R137 ;  /* 0x00000089c3237221 */ /* 0x000fe20000010100 */
[----:B------:R-:W-:Y:S01]  /*19c0*/  FADD.FTZ R66, R66, R138 ;  /* 0x0000008a42427221 */ /* 0x000fe20000010000 */
[-C--:B------:R-:W-:Y:S01]  /*19d0*/  FFMA.FTZ R210, R148, R138.reuse, R210 ;  /* 0x0000008a94d27223 */ /* 0x080fe200000100d2 */
[----:B------:R-:W-:Y:S01]  /*19e0*/  FMUL.FTZ R152, R157, R138 ;  /* 0x0000008a9d987220 */ /* 0x000fe20000410000 */
[----:B------:R-:W-:Y:S01]  /*19f0*/  SHF.L.U32 R142, R153, 0x10, RZ ;  /* 0x00000010998e7819 */ /* 0x000fe200000006ff */
[----:B------:R-:W-:Y:S01]  /*1a00*/  FADD.FTZ R68, R68, R139 ;  /* 0x0000008b44447221 */ /* 0x000fe20000010000 */
[----:B------:R-:W-:Y:S01]  /*1a10*/  SHF.L.U32 R138, R154, 0x10, RZ ;  /* 0x000000109a8a7819 */ /* 0x000fe200000006ff */
[-C--:B------:R-:W-:Y:S01]  /*1a20*/  FFMA.FTZ R204, R151, R139.reuse, R204 ;  /* 0x0000008b97cc7223 */ /* 0x080fe200000100cc */
[----:B----4-:R-:W-:Y:S01]  /*1a30*/  FMUL.FTZ R153, R158, R139 ;  /* 0x0000008b9e997220 */ /* 0x010fe20000410000 */
[C---:B------:R-:W-:Y:S01]  /*1a40*/  FMUL.FTZ R154, R163.reuse, R141 ;  /* 0x0000008da39a7220 */ /* 0x040fe20000410000 */
[----:B------:R-:W-:Y:S01]  /*1a50*/  FMUL.FTZ R35, R163, R35 ;  /* 0x00000023a3237220 */ /* 0x000fe20000410000 */
[----:B------:R-:W-:Y:S01]  /*1a60*/  FADD.FTZ R139, R212, R150 ;  /* 0x00000096d48b7221 */ /* 0x000fe20000010000 */
[----:B------:R-:W-:Y:S01]  /*1a70*/  FFMA.FTZ R141, R34, R150, R213 ;  /* 0x00000096228d7223 */ /* 0x000fe200000100d5 */
[----:B------:R-:W-:Y:S01]  /*1a80*/  FMUL.FTZ R155, R159, R143 ;  /* 0x0000008f9f9b7220 */ /* 0x000fe20000410000 */
[----:B------:R-:W-:-:S03]  /*1a90*/  FADD.FTZ R136, -R195, R145 ;  /* 0x00000091c3887221 */ /* 0x000fc60000010100 */
[----:B------:R-:W-:Y:S01]  /*1aa0*/  FADD.FTZ R139, R139, R155 ;  /* 0x0000009b8b8b7221 */ /* 0x000fe20000010000 */
[----:B------:R-:W-:Y:S01]  /*1ab0*/  FFMA.FTZ R141, R35, R155, R141 ;  /* 0x0000009b238d7223 */ /* 0x000fe2000001008d */
[----:B------:R-:W-:Y:S01]  /*1ac0*/  FMUL.FTZ R149, R163, R149 ;  /* 0x00000095a3957220 */ /* 0x000fe20000410000 */
[----:B------:R-:W-:Y:S01]  /*1ad0*/  FMUL.FTZ R157, R161, R140 ;  /* 0x0000008ca19d7220 */ /* 0x000fe20000410000 */
[----:B------:R-:W-:Y:S01]  /*1ae0*/  FADD.FTZ R139, R139, R152 ;  /* 0x000000988b8b7221 */ /* 0x000fe20000010000 */
[----:B------:R-:W-:Y:S01]  /*1af0*/  FFMA.FTZ R141, R148, R152, R141 ;  /* 0x00000098948d7223 */ /* 0x000fe2000001008d */
[----:B------:R-:W-:Y:S02]  /*1b00*/  FMUL.FTZ R158, R163, R136 ;  /* 0x00000088a39e7220 */ /* 0x000fe40000410000 */
[----:B------:R-:W-:Y:S01]  /*1b10*/  FADD.FTZ R139, R139, R157 ;  /* 0x0000009d8b8b7221 */ /* 0x000fe20000010000 */
[----:B------:R-:W-:Y:S01]  /*1b20*/  FFMA.FTZ R136, R149, R157, R141 ;  /* 0x0000009d95887223 */ /* 0x000fe2000001008d */
[----:B------:R-:W-:-:S02]  /*1b30*/  FMUL.FTZ R159, R252, R142 ;  /* 0x0000008efc9f7220 */ /* 0x000fc40000410000 */
[----:B------:R-:W-:Y:S01]  /*1b40*/  FADD.FTZ R139, R139, R153 ;  /* 0x000000998b8b7221 */ /* 0x000fe20000010000 */
[----:B------:R-:W-:Y:S01]  /*1b50*/  FFMA.FTZ R136, R151, R153, R136 ;  /* 0x0000009997887223 */ /* 0x000fe20000010088 */
[----:B------:R-:W-:Y:S01]  /*1b60*/  FADD.FTZ R70, R70, R156 ;  /* 0x0000009c46467221 */ /* 0x000fe20000010000 */
[-C--:B------:R-:W-:Y:S01]  /*1b70*/  FFMA.FTZ R206, R154, R156.reuse, R206 ;  /* 0x0000009c9ace7223 */ /* 0x080fe200000100ce */
        /* <DEDUP_REMOVED lines=12> */
[----:B------:R-:W-:Y:S01]  /*1c40*/  FADD.FTZ R69, R69, R142 ;  /* 0x0000008e45457221 */ /* 0x000fe20000010000 */
[----:B------:R-:W-:Y:S01]  /*1c50*/  FFMA.FTZ R205, R158, R142, R205 ;  /* 0x0000008e9ecd7223 */ /* 0x000fe200000100cd */
[----:B------:R-:W-:Y:S01]  /*1c60*/  FADD.FTZ R71, R71, R138 ;  /* 0x0000008a47477221 */ /* 0x000fe20000010000 */
[C---:B------:R-:W-:Y:S01]  /*1c70*/  FFMA.FTZ R207, R160.reuse, R138, R207 ;  /* 0x0000008aa0cf7223 */ /* 0x040fe200000100cf */
[----:B------:R-:W-:Y:S01]  /*1c80*/  FADD.FTZ R212, R139, R161 ;  /* 0x000000a18bd47221 */ /* 0x000fe20000010000 */
[----:B------:R-:W-:-:S07]  /*1c90*/  FFMA.FTZ R213, R160, R161, R136 ;  /* 0x000000a1a0d57223 */ /* 0x000fce0000010088 */
.L_x_2665:
[----:B------:R-:W-:Y:S05]  /*1ca0*/  BSYNC.RECONVERGENT B1 ;  /* 0x0000000000017941 */ /* 0x000fea0003800200 */
.L_x_2664:
        /* <DEDUP_REMOVED lines=17> */
[C---:B0-----:R-:W-:Y:S01]  /*1dc0*/  FADD.FTZ R165, -R195.reuse, R138 ;  /* 0x0000008ac3a57221 */ /* 0x041fe20000010100 */
[----:B------:R-:W-:Y:S02]  /*1dd0*/  FADD.FTZ R166, -R195, R139 ;  /* 0x0000008bc3a67221 */ /* 0x000fe40000010100 */
[----:B-----5:R-:W-:Y:S01]  /*1de0*/  FMUL.FTZ R162, R163, R162 ;  /* 0x000000a2a3a27220 */ /* 0x020fe20000410000 */
[----:B---3--:R-:W-:-:S02]  /*1df0*/  PRMT R167, R140, 0x7632, R167 ;  /* 0x000076328ca77816 */ /* 0x008fc400000000a7 */
[----:B------:R-:W-:Y:S02]  /*1e00*/  SHF.L.U32 R140, R140, 0x10, RZ ;  /* 0x000000108c8c7819 */ /* 0x000fe400000006ff */
[----:B------:R-:W-:Y:S02]  /*1e10*/  PRMT R168, R141, 0x7632, R168 ;  /* 0x000076328da87816 */ /* 0x000fe400000000a8 */
[C---:B------:R-:W-:Y:S02]  /*1e20*/  PRMT R170, R142.reuse, 0x7632, R170 ;  /* 0x000076328eaa7816 */ /* 0x040fe400000000aa */
[----:B------:R-:W-:Y:S01]  /*1e30*/  SHF.L.U32 R139, R142, 0x10, RZ ;  /* 0x000000108e8b7819 */ /* 0x000fe200000006ff */
[----:B----4-:R-:W-:Y:S01]  /*1e40*/  FADD.FTZ R142, -R195, R144 ;  /* 0x00000090c38e7221 */ /* 0x010fe20000010100 */
[C---:B------:R-:W-:Y:S02]  /*1e50*/  PRMT R171, R143.reuse, 0x7632, R171 ;  /* 0x000076328fab7816 */ /* 0x040fe400000000ab */
[----:B------:R-:W-:Y:S01]  /*1e60*/  SHF.L.U32 R173, R143, 0x10, RZ ;  /* 0x000000108fad7819 */ /* 0x000fe200000006ff */
[----:B------:R-:W-:Y:S01]  /*1e70*/  FMUL.FTZ R165, R163, R165 ;  /* 0x000000a5a3a57220 */ /* 0x000fe20000410000 */
[----:B------:R-:W-:Y:S01]  /*1e80*/  SHF.L.U32 R138, R141, 0x10, RZ ;  /* 0x000000108d8a7819 */ /* 0x000fe200000006ff */
[----:B------:R-:W-:Y:S01]  /*1e90*/  FADD.FTZ R72, R72, R140 ;  /* 0x0000008c48487221 */ /* 0x000fe20000010000 */
[----:B------:R-:W-:Y:S01]  /*1ea0*/  SHF.L.U32 R143, R167, 0x10, RZ ;  /* 0x00000010a78f7819 */ /* 0x000fe200000006ff */
[-C--:B------:R-:W-:Y:S01]  /*1eb0*/  FFMA.FTZ R200, R162, R140.reuse, R200 ;  /* 0x0000008ca2c87223 */ /* 0x080fe200000100c8 */
        /* <DEDUP_REMOVED lines=12> */
[----:B------:R-:W-:Y:S01]  /*1f80*/  FMUL.FTZ R170, R244, R139 ;  /* 0x0000008bf4aa7220 */ /* 0x000fe20000410000 */
        /* <DEDUP_REMOVED lines=35> */
[----:B------:R-:W-:Y:S01]  /*21c0*/  FFMA.FTZ R199, R177, R138, R199 ;  /* 0x0000008ab1c77223 */ /* 0x000fe200000100c7 */
[----:B------:R-:W-:Y:S01]  /*21d0*/  FADD.FTZ R212, R139, R178 ;  /* 0x000000b28bd47221 */ /* 0x000fe20000010000 */
[----:B------:R-:W-:-:S07]  /*21e0*/  FFMA.FTZ R213, R177, R178, R136 ;  /* 0x000000b2b1d57223 */ /* 0x000fce0000010088 */
.L_x_2667:
[----:B------:R-:W-:Y:S05]  /*21f0*/  BSYNC.RECONVERGENT B1 ;  /* 0x0000000000017941 */ /* 0x000fea0003800200 */
.L_x_2666:
        /* <DEDUP_REMOVED lines=15> */
[C---:B--2---:R-:W-:Y:S01]  /*22f0*/  FADD.FTZ R179, -R195.reuse, R136 ;  /* 0x00000088c3b37221 */ /* 0x044fe20000010100 */
[----:B------:R-:W-:-:S03]  /*2300*/  FADD.FTZ R137, -R195, R137 ;  /* 0x00000089c3897221 */ /* 0x000fc60000010100 */
[----:B-----5:R-:W-:Y:S01]  /*2310*/  FMUL.FTZ R179, R163, R179 ;  /* 0x000000b3a3b37220 */ /* 0x020fe20000410000 */
[C---:B---3--:R-:W-:Y:S01]  /*2320*/  PRMT R187, R144.reuse, 0x7632, R187 ;  /* 0x0000763290bb7816 */ /* 0x048fe200000000bb */
[C---:B----4-:R-:W-:Y:S01]  /*2330*/  FADD.FTZ R136, -R195.reuse, R140 ;  /* 0x0000008cc3887221 */ /* 0x050fe20000010100 */
[----:B------:R-:W-:Y:S01]  /*2340*/  SHF.L.U32 R140, R144, 0x10, RZ ;  /* 0x00000010908c7819 */ /* 0x000fe200000006ff */
[----:B------:R-:W-:Y:S02]  /*2350*/  FADD.FTZ R141, -R195, R141 ;  /* 0x0000008dc38d7221 */ /* 0x000fe40000010100 */
[----:B------:R-:W-:Y:S01]  /*2360*/  FMUL.FTZ R183, R163, R136 ;  /* 0x00000088a3b77220 */ /* 0x000fe20000410000 */
[----:B------:R-:W-:Y:S01]  /*2370*/  SHF.L.U32 R136, R187, 0x10, RZ ;  /* 0x00000010bb887819 */ /* 0x000fe200000006ff */
[-C--:B------:R-:W-:Y:S01]  /*2380*/  FMUL.FTZ R187, R240, R140.reuse ;  /* 0x0000008cf0bb7220 */ /* 0x080fe20000410000 */
[----:B------:R-:W-:Y:S01]  /*2390*/  FADD.FTZ R186, -R195, R143 ;  /* 0x0000008fc3ba7221 */ /* 0x000fe20000010100 */
[----:B------:R-:W-:Y:S01]  /*23a0*/  PRMT R188, R145, 0x7632, R188 ;  /* 0x0000763291bc7816 */ /* 0x000fe200000000bc */
[----:B0-----:R-:W-:Y:S01]  /*23b0*/  FMUL.FTZ R180, R163, R137 ;  /* 0x00000089a3b47220 */ /* 0x001fe20000410000 */
[----:B------:R-:W-:Y:S01]  /*23c0*/  FADD.FTZ R84, R84, R140 ;  /* 0x0000008c54547221 */ /* 0x000fe20000010000 */
[----:B------:R-:W-:Y:S01]  /*23d0*/  FFMA.FTZ R80, R179, R140, R80 ;  /* 0x0000008cb3507223 */ /* 0x000fe20000010050 */
[----:B------:R-:W-:Y:S01]  /*23e0*/  FADD.FTZ R139, -R195, R139 ;  /* 0x0000008bc38b7221 */ /* 0x000fe20000010100 */
[----:B------:R-:W-:Y:S01]  /*23f0*/  SHF.L.U32 R143, R145, 0x10, RZ ;  /* 0x00000010918f7819 */ /* 0x000fe200000006ff */
[----:B------:R-:W-:Y:S01]  /*2400*/  FMUL.FTZ R184, R163, R141 ;  /* 0x0000008da3b87220 */ /* 0x000fe20000410000 */
[----:B------:R-:W-:Y:S01]  /*2410*/  FADD.FTZ R140, R212, R187 ;  /* 0x000000bbd48c7221 */ /* 0x000fe20000010000 */
[-C--:B------:R-:W-:Y:S01]  /*2420*/  FMUL.FTZ R190, R241, R136.reuse ;  /* 0x00000088f1be7220 */ /* 0x080fe20000410000 */
[----:B------:R-:W-:Y:S01]  /*2430*/  FADD.FTZ R138, -R195, R138 ;  /* 0x0000008ac38a7221 */ /* 0x000fe20000010100 */
[----:B------:R-:W-:Y:S01]  /*2440*/  FFMA.FTZ R141, R179, R187, R213 ;  /* 0x000000bbb38d7223 */ /* 0x000fe200000100d5 */
[----:B------:R-:W-:Y:S01]  /*2450*/  SHF.L.U32 R137, R188, 0x10, RZ ;  /* 0x00000010bc897819 */ /* 0x000fe200000006ff */
[----:B------:R-:W-:Y:S01]  /*2460*/  FFMA.FTZ R81, R180, R136, R81 ;  /* 0x00000088b4517223 */ /* 0x000fe20000010051 */
[----:B------:R-:W-:Y:S01]  /*2470*/  FADD.FTZ R85, R85, R136 ;  /* 0x0000008855557221 */ /* 0x000fe20000010000 */
[C---:B------:R-:W-:Y:S01]  /*2480*/  FMUL.FTZ R182, R163.reuse, R139 ;  /* 0x0000008ba3b67220 */ /* 0x040fe20000410000 */
[----:B------:R-:W-:Y:S01]  /*2490*/  FADD.FTZ R136, R140, R190 ;  /* 0x000000be8c887221 */ /* 0x000fe20000010000 */
[----:B------:R-:W-:Y:S01]  /*24a0*/  FMUL.FTZ R181, R163, R138 ;  /* 0x0000008aa3b57220 */ /* 0x000fe20000410000 */
[----:B------:R-:W-:Y:S01]  /*24b0*/  FMUL.FTZ R188, R242, R143 ;  /* 0x0000008ff2bc7220 */ /* 0x000fe20000410000 */
[----:B------:R-:W-:Y:S01]  /*24c0*/  FFMA.FTZ R140, R180, R190, R141 ;  /* 0x000000beb48c7223 */ /* 0x000fe2000001008d */
[----:B------:R-:W-:Y:S01]  /*24d0*/  PRMT R145, R146, 0x7632, R145 ;  /* 0x0000763292917816 */ /* 0x000fe20000000091 */
[-C--:B------:R-:W-:Y:S01]  /*24e0*/  FFMA.FTZ R83, R182, R137.reuse, R83 ;  /* 0x00000089b6537223 */ /* 0x080fe20000010053 */
[----:B------:R-:W-:Y:S01]  /*24f0*/  SHF.L.U32 R146, R146, 0x10, RZ ;  /* 0x0000001092927819 */ /* 0x000fe200000006ff */
[----:B------:R-:W-:Y:S01]  /*2500*/  FADD.FTZ R87, R87, R137 ;  /* 0x0000008957577221 */ /* 0x000fe20000010000 */
[----:B------:R-:W-:Y:S01]  /*2510*/  FMUL.FTZ R191, R243, R137 ;  /* 0x00000089f3bf7220 */ /* 0x000fe20000410000 */
[----:B------:R-:W-:Y:S01]  /*2520*/  FADD.FTZ R136, R136, R188 ;  /* 0x000000bc88887221 */ /* 0x000fe20000010000 */
[----:B------:R-:W-:Y:S01]  /*2530*/  FFMA.FTZ R137, R181, R188, R140 ;  /* 0x000000bcb5897223 */ /* 0x000fe2000001008c */
[----:B------:R-:W-:Y:S01]  /*2540*/  SHF.L.U32 R138, R145, 0x10, RZ ;  /* 0x00000010918a7819 */ /* 0x000fe200000006ff */
[----:B------:R-:W-:Y:S01]  /*2550*/  FMUL.FTZ R189, R236, R146 ;  /* 0x00000092ecbd7220 */ /* 0x000fe20000410000 */
[----:B------:R-:W-:Y:S01]  /*2560*/  FADD.FTZ R136, R136, R191 ;  /* 0x000000bf88887221 */ /* 0x000fe20000010000 */
[----:B------:R-:W-:Y:S01]  /*2570*/  FFMA.FTZ R137, R182, R191, R137 ;  /* 0x000000bfb6897223 */ /* 0x000fe20000010089 */
[----:B------:R-:W-:Y:S01]  /*2580*/  PRMT R144, R147, 0x7632, R144 ;  /* 0x0000763293907816 */ /* 0x000fe20000000090 */
[----:B------:R-:W-:Y:S01]  /*2590*/  FADD.FTZ R142, -R195, R142 ;  /* 0x0000008ec38e7221 */ /* 0x000fe20000010100 */
[----:B------:R-:W-:Y:S01]  /*25a0*/  SHF.L.U32 R147, R147, 0x10, RZ ;  /* 0x0000001093937819 */ /* 0x000fe200000006ff */
[----:B------:R-:W-:Y:S01]  /*25b0*/  FMUL.FTZ R192, R237, R138 ;  /* 0x0000008aedc07220 */ /* 0x000fe20000410000 */
[----:B------:R-:W-:Y:S01]  /*25c0*/  FADD.FTZ R136, R136, R189 ;  /* 0x000000bd88887221 */ /* 0x000fe20000010000 */
[----:B------:R-:W-:Y:S01]  /*25d0*/  FFMA.FTZ R137, R183, R189, R137 ;  /* 0x000000bdb7897223 */ /* 0x000fe20000010089 */
[----:B------:R-:W-:Y:S01]  /*25e0*/  SHF.L.U32 R139, R144, 0x10, RZ ;  /* 0x00000010908b7819 */ /* 0x000fe200000006ff */
[C---:B------:R-:W-:Y:S01]  /*25f0*/  FMUL.FTZ R185, R163.reuse, R142 ;  /* 0x0000008ea3b97220 */ /* 0x040fe20000410000 */
        /* <DEDUP_REMOVED lines=17> */
[----:B------:R-:W-:Y:S01]  /*2710*/  FADD.FTZ R212, R136, R194 ;  /* 0x000000c288d47221 */ /* 0x000fe20000010000 */
[----:B------:R-:W-:-:S07]  /*2720*/  FFMA.FTZ R213, R186, R194, R137 ;  /* 0x000000c2bad57223 */ /* 0x000fce0000010089 */
.L_x_2669:
[----:B------:R-:W-:Y:S05]  /*2730*/  BSYNC.RECONVERGENT B1 ;  /* 0x0000000000017941 */ /* 0x000fea0003800200 */
.L_x_2668:
        /* <DEDUP_REMOVED lines=23> */
.L_x_2733:
        /* <DEDUP_REMOVED lines=47> */
.L_x_2675:
        /* <DEDUP_REMOVED lines=14> */
[----:B------:R-:W-:Y:S01]  /*2c80*/  FFMA.FTZ R129, R16, R141, R140 ;  /* 0x0000008d10817223 */ /* 0x000fe2000001008c */
[----:B------:R-:W-:Y:S02]  /*2c90*/  F2FP.BF16.F32.PACK_AB R138, R131, R130 ;  /* 0x00000082838a723e */ /* 0x000fe400000010ff */
[----:B------:R-:W-:Y:S01]  /*2ca0*/  FADD.FTZ R128, R11, -R128 ;  /* 0x800000800b807221 */ /* 0x000fe20000010000 */
[----:B------:R-:W-:Y:S01]  /*2cb0*/  FADD.FTZ R129, R17, -R129 ;  /* 0x8000008111817221 */ /* 0x000fe20000010000 */
[----:B------:R-:W-:Y:S02]  /*2cc0*/  MOV R130, R138 ;  /* 0x0000008a00827202 */ /* 0x000fe40000000f00 */
[C---:B------:R-:W-:Y:S01]  /*2cd0*/  FMUL.FTZ R128, R163.reuse, R128 ;  /* 0x00000080a3807220 */ /* 0x040fe20000410000 */
[----:B------:R-:W-:-:S05]  /*2ce0*/  FMUL.FTZ R129, R163, R129 ;  /* 0x00000081a3817220 */ /* 0x000fca0000410000 */
[----:B------:R-:W-:Y:S01]  /*2cf0*/  F2FP.BF16.F32.PACK_AB R139, R129, R128 ;  /* 0x00000080818b723e */ /* 0x000fe200000010ff */
[-CC-:B------:R-:W-:Y:S01]  /*2d00*/  FFMA.FTZ R129, R0, R141.reuse, R140.reuse ;  /* 0x0000008d00817223 */ /* 0x180fe2000001008c */
[----:B------:R-:W-:Y:S02]  /*2d10*/  FFMA.FTZ R128, R3, R141, R140 ;  /* 0x0000008d03807223 */ /* 0x000fe4000001008c */
[----:B------:R-:W-:Y:S01]  /*2d20*/  MOV R131, R139 ;  /* 0x0000008b00837202 */ /* 0x000fe20000000f00 */
[----:B------:R-:W-:Y:S01]  /*2d30*/  FADD.FTZ R129, R6, -R129 ;  /* 0x8000008106817221 */ /* 0x000fe20000010000 */
[----:B------:R-:W-:-:S03]  /*2d40*/  FADD.FTZ R128, R12, -R128 ;  /* 0x800000800c807221 */ /* 0x000fc60000010000 */
[C---:B------:R-:W-:Y:S01]  /*2d50*/  FMUL.FTZ R129, R163.reuse, R129 ;  /* 0x00000081a3817220 */ /* 0x040fe20000410000 */
[----:B------:R-:W-:-:S05]  /*2d60*/  FMUL.FTZ R128, R163, R128 ;  /* 0x00000080a3807220 */ /* 0x000fca0000410000 */
[----:B------:R-:W-:Y:S02]  /*2d70*/  F2FP.BF16.F32.PACK_AB R136, R128, R129 ;  /* 0x000000818088723e */ /* 0x000fe400000010ff */
[----:B------:R-:W-:Y:S02]  /*2d80*/  MOV R129, R137 ;  /* 0x0000008900817202 */ /* 0x000fe40000000f00 */
[----:B------:R-:W-:Y:S01]  /*2d90*/  MOV R128, R136 ;  /* 0x0000008800807202 */ /* 0x000fe20000000f00 */
[----:B------:R-:W-:Y:S06]  /*2da0*/  BRA `(.L_x_2676) ;  /* 0x0000000c001c7947 */ /* 0x000fec0003800000 */
.L_x_2674:
        /* <DEDUP_REMOVED lines=32> */
.L_x_2677:
        /* <DEDUP_REMOVED lines=33> */
.L_x_2673:
        /* <DEDUP_REMOVED lines=22> */
[----:B------:R-:W-:Y:S01]  /*3320*/  FFMA.FTZ R137, R5, R141, R140 ;  /* 0x0000008d05897223 */ /* 0x000fe2000001008c */
[----:B------:R-:W-:-:S03]  /*3330*/  FADD.FTZ R142, R11, -R142 ;  /* 0x8000008e0b8e7221 */ /* 0x000fc60000010000 */
[----:B------:R-:W-:Y:S01]  /*3340*/  FADD.FTZ R137, R13, -R137 ;  /* 0x800000890d897221 */ /* 0x000fe20000010000 */
[----:B------:R-:W-:-:S03]  /*3350*/  FFMA.FTZ R142, R163, R142, R98 ;  /* 0x0000008ea38e7223 */ /* 0x000fc60000010062 */
[----:B------:R-:W-:-:S05]  /*3360*/  FFMA.FTZ R137, R163, R137, R95 ;  /* 0x00000089a3897223 */ /* 0x000fca000001005f */
[----:B------:R-:W-:Y:S01]  /*3370*/  F2FP.BF16.F32.PACK_AB R137, R137, R138 ;  /* 0x0000008a8989723e */ /* 0x000fe200000010ff */
[----:B------:R-:W-:-:S04]  /*3380*/  FFMA.FTZ R138, R14, R141, R140 ;  /* 0x0000008d0e8a7223 */ /* 0x000fc8000001008c */
[----:B------:R-:W-:-:S04]  /*3390*/  FADD.FTZ R138, R15, -R138 ;  /* 0x8000008a0f8a7221 */ /* 0x000fc80000010000 */
[----:B------:R-:W-:-:S05]  /*33a0*/  FFMA.FTZ R138, R163, R138, R97 ;  /* 0x0000008aa38a7223 */ /* 0x000fca0000010061 */
[----:B------:R-:W-:Y:S01]  /*33b0*/  F2FP.BF16.F32.PACK_AB R138, R138, R139 ;  /* 0x0000008b8a8a723e */ /* 0x000fe200000010ff */
[----:B------:R-:W-:-:S04]  /*33c0*/  FFMA.FTZ R139, R16, R141, R140 ;  /* 0x0000008d108b7223 */ /* 0x000fc8000001008c */
[----:B------:R-:W-:-:S04]  /*33d0*/  FADD.FTZ R139, R17, -R139 ;  /* 0x8000008b118b7221 */ /* 0x000fc80000010000 */
[----:B------:R-:W-:-:S05]  /*33e0*/  FFMA.FTZ R139, R163, R139, R99 ;  /* 0x0000008ba38b7223 */ /* 0x000fca0000010063 */
[----:B------:R-:W-:Y:S01]  /*33f0*/  F2FP.BF16.F32.PACK_AB R139, R139, R142 ;  /* 0x0000008e8b8b723e */ /* 0x000fe200000010ff */
[----:B------:R-:W-:Y:S06]  /*3400*/  BRA `(.L_x_2676) ;  /* 0x0000000400847947 */ /* 0x000fec0003800000 */
.L_x_2679:
        /* <DEDUP_REMOVED lines=14> */
[----:B------:R-:W-:Y:S01]  /*34f0*/  FFMA.FTZ R129, R16, R141, R140 ;  /* 0x0000008d10817223 */ /* 0x000fe2000001008c */
[----:B------:R-:W-:Y:S02]  /*3500*/  F2FP.BF16.F32.PACK_AB R138, R131, R130 ;  /* 0x00000082838a723e */ /* 0x000fe400000010ff */
[----:B------:R-:W-:Y:S01]  /*3510*/  FADD.FTZ R128, R11, -R128 ;  /* 0x800000800b807221 */ /* 0x000fe20000010000 */
[----:B------:R-:W-:Y:S01]  /*3520*/  FADD.FTZ R129, R17, -R129 ;  /* 0x8000008111817221 */ /* 0x000fe20000010000 */
[----:B------:R-:W-:Y:S02]  /*3530*/  MOV R130, R138 ;  /* 0x0000008a00827202 */ /* 0x000fe40000000f00 */
[C---:B------:R-:W-:Y:S01]  /*3540*/  FFMA.FTZ R128, R163.reuse, R128, R98 ;  /* 0x00000080a3807223 */ /* 0x040fe20000010062 */
[----:B------:R-:W-:-:S05]  /*3550*/  FFMA.FTZ R129, R163, R129, R99 ;  /* 0x00000081a3817223 */ /* 0x000fca0000010063 */
[----:B------:R-:W-:Y:S01]  /*3560*/  F2FP.BF16.F32.PACK_AB R139, R129, R128 ;  /* 0x00000080818b723e */ /* 0x000fe200000010ff */
[-CC-:B------:R-:W-:Y:S01]  /*3570*/  FFMA.FTZ R129, R0, R141.reuse, R140.reuse ;  /* 0x0000008d00817223 */ /* 0x180fe2000001008c */
[----:B------:R-:W-:Y:S02]  /*3580*/  FFMA.FTZ R128, R3, R141, R140 ;  /* 0x0000008d03807223 */ /* 0x000fe4000001008c */
[----:B------:R-:W-:Y:S01]  /*3590*/  MOV R131, R139 ;  /* 0x0000008b00837202 */ /* 0x000fe20000000f00 */
[----:B------:R-:W-:Y:S01]  /*35a0*/  FADD.FTZ R129, R6, -R129 ;  /* 0x8000008106817221 */ /* 0x000fe20000010000 */
[----:B------:R-:W-:-:S03]  /*35b0*/  FADD.FTZ R128, R12, -R128 ;  /* 0x800000800c807221 */ /* 0x000fc60000010000 */
[C---:B------:R-:W-:Y:S01]  /*35c0*/  FFMA.FTZ R129, R163.reuse, R129, R92 ;  /* 0x00000081a3817223 */ /* 0x040fe2000001005c */
[----:B------:R-:W-:-:S05]  /*35d0*/  FFMA.FTZ R128, R163, R128, R93 ;  /* 0x00000080a3807223 */ /* 0x000fca000001005d */
[----:B------:R-:W-:Y:S02]  /*35e0*/  F2FP.BF16.F32.PACK_AB R136, R128, R129 ;  /* 0x000000818088723e */ /* 0x000fe400000010ff */
[----:B------:R-:W-:Y:S02]  /*35f0*/  MOV R129, R137 ;  /* 0x0000008900817202 */ /* 0x000fe40000000f00 */
[----:B------:R-:W-:Y:S01]  /*3600*/  MOV R128, R136 ;  /* 0x0000008800807202 */ /* 0x000fe20000000f00 */
[----:B------:R-:W-:Y:S06]  /*3610*/  BRA `(.L_x_2676) ;  /* 0x0000000400007947 */ /* 0x000fec0003800000 */
.L_x_2678:
        /* <DEDUP_REMOVED lines=32> */
.L_x_2680:
        /* <DEDUP_REMOVED lines=32> */
.L_x_2676:
        /* <DEDUP_REMOVED lines=15> */
.L_x_2672:
[----:B------:R-:W-:Y:S05]  /*3b10*/  BSYNC.RECONVERGENT B1 ;  /* 0x0000000000017941 */ /* 0x000fea0003800200 */
.L_x_2671:
        /* <DEDUP_REMOVED lines=46> */
.L_x_2685:
        /* <DEDUP_REMOVED lines=29> */
.L_x_2684:
[----:B0-----:R-:W0:Y:S02]  /*3fd0*/  LDC.64 R136, c[0x0][0x470] ;  /* 0x00011c00ff887b82 */ /* 0x001e240000000a00 */
        /* <DEDUP_REMOVED lines=36> */
.L_x_2687:
        /* <DEDUP_REMOVED lines=29> */
.L_x_2683:
        /* <DEDUP_REMOVED lines=41> */
.L_x_2689:
        /* <DEDUP_REMOVED lines=29> */
.L_x_2688:
        /* <DEDUP_REMOVED lines=37> */
.L_x_2690:
        /* <DEDUP_REMOVED lines=28> */
.L_x_2686:
        /* <DEDUP_REMOVED lines=11> */
.L_x_2682:
[----:B------:R-:W-:Y:S05]  /*4d10*/  BSYNC.RECONVERGENT B1 ;  /* 0x0000000000017941 */ /* 0x000fea0003800200 */
.L_x_2681:
        /* <DEDUP_REMOVED lines=16> */
[-C--:B01----:R-:W-:Y:S01]  /*4e20*/  FFMA.FTZ R131, R151, R141.reuse, R140 ;  /* 0x0000008d97837223 */ /* 0x083fe2000001008c */
        /* <DEDUP_REMOVED lines=29> */
.L_x_2695:
        /* <DEDUP_REMOVED lines=29> */
.L_x_2694:
[----:B01----:R-:W0:Y:S02]  /*51d0*/  LDC.64 R136, c[0x0][0x470] ;  /* 0x00011c00ff887b82 */ /* 0x003e240000000a00 */
        /* <DEDUP_REMOVED lines=36> */
.L_x_2697:
        /* <DEDUP_REMOVED lines=29> */
.L_x_2693:
        /* <DEDUP_REMOVED lines=41> */
.L_x_2699:
        /* <DEDUP_REMOVED lines=29> */
.L_x_2698:
        /* <DEDUP_REMOVED lines=37> */
.L_x_2700:
        /* <DEDUP_REMOVED lines=28> */
.L_x_2696:
        /* <DEDUP_REMOVED lines=11> */
.L_x_2692:
[----:B------:R-:W-:Y:S05]  /*5f10*/  BSYNC.RECONVERGENT B1 ;  /* 0x0000000000017941 */ /* 0x000fea0003800200 */
.L_x_2691:
        /* <DEDUP_REMOVED lines=16> */
[-CC-:B------:R-:W-:Y:S01]  /*6020*/  FFMA.FTZ R127, R166, R141.reuse, R140.reuse ;  /* 0x0000008da67f7223 */ /* 0x180fe2000001008c */
[-CC-:B012---:R-:W-:Y:S01]  /*6030*/  FFMA.FTZ R131, R168, R141.reuse, R140.reuse ;  /* 0x0000008da8837223 */ /* 0x187fe2000001008c */
        /* <DEDUP_REMOVED lines=28> */
.L_x_2705:
        /* <DEDUP_REMOVED lines=29> */
.L_x_2704:
        /* <DEDUP_REMOVED lines=37> */
.L_x_2707:
        /* <DEDUP_REMOVED lines=29> */
.L_x_2703:
        /* <DEDUP_REMOVED lines=41> */
.L_x_2709:
        /* <DEDUP_REMOVED lines=29> */
.L_x_2708:
        /* <DEDUP_REMOVED lines=37> */
.L_x_2710:
        /* <DEDUP_REMOVED lines=28> */
.L_x_2706:
        /* <DEDUP_REMOVED lines=11> */
.L_x_2702:
[----:B------:R-:W-:Y:S05]  /*7110*/  BSYNC.RECONVERGENT B1 ;  /* 0x0000000000017941 */ /* 0x000fea0003800200 */
.L_x_2701:
        /* <DEDUP_REMOVED lines=13> */
[-CC-:B0123--:R-:W-:Y:S01]  /*71f0*/  FFMA.FTZ R131, R186, R141.reuse, R140.reuse ;  /* 0x0000008dba837223 */ /* 0x18ffe2000001008c */
        /* <DEDUP_REMOVED lines=32> */
.L_x_2715:
        /* <DEDUP_REMOVED lines=24> */
[----:B0123--:R-:W-:-:S02]  /*7580*/  F2FP.BF16.F32.PACK_AB R136, R125, R124 ;  /* 0x0000007c7d88723e */ /* 0x00ffc400000010ff */
[----:B------:R-:W-:Y:S02]  /*7590*/  F2FP.BF16.F32.PACK_AB R137, R127, R126 ;  /* 0x0000007e7f89723e */ /* 0x000fe400000010ff */
[----:B------:R-:W-:Y:S02]  /*75a0*/  F2FP.BF16.F32.PACK_AB R139, R135, R134 ;  /* 0x00000086878b723e */ /* 0x000fe400000010ff */
[----:B------:R-:W-:Y:S01]  /*75b0*/  F2FP.BF16.F32.PACK_AB R138, R133, R132 ;  /* 0x00000084858a723e */ /* 0x000fe200000010ff */
[----:B------:R-:W-:Y:S06]  /*75c0*/  BRA `(.L_x_2716) ;  /* 0x0000000c00247947 */ /* 0x000fec0003800000 */
.L_x_2714:
[----:B0123--:R-:W0:Y:S02]  /*75d0*/  LDC.64 R136, c[0x0][0x470] ;  /* 0x00011c00ff887b82 */ /* 0x00fe240000000a00 */
[----:B0-----:R-:W-:-:S04]  /*75e0*/  ISETP.NE.U32.AND P1, PT, R136, RZ, PT ;  /* 0x000000ff8800720c */ /* 0x001fc80003f25070 */
[----:B------:R-:W-:-:S13]  /*75f0*/  ISETP.NE.AND.EX P1, PT, R137, RZ, PT, P1 ;  /* 0x000000ff8900720c */ /* 0x000fda0003f25310 */
[----:B------:R-:W-:Y:S05]  /*7600*/  @!P1 BRA `(.L_x_2717) ;  /* 0x0000000000849947 */ /* 0x000fea0003800000 */
[-CC-:B------:R-:W-:Y:S01]  /*7610*/  FFMA.FTZ R128, R179, R141.reuse, R140.reuse ;  /* 0x0000008db3807223 */ /* 0x180fe2000001008c */
[----:B------:R-:W-:-:S03]  /*7620*/  FFMA.FTZ R129, R180, R141, R140 ;  /* 0x0000008db4817223 */ /* 0x000fc6000001008c */
[----:B------:R-:W-:Y:S01]  /*7630*/  FADD.FTZ R128, R187, -R128 ;  /* 0x80000080bb807221 */ /* 0x000fe20000010000 */
[----:B------:R-:W-:-:S03]  /*7640*/  FADD.FTZ R129, R190, -R129 ;  /* 0x80000081be817221 */ /* 0x000fc60000010000 */
[C---:B-----5:R-:W-:Y:S01]  /*7650*/  FFMA.FTZ R128, R163.reuse, R128, R40 ;  /* 0x00000080a3807223 */ /* 0x060fe20000010028 */
[----:B------:R-:W-:-:S05]  /*7660*/  FFMA.FTZ R129, R163, R129, R41 ;  /* 0x00000081a3817223 */ /* 0x000fca0000010029 */
[----:B------:R-:W-:Y:S01]  /*7670*/  F2FP.BF16.F32.PACK_AB R136, R129, R128 ;  /* 0x000000808188723e */ /* 0x000fe200000010ff */
[-CC-:B------:R-:W-:Y:S01]  /*7680*/  FFMA.FTZ R129, R181, R141.reuse, R140.reuse ;  /* 0x0000008db5817223 */ /* 0x180fe2000001008c */
[----:B------:R-:W-:-:S03]  /*7690*/  FFMA.FTZ R128, R182, R141, R140 ;  /* 0x0000008db6807223 */ /* 0x000fc6000001008c */
[----:B------:R-:W-:Y:S01]  /*76a0*/  FADD.FTZ R129, R188, -R129 ;  /* 0x80000081bc817221 */ /* 0x000fe20000010000 */
[----:B------:R-:W-:-:S03]  /*76b0*/  FADD.FTZ R128, R191, -R128 ;  /* 0x80000080bf807221 */ /* 0x000fc60000010000 */
[C---:B------:R-:W-:Y:S01]  /*76c0*/  FFMA.FTZ R129, R163.reuse, R129, R42 ;  /* 0x00000081a3817223 */ /* 0x040fe2000001002a */
        /* <DEDUP_REMOVED lines=18> */
[----:B------:R-:W-:Y:S02]  /*77f0*/  MOV R131, R139 ;  /* 0x0000008b00837202 */ /* 0x000fe40000000f00 */
[----:B------:R-:W-:Y:S01]  /*7800*/  MOV R128, R136 ;  /* 0x0000008800807202 */ /* 0x000fe20000000f00 */
[----:B------:R-:W-:Y:S06]  /*7810*/  BRA `(.L_x_2716) ;  /* 0x0000000800907947 */ /* 0x000fec0003800000 */
.L_x_2717:
        /* <DEDUP_REMOVED lines=28> */
[----:B------:R-:W-:Y:S06]  /*79e0*/  BRA `(.L_x_2716) ;  /* 0x00000008001c7947 */ /* 0x000fec0003800000 */
.L_x_2713:
        /* <DEDUP_REMOVED lines=41> */
.L_x_2719:
        /* <DEDUP_REMOVED lines=29> */
.L_x_2718:
[----:B------:R-:W0:Y:S02]  /*7e50*/  LDC.64 R136, c[0x0][0x470] ;  /* 0x00011c00ff887b82 */ /* 0x000e240000000a00 */
[----:B0-----:R-:W-:-:S04]  /*7e60*/  ISETP.NE.U32.AND P1, PT, R136, RZ, PT ;  /* 0x000000ff8800720c */ /* 0x001fc80003f25070 */
[----:B------:R-:W-:-:S13]  /*7e70*/  ISETP.NE.AND.EX P1, PT, R137, RZ, PT, P1 ;  /* 0x000000ff8900720c */ /* 0x000fda0003f25310 */
[----:B------:R-:W-:Y:S05]  /*7e80*/  @!P1 BRA `(.L_x_2720) ;  /* 0x0000000000849947 */ /* 0x000fea0003800000 */
[-CC-:B------:R-:W-:Y:S01]  /*7e90*/  FFMA.FTZ R128, R179, R141.reuse, R140.reuse ;  /* 0x0000008db3807223 */ /* 0x180fe2000001008c */
[----:B------:R-:W-:-:S03]  /*7ea0*/  FFMA.FTZ R129, R180, R141, R140 ;  /* 0x0000008db4817223 */ /* 0x000fc6000001008c */
[----:B------:R-:W-:Y:S01]  /*7eb0*/  FADD.FTZ R128, R187, -R128 ;  /* 0x80000080bb807221 */ /* 0x000fe20000010000 */
[----:B------:R-:W-:-:S03]  /*7ec0*/  FADD.FTZ R129, R190, -R129 ;  /* 0x80000081be817221 */ /* 0x000fc60000010000 */
[C---:B-----5:R-:W-:Y:S01]  /*7ed0*/  FMUL.FTZ R128, R163.reuse, R128 ;  /* 0x00000080a3807220 */ /* 0x060fe20000410000 */
[----:B------:R-:W-:-:S05]  /*7ee0*/  FMUL.FTZ R129, R163, R129 ;  /* 0x00000081a3817220 */ /* 0x000fca0000410000 */
        /* <DEDUP_REMOVED lines=24> */
[----:B------:R-:W-:Y:S02]  /*8070*/  MOV R131, R139 ;  /* 0x0000008b00837202 */ /* 0x000fe40000000f00 */
[----:B------:R-:W-:Y:S01]  /*8080*/  MOV R128, R136 ;  /* 0x0000008800807202 */ /* 0x000fe20000000f00 */
[----:B------:R-:W-:Y:S06]  /*8090*/  BRA `(.L_x_2716) ;  /* 0x0000000000707947 */ /* 0x000fec0003800000 */
.L_x_2720:
        /* <DEDUP_REMOVED lines=27> */
[----:B------:R-:W-:-:S07]  /*8250*/  F2FP.BF16.F32.PACK_AB R139, R139, R140 ;  /* 0x0000008c8b8b723e */ /* 0x000fce00000010ff */
.L_x_2716:
        /* <DEDUP_REMOVED lines=10> */
.L_x_2712:
[----:B------:R-:W-:Y:S05]  /*8300*/  BSYNC.RECONVERGENT B1 ;  /* 0x0000000000017941 */ /* 0x000fea0003800200 */
.L_x_2711:
[----:B01234-:R-:W0:Y:S02]  /*8310*/  LDC.64 R136, c[0x0][0x380] ;  /* 0x0000e000ff887b82 */ /* 0x01fe240000000a00 */
[----:B0-----:R-:W-:-:S04]  /*8320*/  LEA R215, R136, R215, 0x2 ;  /* 0x000000d788d77211 */ /* 0x001fc800078e10ff */
[----:B------:R-:W-:-:S13]  /*8330*/  ISETP.GE.AND P0, PT, R215, R137, PT ;  /* 0x00000089d700720c */ /* 0x000fda0003f06270 */
[----:B------:R-:W-:Y:S05]  /*8340*/  @!P0 BRA `(.L_x_2721) ;  /* 0xffffff8400b48947 */ /* 0x000fea000383ffff */
.L_x_2659:
[----:B------:R-:W-:Y:S05]  /*8350*/  BSYNC B0 ;  /* 0x0000000000007941 */ /* 0x000fea0003800000 */
.L_x_2658:
        /* <DEDUP_REMOVED lines=13> */
[----:B------:R0:W-:Y:S04]  /*8430*/  STS.128 [R0+0x10], R52 ;  /* 0x0000103400007388 */ /* 0x0001e80000000c00 */
[----:B------:R-:W-:Y:S04]  /*8440*/  STS.128 [R0+0x400], R56 ;  /* 0x0004003800007388 */ /* 0x000fe80000000c00 */
[----:B------:R-:W-:Y:S04]  /*8450*/  STS.128 [R0+0x410], R60 ;  /* 0x0004103c00007388 */ /* 0x000fe80000000c00 */
[----:B------:R-:W-:Y:S04]  /*8460*/  STS.128 [R0+0x800], R64 ;  /* 0x0008004000007388 */ /* 0x000fe80000000c00 */
[----:B------:R-:W-:Y:S01]  /*8470*/  STS.128 [R0+0x810], R68 ;  /* 0x0008104400007388 */ /* 0x000fe20000000c00 */
[----:B0-----:R-:W-:-:S03]  /*8480*/  LOP3.LUT R52, R92, 0x7f, RZ, 0x3c, !PT ;  /* 0x0000007f5c347812 */ /* 0x001fc600078e3cff */
[----:B------:R-:W-:Y:S01]  /*8490*/  STS.128 [R0+0xc00], R72 ;  /* 0x000c004800007388 */ /* 0x000fe20000000c00 */
[----:B------:R-:W-:-:S03]  /*84a0*/  IADD3 R52, PT, PT, R52, R233, RZ ;  /* 0x000000e934347210 */ /* 0x000fc60007ffe0ff */
[----:B------:R-:W-:Y:S01]  /*84b0*/  STS.128 [R0+0xc10], R76 ;  /* 0x000c104c00007388 */ /* 0x000fe20000000c00 */
[C---:B------:R-:W-:Y:S02]  /*84c0*/  ISETP.GE.U32.AND P5, PT, R52.reuse, 0x180, PT ;  /* 0x000001803400780c */ /* 0x040fe40003fa6070 */
[----:B------:R-:W-:Y:S01]  /*84d0*/  ISETP.GE.U32.AND P4, PT, R52, 0x280, PT ;  /* 0x000002803400780c */ /* 0x000fe20003f86070 */
[----:B------:R-:W-:Y:S04]  /*84e0*/  STS.128 [R0+0x1000], R84 ;  /* 0x0010005400007388 */ /* 0x000fe80000000c00 */
[----:B------:R2:W-:Y:S01]  /*84f0*/  STS.128 [R0+0x1010], R44 ;  /* 0x0010102c00007388 */ /* 0x0005e20000000c00 */
[----:B------:R-:W-:Y:S01]  /*8500*/  BAR.SYNC.DEFER_BLOCKING 0x0 ;  /* 0x0000000000007b1d */ /* 0x000fe20000010000 */
[----:B--2---:R-:W-:-:S05]  /*8510*/  IMAD R47, R233, UR4, RZ ;  /* 0x00000004e92f7c24 */ /* 0x004fca000f8e02ff */
[----:B------:R-:W-:-:S04]  /*8520*/  IADD3 R54, P0, PT, R47, R92, RZ ;  /* 0x0000005c2f367210 */ /* 0x000fc80007f1e0ff */
[----:B------:R-:W-:Y:S01]  /*8530*/  IADD3.X R57, PT, PT, RZ, RZ, RZ, P0, !PT ;  /* 0x000000ffff397210 */ /* 0x000fe200007fe4ff */
[----:B------:R-:W0:Y:S03]  /*8540*/  LDS R2, [R6] ;  /* 0x0000000006027984 */ /* 0x000e260000000800 */
[C---:B------:R-:W-:Y:S02]  /*8550*/  SHF.L.U64.HI R57, R54.reuse, 0x2, R57 ;  /* 0x0000000236397819 */ /* 0x040fe40000010239 */
[----:B------:R-:W-:Y:S01]  /*8560*/  SHF.L.U32 R54, R54, 0x2, RZ ;  /* 0x0000000236367819 */ /* 0x000fe200000006ff */
[----:B------:R-:W1:Y:S03]  /*8570*/  LDS R5, [R6+0x1400] ;  /* 0x0014000006057984 */ /* 0x000e660000000800 */
[C---:B---3--:R-:W-:Y:S01]  /*8580*/  IADD3 R56, P0, PT, R54.reuse, UR18, RZ ;  /* 0x0000001236387c10 */ /* 0x048fe2000ff1e0ff */
[----:B------:R-:W2:Y:S01]  /*8590*/  LDS R3, [R6+0x200] ;  /* 0x0002000006037984 */ /* 0x000ea20000000800 */
[----:B------:R-:W-:-:S02]  /*85a0*/  IADD3 R54, P1, PT, R54, UR16, RZ ;  /* 0x0000001036367c10 */ /* 0x000fc4000ff3e0ff */
[C---:B------:R-:W-:Y:S01]  /*85b0*/  IADD3.X R59, PT, PT, R57.reuse, UR19, RZ, P0, !PT ;  /* 0x00000013393b7c10 */ /* 0x040fe200087fe4ff */
[----:B------:R-:W3:Y:S01]  /*85c0*/  LDS R14, [R6+0x1600] ;  /* 0x00160000060e7984 */ /* 0x000ee20000000800 */
[C---:B------:R-:W-:Y:S02]  /*85d0*/  ISETP.GE.U32.AND P0, PT, R52.reuse, 0x80, PT ;  /* 0x000000803400780c */ /* 0x040fe40003f06070 */
[----:B------:R-:W-:Y:S01]  /*85e0*/  IADD3.X R57, PT, PT, R57, UR17, RZ, P1, !PT ;  /* 0x0000001139397c10 */ /* 0x000fe20008ffe4ff */
[----:B------:R-:W4:Y:S01]  /*85f0*/  LDS R4, [R6+0x400] ;  /* 0x0004000006047984 */ /* 0x000f220000000800 */
[----:B------:R-:W-:-:S03]  /*8600*/  ISETP.GE.U32.AND P1, PT, R52, 0x100, PT ;  /* 0x000001003400780c */ /* 0x000fc60003f26070 */
        /* <DEDUP_REMOVED lines=69> */
[----:B------:R-:W-:Y:S02]  /*8a60*/  @P0 MOV R3, R59 ;  /* 0x0000003b00030202 */ /* 0x000fe40000000f00 */
[----:B------:R-:W-:Y:S01]  /*8a70*/  @P0 IADD3 R56, P2, PT, R56, 0x200, RZ ;  /* 0x0000020038380810 */ /* 0x000fe20007f5e0ff */
[----:B------:R-:W-:-:S03]  /*8a80*/  FADD.FTZ R35, R4, R35 ;  /* 0x0000002304237221 */ /* 0x000fc60000010000 */
[----:B------:R-:W-:Y:S01]  /*8a90*/  @P0 IADD3.X R59, PT, PT, RZ, R59, RZ, P2, !PT ;  /* 0x0000003bff3b0210 */ /* 0x000fe200017fe4ff */
        /* <DEDUP_REMOVED lines=198> */
.L_x_2670:
        /* <DEDUP_REMOVED lines=8> */
.L_x_2723:
[----:B------:R-:W-:Y:S05]  /*9780*/  BSYNC B1 ;  /* 0x0000000000017941 */ /* 0x000fea0003800000 */
.L_x_2722:
        /* <DEDUP_REMOVED lines=9> */
.L_x_2724:
        /* <DEDUP_REMOVED lines=8> */
.L_x_2725:
[----:B------:R-:W-:Y:S02]  /*98a0*/  MOV R139, R141 ;  /* 0x0000008d008b7202 */ /* 0x000fe40000000f00 */
[----:B------:R-:W-:-:S05]  /*98b0*/  MOV R136, R142 ;  /* 0x0000008e00887202 */ /* 0x000fca0000000f00 */
[----:B------:R-:W-:Y:S01]  /*98c0*/  FADD.FTZ R140, R140, R136 ;  /* 0x000000888c8c7221 */ /* 0x000fe20000010000 */
[----:B------:R-:W-:-:S07]  /*98d0*/  MOV R136, 0xffffffff ;  /* 0xffffffff00887802 */ /* 0x000fce0000000f00 */
[----:B------:R-:W-:Y:S05]  /*98e0*/  WARPSYNC.COLLECTIVE R136, `(.L_x_2726) ;  /* 0x0000000088087348 */ /* 0x000fea0003c00000 */
[----:B------:R0:W1:Y:S02]  /*98f0*/  SHFL.BFLY P0, R142, R139, R138, R137 ;  /* 0x0c00008a8b8e7389 */ /* 0x0000640000000089 */
[----:B01----:R-:W-:Y:S05]  /*9900*/  ENDCOLLECTIVE ;  /* 0x000000000000791b */ /* 0x003fea0003800000 */
.L_x_2726:
        /* <DEDUP_REMOVED lines=8> */
.L_x_2727:
[----:B------:R-:W-:Y:S02]  /*9990*/  MOV R139, R141 ;  /* 0x0000008d008b7202 */ /* 0x000fe40000000f00 */
[----:B------:R-:W-:-:S05]  /*99a0*/  MOV R136, R142 ;  /* 0x0000008e00887202 */ /* 0x000fca0000000f00 */
[----:B------:R-:W-:Y:S01]  /*99b0*/  FADD.FTZ R140, R140, R136 ;  /* 0x000000888c8c7221 */ /* 0x000fe20000010000 */
[----:B------:R-:W-:-:S07]  /*99c0*/  MOV R136, 0xffffffff ;  /* 0xffffffff00887802 */ /* 0x000fce0000000f00 */
[----:B------:R-:W-:Y:S05]  /*99d0*/  WARPSYNC.COLLECTIVE R136, `(.L_x_2728) ;  /* 0x0000000088087348 */ /* 0x000fea0003c00000 */
[----:B------:R0:W1:Y:S02]  /*99e0*/  SHFL.BFLY P0, R142, R139, R138, R137 ;  /* 0x0c00008a8b8e7389 */ /* 0x0000640000000089 */
[----:B01----:R-:W-:Y:S05]  /*99f0*/  ENDCOLLECTIVE ;  /* 0x000000000000791b */ /* 0x003fea0003800000 */
.L_x_2728:
        /* <DEDUP_REMOVED lines=8> */
.L_x_2729:
[----:B------:R-:W-:Y:S02]  /*9a80*/  MOV R139, R141 ;  /* 0x0000008d008b7202 */ /* 0x000fe40000000f00 */
[----:B------:R-:W-:-:S05]  /*9a90*/  MOV R136, R142 ;  /* 0x0000008e00887202 */ /* 0x000fca0000000f00 */
[----:B------:R-:W-:Y:S01]  /*9aa0*/  FADD.FTZ R140, R140, R136 ;  /* 0x000000888c8c7221 */ /* 0x000fe20000010000 */
[----:B------:R-:W-:-:S07]  /*9ab0*/  MOV R136, 0xffffffff ;  /* 0xffffffff00887802 */ /* 0x000fce0000000f00 */
[----:B------:R-:W-:Y:S05]  /*9ac0*/  WARPSYNC.COLLECTIVE R136, `(.L_x_2730) ;  /* 0x0000000088087348 */ /* 0x000fea0003c00000 */
[----:B------:R0:W1:Y:S02]  /*9ad0*/  SHFL.BFLY P0, R142, R139, R138, R137 ;  /* 0x0c00008a8b8e7389 */ /* 0x0000640000000089 */
[----:B01----:R-:W-:Y:S05]  /*9ae0*/  ENDCOLLECTIVE ;  /* 0x000000000000791b */ /* 0x003fea0003800000 */
.L_x_2730:
        /* <DEDUP_REMOVED lines=8> */
.L_x_2731:
[----:B------:R-:W-:Y:S02]  /*9b70*/  MOV R139, R141 ;  /* 0x0000008d008b7202 */ /* 0x000fe40000000f00 */
[----:B------:R-:W-:-:S07]  /*9b80*/  MOV R143, R142 ;  /* 0x0000008e008f7202 */ /* 0x000fce0000000f00 */
[----:B------:R-:W-:Y:S05]  /*9b90*/  WARPSYNC.COLLECTIVE R136, `(.L_x_2732) ;  /* 0x0000000088087348 */ /* 0x000fea0003c00000 */
[----:B------:R0:W1:Y:S02]  /*9ba0*/  SHFL.BFLY P0, R142, R139, R138, R137 ;  /* 0x0c00008a8b8e7389 */ /* 0x0000640000000089 */
[----:B01----:R-:W-:Y:S05]  /*9bb0*/  ENDCOLLECTIVE ;  /* 0x000000000000791b */ /* 0x003fea0003800000 */
.L_x_2732:
[----:B------:R-:W-:Y:S01]  /*9bc0*/  MOV R136, R142 ;  /* 0x0000008e00887202 */ /* 0x000fe20000000f00 */
[----:B------:R-:W-:Y:S06]  /*9bd0*/  BRA `(.L_x_2733) ;  /* 0xffffff8c00347947 */ /* 0x000fec000383ffff */
.L_x_2734:
        /* <DEDUP_REMOVED lines=10> */
.L_x_7116:


//--------------------- .text._ZN10layer_norm31ln_parallel_residual_bwd_kernelINS_13Kernel_traitsIf13__nv_bfloat16fS2_fjLj1280ELj1ELj4ELj1ELj16ENS_18Kernel_traits_baseILj1280EfS2_fS2_fjLj128EEEEELb0ELb1ELb1EEEvNS_9BwdParamsE --------------------------
	.section	.text._ZN10layer_norm31ln_parallel_residual_bwd_kernelINS_13Kernel_traitsIf13__nv_bfloat16fS2_fjLj1280ELj1ELj4ELj1ELj16ENS_18Kernel_traits_baseILj1280EfS2_fS2_fjLj128EEEEELb0ELb1ELb1EEEvNS_9BwdParamsE,"ax",@progbits
	.align	128
        .global         _ZN10layer_norm31ln_parallel_residual_bwd_kernelINS_13Kernel_traitsIf13__nv_bfloat16fS2_fjLj1280ELj1ELj4ELj1ELj16ENS_18Kernel_traits_baseILj1280EfS2_fS2_fjLj128EEEEELb0ELb1ELb1EEEvNS_9BwdParamsE
        .type           _ZN10layer_norm31ln_parallel_residual_bwd_kernelINS_13Kernel_traitsIf13__nv_bfloat16fS2_fjLj1280ELj1ELj4ELj1ELj16ENS_18Kernel_traits_baseILj1280EfS2_fS2_fjLj128EEEEELb0ELb1ELb1EEEvNS_9BwdParamsE,@function
        .size           _ZN10layer_norm31ln_parallel_residual_bwd_kernelINS_13Kernel_traitsIf13__nv_bfloat16fS2_fjLj1280ELj1ELj4ELj1ELj16ENS_18Kernel_traits_baseILj1280EfS2_fS2_fjLj128EEEEELb0ELb1ELb1EEEvNS_9BwdParamsE,(.L_x_7117 - _ZN10layer_norm31ln_parallel_residual_bwd_kernelINS_13Kernel_traitsIf13__nv_bfloat16fS2_fjLj1280ELj1ELj4ELj1ELj16ENS_18Kernel_traits_baseILj1280EfS2_fS2_fjLj128EEEEELb0ELb1ELb1EEEvNS_9BwdParamsE)
        .other          _ZN10layer_norm31ln_parallel_residual_bwd_kernelINS_13Kernel_traitsIf13__nv_bfloat16fS2_fjLj1280ELj1ELj4ELj1ELj16ENS_18Kernel_traits_baseILj1280EfS2_fS2_fjLj128EEEEELb0ELb1ELb1EEEvNS_9BwdParamsE,@"STO_CUDA_ENTRY STV_DEFAULT"
_ZN10layer_norm31ln_parallel_residual_bwd_kernelINS_13Kernel_traitsIf13__nv_bfloat16fS2_fjLj1280ELj1ELj4ELj1ELj16ENS_18Kernel_traits_baseILj1280EfS2_fS2_fjLj128EEEEELb0ELb1ELb1EEEvNS_9BwdParamsE:
.text._ZN10layer_norm31ln_parallel_residual_bwd_kernelINS_13Kernel_traitsIf13__nv_bfloat16fS2_fjLj1280ELj1ELj4ELj1ELj16ENS_18Kernel_traits_baseILj1280EfS2_fS2_fjLj128EEEEELb0ELb1ELb1EEEvNS_9BwdParamsE:
        /* <DEDUP_REMOVED lines=119> */
[----:B01----:R-:W-:-:S07]  /*0770*/  CS2R R2, SRZ ;  /* 0x0000000000027805 */ /* 0x003fce000001ff00 */
.L_x_2779:
[----:B0-----:R-:W0:Y:S01]  /*0780*/  S2R R120, SR_TID.X ;  /* 0x0000000000787919 */ /* 0x001e220000002100 */
[----:B------:R-:W1:Y:S01]  /*0790*/  LDC.64 R222, c[0x0][0x3c0] ;  /* 0x0000f000ffde7b82 */ /* 0x000e620000000a00 */
[----:B------:R-:W-:-:S05]  /*07a0*/  IMAD R0, R212, UR13, RZ ;  /* 0x0000000dd4007c24 */ /* 0x000fca000f8e02ff */
[----:B------:R-:W-:Y:S02]  /*07b0*/  SHF.R.S32.HI R121, RZ, 0x1f, R0 ;  /* 0x0000001fff797819 */ /* 0x000fe40000011400 */
[----:B------:R-:W2:Y:S02]  /*07c0*/  LDC.64 R164, c[0x0][0x3a8] ;  /* 0x0000ea00ffa47b82 */ /* 0x000ea40000000a00 */
[----:B------:R-:W-:-:S06]  /*07d0*/  LEA.HI R121, R121, R0, RZ, 0x3 ;  /* 0x0000000079797211 */ /* 0x000fcc00078f18ff */
[----:B------:R-:W3:Y:S01]  /*07e0*/  LDC.64 R176, c[0x0][0x428] ;  /* 0x00010a00ffb07b82 */ /* 0x000ee20000000a00 */
[----:B-1----:R-:W-:-:S07]  /*07f0*/  IMAD.WIDE R222, R212, 0x4, R222 ;  /* 0x00000004d4de7825 */ /* 0x002fce00078e02de */
[----:B------:R-:W1:Y:S01]  /*0800*/  LDC.64 R202, c[0x0][0x3c8] ;  /* 0x0000f200ffca7b82 */ /* 0x000e620000000a00 */
[----:B------:R-:W4:Y:S01]  /*0810*/  LDG.E R222, desc[UR10][R222.64] ;  /* 0x0000000adede7981 */ /* 0x000f22000c1e1900 */
[----:B0-----:R-:W-:-:S04]  /*0820*/  LOP3.LUT R120, R120, 0x1f, RZ, 0xc0, !PT ;  /* 0x0000001f78787812 */ /* 0x001fc800078ec0ff */
[----:B------:R-:W-:-:S05]  /*0830*/  LEA.HI.SX32 R218, R121, R120, 0x1d ;  /* 0x0000007879da7211 */ /* 0x000fca00078feaff */
[----:B--2---:R-:W-:-:S05]  /*0840*/  IMAD.WIDE.U32 R128, R218, 0x20, R164 ;  /* 0x00000020da807825 */ /* 0x004fca00078e00a4 */
[----:B------:R-:W2:Y:S01]  /*0850*/  LDG.E.128 R120, desc[UR10][R128.64] ;  /* 0x0000000a80787981 */ /* 0x000ea2000c1e1d00 */
[C---:B------:R-:W-:Y:S02]  /*0860*/  IADD3 R214, PT, PT, R218.reuse, 0x60, RZ ;  /* 0x00000060dad67810 */ /* 0x040fe40007ffe0ff */
[C---:B------:R-:W-:Y:S02]  /*0870*/  IADD3 R216, PT, PT, R218.reuse, 0x20, RZ ;  /* 0x00000020dad87810 */ /* 0x040fe40007ffe0ff */
[C---:B------:R-:W-:Y:S02]  /*0880*/  IADD3 R215, PT, PT, R218.reuse, 0x40, RZ ;  /* 0x00000040dad77810 */ /* 0x040fe40007ffe0ff */
[----:B------:R-:W-:Y:S01]  /*0890*/  IADD3 R213, PT, PT, R218, 0x80, RZ ;  /* 0x00000080dad57810 */ /* 0x000fe20007ffe0ff */
[--C-:B---3--:R-:W-:Y:S01]  /*08a0*/  IMAD.WIDE.U32 R172, R214, 0x10, R176.reuse ;  /* 0x00000010d6ac7825 */ /* 0x108fe200078e00b0 */
[----:B------:R-:W3:Y:S03]  /*08b0*/  LDG.E.128 R128, desc[UR10][R128.64+0x10] ;  /* 0x0000100a80807981 */ /* 0x000ee6000c1e1d00 */
[----:B------:R-:W-:-:S02]  /*08c0*/  IMAD.WIDE.U32 R124, R218, 0x10, R176 ;  /* 0x00000010da7c7825 */ /* 0x000fc400078e00b0 */
[----:B------:R-:W3:Y:S02]  /*08d0*/  LDG.E.128 R172, desc[UR10][R172.64] ;  /* 0x0000000aacac7981 */ /* 0x000ee4000c1e1d00 */
[----:B------:R-:W-:Y:S02]  /*08e0*/  IMAD.WIDE.U32 R136, R216, 0x10, R176 ;  /* 0x00000010d8887825 */ /* 0x000fe400078e00b0 */
[----:B------:R-:W3:Y:S02]  /*08f0*/  LDG.E.128 R124, desc[UR10][R124.64] ;  /* 0x0000000a7c7c7981 */ /* 0x000ee4000c1e1d00 */
[----:B------:R-:W-:Y:S02]  /*0900*/  IMAD.WIDE.U32 R156, R214, 0x20, R164 ;  /* 0x00000020d69c7825 */ /* 0x000fe400078e00a4 */
[----:B------:R-:W3:Y:S02]  /*0910*/  LDG.E.128 R136, desc[UR10][R136.64] ;  /* 0x0000000a88887981 */ /* 0x000ee4000c1e1d00 */
[----:B------:R-:W-:-:S02]  /*0920*/  IMAD.WIDE.U32 R168, R215, 0x10, R176 ;  /* 0x00000010d7a87825 */ /* 0x000fc400078e00b0 */
[----:B------:R-:W3:Y:S02]  /*0930*/  LDG.E.128 R152, desc[UR10][R156.64] ;  /* 0x0000000a9c987981 */ /* 0x000ee4000c1e1d00 */
[----:B------:R-:W-:Y:S01]  /*0940*/  IMAD.WIDE.U32 R176, R213, 0x10, R176 ;  /* 0x00000010d5b07825 */ /* 0x000fe200078e00b0 */
[----:B------:R-:W-:Y:S01]  /*0950*/  ISETP.NE.U32.AND P0, PT, RZ, UR14, PT ;  /* 0x0000000eff007c0c */ /* 0x000fe2000bf05070 */
[----:B------:R-:W3:Y:S02]  /*0960*/  LDG.E.128 R168, desc[UR10][R168.64] ;  /* 0x0000000aa8a87981 */ /* 0x000ee4000c1e1d00 */
[--C-:B------:R-:W-:Y:S02]  /*0970*/  IMAD.WIDE.U32 R140, R216, 0x20, R164.reuse ;  /* 0x00000020d88c7825 */ /* 0x100fe400078e00a4 */
[----:B------:R-:W3:Y:S02]  /*0980*/  LDG.E.128 R176, desc[UR10][R176.64] ;  /* 0x0000000ab0b07981 */ /* 0x000ee4000c1e1d00 */
[----:B------:R-:W-:-:S02]  /*0990*/  IMAD.WIDE.U32 R148, R215, 0x20, R164 ;  /* 0x00000020d7947825 */ /* 0x000fc400078e00a4 */
[----:B------:R-:W3:Y:S02]  /*09a0*/  LDG.E.128 R156, desc[UR10][R156.64+0x10] ;  /* 0x0000100a9c9c7981 */ /* 0x000ee4000c1e1d00 */
[----:B-1----:R-:W-:Y:S02]  /*09b0*/  IMAD.WIDE R202, R212, 0x4, R202 ;  /* 0x00000004d4ca7825 */ /* 0x002fe400078e02ca */
[----:B------:R-:W3:Y:S02]  /*09c0*/  LDG.E.128 R132, desc[UR10][R140.64] ;  /* 0x0000000a8c847981 */ /* 0x000ee4000c1e1d00 */
[----:B------:R-:W-:Y:S02]  /*09d0*/  IMAD.WIDE.U32 R164, R213, 0x20, R164 ;  /* 0x00000020d5a47825 */ /* 0x000fe400078e00a4 */
[----:B------:R-:W3:Y:S04]  /*09e0*/  LDG.E.128 R144, desc[UR10][R148.64] ;  /* 0x0000000a94907981 */ /* 0x000ee8000c1e1d00 */
[----:B------:R0:W3:Y:S04]  /*09f0*/  LDG.E R217, desc[UR10][R202.64] ;  /* 0x0000000acad97981 */ /* 0x0000e8000c1e1900 */
[----:B------:R-:W3:Y:S04]  /*0a00*/  LDG.E.128 R160, desc[UR10][R164.64] ;  /* 0x0000000aa4a07981 */ /* 0x000ee8000c1e1d00 */
[----:B------:R-:W3:Y:S04]  /*0a10*/  LDG.E.128 R148, desc[UR10][R148.64+0x10] ;  /* 0x0000100a94947981 */ /* 0x000ee8000c1e1d00 */
[----:B------:R-:W3:Y:S04]  /*0a20*/  LDG.E.128 R140, desc[UR10][R140.64+0x10] ;  /* 0x0000100a8c8c7981 */ /* 0x000ee8000c1e1d00 */
[----:B------:R-:W3:Y:S01]  /*0a30*/  LDG.E.128 R164, desc[UR10][R164.64+0x10] ;  /* 0x0000100aa4a47981 */ /* 0x000ee2000c1e1d00 */
[----:B------:R-:W-:-:S13]  /*0a40*/  ISETP.NE.AND.EX P0, PT, RZ, UR15, PT, P0 ;  /* 0x0000000fff007c0c */ /* 0x000fda000bf05300 */
[----:B------:R-:W1:Y:S01]  /*0a50*/  @P0 LDC.64 R224, c[0x0][0x438] ;  /* 0x00010e00ffe00b82 */ /* 0x000e620000000a00 */
[----:B------:R-:W-:-:S07]  /*0a60*/  ISETP.NE.AND P2, PT, RZ, UR12, PT ;  /* 0x0000000cff007c0c */ /* 0x000fce000bf45270 */
[----:B------:R-:W1:Y:S08]  /*0a70*/  @P0 LDC.64 R226, c[0x0][0x438] ;  /* 0x00010e00ffe20b82 */ /* 0x000e700000000a00 */
[----:B0-----:R-:W0:Y:S08]  /*0a80*/  @P0 LDC.64 R202, c[0x0][0x438] ;  /* 0x00010e00ffca0b82 */ /* 0x001e300000000a00 */
[----:B------:R-:W3:Y:S01]  /*0a90*/  @P0 LDC.64 R234, c[0x0][0x438] ;  /* 0x00010e00ffea0b82 */ /* 0x000ee20000000a00 */
[----:B0-----:R-:W-:-:S05]  /*0aa0*/  @P0 IMAD.WIDE.U32 R202, R218, 0x20, R202 ;  /* 0x00000020daca0825 */ /* 0x001fca00078e00ca */
[----:B-----5:R-:W5:Y:S04]  /*0ab0*/  @P0 LDG.E.128 R64, desc[UR10][R202.64] ;  /* 0x0000000aca400981 */ /* 0x020f68000c1e1d00 */
[----:B------:R-:W5:Y:S01]  /*0ac0*/  @P0 LDG.E.128 R60, desc[UR10][R202.64+0x10] ;  /* 0x0000100aca3c0981 */ /* 0x000f62000c1e1d00 */
[----:B----4-:R-:W-:-:S05]  /*0ad0*/  FSEL R222, R222, RZ, !P2 ;  /* 0x000000ffdede7208 */ /* 0x010fca0005000000 */
[C---:B--2---:R-:W-:Y:S01]  /*0ae0*/  FADD.FTZ R0, -R222.reuse, R120 ;  /* 0x00000078de007221 */ /* 0x044fe20000010100 */
[----:B------:R-:W-:Y:S01]  /*0af0*/  FADD.FTZ R219, -R222, R121 ;  /* 0x00000079dedb7221 */ /* 0x000fe20000010100 */
[----:B-1----:R-:W-:-:S05]  /*0b00*/  @P0 IMAD.WIDE.U32 R120, R216, 0x20, R224 ;  /* 0x00000020d8780825 */ /* 0x002fca00078e00e0 */
[----:B------:R-:W5:Y:S04]  /*0b10*/  @P0 LDG.E.128 R56, desc[UR10][R120.64] ;  /* 0x0000000a78380981 */ /* 0x000f68000c1e1d00 */
[----:B------:R0:W5:Y:S02]  /*0b20*/  @P0 LDG.E.128 R52, desc[UR10][R120.64+0x10] ;  /* 0x0000100a78340981 */ /* 0x000164000c1e1d00 */
[----:B0-----:R-:W0:Y:S01]  /*0b30*/  @P0 LDC.64 R120, c[0x0][0x438] ;  /* 0x00010e00ff780b82 */ /* 0x001e220000000a00 */
[C---:B------:R-:W-:Y:S01]  /*0b40*/  FADD.FTZ R220, -R222.reuse, R122 ;  /* 0x0000007adedc7221 */ /* 0x040fe20000010100 */
[----:B------:R-:W-:Y:S01]  /*0b50*/  FADD.FTZ R221, -R222, R123 ;  /* 0x0000007bdedd7221 */ /* 0x000fe20000010100 */
[----:B------:R-:W-:Y:S01]  /*0b60*/  @P0 IMAD.WIDE.U32 R122, R215, 0x20, R226 ;  /* 0x00000020d77a0825 */ /* 0x000fe200078e00e2 */
[----:B---3--:R-:W-:-:S04]  /*0b70*/  PRMT R237, R138, 0x7632, R237 ;  /* 0x000076328aed7816 */ /* 0x008fc800000000ed */
[----:B------:R-:W5:Y:S04]  /*0b80*/  @P0 LDG.E.128 R48, desc[UR10][R122.64] ;  /* 0x0000000a7a300981 */ /* 0x000f68000c1e1d00 */
[----:B------:R1:W5:Y:S01]  /*0b90*/  @P0 LDG.E.128 R44, desc[UR10][R122.64+0x10] ;  /* 0x0000100a7a2c0981 */ /* 0x000362000c1e1d00 */
[C---:B------:R-:W-:Y:S01]  /*0ba0*/  FADD.FTZ R203, -R222.reuse, R128 ;  /* 0x00000080decb7221 */ /* 0x040fe20000010100 */
[----:B------:R-:W-:Y:S01]  /*0bb0*/  FADD.FTZ R249, -R222, R157 ;  /* 0x0000009ddef97221 */ /* 0x000fe20000010100 */
[----:B0-----:R-:W-:-:S04]  /*0bc0*/  @P0 IMAD.WIDE.U32 R120, R213, 0x20, R120 ;  /* 0x00000020d5780825 */ /* 0x001fc800078e0078 */
[----:B------:R-:W-:Y:S01]  /*0bd0*/  FADD.FTZ R227, -R222, R133 ;  /* 0x00000085dee37221 */ /* 0x000fe20000010100 */
[----:B------:R-:W-:Y:S01]  /*0be0*/  SHF.L.U32 R157, R175, 0x10, RZ ;  /* 0x00000010af9d7819 */ /* 0x000fe200000006ff */
[----:B------:R-:W5:Y:S01]  /*0bf0*/  @P0 LDG.E.128 R32, desc[UR10][R120.64] ;  /* 0x0000000a78200981 */ /* 0x000f62000c1e1d00 */
[----:B-1----:R-:W-:-:S03]  /*0c00*/  PRMT R122, R176, 0x7632, R122 ;  /* 0x00007632b07a7816 */ /* 0x002fc6000000007a */
[----:B------:R0:W5:Y:S01]  /*0c10*/  @P0 LDG.E.128 R28, desc[UR10][R120.64+0x10] ;  /* 0x0000100a781c0981 */ /* 0x000162000c1e1d00 */
[C---:B------:R-:W-:Y:S01]  /*0c20*/  FADD.FTZ R228, -R222.reuse, R132 ;  /* 0x00000084dee47221 */ /* 0x040fe20000010100 */
[----:B------:R-:W-:Y:S01]  /*0c30*/  SHF.L.U32 R133, R177, 0x10, RZ ;  /* 0x00000010b1857819 */ /* 0x000fe200000006ff */
[----:B------:R-:W-:Y:S01]  /*0c40*/  FADD.FTZ R247, -R222, R161 ;  /* 0x000000a1def77221 */ /* 0x000fe20000010100 */
[----:B------:R-:W-:Y:S02]  /*0c50*/  PRMT R224, R136, 0x7632, R224 ;  /* 0x0000763288e07816 */ /* 0x000fe400000000e0 */
[----:B0-----:R-:W-:Y:S02]  /*0c60*/  PRMT R121, R175, 0x7632, R121 ;  /* 0x00007632af797816 */ /* 0x001fe40000000079 */
[----:B------:R-:W-:Y:S02]  /*0c70*/  PRMT R175, R177, 0x7632, R175 ;  /* 0x00007632b1af7816 */ /* 0x000fe400000000af */
[----:B------:R-:W-:Y:S01]  /*0c80*/  MOV R177, R121 ;  /* 0x0000007900b17202 */ /* 0x000fe20000000f00 */
[----:B------:R-:W-:Y:S01]  /*0c90*/  FMUL.FTZ R121, R217, R220 ;  /* 0x000000dcd9797220 */ /* 0x000fe20000410000 */
[----:B------:R-:W-:Y:S01]  /*0ca0*/  PRMT R231, R124, 0x7632, R231 ;  /* 0x000076327ce77816 */ /* 0x000fe200000000e7 */
[----:B------:R-:W-:Y:S01]  /*0cb0*/  FADD.FTZ R128, -R222, R148 ;  /* 0x00000094de807221 */ /* 0x000fe20000010100 */
[----:B------:R-:W-:Y:S01]  /*0cc0*/  SHF.L.U32 R202, R124, 0x10, RZ ;  /* 0x000000107cca7819 */ /* 0x000fe200000006ff */
[C---:B------:R-:W-:Y:S01]  /*0cd0*/  FADD.FTZ R223, -R222.reuse, R130 ;  /* 0x00000082dedf7221 */ /* 0x040fe20000010100 */
[C---:B------:R-:W-:Y:S01]  /*0ce0*/  PRMT R230, R125.reuse, 0x7632, R230 ;  /* 0x000076327de67816 */ /* 0x040fe200000000e6 */
[----:B------:R-:W-:Y:S01]  /*0cf0*/  FADD.FTZ R225, -R222, R135 ;  /* 0x00000087dee17221 */ /* 0x000fe20000010100 */
[----:B------:R-:W-:Y:S01]  /*0d00*/  SHF.L.U32 R229, R125, 0x10, RZ ;  /* 0x000000107de57819 */ /* 0x000fe200000006ff */
[----:B------:R-:W-:Y:S01]  /*0d10*/  @P0 IMAD.WIDE.U32 R124, R214, 0x20, R234 ;  /* 0x00000020d67c0825 */ /* 0x000fe200078e00ea */
[----:B------:R-:W-:-:S03]  /*0d20*/  SHF.L.U32 R136, R136, 0x10, RZ ;  /* 0x0000001088887819 */ /* 0x000fc600000006ff */
[C---:B------:R-:W-:Y:S01]  /*0d30*/  FADD.FTZ R148, -R222.reuse, R152 ;  /* 0x00000098de947221 */ /* 0x040fe20000010100 */
[----:B------:R-:W-:Y:S01]  /*0d40*/  MOV R220, R122 ;  /* 0x0000007a00dc7202 */ /* 0x000fe20000000f00 */
[C-C-:B------:R-:W-:Y:S01]  /*0d50*/  FADD.FTZ R161, -R222.reuse, R165.reuse ;  /* 0x000000a5dea17221 */ /* 0x140fe20000010100 */
[C---:B------:R-:W-:Y:S01]  /*0d60*/  FMUL.FTZ R122, R217.reuse, R221 ;  /* 0x000000ddd97a7220 */ /* 0x040fe20000410000 */
[----:B------:R-:W-:Y:S01]  /*0d70*/  FMUL.FTZ R228, R217, R228 ;  /* 0x000000e4d9e47220 */ /* 0x000fe20000410000 */
[C---:B------:R-:W-:Y:S01]  /*0d80*/  FADD.FTZ R135, -R222.reuse, R142 ;  /* 0x0000008ede877221 */ /* 0x040fe20000010100 */
[----:B------:R-:W-:Y:S01]  /*0d90*/  FADD.FTZ R130, -R222, R150 ;  /* 0x00000096de827221 */ /* 0x000fe20000010100 */
[----:B------:R-:W-:Y:S01]  /*0da0*/  PRMT R165, R172, 0x7632, R165 ;  /* 0x00007632aca57816 */ /* 0x000fe200000000a5 */
[----:B------:R-:W-:Y:S01]  /*0db0*/  FADD.FTZ R150, -R222, R154 ;  /* 0x0000009ade967221 */ /* 0x000fe20000010100 */
[----:B------:R-:W-:Y:S01]  /*0dc0*/  SHF.L.U32 R152, R172, 0x10, RZ ;  /* 0x00000010ac987819 */ /* 0x000fe200000006ff */
[----:B------:R-:W-:Y:S01]  /*0dd0*/  FADD.FTZ R141, -R222, R141 ;  /* 0x0000008dde8d7221 */ /* 0x000fe20000010100 */
[----:B------:R-:W-:Y:S01]  /*0de0*/  PRMT R120, R174, 0x7632, R120 ;  /* 0x00007632ae787816 */ /* 0x000fe20000000078 */
[----:B------:R-:W5:Y:S01]  /*0df0*/  @P0 LDG.E.128 R40, desc[UR10][R124.64] ;  /* 0x0000000a7c280981 */ /* 0x000f62000c1e1d00 */
[----:B------:R-:W-:Y:S01]  /*0e00*/  MOV R221, R237 ;  /* 0x000000ed00dd7202 */ /* 0x000fe20000000f00 */
[----:B------:R-:W-:Y:S01]  /*0e10*/  FADD.FTZ R154, -R222, R156 ;  /* 0x0000009cde9a7221 */ /* 0x000fe20000010100 */
[----:B------:R-:W-:-:S02]  /*0e20*/  PRMT R172, R179, 0x7632, R172 ;  /* 0x00007632b3ac7816 */ /* 0x000fc400000000ac */
[----:B------:R-:W-:Y:S01]  /*0e30*/  SHF.L.U32 R123, R179, 0x10, RZ ;  /* 0x00000010b37b7819 */ /* 0x000fe200000006ff */
[----:B------:R-:W-:Y:S01]  /*0e40*/  FADD.FTZ R240, R136, R240 ;  /* 0x000000f088f07221 */ /* 0x000fe20000010000 */
[----:B------:R-:W-:Y:S01]  /*0e50*/  SHF.L.U32 R179, R224, 0x10, RZ ;  /* 0x00000010e0b37819 */ /* 0x000fe200000006ff */
[-C--:B------:R-:W-:Y:S01]  /*0e60*/  FFMA.FTZ R10, R228, R136.reuse, R10 ;  /* 0x00000088e40a7223 */ /* 0x080fe2000001000a */
[----:B------:R-:W-:Y:S01]  /*0e70*/  SHF.L.U32 R156, R174, 0x10, RZ ;  /* 0x00000010ae9c7819 */ /* 0x000fe200000006ff */
[----:B------:R-:W-:Y:S01]  /*0e80*/  FMUL.FTZ R224, R76, R136 ;  /* 0x000000884ce07220 */ /* 0x000fe20000410000 */
[----:B------:R0:W5:Y:S01]  /*0e90*/  @P0 LDG.E.128 R36, desc[UR10][R124.64+0x10] ;  /* 0x0000100a7c240981 */ /* 0x000162000c1e1d00 */
[----:B------:R-:W-:Y:S01]  /*0ea0*/  MOV R174, R120 ;  /* 0x0000007800ae7202 */ /* 0x000fe20000000f00 */
[----:B------:R-:W-:Y:S01]  /*0eb0*/  FADD.FTZ R131, -R222, R131 ;  /* 0x00000083de837221 */ /* 0x000fe20000010100 */
[----:B------:R-:W-:Y:S01]  /*0ec0*/  SHF.L.U32 R136, R221, 0x10, RZ ;  /* 0x00000010dd887819 */ /* 0x000fe200000006ff */
[----:B------:R-:W-:Y:S01]  /*0ed0*/  FMUL.FTZ R120, R217, R219 ;  /* 0x000000dbd9787220 */ /* 0x000fe20000410000 */
[----:B------:R-:W-:Y:S01]  /*0ee0*/  PRMT R132, R139, 0x7632, R132 ;  /* 0x000076328b847816 */ /* 0x000fe20000000084 */
[----:B------:R-:W-:Y:S01]  /*0ef0*/  FMUL.FTZ R221, R217, R135 ;  /* 0x00000087d9dd7220 */ /* 0x000fe20000410000 */
[----:B------:R-:W-:Y:S01]  /*0f00*/  MOV R219, R123 ;  /* 0x0000007b00db7202 */ /* 0x000fe20000000f00 */
[----:B------:R-:W2:Y:S01]  /*0f10*/  LDL.LU R135, [R1+0x4] ;  /* 0x0000040001877983 */ /* 0x000ea20000300800 */
[----:B0-----:R-:W-:Y:S01]  /*0f20*/  SHF.L.U32 R124, R139, 0x10, RZ ;  /* 0x000000108b7c7819 */ /* 0x001fe200000006ff */
[C---:B------:R-:W-:Y:S01]  /*0f30*/  FMUL.FTZ R139, R217.reuse, R203 ;  /* 0x000000cbd98b7220 */ /* 0x040fe20000410000 */
[C---:B------:R-:W-:Y:S01]  /*0f40*/  FMUL.FTZ R203, R217.reuse, R141 ;  /* 0x0000008dd9cb7220 */ /* 0x040fe20000410000 */
[----:B------:R-:W-:Y:S01]  /*0f50*/  FMUL.FTZ R237, R217, R131 ;  /* 0x00000083d9ed7220 */ /* 0x000fe20000410000 */
[----:B------:R-:W3:Y:S01]  /*0f60*/  LDL.LU R141, [R1+0xc] ;  /* 0x00000c00018d7983 */ /* 0x000ee20000300800 */
[----:B------:R-:W-:Y:S01]  /*0f70*/  MOV R131, R219 ;  /* 0x000000db00837202 */ /* 0x000fe20000000f00 */
[----:B------:R-:W-:Y:S01]  /*0f80*/  FADD.FTZ R250, R124, R250 ;  /* 0x000000fa7cfa7221 */ /* 0x000fe20000010000 */
[-C--:B------:R-:W-:Y:S01]  /*0f90*/  FFMA.FTZ R16, R221, R124.reuse, R16 ;  /* 0x0000007cdd107223 */ /* 0x080fe20000010010 */
[----:B------:R-:W-:-:S02]  /*0fa0*/  FMUL.FTZ R219, R82, R124 ;  /* 0x0000007c52db7220 */ /* 0x000fc40000410000 */
[----:B------:R-:W4:Y:S01]  /*0fb0*/  LDL.LU R124, [R1+0x14] ;  /* 0x00001400017c7983 */ /* 0x000f220000300800 */
[C---:B------:R-:W-:Y:S01]  /*0fc0*/  FADD.FTZ R248, -R222.reuse, R160 ;  /* 0x000000a0def87221 */ /* 0x040fe20000010100 */
[C---:B------:R-:W-:Y:S01]  /*0fd0*/  FADD.FTZ R142, -R222.reuse, R144 ;  /* 0x00000090de8e7221 */ /* 0x040fe20000010100 */
[C---:B------:R-:W-:Y:S01]  /*0fe0*/  FADD.FTZ R239, -R222.reuse, R163 ;  /* 0x000000a3deef7221 */ /* 0x040fe20000010100 */
[C---:B------:R-:W-:Y:S01]  /*0ff0*/  FADD.FTZ R160, -R222.reuse, R166 ;  /* 0x000000a6dea07221 */ /* 0x040fe20000010100 */
[----:B------:R-:W-:Y:S01]  /*1000*/  FADD.FTZ R144, -R222, R167 ;  /* 0x000000a7de907221 */ /* 0x000fe20000010100 */
[C---:B------:R-:W-:Y:S02]  /*1010*/  PRMT R163, R168.reuse, 0x7632, R163 ;  /* 0x00007632a8a37816 */ /* 0x040fe400000000a3 */
[----:B------:R-:W-:Y:S02]  /*1020*/  SHF.L.U32 R166, R168, 0x10, RZ ;  /* 0x00000010a8a67819 */ /* 0x000fe400000006ff */
[----:B------:R-:W-:-:S02]  /*1030*/  PRMT R168, R169, 0x7632, R168 ;  /* 0x00007632a9a87816 */ /* 0x000fc400000000a8 */
[----:B------:R-:W-:Y:S01]  /*1040*/  SHF.L.U32 R167, R169, 0x10, RZ ;  /* 0x00000010a9a77819 */ /* 0x000fe200000006ff */
[C---:B------:R-:W-:Y:S01]  /*1050*/  FADD.FTZ R238, -R222.reuse, R149 ;  /* 0x00000095deee7221 */ /* 0x040fe20000010100 */
[----:B------:R-:W-:Y:S01]  /*1060*/  PRMT R233, R127, 0x7632, R233 ;  /* 0x000076327fe97816 */ /* 0x000fe200000000e9 */
[----:B------:R-:W-:Y:S01]  /*1070*/  FADD.FTZ R246, -R222, R162 ;  /* 0x000000a2def67221 */ /* 0x000fe20000010100 */
[----:B------:R-:W-:Y:S02]  /*1080*/  PRMT R236, R137, 0x7632, R236 ;  /* 0x0000763289ec7816 */ /* 0x000fe400000000ec */
[----:B------:R-:W-:Y:S01]  /*1090*/  PRMT R169, R170, 0x7632, R169 ;  /* 0x00007632aaa97816 */ /* 0x000fe200000000a9 */
[C---:B------:R-:W-:Y:S01]  /*10a0*/  FADD.FTZ R129, -R222.reuse, R129 ;  /* 0x00000081de817221 */ /* 0x040fe20000010100 */
[----:B------:R-:W-:Y:S01]  /*10b0*/  SHF.L.U32 R127, R127, 0x10, RZ ;  /* 0x000000107f7f7819 */ /* 0x000fe200000006ff */
[----:B------:R-:W-:Y:S01]  /*10c0*/  FADD.FTZ R226, -R222, R134 ;  /* 0x00000086dee27221 */ /* 0x000fe20000010100 */
[----:B------:R-:W-:Y:S01]  /*10d0*/  SHF.L.U32 R125, R138, 0x10, RZ ;  /* 0x000000108a7d7819 */ /* 0x000fe200000006ff */
[----:B------:R-:W-:Y:S01]  /*10e0*/  FADD.FTZ R140, -R222, R140 ;  /* 0x0000008cde8c7221 */ /* 0x000fe20000010100 */
        /* <DEDUP_REMOVED lines=11> */
[----:B------:R-:W-:Y:S01]  /*11a0*/  PRMT R235, R173, 0x7632, R235 ;  /* 0x00007632adeb7816 */ /* 0x000fe200000000eb */
[----:B------:R-:W-:Y:S01]  /*11b0*/  FMUL.FTZ R138, R217, R223 ;  /* 0x000000dfd98a7220 */ /* 0x000fe20000410000 */
[----:B------:R-:W-:-:S02]  /*11c0*/  SHF.L.U32 R153, R173, 0x10, RZ ;  /* 0x00000010ad997819 */ /* 0x000fc400000006ff */
[C---:B------:R-:W-:Y:S02]  /*11d0*/  PRMT R222, R178.reuse, 0x7632, R222 ;  /* 0x00007632b2de7816 */ /* 0x040fe400000000de */
[----:B------:R-:W-:Y:S02]  /*11e0*/  SHF.L.U32 R134, R178, 0x10, RZ ;  /* 0x00000010b2867819 */ /* 0x000fe400000006ff */
[----:B------:R-:W-:Y:S02]  /*11f0*/  PRMT R164, R171, 0x7632, R164 ;  /* 0x00007632aba47816 */ /* 0x000fe400000000a4 */
[----:B------:R-:W-:Y:S02]  /*1200*/  MOV R173, R132 ;  /* 0x0000008400ad7202 */ /* 0x000fe40000000f00 */
[----:B------:R-:W-:Y:S01]  /*1210*/  MOV R178, R236 ;  /* 0x000000ec00b27202 */ /* 0x000fe20000000f00 */
[----:B------:R-:W-:Y:S01]  /*1220*/  FADD.FTZ R200, R127, R200 ;  /* 0x000000c87fc87221 */ /* 0x000fe20000010000 */
[----:B------:R-:W-:Y:S01]  /*1230*/  PRMT R232, R126, 0x7632, R232 ;  /* 0x000076327ee87816 */ /* 0x000fe200000000e8 */
[----:B------:R-:W-:Y:S01]  /*1240*/  FFMA.FTZ R8, R138, R127, R8 ;  /* 0x0000007f8a087223 */ /* 0x000fe20000010008 */
[----:B------:R-:W-:-:S02]  /*1250*/  SHF.L.U32 R171, R171, 0x10, RZ ;  /* 0x00000010abab7819 */ /* 0x000fc400000006ff */
[----:B------:R-:W-:Y:S02]  /*1260*/  SHF.L.U32 R132, R176, 0x10, RZ ;  /* 0x00000010b0847819 */ /* 0x000fe400000006ff */
[----:B------:R-:W-:Y:S01]  /*1270*/  SHF.L.U32 R236, R231, 0x10, RZ ;  /* 0x00000010e7ec7819 */ /* 0x000fe200000006ff */
[----:B------:R-:W-:Y:S01]  /*1280*/  FMUL.FTZ R231, R74, R127 ;  /* 0x0000007f4ae77220 */ /* 0x000fe20000410000 */
[----:B------:R-:W-:Y:S02]  /*1290*/  MOV R176, R235 ;  /* 0x000000eb00b07202 */ /* 0x000fe40000000f00 */
[----:B------:R-:W-:Y:S01]  /*12a0*/  MOV R127, R222 ;  /* 0x000000de007f7202 */ /* 0x000fe20000000f00 */
[C---:B------:R-:W-:Y:S01]  /*12b0*/  FMUL.FTZ R222, R217.reuse, R140 ;  /* 0x0000008cd9de7220 */ /* 0x040fe20000410000 */
[----:B------:R-:W-:Y:S01]  /*12c0*/  SHF.L.U32 R234, R232, 0x10, RZ ;  /* 0x00000010e8ea7819 */ /* 0x000fe200000006ff */
[----:B------:R-:W-:Y:S01]  /*12d0*/  FMUL.FTZ R232, R217, R129 ;  /* 0x00000081d9e87220 */ /* 0x000fe20000410000 */
[----:B------:R-:W-:-:S02]  /*12e0*/  SHF.L.U32 R140, R173, 0x10, RZ ;  /* 0x00000010ad8c7819 */ /* 0x000fc400000006ff */
[----:B------:R-:W-:Y:S01]  /*12f0*/  MOV R173, R164 ;  /* 0x000000a400ad7202 */ /* 0x000fe20000000f00 */
[C---:B------:R-:W-:Y:S01]  /*1300*/  FMUL.FTZ R164, R217.reuse, R146 ;  /* 0x00000092d9a47220 */ /* 0x040fe20000410000 */
[----:B------:R-:W-:Y:S02]  /*1310*/  MOV R129, R175 ;  /* 0x000000af00817202 */ /* 0x000fe40000000f00 */
[----:B------:R-:W-:Y:S01]  /*1320*/  SHF.L.U32 R175, R168, 0x10, RZ ;  /* 0x00000010a8af7819 */ /* 0x000fe200000006ff */
[----:B------:R-:W-:Y:S01]  /*1330*/  FMUL.FTZ R168, R217, R128 ;  /* 0x00000080d9a87220 */ /* 0x000fe20000410000 */
[----:B--2---:R-:W-:Y:S01]  /*1340*/  FADD.FTZ R135, R167, R135 ;  /* 0x00000087a7877221 */ /* 0x004fe20000010000 */
[----:B---3--:R-:W-:-:S04]  /*1350*/  FADD.FTZ R141, R170, R141 ;  /* 0x0000008daa8d7221 */ /* 0x008fc80000010000 */
[----:B------:R0:W-:Y:S04]  /*1360*/  STL [R1+0x4], R135 ;  /* 0x0000048701007387 */ /* 0x0001e80000100800 */
[----:B------:R-:W-:Y:S01]  /*1370*/  STL [R1+0xc], R141 ;  /* 0x00000c8d01007387 */ /* 0x000fe20000100800 */
[----:B----4-:R-:W-:-:S03]  /*1380*/  FADD.FTZ R124, R171, R124 ;  /* 0x0000007cab7c7221 */ /* 0x010fc60000010000 */
[----:B------:R-:W2:Y:S01]  /*1390*/  LDL.LU R146, [R1+0x1c] ;  /* 0x00001c0001927983 */ /* 0x000ea20000300800 */
[----:B0-----:R-:W-:Y:S02]  /*13a0*/  MOV R135, R176 ;  /* 0x000000b000877202 */ /* 0x001fe40000000f00 */
[----:B------:R-:W-:Y:S01]  /*13b0*/  SHF.L.U32 R176, R169, 0x10, RZ ;  /* 0x00000010a9b07819 */ /* 0x000fe200000006ff */
[----:B------:R-:W-:Y:S02]  /*13c0*/  FMUL.FTZ R169, R217, R130 ;  /* 0x00000082d9a97220 */ /* 0x000fe40000410000 */
[----:B------:R-:W3:Y:S04]  /*13d0*/  LDL.LU R130, [R1+0x24] ;  /* 0x0000240001827983 */ /* 0x000ee80000300800 */
[----:B------:R-:W4:Y:S04]  /*13e0*/  LDL.LU R128, [R1+0x2c] ;  /* 0x00002c0001807983 */ /* 0x000f280000300800 */
[----:B------:R0:W-:Y:S04]  /*13f0*/  STL [R1+0x14], R124 ;  /* 0x0000147c01007387 */ /* 0x0001e80000100800 */
[----:B0-----:R-:W4:Y:S01]  /*1400*/  LDL.LU R124, [R1+0x34] ;  /* 0x00003400017c7983 */ /* 0x001f220000300800 */
[----:B------:R-:W-:Y:S01]  /*1410*/  SHF.L.U32 R137, R137, 0x10, RZ ;  /* 0x0000001089897819 */ /* 0x000fe200000006ff */
[----:B------:R-:W-:Y:S01]  /*1420*/  FMUL.FTZ R226, R217, R226 ;  /* 0x000000e2d9e27220 */ /* 0x000fe20000410000 */
[----:B------:R-:W-:Y:S01]  /*1430*/  FMUL.FTZ R123, R68, R202 ;  /* 0x000000ca447b7220 */ /* 0x000fe20000410000 */
[----:B------:R-:W-:-:S02]  /*1440*/  SHF.L.U32 R126, R126, 0x10, RZ ;  /* 0x000000107e7e7819 */ /* 0x000fc400000006ff */
[----:B------:R-:W-:Y:S01]  /*1450*/  FADD.FTZ R242, R137, R242 ;  /* 0x000000f289f27221 */ /* 0x000fe20000010000 */
[-C--:B------:R-:W-:Y:S01]  /*1460*/  FFMA.FTZ R12, R226, R137.reuse, R12 ;  /* 0x00000089e20c7223 */ /* 0x080fe2000001000c */
[----:B------:R-:W-:Y:S01]  /*1470*/  FMUL.FTZ R223, R78, R137 ;  /* 0x000000894edf7220 */ /* 0x000fe20000410000 */
[----:B------:R-:W-:Y:S01]  /*1480*/  MOV R137, R165 ;  /* 0x000000a500897202 */ /* 0x000fe20000000f00 */
[----:B------:R-:W-:Y:S01]  /*1490*/  FMUL.FTZ R165, R217, R147 ;  /* 0x00000093d9a57220 */ /* 0x000fe20000410000 */
[-C--:B------:R-:W-:Y:S01]  /*14a0*/  FFMA.FTZ R3, R120, R236.reuse, R3 ;  /* 0x000000ec78037223 */ /* 0x080fe20000010003 */
[----:B------:R-:W-:Y:S01]  /*14b0*/  FADD.FTZ R195, R236, R195 ;  /* 0x000000c3ecc37221 */ /* 0x000fe20000010000 */
[----:B------:R-:W-:Y:S01]  /*14c0*/  MOV R147, R129 ;  /* 0x0000008100937202 */ /* 0x000fe20000000f00 */
[----:B------:R-:W-:Y:S01]  /*14d0*/  FMUL.FTZ R236, R69, R236 ;  /* 0x000000ec45ec7220 */ /* 0x000fe20000410000 */
[----:B------:R-:W-:Y:S01]  /*14e0*/  FADD.FTZ R129, RZ, R123 ;  /* 0x0000007bff817221 */ /* 0x000fe20000010000 */
[----:B------:R-:W-:Y:S01]  /*14f0*/  SHF.L.U32 R235, R230, 0x10, RZ ;  /* 0x00000010e6eb7819 */ /* 0x000fe200000006ff */
[----:B------:R-:W-:Y:S01]  /*1500*/  FMUL.FTZ R0, R217, R0 ;  /* 0x00000000d9007220 */ /* 0x000fe20000410000 */
[----:B------:R-:W-:Y:S01]  /*1510*/  FADD.FTZ R198, R126, R198 ;  /* 0x000000c67ec67221 */ /* 0x000fe20000010000 */
[-C--:B------:R-:W-:Y:S01]  /*1520*/  FFMA.FTZ R6, R139, R126.reuse, R6 ;  /* 0x0000007e8b067223 */ /* 0x080fe20000010006 */
[----:B------:R-:W-:Y:S01]  /*1530*/  FMUL.FTZ R230, R72, R126 ;  /* 0x0000007e48e67220 */ /* 0x000fe20000410000 */
[----:B------:R-:W-:Y:S01]  /*1540*/  FADD.FTZ R196, R229, R196 ;  /* 0x000000c4e5c47221 */ /* 0x000fe20000010000 */
[-C--:B------:R-:W-:Y:S01]  /*1550*/  FFMA.FTZ R4, R121, R229.reuse, R4 ;  /* 0x000000e579047223 */ /* 0x080fe20000010004 */
[----:B------:R-:W-:Y:S01]  /*1560*/  MOV R126, R220 ;  /* 0x000000dc007e7202 */ /* 0x000fe20000000f00 */
[----:B------:R-:W-:Y:S01]  /*1570*/  FMUL.FTZ R229, R70, R229 ;  /* 0x000000e546e57220 */ /* 0x000fe20000410000 */
[----:B------:R-:W-:Y:S01]  /*1580*/  FADD.FTZ R244, R125, R244 ;  /* 0x000000f47df47221 */ /* 0x000fe20000010000 */
[-C--:B------:R-:W-:Y:S01]  /*1590*/  FFMA.FTZ R14, R222, R125.reuse, R14 ;  /* 0x0000007dde0e7223 */ /* 0x080fe2000001000e */
[----:B------:R-:W-:Y:S01]  /*15a0*/  FMUL.FTZ R220, R80, R125 ;  /* 0x0000007d50dc7220 */ /* 0x000fe20000410000 */
[----:B------:R-:W-:Y:S01]  /*15b0*/  FADD.FTZ R129, R236, R129 ;  /* 0x00000081ec817221 */ /* 0x000fe20000010000 */
[----:B------:R-:W-:Y:S01]  /*15c0*/  MOV R125, R174 ;  /* 0x000000ae007d7202 */ /* 0x000fe20000000f00 */
[----:B------:R-:W-:Y:S01]  /*15d0*/  FADD.FTZ R194, R202, R194 ;  /* 0x000000c2cac27221 */ /* 0x000fe20000010000 */
[----:B------:R-:W-:Y:S01]  /*15e0*/  FFMA.FTZ R2, R0, R202, R2 ;  /* 0x000000ca00027223 */ /* 0x000fe20000010002 */
[----:B------:R-:W-:Y:S01]  /*15f0*/  FFMA.FTZ R5, R122, R235, R5 ;  /* 0x000000eb7a057223 */ /* 0x000fe20000010005 */
[----:B------:R-:W-:Y:S01]  /*1600*/  FADD.FTZ R197, R235, R197 ;  /* 0x000000c5ebc57221 */ /* 0x000fe20000010000 */
[----:B------:R-:W-:Y:S01]  /*1610*/  FMUL.FTZ R202, R217, R143 ;  /* 0x0000008fd9ca7220 */ /* 0x000fe20000410000 */
[----:B------:R-:W-:Y:S01]  /*1620*/  FMUL.FTZ R235, R71, R235 ;  /* 0x000000eb47eb7220 */ /* 0x000fe20000410000 */
[----:B------:R-:W-:Y:S01]  /*1630*/  FMUL.FTZ R143, R217, R145 ;  /* 0x00000091d98f7220 */ /* 0x000fe20000410000 */
[----:B------:R-:W-:Y:S01]  /*1640*/  FADD.FTZ R129, R229, R129 ;  /* 0x00000081e5817221 */ /* 0x000fe20000010000 */
[----:B------:R-:W-:-:S02]  /*1650*/  MOV R145, R125 ;  /* 0x0000007d00917202 */ /* 0x000fc40000000f00 */
[----:B------:R-:W-:Y:S02]  /*1660*/  MOV R141, R177 ;  /* 0x000000b1008d7202 */ /* 0x000fe40000000f00 */
[----:B------:R-:W-:Y:S02]  /*1670*/  MOV R125, R131 ;  /* 0x00000083007d7202 */ /* 0x000fe40000000f00 */
[----:B------:R-:W-:Y:S01]  /*1680*/  SHF.L.U32 R177, R173, 0x10, RZ ;  /* 0x00000010adb17819 */ /* 0x000fe200000006ff */
[C---:B------:R-:W-:Y:S01]  /*1690*/  FMUL.FTZ R173, R217.reuse, R151 ;  /* 0x00000097d9ad7220 */ /* 0x040fe20000410000 */
[----:B------:R-:W-:Y:S01]  /*16a0*/  MOV R131, R172 ;  /* 0x000000ac00837202 */ /* 0x000fe20000000f00 */
[----:B------:R-:W-:Y:S01]  /*16b0*/  FMUL.FTZ R151, R217, R155 ;  /* 0x0000009bd9977220 */ /* 0x000fe20000410000 */
[----:B------:R-:W-:Y:S01]  /*16c0*/  FADD.FTZ R129, R235, R129 ;  /* 0x00000081eb817221 */ /* 0x000fe20000010000 */
[C---:B------:R-:W-:Y:S01]  /*16d0*/  FMUL.FTZ R155, R217.reuse, R158 ;  /* 0x0000009ed99b7220 */ /* 0x040fe20000410000 */
[C---:B------:R-:W-:Y:S01]  /*16e0*/  FMUL.FTZ R158, R217.reuse, R249 ;  /* 0x000000f9d99e7220 */ /* 0x040fe20000410000 */
[----:B------:R-:W-:Y:S01]  /*16f0*/  MOV R249, R131 ;  /* 0x0000008300f97202 */ /* 0x000fe20000000f00 */
[----:B------:R-:W-:Y:S01]  /*1700*/  FADD.FTZ R131, R230, R129 ;  /* 0x00000081e6837221 */ /* 0x000fe20000010000 */
[----:B------:R-:W-:Y:S01]  /*1710*/  FMUL.FTZ R129, R217, R161 ;  /* 0x000000a1d9817220 */ /* 0x000fe20000410000 */
[----:B--2---:R-:W-:Y:S01]  /*1720*/  FADD.FTZ R146, R152, R146 ;  /* 0x0000009298927221 */ /* 0x004fe20000010000 */
[----:B---3--:R-:W-:-:S04]  /*1730*/  FADD.FTZ R130, R153, R130 ;  /* 0x0000008299827221 */ /* 0x008fc80000010000 */
[----:B------:R-:W-:Y:S01]  /*1740*/  STL [R1+0x1c], R146 ;  /* 0x00001c9201007387 */ /* 0x000fe20000100800 */
[----:B----4-:R-:W-:-:S03]  /*1750*/  FADD.FTZ R128, R156, R128 ;  /* 0x000000809c807221 */ /* 0x010fc60000010000 */
[----:B------:R-:W-:Y:S04]  /*1760*/  STL [R1+0x24], R130 ;  /* 0x0000248201007387 */ /* 0x000fe80000100800 */
[----:B------:R-:W-:Y:S01]  /*1770*/  STL [R1+0x2c], R128 ;  /* 0x00002c8001007387 */ /* 0x000fe20000100800 */
[----:B------:R-:W-:-:S05]  /*1780*/  FADD.FTZ R124, R157, R124 ;  /* 0x0000007c9d7c7221 */ /* 0x000fca0000010000 */
[----:B------:R0:W-:Y:S04]  /*1790*/  STL [R1+0x34], R124 ;  /* 0x0000347c01007387 */ /* 0x0001e80000100800 */
[----:B------:R-:W2:Y:S01]  /*17a0*/  LDL.LU R161, [R1] ;  /* 0x0000000001a17983 */ /* 0x000ea20000300800 */
[C---:B0-----:R-:W-:Y:S01]  /*17b0*/  FMUL.FTZ R124, R217.reuse, R248 ;  /* 0x000000f8d97c7220 */ /* 0x041fe20000410000 */
[----:B------:R-:W-:Y:S01]  /*17c0*/  MOV R248, R127 ;  /* 0x0000007f00f87202 */ /* 0x000fe20000000f00 */
[----:B------:R-:W-:Y:S02]  /*17d0*/  FMUL.FTZ R127, R217, R239 ;  /* 0x000000efd97f7220 */ /* 0x000fe40000410000 */
[----:B------:R-:W3:Y:S01]  /*17e0*/  LDL.LU R239, [R1+0x8] ;  /* 0x0000080001ef7983 */ /* 0x000ee20000300800 */
[----:B------:R-:W-:-:S04]  /*17f0*/  FFMA.FTZ R128, R0, R123, RZ ;  /* 0x0000007b00807223 */ /* 0x000fc800000100ff */
[----:B------:R-:W-:Y:S01]  /*1800*/  FFMA.FTZ R128, R120, R236, R128 ;  /* 0x000000ec78807223 */ /* 0x000fe20000010080 */
[----:B------:R-:W-:-:S03]  /*1810*/  SHF.L.U32 R174, R163, 0x10, RZ ;  /* 0x00000010a3ae7819 */ /* 0x000fc600000006ff */
[----:B------:R-:W-:-:S04]  /*1820*/  FFMA.FTZ R128, R121, R229, R128 ;  /* 0x000000e579807223 */ /* 0x000fc80000010080 */
[----:B------:R-:W-:-:S04]  /*1830*/  FFMA.FTZ R128, R122, R235, R128 ;  /* 0x000000eb7a807223 */ /* 0x000fc80000010080 */
[----:B------:R-:W-:Y:S01]  /*1840*/  FFMA.FTZ R130, R139, R230, R128 ;  /* 0x000000e68b827223 */ /* 0x000fe20000010080 */
[----:B------:R-:W-:Y:S02]  /*1850*/  FMUL.FTZ R128, R217, R162 ;  /* 0x000000a2d9807220 */ /* 0x000fe40000410000 */
[----:B------:R-:W4:Y:S01]  /*1860*/  LDL.LU R162, [R1+0x10] ;  /* 0x0000100001a27983 */ /* 0x000f220000300800 */
[----:B--2---:R-:W-:-:S05]  /*1870*/  FADD.FTZ R161, R174, R161 ;  /* 0x000000a1aea17221 */ /* 0x004fca0000010000 */
[----:B------:R0:W-:Y:S04]  /*1880*/  STL [R1], R161 ;  /* 0x000000a101007387 */ /* 0x0001e80000100800 */
[----:B0-----:R-:W2:Y:S01]  /*1890*/  LDL.LU R161, [R1+0x18] ;  /* 0x0000180001a17983 */ /* 0x001ea20000300800 */
[----:B---3--:R-:W-:-:S05]  /*18a0*/  FADD.FTZ R239, R175, R239 ;  /* 0x000000efafef7221 */ /* 0x008fca0000010000 */
[----:B------:R0:W-:Y:S04]  /*18b0*/  STL [R1+0x8], R239 ;  /* 0x000008ef01007387 */ /* 0x0001e80000100800 */
[----:B0-----:R-:W3:Y:S01]  /*18c0*/  LDL.LU R239, [R1+0x20] ;  /* 0x0000200001ef7983 */ /* 0x001ee20000300800 */
[----:B----4-:R-:W-:Y:S01]  /*18d0*/  FADD.FTZ R162, R176, R162 ;  /* 0x000000a2b0a27221 */ /* 0x010fe20000010000 */
[C---:B------:R-:W-:Y:S01]  /*18e0*/  FMUL.FTZ R172, R217.reuse, R238 ;  /* 0x000000eed9ac7220 */ /* 0x040fe20000410000 */
[----:B------:R-:W-:Y:S01]  /*18f0*/  MOV R238, R125 ;  /* 0x0000007d00ee7202 */ /* 0x000fe20000000f00 */
[C---:B------:R-:W-:Y:S01]  /*1900*/  FMUL.FTZ R125, R217.reuse, R247 ;  /* 0x000000f7d97d7220 */ /* 0x040fe20000410000 */
[----:B------:R-:W-:Y:S01]  /*1910*/  MOV R247, R126 ;  /* 0x0000007e00f77202 */ /* 0x000fe20000000f00 */
[----:B------:R-:W-:Y:S01]  /*1920*/  FMUL.FTZ R126, R217, R246 ;  /* 0x000000f6d97e7220 */ /* 0x000fe20000410000 */
[----:B------:R0:W-:Y:S04]  /*1930*/  STL [R1+0x10], R162 ;  /* 0x000010a201007387 */ /* 0x0001e80000100800 */
[----:B------:R-:W4:Y:S01]  /*1940*/  LDL.LU R246, [R1+0x28] ;  /* 0x0000280001f67983 */ /* 0x000f220000300800 */
[----:B------:R-:W-:Y:S01]  /*1950*/  SHF.L.U32 R137, R137, 0x10, RZ ;  /* 0x0000001089897819 */ /* 0x000fe200000006ff */
[----:B------:R-:W-:Y:S01]  /*1960*/  FADD.FTZ R199, R234, R199 ;  /* 0x000000c7eac77221 */ /* 0x000fe20000010000 */
[-C--:B------:R-:W-:Y:S01]  /*1970*/  FFMA.FTZ R7, R232, R234.reuse, R7 ;  /* 0x000000eae8077223 */ /* 0x080fe20000010007 */
[----:B------:R-:W-:Y:S01]  /*1980*/  FMUL.FTZ R234, R73, R234 ;  /* 0x000000ea49ea7220 */ /* 0x000fe20000410000 */
[----:B------:R-:W-:-:S02]  /*1990*/  SHF.L.U32 R233, R233, 0x10, RZ ;  /* 0x00000010e9e97819 */ /* 0x000fc400000006ff */
[----:B------:R-:W-:Y:S01]  /*19a0*/  SHF.L.U32 R163, R141, 0x10, RZ ;  /* 0x000000108da37819 */ /* 0x000fe200000006ff */
[----:B------:R-:W-:Y:S01]  /*19b0*/  FFMA.FTZ R141, R232, R234, R130 ;  /* 0x000000eae88d7223 */ /* 0x000fe20000010082 */
[----:B------:R-:W-:Y:S01]  /*19c0*/  FADD.FTZ R146, R234, R131 ;  /* 0x00000083ea927221 */ /* 0x000fe20000010000 */
[----:B------:R-:W-:Y:S01]  /*19d0*/  FADD.FTZ R201, R233, R201 ;  /* 0x000000c9e9c97221 */ /* 0x000fe20000010000 */
[-C--:B------:R-:W-:Y:S01]  /*19e0*/  FFMA.FTZ R9, R237, R233.reuse, R9 ;  /* 0x000000e9ed097223 */ /* 0x080fe20000010009 */
[----:B------:R-:W-:Y:S01]  /*19f0*/  FMUL.FTZ R233, R75, R233 ;  /* 0x000000e94be97220 */ /* 0x000fe20000410000 */
[----:B------:R-:W-:Y:S01]  /*1a00*/  FFMA.FTZ R141, R138, R231, R141 ;  /* 0x000000e78a8d7223 */ /* 0x000fe2000001008d */
[----:B------:R-:W-:Y:S01]  /*1a10*/  FADD.FTZ R146, R231, R146 ;  /* 0x00000092e7927221 */ /* 0x000fe20000010000 */
[----:B------:R-:W-:Y:S02]  /*1a20*/  FMUL.FTZ R227, R217, R227 ;  /* 0x000000e3d9e37220 */ /* 0x000fe40000410000 */
[----:B------:R-:W-:Y:S01]  /*1a30*/  FFMA.FTZ R141, R237, R233, R141 ;  /* 0x000000e9ed8d7223 */ /* 0x000fe2000001008d */
[----:B------:R-:W-:Y:S01]  /*1a40*/  FADD.FTZ R146, R233, R146 ;  /* 0x00000092e9927221 */ /* 0x000fe20000010000 */
[-C--:B------:R-:W-:Y:S01]  /*1a50*/  FFMA.FTZ R11, R227, R179.reuse, R11 ;  /* 0x000000b3e30b7223 */ /* 0x080fe2000001000b */
[----:B------:R-:W-:Y:S01]  /*1a60*/  FADD.FTZ R241, R179, R241 ;  /* 0x000000f1b3f17221 */ /* 0x000fe20000010000 */
[----:B------:R-:W-:Y:S01]  /*1a70*/  FMUL.FTZ R179, R77, R179 ;  /* 0x000000b34db37220 */ /* 0x000fe20000410000 */
[----:B------:R-:W-:Y:S01]  /*1a80*/  FFMA.FTZ R141, R228, R224, R141 ;  /* 0x000000e0e48d7223 */ /* 0x000fe2000001008d */
[----:B------:R-:W-:Y:S01]  /*1a90*/  FADD.FTZ R146, R224, R146 ;  /* 0x00000092e0927221 */ /* 0x000fe20000010000 */
[----:B------:R-:W-:Y:S01]  /*1aa0*/  SHF.L.U32 R178, R178, 0x10, RZ ;  /* 0x00000010b2b27819 */ /* 0x000fe200000006ff */
[----:B------:R-:W-:Y:S01]  /*1ab0*/  FMUL.FTZ R225, R217, R225 ;  /* 0x000000e1d9e17220 */ /* 0x000fe20000410000 */
[----:B------:R-:W-:Y:S01]  /*1ac0*/  FFMA.FTZ R141, R227, R179, R141 ;  /* 0x000000b3e38d7223 */ /* 0x000fe2000001008d */
[----:B------:R-:W-:-:S02]  /*1ad0*/  FADD.FTZ R146, R179, R146 ;  /* 0x00000092b3927221 */ /* 0x000fc40000010000 */
[-C--:B------:R-:W-:Y:S01]  /*1ae0*/  FFMA.FTZ R13, R225, R178.reuse, R13 ;  /* 0x000000b2e10d7223 */ /* 0x080fe2000001000d */
[----:B------:R-:W-:Y:S01]  /*1af0*/  FADD.FTZ R243, R178, R243 ;  /* 0x000000f3b2f37221 */ /* 0x000fe20000010000 */
[----:B------:R-:W-:Y:S01]  /*1b00*/  FMUL.FTZ R178, R79, R178 ;  /* 0x000000b24fb27220 */ /* 0x000fe20000410000 */
[----:B------:R-:W-:Y:S01]  /*1b10*/  FFMA.FTZ R141, R226, R223, R141 ;  /* 0x000000dfe28d7223 */ /* 0x000fe2000001008d */
[----:B------:R-:W-:Y:S01]  /*1b20*/  FMUL.FTZ R131, R217, R144 ;  /* 0x00000090d9837220 */ /* 0x000fe20000410000 */
[----:B--2---:R-:W-:-:S05]  /*1b30*/  FADD.FTZ R161, R177, R161 ;  /* 0x000000a1b1a17221 */ /* 0x004fca0000010000 */
[----:B------:R-:W-:Y:S04]  /*1b40*/  STL [R1+0x18], R161 ;  /* 0x000018a101007387 */ /* 0x000fe80000100800 */
[----:B0-----:R-:W2:Y:S01]  /*1b50*/  LDL.LU R162, [R1+0x30] ;  /* 0x0000300001a27983 */ /* 0x001ea20000300800 */
[----:B---3--:R-:W-:-:S05]  /*1b60*/  FADD.FTZ R239, R137, R239 ;  /* 0x000000ef89ef7221 */ /* 0x008fca0000010000 */
[----:B------:R0:W-:Y:S04]  /*1b70*/  STL [R1+0x20], R239 ;  /* 0x000020ef01007387 */ /* 0x0001e80000100800 */
[----:B0-----:R-:W3:Y:S01]  /*1b80*/  LDL.LU R239, [R1+0x38] ;  /* 0x0000380001ef7983 */ /* 0x001ee20000300800 */
[----:B------:R-:W-:Y:S01]  /*1b90*/  FADD.FTZ R146, R223, R146 ;  /* 0x00000092df927221 */ /* 0x000fe20000010000 */
[----:B------:R-:W-:Y:S02]  /*1ba0*/  SHF.L.U32 R144, R247, 0x10, RZ ;  /* 0x00000010f7907819 */ /* 0x000fe400000006ff */
[----:B------:R-:W-:Y:S01]  /*1bb0*/  MOV R247, R147 ;  /* 0x0000009300f77202 */ /* 0x000fe20000000f00 */
[----:B------:R-:W-:Y:S01]  /*1bc0*/  FFMA.FTZ R147, R225, R178, R141 ;  /* 0x000000b2e1937223 */ /* 0x000fe2000001008d */
[----:B------:R-:W-:Y:S01]  /*1bd0*/  FADD.FTZ R146, R178, R146 ;  /* 0x00000092b2927221 */ /* 0x000fe20000010000 */
[----:B------:R-:W-:-:S02]  /*1be0*/  FMUL.FTZ R141, R81, R136 ;  /* 0x00000088518d7220 */ /* 0x000fc40000410000 */
[----:B------:R-:W-:Y:S01]  /*1bf0*/  FFMA.FTZ R147, R222, R220, R147 ;  /* 0x000000dcde937223 */ /* 0x000fe20000010093 */
[----:B------:R-:W-:-:S03]  /*1c00*/  FADD.FTZ R146, R220, R146 ;  /* 0x00000092dc927221 */ /* 0x000fc60000010000 */
[----:B------:R-:W-:Y:S01]  /*1c10*/  FFMA.FTZ R147, R203, R141, R147 ;  /* 0x0000008dcb937223 */ /* 0x000fe20000010093 */
[----:B------:R-:W-:Y:S01]  /*1c20*/  FADD.FTZ R146, R141, R146 ;  /* 0x000000928d927221 */ /* 0x000fe20000010000 */
[C---:B------:R-:W-:Y:S01]  /*1c30*/  FMUL.FTZ R142, R217.reuse, R142 ;  /* 0x0000008ed98e7220 */ /* 0x040fe20000410000 */
[----:B------:R-:W-:Y:S01]  /*1c40*/  FADD.FTZ R251, R140, R251 ;  /* 0x000000fb8cfb7221 */ /* 0x000fe20000010000 */
[----:B------:R-:W-:Y:S01]  /*1c50*/  FFMA.FTZ R17, R202, R140, R17 ;  /* 0x0000008cca117223 */ /* 0x000fe20000010011 */
[----:B------:R-:W-:Y:S01]  /*1c60*/  FMUL.FTZ R130, R217, R160 ;  /* 0x000000a0d9827220 */ /* 0x000fe20000410000 */
[----:B------:R-:W-:Y:S01]  /*1c70*/  FMUL.FTZ R140, R83, R140 ;  /* 0x0000008c538c7220 */ /* 0x000fe20000410000 */
[----:B------:R-:W-:Y:S01]  /*1c80*/  FFMA.FTZ R147, R221, R219, R147 ;  /* 0x000000dbdd937223 */ /* 0x000fe20000010093 */
[----:B------:R-:W-:Y:S01]  /*1c90*/  FADD.FTZ R160, R219, R146 ;  /* 0x00000092dba07221 */ /* 0x000fe20000010000 */
[----:B------:R-:W-:Y:S01]  /*1ca0*/  FADD.FTZ R252, R166, R252 ;  /* 0x000000fca6fc7221 */ /* 0x000fe20000010000 */
[-C--:B------:R-:W-:Y:S01]  /*1cb0*/  FFMA.FTZ R18, R142, R166.reuse, R18 ;  /* 0x000000a68e127223 */ /* 0x080fe20000010012 */
[----:B------:R-:W-:Y:S01]  /*1cc0*/  FMUL.FTZ R166, R84, R166 ;  /* 0x000000a654a67220 */ /* 0x000fe20000410000 */
[----:B------:R-:W-:Y:S01]  /*1cd0*/  FFMA.FTZ R146, R202, R140, R147 ;  /* 0x0000008cca927223 */ /* 0x000fe20000010093 */
        /* <DEDUP_REMOVED lines=27> */
[----:B------:R-:W-:Y:S01]  /*1e90*/  FMUL.FTZ R177, R91, R177 ;  /* 0x000000b15bb17220 */ /* 0x000fe20000410000 */
[----:B------:R-:W-:Y:S01]  /*1ea0*/  FFMA.FTZ R147, R169, R171, R147 ;  /* 0x000000aba9937223 */ /* 0x000fe20000010093 */
[----:B------:R-:W-:Y:S01]  /*1eb0*/  FADD.FTZ R160, R171, R146 ;  /* 0x00000092aba07221 */ /* 0x000fe20000010000 */
[----:B------:R-:W-:Y:S01]  /*1ec0*/  FMUL.FTZ R149, R217, R149 ;  /* 0x00000095d9957220 */ /* 0x000fe20000410000 */
[-C--:B------:R-:W-:Y:S01]  /*1ed0*/  FFMA.FTZ R26, R148, R152.reuse, R26 ;  /* 0x00000098941a7223 */ /* 0x080fe2000001001a */
[----:B------:R-:W-:Y:S01]  /*1ee0*/  FFMA.FTZ R161, R173, R177, R147 ;  /* 0x000000b1ada17223 */ /* 0x000fe20000010093 */
[----:B------:R-:W-:Y:S01]  /*1ef0*/  FMUL.FTZ R152, R92, R152 ;  /* 0x000000985c987220 */ /* 0x000fe20000410000 */
[----:B------:R-:W-:Y:S01]  /*1f00*/  FADD.FTZ R147, R177, R160 ;  /* 0x000000a0b1937221 */ /* 0x000fe20000010000 */
[----:B------:R-:W-:Y:S01]  /*1f10*/  FMUL.FTZ R150, R217, R150 ;  /* 0x00000096d9967220 */ /* 0x000fe20000410000 */
[-C--:B------:R-:W-:Y:S01]  /*1f20*/  FFMA.FTZ R27, R149, R137.reuse, R27 ;  /* 0x00000089951b7223 */ /* 0x080fe2000001001b */
[----:B------:R-:W-:Y:S01]  /*1f30*/  FMUL.FTZ R160, R93, R137 ;  /* 0x000000895da07220 */ /* 0x000fe20000410000 */
[----:B------:R-:W-:Y:S01]  /*1f40*/  FFMA.FTZ R137, R148, R152, R161 ;  /* 0x0000009894897223 */ /* 0x000fe200000100a1 */
[----:B------:R-:W-:Y:S01]  /*1f50*/  FADD.FTZ R147, R152, R147 ;  /* 0x0000009398937221 */ /* 0x000fe20000010000 */
[----:B------:R-:W-:Y:S01]  /*1f60*/  SHF.L.U32 R135, R135, 0x10, RZ ;  /* 0x0000001087877819 */ /* 0x000fe200000006ff */
[-C--:B------:R-:W-:Y:S01]  /*1f70*/  FFMA.FTZ R180, R150, R153.reuse, R180 ;  /* 0x0000009996b47223 */ /* 0x080fe200000100b4 */
[----:B------:R-:W-:Y:S01]  /*1f80*/  FMUL.FTZ R153, R94, R153 ;  /* 0x000000995e997220 */ /* 0x000fe20000410000 */
[----:B------:R-:W-:Y:S01]  /*1f90*/  FFMA.FTZ R137, R149, R160, R137 ;  /* 0x000000a095897223 */ /* 0x000fe20000010089 */
[----:B------:R-:W-:Y:S01]  /*1fa0*/  FADD.FTZ R147, R147, R160 ;  /* 0x000000a093937221 */ /* 0x000fe20000010000 */
[----:B------:R-:W-:Y:S01]  /*1fb0*/  SHF.L.U32 R145, R145, 0x10, RZ ;  /* 0x0000001091917819 */ /* 0x000fe200000006ff */
[----:B------:R-:W-:Y:S01]  /*1fc0*/  FMUL.FTZ R154, R217, R154 ;  /* 0x0000009ad99a7220 */ /* 0x000fe20000410000 */
[-C--:B------:R-:W-:Y:S01]  /*1fd0*/  FFMA.FTZ R181, R151, R135.reuse, R181 ;  /* 0x0000008797b57223 */ /* 0x080fe200000100b5 */
[----:B----4-:R-:W-:Y:S01]  /*1fe0*/  FADD.FTZ R246, R135, R246 ;  /* 0x000000f687f67221 */ /* 0x010fe20000010000 */
[----:B------:R-:W-:Y:S01]  /*1ff0*/  FMUL.FTZ R161, R95, R135 ;  /* 0x000000875fa17220 */ /* 0x000fe20000410000 */
[----:B------:R-:W-:Y:S01]  /*2000*/  FFMA.FTZ R137, R150, R153, R137 ;  /* 0x0000009996897223 */ /* 0x000fe20000010089 */
[----:B------:R-:W-:Y:S01]  /*2010*/  FADD.FTZ R135, R147, R153 ;  /* 0x0000009993877221 */ /* 0x000fe20000010000 */
[-C--:B------:R-:W-:Y:S01]  /*2020*/  FFMA.FTZ R182, R154, R156.reuse, R182 ;  /* 0x0000009c9ab67223 */ /* 0x080fe200000100b6 */
[----:B------:R-:W-:Y:S01]  /*2030*/  FMUL.FTZ R156, R96, R156 ;  /* 0x0000009c609c7220 */ /* 0x000fe20000410000 */
[----:B------:R-:W-:Y:S01]  /*2040*/  FFMA.FTZ R137, R151, R161, R137 ;  /* 0x000000a197897223 */ /* 0x000fe20000010089 */
[----:B------:R-:W-:Y:S01]  /*2050*/  FADD.FTZ R135, R135, R161 ;  /* 0x000000a187877221 */ /* 0x000fe20000010000 */
[----:B------:R-:W-:Y:S02]  /*2060*/  STL [R1+0x28], R246 ;  /* 0x000028f601007387 */ /* 0x000fe40000100800 */
[----:B------:R-:W-:Y:S01]  /*2070*/  FFMA.FTZ R137, R154, R156, R137 ;  /* 0x0000009c9a897223 */ /* 0x000fe20000010089 */
[----:B------:R-:W-:Y:S01]  /*2080*/  FADD.FTZ R135, R135, R156 ;  /* 0x0000009c87877221 */ /* 0x000fe20000010000 */
[----:B------:R-:W-:Y:S01]  /*2090*/  FFMA.FTZ R184, R155, R157, R184 ;  /* 0x0000009d9bb87223 */ /* 0x000fe200000100b8 */
[----:B------:R-:W-:Y:S01]  /*20a0*/  FMUL.FTZ R159, R217, R159 ;  /* 0x0000009fd99f7220 */ /* 0x000fe20000410000 */
[----:B------:R-:W-:-:S03]  /*20b0*/  FMUL.FTZ R157, R98, R157 ;  /* 0x0000009d629d7220 */ /* 0x000fc60000410000 */
[----:B------:R-:W-:Y:S01]  /*20c0*/  FFMA.FTZ R185, R159, R163, R185 ;  /* 0x000000a39fb97223 */ /* 0x000fe200000100b9 */
[----:B------:R-:W-:Y:S01]  /*20d0*/  FADD.FTZ R204, R132, R204 ;  /* 0x000000cc84cc7221 */ /* 0x000fe20000010000 */
[-C--:B------:R-:W-:Y:S01]  /*20e0*/  FFMA.FTZ R186, R124, R132.reuse, R186 ;  /* 0x000000847cba7223 */ /* 0x080fe200000100ba */
[----:B------:R-:W-:Y:S01]  /*20f0*/  FMUL.FTZ R132, R100, R132 ;  /* 0x0000008464847220 */ /* 0x000fe20000410000 */
[----:B------:R-:W-:Y:S01]  /*2100*/  FFMA.FTZ R187, R125, R144, R187 ;  /* 0x000000907dbb7223 */ /* 0x000fe200000100bb */
[----:B------:R-:W-:Y:S01]  /*2110*/  FADD.FTZ R205, R144, R205 ;  /* 0x000000cd90cd7221 */ /* 0x000fe20000010000 */
[----:B------:R-:W-:Y:S01]  /*2120*/  FADD.FTZ R245, R136, R245 ;  /* 0x000000f588f57221 */ /* 0x000fe20000010000 */
[----:B------:R-:W-:Y:S01]  /*2130*/  FFMA.FTZ R15, R203, R136, R15 ;  /* 0x00000088cb0f7223 */ /* 0x000fe2000001000f */
[----:B------:R-:W-:Y:S01]  /*2140*/  SHF.L.U32 R136, R247, 0x10, RZ ;  /* 0x00000010f7887819 */ /* 0x000fe200000006ff */
[----:B------:R-:W-:Y:S01]  /*2150*/  FADD.FTZ R206, R133, R206 ;  /* 0x000000ce85ce7221 */ /* 0x000fe20000010000 */
[-C--:B------:R-:W-:Y:S01]  /*2160*/  FFMA.FTZ R188, R126, R133.reuse, R188 ;  /* 0x000000857ebc7223 */ /* 0x080fe200000100bc */
[----:B------:R-:W-:-:S02]  /*2170*/  FMUL.FTZ R133, R102, R133 ;  /* 0x0000008566857220 */ /* 0x000fc40000410000 */
[-C--:B------:R-:W-:Y:S01]  /*2180*/  FFMA.FTZ R189, R127, R136.reuse, R189 ;  /* 0x000000887fbd7223 */ /* 0x080fe200000100bd */
[----:B------:R-:W-:Y:S01]  /*2190*/  FADD.FTZ R207, R136, R207 ;  /* 0x000000cf88cf7221 */ /* 0x000fe20000010000 */
[----:B------:R-:W-:Y:S01]  /*21a0*/  FMUL.FTZ R136, R103, R136 ;  /* 0x0000008867887220 */ /* 0x000fe20000410000 */
[----:B------:R-:W-:Y:S01]  /*21b0*/  SHF.L.U32 R146, R248, 0x10, RZ ;  /* 0x00000010f8927819 */ /* 0x000fe200000006ff */
[----:B------:R-:W-:Y:S01]  /*21c0*/  FADD.FTZ R208, R134, R208 ;  /* 0x000000d086d07221 */ /* 0x000fe20000010000 */
[-C--:B------:R-:W-:Y:S01]  /*21d0*/  FFMA.FTZ R190, R128, R134.reuse, R190 ;  /* 0x0000008680be7223 */ /* 0x080fe200000100be */
[----:B------:R-:W-:Y:S02]  /*21e0*/  FMUL.FTZ R134, R104, R134 ;  /* 0x0000008668867220 */ /* 0x000fe40000410000 */
[----:B------:R-:W-:Y:S01]  /*21f0*/  FFMA.FTZ R191, R129, R146, R191 ;  /* 0x0000009281bf7223 */ /* 0x000fe200000100bf */
[----:B------:R-:W-:Y:S01]  /*2200*/  FADD.FTZ R209, R146, R209 ;  /* 0x000000d192d17221 */ /* 0x000fe20000010000 */
[----:B------:R-:W-:Y:S01]  /*2210*/  FFMA.FTZ R183, R158, R145, R183 ;  /* 0x000000919eb77223 */ /* 0x000fe200000100b7 */
[----:B------:R-:W-:Y:S01]  /*2220*/  UMOV UR4, 0xffffffff ;  /* 0xffffffff00047882 */ /* 0x000fe20000000000 */
[----:B------:R-:W-:Y:S01]  /*2230*/  ISETP.NE.U32.AND P1, PT, RZ, UR14, PT ;  /* 0x0000000eff007c0c */ /* 0x000fe2000bf25070 */
[----:B------:R-:W-:Y:S01]  /*2240*/  FADD.FTZ R210, R238, R210 ;  /* 0x000000d2eed27221 */ /* 0x000fe20000010000 */
[----:B------:R-:W-:-:S02]  /*2250*/  FFMA.FTZ R192, R130, R238, R192 ;  /* 0x000000ee82c07223 */ /* 0x000fc400000100c0 */
[----:B------:R-:W-:Y:S01]  /*2260*/  ISETP.NE.AND.EX P1, PT, RZ, UR15, PT, P1 ;  /* 0x0000000fff007c0c */ /* 0x000fe2000bf25310 */
[----:B--2---:R-:W-:-:S05]  /*2270*/  FADD.FTZ R162, R145, R162 ;  /* 0x000000a291a27221 */ /* 0x004fca0000010000 */
[----:B------:R0:W-:Y:S02]  /*2280*/  STL [R1+0x30], R162 ;  /* 0x000030a201007387 */ /* 0x0001e40000100800 */
[----:B0-----:R-:W-:-:S04]  /*2290*/  FMUL.FTZ R162, R97, R145 ;  /* 0x0000009161a27220 */ /* 0x001fc80000410000 */
[----:B------:R-:W-:Y:S01]  /*22a0*/  FFMA.FTZ R137, R158, R162, R137 ;  /* 0x000000a29e897223 */ /* 0x000fe20000010089 */
[----:B------:R-:W-:Y:S01]  /*22b0*/  FADD.FTZ R135, R135, R162 ;  /* 0x000000a287877221 */ /* 0x000fe20000010000 */
[----:B---3--:R-:W-:Y:S01]  /*22c0*/  FADD.FTZ R239, R163, R239 ;  /* 0x000000efa3ef7221 */ /* 0x008fe20000010000 */
[----:B------:R-:W-:Y:S01]  /*22d0*/  FMUL.FTZ R163, R99, R163 ;  /* 0x000000a363a37220 */ /* 0x000fe20000410000 */
        /* <DEDUP_REMOVED lines=9> */
[----:B------:R0:W-:Y:S02]  /*2370*/  STL [R1+0x38], R239 ;  /* 0x000038ef01007387 */ /* 0x0001e40000100800 */
[----:B------:R-:W-:Y:S01]  /*2380*/  FFMA.FTZ R137, R126, R133, R137 ;  /* 0x000000857e897223 */ /* 0x000fe20000010089 */
[----:B------:R-:W-:-:S03]  /*2390*/  FADD.FTZ R144, R144, R133 ;  /* 0x0000008590907221 */ /* 0x000fc60000010000 */
[----:B------:R-:W-:Y:S01]  /*23a0*/  FFMA.FTZ R147, R127, R136, R137 ;  /* 0x000000887f937223 */ /* 0x000fe20000010089 */
[----:B------:R-:W-:Y:S01]  /*23b0*/  FADD.FTZ R144, R144, R136 ;  /* 0x0000008890907221 */ /* 0x000fe20000010000 */
[----:B------:R-:W-:Y:S02]  /*23c0*/  FMUL.FTZ R137, R105, R146 ;  /* 0x0000009269897220 */ /* 0x000fe40000410000 */
[----:B------:R-:W-:Y:S01]  /*23d0*/  FFMA.FTZ R147, R128, R134, R147 ;  /* 0x0000008680937223 */ /* 0x000fe20000010093 */
[----:B------:R-:W-:Y:S01]  /*23e0*/  FADD.FTZ R146, R144, R134 ;  /* 0x0000008690927221 */ /* 0x000fe20000010000 */
[----:B------:R-:W-:Y:S01]  /*23f0*/  SHF.L.U32 R145, R249, 0x10, RZ ;  /* 0x00000010f9917819 */ /* 0x000fe200000006ff */
[----:B------:R-:W-:Y:S01]  /*2400*/  FMUL.FTZ R144, R106, R238 ;  /* 0x000000ee6a907220 */ /* 0x000fe20000410000 */
[----:B------:R-:W-:Y:S01]  /*2410*/  FFMA.FTZ R147, R129, R137, R147 ;  /* 0x0000008981937223 */ /* 0x000fe20000010093 */
[----:B------:R-:W-:Y:S02]  /*2420*/  FADD.FTZ R146, R146, R137 ;  /* 0x0000008992927221 */ /* 0x000fe40000010000 */
[-C--:B------:R-:W-:Y:S01]  /*2430*/  FFMA.FTZ R193, R131, R145.reuse, R193 ;  /* 0x0000009183c17223 */ /* 0x080fe200000100c1 */
[----:B------:R-:W-:Y:S01]  /*2440*/  FADD.FTZ R211, R145, R211 ;  /* 0x000000d391d37221 */ /* 0x000fe20000010000 */
[----:B------:R-:W-:Y:S01]  /*2450*/  FMUL.FTZ R145, R107, R145 ;  /* 0x000000916b917220 */ /* 0x000fe20000410000 */
        /* <DEDUP_REMOVED lines=23> */
.L_x_2791:
[----:B------:R-:W-:Y:S01]  /*25d0*/  FADD.FTZ R238, R146, R238 ;  /* 0x000000ee92ee7221 */ /* 0x000fe20000010000 */
[----:B01----:R-:W-:-:S03]  /*25e0*/  FADD.FTZ R146, R147, R239 ;  /* 0x000000ef93927221 */ /* 0x003fc60000010000 */
        /* <DEDUP_REMOVED lines=41> */
.L_x_2741:
        /* <DEDUP_REMOVED lines=33> */
.L_x_2740:
        /* <DEDUP_REMOVED lines=32> */
.L_x_2743:
        /* <DEDUP_REMOVED lines=33> */
.L_x_2739:
        /* <DEDUP_REMOVED lines=37> */
.L_x_2745:
        /* <DEDUP_REMOVED lines=24> */
[----:B------:R-:W-:Y:S01]  /*3270*/  FFMA.FTZ R113, R217, R120, R65 ;  /* 0x00000078d9717223 */ /* 0x000fe20000010041 */
[----:B------:R-:W-:-:S02]  /*3280*/  MOV R115, R123 ;  /* 0x0000007b00737202 */ /* 0x000fc40000000f00 */
[----:B------:R-:W-:Y:S02]  /*3290*/  F2FP.BF16.F32.PACK_AB R122, R234, R139 ;  /* 0x0000008bea7a723e */ /* 0x000fe400000010ff */
[----:B------:R-:W-:Y:S02]  /*32a0*/  F2FP.BF16.F32.PACK_AB R121, R112, R121 ;  /* 0x000000797079723e */ /* 0x000fe400000010ff */
[----:B------:R-:W-:Y:S02]  /*32b0*/  F2FP.BF16.F32.PACK_AB R120, R113, R0 ;  /* 0x000000007178723e */ /* 0x000fe400000010ff */
[----:B------:R-:W-:Y:S02]  /*32c0*/  MOV R114, R122 ;  /* 0x0000007a00727202 */ /* 0x000fe40000000f00 */
[----:B------:R-:W-:Y:S02]  /*32d0*/  MOV R113, R121 ;  /* 0x0000007900717202 */ /* 0x000fe40000000f00 */
[----:B------:R-:W-:Y:S01]  /*32e0*/  MOV R112, R120 ;  /* 0x0000007800707202 */ /* 0x000fe20000000f00 */
[----:B------:R-:W-:Y:S06]  /*32f0*/  BRA `(.L_x_2742) ;  /* 0x0000000400007947 */ /* 0x000fec0003800000 */
.L_x_2744:
        /* <DEDUP_REMOVED lines=32> */
.L_x_2746:
        /* <DEDUP_REMOVED lines=32> */
.L_x_2742:
        /* <DEDUP_REMOVED lines=50> */
.L_x_2749:
        /* <DEDUP_REMOVED lines=29> */
.L_x_2748:
[----:B------:R-:W-:Y:S05]  /*3bf0*/  @!P2 BRA `(.L_x_2751) ;  /* 0x000000000084a947 */ /* 0x000fea0003800000 */
[-CC-:B0-----:R-:W-:Y:S01]  /*3c00*/  FFMA.FTZ R113, R228, R146.reuse, R147.reuse ;  /* 0x00000092e4717223 */ /* 0x181fe20000010093 */
        /* <DEDUP_REMOVED lines=32> */
.L_x_2751:
        /* <DEDUP_REMOVED lines=29> */
.L_x_2747:
        /* <DEDUP_REMOVED lines=35> */
.L_x_2753:
        /* <DEDUP_REMOVED lines=13> */
[----:B0-----:R-:W-:Y:S01]  /*42e0*/  FADD.FTZ R120, R141, -R110 ;  /* 0x8000006e8d787221 */ /* 0x001fe20000010000 */
        /* <DEDUP_REMOVED lines=15> */
.L_x_2752:
        /* <DEDUP_REMOVED lines=12> */
[----:B------:R-:W-:Y:S01]  /*44a0*/  FMUL.FTZ R120, R217, R120 ;  /* 0x00000078d9787220 */ /* 0x000fe20000410000 */
[----:B------:R-:W-:Y:S01]  /*44b0*/  FADD.FTZ R0, R179, -R0 ;  /* 0x80000000b3007221 */ /* 0x000fe20000010000 */
[----:B------:R-:W-:Y:S01]  /*44c0*/  FMUL.FTZ R123, R217, R140 ;  /* 0x0000008cd97b7220 */ /* 0x000fe20000410000 */
        /* <DEDUP_REMOVED lines=19> */
.L_x_2754:
        /* <DEDUP_REMOVED lines=13> */
[----:B------:R-:W-:Y:S01]  /*46d0*/  FMUL.FTZ R123, R217, R138 ;  /* 0x0000008ad97b7220 */ /* 0x000fe20000410000 */
        /* <DEDUP_REMOVED lines=14> */
.L_x_2750:
        /* <DEDUP_REMOVED lines=45> */
.L_x_2757:
        /* <DEDUP_REMOVED lines=15> */
[----:B0-----:R-:W-:Y:S01]  /*4b80*/  FADD.FTZ R120, R177, -R110 ;  /* 0x8000006eb1787221 */ /* 0x001fe20000010000 */
        /* <DEDUP_REMOVED lines=13> */
.L_x_2756:
        /* <DEDUP_REMOVED lines=34> */
.L_x_2759:
        /* <DEDUP_REMOVED lines=29> */
.L_x_2755:
        /* <DEDUP_REMOVED lines=35> */
.L_x_2761:
        /* <DEDUP_REMOVED lines=29> */
.L_x_2760:
        /* <DEDUP_REMOVED lines=34> */
.L_x_2762:
        /* <DEDUP_REMOVED lines=28> */
.L_x_2758:
        /* <DEDUP_REMOVED lines=45> */
.L_x_2765:
        /* <DEDUP_REMOVED lines=29> */
.L_x_2764:
        /* <DEDUP_REMOVED lines=34> */
.L_x_2767:
        /* <DEDUP_REMOVED lines=29> */
.L_x_2763:
        /* <DEDUP_REMOVED lines=35> */
.L_x_2769:
        /* <DEDUP_REMOVED lines=29> */
.L_x_2768:
        /* <DEDUP_REMOVED lines=34> */
.L_x_2770:
        /* <DEDUP_REMOVED lines=28> */
.L_x_2766:
        /* <DEDUP_REMOVED lines=45> */
.L_x_2773:
        /* <DEDUP_REMOVED lines=29> */
.L_x_2772:
        /* <DEDUP_REMOVED lines=34> */
.L_x_2775:
        /* <DEDUP_REMOVED lines=29> */
.L_x_2771:
        /* <DEDUP_REMOVED lines=35> */
.L_x_2777:
        /* <DEDUP_REMOVED lines=29> */
.L_x_2776:
        /* <DEDUP_REMOVED lines=34> */
.L_x_2778:
        /* <DEDUP_REMOVED lines=28> */
.L_x_2774:
        /* <DEDUP_REMOVED lines=14> */
.L_x_2737:
[----:B-----5:R1:W5:Y:S01]  /*79f0*/  LDL.LU R41, [R1] ;  /* 0x0000000001297983 */ /* 0x0203620000300800 */
        /* <DEDUP_REMOVED lines=64> */
[----:B-1----:R-:W-:-:S07]  /*7e00*/  MOV R59, R193 ;  /* 0x000000c1003b7202 */ /* 0x002fce0000000f00 */
.L_x_2736:
[----:B------:R-:W-:Y:S05]  /*7e10*/  BSYNC B0 ;  /* 0x0000000000007941 */ /* 0x000fea0003800000 */
.L_x_2735:
        /* <DEDUP_REMOVED lines=72> */
[----:B------:R-:W-:Y:S01]  /*82a0*/  FADD.FTZ R32, R32, R43 ;  /* 0x0000002b20207221 */ /* 0x000fe20000010000 */
[----:B------:R-:W-:Y:S02]  /*82b0*/  FADD.FTZ R33, RZ, R33 ;  /* 0x00000021ff217221 */ /* 0x000fe40000010000 */
[----:B------:R-:W4:Y:S01]  /*82c0*/  LDS R67, [R68+0x3e00] ;  /* 0x003e000044437984 */ /* 0x000f220000000800 */
[----:B-1----:R-:W-:Y:S01]  /*82d0*/  FADD.FTZ R2, R2, R41 ;  /* 0x0000002902027221 */ /* 0x002fe20000010000 */
[----:B------:R-:W-:Y:S02]  /*82e0*/  FADD.FTZ R33, R33, R42 ;  /* 0x0000002a21217221 */ /* 0x000fe40000010000 */
        /* <DEDUP_REMOVED lines=10> */
[----:B------:R-:W-:Y:S01]  /*8390*/  LDS R74, [R68+0x4a00] ;  /* 0x004a0000444a7984 */ /* 0x000fe20000000800 */
[----:B---3--:R-:W-:-:S03]  /*83a0*/  FADD.FTZ R3, R3, R62 ;  /* 0x0000003e03037221 */ /* 0x008fc60000010000 */
[----:B------:R-:W2:Y:S01]  /*83b0*/  LDS R75, [R68+0x4c00] ;  /* 0x004c0000444b7984 */ /* 0x000ea20000000800 */
[----:B----4-:R-:W-:-:S03]  /*83c0*/  FADD.FTZ R32, R32, R65 ;  /* 0x0000004120207221 */ /* 0x010fc60000010000 */
[----:B------:R-:W3:Y:S01]  /*83d0*/  LDS R76, [R68+0x4e00] ;  /* 0x004e0000444c7984 */ /* 0x000ee20000000800 */
        /* <DEDUP_REMOVED lines=10> */
[----:B------:R0:W-:Y:S04]  /*8480*/  STS.128 [R0+0x10], R4 ;  /* 0x0000100400007388 */ /* 0x0001e80000000c00 */
[----:B------:R-:W-:Y:S01]  /*8490*/  STS.128 [R0+0x400], R8 ;  /* 0x0004000800007388 */ /* 0x000fe20000000c00 */
[----:B--2---:R-:W-:-:S03]  /*84a0*/  FADD.FTZ R75, R32, R75 ;  /* 0x0000004b204b7221 */ /* 0x004fc60000010000 */
[----:B------:R-:W-:Y:S01]  /*84b0*/  STS.128 [R0+0x410], R12 ;  /* 0x0004100c00007388 */ /* 0x000fe20000000c00 */
[----:B---3--:R-:W-:-:S03]  /*84c0*/  FADD.FTZ R33, R33, R76 ;  /* 0x0000004c21217221 */ /* 0x008fc60000010000 */
[----:B------:R-:W-:Y:S04]  /*84d0*/  STS.128 [R0+0x800], R16 ;  /* 0x0008001000007388 */ /* 0x000fe80000000c00 */
[----:B------:R-:W-:Y:S01]  /*84e0*/  STS.128 [R0+0x810], R20 ;  /* 0x0008101400007388 */ /* 0x000fe20000000c00 */
[----:B0-----:R-:W-:-:S03]  /*84f0*/  FADD.FTZ R7, R3, R74 ;  /* 0x0000004a03077221 */ /* 0x001fc60000010000 */
        /* <DEDUP_REMOVED lines=23> */
[----:B---3--:R-:W-:-:S03]  /*8670*/  FADD.FTZ R4, R4, R13 ;  /* 0x0000000d04047221 */ /* 0x008fc60000010000 */
[----:B------:R-:W3:Y:S01]  /*8680*/  LDS R13, [R68+0x1a00] ;  /* 0x001a0000440d7984 */ /* 0x000ee20000000800 */
[----:B----4-:R-:W-:Y:S01]  /*8690*/  FADD.FTZ R5, RZ, R5 ;  /* 0x00000005ff057221 */ /* 0x010fe20000010000 */
[----:B0-----:R-:W-:Y:S02]  /*86a0*/  FADD.FTZ R6, RZ, R6 ;  /* 0x00000006ff067221 */ /* 0x001fe40000010000 */
[----:B------:R-:W0:Y:S01]  /*86b0*/  LDS R9, [R68+0xc00] ;  /* 0x000c000044097984 */ /* 0x000e220000000800 */
[----:B------:R-:W-:-:S03]  /*86c0*/  FADD.FTZ R5, R5, R8 ;  /* 0x0000000805057221 */ /* 0x000fc60000010000 */
[----:B------:R-:W4:Y:S01]  /*86d0*/  LDS R23, [R68+0x2e00] ;  /* 0x002e000044177984 */ /* 0x000f220000000800 */
[----:B------:R-:W-:-:S03]  /*86e0*/  FADD.FTZ R6, R6, R11 ;  /* 0x0000000b06067221 */ /* 0x000fc60000010000 */
[----:B------:R-:W4:Y:S01]  /*86f0*/  LDS R8, [R68+0xa00] ;  /* 0x000a000044087984 */ /* 0x000f220000000800 */
[----:B------:R-:W-:-:S03]  /*8700*/  FADD.FTZ R5, R5, R10 ;  /* 0x0000000a05057221 */ /* 0x000fc60000010000 */
[----:B------:R-:W-:Y:S01]  /*8710*/  LDS R25, [R68+0x3000] ;  /* 0x0030000044197984 */ /* 0x000fe20000000800 */
[----:B------:R-:W-:-:S03]  /*8720*/  FADD.FTZ R10, R6, R15 ;  /* 0x0000000f060a7221 */ /* 0x000fc60000010000 */
[----:B------:R-:W4:Y:S01]  /*8730*/  LDS R14, [R68+0x2000] ;  /* 0x00200000440e7984 */ /* 0x000f220000000800 */
[----:B------:R-:W-:-:S03]  /*8740*/  FADD.FTZ R41, R4, R17 ;  /* 0x0000001104297221 */ /* 0x000fc60000010000 */
[----:B------:R-:W4:Y:S01]  /*8750*/  LDS R6, [R68+0x800] ;  /* 0x0008000044067984 */ /* 0x000f220000000800 */
[----:B------:R-:W-:Y:S01]  /*8760*/  SHF.L.U32 R4, R2, 0x2, RZ ;  /* 0x0000000202047819 */ /* 0x000fe200000006ff */
[----:B------:R-:W-:Y:S02]  /*8770*/  FADD.FTZ R45, R10, R19 ;  /* 0x000000130a2d7221 */ /* 0x000fe40000010000 */
[----:B------:R-:W4:Y:S01]  /*8780*/  LDS R15, [R68+0x1c00] ;  /* 0x001c0000440f7984 */ /* 0x000f220000000800 */
        /* <DEDUP_REMOVED lines=12> */
[----:B0-----:R-:W-:Y:S01]  /*8850*/  FADD.FTZ R9, RZ, R9 ;  /* 0x00000009ff097221 */ /* 0x001fe20000010000 */
[----:B------:R-:W-:Y:S01]  /*8860*/  IADD3.X R5, PT, PT, R5, UR21, RZ, P1, !PT ;  /* 0x0000001505057c10 */ /* 0x000fe20008ffe4ff */
[----:B------:R-:W0:Y:S01]  /*8870*/  LDS R27, [R68+0x3200] ;  /* 0x00320000441b7984 */ /* 0x000e220000000800 */
[----:B----4-:R-:W-:-:S03]  /*8880*/  FADD.FTZ R0, R0, R23 ;  /* 0x0000001700007221 */ /* 0x010fc60000010000 */
[----:B------:R-:W4:Y:S01]  /*8890*/  LDS R19, [R68+0x2200] ;  /* 0x0022000044137984 */ /* 0x000f220000000800 */
[----:B------:R-:W-:-:S03]  /*88a0*/  FADD.FTZ R8, RZ, R8 ;  /* 0x00000008ff087221 */ /* 0x000fc60000010000 */
[----:B------:R-:W4:Y:S04]  /*88b0*/  LDS R12, [R68+0x1200] ;  /* 0x00120000440c7984 */ /* 0x000f280000000800 */
[----:B------:R-:W4:Y:S01]  /*88c0*/  LDS R49, [R68+0x4400] ;  /* 0x0044000044317984 */ /* 0x000f220000000800 */
[----:B------:R-:W-:-:S03]  /*88d0*/  FADD.FTZ R9, R9, R14 ;  /* 0x0000000e09097221 */ /* 0x000fc60000010000 */
[----:B------:R-:W4:Y:S01]  /*88e0*/  LDS R18, [R68+0x3400] ;  /* 0x0034000044127984 */ /* 0x000f220000000800 */
[----:B------:R-:W-:-:S03]  /*88f0*/  FADD.FTZ R6, RZ, R6 ;  /* 0x00000006ff067221 */ /* 0x000fc60000010000 */
[----:B------:R-:W4:Y:S01]  /*8900*/  LDS R16, [R68+0x2400] ;  /* 0x0024000044107984 */ /* 0x000f220000000800 */
[----:B------:R-:W-:-:S03]  /*8910*/  FADD.FTZ R6, R6, R15 ;  /* 0x0000000f06067221 */ /* 0x000fc60000010000 */
[----:B------:R-:W4:Y:S01]  /*8920*/  LDS R51, [R68+0x4600] ;  /* 0x0046000044337984 */ /* 0x000f220000000800 */
[----:B-1----:R-:W-:Y:S01]  /*8930*/  FADD.FTZ R8, R8, R17 ;  /* 0x0000001108087221 */ /* 0x002fe20000010000 */
[----:B------:R-:W-:Y:S02]  /*8940*/  FADD.FTZ R6, R6, R25 ;  /* 0x0000001906067221 */ /* 0x000fe40000010000 */
[----:B------:R-:W1:Y:S01]  /*8950*/  LDS R29, [R68+0x3600] ;  /* 0x00360000441d7984 */ /* 0x000e620000000800 */
[----:B--2---:R-:W-:-:S03]  /*8960*/  FADD.FTZ R10, RZ, R10 ;  /* 0x0000000aff0a7221 */ /* 0x004fc60000010000 */
        /* <DEDUP_REMOVED lines=45> */
.L_x_2738:
        /* <DEDUP_REMOVED lines=8> */
.L_x_2781:
[----:B------:R-:W-:Y:S05]  /*8cc0*/  BSYNC B2 ;  /* 0x0000000000027941 */ /* 0x000fea0003800000 */
.L_x_2780:
        /* <DEDUP_REMOVED lines=8> */
.L_x_2782:
[----:B------:R-:W-:Y:S01]  /*8d50*/  MOV R248, R146 ;  /* 0x0000009200f87202 */ /* 0x000fe20000000f00 */
[----:B------:R-:W-:Y:S02]  /*8d60*/  HFMA2 R247, -RZ, RZ, 0, 1.1920928955078125e-07 ;  /* 0x00000002fff77431 */ /* 0x000fe400000001ff */
[----:B------:R-:W-:-:S07]  /*8d70*/  FADD.FTZ R147, R147, R249 ;  /* 0x000000f993937221 */ /* 0x000fce0000010000 */
[----:B------:R-:W-:Y:S05]  /*8d80*/  WARPSYNC.COLLECTIVE R239, `(.L_x_2783) ;  /* 0x00000000ef087348 */ /* 0x000fea0003c00000 */
[----:B------:R0:W1:Y:S02]  /*8d90*/  SHFL.BFLY P3, R249, R248, R247, R246 ;  /* 0x0c0000f7f8f97389 */ /* 0x00006400000600f6 */
[----:B01----:R-:W-:Y:S05]  /*8da0*/  ENDCOLLECTIVE ;  /* 0x000000000000791b */ /* 0x003fea0003800000 */
.L_x_2783:
[----:B------:R-:W-:Y:S01]  /*8db0*/  MOV R248, R147 ;  /* 0x0000009300f87202 */ /* 0x000fe20000000f00 */
[----:B------:R-:W-:-:S07]  /*8dc0*/  FADD.FTZ R146, R146, R249 ;  /* 0x000000f992927221 */ /* 0x000fce0000010000 */
[----:B------:R-:W-:Y:S05]  /*8dd0*/  WARPSYNC.COLLECTIVE R239, `(.L_x_2784) ;  /* 0x00000000ef087348 */ /* 0x000fea0003c00000 */
[----:B------:R0:W1:Y:S02]  /*8de0*/  SHFL.BFLY P3, R249, R248, R247, R246 ;  /* 0x0c0000f7f8f97389 */ /* 0x00006400000600f6 */
[----:B01----:R-:W-:Y:S05]  /*8df0*/  ENDCOLLECTIVE ;  /* 0x000000000000791b */ /* 0x003fea0003800000 */
.L_x_2784:
[----:B------:R-:W-:Y:S01]  /*8e00*/  MOV R248, R146 ;  /* 0x0000009200f87202 */ /* 0x000fe20000000f00 */
[----:B------:R-:W-:Y:S02]  /*8e10*/  HFMA2 R247, -RZ, RZ, 0, 2.384185791015625e-07 ;  /* 0x00000004fff77431 */ /* 0x000fe400000001ff */
[----:B------:R-:W-:-:S07]  /*8e20*/  FADD.FTZ R147, R147, R249 ;  /* 0x000000f993937221 */ /* 0x000fce0000010000 */
[----:B------:R-:W-:Y:S05]  /*8e30*/  WARPSYNC.COLLECTIVE R239, `(.L_x_2785) ;  /* 0x00000000ef087348 */ /* 0x000fea0003c00000 */
[----:B------:R0:W1:Y:S02]  /*8e40*/  SHFL.BFLY P3, R249, R248, R247, R246 ;  /* 0x0c0000f7f8f97389 */ /* 0x00006400000600f6 */
[----:B01----:R-:W-:Y:S05]  /*8e50*/  ENDCOLLECTIVE ;  /* 0x000000000000791b */ /* 0x003fea0003800000 */
.L_x_2785:
[----:B------:R-:W-:Y:S01]  /*8e60*/  MOV R248, R147 ;  /* 0x0000009300f87202 */ /* 0x000fe20000000f00 */
[----:B------:R-:W-:-:S07]  /*8e70*/  FADD.FTZ R146, R146, R249 ;  /* 0x000000f992927221 */ /* 0x000fce0000010000 */
[----:B------:R-:W-:Y:S05]  /*8e80*/  WARPSYNC.COLLECTIVE R239, `(.L_x_2786) ;  /* 0x00000000ef087348 */ /* 0x000fea0003c00000 */
[----:B------:R0:W1:Y:S02]  /*8e90*/  SHFL.BFLY P3, R249, R248, R247, R246 ;  /* 0x0c0000f7f8f97389 */ /* 0x00006400000600f6 */
[----:B01----:R-:W-:Y:S05]  /*8ea0*/  ENDCOLLECTIVE ;  /* 0x000000000000791b */ /* 0x003fea0003800000 */
.L_x_2786:
[----:B------:R-:W-:Y:S01]  /*8eb0*/  MOV R248, R146 ;  /* 0x0000009200f87202 */ /* 0x000fe20000000f00 */
[----:B------:R-:W-:Y:S02]  /*8ec0*/  HFMA2 R247, -RZ, RZ, 0, 4.76837158203125e-07 ;  /* 0x00000008fff77431 */ /* 0x000fe400000001ff */
[----:B------:R-:W-:-:S07]  /*8ed0*/  FADD.FTZ R147, R147, R249 ;  /* 0x000000f993937221 */ /* 0x000fce0000010000 */
[----:B------:R-:W-:Y:S05]  /*8ee0*/  WARPSYNC.COLLECTIVE R239, `(.L_x_2787) ;  /* 0x00000000ef087348 */ /* 0x000fea0003c00000 */
[----:B------:R0:W1:Y:S02]  /*8ef0*/  SHFL.BFLY P3, R249, R248, R247, R246 ;  /* 0x0c0000f7f8f97389 */ /* 0x00006400000600f6 */
[----:B01----:R-:W-:Y:S05]  /*8f00*/  ENDCOLLECTIVE ;  /* 0x000000000000791b */ /* 0x003fea0003800000 */
.L_x_2787:
[----:B------:R-:W-:Y:S01]  /*8f10*/  MOV R248, R147 ;  /* 0x0000009300f87202 */ /* 0x000fe20000000f00 */
[----:B------:R-:W-:-:S07]  /*8f20*/  FADD.FTZ R146, R146, R249 ;  /* 0x000000f992927221 */ /* 0x000fce0000010000 */
[----:B------:R-:W-:Y:S05]  /*8f30*/  WARPSYNC.COLLECTIVE R239, `(.L_x_2788) ;  /* 0x00000000ef087348 */ /* 0x000fea0003c00000 */
[----:B------:R0:W1:Y:S02]  /*8f40*/  SHFL.BFLY P3, R249, R248, R247, R246 ;  /* 0x0c0000f7f8f97389 */ /* 0x00006400000600f6 */
[----:B01----:R-:W-:Y:S05]  /*8f50*/  ENDCOLLECTIVE ;  /* 0x000000000000791b */ /* 0x003fea0003800000 */
.L_x_2788:
[----:B------:R-:W-:Y:S01]  /*8f60*/  MOV R248, R146 ;  /* 0x0000009200f87202 */ /* 0x000fe20000000f00 */
[----:B------:R-:W-:Y:S02]  /*8f70*/  HFMA2 R247, -RZ, RZ, 0, 9.5367431640625e-07 ;  /* 0x00000010fff77431 */ /* 0x000fe400000001ff */
[----:B------:R-:W-:-:S07]  /*8f80*/  FADD.FTZ R147, R147, R249 ;  /* 0x000000f993937221 */ /* 0x000fce0000010000 */
[----:B------:R-:W-:Y:S05]  /*8f90*/  WARPSYNC.COLLECTIVE R239, `(.L_x_2789) ;  /* 0x00000000ef087348 */ /* 0x000fea0003c00000 */
[----:B------:R0:W1:Y:S02]  /*8fa0*/  SHFL.BFLY P3, R249, R248, R247, R246 ;  /* 0x0c0000f7f8f97389 */ /* 0x00006400000600f6 */
[----:B01----:R-:W-:Y:S05]  /*8fb0*/  ENDCOLLECTIVE ;  /* 0x000000000000791b */ /* 0x003fea0003800000 */
.L_x_2789:
[----:B------:R-:W-:Y:S02]  /*8fc0*/  MOV R248, R147 ;  /* 0x0000009300f87202 */ /* 0x000fe40000000f00 */
[----:B------:R-:W-:-:S07]  /*8fd0*/  MOV R238, R249 ;  /* 0x000000f900ee7202 */ /* 0x000fce0000000f00 */
[----:B------:R-:W-:Y:S05]  /*8fe0*/  WARPSYNC.COLLECTIVE R239, `(.L_x_2790) ;  /* 0x00000000ef087348 */ /* 0x000fea0003c00000 */
[----:B------:R0:W1:Y:S02]  /*8ff0*/  SHFL.BFLY P3, R249, R248, R247, R246 ;  /* 0x0c0000f7f8f97389 */ /* 0x00006400000600f6 */
[----:B01----:R-:W-:Y:S05]  /*9000*/  ENDCOLLECTIVE ;  /* 0x000000000000791b */ /* 0x003fea0003800000 */
.L_x_2790:
[----:B------:R-:W-:Y:S01]  /*9010*/  MOV R239, R249 ;  /* 0x000000f900ef7202 */ /* 0x000fe20000000f00 */
[----:B------:R-:W-:Y:S06]  /*9020*/  BRA `(.L_x_2791) ;  /* 0xffffff9400687947 */ /* 0x000fec000383ffff */
.L_x_2792:
        /* <DEDUP_REMOVED lines=13> */
.L_x_7117:


//--------------------- .text._ZN10layer_norm31ln_parallel_residual_bwd_kernelINS_13Kernel_traitsIf13__nv_bfloat16fS2_fjLj1280ELj1ELj4ELj1ELj16ENS_18Kernel_traits_baseILj1280EfS2_fS2_fjLj128EEEEELb1ELb0ELb0EEEvNS_9BwdParamsE --------------------------
	.section	.text._ZN10layer_norm31ln_parallel_residual_bwd_kernelINS_13Kernel_traitsIf13__nv_bfloat16fS2_fjLj1280ELj1ELj4ELj1ELj16ENS_18Kernel_traits_baseILj1280EfS2_fS2_fjLj128EEEEELb1ELb0ELb0EEEvNS_9BwdParamsE,"ax",@progbits
	.align	128
        .global         _ZN10layer_norm31ln_parallel_residual_bwd_kernelINS_13Kernel_traitsIf13__nv_bfloat16fS2_fjLj1280ELj1ELj4ELj1ELj16ENS_18Kernel_traits_baseILj1280EfS2_fS2_fjLj128EEEEELb1ELb0ELb0EEEvNS_9BwdParamsE
        .type           _ZN10layer_norm31ln_parallel_residual_bwd_kernelINS_13Kernel_traitsIf13__nv_bfloat16fS2_fjLj1280ELj1ELj4ELj1ELj16ENS_18Kernel_traits_baseILj1280EfS2_fS2_fjLj128EEEEELb1ELb0ELb0EEEvNS_9BwdParamsE,@function
        .size           _ZN10layer_norm31ln_parallel_residual_bwd_kernelINS_13Kernel_traitsIf13__nv_bfloat16fS2_fjLj1280ELj1ELj4ELj1ELj16ENS_18Kernel_traits_baseILj1280EfS2_fS2_fjLj128EEEEELb1ELb0ELb0EEEvNS_9BwdParamsE,(.L_x_7118 - _ZN10layer_norm31ln_parallel_residual_bwd_kernelINS_13Kernel_traitsIf13__nv_bfloat16fS2_fjLj1280ELj1ELj4ELj1ELj16ENS_18Kernel_traits_baseILj1280EfS2_fS2_fjLj128EEEEELb1ELb0ELb0EEEvNS_9BwdParamsE)
        .other          _ZN10layer_norm31ln_parallel_residual_bwd_kernelINS_13Kernel_traitsIf13__nv_bfloat16fS2_fjLj1280ELj1ELj4ELj1ELj16ENS_18Kernel_traits_baseILj1280EfS2_fS2_fjLj128EEEEELb1ELb0ELb0EEEvNS_9BwdParamsE,@"STO_CUDA_ENTRY STV_DEFAULT"
_ZN10layer_norm31ln_parallel_residual_bwd_kernelINS_13Kernel_traitsIf13__nv_bfloat16fS2_fjLj1280ELj1ELj4ELj1ELj16ENS_18Kernel_traits_baseILj1280EfS2_fS2_fjLj128EEEEELb1ELb0ELb0EEEvNS_9BwdParamsE:
.text._ZN10layer_norm31ln_parallel_residual_bwd_kernelINS_13Kernel_traitsIf13__nv_bfloat16fS2_fjLj1280ELj1ELj4ELj1ELj16ENS_18Kernel_traits_baseILj1280EfS2_fS2_fjLj128EEEEELb1ELb0ELb0EEEvNS_9BwdParamsE:
        /* <DEDUP_REMOVED lines=113> */
[----:B0-----:R-:W-:Y:S01]  /*0710*/  USHF.L.U32 UR4, UR4, 0x2, URZ ;  /* 0x0000000204047899 */ /* 0x001fe200080006ff */
        /* <DEDUP_REMOVED lines=121> */
[----:B------:R-:W-:-:S03]  /*0eb0*/  LOP3.LUT R203, R0, UR4, RZ, 0xfc, !PT ;  /* 0x0000000400cb7c12 */ /* 0x000fc6000f8efcff */
[----:B------:R2:W-:Y:S04]  /*0ec0*/  STL [R1+0x4], RZ ;  /* 0x000004ff01007387 */ /* 0x0005e80000100800 */
[----:B------:R2:W-:Y:S04]  /*0ed0*/  STL [R1+0x8], RZ ;  /* 0x000008ff01007387 */ /* 0x0005e80000100800 */
[----:B------:R2:W-:Y:S01]  /*0ee0*/  STL [R1+0xc], RZ ;  /* 0x00000cff01007387 */ /* 0x0005e20000100800 */
[----:B------:R-:W-:Y:S02]  /*0ef0*/  ISETP.GE.AND P0, PT, R203, UR5, PT ;  /* 0x00000005cb007c0c */ /* 0x000fe4000bf06270 */
        /* <DEDUP_REMOVED lines=164> */
.L_x_2856:
        /* <DEDUP_REMOVED lines=23> */
[----:B------:R-:W-:Y:S01]  /*1ab0*/  ISETP.NE.U32.AND P3, PT, RZ, UR10, PT ;  /* 0x0000000aff007c0c */ /* 0x000fe2000bf65070 */
[----:B------:R-:W1:Y:S01]  /*1ac0*/  LDC.64 R116, c[0x0][0x428] ;  /* 0x00010a00ff747b82 */ /* 0x000e620000000a00 */
[----:B------:R-:W-:Y:S01]  /*1ad0*/  ISETP.NE.U32.AND P0, PT, RZ, UR24, PT ;  /* 0x00000018ff007c0c */ /* 0x000fe2000bf05070 */
[----:B------:R-:W-:Y:S01]  /*1ae0*/  STL [R1+0x2a0], R5 ;  /* 0x0002a00501007387 */ /* 0x000fe20000100800 */
[----:B------:R-:W-:Y:S02]  /*1af0*/  ISETP.NE.AND.EX P3, PT, RZ, UR11, PT, P3 ;  /* 0x0000000bff007c0c */ /* 0x000fe4000bf65330 */
[----:B------:R-:W-:Y:S01]  /*1b00*/  ISETP.NE.AND.EX P0, PT, RZ, UR25, PT, P0 ;  /* 0x00000019ff007c0c */ /* 0x000fe2000bf05300 */
[----:B------:R2:W-:Y:S02]  /*1b10*/  STL [R1+0x29c], R4 ;  /* 0x00029c0401007387 */ /* 0x0005e40000100800 */
[----:B------:R-:W3:Y:S02]  /*1b20*/  LDC.64 R124, c[0x0][0x3a8] ;  /* 0x0000ea00ff7c7b82 */ /* 0x000ee40000000a00 */
[----:B------:R4:W-:Y:S04]  /*1b30*/  STL [R1+0x298], R3 ;  /* 0x0002980301007387 */ /* 0x0009e80000100800 */
[----:B------:R-:W4:Y:S02]  /*1b40*/  LDL R12, [R1+0x268] ;  /* 0x00026800010c7983 */ /* 0x000f240000100800 */
[----:B------:R-:W0:Y:S08]  /*1b50*/  @P3 LDC.64 R132, c[0x0][0x3b8] ;  /* 0x0000ee00ff843b82 */ /* 0x000e300000000a00 */
[----:B------:R-:W0:Y:S01]  /*1b60*/  LDC.64 R120, c[0x0][0x430] ;  /* 0x00010c00ff787b82 */ /* 0x000e220000000a00 */
[----:B-1----:R-:W-:-:S06]  /*1b70*/  IMAD.WIDE.U32 R116, R2, 0x10, R116 ;  /* 0x0000001002747825 */ /* 0x002fcc00078e0074 */
[----:B------:R-:W4:Y:S01]  /*1b80*/  LDG.E.128 R116, desc[UR8][R116.64] ;  /* 0x0000000874747981 */ /* 0x000f22000c1e1d00 */
[----:B------:R-:W1:Y:S01]  /*1b90*/  @P0 LDC.64 R200, c[0x0][0x438] ;  /* 0x00010e00ffc80b82 */ /* 0x000e620000000a00 */
[----:B---3--:R-:W-:-:S05]  /*1ba0*/  IMAD.WIDE.U32 R124, R2, 0x20, R124 ;  /* 0x00000020027c7825 */ /* 0x008fca00078e007c */
[----:B------:R-:W3:Y:S02]  /*1bb0*/  LDG.E.128 R128, desc[UR8][R124.64] ;  /* 0x000000087c807981 */ /* 0x000ee4000c1e1d00 */
[----:B--2---:R-:W2:Y:S01]  /*1bc0*/  LDC.64 R4, c[0x0][0x3b0] ;  /* 0x0000ec00ff047b82 */ /* 0x004ea20000000a00 */
[----:B0-----:R-:W-:-:S05]  /*1bd0*/  @P3 IMAD.WIDE.U32 R132, R2, 0x8, R132 ;  /* 0x0000000802843825 */ /* 0x001fca00078e0084 */
[----:B------:R1:W5:Y:S01]  /*1be0*/  @P3 LDG.E.64 R134, desc[UR8][R132.64] ;  /* 0x0000000884863981 */ /* 0x000362000c1e1b00 */
[----:B------:R-:W-:-:S03]  /*1bf0*/  IMAD.WIDE.U32 R120, R2, 0x10, R120 ;  /* 0x0000001002787825 */ /* 0x000fc600078e0078 */
[----:B------:R-:W3:Y:S04]  /*1c00*/  LDG.E.128 R124, desc[UR8][R124.64+0x10] ;  /* 0x000010087c7c7981 */ /* 0x000ee8000c1e1d00 */
[----:B------:R-:W3:Y:S01]  /*1c10*/  LDG.E.128 R120, desc[UR8][R120.64] ;  /* 0x0000000878787981 */ /* 0x000ee2000c1e1d00 */
[----:B-1----:R-:W-:-:S05]  /*1c20*/  @P0 IMAD.WIDE.U32 R132, R2, 0x20, R200 ;  /* 0x0000002002840825 */ /* 0x002fca00078e00c8 */
[----:B------:R-:W5:Y:S04]  /*1c30*/  @P0 LDG.E.128 R80, desc[UR8][R132.64] ;  /* 0x0000000884500981 */ /* 0x000f68000c1e1d00 */
[----:B------:R2:W5:Y:S02]  /*1c40*/  @P0 LDG.E.128 R84, desc[UR8][R132.64+0x10] ;  /* 0x0000100884540981 */ /* 0x000564000c1e1d00 */
[----:B--2---:R-:W-:Y:S02]  /*1c50*/  IMAD.WIDE.U32 R132, R2, 0x8, R4 ;  /* 0x0000000802847825 */ /* 0x004fe400078e0004 */
[----:B------:R-:W2:Y:S04]  /*1c60*/  LDL.LU R5, [R1+0xa4] ;  /* 0x0000a40001057983 */ /* 0x000ea80000300800 */
[----:B------:R-:W2:Y:S04]  /*1c70*/  LDL.LU R4, [R1+0x144] ;  /* 0x0001440001047983 */ /* 0x000ea80000300800 */
[----:B----4-:R-:W4:Y:S04]  /*1c80*/  LDL R3, [R1+0x288] ;  /* 0x0002880001037983 */ /* 0x010f280000100800 */
[----:B------:R-:W4:Y:S04]  /*1c90*/  LDL R20, [R1+0x26c] ;  /* 0x00026c0001147983 */ /* 0x000f280000100800 */
[----:B------:R-:W4:Y:S04]  /*1ca0*/  LDL.LU R202, [R1+0xa8] ;  /* 0x0000a80001ca7983 */ /* 0x000f280000300800 */
[----:B------:R-:W4:Y:S04]  /*1cb0*/  LDL R201, [R1+0x28c] ;  /* 0x00028c0001c97983 */ /* 0x000f280000100800 */
[----:B------:R-:W4:Y:S04]  /*1cc0*/  LDL.LU R31, [R1+0x4] ;  /* 0x00000400011f7983 */ /* 0x000f280000300800 */
[----:B------:R-:W4:Y:S04]  /*1cd0*/  LDL R32, [R1+0x270] ;  /* 0x0002700001207983 */ /* 0x000f280000100800 */
[----:B------:R-:W4:Y:S04]  /*1ce0*/  LDL.LU R200, [R1+0xac] ;  /* 0x0000ac0001c87983 */ /* 0x000f280000300800 */
        /* <DEDUP_REMOVED lines=8> */
[----:B------:R-:W5:Y:S01]  /*1d70*/  LDG.E.64 R132, desc[UR8][R132.64] ;  /* 0x0000000884847981 */ /* 0x000f62000c1e1b00 */
[----:B------:R-:W-:Y:S01]  /*1d80*/  SHF.L.U32 R9, R116, 0x10, RZ ;  /* 0x0000001074097819 */ /* 0x000fe200000006ff */
[----:B---3--:R-:W-:-:S02]  /*1d90*/  FADD.FTZ R0, -R183, R128 ;  /* 0x00000080b7007221 */ /* 0x008fc40000010100 */
[----:B------:R-:W3:Y:S02]  /*1da0*/  LDL.LU R128, [R1+0x148] ;  /* 0x0001480001807983 */ /* 0x000ee40000300800 */
[----:B-----5:R-:W-:Y:S01]  /*1db0*/  FMUL.FTZ R0, R11, R0 ;  /* 0x000000000b007220 */ /* 0x020fe20000410000 */
[----:B------:R-:W-:-:S05]  /*1dc0*/  SHF.L.U32 R10, R120, 0x10, RZ ;  /* 0x00000010780a7819 */ /* 0x000fca00000006ff */
[----:B------:R-:W-:Y:S01]  /*1dd0*/  FMUL.FTZ R12, R12, R10 ;  /* 0x0000000a0c0c7220 */ /* 0x000fe20000410000 */
[----:B--2---:R-:W-:Y:S01]  /*1de0*/  FADD.FTZ R5, R5, R9 ;  /* 0x0000000905057221 */ /* 0x004fe20000010000 */
[----:B------:R-:W-:-:S04]  /*1df0*/  FFMA.FTZ R4, R0, R9, R4 ;  /* 0x0000000900047223 */ /* 0x000fc80000010004 */
[----:B------:R0:W-:Y:S01]  /*1e00*/  STL [R1+0xa4], R5 ;  /* 0x0000a40501007387 */ /* 0x0001e20000100800 */
[----:B----4-:R-:W-:-:S03]  /*1e10*/  FFMA.FTZ R9, R3, R9, R12 ;  /* 0x0000000903097223 */ /* 0x010fc6000001000c */
[----:B0-----:R1:W5:Y:S04]  /*1e20*/  LDL.LU R5, [R1+0x2a0] ;  /* 0x0002a00001057983 */ /* 0x0013680000300800 */
[----:B------:R0:W-:Y:S04]  /*1e30*/  STL [R1+0x144], R4 ;  /* 0x0001440401007387 */ /* 0x0001e80000100800 */
[----:B0-----:R1:W5:Y:S04]  /*1e40*/  LDL.LU R4, [R1+0x29c] ;  /* 0x00029c0001047983 */ /* 0x0013680000300800 */
[----:B------:R1:W5:Y:S04]  /*1e50*/  LDL.LU R3, [R1+0x298] ;  /* 0x0002980001037983 */ /* 0x0003680000300800 */
[----:B------:R-:W2:Y:S01]  /*1e60*/  LDL.LU R12, [R1] ;  /* 0x00000000010c7983 */ /* 0x000ea20000300800 */
[----:B------:R-:W-:Y:S01]  /*1e70*/  FADD.FTZ R212, R212, R10 ;  /* 0x0000000ad4d47221 */ /* 0x000fe20000010000 */
[----:B------:R-:W-:-:S04]  /*1e80*/  PRMT R19, R120, 0x7632, R19 ;  /* 0x0000763278137816 */ /* 0x000fc80000000013 */
[----:B------:R-:W-:-:S05]  /*1e90*/  SHF.L.U32 R19, R19, 0x10, RZ ;  /* 0x0000001013137819 */ /* 0x000fca00000006ff */
[----:B------:R-:W-:Y:S01]  /*1ea0*/  FMUL.FTZ R20, R20, R19 ;  /* 0x0000001314147220 */ /* 0x000fe20000410000 */
[----:B------:R-:W-:Y:S01]  /*1eb0*/  FADD.FTZ R213, R213, R19 ;  /* 0x00000013d5d57221 */ /* 0x000fe20000010000 */
[----:B------:R-:W-:Y:S01]  /*1ec0*/  FADD.FTZ R120, -R183, R124 ;  /* 0x0000007cb7787221 */ /* 0x000fe20000010100 */
[----:B--2---:R-:W-:Y:S01]  /*1ed0*/  FFMA.FTZ R12, R0, R10, R12 ;  /* 0x0000000a000c7223 */ /* 0x004fe2000001000c */
[----:B------:R-:W-:-:S04]  /*1ee0*/  PRMT R10, R116, 0x7632, R10 ;  /* 0x00007632740a7816 */ /* 0x000fc8000000000a */
[----:B------:R0:W-:Y:S01]  /*1ef0*/  STL [R1], R12 ;  /* 0x0000000c01007387 */ /* 0x0001e20000100800 */
[----:B------:R-:W-:Y:S01]  /*1f00*/  SHF.L.U32 R10, R10, 0x10, RZ ;  /* 0x000000100a0a7819 */ /* 0x000fe200000006ff */
[----:B0-----:R-:W-:-:S04]  /*1f10*/  FADD.FTZ R12, -R183, R129 ;  /* 0x00000081b70c7221 */ /* 0x001fc80000010100 */
[----:B------:R-:W-:Y:S01]  /*1f20*/  FMUL.FTZ R12, R11, R12 ;  /* 0x0000000c0b0c7220 */ /* 0x000fe20000410000 */
[----:B------:R-:W-:-:S03]  /*1f30*/  FADD.FTZ R202, R202, R10 ;  /* 0x0000000acaca7221 */ /* 0x000fc60000010000 */
[CC--:B---3--:R-:W-:Y:S01]  /*1f40*/  FFMA.FTZ R128, R12.reuse, R10.reuse, R128 ;  /* 0x0000000a0c807223 */ /* 0x0c8fe20000010080 */
[----:B------:R-:W-:Y:S01]  /*1f50*/  FFMA.FTZ R31, R12, R19, R31 ;  /* 0x000000130c1f7223 */ /* 0x000fe2000001001f */
[----:B------:R-:W-:-:S03]  /*1f60*/  FFMA.FTZ R10, R201, R10, R20 ;  /* 0x0000000ac90a7223 */ /* 0x000fc60000010014 */
[----:B------:R-:W-:Y:S01]  /*1f70*/  STL [R1+0x148], R128 ;  /* 0x0001488001007387 */ /* 0x000fe20000100800 */
[----:B------:R-:W-:-:S03]  /*1f80*/  FADD.FTZ R20, -R183, R130 ;  /* 0x00000082b7147221 */ /* 0x000fc60000010100 */
[----:B------:R-:W-:Y:S04]  /*1f90*/  STL [R1+0xa8], R202 ;  /* 0x0000a8ca01007387 */ /* 0x000fe80000100800 */
[----:B------:R0:W-:Y:S01]  /*1fa0*/  STL [R1+0x4], R31 ;  /* 0x0000041f01007387 */ /* 0x0001e20000100800 */
[----:B------:R-:W-:Y:S01]  /*1fb0*/  SHF.L.U32 R19, R117, 0x10, RZ ;  /* 0x0000001075137819 */ /* 0x000fe200000006ff */
[----:B------:R-:W-:Y:S01]  /*1fc0*/  FMUL.FTZ R20, R11, R20 ;  /* 0x000000140b147220 */ /* 0x000fe20000410000 */
[----:B0-----:R-:W-:-:S03]  /*1fd0*/  SHF.L.U32 R31, R121, 0x10, RZ ;  /* 0x00000010791f7819 */ /* 0x001fc600000006ff */
[----:B------:R-:W-:Y:S01]  /*1fe0*/  FADD.FTZ R200, R200, R19 ;  /* 0x00000013c8c87221 */ /* 0x000fe20000010000 */
[----:B------:R-:W-:Y:S01]  /*1ff0*/  FFMA.FTZ R174, R20, R19, R174 ;  /* 0x0000001314ae7223 */ /* 0x000fe200000100ae */
[-C--:B------:R-:W-:Y:S01]  /*2000*/  FMUL.FTZ R32, R32, R31.reuse ;  /* 0x0000001f20207220 */ /* 0x080fe20000410000 */
[--C-:B------:R-:W-:Y:S01]  /*2010*/  FADD.FTZ R214, R214, R31.reuse ;  /* 0x0000001fd6d67221 */ /* 0x100fe20000010000 */
[----:B------:R-:W-:Y:S01]  /*2020*/  FFMA.FTZ R168, R20, R31, R168 ;  /* 0x0000001f14a87223 */ /* 0x000fe200000100a8 */
[----:B------:R-:W-:Y:S01]  /*2030*/  PRMT R31, R117, 0x7632, R31 ;  /* 0x00007632751f7816 */ /* 0x000fe2000000001f */
[----:B------:R-:W-:Y:S01]  /*2040*/  FFMA.FTZ R19, R173, R19, R32 ;  /* 0x00000013ad137223 */ /* 0x000fe20000010020 */
[----:B------:R-:W-:Y:S01]  /*2050*/  FADD.FTZ R32, -R183, R131 ;  /* 0x00000083b7207221 */ /* 0x000fe20000010100 */
[----:B------:R-:W-:Y:S02]  /*2060*/  PRMT R116, R121, 0x7632, R116 ;  /* 0x0000763279747816 */ /* 0x000fe40000000074 */
[----:B------:R-:W-:Y:S01]  /*2070*/  SHF.L.U32 R31, R31, 0x10, RZ ;  /* 0x000000101f1f7819 */ /* 0x000fe200000006ff */
[----:B------:R-:W-:Y:S01]  /*2080*/  FMUL.FTZ R32, R11, R32 ;  /* 0x000000200b207220 */ /* 0x000fe20000410000 */
[----:B------:R-:W-:Y:S01]  /*2090*/  SHF.L.U32 R116, R116, 0x10, RZ ;  /* 0x0000001074747819 */ /* 0x000fe200000006ff */
[----:B------:R-:W-:Y:S02]  /*20a0*/  STL [R1+0xac], R200 ;  /* 0x0000acc801007387 */ /* 0x000fe40000100800 */
[C---:B------:R-:W-:Y:S01]  /*20b0*/  FFMA.FTZ R160, R32.reuse, R31, R160 ;  /* 0x0000001f20a07223 */ /* 0x040fe200000100a0 */
[----:B------:R-:W-:Y:S01]  /*20c0*/  FADD.FTZ R159, R159, R31 ;  /* 0x0000001f9f9f7221 */ /* 0x000fe20000010000 */
[----:B------:R-:W-:Y:S01]  /*20d0*/  STL [R1+0x14c], R174 ;  /* 0x00014cae01007387 */ /* 0x000fe20000100800 */
[----:B------:R-:W-:-:S03]  /*20e0*/  FFMA.FTZ R141, R32, R116, R141 ;  /* 0x00000074208d7223 */ /* 0x000fc6000001008d */
[----:B------:R-:W-:Y:S04]  /*20f0*/  STL [R1+0x8], R168 ;  /* 0x000008a801007387 */ /* 0x000fe80000100800 */
[----:B------:R0:W-:Y:S04]  /*2100*/  STL [R1+0x150], R160 ;  /* 0x000150a001007387 */ /* 0x0001e80000100800 */
[----:B------:R-:W2:Y:S04]  /*2110*/  LDL.LU R202, [R1+0x94] ;  /* 0x0000940001ca7983 */ /* 0x000ea80000300800 */
[----:B------:R-:W-:Y:S04]  /*2120*/  STL [R1+0xb0], R159 ;  /* 0x0000b09f01007387 */ /* 0x000fe80000100800 */
[----:B0-----:R-:W3:Y:S04]  /*2130*/  LDL.LU R160, [R1+0x134] ;  /* 0x0001340001a07983 */ /* 0x001ee80000300800 */
[----:B------:R0:W-:Y:S04]  /*2140*/  STL [R1+0xc], R141 ;  /* 0x00000c8d01007387 */ /* 0x0001e80000100800 */
[----:B------:R-:W4:Y:S01]  /*2150*/  LDL R201, [R1+0x25c] ;  /* 0x00025c0001c97983 */ /* 0x000f220000100800 */
[----:B------:R-:W-:-:S03]  /*2160*/  FMUL.FTZ R117, R167, R116 ;  /* 0x00000074a7757220 */ /* 0x000fc60000410000 */
[----:B0-----:R-:W4:Y:S04]  /*2170*/  LDL R141, [R1+0x278] ;  /* 0x00027800018d7983 */ /* 0x001f280000100800 */
        /* <DEDUP_REMOVED lines=11> */
[----:B------:R-:W4:Y:S01]  /*2230*/  LDL R121, [R1+0x284] ;  /* 0x0002840001797983 */ /* 0x000f220000100800 */
[----:B------:R-:W-:Y:S01]  /*2240*/  FADD.FTZ R215, R215, R116 ;  /* 0x00000074d7d77221 */ /* 0x000fe20000010000 */
[----:B------:R-:W-:Y:S01]  /*2250*/  FFMA.FTZ R31, R142, R31, R117 ;  /* 0x0000001f8e1f7223 */ /* 0x000fe20000010075 */
        /* <DEDUP_REMOVED lines=42> */
[----:B--2---:R-:W-:Y:S01]  /*2500*/  FMUL.FTZ R173, R11, R117 ;  /* 0x000000750bad7220 */ /* 0x004fe20000410000 */
        /* <DEDUP_REMOVED lines=25> */
.L_x_2796:
[----:B------:R-:W-:Y:S05]  /*26a0*/  BSYNC.RECONVERGENT B1 ;  /* 0x0000000000017941 */ /* 0x000fea0003800200 */
.L_x_2795:
[----:B------:R-:W-:Y:S04]  /*26b0*/  BSSY.RECONVERGENT B1, `(.L_x_2797) ;  /* 0x00000b9000017945 */ /* 0x000fe80003800200 */
[----:B------:R-:W-:Y:S05]  /*26c0*/  @!P6 BRA `(.L_x_2798) ;  /* 0x0000000800dce947 */ /* 0x000fea0003800000 */
[----:B------:R-:W1:Y:S01]  /*26d0*/  LDC.64 R48, c[0x0][0x3a8] ;  /* 0x0000ea00ff307b82 */ /* 0x000e620000000a00 */
[----:B-----5:R-:W-:Y:S01]  /*26e0*/  STL [R1+0x2a0], R3 ;  /* 0x0002a00301007387 */ /* 0x020fe20000100800 */
[----:B------:R-:W-:-:S03]  /*26f0*/  ISETP.NE.U32.AND P0, PT, RZ, UR10, PT ;  /* 0x0000000aff007c0c */ /* 0x000fc6000bf05070 */
[----:B------:R2:W-:Y:S03]  /*2700*/  STL [R1+0x29c], R2 ;  /* 0x00029c0201007387 */ /* 0x0005e60000100800 */
[----:B------:R-:W3:Y:S08]  /*2710*/  LDC.64 R120, c[0x0][0x430] ;  /* 0x00010c00ff787b82 */ /* 0x000ef00000000a00 */
[----:B------:R-:W4:Y:S01]  /*2720*/  LDC.64 R116, c[0x0][0x428] ;  /* 0x00010a00ff747b82 */ /* 0x000f220000000a00 */
[----:B-1----:R-:W-:Y:S01]  /*2730*/  IMAD.WIDE.U32 R48, R202, 0x20, R48 ;  /* 0x00000020ca307825 */ /* 0x002fe200078e0030 */
[----:B------:R-:W-:-:S06]  /*2740*/  ISETP.NE.AND.EX P3, PT, RZ, UR11, PT, P0 ;  /* 0x0000000bff007c0c */ /* 0x000fcc000bf65300 */
[----:B--2---:R-:W1:Y:S01]  /*2750*/  LDC.64 R2, c[0x0][0x3b0] ;  /* 0x0000ec00ff027b82 */ /* 0x004e620000000a00 */
[----:B------:R2:W-:Y:S04]  /*2760*/  STL [R1+0x298], R0 ;  /* 0x0002980001007387 */ /* 0x0005e80000100800 */
[----:B------:R-:W2:Y:S01]  /*2770*/  LDG.E.128 R128, desc[UR8][R48.64] ;  /* 0x0000000830807981 */ /* 0x000ea2000c1e1d00 */
[----:B---3--:R-:W-:-:S03]  /*2780*/  IMAD.WIDE.U32 R120, R202, 0x10, R120 ;  /* 0x00000010ca787825 */ /* 0x008fc600078e0078 */
[----:B------:R3:W2:Y:S01]  /*2790*/  LDG.E.128 R124, desc[UR8][R48.64+0x10] ;  /* 0x00001008307c7981 */ /* 0x0006a2000c1e1d00 */
[----:B------:R-:W-:-:S03]  /*27a0*/  ISETP.NE.U32.AND P0, PT, RZ, UR24, PT ;  /* 0x00000018ff007c0c */ /* 0x000fc6000bf05070 */
[----:B------:R-:W2:Y:S01]  /*27b0*/  LDG.E.128 R120, desc[UR8][R120.64] ;  /* 0x0000000878787981 */ /* 0x000ea2000c1e1d00 */
[----:B----4-:R-:W-:-:S03]  /*27c0*/  IMAD.WIDE.U32 R116, R202, 0x10, R116 ;  /* 0x00000010ca747825 */ /* 0x010fc600078e0074 */
[----:B------:R-:W4:Y:S01]  /*27d0*/  LDL R14, [R1+0x228] ;  /* 0x00022800010e7983 */ /* 0x000f220000100800 */
[----:B---3--:R-:W3:Y:S01]  /*27e0*/  @P3 LDC.64 R48, c[0x0][0x3b8] ;  /* 0x0000ee00ff303b82 */ /* 0x008ee20000000a00 */
[----:B------:R-:W-:Y:S02]  /*27f0*/  ISETP.NE.AND.EX P0, PT, RZ, UR25, PT, P0 ;  /* 0x00000019ff007c0c */ /* 0x000fe4000bf05300 */
[----:B------:R-:W4:Y:S01]  /*2800*/  LDG.E.128 R116, desc[UR8][R116.64] ;  /* 0x0000000874747981 */ /* 0x000f22000c1e1d00 */
[----:B---3--:R-:W-:-:S05]  /*2810*/  @P3 IMAD.WIDE.U32 R48, R202, 0x8, R48 ;  /* 0x00000008ca303825 */ /* 0x008fca00078e0030 */
[----:B------:R3:W5:Y:S05]  /*2820*/  @P3 LDG.E.64 R50, desc[UR8][R48.64] ;  /* 0x0000000830323981 */ /* 0x00076a000c1e1b00 */
[----:B---3--:R-:W3:Y:S02]  /*2830*/  @P0 LDC.64 R48, c[0x0][0x438] ;  /* 0x00010e00ff300b82 */ /* 0x008ee40000000a00 */
[----:B---3--:R-:W-:-:S05]  /*2840*/  @P0 IMAD.WIDE.U32 R48, R202, 0x20, R48 ;  /* 0x00000020ca300825 */ /* 0x008fca00078e0030 */
[----:B------:R-:W5:Y:S04]  /*2850*/  @P0 LDG.E.128 R56, desc[UR8][R48.64] ;  /* 0x0000000830380981 */ /* 0x000f68000c1e1d00 */
[----:B------:R1:W5:Y:S02]  /*2860*/  @P0 LDG.E.128 R52, desc[UR8][R48.64+0x10] ;  /* 0x0000100830340981 */ /* 0x000364000c1e1d00 */
[----:B-1----:R-:W-:Y:S02]  /*2870*/  IMAD.WIDE.U32 R48, R202, 0x8, R2 ;  /* 0x00000008ca307825 */ /* 0x002fe400078e0002 */
[----:B------:R-:W3:Y:S04]  /*2880*/  LDL.LU R3, [R1+0x84] ;  /* 0x0000840001037983 */ /* 0x000ee80000300800 */
[----:B------:R-:W3:Y:S04]  /*2890*/  LDL.LU R2, [R1+0x124] ;  /* 0x0001240001027983 */ /* 0x000ee80000300800 */
        /* <DEDUP_REMOVED lines=11> */
[----:B--2---:R-:W2:Y:S04]  /*2950*/  LDL R0, [R1+0x254] ;  /* 0x0002540001007983 */ /* 0x004ea80000100800 */
[----:B------:R-:W5:Y:S01]  /*2960*/  LDG.E.64 R48, desc[UR8][R48.64] ;  /* 0x0000000830307981 */ /* 0x000f62000c1e1b00 */
[----:B------:R-:W-:-:S03]  /*2970*/  FADD.FTZ R8, -R183, R128 ;  /* 0x00000080b7087221 */ /* 0x000fc60000010100 */
[----:B------:R-:W2:Y:S01]  /*2980*/  LDL R128, [R1+0x22c] ;  /* 0x00022c0001807983 */ /* 0x000ea20000100800 */
[----:B------:R-:W-:Y:S01]  /*2990*/  FMUL.FTZ R8, R11, R8 ;  /* 0x000000080b087220 */ /* 0x000fe20000410000 */
[C---:B------:R-:W-:Y:S02]  /*29a0*/  SHF.L.U32 R13, R120.reuse, 0x10, RZ ;  /* 0x00000010780d7819 */ /* 0x040fe400000006ff */
[----:B------:R-:W-:-:S03]  /*29b0*/  PRMT R21, R120, 0x7632, R21 ;  /* 0x0000763278157816 */ /* 0x000fc60000000015 */
[-C--:B----4-:R-:W-:Y:S01]  /*29c0*/  FMUL.FTZ R14, R14, R13.reuse ;  /* 0x0000000d0e0e7220 */ /* 0x090fe20000410000 */
[----:B------:R-:W-:Y:S01]  /*29d0*/  SHF.L.U32 R7, R116, 0x10, RZ ;  /* 0x0000001074077819 */ /* 0x000fe200000006ff */
[--C-:B------:R-:W-:Y:S01]  /*29e0*/  FADD.FTZ R204, R204, R13.reuse ;  /* 0x0000000dcccc7221 */ /* 0x100fe20000010000 */
[----:B------:R-:W-:Y:S01]  /*29f0*/  FFMA.FTZ R244, R8, R13, R244 ;  /* 0x0000000d08f47223 */ /* 0x000fe200000100f4 */
[----:B------:R-:W-:Y:S02]  /*2a00*/  PRMT R13, R116, 0x7632, R13 ;  /* 0x00007632740d7816 */ /* 0x000fe4000000000d */
[----:B------:R-:W-:-:S05]  /*2a10*/  SHF.L.U32 R21, R21, 0x10, RZ ;  /* 0x0000001015157819 */ /* 0x000fca00000006ff */
[----:B------:R-:W-:Y:S01]  /*2a20*/  FADD.FTZ R205, R205, R21 ;  /* 0x00000015cdcd7221 */ /* 0x000fe20000010000 */
[----:B------:R-:W-:-:S04]  /*2a30*/  PRMT R116, R121, 0x7632, R116 ;  /* 0x0000763279747816 */ /* 0x000fc80000000074 */
[----:B------:R-:W-:Y:S01]  /*2a40*/  SHF.L.U32 R116, R116, 0x10, RZ ;  /* 0x0000001074747819 */ /* 0x000fe200000006ff */
[----:B------:R-:W-:Y:S01]  /*2a50*/  FADD.FTZ R120, -R183, R124 ;  /* 0x0000007cb7787221 */ /* 0x000fe20000010100 */
[----:B---3--:R-:W-:Y:S01]  /*2a60*/  FADD.FTZ R3, R3, R7 ;  /* 0x0000000703037221 */ /* 0x008fe20000010000 */
[-C--:B------:R-:W-:Y:S01]  /*2a70*/  FFMA.FTZ R2, R8, R7.reuse, R2 ;  /* 0x0000000708027223 */ /* 0x080fe20000010002 */
[----:B------:R-:W-:Y:S01]  /*2a80*/  FFMA.FTZ R7, R22, R7, R14 ;  /* 0x0000000716077223 */ /* 0x000fe2000001000e */
[----:B------:R-:W-:Y:S01]  /*2a90*/  FADD.FTZ R14, -R183, R129 ;  /* 0x00000081b70e7221 */ /* 0x000fe20000010100 */
[----:B------:R-:W-:-:S03]  /*2aa0*/  SHF.L.U32 R22, R13, 0x10, RZ ;  /* 0x000000100d167819 */ /* 0x000fc600000006ff */
[----:B------:R-:W-:-:S04]  /*2ab0*/  FMUL.FTZ R13, R11, R14 ;  /* 0x0000000e0b0d7220 */ /* 0x000fc80000410000 */
[CC--:B------:R-:W-:Y:S01]  /*2ac0*/  FFMA.FTZ R245, R13.reuse, R21.reuse, R245 ;  /* 0x000000150df57223 */ /* 0x0c0fe200000100f5 */
[----:B------:R-:W-:Y:S01]  /*2ad0*/  FADD.FTZ R176, R176, R22 ;  /* 0x00000016b0b07221 */ /* 0x000fe20000010000 */
[----:B------:R-:W-:Y:S01]  /*2ae0*/  FFMA.FTZ R175, R13, R22, R175 ;  /* 0x000000160daf7223 */ /* 0x000fe200000100af */
[----:B------:R1:W-:Y:S04]  /*2af0*/  STL [R1+0x84], R3 ;  /* 0x0000840301007387 */ /* 0x0003e80000100800 */
[----:B-1----:R1:W5:Y:S04]  /*2b00*/  LDL.LU R3, [R1+0x2a0] ;  /* 0x0002a00001037983 */ /* 0x0023680000300800 */
[----:B------:R3:W-:Y:S04]  /*2b10*/  STL [R1+0x124], R2 ;  /* 0x0001240201007387 */ /* 0x0007e80000100800 */
[----:B---3--:R1:W5:Y:S04]  /*2b20*/  LDL.LU R2, [R1+0x29c] ;  /* 0x00029c0001027983 */ /* 0x0083680000300800 */
[----:B------:R-:W-:Y:S04]  /*2b30*/  STL [R1+0x88], R176 ;  /* 0x000088b001007387 */ /* 0x000fe80000100800 */
[----:B------:R-:W-:Y:S01]  /*2b40*/  STL [R1+0x128], R175 ;  /* 0x000128af01007387 */ /* 0x000fe20000100800 */
[----:B--2---:R-:W-:Y:S01]  /*2b50*/  FMUL.FTZ R14, R128, R21 ;  /* 0x00000015800e7220 */ /* 0x004fe20000410000 */
[----:B------:R-:W-:-:S03]  /*2b60*/  FADD.FTZ R21, -R183, R130 ;  /* 0x00000082b7157221 */ /* 0x000fc60000010100 */
[----:B------:R-:W-:Y:S01]  /*2b70*/  FFMA.FTZ R14, R29, R22, R14 ;  /* 0x000000161d0e7223 */ /* 0x000fe2000001000e */
[----:B------:R-:W-:Y:S01]  /*2b80*/  SHF.L.U32 R29, R121, 0x10, RZ ;  /* 0x00000010791d7819 */ /* 0x000fe200000006ff */
[----:B------:R-:W-:Y:S01]  /*2b90*/  FMUL.FTZ R21, R11, R21 ;  /* 0x000000150b157220 */ /* 0x000fe20000410000 */
[----:B------:R-:W-:-:S03]  /*2ba0*/  SHF.L.U32 R22, R117, 0x10, RZ ;  /* 0x0000001075167819 */ /* 0x000fc600000006ff */
[-C--:B------:R-:W-:Y:S01]  /*2bb0*/  FMUL.FTZ R30, R30, R29.reuse ;  /* 0x0000001d1e1e7220 */ /* 0x080fe20000410000 */
[--C-:B------:R-:W-:Y:S01]  /*2bc0*/  FADD.FTZ R206, R206, R29.reuse ;  /* 0x0000001dcece7221 */ /* 0x100fe20000010000 */
[----:B------:R-:W-:Y:S01]  /*2bd0*/  FFMA.FTZ R246, R21, R29, R246 ;  /* 0x0000001d15f67223 */ /* 0x000fe200000100f6 */
[----:B------:R-:W-:Y:S01]  /*2be0*/  PRMT R29, R117, 0x7632, R29 ;  /* 0x00007632751d7816 */ /* 0x000fe2000000001d */
[----:B------:R-:W-:Y:S01]  /*2bf0*/  FADD.FTZ R166, R166, R22 ;  /* 0x00000016a6a67221 */ /* 0x000fe20000010000 */
[-C--:B------:R-:W-:Y:S01]  /*2c00*/  FFMA.FTZ R165, R21, R22.reuse, R165 ;  /* 0x0000001615a57223 */ /* 0x080fe200000100a5 */
[----:B------:R-:W-:Y:S01]  /*2c10*/  FFMA.FTZ R22, R158, R22, R30 ;  /* 0x000000169e167223 */ /* 0x000fe2000001001e */
[----:B------:R-:W-:Y:S01]  /*2c20*/  FADD.FTZ R30, -R183, R131 ;  /* 0x00000083b71e7221 */ /* 0x000fe20000010100 */
[----:B------:R-:W-:Y:S01]  /*2c30*/  SHF.L.U32 R29, R29, 0x10, RZ ;  /* 0x000000101d1d7819 */ /* 0x000fe200000006ff */
[----:B------:R-:W-:Y:S02]  /*2c40*/  FMUL.FTZ R117, R157, R116 ;  /* 0x000000749d757220 */ /* 0x000fe40000410000 */
[----:B------:R-:W-:-:S02]  /*2c50*/  FMUL.FTZ R30, R11, R30 ;  /* 0x0000001e0b1e7220 */ /* 0x000fc40000410000 */
[----:B------:R-:W-:Y:S01]  /*2c60*/  FADD.FTZ R140, R140, R29 ;  /* 0x0000001d8c8c7221 */ /* 0x000fe20000010000 */
[----:B------:R-:W-:Y:S01]  /*2c70*/  STL [R1+0x8c], R166 ;  /* 0x00008ca601007387 */ /* 0x000fe20000100800 */
[-C--:B------:R-:W-:Y:S01]  /*2c80*/  FFMA.FTZ R139, R30, R29.reuse, R139 ;  /* 0x0000001d1e8b7223 */ /* 0x080fe2000001008b */
[----:B------:R-:W-:Y:S02]  /*2c90*/  FFMA.FTZ R29, R0, R29, R117 ;  /* 0x0000001d001d7223 */ /* 0x000fe40000010075 */
[----:B------:R-:W-:Y:S04]  /*2ca0*/  STL [R1+0x12c], R165 ;  /* 0x00012ca501007387 */ /* 0x000fe80000100800 */
[----:B------:R-:W2:Y:S04]  /*2cb0*/  LDL.LU R0, [R1+0x74] ;  /* 0x0000740001007983 */ /* 0x000ea80000300800 */
[----:B------:R-:W-:Y:S04]  /*2cc0*/  STL [R1+0x90], R140 ;  /* 0x0000908c01007387 */ /* 0x000fe80000100800 */
[----:B------:R-:W3:Y:S04]  /*2cd0*/  LDL.LU R158, [R1+0x114] ;  /* 0x00011400019e7983 */ /* 0x000ee80000300800 */
[----:B------:R4:W-:Y:S04]  /*2ce0*/  STL [R1+0x130], R139 ;  /* 0x0001308b01007387 */ /* 0x0009e80000100800 */
[----:B----4-:R-:W4:Y:S04]  /*2cf0*/  LDL R139, [R1+0x238] ;  /* 0x00023800018b7983 */ /* 0x010f280000100800 */
[----:B------:R-:W3:Y:S04]  /*2d00*/  LDL.LU R166, [R1+0x118] ;  /* 0x0001180001a67983 */ /* 0x000ee80000300800 */
[----:B------:R-:W3:Y:S04]  /*2d10*/  LDL R157, [R1+0x23c] ;  /* 0x00023c00019d7983 */ /* 0x000ee80000100800 */
[----:B------:R-:W3:Y:S04]  /*2d20*/  LDL R176, [R1+0x220] ;  /* 0x0002200001b07983 */ /* 0x000ee80000100800 */
[----:B------:R-:W3:Y:S04]  /*2d30*/  LDL.LU R175, [R1+0x7c] ;  /* 0x00007c0001af7983 */ /* 0x000ee80000300800 */
[----:B------:R-:W3:Y:S04]  /*2d40*/  LDL.LU R165, [R1+0x11c] ;  /* 0x00011c0001a57983 */ /* 0x000ee80000300800 */
[----:B------:R-:W3:Y:S04]  /*2d50*/  LDL R131, [R1+0x240] ;  /* 0x0002400001837983 */ /* 0x000ee80000100800 */
[----:B------:R-:W3:Y:S01]  /*2d60*/  LDL R130, [R1+0x224] ;  /* 0x0002240001827983 */ /* 0x000ee20000100800 */
[----:B------:R-:W-:-:S03]  /*2d70*/  FMUL.FTZ R140, R11, R120 ;  /* 0x000000780b8c7220 */ /* 0x000fc60000410000 */
[----:B------:R-:W3:Y:S04]  /*2d80*/  LDL.LU R129, [R1+0x80] ;  /* 0x0000800001817983 */ /* 0x000ee80000300800 */
[----:B------:R-:W3:Y:S04]  /*2d90*/  LDL.LU R128, [R1+0x120] ;  /* 0x0001200001807983 */ /* 0x000ee80000300800 */
[----:B------:R-:W3:Y:S04]  /*2da0*/  LDL R121, [R1+0x244] ;  /* 0x0002440001797983 */ /* 0x000ee80000100800 */
[----:B------:R-:W3:Y:S04]  /*2db0*/  LDL.LU R124, [R1+0x78] ;  /* 0x00007800017c7983 */ /* 0x000ee80000300800 */
[----:B------:R-:W4:Y:S01]  /*2dc0*/  LDL R120, [R1+0x218] ;  /* 0x0002180001787983 */ /* 0x000f220000100800 */
[----:B------:R-:W-:Y:S01]  /*2dd0*/  FADD.FTZ R207, R207, R116 ;  /* 0x00000074cfcf7221 */ /* 0x000fe20000010000 */
[----:B------:R-:W-:Y:S01]  /*2de0*/  FFMA.FTZ R247, R30, R116, R247 ;  /* 0x000000741ef77223 */ /* 0x000fe200000100f7 */
[----:B------:R-:W-:-:S02]  /*2df0*/  SHF.L.U32 R117, R118, 0x10, RZ ;  /* 0x0000001076757819 */ /* 0x000fc400000006ff */
[----:B------:R-:W-:-:S03]  /*2e00*/  SHF.L.U32 R116, R122, 0x10, RZ ;  /* 0x000000107a747819 */ /* 0x000fc600000006ff */
[----:B--2---:R-:W-:-:S05]  /*2e10*/  FADD.FTZ R0, R0, R117 ;  /* 0x0000007500007221 */ /* 0x004fca0000010000 */
[----:B------:R2:W-:Y:S04]  /*2e20*/  STL [R1+0x74], R0 ;  /* 0x0000740001007387 */ /* 0x0005e80000100800 */
[----:B--2---:R1:W5:Y:S01]  /*2e30*/  LDL.LU R0, [R1+0x298] ;  /* 0x0002980001007983 */ /* 0x0043620000300800 */
[----:B----4-:R-:W-:-:S04]  /*2e40*/  FMUL.FTZ R120, R120, R116 ;  /* 0x0000007478787220 */ /* 0x010fc80000410000 */
[-C--:B------:R-:W-:Y:S02]  /*2e50*/  FFMA.FTZ R139, R139, R117.reuse, R120 ;  /* 0x000000758b8b7223 */ /* 0x080fe40000010078 */
[----:B------:R-:W2:Y:S01]  /*2e60*/  LDL R120, [R1+0x21c] ;  /* 0x00021c0001787983 */ /* 0x000ea20000100800 */
[----:B------:R-:W-:Y:S01]  /*2e70*/  FADD.FTZ R196, R196, R116 ;  /* 0x00000074c4c47221 */ /* 0x000fe20000010000 */
[----:B------:R-:W-:Y:S01]  /*2e80*/  FFMA.FTZ R240, R140, R116, R240 ;  /* 0x000000748cf07223 */ /* 0x000fe200000100f0 */
[----:B------:R-:W-:Y:S01]  /*2e90*/  PRMT R116, R122, 0x7632, R116 ;  /* 0x000076327a747816 */ /* 0x000fe20000000074 */
[----:B---3--:R-:W-:Y:S01]  /*2ea0*/  FFMA.FTZ R158, R140, R117, R158 ;  /* 0x000000758c9e7223 */ /* 0x008fe2000001009e */
[----:B------:R-:W-:Y:S01]  /*2eb0*/  PRMT R118, R118, 0x7632, R118 ;  /* 0x0000763276767816 */ /* 0x000fe20000000076 */
[----:B------:R-:W-:Y:S01]  /*2ec0*/  FADD.FTZ R117, -R183, R125 ;  /* 0x0000007db7757221 */ /* 0x000fe20000010100 */
[----:B------:R-:W-:Y:S02]  /*2ed0*/  SHF.L.U32 R116, R116, 0x10, RZ ;  /* 0x0000001074747819 */ /* 0x000fe400000006ff */
[----:B------:R-:W-:Y:S01]  /*2ee0*/  SHF.L.U32 R118, R118, 0x10, RZ ;  /* 0x0000001076767819 */ /* 0x000fe200000006ff */
[----:B------:R3:W-:Y:S04]  /*2ef0*/  STL [R1+0x114], R158 ;  /* 0x0001149e01007387 */ /* 0x0007e80000100800 */
[----:B------:R-:W-:Y:S01]  /*2f00*/  FADD.FTZ R124, R124, R118 ;  /* 0x000000767c7c7221 */ /* 0x000fe20000010000 */
[----:B---3--:R-:W-:-:S04]  /*2f10*/  FMUL.FTZ R158, R11, R117 ;  /* 0x000000750b9e7220 */ /* 0x008fc80000410000 */
[C---:B------:R-:W-:Y:S01]  /*2f20*/  FFMA.FTZ R166, R158.reuse, R118, R166 ;  /* 0x000000769ea67223 */ /* 0x040fe200000100a6 */
[----:B------:R-:W-:Y:S01]  /*2f30*/  STL [R1+0x78], R124 ;  /* 0x0000787c01007387 */ /* 0x000fe20000100800 */
[----:B------:R-:W-:Y:S01]  /*2f40*/  FADD.FTZ R197, R197, R116 ;  /* 0x00000074c5c57221 */ /* 0x000fe20000010000 */
[-C--:B------:R-:W-:Y:S02]  /*2f50*/  FFMA.FTZ R241, R158, R116.reuse, R241 ;  /* 0x000000749ef17223 */ /* 0x080fe400000100f1 */
[----:B------:R3:W-:Y:S01]  /*2f60*/  STL [R1+0x118], R166 ;  /* 0x000118a601007387 */ /* 0x0007e20000100800 */
[----:B------:R-:W-:Y:S01]  /*2f70*/  IADD3 R202, PT, PT, R202, 0x20, RZ ;  /* 0x00000020caca7810 */ /* 0x000fe20007ffe0ff */
[----:B--2---:R-:W-:-:S04]  /*2f80*/  FMUL.FTZ R117, R120, R116 ;  /* 0x0000007478757220 */ /* 0x004fc80000410000 */
[----:B------:R-:W-:Y:S01]  /*2f90*/  FFMA.FTZ R157, R157, R118, R117 ;  /* 0x000000769d9d7223 */ /* 0x000fe20000010075 */
[----:B------:R-:W-:Y:S01]  /*2fa0*/  FADD.FTZ R118, -R183, R126 ;  /* 0x0000007eb7767221 */ /* 0x000fe20000010100 */
[----:B------:R-:W-:Y:S02]  /*2fb0*/  SHF.L.U32 R117, R119, 0x10, RZ ;  /* 0x0000001077757819 */ /* 0x000fe400000006ff */
[----:B------:R-:W-:Y:S01]  /*2fc0*/  SHF.L.U32 R116, R123, 0x10, RZ ;  /* 0x000000107b747819 */ /* 0x000fe200000006ff */
[----:B---3--:R-:W-:-:S04]  /*2fd0*/  FMUL.FTZ R166, R11, R118 ;  /* 0x000000760ba67220 */ /* 0x008fc80000410000 */
[-C--:B------:R-:W-:Y:S01]  /*2fe0*/  FFMA.FTZ R165, R166, R117.reuse, R165 ;  /* 0x00000075a6a57223 */ /* 0x080fe200000100a5 */
[-C--:B------:R-:W-:Y:S01]  /*2ff0*/  FMUL.FTZ R118, R176, R116.reuse ;  /* 0x00000074b0767220 */ /* 0x080fe20000410000 */
[----:B------:R-:W-:Y:S01]  /*3000*/  FADD.FTZ R198, R198, R116 ;  /* 0x00000074c6c67221 */ /* 0x000fe20000010000 */
[----:B------:R-:W-:Y:S01]  /*3010*/  FFMA.FTZ R242, R166, R116, R242 ;  /* 0x00000074a6f27223 */ /* 0x000fe200000100f2 */
[----:B------:R-:W-:Y:S01]  /*3020*/  PRMT R116, R123, 0x7632, R116 ;  /* 0x000076327b747816 */ /* 0x000fe20000000074 */
[----:B------:R-:W-:Y:S01]  /*3030*/  FADD.FTZ R175, R175, R117 ;  /* 0x00000075afaf7221 */ /* 0x000fe20000010000 */
[----:B------:R2:W-:Y:S01]  /*3040*/  STL [R1+0x11c], R165 ;  /* 0x00011ca501007387 */ /* 0x0005e20000100800 */
[----:B------:R-:W-:Y:S02]  /*3050*/  PRMT R119, R119, 0x7632, R119 ;  /* 0x0000763277777816 */ /* 0x000fe40000000077 */
[----:B------:R-:W-:Y:S01]  /*3060*/  SHF.L.U32 R116, R116, 0x10, RZ ;  /* 0x0000001074747819 */ /* 0x000fe200000006ff */
[----:B------:R3:W-:Y:S01]  /*3070*/  STL [R1+0x7c], R175 ;  /* 0x00007caf01007387 */ /* 0x0007e20000100800 */
[----:B------:R-:W-:Y:S01]  /*3080*/  SHF.L.U32 R119, R119, 0x10, RZ ;  /* 0x0000001077777819 */ /* 0x000fe200000006ff */
[----:B--2---:R-:W-:Y:S01]  /*3090*/  FFMA.FTZ R165, R131, R117, R118 ;  /* 0x0000007583a57223 */ /* 0x004fe20000010076 */
[----:B------:R-:W-:-:S04]  /*30a0*/  FADD.FTZ R117, -R183, R127 ;  /* 0x0000007fb7757221 */ /* 0x000fc80000010100 */
[----:B---3--:R-:W-:Y:S01]  /*30b0*/  FMUL.FTZ R175, R11, R117 ;  /* 0x000000750baf7220 */ /* 0x008fe20000410000 */
[-C--:B------:R-:W-:Y:S01]  /*30c0*/  FMUL.FTZ R117, R130, R116.reuse ;  /* 0x0000007482757220 */ /* 0x080fe20000410000 */
[----:B------:R-:W-:Y:S02]  /*30d0*/  FADD.FTZ R199, R199, R116 ;  /* 0x00000074c7c77221 */ /* 0x000fe40000010000 */
[----:B------:R-:W-:Y:S01]  /*30e0*/  FFMA.FTZ R243, R175, R116, R243 ;  /* 0x00000074aff37223 */ /* 0x000fe200000100f3 */
[----:B------:R-:W-:Y:S01]  /*30f0*/  FFMA.FTZ R176, R121, R119, R117 ;  /* 0x0000007779b07223 */ /* 0x000fe20000010075 */
[----:B------:R-:W-:Y:S01]  /*3100*/  FADD.FTZ R116, R200, R7 ;  /* 0x00000007c8747221 */ /* 0x000fe20000010000 */
[----:B------:R-:W-:Y:S01]  /*3110*/  FFMA.FTZ R117, R8, R7, R201 ;  /* 0x0000000708757223 */ /* 0x000fe200000100c9 */
        /* <DEDUP_REMOVED lines=18> */
.L_x_2798:
[----:B------:R-:W-:Y:S05]  /*3240*/  BSYNC.RECONVERGENT B1 ;  /* 0x0000000000017941 */ /* 0x000fea0003800200 */
.L_x_2797:
        /* <DEDUP_REMOVED lines=185> */
.L_x_2800:
[----:B------:R-:W-:Y:S05]  /*3de0*/  BSYNC.RECONVERGENT B1 ;  /* 0x0000000000017941 */ /* 0x000fea0003800200 */
.L_x_2799:
[----:B------:R-:W-:Y:S04]  /*3df0*/  BSSY.RECONVERGENT B1, `(.L_x_2801) ;  /* 0x00000b9000017945 */ /* 0x000fe80003800200 */
[----:B------:R-:W-:Y:S05]  /*3e00*/  @!P5 BRA `(.L_x_2802) ;  /* 0x0000000800dcd947 */ /* 0x000fea0003800000 */
[----:B------:R-:W1:Y:S01]  /*3e10*/  LDC.64 R40, c[0x0][0x3a8] ;  /* 0x0000ea00ff287b82 */ /* 0x000e620000000a00 */
[----:B-----5:R2:W-:Y:S01]  /*3e20*/  STL [R1+0x2a0], R5 ;  /* 0x0002a00501007387 */ /* 0x0205e20000100800 */
[----:B------:R-:W-:-:S03]  /*3e30*/  ISETP.NE.U32.AND P0, PT, RZ, UR10, PT ;  /* 0x0000000aff007c0c */ /* 0x000fc6000bf05070 */
[----:B------:R3:W-:Y:S03]  /*3e40*/  STL [R1+0x29c], R2 ;  /* 0x00029c0201007387 */ /* 0x0007e60000100800 */
[----:B------:R-:W4:Y:S08]  /*3e50*/  LDC.64 R120, c[0x0][0x430] ;  /* 0x00010c00ff787b82 */ /* 0x000f300000000a00 */
[----:B------:R-:W0:Y:S01]  /*3e60*/  LDC.64 R116, c[0x0][0x428] ;  /* 0x00010a00ff747b82 */ /* 0x000e220000000a00 */
[----:B-1----:R-:W-:Y:S01]  /*3e70*/  IMAD.WIDE.U32 R40, R202, 0x20, R40 ;  /* 0x00000020ca287825 */ /* 0x002fe200078e0028 */
[----:B------:R-:W-:-:S06]  /*3e80*/  ISETP.NE.AND.EX P3, PT, RZ, UR11, PT, P0 ;  /* 0x0000000bff007c0c */ /* 0x000fcc000bf65300 */
[----:B--2---:R-:W1:Y:S01]  /*3e90*/  LDC.64 R4, c[0x0][0x3b0] ;  /* 0x0000ec00ff047b82 */ /* 0x004e620000000a00 */
[----:B------:R2:W-:Y:S04]  /*3ea0*/  STL [R1+0x298], R0 ;  /* 0x0002980001007387 */ /* 0x0005e80000100800 */
[----:B------:R-:W2:Y:S01]  /*3eb0*/  LDG.E.128 R128, desc[UR8][R40.64] ;  /* 0x0000000828807981 */ /* 0x000ea2000c1e1d00 */
[----:B------:R-:W-:Y:S01]  /*3ec0*/  ISETP.NE.U32.AND P0, PT, RZ, UR24, PT ;  /* 0x00000018ff007c0c */ /* 0x000fe2000bf05070 */
[----:B----4-:R-:W-:Y:S02]  /*3ed0*/  IMAD.WIDE.U32 R120, R202, 0x10, R120 ;  /* 0x00000010ca787825 */ /* 0x010fe400078e0078 */
[----:B------:R4:W2:Y:S01]  /*3ee0*/  LDG.E.128 R124, desc[UR8][R40.64+0x10] ;  /* 0x00001008287c7981 */ /* 0x0008a2000c1e1d00 */
[----:B------:R-:W-:-:S03]  /*3ef0*/  ISETP.NE.AND.EX P0, PT, RZ, UR25, PT, P0 ;  /* 0x00000019ff007c0c */ /* 0x000fc6000bf05300 */
[----:B------:R-:W2:Y:S01]  /*3f00*/  LDG.E.128 R120, desc[UR8][R120.64] ;  /* 0x0000000878787981 */ /* 0x000ea2000c1e1d00 */
[----:B0-----:R-:W-:-:S03]  /*3f10*/  IMAD.WIDE.U32 R116, R202, 0x10, R116 ;  /* 0x00000010ca747825 */ /* 0x001fc600078e0074 */
[----:B------:R-:W2:Y:S01]  /*3f20*/  LDL R18, [R1+0x1a8] ;  /* 0x0001a80001127983 */ /* 0x000ea20000100800 */
[----:B----4-:R-:W0:Y:S03]  /*3f30*/  @P3 LDC.64 R40, c[0x0][0x3b8] ;  /* 0x0000ee00ff283b82 */ /* 0x010e260000000a00 */
[----:B------:R-:W4:Y:S05]  /*3f40*/  LDG.E.128 R116, desc[UR8][R116.64] ;  /* 0x0000000874747981 */ /* 0x000f2a000c1e1d00 */
[----:B---3--:R-:W3:Y:S01]  /*3f50*/  @P0 LDC.64 R2, c[0x0][0x438] ;  /* 0x00010e00ff020b82 */ /* 0x008ee20000000a00 */
[----:B0-----:R-:W-:-:S05]  /*3f60*/  @P3 IMAD.WIDE.U32 R40, R202, 0x8, R40 ;  /* 0x00000008ca283825 */ /* 0x001fca00078e0028 */
[----:B------:R3:W5:Y:S02]  /*3f70*/  @P3 LDG.E.64 R42, desc[UR8][R40.64] ;  /* 0x00000008282a3981 */ /* 0x000764000c1e1b00 */
        /* <DEDUP_REMOVED lines=24> */
[-C--:B------:R-:W-:Y:S01]  /*4100*/  FMUL.FTZ R18, R18, R17.reuse ;  /* 0x0000001112127220 */ /* 0x080fe20000410000 */
[----:B----4-:R-:W-:Y:S01]  /*4110*/  SHF.L.U32 R3, R116, 0x10, RZ ;  /* 0x0000001074037819 */ /* 0x010fe200000006ff */
        /* <DEDUP_REMOVED lines=18> */
[----:B0-----:R1:W5:Y:S04]  /*4240*/  LDL.LU R5, [R1+0x2a0] ;  /* 0x0002a00001057983 */ /* 0x0013680000300800 */
[----:B------:R0:W-:Y:S04]  /*4250*/  STL [R1+0xe4], R2 ;  /* 0x0000e40201007387 */ /* 0x0001e80000100800 */
[----:B0-----:R1:W5:Y:S04]  /*4260*/  LDL.LU R2, [R1+0x29c] ;  /* 0x00029c0001027983 */ /* 0x0013680000300800 */
        /* <DEDUP_REMOVED lines=16> */
[----:B------:R-:W-:-:S03]  /*4370*/  SHF.L.U32 R117, R33, 0x10, RZ ;  /* 0x0000001021757819 */ /* 0x000fc600000006ff */
[----:B------:R-:W-:Y:S01]  /*4380*/  FMUL.FTZ R33, R11, R34 ;  /* 0x000000220b217220 */ /* 0x000fe20000410000 */
[----:B------:R-:W-:Y:S01]  /*4390*/  FMUL.FTZ R34, R153, R116 ;  /* 0x0000007499227220 */ /* 0x000fe20000410000 */
[----:B------:R-:W-:Y:S01]  /*43a0*/  FADD.FTZ R144, R144, R117 ;  /* 0x0000007590907221 */ /* 0x000fe20000010000 */
[----:B------:R-:W-:Y:S01]  /*43b0*/  STL [R1+0x4c], R162 ;  /* 0x00004ca201007387 */ /* 0x000fe20000100800 */
[-C--:B------:R-:W-:Y:S01]  /*43c0*/  FFMA.FTZ R143, R33, R117.reuse, R143 ;  /* 0x00000075218f7223 */ /* 0x080fe2000001008f */
[----:B------:R-:W-:Y:S02]  /*43d0*/  FFMA.FTZ R34, R0, R117, R34 ;  /* 0x0000007500227223 */ /* 0x000fe40000010022 */
[----:B------:R-:W-:Y:S04]  /*43e0*/  STL [R1+0xec], R161 ;  /* 0x0000eca101007387 */ /* 0x000fe80000100800 */
[----:B------:R-:W2:Y:S04]  /*43f0*/  LDL.LU R0, [R1+0x34] ;  /* 0x0000340001007983 */ /* 0x000ea80000300800 */
[----:B------:R0:W-:Y:S04]  /*4400*/  STL [R1+0x50], R144 ;  /* 0x0000509001007387 */ /* 0x0001e80000100800 */
[----:B------:R-:W3:Y:S04]  /*4410*/  LDL.LU R154, [R1+0xd4] ;  /* 0x0000d400019a7983 */ /* 0x000ee80000300800 */
[----:B------:R4:W-:Y:S04]  /*4420*/  STL [R1+0xf0], R143 ;  /* 0x0000f08f01007387 */ /* 0x0009e80000100800 */
[----:B0-----:R-:W3:Y:S04]  /*4430*/  LDL R144, [R1+0x1b8] ;  /* 0x0001b80001907983 */ /* 0x001ee80000100800 */
[----:B------:R-:W3:Y:S04]  /*4440*/  LDL.LU R162, [R1+0xd8] ;  /* 0x0000d80001a27983 */ /* 0x000ee80000300800 */
[----:B------:R-:W3:Y:S04]  /*4450*/  LDL R153, [R1+0x1bc] ;  /* 0x0001bc0001997983 */ /* 0x000ee80000100800 */
[----:B------:R-:W3:Y:S04]  /*4460*/  LDL R180, [R1+0x1a0] ;  /* 0x0001a00001b47983 */ /* 0x000ee80000100800 */
[----:B------:R-:W3:Y:S04]  /*4470*/  LDL.LU R179, [R1+0x3c] ;  /* 0x00003c0001b37983 */ /* 0x000ee80000300800 */
[----:B------:R-:W3:Y:S04]  /*4480*/  LDL.LU R161, [R1+0xdc] ;  /* 0x0000dc0001a17983 */ /* 0x000ee80000300800 */
[----:B------:R-:W3:Y:S04]  /*4490*/  LDL R131, [R1+0x1c0] ;  /* 0x0001c00001837983 */ /* 0x000ee80000100800 */
[----:B------:R-:W3:Y:S01]  /*44a0*/  LDL R130, [R1+0x1a4] ;  /* 0x0001a40001827983 */ /* 0x000ee20000100800 */
[----:B----4-:R-:W-:-:S03]  /*44b0*/  FMUL.FTZ R143, R11, R120 ;  /* 0x000000780b8f7220 */ /* 0x010fc60000410000 */
[----:B------:R-:W4:Y:S04]  /*44c0*/  LDL.LU R129, [R1+0x40] ;  /* 0x0000400001817983 */ /* 0x000f280000300800 */
[----:B------:R-:W4:Y:S04]  /*44d0*/  LDL.LU R128, [R1+0xe0] ;  /* 0x0000e00001807983 */ /* 0x000f280000300800 */
[----:B------:R-:W4:Y:S04]  /*44e0*/  LDL R121, [R1+0x1c4] ;  /* 0x0001c40001797983 */ /* 0x000f280000100800 */
[----:B------:R-:W4:Y:S04]  /*44f0*/  LDL.LU R124, [R1+0x38] ;  /* 0x00003800017c7983 */ /* 0x000f280000300800 */
[----:B------:R-:W3:Y:S01]  /*4500*/  LDL R120, [R1+0x198] ;  /* 0x0001980001787983 */ /* 0x000ee20000100800 */
[----:B------:R-:W-:Y:S01]  /*4510*/  FADD.FTZ R187, R187, R116 ;  /* 0x00000074bbbb7221 */ /* 0x000fe20000010000 */
[----:B------:R-:W-:Y:S01]  /*4520*/  FFMA.FTZ R231, R33, R116, R231 ;  /* 0x0000007421e77223 */ /* 0x000fe200000100e7 */
[----:B------:R-:W-:-:S02]  /*4530*/  SHF.L.U32 R117, R118, 0x10, RZ ;  /* 0x0000001076757819 */ /* 0x000fc400000006ff */
[----:B------:R-:W-:-:S03]  /*4540*/  SHF.L.U32 R116, R122, 0x10, RZ ;  /* 0x000000107a747819 */ /* 0x000fc600000006ff */
[----:B--2---:R-:W-:-:S05]  /*4550*/  FADD.FTZ R0, R0, R117 ;  /* 0x0000007500007221 */ /* 0x004fca0000010000 */
[----:B------:R0:W-:Y:S04]  /*4560*/  STL [R1+0x34], R0 ;  /* 0x0000340001007387 */ /* 0x0001e80000100800 */
[----:B0-----:R1:W5:Y:S01]  /*4570*/  LDL.LU R0, [R1+0x298] ;  /* 0x0002980001007983 */ /* 0x0013620000300800 */
[----:B---3--:R-:W-:-:S04]  /*4580*/  FMUL.FTZ R120, R120, R116 ;  /* 0x0000007478787220 */ /* 0x008fc80000410000 */
[-C--:B------:R-:W-:Y:S02]  /*4590*/  FFMA.FTZ R144, R144, R117.reuse, R120 ;  /* 0x0000007590907223 */ /* 0x080fe40000010078 */
[----:B------:R-:W2:Y:S01]  /*45a0*/  LDL R120, [R1+0x19c] ;  /* 0x00019c0001787983 */ /* 0x000ea20000100800 */
[----:B------:R-:W-:Y:S01]  /*45b0*/  FADD.FTZ R64, R64, R116 ;  /* 0x0000007440407221 */ /* 0x000fe20000010000 */
[C---:B------:R-:W-:Y:S01]  /*45c0*/  FFMA.FTZ R224, R143.reuse, R116, R224 ;  /* 0x000000748fe07223 */ /* 0x040fe200000100e0 */
[----:B------:R-:W-:Y:S01]  /*45d0*/  PRMT R116, R122, 0x7632, R116 ;  /* 0x000076327a747816 */ /* 0x000fe20000000074 */
[----:B------:R-:W-:Y:S01]  /*45e0*/  FFMA.FTZ R154, R143, R117, R154 ;  /* 0x000000758f9a7223 */ /* 0x000fe2000001009a */
[----:B------:R-:W-:Y:S01]  /*45f0*/  PRMT R118, R118, 0x7632, R118 ;  /* 0x0000763276767816 */ /* 0x000fe20000000076 */
[----:B------:R-:W-:Y:S01]  /*4600*/  FADD.FTZ R117, -R183, R125 ;  /* 0x0000007db7757221 */ /* 0x000fe20000010100 */
[----:B------:R-:W-:Y:S02]  /*4610*/  SHF.L.U32 R116, R116, 0x10, RZ ;  /* 0x0000001074747819 */ /* 0x000fe400000006ff */
[----:B------:R-:W-:Y:S01]  /*4620*/  SHF.L.U32 R118, R118, 0x10, RZ ;  /* 0x0000001076767819 */ /* 0x000fe200000006ff */
[----:B------:R0:W-:Y:S04]  /*4630*/  STL [R1+0xd4], R154 ;  /* 0x0000d49a01007387 */ /* 0x0001e80000100800 */
[----:B----4-:R-:W-:Y:S01]  /*4640*/  FADD.FTZ R124, R124, R118 ;  /* 0x000000767c7c7221 */ /* 0x010fe20000010000 */
[----:B0-----:R-:W-:-:S04]  /*4650*/  FMUL.FTZ R154, R11, R117 ;  /* 0x000000750b9a7220 */ /* 0x001fc80000410000 */
        /* <DEDUP_REMOVED lines=11> */
[----:B0-----:R-:W-:-:S04]  /*4710*/  FMUL.FTZ R162, R11, R118 ;  /* 0x000000760ba27220 */ /* 0x001fc80000410000 */
        /* <DEDUP_REMOVED lines=38> */
.L_x_2802:
[----:B------:R-:W-:Y:S05]  /*4980*/  BSYNC.RECONVERGENT B1 ;  /* 0x0000000000017941 */ /* 0x000fea0003800200 */
.L_x_2801:
[----:B------:R-:W-:Y:S04]  /*4990*/  BSSY.RECONVERGENT B1, `(.L_x_2803) ;  /* 0x00000b2000017945 */ /* 0x000fe80003800200 */
[----:B------:R-:W-:Y:S05]  /*49a0*/  @!P2 BRA `(.L_x_2804) ;  /* 0x0000000800c0a947 */ /* 0x000fea0003800000 */
[----:B------:R-:W1:Y:S01]  /*49b0*/  LDC.64 R36, c[0x0][0x3a8] ;  /* 0x0000ea00ff247b82 */ /* 0x000e620000000a00 */
[----:B------:R-:W-:Y:S01]  /*49c0*/  ISETP.NE.U32.AND P0, PT, RZ, UR10, PT ;  /* 0x0000000aff007c0c */ /* 0x000fe2000bf05070 */
[----:B------:R-:W2:Y:S04]  /*49d0*/  LDL R136, [R1+0x168] ;  /* 0x0001680001887983 */ /* 0x000ea80000100800 */
[----:B------:R-:W3:Y:S02]  /*49e0*/  LDL R152, [R1+0x18c] ;  /* 0x00018c0001987983 */ /* 0x000ee40000100800 */
[----:B------:R-:W4:Y:S02]  /*49f0*/  LDC.64 R116, c[0x0][0x430] ;  /* 0x00010c00ff747b82 */ /* 0x000f240000000a00 */
[----:B------:R-:W3:Y:S06]  /*4a00*/  LDL R151, [R1+0x170] ;  /* 0x0001700001977983 */ /* 0x000eec0000100800 */
[----:B------:R-:W0:Y:S01]  /*4a10*/  LDC.64 R120, c[0x0][0x428] ;  /* 0x00010a00ff787b82 */ /* 0x000e220000000a00 */
[----:B-1----:R-:W-:Y:S01]  /*4a20*/  IMAD.WIDE.U32 R36, R202, 0x20, R36 ;  /* 0x00000020ca247825 */ /* 0x002fe200078e0024 */
[----:B------:R-:W-:-:S06]  /*4a30*/  ISETP.NE.AND.EX P3, PT, RZ, UR11, PT, P0 ;  /* 0x0000000bff007c0c */ /* 0x000fcc000bf65300 */
[----:B------:R-:W1:Y:S01]  /*4a40*/  LDC.64 R148, c[0x0][0x3b0] ;  /* 0x0000ec00ff947b82 */ /* 0x000e620000000a00 */
[----:B------:R-:W3:Y:S04]  /*4a50*/  LDL.LU R150, [R1+0x28] ;  /* 0x0000280001967983 */ /* 0x000ee80000300800 */
[----:B------:R-:W2:Y:S04]  /*4a60*/  LDG.E.128 R124, desc[UR8][R36.64] ;  /* 0x00000008247c7981 */ /* 0x000ea8000c1e1d00 */
[----:B------:R0:W3:Y:S01]  /*4a70*/  LDG.E.128 R128, desc[UR8][R36.64+0x10] ;  /* 0x0000100824807981 */ /* 0x0000e2000c1e1d00 */
[----:B------:R-:W-:Y:S01]  /*4a80*/  ISETP.NE.U32.AND P0, PT, RZ, UR24, PT ;  /* 0x00000018ff007c0c */ /* 0x000fe2000bf05070 */
[----:B----4-:R-:W-:-:S02]  /*4a90*/  IMAD.WIDE.U32 R116, R202, 0x10, R116 ;  /* 0x00000010ca747825 */ /* 0x010fc400078e0074 */
[----:B------:R-:W4:Y:S01]  /*4aa0*/  LDL.LU R169, [R1+0xcc] ;  /* 0x0000cc0001a97983 */ /* 0x000f220000300800 */
[----:B------:R-:W-:Y:S01]  /*4ab0*/  ISETP.NE.AND.EX P0, PT, RZ, UR25, PT, P0 ;  /* 0x00000019ff007c0c */ /* 0x000fe2000bf05300 */
[C---:B0-----:R-:W-:Y:S02]  /*4ac0*/  IMAD.WIDE.U32 R120, R202.reuse, 0x10, R120 ;  /* 0x00000010ca787825 */ /* 0x041fe400078e0078 */
[----:B------:R-:W4:Y:S01]  /*4ad0*/  LDG.E.128 R116, desc[UR8][R116.64] ;  /* 0x0000000874747981 */ /* 0x000f22000c1e1d00 */
[----:B------:R-:W0:Y:S03]  /*4ae0*/  @P3 LDC.64 R36, c[0x0][0x3b8] ;  /* 0x0000ee00ff243b82 */ /* 0x000e260000000a00 */
[----:B------:R-:W4:Y:S04]  /*4af0*/  LDL R170, [R1+0x190] ;  /* 0x0001900001aa7983 */ /* 0x000f280000100800 */
[----:B------:R-:W4:Y:S02]  /*4b00*/  LDL R171, [R1+0x174] ;  /* 0x0001740001ab7983 */ /* 0x000f240000100800 */
[----:B------:R-:W1:Y:S02]  /*4b10*/  @P0 LDC.64 R146, c[0x0][0x438] ;  /* 0x00010e00ff920b82 */ /* 0x000e640000000a00 */
[----:B------:R-:W4:Y:S04]  /*4b20*/  LDL.LU R172, [R1+0x2c] ;  /* 0x00002c0001ac7983 */ /* 0x000f280000300800 */
[----:B------:R-:W4:Y:S04]  /*4b30*/  LDL.LU R181, [R1+0xd0] ;  /* 0x0000d00001b57983 */ /* 0x000f280000300800 */
[----:B------:R-:W4:Y:S04]  /*4b40*/  LDG.E.128 R120, desc[UR8][R120.64] ;  /* 0x0000000878787981 */ /* 0x000f28000c1e1d00 */
[----:B------:R-:W4:Y:S01]  /*4b50*/  LDL R182, [R1+0x194] ;  /* 0x0001940001b67983 */ /* 0x000f220000100800 */
[----:B0-----:R-:W-:-:S05]  /*4b60*/  @P3 IMAD.WIDE.U32 R36, R202, 0x8, R36 ;  /* 0x00000008ca243825 */ /* 0x001fca00078e0024 */
[----:B------:R1:W5:Y:S02]  /*4b70*/  @P3 LDG.E.64 R38, desc[UR8][R36.64] ;  /* 0x0000000824263981 */ /* 0x000364000c1e1b00 */
[----:B-1----:R-:W-:-:S04]  /*4b80*/  @P0 IMAD.WIDE.U32 R36, R202, 0x20, R146 ;  /* 0x00000020ca240825 */ /* 0x002fc800078e0092 */
[----:B------:R-:W-:Y:S01]  /*4b90*/  IMAD.WIDE.U32 R146, R202, 0x8, R148 ;  /* 0x00000008ca927825 */ /* 0x000fe200078e0094 */
[----:B------:R-:W5:Y:S04]  /*4ba0*/  @P0 LDG.E.128 R108, desc[UR8][R36.64] ;  /* 0x00000008246c0981 */ /* 0x000f68000c1e1d00 */
[----:B------:R-:W4:Y:S04]  /*4bb0*/  LDL R202, [R1+0x16c] ;  /* 0x00016c0001ca7983 */ /* 0x000f280000100800 */
[----:B------:R-:W4:Y:S04]  /*4bc0*/  LDL.LU R148, [R1+0x24] ;  /* 0x0000240001947983 */ /* 0x000f280000300800 */
[----:B------:R-:W5:Y:S04]  /*4bd0*/  @P0 LDG.E.128 R112, desc[UR8][R36.64+0x10] ;  /* 0x0000100824700981 */ /* 0x000f68000c1e1d00 */
[----:B------:R-:W4:Y:S04]  /*4be0*/  LDL.LU R149, [R1+0xc8] ;  /* 0x0000c80001957983 */ /* 0x000f280000300800 */
[----:B------:R0:W5:Y:S04]  /*4bf0*/  LDG.E.64 R36, desc[UR8][R146.64] ;  /* 0x0000000892247981 */ /* 0x000168000c1e1b00 */
[----:B------:R-:W0:Y:S04]  /*4c00*/  LDL.LU R146, [R1+0xc4] ;  /* 0x0000c40001927983 */ /* 0x000e280000300800 */
[----:B------:R-:W4:Y:S01]  /*4c10*/  LDL R147, [R1+0x188] ;  /* 0x0001880001937983 */ /* 0x000f220000100800 */
[C---:B--2---:R-:W-:Y:S01]  /*4c20*/  FADD.FTZ R35, -R183.reuse, R124 ;  /* 0x0000007cb7237221 */ /* 0x044fe20000010100 */
[C---:B------:R-:W-:Y:S01]  /*4c30*/  FADD.FTZ R145, -R183.reuse, R125 ;  /* 0x0000007db7917221 */ /* 0x040fe20000010100 */
[C---:B------:R-:W-:Y:S01]  /*4c40*/  FADD.FTZ R126, -R183.reuse, R126 ;  /* 0x0000007eb77e7221 */ /* 0x040fe20000010100 */
[C---:B------:R-:W-:Y:S01]  /*4c50*/  FADD.FTZ R127, -R183.reuse, R127 ;  /* 0x0000007fb77f7221 */ /* 0x040fe20000010100 */
[C---:B---3--:R-:W-:Y:S01]  /*4c60*/  FADD.FTZ R125, -R183.reuse, R128 ;  /* 0x00000080b77d7221 */ /* 0x048fe20000010100 */
[C---:B------:R-:W-:Y:S01]  /*4c70*/  FADD.FTZ R124, -R183.reuse, R129 ;  /* 0x00000081b77c7221 */ /* 0x040fe20000010100 */
[C---:B------:R-:W-:Y:S01]  /*4c80*/  FADD.FTZ R130, -R183.reuse, R130 ;  /* 0x00000082b7827221 */ /* 0x040fe20000010100 */
[----:B------:R-:W-:-:S02]  /*4c90*/  FADD.FTZ R131, -R183, R131 ;  /* 0x00000083b7837221 */ /* 0x000fc40000010100 */
[----:B------:R-:W2:Y:S01]  /*4ca0*/  LDL.LU R183, [R1+0x20] ;  /* 0x0000200001b77983 */ /* 0x000ea20000300800 */
[C---:B----4-:R-:W-:Y:S02]  /*4cb0*/  SHF.L.U32 R128, R116.reuse, 0x10, RZ ;  /* 0x0000001074807819 */ /* 0x050fe400000006ff */
[----:B------:R-:W-:Y:S01]  /*4cc0*/  PRMT R116, R116, 0x7632, R116 ;  /* 0x0000763274747816 */ /* 0x000fe20000000074 */
[C---:B-----5:R-:W-:Y:S01]  /*4cd0*/  FMUL.FTZ R35, R11.reuse, R35 ;  /* 0x000000230b237220 */ /* 0x060fe20000410000 */
[----:B------:R-:W-:Y:S02]  /*4ce0*/  FMUL.FTZ R145, R11, R145 ;  /* 0x000000910b917220 */ /* 0x000fe40000410000 */
[----:B------:R-:W-:Y:S01]  /*4cf0*/  SHF.L.U32 R116, R116, 0x10, RZ ;  /* 0x0000001074747819 */ /* 0x000fe200000006ff */
[-C--:B------:R-:W-:Y:S01]  /*4d00*/  FMUL.FTZ R136, R136, R128.reuse ;  /* 0x0000008088887220 */ /* 0x080fe20000410000 */
[----:B------:R-:W-:Y:S01]  /*4d10*/  FADD.FTZ R68, R68, R128 ;  /* 0x0000008044447221 */ /* 0x000fe20000010000 */
[----:B------:R-:W-:-:S02]  /*4d20*/  FFMA.FTZ R220, R35, R128, R220 ;  /* 0x0000008023dc7223 */ /* 0x000fc400000100dc */
[----:B------:R-:W-:Y:S01]  /*4d30*/  FADD.FTZ R69, R69, R116 ;  /* 0x0000007445457221 */ /* 0x000fe20000010000 */
[----:B------:R-:W-:Y:S01]  /*4d40*/  FFMA.FTZ R221, R145, R116, R221 ;  /* 0x0000007491dd7223 */ /* 0x000fe200000100dd */
[C---:B------:R-:W-:Y:S02]  /*4d50*/  SHF.L.U32 R129, R120.reuse, 0x10, RZ ;  /* 0x0000001078817819 */ /* 0x040fe400000006ff */
[----:B------:R-:W-:-:S04]  /*4d60*/  PRMT R120, R120, 0x7632, R120 ;  /* 0x0000763278787816 */ /* 0x000fc80000000078 */
[----:B------:R-:W-:Y:S01]  /*4d70*/  SHF.L.U32 R120, R120, 0x10, RZ ;  /* 0x0000001078787819 */ /* 0x000fe200000006ff */
[----:B------:R-:W-:Y:S01]  /*4d80*/  FMUL.FTZ R128, R202, R116 ;  /* 0x00000074ca807220 */ /* 0x000fe20000410000 */
[----:B------:R-:W-:-:S05]  /*4d90*/  SHF.L.U32 R116, R117, 0x10, RZ ;  /* 0x0000001075747819 */ /* 0x000fca00000006ff */
[----:B------:R-:W-:Y:S01]  /*4da0*/  FADD.FTZ R70, R70, R116 ;  /* 0x0000007446467221 */ /* 0x000fe20000010000 */
[----:B------:R-:W-:Y:S01]  /*4db0*/  FADD.FTZ R148, R148, R120 ;  /* 0x0000007894947221 */ /* 0x000fe20000010000 */
[----:B------:R-:W-:Y:S01]  /*4dc0*/  FFMA.FTZ R149, R145, R120, R149 ;  /* 0x0000007891957223 */ /* 0x000fe20000010095 */
[-C--:B0-----:R-:W-:Y:S01]  /*4dd0*/  FFMA.FTZ R146, R35, R129.reuse, R146 ;  /* 0x0000008123927223 */ /* 0x081fe20000010092 */
[----:B------:R-:W-:Y:S01]  /*4de0*/  FFMA.FTZ R136, R147, R129, R136 ;  /* 0x0000008193887223 */ /* 0x000fe20000010088 */
[----:B------:R-:W-:Y:S01]  /*4df0*/  FMUL.FTZ R147, R11, R126 ;  /* 0x0000007e0b937220 */ /* 0x000fe20000410000 */
[----:B------:R-:W-:-:S03]  /*4e00*/  FMUL.FTZ R126, R151, R116 ;  /* 0x00000074977e7220 */ /* 0x000fc60000410000 */
[----:B------:R-:W-:Y:S01]  /*4e10*/  FFMA.FTZ R222, R147, R116, R222 ;  /* 0x0000007493de7223 */ /* 0x000fe200000100de */
[----:B------:R-:W-:Y:S02]  /*4e20*/  PRMT R116, R117, 0x7632, R116 ;  /* 0x0000763275747816 */ /* 0x000fe40000000074 */
[----:B------:R-:W-:Y:S02]  /*4e30*/  PRMT R117, R121, 0x7632, R117 ;  /* 0x0000763279757816 */ /* 0x000fe40000000075 */
[----:B------:R-:W-:Y:S02]  /*4e40*/  SHF.L.U32 R116, R116, 0x10, RZ ;  /* 0x0000001074747819 */ /* 0x000fe400000006ff */
[----:B------:R-:W-:-:S05]  /*4e50*/  SHF.L.U32 R117, R117, 0x10, RZ ;  /* 0x0000001075757819 */ /* 0x000fca00000006ff */
[----:B------:R-:W-:Y:S01]  /*4e60*/  FADD.FTZ R172, R172, R117 ;  /* 0x00000075acac7221 */ /* 0x000fe20000010000 */
[----:B--2---:R-:W-:-:S05]  /*4e70*/  FADD.FTZ R183, R183, R129 ;  /* 0x00000081b7b77221 */ /* 0x004fca0000010000 */
[----:B------:R-:W-:Y:S04]  /*4e80*/  STL [R1+0x20], R183 ;  /* 0x000020b701007387 */ /* 0x000fe80000100800 */
[----:B------:R0:W-:Y:S04]  /*4e90*/  STL [R1+0xc4], R146 ;  /* 0x0000c49201007387 */ /* 0x0001e80000100800 */
[----:B------:R1:W-:Y:S01]  /*4ea0*/  STL [R1+0x24], R148 ;  /* 0x0000249401007387 */ /* 0x0003e20000100800 */
[----:B0-----:R-:W-:Y:S01]  /*4eb0*/  FFMA.FTZ R146, R152, R120, R128 ;  /* 0x0000007898927223 */ /* 0x001fe20000010080 */
[----:B------:R-:W-:Y:S01]  /*4ec0*/  SHF.L.U32 R120, R121, 0x10, RZ ;  /* 0x0000001079787819 */ /* 0x000fe200000006ff */
[----:B------:R-:W-:-:S04]  /*4ed0*/  FMUL.FTZ R152, R11, R127 ;  /* 0x0000007f0b987220 */ /* 0x000fc80000410000 */
[----:B------:R-:W-:Y:S01]  /*4ee0*/  FADD.FTZ R150, R150, R120 ;  /* 0x0000007896967221 */ /* 0x000fe20000010000 */
[-C--:B------:R-:W-:Y:S01]  /*4ef0*/  FFMA.FTZ R169, R147, R120.reuse, R169 ;  /* 0x0000007893a97223 */ /* 0x080fe200000100a9 */
[----:B-1----:R-:W-:Y:S01]  /*4f00*/  FFMA.FTZ R148, R170, R120, R126 ;  /* 0x00000078aa947223 */ /* 0x002fe2000001007e */
[----:B------:R-:W-:Y:S01]  /*4f10*/  FMUL.FTZ R120, R171, R116 ;  /* 0x00000074ab787220 */ /* 0x000fe20000410000 */
[----:B------:R-:W-:Y:S01]  /*4f20*/  STL [R1+0xc8], R149 ;  /* 0x0000c89501007387 */ /* 0x000fe20000100800 */
[-C--:B------:R-:W-:Y:S02]  /*4f30*/  FFMA.FTZ R181, R152, R117.reuse, R181 ;  /* 0x0000007598b57223 */ /* 0x080fe400000100b5 */
[----:B------:R-:W-:Y:S01]  /*4f40*/  FFMA.FTZ R151, R182, R117, R120 ;  /* 0x00000075b6977223 */ /* 0x000fe20000010078 */
[----:B------:R-:W-:Y:S04]  /*4f50*/  STL [R1+0x28], R150 ;  /* 0x0000289601007387 */ /* 0x000fe80000100800 */
[----:B------:R0:W-:Y:S04]  /*4f60*/  STL [R1+0xcc], R169 ;  /* 0x0000cca901007387 */ /* 0x0001e80000100800 */
[----:B------:R-:W2:Y:S04]  /*4f70*/  LDL R120, [R1+0x158] ;  /* 0x0001580001787983 */ /* 0x000ea80000100800 */
[----:B------:R-:W-:Y:S04]  /*4f80*/  STL [R1+0x2c], R172 ;  /* 0x00002cac01007387 */ /* 0x000fe80000100800 */
[----:B0-----:R-:W3:Y:S04]  /*4f90*/  LDL.LU R169, [R1+0xb4] ;  /* 0x0000b40001a97983 */ /* 0x001ee80000300800 */
        /* <DEDUP_REMOVED lines=8> */
[----:B------:R-:W4:Y:S01]  /*5020*/  LDL.LU R172, [R1+0xbc] ;  /* 0x0000bc0001ac7983 */ /* 0x000f220000300800 */
[----:B------:R-:W-:-:S03]  /*5030*/  FMUL.FTZ R150, R11, R125 ;  /* 0x0000007d0b967220 */ /* 0x000fc60000410000 */
[----:B------:R-:W4:Y:S04]  /*5040*/  LDL R129, [R1+0x180] ;  /* 0x0001800001817983 */ /* 0x000f280000100800 */
[----:B------:R-:W4:Y:S04]  /*5050*/  LDL R128, [R1+0x164] ;  /* 0x0001640001807983 */ /* 0x000f280000100800 */
[----:B------:R-:W4:Y:S04]  /*5060*/  LDL.LU R127, [R1+0x1c] ;  /* 0x00001c00017f7983 */ /* 0x000f280000300800 */
[----:B------:R-:W4:Y:S04]  /*5070*/  LDL.LU R126, [R1+0xc0] ;  /* 0x0000c000017e7983 */ /* 0x000f280000300800 */
[----:B------:R-:W4:Y:S04]  /*5080*/  LDL R121, [R1+0x184] ;  /* 0x0001840001797983 */ /* 0x000f280000100800 */
[----:B------:R-:W4:Y:S01]  /*5090*/  LDL.LU R125, [R1+0x10] ;  /* 0x00001000017d7983 */ /* 0x000f220000300800 */
[----:B------:R-:W-:Y:S01]  /*50a0*/  FADD.FTZ R71, R71, R116 ;  /* 0x0000007447477221 */ /* 0x000fe20000010000 */
[----:B------:R-:W-:Y:S01]  /*50b0*/  FFMA.FTZ R223, R152, R116, R223 ;  /* 0x0000007498df7223 */ /* 0x000fe200000100df */
[----:B------:R-:W-:-:S02]  /*50c0*/  SHF.L.U32 R116, R118, 0x10, RZ ;  /* 0x0000001076747819 */ /* 0x000fc400000006ff */
[----:B------:R-:W-:-:S03]  /*50d0*/  SHF.L.U32 R117, R122, 0x10, RZ ;  /* 0x000000107a757819 */ /* 0x000fc600000006ff */
[----:B------:R-:W-:Y:S01]  /*50e0*/  FADD.FTZ R72, R72, R116 ;  /* 0x0000007448487221 */ /* 0x000fe20000010000 */
[-C--:B------:R-:W-:Y:S01]  /*50f0*/  FFMA.FTZ R216, R150, R116.reuse, R216 ;  /* 0x0000007496d87223 */ /* 0x080fe200000100d8 */
[----:B--2---:R-:W-:Y:S01]  /*5100*/  FMUL.FTZ R120, R120, R116 ;  /* 0x0000007478787220 */ /* 0x004fe20000410000 */
[----:B------:R-:W-:Y:S01]  /*5110*/  PRMT R116, R118, 0x7632, R116 ;  /* 0x0000763276747816 */ /* 0x000fe20000000074 */
[----:B---3--:R-:W-:-:S03]  /*5120*/  FFMA.FTZ R169, R150, R117, R169 ;  /* 0x0000007596a97223 */ /* 0x008fc600000100a9 */
[----:B------:R-:W-:Y:S01]  /*5130*/  SHF.L.U32 R116, R116, 0x10, RZ ;  /* 0x0000001074747819 */ /* 0x000fe200000006ff */
[----:B----4-:R-:W-:-:S04]  /*5140*/  FFMA.FTZ R149, R149, R117, R120 ;  /* 0x0000007595957223 */ /* 0x010fc80000010078 */
[----:B------:R-:W-:Y:S01]  /*5150*/  FMUL.FTZ R118, R202, R116 ;  /* 0x00000074ca767220 */ /* 0x000fe20000410000 */
[----:B------:R-:W-:Y:S01]  /*5160*/  FADD.FTZ R73, R73, R116 ;  /* 0x0000007449497221 */ /* 0x000fe20000010000 */
[--C-:B------:R-:W-:Y:S01]  /*5170*/  FADD.FTZ R125, R125, R117.reuse ;  /* 0x000000757d7d7221 */ /* 0x100fe20000010000 */
[----:B------:R-:W-:-:S04]  /*5180*/  PRMT R117, R122, 0x7632, R117 ;  /* 0x000076327a757816 */ /* 0x000fc80000000075 */
[----:B------:R-:W-:Y:S01]  /*5190*/  STL [R1+0x10], R125 ;  /* 0x0000107d01007387 */ /* 0x000fe20000100800 */
[----:B------:R-:W-:-:S03]  /*51a0*/  SHF.L.U32 R117, R117, 0x10, RZ ;  /* 0x0000001075757819 */ /* 0x000fc600000006ff */
[----:B------:R0:W-:Y:S02]  /*51b0*/  STL [R1+0xb4], R169 ;  /* 0x0000b4a901007387 */ /* 0x0001e40000100800 */
[----:B------:R-:W-:Y:S01]  /*51c0*/  FADD.FTZ R183, R183, R117 ;  /* 0x00000075b7b77221 */ /* 0x000fe20000010000 */
[----:B0-----:R-:W-:-:S04]  /*51d0*/  FMUL.FTZ R169, R11, R124 ;  /* 0x0000007c0ba97220 */ /* 0x001fc80000410000 */
[-C--:B------:R-:W-:Y:S01]  /*51e0*/  FFMA.FTZ R171, R169, R117.reuse, R171 ;  /* 0x00000075a9ab7223 */ /* 0x080fe200000100ab */
[----:B------:R-:W-:Y:S01]  /*51f0*/  FFMA.FTZ R170, R170, R117, R118 ;  /* 0x00000075aaaa7223 */ /* 0x000fe20000010076 */
[----:B------:R-:W-:Y:S01]  /*5200*/  STL [R1+0x14], R183 ;  /* 0x000014b701007387 */ /* 0x000fe20000100800 */
[----:B------:R-:W-:Y:S01]  /*5210*/  SHF.L.U32 R117, R123, 0x10, RZ ;  /* 0x000000107b757819 */ /* 0x000fe200000006ff */
[----:B------:R-:W-:Y:S02]  /*5220*/  FFMA.FTZ R217, R169, R116, R217 ;  /* 0x00000074a9d97223 */ /* 0x000fe400000100d9 */
[----:B------:R0:W-:Y:S01]  /*5230*/  STL [R1+0xb8], R171 ;  /* 0x0000b8ab01007387 */ /* 0x0001e20000100800 */
[----:B------:R-:W-:Y:S01]  /*5240*/  SHF.L.U32 R116, R119, 0x10, RZ ;  /* 0x0000001077747819 */ /* 0x000fe200000006ff */
[----:B0-----:R-:W-:-:S04]  /*5250*/  FMUL.FTZ R171, R11, R130 ;  /* 0x000000820bab7220 */ /* 0x001fc80000410000 */
[-C--:B------:R-:W-:Y:S01]  /*5260*/  FMUL.FTZ R118, R182, R116.reuse ;  /* 0x00000074b6767220 */ /* 0x080fe20000410000 */
[----:B------:R-:W-:Y:S01]  /*5270*/  FADD.FTZ R74, R74, R116 ;  /* 0x000000744a4a7221 */ /* 0x000fe20000010000 */
[C---:B------:R-:W-:Y:S01]  /*5280*/  FFMA.FTZ R172, R171.reuse, R117, R172 ;  /* 0x00000075abac7223 */ /* 0x040fe200000100ac */
[----:B------:R-:W-:Y:S01]  /*5290*/  FFMA.FTZ R218, R171, R116, R218 ;  /* 0x00000074abda7223 */ /* 0x000fe200000100da */
[----:B------:R-:W-:Y:S01]  /*52a0*/  PRMT R116, R119, 0x7632, R116 ;  /* 0x0000763277747816 */ /* 0x000fe20000000074 */
[----:B------:R-:W-:Y:S02]  /*52b0*/  FADD.FTZ R181, R181, R117 ;  /* 0x00000075b5b57221 */ /* 0x000fe40000010000 */
[----:B------:R0:W-:Y:S01]  /*52c0*/  STL [R1+0xbc], R172 ;  /* 0x0000bcac01007387 */ /* 0x0001e20000100800 */
[----:B------:R-:W-:-:S03]  /*52d0*/  SHF.L.U32 R116, R116, 0x10, RZ ;  /* 0x0000001074747819 */ /* 0x000fc600000006ff */
[----:B------:R1:W-:Y:S01]  /*52e0*/  STL [R1+0x18], R181 ;  /* 0x000018b501007387 */ /* 0x0003e20000100800 */
[----:B0-----:R-:W-:Y:S01]  /*52f0*/  FFMA.FTZ R172, R129, R117, R118 ;  /* 0x0000007581ac7223 */ /* 0x001fe20000010076 */
[----:B------:R-:W-:Y:S01]  /*5300*/  PRMT R117, R123, 0x7632, R117 ;  /* 0x000076327b757816 */ /* 0x000fe20000000075 */
[-C--:B------:R-:W-:Y:S01]  /*5310*/  FMUL.FTZ R118, R128, R116.reuse ;  /* 0x0000007480767220 */ /* 0x080fe20000410000 */
[----:B-1----:R-:W-:Y:S02]  /*5320*/  FMUL.FTZ R181, R11, R131 ;  /* 0x000000830bb57220 */ /* 0x002fe40000410000 */
[----:B------:R-:W-:Y:S01]  /*5330*/  SHF.L.U32 R117, R117, 0x10, RZ ;  /* 0x0000001075757819 */ /* 0x000fe200000006ff */
[----:B------:R-:W-:Y:S01]  /*5340*/  FADD.FTZ R75, R75, R116 ;  /* 0x000000744b4b7221 */ /* 0x000fe20000010000 */
[----:B------:R-:W-:Y:S01]  /*5350*/  FFMA.FTZ R219, R181, R116, R219 ;  /* 0x00000074b5db7223 */ /* 0x000fe200000100db */
[----:B------:R-:W-:Y:S02]  /*5360*/  FADD.FTZ R116, R200, R136 ;  /* 0x00000088c8747221 */ /* 0x000fe40000010000 */
[----:B------:R-:W-:Y:S01]  /*5370*/  FADD.FTZ R127, R127, R117 ;  /* 0x000000757f7f7221 */ /* 0x000fe20000010000 */
[-C--:B------:R-:W-:Y:S01]  /*5380*/  FFMA.FTZ R126, R181, R117.reuse, R126 ;  /* 0x00000075b57e7223 */ /* 0x080fe2000001007e */
        /* <DEDUP_REMOVED lines=17> */
[----:B-1----:R-:W-:-:S07]  /*54a0*/  FFMA.FTZ R201, R181, R182, R117 ;  /* 0x000000b6b5c97223 */ /* 0x002fce0000010075 */
.L_x_2804:
[----:B------:R-:W-:Y:S05]  /*54b0*/  BSYNC.RECONVERGENT B1 ;  /* 0x0000000000017941 */ /* 0x000fea0003800200 */
.L_x_2803:
        /* <DEDUP_REMOVED lines=23> */
.L_x_2886:
        /* <DEDUP_REMOVED lines=72> */
.L_x_2810:
        /* <DEDUP_REMOVED lines=27> */
[----:B------:R-:W-:Y:S01]  /*5c60*/  FSEL R124, R63, RZ, P0 ;  /* 0x000000ff3f7c7208 */ /* 0x000fe20000000000 */
[----:B------:R-:W-:Y:S01]  /*5c70*/  FFMA.FTZ R63, R32, R121, R120 ;  /* 0x00000079203f7223 */ /* 0x000fe20000010078 */
[----:B------:R-:W-:-:S03]  /*5c80*/  LOP3.LUT P0, RZ, R132, 0xff00, RZ, 0xc0, !PT ;  /* 0x0000ff0084ff7812 */ /* 0x000fc6000780c0ff */
[----:B------:R-:W-:Y:S01]  /*5c90*/  FADD.FTZ R63, R31, -R63 ;  /* 0x8000003f1f3f7221 */ /* 0x000fe20000010000 */
[----:B------:R-:W-:Y:S01]  /*5ca0*/  FSEL R116, R88, RZ, P0 ;  /* 0x000000ff58747208 */ /* 0x000fe20000000000 */
[----:B------:R-:W-:Y:S01]  /*5cb0*/  FFMA.FTZ R88, R142, R121, R120 ;  /* 0x000000798e587223 */ /* 0x000fe20000010078 */
[----:B------:R-:W-:Y:S01]  /*5cc0*/  LOP3.LUT P0, RZ, R132, 0xff0000, RZ, 0xc0, !PT ;  /* 0x00ff000084ff7812 */ /* 0x000fe2000780c0ff */
[----:B------:R-:W-:Y:S01]  /*5cd0*/  FMUL.FTZ R63, R11, R63 ;  /* 0x0000003f0b3f7220 */ /* 0x000fe20000410000 */
[----:B------:R-:W-:Y:S01]  /*5ce0*/  F2FP.BF16.F32.PACK_AB R116, R116, R124 ;  /* 0x0000007c7474723e */ /* 0x000fe200000010ff */
[----:B------:R-:W-:Y:S01]  /*5cf0*/  FADD.FTZ R88, R141, -R88 ;  /* 0x800000588d587221 */ /* 0x000fe20000010000 */
[----:B------:R-:W-:Y:S01]  /*5d00*/  FSEL R122, R89, RZ, P0 ;  /* 0x000000ff597a7208 */ /* 0x000fe20000000000 */
[----:B------:R-:W-:Y:S01]  /*5d10*/  FFMA.FTZ R89, R160, R121, R120 ;  /* 0x00000079a0597223 */ /* 0x000fe20000010078 */
[----:B------:R-:W-:Y:S01]  /*5d20*/  FMUL.FTZ R117, R63, UR13 ;  /* 0x0000000d3f757c20 */ /* 0x000fe20008410000 */
        /* <DEDUP_REMOVED lines=8> */
[----:B------:R-:W-:Y:S01]  /*5db0*/  FSEL R118, R118, RZ, P0 ;  /* 0x000000ff76767208 */ /* 0x000fe20000000000 */
[----:B------:R-:W-:Y:S01]  /*5dc0*/  FMUL.FTZ R123, R89, UR13 ;  /* 0x0000000d597b7c20 */ /* 0x000fe20008410000 */
[----:B------:R-:W-:-:S04]  /*5dd0*/  LOP3.LUT P0, RZ, R133, 0xff00, RZ, 0xc0, !PT ;  /* 0x0000ff0085ff7812 */ /* 0x000fc8000780c0ff */
[----:B------:R-:W-:-:S04]  /*5de0*/  FSEL R123, R123, RZ, P0 ;  /* 0x000000ff7b7b7208 */ /* 0x000fc80000000000 */
[----:B------:R-:W-:Y:S01]  /*5df0*/  F2FP.BF16.F32.PACK_AB R118, R123, R118 ;  /* 0x000000767b76723e */ /* 0x000fe200000010ff */
[----:B------:R-:W-:Y:S06]  /*5e00*/  BRA `(.L_x_2811) ;  /* 0x0000001800a47947 */ /* 0x000fec0003800000 */
.L_x_2809:
        /* <DEDUP_REMOVED lines=59> */
.L_x_2812:
        /* <DEDUP_REMOVED lines=34> */
[----:B------:R-:W-:Y:S01]  /*63e0*/  FFMA.FTZ R63, R11, R63, R83 ;  /* 0x0000003f0b3f7223 */ /* 0x000fe20000010053 */
[----:B------:R-:W-:Y:S01]  /*63f0*/  F2FP.BF16.F32.PACK_AB R116, R116, R124 ;  /* 0x0000007c7474723e */ /* 0x000fe200000010ff */
[----:B------:R-:W-:Y:S01]  /*6400*/  FADD.FTZ R88, R141, -R88 ;  /* 0x800000588d587221 */ /* 0x000fe20000010000 */
[----:B------:R-:W-:Y:S01]  /*6410*/  FSEL R122, R89, RZ, P0 ;  /* 0x000000ff597a7208 */ /* 0x000fe20000000000 */
[----:B------:R-:W-:Y:S01]  /*6420*/  FFMA.FTZ R89, R160, R121, R120 ;  /* 0x00000079a0597223 */ /* 0x000fe20000010078 */
[----:B------:R-:W-:Y:S01]  /*6430*/  FMUL.FTZ R117, R63, UR13 ;  /* 0x0000000d3f757c20 */ /* 0x000fe20008410000 */
[----:B------:R-:W-:Y:S01]  /*6440*/  LOP3.LUT P0, RZ, R132, 0xff000000, RZ, 0xc0, !PT ;  /* 0xff00000084ff7812 */ /* 0x000fe2000780c0ff */
[----:B------:R-:W-:Y:S01]  /*6450*/  FFMA.FTZ R88, R11, R88, R84 ;  /* 0x000000580b587223 */ /* 0x000fe20000010054 */
[----:B------:R-:W-:-:S02]  /*6460*/  FADD.FTZ R89, R159, -R89 ;  /* 0x800000599f597221 */ /* 0x000fc40000010000 */
[----:B------:R-:W-:Y:S01]  /*6470*/  FSEL R117, R117, RZ, P0 ;  /* 0x000000ff75757208 */ /* 0x000fe20000000000 */
[----:B------:R-:W-:Y:S01]  /*6480*/  FMUL.FTZ R118, R88, UR13 ;  /* 0x0000000d58767c20 */ /* 0x000fe20008410000 */
[----:B------:R-:W-:Y:S01]  /*6490*/  LOP3.LUT P0, RZ, R133, 0xff, RZ, 0xc0, !PT ;  /* 0x000000ff85ff7812 */ /* 0x000fe2000780c0ff */
[----:B------:R-:W-:Y:S01]  /*64a0*/  FFMA.FTZ R89, R11, R89, R85 ;  /* 0x000000590b597223 */ /* 0x000fe20000010055 */
[----:B------:R-:W-:Y:S02]  /*64b0*/  F2FP.BF16.F32.PACK_AB R117, R117, R122 ;  /* 0x0000007a7575723e */ /* 0x000fe400000010ff */
[----:B------:R-:W-:Y:S01]  /*64c0*/  FSEL R118, R118, RZ, P0 ;  /* 0x000000ff76767208 */ /* 0x000fe20000000000 */
[----:B------:R-:W-:Y:S01]  /*64d0*/  FMUL.FTZ R123, R89, UR13 ;  /* 0x0000000d597b7c20 */ /* 0x000fe20008410000 */
[----:B------:R-:W-:-:S04]  /*64e0*/  LOP3.LUT P0, RZ, R133, 0xff00, RZ, 0xc0, !PT ;  /* 0x0000ff0085ff7812 */ /* 0x000fc8000780c0ff */
[----:B------:R-:W-:-:S04]  /*64f0*/  FSEL R123, R123, RZ, P0 ;  /* 0x000000ff7b7b7208 */ /* 0x000fc80000000000 */
[----:B------:R-:W-:Y:S01]  /*6500*/  F2FP.BF16.F32.PACK_AB R118, R123, R118 ;  /* 0x000000767b76723e */ /* 0x000fe200000010ff */
[----:B------:R-:W-:Y:S06]  /*6510*/  BRA `(.L_x_2811) ;  /* 0x0000001000e07947 */ /* 0x000fec0003800000 */
.L_x_2808:
        /* <DEDUP_REMOVED lines=83> */
.L_x_2814:
        /* <DEDUP_REMOVED lines=34> */
[-CC-:B------:R-:W-:Y:S01]  /*6c70*/  FFMA.FTZ R62, R20, R121.reuse, R120.reuse ;  /* 0x00000079143e7223 */ /* 0x180fe20000010078 */
[----:B------:R-:W-:Y:S01]  /*6c80*/  FSEL R60, R60, RZ, P0 ;  /* 0x000000ff3c3c7208 */ /* 0x000fe20000000000 */
[----:B------:R-:W-:Y:S01]  /*6c90*/  FFMA.FTZ R63, R32, R121, R120 ;  /* 0x00000079203f7223 */ /* 0x000fe20000010078 */
[----:B------:R-:W-:Y:S01]  /*6ca0*/  LOP3.LUT P0, RZ, R133, 0xff00, RZ, 0xc0, !PT ;  /* 0x0000ff0085ff7812 */ /* 0x000fe2000780c0ff */
[----:B------:R-:W-:Y:S02]  /*6cb0*/  FADD.FTZ R62, R19, -R62 ;  /* 0x8000003e133e7221 */ /* 0x000fe40000010000 */
[----:B------:R-:W-:Y:S01]  /*6cc0*/  FADD.FTZ R63, R31, -R63 ;  /* 0x8000003f1f3f7221 */ /* 0x000fe20000010000 */
[----:B------:R-:W-:Y:S01]  /*6cd0*/  FSEL R61, R61, RZ, P0 ;  /* 0x000000ff3d3d7208 */ /* 0x000fe20000000000 */
[C---:B------:R-:W-:Y:S01]  /*6ce0*/  FMUL.FTZ R62, R11.reuse, R62 ;  /* 0x0000003e0b3e7220 */ /* 0x040fe20000410000 */
[----:B------:R-:W-:Y:S01]  /*6cf0*/  LOP3.LUT P0, RZ, R134, 0xff0000, RZ, 0xc0, !PT ;  /* 0x00ff000086ff7812 */ /* 0x000fe2000780c0ff */
[----:B------:R-:W-:Y:S01]  /*6d00*/  FMUL.FTZ R63, R11, R63 ;  /* 0x0000003f0b3f7220 */ /* 0x000fe20000410000 */
[----:B------:R-:W-:Y:S01]  /*6d10*/  F2FP.BF16.F32.PACK_AB R118, R61, R60 ;  /* 0x0000003c3d76723e */ /* 0x000fe200000010ff */
[----:B------:R-:W-:-:S02]  /*6d20*/  FMUL.FTZ R60, R62, UR13 ;  /* 0x0000000d3e3c7c20 */ /* 0x000fc40008410000 */
[----:B------:R-:W-:-:S03]  /*6d30*/  FMUL.FTZ R76, R63, UR13 ;  /* 0x0000000d3f4c7c20 */ /* 0x000fc60008410000 */
        /* <DEDUP_REMOVED lines=17> */
[----:B------:R-:W-:Y:S01]  /*6e50*/  LOP3.LUT P0, RZ, R134, 0xff00, RZ, 0xc0, !PT ;  /* 0x0000ff0086ff7812 */ /* 0x000fe2000780c0ff */
[----:B------:R-:W-:-:S03]  /*6e60*/  FMUL.FTZ R60, R11, R60 ;  /* 0x0000003c0b3c7220 */ /* 0x000fc60000410000 */
[----:B------:R-:W-:Y:S01]  /*6e70*/  FSEL R76, R76, RZ, P0 ;  /* 0x000000ff4c4c7208 */ /* 0x000fe20000000000 */
[----:B------:R-:W-:Y:S01]  /*6e80*/  FMUL.FTZ R123, R60, UR13 ;  /* 0x0000000d3c7b7c20 */ /* 0x000fe20008410000 */
[----:B------:R-:W-:-:S04]  /*6e90*/  LOP3.LUT P0, RZ, R132, 0xff, RZ, 0xc0, !PT ;  /* 0x000000ff84ff7812 */ /* 0x000fc8000780c0ff */
[C---:B------:R-:W-:Y:S02]  /*6ea0*/  FSEL R122, R123.reuse, RZ, P0 ;  /* 0x000000ff7b7a7208 */ /* 0x040fe40000000000 */
[----:B------:R-:W-:Y:S02]  /*6eb0*/  LOP3.LUT P0, RZ, R134, 0xff, RZ, 0xc0, !PT ;  /* 0x000000ff86ff7812 */ /* 0x000fe4000780c0ff */
[----:B------:R-:W-:Y:S02]  /*6ec0*/  F2FP.BF16.F32.PACK_AB R116, R116, R122 ;  /* 0x0000007a7474723e */ /* 0x000fe400000010ff */
[----:B------:R-:W-:-:S04]  /*6ed0*/  FSEL R123, R123, RZ, P0 ;  /* 0x000000ff7b7b7208 */ /* 0x000fc80000000000 */
[----:B------:R-:W-:Y:S01]  /*6ee0*/  F2FP.BF16.F32.PACK_AB R76, R76, R123 ;  /* 0x0000007b4c4c723e */ /* 0x000fe200000010ff */
[----:B------:R-:W-:Y:S06]  /*6ef0*/  BRA `(.L_x_2811) ;  /* 0x0000000800687947 */ /* 0x000fec0003800000 */
.L_x_2813:
        /* <DEDUP_REMOVED lines=80> */
.L_x_2815:
        /* <DEDUP_REMOVED lines=41> */
[C---:B------:R-:W-:Y:S01]  /*7690*/  FFMA.FTZ R62, R11.reuse, R62, R82 ;  /* 0x0000003e0b3e7223 */ /* 0x040fe20000010052 */
[----:B------:R-:W-:Y:S01]  /*76a0*/  LOP3.LUT P0, RZ, R134, 0xff0000, RZ, 0xc0, !PT ;  /* 0x00ff000086ff7812 */ /* 0x000fe2000780c0ff */
[----:B------:R-:W-:Y:S01]  /*76b0*/  FFMA.FTZ R63, R11, R63, R83 ;  /* 0x0000003f0b3f7223 */ /* 0x000fe20000010053 */
        /* <DEDUP_REMOVED lines=20> */
[----:B------:R-:W-:Y:S01]  /*7800*/  LOP3.LUT P0, RZ, R134, 0xff00, RZ, 0xc0, !PT ;  /* 0x0000ff0086ff7812 */ /* 0x000fe2000780c0ff */
[----:B------:R-:W-:-:S03]  /*7810*/  FFMA.FTZ R60, R11, R60, R80 ;  /* 0x0000003c0b3c7223 */ /* 0x000fc60000010050 */
[----:B------:R-:W-:Y:S01]  /*7820*/  FSEL R76, R76, RZ, P0 ;  /* 0x000000ff4c4c7208 */ /* 0x000fe20000000000 */
[----:B------:R-:W-:Y:S01]  /*7830*/  FMUL.FTZ R123, R60, UR13 ;  /* 0x0000000d3c7b7c20 */ /* 0x000fe20008410000 */
[----:B------:R-:W-:-:S04]  /*7840*/  LOP3.LUT P0, RZ, R132, 0xff, RZ, 0xc0, !PT ;  /* 0x000000ff84ff7812 */ /* 0x000fc8000780c0ff */
[C---:B------:R-:W-:Y:S02]  /*7850*/  FSEL R122, R123.reuse, RZ, P0 ;  /* 0x000000ff7b7a7208 */ /* 0x040fe40000000000 */
[----:B------:R-:W-:Y:S02]  /*7860*/  LOP3.LUT P0, RZ, R134, 0xff, RZ, 0xc0, !PT ;  /* 0x000000ff86ff7812 */ /* 0x000fe4000780c0ff */
[----:B------:R-:W-:Y:S02]  /*7870*/  F2FP.BF16.F32.PACK_AB R116, R116, R122 ;  /* 0x0000007a7474723e */ /* 0x000fe400000010ff */
[----:B------:R-:W-:-:S04]  /*7880*/  FSEL R123, R123, RZ, P0 ;  /* 0x000000ff7b7b7208 */ /* 0x000fc80000000000 */
[----:B------:R-:W-:-:S07]  /*7890*/  F2FP.BF16.F32.PACK_AB R76, R76, R123 ;  /* 0x0000007b4c4c723e */ /* 0x000fce00000010ff */
.L_x_2811:
        /* <DEDUP_REMOVED lines=15> */
.L_x_2807:
[----:B------:R-:W-:Y:S05]  /*7990*/  BSYNC.RECONVERGENT B1 ;  /* 0x0000000000017941 */ /* 0x000fea0003800200 */
.L_x_2806:
        /* <DEDUP_REMOVED lines=12> */
[----:B-----5:R-:W-:Y:S01]  /*7a60*/  LOP3.LUT P6, RZ, R49, 0xff0000, RZ, 0xc0, !PT ;  /* 0x00ff000031ff7812 */ /* 0x020fe200078cc0ff */
[----:B------:R-:W-:Y:S02]  /*7a70*/  FFMA.FTZ R62, R175, R121, R120 ;  /* 0x00000079af3e7223 */ /* 0x000fe40000010078 */
[----:B------:R-:W-:Y:S02]  /*7a80*/  FADD.FTZ R60, R165, -R60 ;  /* 0x8000003ca53c7221 */ /* 0x000fe40000010000 */
[----:B------:R-:W-:Y:S02]  /*7a90*/  FADD.FTZ R62, R176, -R62 ;  /* 0x8000003eb03e7221 */ /* 0x000fe40000010000 */
[C---:B------:R-:W-:Y:S02]  /*7aa0*/  FFMA.FTZ R90, R11.reuse, R60, R54 ;  /* 0x0000003c0b5a7223 */ /* 0x040fe40000010036 */
        /* <DEDUP_REMOVED lines=10> */
[----:B-1----:R-:W-:Y:S01]  /*7b50*/  F2FP.BF16.F32.PACK_AB R79, R63, R60 ;  /* 0x0000003c3f4f723e */ /* 0x002fe200000010ff */
        /* <DEDUP_REMOVED lines=58> */
.L_x_2820:
[-CC-:B-1----:R-:W-:Y:S01]  /*7f00*/  FFMA.FTZ R76, R166, R121.reuse, R120.reuse ;  /* 0x00000079a64c7223 */ /* 0x182fe20000010078 */
        /* <DEDUP_REMOVED lines=74> */
.L_x_2819:
        /* <DEDUP_REMOVED lines=8> */
[C---:B------:R-:W-:Y:S02]  /*8430*/  FMUL.FTZ R90, R11.reuse, R60 ;  /* 0x0000003c0b5a7220 */ /* 0x040fe40000410000 */
        /* <DEDUP_REMOVED lines=69> */
.L_x_2822:
        /* <DEDUP_REMOVED lines=75> */
.L_x_2818:
[----:B------:R-:W-:-:S04]  /*8d40*/  UISETP.NE.U32.AND UP0, UPT, UR24, URZ, UPT ;  /* 0x000000ff1800728c */ /* 0x000fc8000bf05070 */
[----:B------:R-:W-:-:S09]  /*8d50*/  UISETP.NE.AND.EX UP0, UPT, UR25, URZ, UPT, UP0 ;  /* 0x000000ff1900728c */ /* 0x000fd2000bf05300 */
[----:B------:R-:W-:Y:S05]  /*8d60*/  BRA.U !UP0, `(.L_x_2823) ;  /* 0x0000000508bc7547 */ /* 0x000fea000b800000 */
        /* <DEDUP_REMOVED lines=10> */
[C---:B------:R-:W-:Y:S01]  /*8e10*/  FFMA.FTZ R90, R11.reuse, R60, R54 ;  /* 0x0000003c0b5a7223 */ /* 0x040fe20000010036 */
        /* <DEDUP_REMOVED lines=23> */
[----:B-1----:R-:W-:Y:S01]  /*8f90*/  FSEL R116, R88, RZ, P6 ;  /* 0x000000ff58747208 */ /* 0x002fe20003000000 */
        /* <DEDUP_REMOVED lines=22> */
.L_x_2824:
        /* <DEDUP_REMOVED lines=54> */
.L_x_2823:
        /* <DEDUP_REMOVED lines=57> */
.L_x_2825:
        /* <DEDUP_REMOVED lines=53> */
.L_x_2821:
[----:B------:R-:W1:Y:S01]  /*9b40*/  @UP0 LDCU.64 UR4, c[0x0][0x478] ;  /* 0x00008f00ff0407ac */ /* 0x000e620008000a00 */
[----:B------:R-:W-:Y:S01]  /*9b50*/  PLOP3.LUT P6, PT, PT, PT, UP0, 0x80, 0x8 ;  /* 0x000000000008781c */ /* 0x000fe20003fcf008 */
[----:B------:R-:W-:-:S12]  /*9b60*/  HFMA2 R122, -RZ, RZ, 0, 1.9073486328125e-06 ;  /* 0x00000020ff7a7431 */ /* 0x000fd800000001ff */
[----:B-1----:R-:W-:Y:S01]  /*9b70*/  @P6 IMAD.WIDE.U32 R122, R2, R122, UR4 ;  /* 0x00000004027a6e25 */ /* 0x002fe2000f8e007a */
[----:B------:R-:W-:-:S13]  /*9b80*/  PLOP3.LUT P6, PT, PT, PT, UP0, 0x80, 0x8 ;  /* 0x000000000008781c */ /* 0x000fda0003fcf008 */
[----:B------:R-:W-:Y:S01]  /*9b90*/  @P6 STG.E.128 desc[UR8][R122.64], R60 ;  /* 0x0000003c7a006986 */ /* 0x000fe2000c101d08 */
        /* <DEDUP_REMOVED lines=9> */
.L_x_2817:
[----:B------:R-:W-:Y:S05]  /*9c30*/  BSYNC.RECONVERGENT B1 ;  /* 0x0000000000017941 */ /* 0x000fea0003800200 */
.L_x_2816:
        /* <DEDUP_REMOVED lines=28> */
[----:B-12---:R-:W-:Y:S01]  /*9e00*/  F2FP.BF16.F32.PACK_AB R79, R63, R60 ;  /* 0x0000003c3f4f723e */ /* 0x006fe200000010ff */
        /* <DEDUP_REMOVED lines=58> */
.L_x_2830:
[-CC-:B-12---:R-:W-:Y:S01]  /*a1b0*/  FFMA.FTZ R76, R164, R121.reuse, R120.reuse ;  /* 0x00000079a44c7223 */ /* 0x186fe20000010078 */
        /* <DEDUP_REMOVED lines=74> */
.L_x_2829:
[----:B-12---:R-:W1:Y:S02]  /*a660*/  LDC.64 R76, c[0x0][0x478] ;  /* 0x00011e00ff4c7b82 */ /* 0x006e640000000a00 */
[----:B-1----:R-:W-:-:S04]  /*a670*/  ISETP.NE.U32.AND P1, PT, R76, RZ, PT ;  /* 0x000000ff4c00720c */ /* 0x002fc80003f25070 */
[----:B------:R-:W-:-:S13]  /*a680*/  ISETP.NE.AND.EX P1, PT, R77, RZ, PT, P1 ;  /* 0x000000ff4d00720c */ /* 0x000fda0003f25310 */
[----:B------:R-:W-:Y:S05]  /*a690*/  @!P1 BRA `(.L_x_2832) ;  /* 0x00000004002c9947 */ /* 0x000fea0003800000 */
        /* <DEDUP_REMOVED lines=75> */
.L_x_2832:
        /* <DEDUP_REMOVED lines=75> */
.L_x_2828:
        /* <DEDUP_REMOVED lines=61> */
.L_x_2834:
        /* <DEDUP_REMOVED lines=54> */
.L_x_2833:
        /* <DEDUP_REMOVED lines=58> */
.L_x_2835:
        /* <DEDUP_REMOVED lines=53> */
.L_x_2831:
        /* <DEDUP_REMOVED lines=11> */
.L_x_2827:
[----:B------:R-:W-:Y:S05]  /*bed0*/  BSYNC.RECONVERGENT B1 ;  /* 0x0000000000017941 */ /* 0x000fea0003800200 */
.L_x_2826:
        /* <DEDUP_REMOVED lines=26> */
[----:B-123--:R-:W-:Y:S01]  /*c080*/  F2FP.BF16.F32.PACK_AB R79, R63, R60 ;  /* 0x0000003c3f4f723e */ /* 0x00efe200000010ff */
        /* <DEDUP_REMOVED lines=60> */
.L_x_2840:
[-CC-:B-123--:R-:W-:Y:S01]  /*c450*/  FFMA.FTZ R78, R179, R121.reuse, R120.reuse ;  /* 0x00000079b34e7223 */ /* 0x18efe20000010078 */
        /* <DEDUP_REMOVED lines=74> */
.L_x_2839:
[----:B-123--:R-:W1:Y:S02]  /*c900*/  LDC.64 R76, c[0x0][0x478] ;  /* 0x00011e00ff4c7b82 */ /* 0x00ee640000000a00 */
[----:B-1----:R-:W-:-:S04]  /*c910*/  ISETP.NE.U32.AND P1, PT, R76, RZ, PT ;  /* 0x000000ff4c00720c */ /* 0x002fc80003f25070 */
        /* <DEDUP_REMOVED lines=77> */
.L_x_2842:
        /* <DEDUP_REMOVED lines=75> */
.L_x_2838:
        /* <DEDUP_REMOVED lines=15> */
[C---:B------:R-:W-:Y:S01]  /*d390*/  FFMA.FTZ R90, R11.reuse, R60, R106 ;  /* 0x0000003c0b5a7223 */ /* 0x040fe2000001006a */
[----:B------:R-:W-:Y:S01]  /*d3a0*/  FFMA.FTZ R60, R154, R121, R120 ;  /* 0x000000799a3c7223 */ /* 0x000fe20000010078 */
[----:B------:R-:W-:Y:S01]  /*d3b0*/  FFMA.FTZ R91, R11, R63, R107 ;  /* 0x0000003f0b5b7223 */ /* 0x000fe2000001006b */
[----:B------:R-:W-:Y:S01]  /*d3c0*/  ISETP.GE.U32.AND.EX P5, PT, R41, 0x1000000, PT, P5 ;  /* 0x010000002900780c */ /* 0x000fe20003fa6150 */
[----:B------:R-:W-:Y:S01]  /*d3d0*/  FMUL.FTZ R62, R90, UR13 ;  /* 0x0000000d5a3e7c20 */ /* 0x000fe20008410000 */
[----:B------:R-:W-:Y:S01]  /*d3e0*/  FADD.FTZ R60, R153, -R60 ;  /* 0x8000003c993c7221 */ /* 0x000fe20000010000 */
[----:B------:R-:W-:Y:S01]  /*d3f0*/  FMUL.FTZ R63, R91, UR13 ;  /* 0x0000000d5b3f7c20 */ /* 0x000fe20008410000 */
[----:B------:R-:W-:-:S02]  /*d400*/  FFMA.FTZ R88, R11, R61, R104 ;  /* 0x0000003d0b587223 */ /* 0x000fc40000010068 */
[----:B------:R-:W-:Y:S01]  /*d410*/  FFMA.FTZ R89, R11, R60, R105 ;  /* 0x0000003c0b597223 */ /* 0x000fe20000010069 */
        /* <DEDUP_REMOVED lines=37> */
.L_x_2844:
        /* <DEDUP_REMOVED lines=54> */
.L_x_2843:
        /* <DEDUP_REMOVED lines=12> */
[C---:B------:R-:W-:Y:S01]  /*da90*/  FMUL.FTZ R90, R11.reuse, R60 ;  /* 0x0000003c0b5a7220 */ /* 0x040fe20000410000 */
[----:B------:R-:W-:Y:S01]  /*daa0*/  FFMA.FTZ R60, R154, R121, R120 ;  /* 0x000000799a3c7223 */ /* 0x000fe20000010078 */
[----:B------:R-:W-:Y:S01]  /*dab0*/  FMUL.FTZ R91, R11, R63 ;  /* 0x0000003f0b5b7220 */ /* 0x000fe20000410000 */
[----:B------:R-:W-:Y:S01]  /*dac0*/  ISETP.GE.U32.AND.EX P5, PT, R41, 0x1000000, PT, P5 ;  /* 0x010000002900780c */ /* 0x000fe20003fa6150 */
[----:B------:R-:W-:Y:S01]  /*dad0*/  FMUL.FTZ R62, R90, UR13 ;  /* 0x0000000d5a3e7c20 */ /* 0x000fe20008410000 */
[----:B------:R-:W-:Y:S01]  /*dae0*/  FADD.FTZ R60, R153, -R60 ;  /* 0x8000003c993c7221 */ /* 0x000fe20000010000 */
[----:B------:R-:W-:Y:S01]  /*daf0*/  FMUL.FTZ R63, R91, UR13 ;  /* 0x0000000d5b3f7c20 */ /* 0x000fe20008410000 */
[----:B------:R-:W-:-:S02]  /*db00*/  FMUL.FTZ R88, R11, R61 ;  /* 0x0000003d0b587220 */ /* 0x000fc40000410000 */
[----:B------:R-:W-:Y:S01]  /*db10*/  FMUL.FTZ R89, R11, R60 ;  /* 0x0000003c0b597220 */ /* 0x000fe20000410000 */
        /* <DEDUP_REMOVED lines=37> */
.L_x_2845:
        /* <DEDUP_REMOVED lines=53> */
.L_x_2841:
        /* <DEDUP_REMOVED lines=11> */
.L_x_2837:
[----:B------:R-:W-:Y:S05]  /*e170*/  BSYNC.RECONVERGENT B1 ;  /* 0x0000000000017941 */ /* 0x000fea0003800200 */
.L_x_2836:
        /* <DEDUP_REMOVED lines=22> */
[----:B-----5:R-:W-:Y:S01]  /*e2e0*/  FFMA.FTZ R91, R11, R79, R115 ;  /* 0x0000004f0b5b7223 */ /* 0x020fe20000010073 */
[----:B------:R-:W-:Y:S01]  /*e2f0*/  ISETP.GE.U32.AND P2, PT, R36, RZ, PT ;  /* 0x000000ff2400720c */ /* 0x000fe20003f46070 */
[----:B------:R-:W-:Y:S01]  /*e300*/  FADD.FTZ R76, R170, -R76 ;  /* 0x8000004caa4c7221 */ /* 0x000fe20000010000 */
[----:B------:R-:W-:Y:S01]  /*e310*/  FADD.FTZ R77, R149, -R77 ;  /* 0x8000004d954d7221 */ /* 0x000fe20000010000 */
        /* <DEDUP_REMOVED lines=61> */
.L_x_2850:
[-CC-:B------:R-:W-:Y:S01]  /*e6f0*/  FFMA.FTZ R118, R171, R121.reuse, R120.reuse ;  /* 0x00000079ab767223 */ /* 0x180fe20000010078 */
[-CC-:B-1234-:R-:W-:Y:S01]  /*e700*/  FFMA.FTZ R79, R181, R121.reuse, R120.reuse ;  /* 0x00000079b54f7223 */ /* 0x19efe20000010078 */
        /* <DEDUP_REMOVED lines=73> */
.L_x_2849:
        /* <DEDUP_REMOVED lines=14> */
[----:B-----5:R-:W-:Y:S01]  /*ec80*/  FMUL.FTZ R91, R11, R79 ;  /* 0x0000004f0b5b7220 */ /* 0x020fe20000410000 */
[----:B------:R-:W-:Y:S01]  /*ec90*/  ISETP.GE.U32.AND P2, PT, R36, RZ, PT ;  /* 0x000000ff2400720c */ /* 0x000fe20003f46070 */
[----:B------:R-:W-:Y:S01]  /*eca0*/  FADD.FTZ R76, R170, -R76 ;  /* 0x8000004caa4c7221 */ /* 0x000fe20000010000 */
[----:B------:R-:W-:Y:S01]  /*ecb0*/  FADD.FTZ R77, R149, -R77 ;  /* 0x8000004d954d7221 */ /* 0x000fe20000010000 */
        /* <DEDUP_REMOVED lines=61> */
.L_x_2852:
        /* <DEDUP_REMOVED lines=75> */
.L_x_2848:
        /* <DEDUP_REMOVED lines=61> */
.L_x_2854:
        /* <DEDUP_REMOVED lines=54> */
.L_x_2853:
        /* <DEDUP_REMOVED lines=58> */
.L_x_2855:
        /* <DEDUP_REMOVED lines=53> */
.L_x_2851:
        /* <DEDUP_REMOVED lines=10> */
.L_x_2847:
[----:B------:R-:W-:Y:S05]  /*10400*/  BSYNC.RECONVERGENT B1 ;  /* 0x0000000000017941 */ /* 0x000fea0003800200 */
.L_x_2846:
[----:B-1234-:R-:W1:Y:S02]  /*10410*/  LDC.64 R116, c[0x0][0x380] ;  /* 0x0000e000ff747b82 */ /* 0x01ee640000000a00 */
[----:B-1----:R-:W-:-:S04]  /*10420*/  LEA R203, R116, R203, 0x2 ;  /* 0x000000cb74cb7211 */ /* 0x002fc800078e10ff */
[----:B------:R-:W-:-:S13]  /*10430*/  ISETP.GE.AND P0, PT, R203, R117, PT ;  /* 0x00000075cb00720c */ /* 0x000fda0003f06270 */
[----:B------:R-:W-:Y:S05]  /*10440*/  @!P0 BRA `(.L_x_2856) ;  /* 0xffffff14003c8947 */ /* 0x000fea000383ffff */
.L_x_2794:
[----:B------:R-:W-:Y:S05]  /*10450*/  BSYNC B0 ;  /* 0x0000000000007941 */ /* 0x000fea0003800000 */
.L_x_2793:
        /* <DEDUP_REMOVED lines=368> */
.L_x_2858:
[----:B------:R-:W-:Y:S05]  /*11b60*/  BSYNC.RECONVERGENT B0 ;  /* 0x0000000000007941 */ /* 0x000fea0003800200 */
.L_x_2857:
        /* <DEDUP_REMOVED lines=22> */
.L_x_2860:
[----:B------:R-:W-:Y:S05]  /*11cd0*/  BSYNC.RECONVERGENT B0 ;  /* 0x0000000000007941 */ /* 0x000fea0003800200 */
.L_x_2859:
        /* <DEDUP_REMOVED lines=22> */
.L_x_2862:
[----:B------:R-:W-:Y:S05]  /*11e40*/  BSYNC.RECONVERGENT B0 ;  /* 0x0000000000007941 */ /* 0x000fea0003800200 */
.L_x_2861:
        /* <DEDUP_REMOVED lines=167> */
.L_x_2864:
[----:B------:R-:W-:Y:S05]  /*128c0*/  BSYNC.RECONVERGENT B0 ;  /* 0x0000000000007941 */ /* 0x000fea0003800200 */
.L_x_2863:
        /* <DEDUP_REMOVED lines=22> */
.L_x_2866:
[----:B------:R-:W-:Y:S05]  /*12a30*/  BSYNC.RECONVERGENT B0 ;  /* 0x0000000000007941 */ /* 0x000fea0003800200 */
.L_x_2865:
        /* <DEDUP_REMOVED lines=22> */
.L_x_2868:
[----:B------:R-:W-:Y:S05]  /*12ba0*/  BSYNC.RECONVERGENT B0 ;  /* 0x0000000000007941 */ /* 0x000fea0003800200 */
.L_x_2867:
        /* <DEDUP_REMOVED lines=22> */
.L_x_2870:
[----:B------:R-:W-:Y:S05]  /*12d10*/  BSYNC.RECONVERGENT B0 ;  /* 0x0000000000007941 */ /* 0x000fea0003800200 */
.L_x_2869:
        /* <DEDUP_REMOVED lines=22> */
.L_x_2872:
[----:B------:R-:W-:Y:S05]  /*12e80*/  BSYNC.RECONVERGENT B0 ;  /* 0x0000000000007941 */ /* 0x000fea0003800200 */
.L_x_2871:
        /* <DEDUP_REMOVED lines=22> */
.L_x_2874:
[----:B------:R-:W-:Y:S05]  /*12ff0*/  BSYNC.RECONVERGENT B0 ;  /* 0x0000000000007941 */ /* 0x000fea0003800200 */
.L_x_2873:
        /* <DEDUP_REMOVED lines=9> */
.L_x_2805:
        /* <DEDUP_REMOVED lines=8> */
.L_x_2876:
[----:B------:R-:W-:Y:S05]  /*13110*/  BSYNC B1 ;  /* 0x0000000000017941 */ /* 0x000fea0003800000 */
.L_x_2875:
        /* <DEDUP_REMOVED lines=9> */
.L_x_2877:
        /* <DEDUP_REMOVED lines=8> */
.L_x_2878:
[----:B------:R-:W-:Y:S02]  /*13230*/  MOV R119, R121 ;  /* 0x0000007900777202 */ /* 0x000fe40000000f00 */
[----:B------:R-:W-:-:S05]  /*13240*/  MOV R116, R122 ;  /* 0x0000007a00747202 */ /* 0x000fca0000000f00 */
[----:B------:R-:W-:Y:S01]  /*13250*/  FADD.FTZ R120, R120, R116 ;  /* 0x0000007478787221 */ /* 0x000fe20000010000 */
[----:B------:R-:W-:-:S07]  /*13260*/  MOV R116, 0xffffffff ;  /* 0xffffffff00747802 */ /* 0x000fce0000000f00 */
[----:B------:R-:W-:Y:S05]  /*13270*/  WARPSYNC.COLLECTIVE R116, `(.L_x_2879) ;  /* 0x0000000074087348 */ /* 0x000fea0003c00000 */
[----:B------:R0:W1:Y:S02]  /*13280*/  SHFL.BFLY P0, R122, R119, R118, R117 ;  /* 0x0c000076777a7389 */ /* 0x0000640000000075 */
[----:B01----:R-:W-:Y:S05]  /*13290*/  ENDCOLLECTIVE ;  /* 0x000000000000791b */ /* 0x003fea0003800000 */
.L_x_2879:
        /* <DEDUP_REMOVED lines=8> */
.L_x_2880:
[----:B------:R-:W-:Y:S02]  /*13320*/  MOV R119, R121 ;  /* 0x0000007900777202 */ /* 0x000fe40000000f00 */
[----:B------:R-:W-:-:S05]  /*13330*/  MOV R116, R122 ;  /* 0x0000007a00747202 */ /* 0x000fca0000000f00 */
[----:B------:R-:W-:Y:S01]  /*13340*/  FADD.FTZ R120, R120, R116 ;  /* 0x0000007478787221 */ /* 0x000fe20000010000 */
[----:B------:R-:W-:-:S07]  /*13350*/  MOV R116, 0xffffffff ;  /* 0xffffffff00747802 */ /* 0x000fce0000000f00 */
[----:B------:R-:W-:Y:S05]  /*13360*/  WARPSYNC.COLLECTIVE R116, `(.L_x_2881) ;  /* 0x0000000074087348 */ /* 0x000fea0003c00000 */
[----:B------:R0:W1:Y:S02]  /*13370*/  SHFL.BFLY P0, R122, R119, R118, R117 ;  /* 0x0c000076777a7389 */ /* 0x0000640000000075 */
[----:B01----:R-:W-:Y:S05]  /*13380*/  ENDCOLLECTIVE ;  /* 0x000000000000791b */ /* 0x003fea0003800000 */
.L_x_2881:
        /* <DEDUP_REMOVED lines=8> */
.L_x_2882:
[----:B------:R-:W-:Y:S02]  /*13410*/  MOV R119, R121 ;  /* 0x0000007900777202 */ /* 0x000fe40000000f00 */
[----:B------:R-:W-:-:S05]  /*13420*/  MOV R116, R122 ;  /* 0x0000007a00747202 */ /* 0x000fca0000000f00 */
[----:B------:R-:W-:Y:S01]  /*13430*/  FADD.FTZ R120, R120, R116 ;  /* 0x0000007478787221 */ /* 0x000fe20000010000 */
[----:B------:R-:W-:-:S07]  /*13440*/  MOV R116, 0xffffffff ;  /* 0xffffffff00747802 */ /* 0x000fce0000000f00 */
[----:B------:R-:W-:Y:S05]  /*13450*/  WARPSYNC.COLLECTIVE R116, `(.L_x_2883) ;  /* 0x0000000074087348 */ /* 0x000fea0003c00000 */
[----:B------:R0:W1:Y:S02]  /*13460*/  SHFL.BFLY P0, R122, R119, R118, R117 ;  /* 0x0c000076777a7389 */ /* 0x0000640000000075 */
[----:B01----:R-:W-:Y:S05]  /*13470*/  ENDCOLLECTIVE ;  /* 0x000000000000791b */ /* 0x003fea0003800000 */
.L_x_2883:
        /* <DEDUP_REMOVED lines=8> */
.L_x_2884:
[----:B------:R-:W-:Y:S02]  /*13500*/  MOV R119, R121 ;  /* 0x0000007900777202 */ /* 0x000fe40000000f00 */
[----:B------:R-:W-:-:S07]  /*13510*/  MOV R123, R122 ;  /* 0x0000007a007b7202 */ /* 0x000fce0000000f00 */
[----:B------:R-:W-:Y:S05]  /*13520*/  WARPSYNC.COLLECTIVE R116, `(.L_x_2885) ;  /* 0x0000000074087348 */ /* 0x000fea0003c00000 */
[----:B------:R0:W1:Y:S02]  /*13530*/  SHFL.BFLY P0, R122, R119, R118, R117 ;  /* 0x0c000076777a7389 */ /* 0x0000640000000075 */
[----:B01----:R-:W-:Y:S05]  /*13540*/  ENDCOLLECTIVE ;  /* 0x000000000000791b */ /* 0x003fea0003800000 */
.L_x_2885:
[----:B------:R-:W-:Y:S01]  /*13550*/  MOV R116, R122 ;  /* 0x0000007a00747202 */ /* 0x000fe20000000f00 */
[----:B------:R-:W-:Y:S06]  /*13560*/  BRA `(.L_x_2886) ;  /* 0xffffff2000307947 */ /* 0x000fec000383ffff */
.L_x_2887:
        /* <DEDUP_REMOVED lines=9> */
.L_x_7118:


//--------------------- .text._ZN10layer_norm31ln_parallel_residual_bwd_kernelINS_13Kernel_traitsIf13__nv_bfloat16fS2_fjLj1280ELj1ELj4ELj1ELj16ENS_18Kernel_traits_baseILj1280EfS2_fS2_fjLj128EEEEELb1ELb0ELb1EEEvNS_9BwdParamsE --------------------------
	.section	.text._ZN10layer_norm31ln_parallel_residual_bwd_kernelINS_13Kernel_traitsIf13__nv_bfloat16fS2_fjLj1280ELj1ELj4ELj1ELj16ENS_18Kernel_traits_baseILj1280EfS2_fS2_fjLj128EEEEELb1ELb0ELb1EEEvNS_9BwdParamsE,"ax",@progbits
	.align	128
        .global         _ZN10layer_norm31ln_parallel_residual_bwd_kernelINS_13Kernel_traitsIf13__nv_bfloat16fS2_fjLj1280ELj1ELj4ELj1ELj16ENS_18Kernel_traits_baseILj1280EfS2_fS2_fjLj128EEEEELb1ELb0ELb1EEEvNS_9BwdParamsE
        .type           _ZN10layer_norm31ln_parallel_residual_bwd_kernelINS_13Kernel_traitsIf13__nv_bfloat16fS2_fjLj1280ELj1ELj4ELj1ELj16ENS_18Kernel_traits_baseILj1280EfS2_fS2_fjLj128EEEEELb1ELb0ELb1EEEvNS_9BwdParamsE,@function
        .size           _ZN10layer_norm31ln_parallel_residual_bwd_kernelINS_13Kernel_traitsIf13__nv_bfloat16fS2_fjLj1280ELj1ELj4ELj1ELj16ENS_18Kernel_traits_baseILj1280EfS2_fS2_fjLj128EEEEELb1ELb0ELb1EEEvNS_9BwdParamsE,(.L_x_7119 - _ZN10layer_norm31ln_parallel_residual_bwd_kernelINS_13Kernel_traitsIf13__nv_bfloat16fS2_fjLj1280ELj1ELj4ELj1ELj16ENS_18Kernel_traits_baseILj1280EfS2_fS2_fjLj128EEEEELb1ELb0ELb1EEEvNS_9BwdParamsE)
        .other          _ZN10layer_norm31ln_parallel_residual_bwd_kernelINS_13Kernel_traitsIf13__nv_bfloat16fS2_fjLj1280ELj1ELj4ELj1ELj16ENS_18Kernel_traits_baseILj1280EfS2_fS2_fjLj128EEEEELb1ELb0ELb1EEEvNS_9BwdParamsE,@"STO_CUDA_ENTRY STV_DEFAULT"
_ZN10layer_norm31ln_parallel_residual_bwd_kernelINS_13Kernel_traitsIf13__nv_bfloat16fS2_fjLj1280ELj1ELj4ELj1ELj16ENS_18Kernel_traits_baseILj1280EfS2_fS2_fjLj128EEEEELb1ELb0ELb1EEEvNS_9BwdParamsE:
.text._ZN10layer_norm31ln_parallel_residual_bwd_kernelINS_13Kernel_traitsIf13__nv_bfloat16fS2_fjLj1280ELj1ELj4ELj1ELj16ENS_18Kernel_traits_baseILj1280EfS2_fS2_fjLj128EEEEELb1ELb0ELb1EEEvNS_9BwdParamsE:
        /* <DEDUP_REMOVED lines=106> */
[----:B------:R-:W4:Y:S04]  /*06a0*/  LDG.E.128 R20, desc[UR10][R2.64+0x410] ;  /* 0x0004100a02147981 */ /* 0x000f28000c1e1d00 */
[----:B------:R-:W4:Y:S04]  /*06b0*/  LDG.E.128 R16, desc[UR10][R4.64] ;  /* 0x0000000a04107981 */ /* 0x000f28000c1e1d00 */
[----:B------:R-:W4:Y:S04]  /*06c0*/  LDG.E.128 R12, desc[UR10][R4.64+0x10] ;  /* 0x0000100a040c7981 */ /* 0x000f28000c1e1d00 */
[----:B------:R-:W4:Y:S04]  /*06d0*/  LDG.E.128 R8, desc[UR10][R4.64+0x400] ;  /* 0x0004000a04087981 */ /* 0x000f28000c1e1d00 */
        /* <DEDUP_REMOVED lines=22> */
[----:B------:R-:W-:Y:S02]  /*0840*/  MOV R233, RZ ;  /* 0x000000ff00e97202 */ /* 0x000fe40000000f00 */
        /* <DEDUP_REMOVED lines=8> */
[----:B------:R-:W-:Y:S02]  /*08d0*/  MOV R248, RZ ;  /* 0x000000ff00f87202 */ /* 0x000fe40000000f00 */
[----:B------:R-:W-:Y:S01]  /*08e0*/  MOV R225, RZ ;  /* 0x000000ff00e17202 */ /* 0x000fe20000000f00 */
[----:B--2---:R0:W-:Y:S04]  /*08f0*/  STL.64 [R1+0x80], R32 ;  /* 0x0000802001007387 */ /* 0x0041e80000100a00 */
[----:B------:R0:W-:Y:S04]  /*0900*/  STL.64 [R1+0x88], R34 ;  /* 0x0000882201007387 */ /* 0x0001e80000100a00 */
[----:B---3--:R0:W-:Y:S04]  /*0910*/  STL.64 [R1+0x70], R28 ;  /* 0x0000701c01007387 */ /* 0x0081e80000100a00 */
[----:B------:R0:W-:Y:S04]  /*0920*/  STL.64 [R1+0x78], R30 ;  /* 0x0000781e01007387 */ /* 0x0001e80000100a00 */
[----:B------:R0:W-:Y:S04]  /*0930*/  STL [R1+0x274], RZ ;  /* 0x000274ff01007387 */ /* 0x0001e80000100800 */
[----:B----4-:R0:W-:Y:S04]  /*0940*/  STL.64 [R1+0x40], R24 ;  /* 0x0000401801007387 */ /* 0x0101e80000100a00 */
[----:B------:R0:W-:Y:S04]  /*0950*/  STL.64 [R1+0x48], R26 ;  /* 0x0000481a01007387 */ /* 0x0001e80000100a00 */
[----:B------:R0:W-:Y:S04]  /*0960*/  STL.64 [R1+0x30], R20 ;  /* 0x0000301401007387 */ /* 0x0001e80000100a00 */
[----:B------:R0:W-:Y:S04]  /*0970*/  STL.64 [R1+0x38], R22 ;  /* 0x0000381601007387 */ /* 0x0001e80000100a00 */
[----:B------:R0:W-:Y:S04]  /*0980*/  STL [R1+0x264], RZ ;  /* 0x000264ff01007387 */ /* 0x0001e80000100800 */
[----:B------:R0:W-:Y:S04]  /*0990*/  STL [R1+0x254], RZ ;  /* 0x000254ff01007387 */ /* 0x0001e80000100800 */
[----:B------:R0:W-:Y:S04]  /*09a0*/  STL [R1+0x244], RZ ;  /* 0x000244ff01007387 */ /* 0x0001e80000100800 */
[----:B------:R0:W-:Y:S04]  /*09b0*/  STL [R1+0x234], RZ ;  /* 0x000234ff01007387 */ /* 0x0001e80000100800 */
[----:B------:R0:W-:Y:S04]  /*09c0*/  STL.64 [R1+0x60], R16 ;  /* 0x0000601001007387 */ /* 0x0001e80000100a00 */
[----:B------:R0:W-:Y:S04]  /*09d0*/  STL.64 [R1+0x68], R18 ;  /* 0x0000681201007387 */ /* 0x0001e80000100a00 */
[----:B------:R0:W-:Y:S04]  /*09e0*/  STL.64 [R1+0x50], R12 ;  /* 0x0000500c01007387 */ /* 0x0001e80000100a00 */
[----:B------:R0:W-:Y:S04]  /*09f0*/  STL.64 [R1+0x58], R14 ;  /* 0x0000580e01007387 */ /* 0x0001e80000100a00 */
[----:B------:R0:W-:Y:S04]  /*0a00*/  STL [R1+0x224], RZ ;  /* 0x000224ff01007387 */ /* 0x0001e80000100800 */
[----:B------:R0:W-:Y:S04]  /*0a10*/  STL.64 [R1], R8 ;  /* 0x0000000801007387 */ /* 0x0001e80000100a00 */
        /* <DEDUP_REMOVED lines=128> */
.L_x_2932:
[----:B0-----:R-:W0:Y:S01]  /*1220*/  S2R R4, SR_TID.X ;  /* 0x0000000000047919 */ /* 0x001e220000002100 */
[----:B-12---:R-:W1:Y:S01]  /*1230*/  LDC.64 R2, c[0x0][0x3c0] ;  /* 0x0000f000ff027b82 */ /* 0x006e620000000a00 */
[----:B------:R-:W-:Y:S01]  /*1240*/  IMAD R5, R6, UR12, RZ ;  /* 0x0000000c06057c24 */ /* 0x000fe2000f8e02ff */
[----:B------:R-:W2:Y:S04]  /*1250*/  LDL.LU R158, [R1+0x94] ;  /* 0x00009400019e7983 */ /* 0x000ea80000300800 */
[----:B------:R-:W-:Y:S01]  /*1260*/  SHF.R.S32.HI R0, RZ, 0x1f, R5 ;  /* 0x0000001fff007819 */ /* 0x000fe20000011405 */
[----:B------:R-:W3:Y:S01]  /*1270*/  LDL.LU R157, [R1+0x90] ;  /* 0x00009000019d7983 */ /* 0x000ee20000300800 */
[----:B------:R-:W4:Y:S02]  /*1280*/  LDC.64 R204, c[0x0][0x3a8] ;  /* 0x0000ea00ffcc7b82 */ /* 0x000f240000000a00 */
[----:B------:R-:W-:Y:S01]  /*1290*/  LEA.HI R5, R0, R5, RZ, 0x3 ;  /* 0x0000000500057211 */ /* 0x000fe200078f18ff */
[----:B------:R-:W3:Y:S04]  /*12a0*/  LDL R156, [R1+0x60] ;  /* 0x00006000019c7983 */ /* 0x000ee80000100800 */
[----:B------:R-:W3:Y:S01]  /*12b0*/  LDL.LU R19, [R1+0x2c] ;  /* 0x00002c0001137983 */ /* 0x000ee20000300800 */
[----:B------:R-:W4:Y:S03]  /*12c0*/  LDC.64 R206, c[0x0][0x430] ;  /* 0x00010c00ffce7b82 */ /* 0x000f260000000a00 */
[----:B------:R-:W3:Y:S04]  /*12d0*/  LDL.LU R18, [R1+0x28] ;  /* 0x0000280001127983 */ /* 0x000ee80000300800 */
[----:B------:R-:W3:Y:S01]  /*12e0*/  LDL R162, [R1+0x80] ;  /* 0x0000800001a27983 */ /* 0x000ee20000100800 */
[----:B------:R-:W4:Y:S01]  /*12f0*/  LDC.64 R8, c[0x0][0x3c8] ;  /* 0x0000f200ff087b82 */ /* 0x000f220000000a00 */
[----:B-1----:R-:W-:-:S02]  /*1300*/  IMAD.WIDE R2, R6, 0x4, R2 ;  /* 0x0000000406027825 */ /* 0x002fc400078e0202 */
[----:B------:R-:W3:Y:S01]  /*1310*/  LDL.LU R161, [R1+0xb4] ;  /* 0x0000b40001a17983 */ /* 0x000ee20000300800 */
[----:B0-----:R-:W-:-:S04]  /*1320*/  LOP3.LUT R4, R4, 0x1f, RZ, 0xc0, !PT ;  /* 0x0000001f04047812 */ /* 0x001fc800078ec0ff */
[----:B------:R-:W0:Y:S01]  /*1330*/  LDC.64 R208, c[0x0][0x428] ;  /* 0x00010a00ffd07b82 */ /* 0x000e220000000a00 */
[----:B------:R1:W2:Y:S01]  /*1340*/  LDG.E R0, desc[UR10][R2.64] ;  /* 0x0000000a02007981 */ /* 0x0002a2000c1e1900 */
[----:B------:R-:W-:-:S03]  /*1350*/  LEA.HI.SX32 R5, R5, R4, 0x1d ;  /* 0x0000000405057211 */ /* 0x000fc600078feaff */
[----:B------:R-:W3:Y:S02]  /*1360*/  LDL.LU R160, [R1+0xb0] ;  /* 0x0000b00001a07983 */ /* 0x000ee40000300800 */
[C---:B----4-:R-:W-:Y:S02]  /*1370*/  IMAD.WIDE.U32 R176, R5.reuse, 0x20, R204 ;  /* 0x0000002005b07825 */ /* 0x050fe400078e00cc */
[----:B------:R-:W4:Y:S01]  /*1380*/  LDL R155, [R1+0x68] ;  /* 0x00006800019b7983 */ /* 0x000f220000100800 */
[----:B------:R-:W-:Y:S01]  /*1390*/  ISETP.NE.AND P3, PT, RZ, UR7, PT ;  /* 0x00000007ff007c0c */ /* 0x000fe2000bf65270 */
[----:B------:R-:W4:Y:S01]  /*13a0*/  LDC.64 R200, c[0x0][0x438] ;  /* 0x00010e00ffc87b82 */ /* 0x000f220000000a00 */
[C---:B------:R-:W-:Y:S01]  /*13b0*/  IMAD.WIDE.U32 R20, R5.reuse, 0x10, R206 ;  /* 0x0000001005147825 */ /* 0x040fe200078e00ce */
[----:B------:R-:W4:Y:S03]  /*13c0*/  LDL.LU R154, [R1+0xac] ;  /* 0x0000ac00019a7983 */ /* 0x000f260000300800 */
[----:B-1----:R-:W-:Y:S01]  /*13d0*/  IMAD.WIDE R2, R6, 0x4, R8 ;  /* 0x0000000406027825 */ /* 0x002fe200078e0208 */
[----:B------:R-:W4:Y:S04]  /*13e0*/  LDL.LU R153, [R1+0xa8] ;  /* 0x0000a80001997983 */ /* 0x000f280000300800 */
[----:B------:R-:W3:Y:S01]  /*13f0*/  LDG.E.128 R8, desc[UR10][R176.64] ;  /* 0x0000000ab0087981 */ /* 0x000ee2000c1e1d00 */
[----:B0-----:R-:W-:-:S03]  /*1400*/  IMAD.WIDE.U32 R168, R5, 0x10, R208 ;  /* 0x0000001005a87825 */ /* 0x001fc600078e00d0 */
[----:B------:R-:W4:Y:S04]  /*1410*/  LDG.E.128 R20, desc[UR10][R20.64] ;  /* 0x0000000a14147981 */ /* 0x000f28000c1e1d00 */
[----:B------:R0:W4:Y:S04]  /*1420*/  LDG.E R4, desc[UR10][R2.64] ;  /* 0x0000000a02047981 */ /* 0x000128000c1e1900 */
[----:B------:R-:W4:Y:S04]  /*1430*/  LDG.E.128 R168, desc[UR10][R168.64] ;  /* 0x0000000aa8a87981 */ /* 0x000f28000c1e1d00 */
[----:B------:R-:W4:Y:S01]  /*1440*/  LDL R152, [R1+0x88] ;  /* 0x0000880001987983 */ /* 0x000f220000100800 */
[----:B0-----:R-:W-:-:S03]  /*1450*/  IADD3 R2, PT, PT, R5, 0x40, RZ ;  /* 0x0000004005027810 */ /* 0x001fc60007ffe0ff */
[----:B------:R-:W4:Y:S02]  /*1460*/  LDG.E.128 R176, desc[UR10][R176.64+0x10] ;  /* 0x0000100ab0b07981 */ /* 0x000f24000c1e1d00 */
[----:B------:R-:W-:-:S05]  /*1470*/  IMAD.WIDE.U32 R12, R2, 0x10, R206 ;  /* 0x00000010020c7825 */ /* 0x000fca00078e00ce */
[----:B------:R0:W4:Y:S02]  /*1480*/  LDG.E.128 R144, desc[UR10][R12.64] ;  /* 0x0000000a0c907981 */ /* 0x000124000c1e1d00 */
[----:B0-----:R-:W-:-:S05]  /*1490*/  IMAD.WIDE.U32 R12, R2, 0x10, R208 ;  /* 0x00000010020c7825 */ /* 0x001fca00078e00d0 */
[----:B------:R2:W4:Y:S02]  /*14a0*/  LDG.E.128 R148, desc[UR10][R12.64] ;  /* 0x0000000a0c947981 */ /* 0x000524000c1e1d00 */
[----:B--2---:R-:W-:-:S05]  /*14b0*/  FSEL R12, R0, RZ, !P3 ;  /* 0x000000ff000c7208 */ /* 0x004fca0005800000 */
[C---:B---3--:R-:W-:Y:S01]  /*14c0*/  FADD.FTZ R0, -R12.reuse, R8 ;  /* 0x000000080c007221 */ /* 0x048fe20000010100 */
[----:B------:R-:W-:Y:S01]  /*14d0*/  FADD.FTZ R15, -R12, R11 ;  /* 0x0000000b0c0f7221 */ /* 0x000fe20000010100 */
[----:B----4-:R-:W-:Y:S02]  /*14e0*/  SHF.L.U32 R7, R20, 0x10, RZ ;  /* 0x0000001014077819 */ /* 0x010fe400000006ff */
[----:B------:R-:W-:-:S03]  /*14f0*/  FMUL.FTZ R0, R4, R0 ;  /* 0x0000000004007220 */ /* 0x000fc60000410000 */
[----:B------:R-:W-:Y:S01]  /*1500*/  FADD.FTZ R158, R7, R158 ;  /* 0x0000009e079e7221 */ /* 0x000fe20000010000 */
[----:B------:R-:W-:Y:S01]  /*1510*/  SHF.L.U32 R11, R168, 0x10, RZ ;  /* 0x00000010a80b7819 */ /* 0x000fe200000006ff */
[----:B------:R-:W-:-:S03]  /*1520*/  FFMA.FTZ R157, R0, R7, R157 ;  /* 0x00000007009d7223 */ /* 0x000fc6000001009d */
[----:B------:R-:W-:Y:S01]  /*1530*/  STL [R1+0x94], R158 ;  /* 0x0000949e01007387 */ /* 0x000fe20000100800 */
[----:B------:R-:W-:Y:S01]  /*1540*/  FADD.FTZ R19, R11, R19 ;  /* 0x000000130b137221 */ /* 0x000fe20000010000 */
[----:B------:R-:W-:Y:S02]  /*1550*/  FFMA.FTZ R18, R0, R11, R18 ;  /* 0x0000000b00127223 */ /* 0x000fe40000010012 */
[----:B------:R-:W-:Y:S01]  /*1560*/  STL [R1+0x90], R157 ;  /* 0x0000909d01007387 */ /* 0x000fe20000100800 */
[----:B------:R-:W-:Y:S01]  /*1570*/  FADD.FTZ R10, -R12, R10 ;  /* 0x0000000a0c0a7221 */ /* 0x000fe20000010100 */
[----:B------:R-:W-:Y:S02]  /*1580*/  FMUL.FTZ R8, R156, R7 ;  /* 0x000000079c087220 */ /* 0x000fe40000410000 */
[----:B------:R-:W2:Y:S01]  /*1590*/  LDL.LU R159, [R1+0xa0] ;  /* 0x0000a000019f7983 */ /* 0x000ea20000300800 */
[----:B------:R-:W-:-:S03]  /*15a0*/  SHF.L.U32 R7, R21, 0x10, RZ ;  /* 0x0000001015077819 */ /* 0x000fc600000006ff */
[----:B------:R0:W-:Y:S01]  /*15b0*/  STL [R1+0x2c], R19 ;  /* 0x00002c1301007387 */ /* 0x0001e20000100800 */
[----:B------:R-:W-:Y:S01]  /*15c0*/  FMUL.FTZ R10, R4, R10 ;  /* 0x0000000a040a7220 */ /* 0x000fe20000410000 */
[----:B------:R-:W-:Y:S01]  /*15d0*/  FADD.FTZ R14, -R12, R9 ;  /* 0x000000090c0e7221 */ /* 0x000fe20000010100 */
[----:B------:R-:W-:Y:S01]  /*15e0*/  SHF.L.U32 R9, R169, 0x10, RZ ;  /* 0x00000010a9097819 */ /* 0x000fe200000006ff */
[----:B------:R-:W-:Y:S01]  /*15f0*/  FADD.FTZ R161, R7, R161 ;  /* 0x000000a107a17221 */ /* 0x000fe20000010000 */
[----:B0-----:R-:W3:Y:S04]  /*1600*/  LDL.LU R19, [R1+0xa4] ;  /* 0x0000a40001137983 */ /* 0x001ee80000300800 */
[----:B------:R0:W-:Y:S01]  /*1610*/  STL [R1+0x28], R18 ;  /* 0x0000281201007387 */ /* 0x0001e20000100800 */
[----:B------:R-:W-:Y:S01]  /*1620*/  FFMA.FTZ R160, R10, R7, R160 ;  /* 0x000000070aa07223 */ /* 0x000fe200000100a0 */
[----:B------:R-:W-:-:S02]  /*1630*/  FADD.FTZ R154, R9, R154 ;  /* 0x0000009a099a7221 */ /* 0x000fc40000010000 */
[----:B0-----:R-:W4:Y:S04]  /*1640*/  LDL R18, [R1+0x64] ;  /* 0x0000640001127983 */ /* 0x001f280000100800 */
[----:B------:R-:W4:Y:S04]  /*1650*/  LDL.LU R158, [R1+0x98] ;  /* 0x00009800019e7983 */ /* 0x000f280000300800 */
[----:B------:R-:W4:Y:S04]  /*1660*/  LDL.LU R157, [R1+0x9c] ;  /* 0x00009c00019d7983 */ /* 0x000f280000300800 */
[----:B------:R-:W4:Y:S01]  /*1670*/  LDL R156, [R1+0x84] ;  /* 0x00008400019c7983 */ /* 0x000f220000100800 */
[----:B------:R-:W-:-:S03]  /*1680*/  FFMA.FTZ R153, R10, R9, R153 ;  /* 0x000000090a997223 */ /* 0x000fc60000010099 */
[----:B------:R-:W-:Y:S04]  /*1690*/  STL [R1+0xb4], R161 ;  /* 0x0000b4a101007387 */ /* 0x000fe80000100800 */
[----:B------:R-:W-:Y:S04]  /*16a0*/  STL [R1+0xb0], R160 ;  /* 0x0000b0a001007387 */ /* 0x000fe80000100800 */
[----:B------:R-:W4:Y:S04]  /*16b0*/  LDL.LU R184, [R1+0xc0] ;  /* 0x0000c00001b87983 */ /* 0x000f280000300800 */
[----:B------:R-:W4:Y:S04]  /*16c0*/  LDL.LU R183, [R1+0xc4] ;  /* 0x0000c40001b77983 */ /* 0x000f280000300800 */
[----:B------:R-:W-:Y:S04]  /*16d0*/  STL [R1+0xac], R154 ;  /* 0x0000ac9a01007387 */ /* 0x000fe80000100800 */
[----:B------:R-:W4:Y:S01]  /*16e0*/  LDL R182, [R1+0x6c] ;  /* 0x00006c0001b67983 */ /* 0x000f220000100800 */
[----:B------:R-:W-:-:S03]  /*16f0*/  FFMA.FTZ R11, R162, R11, R8 ;  /* 0x0000000ba20b7223 */ /* 0x000fc60000010008 */
[----:B------:R0:W-:Y:S04]  /*1700*/  STL [R1+0xa8], R153 ;  /* 0x0000a89901007387 */ /* 0x0001e80000100800 */
[----:B------:R-:W4:Y:S04]  /*1710*/  LDL.LU R181, [R1+0xb8] ;  /* 0x0000b80001b57983 */ /* 0x000f280000300800 */
[----:B------:R-:W4:Y:S01]  /*1720*/  LDL.LU R165, [R1+0xbc] ;  /* 0x0000bc0001a57983 */ /* 0x000f220000300800 */
[----:B------:R-:W-:-:S03]  /*1730*/  PRMT R13, R168, 0x7632, R13 ;  /* 0x00007632a80d7816 */ /* 0x000fc6000000000d */
[----:B------:R-:W4:Y:S04]  /*1740*/  LDL R164, [R1+0x8c] ;  /* 0x00008c0001a47983 */ /* 0x000f280000100800 */
[----:B------:R-:W4:Y:S04]  /*1750*/  LDL R8, [R1+0x50] ;  /* 0x0000500001087983 */ /* 0x000f280000100800 */
[----:B------:R-:W4:Y:S04]  /*1760*/  LDL.LU R180, [R1+0xcc] ;  /* 0x0000cc0001b47983 */ /* 0x000f280000300800 */
[----:B------:R-:W4:Y:S04]  /*1770*/  LDL R168, [R1+0x70] ;  /* 0x0000700001a87983 */ /* 0x000f280000100800 */
[----:B------:R-:W4:Y:S01]  /*1780*/  LDL.LU R167, [R1+0xc8] ;  /* 0x0000c80001a77983 */ /* 0x000f220000300800 */
[----:B------:R-:W-:Y:S01]  /*1790*/  FMUL.FTZ R7, R155, R7 ;  /* 0x000000079b077220 */ /* 0x000fe20000410000 */
[----:B------:R-:W-:Y:S01]  /*17a0*/  PRMT R20, R20, 0x7632, R20 ;  /* 0x0000763214147816 */ /* 0x000fe20000000014 */
[----:B------:R-:W-:-:S02]  /*17b0*/  FMUL.FTZ R14, R4, R14 ;  /* 0x0000000e040e7220 */ /* 0x000fc40000410000 */
[----:B------:R-:W-:Y:S01]  /*17c0*/  FFMA.FTZ R9, R152, R9, R7 ;  /* 0x0000000998097223 */ /* 0x000fe20000010007 */
[----:B------:R-:W-:Y:S02]  /*17d0*/  SHF.L.U32 R7, R20, 0x10, RZ ;  /* 0x0000001014077819 */ /* 0x000fe400000006ff */
[----:B------:R-:W-:Y:S01]  /*17e0*/  SHF.L.U32 R13, R13, 0x10, RZ ;  /* 0x000000100d0d7819 */ /* 0x000fe200000006ff */
[----:B------:R-:W-:Y:S01]  /*17f0*/  IMAD.WIDE.U32 R16, R2, 0x20, R204 ;  /* 0x0000002002107825 */ /* 0x000fe200078e00cc */
[----:B------:R-:W-:-:S03]  /*1800*/  PRMT R169, R169, 0x7632, R169 ;  /* 0x00007632a9a97816 */ /* 0x000fc600000000a9 */
[----:B------:R-:W-:Y:S01]  /*1810*/  FMUL.FTZ R15, R4, R15 ;  /* 0x0000000f040f7220 */ /* 0x000fe20000410000 */
[----:B------:R-:W-:Y:S01]  /*1820*/  SHF.L.U32 R169, R169, 0x10, RZ ;  /* 0x00000010a9a97819 */ /* 0x000fe200000006ff */
[----:B------:R-:W4:Y:S04]  /*1830*/  LDG.E.128 R140, desc[UR10][R16.64] ;  /* 0x0000000a108c7981 */ /* 0x000f28000c1e1d00 */
[----:B0-----:R0:W4:Y:S02]  /*1840*/  LDG.E.128 R152, desc[UR10][R16.64+0x10] ;  /* 0x0000100a10987981 */ /* 0x001124000c1e1d00 */
[----:B0-----:R-:W-:-:S04]  /*1850*/  FADD.FTZ R17, -R12, R176 ;  /* 0x000000b00c117221 */ /* 0x001fc80000010100 */
[----:B------:R-:W-:Y:S01]  /*1860*/  FMUL.FTZ R17, R4, R17 ;  /* 0x0000001104117220 */ /* 0x000fe20000410000 */
[-C--:B--2---:R-:W-:Y:S01]  /*1870*/  FFMA.FTZ R159, R14, R7.reuse, R159 ;  /* 0x000000070e9f7223 */ /* 0x084fe2000001009f */
[----:B---3--:R-:W-:Y:S01]  /*1880*/  FADD.FTZ R19, R7, R19 ;  /* 0x0000001307137221 */ /* 0x008fe20000010000 */
[----:B----4-:R-:W-:Y:S01]  /*1890*/  FMUL.FTZ R7, R18, R7 ;  /* 0x0000000712077220 */ /* 0x010fe20000410000 */
[-C--:B------:R-:W-:Y:S01]  /*18a0*/  FFMA.FTZ R158, R14, R13.reuse, R158 ;  /* 0x0000000d0e9e7223 */ /* 0x080fe2000001009e */
[----:B------:R-:W-:Y:S02]  /*18b0*/  FADD.FTZ R157, R13, R157 ;  /* 0x0000009d0d9d7221 */ /* 0x000fe40000010000 */
[--C-:B------:R-:W-:Y:S01]  /*18c0*/  FFMA.FTZ R13, R156, R13, R7.reuse ;  /* 0x0000000d9c0d7223 */ /* 0x100fe20000010007 */
[----:B------:R-:W-:-:S04]  /*18d0*/  PRMT R7, R21, 0x7632, R7 ;  /* 0x0000763215077816 */ /* 0x000fc80000000007 */
[----:B------:R-:W-:Y:S01]  /*18e0*/  SHF.L.U32 R7, R7, 0x10, RZ ;  /* 0x0000001007077819 */ /* 0x000fe200000006ff */
[----:B------:R-:W-:Y:S04]  /*18f0*/  STL [R1+0xa0], R159 ;  /* 0x0000a09f01007387 */ /* 0x000fe80000100800 */
[----:B------:R-:W-:Y:S01]  /*1900*/  STL [R1+0xa4], R19 ;  /* 0x0000a41301007387 */ /* 0x000fe20000100800 */
[-C--:B------:R-:W-:Y:S01]  /*1910*/  FFMA.FTZ R184, R15, R7.reuse, R184 ;  /* 0x000000070fb87223 */ /* 0x080fe200000100b8 */
[----:B------:R-:W-:Y:S02]  /*1920*/  FADD.FTZ R183, R7, R183 ;  /* 0x000000b707b77221 */ /* 0x000fe40000010000 */
[----:B------:R-:W-:Y:S01]  /*1930*/  STL [R1+0x98], R158 ;  /* 0x0000989e01007387 */ /* 0x000fe20000100800 */
[----:B------:R-:W-:Y:S01]  /*1940*/  FMUL.FTZ R16, R182, R7 ;  /* 0x00000007b6107220 */ /* 0x000fe20000410000 */
[----:B------:R-:W-:-:S02]  /*1950*/  SHF.L.U32 R7, R170, 0x10, RZ ;  /* 0x00000010aa077819 */ /* 0x000fc400000006ff */
[----:B------:R-:W-:Y:S01]  /*1960*/  STL [R1+0x9c], R157 ;  /* 0x00009c9d01007387 */ /* 0x000fe20000100800 */
[----:B------:R-:W-:-:S03]  /*1970*/  FFMA.FTZ R181, R15, R169, R181 ;  /* 0x000000a90fb57223 */ /* 0x000fc600000100b5 */
[----:B------:R-:W-:Y:S01]  /*1980*/  STL [R1+0xc0], R184 ;  /* 0x0000c0b801007387 */ /* 0x000fe20000100800 */
[----:B------:R-:W-:-:S03]  /*1990*/  FADD.FTZ R165, R169, R165 ;  /* 0x000000a5a9a57221 */ /* 0x000fc60000010000 */
[----:B------:R-:W-:Y:S04]  /*19a0*/  STL [R1+0xc4], R183 ;  /* 0x0000c4b701007387 */ /* 0x000fe80000100800 */
[----:B------:R-:W-:Y:S04]  /*19b0*/  STL [R1+0xb8], R181 ;  /* 0x0000b8b501007387 */ /* 0x000fe80000100800 */
[----:B------:R-:W-:Y:S01]  /*19c0*/  STL [R1+0xbc], R165 ;  /* 0x0000bca501007387 */ /* 0x000fe20000100800 */
[----:B------:R-:W-:-:S03]  /*19d0*/  FADD.FTZ R180, R7, R180 ;  /* 0x000000b407b47221 */ /* 0x000fc60000010000 */
[----:B------:R-:W2:Y:S04]  /*19e0*/  LDL.LU R188, [R1+0xd4] ;  /* 0x0000d40001bc7983 */ /* 0x000ea80000300800 */
[----:B------:R-:W-:Y:S01]  /*19f0*/  STL [R1+0xcc], R180 ;  /* 0x0000ccb401007387 */ /* 0x000fe20000100800 */
[----:B------:R-:W-:-:S03]  /*1a00*/  FFMA.FTZ R167, R17, R7, R167 ;  /* 0x0000000711a77223 */ /* 0x000fc600000100a7 */
[----:B------:R-:W3:Y:S04]  /*1a10*/  LDL.LU R187, [R1+0xd0] ;  /* 0x0000d00001bb7983 */ /* 0x000ee80000300800 */
[----:B------:R-:W4:Y:S04]  /*1a20*/  LDL.LU R202, [R1+0xdc] ;  /* 0x0000dc0001ca7983 */ /* 0x000f280000300800 */
[----:B------:R0:W-:Y:S04]  /*1a30*/  STL [R1+0xc8], R167 ;  /* 0x0000c8a701007387 */ /* 0x0001e80000100800 */
[----:B------:R-:W4:Y:S04]  /*1a40*/  LDL R176, [R1+0x54] ;  /* 0x0000540001b07983 */ /* 0x000f280000100800 */
[----:B0-----:R-:W4:Y:S04]  /*1a50*/  LDL.LU R167, [R1+0xd8] ;  /* 0x0000d80001a77983 */ /* 0x001f280000300800 */
[----:B------:R-:W4:Y:S04]  /*1a60*/  LDL R186, [R1+0x74] ;  /* 0x0000740001ba7983 */ /* 0x000f280000100800 */
[----:B------:R-:W4:Y:S04]  /*1a70*/  LDL.LU R185, [R1+0xe4] ;  /* 0x0000e40001b97983 */ /* 0x000f280000300800 */
[----:B------:R-:W4:Y:S01]  /*1a80*/  LDL.LU R184, [R1+0xe0] ;  /* 0x0000e00001b87983 */ /* 0x000f220000300800 */
[----:B------:R-:W-:-:S02]  /*1a90*/  ISETP.NE.U32.AND P0, PT, RZ, UR14, PT ;  /* 0x0000000eff007c0c */ /* 0x000fc4000bf05070 */
[----:B------:R-:W-:Y:S01]  /*1aa0*/  ISETP.NE.U32.AND P2, PT, R200, RZ, PT ;  /* 0x000000ffc800720c */ /* 0x000fe20003f45070 */
[----:B------:R-:W-:Y:S01]  /*1ab0*/  FFMA.FTZ R16, R164, R169, R16 ;  /* 0x000000a9a4107223 */ /* 0x000fe20000010010 */
[----:B------:R-:W-:Y:S01]  /*1ac0*/  ISETP.NE.AND.EX P0, PT, RZ, UR15, PT, P0 ;  /* 0x0000000fff007c0c */ /* 0x000fe2000bf05300 */
[----:B------:R-:W4:Y:S01]  /*1ad0*/  LDL R211, [R1+0x58] ;  /* 0x0000580001d37983 */ /* 0x000f220000100800 */
[----:B------:R-:W-:Y:S02]  /*1ae0*/  ISETP.NE.AND.EX P2, PT, R201, RZ, PT, P2 ;  /* 0x000000ffc900720c */ /* 0x000fe40003f45320 */
[----:B------:R-:W-:Y:S01]  /*1af0*/  SHF.L.U32 R166, R22, 0x10, RZ ;  /* 0x0000001016a67819 */ /* 0x000fe200000006ff */
[----:B------:R-:W4:Y:S08]  /*1b00*/  LDL.LU R210, [R1+0xec] ;  /* 0x0000ec0001d27983 */ /* 0x000f300000300800 */
[----:B------:R-:W0:Y:S01]  /*1b10*/  @P0 LDC.64 R18, c[0x0][0x3b8] ;  /* 0x0000ee00ff120b82 */ /* 0x000e220000000a00 */
[----:B------:R-:W-:Y:S01]  /*1b20*/  PRMT R22, R170, 0x7632, R22 ;  /* 0x00007632aa167816 */ /* 0x000fe20000000016 */
[----:B------:R-:W4:Y:S06]  /*1b30*/  LDL.LU R203, [R1+0xe8] ;  /* 0x0000e80001cb7983 */ /* 0x000f2c0000300800 */
[----:B------:R-:W1:Y:S01]  /*1b40*/  @P2 LDC.64 R20, c[0x0][0x438] ;  /* 0x00010e00ff142b82 */ /* 0x000e620000000a00 */
[----:B------:R-:W-:-:S02]  /*1b50*/  SHF.L.U32 R170, R22, 0x10, RZ ;  /* 0x0000001016aa7819 */ /* 0x000fc400000006ff */
[----:B------:R-:W-:-:S05]  /*1b60*/  IADD3 R3, PT, PT, R5, 0x20, RZ ;  /* 0x0000002005037810 */ /* 0x000fca0007ffe0ff */
[----:B------:R-:W4:Y:S01]  /*1b70*/  @P2 LDC.64 R182, c[0x0][0x438] ;  /* 0x00010e00ffb62b82 */ /* 0x000f220000000a00 */
[----:B0-----:R-:W-:Y:S01]  /*1b80*/  @P0 IMAD.WIDE.U32 R164, R5, 0x8, R18 ;  /* 0x0000000805a40825 */ /* 0x001fe200078e0012 */
[----:B------:R-:W-:-:S06]  /*1b90*/  PRMT R19, R22, 0x7632, R19 ;  /* 0x0000763216137816 */ /* 0x000fcc0000000013 */
[----:B------:R-:W0:Y:S01]  /*1ba0*/  @P2 LDC.64 R180, c[0x0][0x438] ;  /* 0x00010e00ffb42b82 */ /* 0x000e220000000a00 */
[----:B-----5:R1:W5:Y:S01]  /*1bb0*/  @P0 LDG.E.64 R198, desc[UR10][R164.64] ;  /* 0x0000000aa4c60981 */ /* 0x020362000c1e1b00 */
[----:B------:R-:W-:-:S06]  /*1bc0*/  SHF.L.U32 R22, R19, 0x10, RZ ;  /* 0x0000001013167819 */ /* 0x000fcc00000006ff */
[----:B------:R-:W0:Y:S01]  /*1bd0*/  @P0 LDC.64 R160, c[0x0][0x3b8] ;  /* 0x0000ee00ffa00b82 */ /* 0x000e220000000a00 */
[C---:B-1----:R-:W-:Y:S01]  /*1be0*/  FADD.FTZ R164, -R12.reuse, R177 ;  /* 0x000000b10ca47221 */ /* 0x042fe20000010100 */
[C---:B------:R-:W-:Y:S01]  /*1bf0*/  FADD.FTZ R141, -R12.reuse, R141 ;  /* 0x0000008d0c8d7221 */ /* 0x040fe20000010100 */
[----:B------:R-:W-:-:S05]  /*1c00*/  FADD.FTZ R143, -R12, R143 ;  /* 0x0000008f0c8f7221 */ /* 0x000fca0000010100 */
[----:B------:R-:W1:Y:S01]  /*1c10*/  @P0 LDC.64 R162, c[0x0][0x3b8] ;  /* 0x0000ee00ffa20b82 */ /* 0x000e620000000a00 */
[----:B------:R-:W-:Y:S01]  /*1c20*/  FMUL.FTZ R19, R4, R164 ;  /* 0x000000a404137220 */ /* 0x000fe20000410000 */
[----:B------:R-:W-:Y:S01]  /*1c30*/  FMUL.FTZ R8, R8, R166 ;  /* 0x000000a608087220 */ /* 0x000fe20000410000 */
[----:B------:R-:W-:-:S04]  /*1c40*/  @P2 IMAD.WIDE.U32 R20, R5, 0x20, R20 ;  /* 0x0000002005142825 */ /* 0x000fc800078e0014 */
[----:B------:R-:W-:Y:S01]  /*1c50*/  FFMA.FTZ R18, R168, R7, R8 ;  /* 0x00000007a8127223 */ /* 0x000fe20000010008 */
[----:B------:R-:W-:Y:S01]  /*1c60*/  IADD3 R8, PT, PT, R5, 0x60, RZ ;  /* 0x0000006005087810 */ /* 0x000fe20007ffe0ff */
[----:B------:R-:W5:Y:S01]  /*1c70*/  @P2 LDG.E.128 R44, desc[UR10][R20.64] ;  /* 0x0000000a142c2981 */ /* 0x000f62000c1e1d00 */
[----:B------:R-:W1:Y:S03]  /*1c80*/  @P0 LDC.64 R158, c[0x0][0x3b8] ;  /* 0x0000ee00ff9e0b82 */ /* 0x000e660000000a00 */
[----:B------:R0:W5:Y:S05]  /*1c90*/  @P2 LDG.E.128 R40, desc[UR10][R20.64+0x10] ;  /* 0x0000100a14282981 */ /* 0x00016a000c1e1d00 */
[----:B------:R-:W1:Y:S01]  /*1ca0*/  @P0 LDC.64 R156, c[0x0][0x3b8] ;  /* 0x0000ee00ff9c0b82 */ /* 0x000e620000000a00 */
[----:B0-----:R-:W-:-:S04]  /*1cb0*/  IMAD.WIDE.U32 R20, R8, 0x10, R208 ;  /* 0x0000001008147825 */ /* 0x001fc800078e00d0 */
[----:B--2---:R-:W-:-:S05]  /*1cc0*/  FADD.FTZ R188, R166, R188 ;  /* 0x000000bca6bc7221 */ /* 0x004fca0000010000 */
[----:B------:R0:W-:Y:S01]  /*1cd0*/  STL [R1+0xd4], R188 ;  /* 0x0000d4bc01007387 */ /* 0x0001e20000100800 */
[----:B---3--:R-:W-:-:S03]  /*1ce0*/  FFMA.FTZ R187, R17, R166, R187 ;  /* 0x000000a611bb7223 */ /* 0x008fc600000100bb */
[----:B------:R-:W2:Y:S01]  /*1cf0*/  LDL R189, [R1+0x78] ;  /* 0x0000780001bd7983 */ /* 0x000ea20000100800 */
[----:B----4-:R-:W-:-:S03]  /*1d00*/  FADD.FTZ R202, R170, R202 ;  /* 0x000000caaaca7221 */ /* 0x010fc60000010000 */
[----:B0-----:R-:W3:Y:S04]  /*1d10*/  LDL.LU R188, [R1+0xf4] ;  /* 0x0000f40001bc7983 */ /* 0x001ee80000300800 */
[----:B------:R0:W-:Y:S01]  /*1d20*/  STL [R1+0xd0], R187 ;  /* 0x0000d0bb01007387 */ /* 0x0001e20000100800 */
[----:B------:R-:W-:-:S03]  /*1d30*/  FFMA.FTZ R167, R19, R170, R167 ;  /* 0x000000aa13a77223 */ /* 0x000fc600000100a7 */
[----:B0-----:R-:W4:Y:S04]  /*1d40*/  LDL.LU R187, [R1+0xf0] ;  /* 0x0000f00001bb7983 */ /* 0x001f280000300800 */
[----:B------:R0:W-:Y:S01]  /*1d50*/  STL [R1+0xd8], R167 ;  /* 0x0000d8a701007387 */ /* 0x0001e20000100800 */
[----:B------:R-:W-:Y:S01]  /*1d60*/  FADD.FTZ R185, R22, R185 ;  /* 0x000000b916b97221 */ /* 0x000fe20000010000 */
[-C--:B------:R-:W-:Y:S02]  /*1d70*/  FFMA.FTZ R184, R19, R22.reuse, R184 ;  /* 0x0000001613b87223 */ /* 0x080fe400000100b8 */
[----:B------:R-:W-:Y:S04]  /*1d80*/  STL [R1+0xdc], R202 ;  /* 0x0000dcca01007387 */ /* 0x000fe80000100800 */
[----:B------:R1:W-:Y:S01]  /*1d90*/  STL [R1+0xe0], R184 ;  /* 0x0000e0b801007387 */ /* 0x0003e20000100800 */
[----:B------:R-:W-:-:S03]  /*1da0*/  FMUL.FTZ R176, R176, R22 ;  /* 0x00000016b0b07220 */ /* 0x000fc60000410000 */
[----:B0-----:R0:W4:Y:S04]  /*1db0*/  LDG.E.128 R164, desc[UR10][R20.64] ;  /* 0x0000000a14a47981 */ /* 0x001128000c1e1d00 */
[----:B-1----:R-:W4:Y:S04]  /*1dc0*/  LDL R184, [R1+0x5c] ;  /* 0x00005c0001b87983 */ /* 0x002f280000100800 */
[----:B------:R1:W-:Y:S04]  /*1dd0*/  STL [R1+0xe4], R185 ;  /* 0x0000e4b901007387 */ /* 0x0003e80000100800 */
[----:B------:R-:W4:Y:S01]  /*1de0*/  LDL.LU R202, [R1+0xfc] ;  /* 0x0000fc0001ca7983 */ /* 0x000f220000300800 */
[----:B0-----:R-:W-:-:S03]  /*1df0*/  FFMA.FTZ R20, R186, R170, R176 ;  /* 0x000000aaba147223 */ /* 0x001fc600000100b0 */
[----:B------:R-:W4:Y:S04]  /*1e00*/  LDL.LU R214, [R1+0xf8] ;  /* 0x0000f80001d67983 */ /* 0x000f280000300800 */
[----:B------:R-:W4:Y:S04]  /*1e10*/  LDL R213, [R1+0x7c] ;  /* 0x00007c0001d57983 */ /* 0x000f280000100800 */
[----:B------:R-:W4:Y:S01]  /*1e20*/  LDL.LU R186, [R1+0x104] ;  /* 0x0001040001ba7983 */ /* 0x000f220000300800 */
[----:B------:R-:W-:Y:S01]  /*1e30*/  FADD.FTZ R21, -R12, R178 ;  /* 0x000000b20c157221 */ /* 0x000fe20000010100 */
[----:B------:R-:W-:Y:S01]  /*1e40*/  SHF.L.U32 R22, R171, 0x10, RZ ;  /* 0x00000010ab167819 */ /* 0x000fe200000006ff */
[----:B------:R-:W-:Y:S01]  /*1e50*/  IMAD.WIDE.U32 R136, R3, 0x20, R204 ;  /* 0x0000002003887825 */ /* 0x000fe200078e00cc */
[----:B-1----:R-:W4:Y:S03]  /*1e60*/  LDL.LU R185, [R1+0x100] ;  /* 0x0001000001b97983 */ /* 0x002f260000300800 */
[----:B------:R-:W-:Y:S01]  /*1e70*/  FMUL.FTZ R21, R4, R21 ;  /* 0x0000001504157220 */ /* 0x000fe20000410000 */
[----:B------:R-:W-:Y:S01]  /*1e80*/  SHF.L.U32 R170, R23, 0x10, RZ ;  /* 0x0000001017aa7819 */ /* 0x000fe200000006ff */
[----:B------:R-:W-:-:S04]  /*1e90*/  IMAD.WIDE.U32 R128, R3, 0x10, R206 ;  /* 0x0000001003807825 */ /* 0x000fc800078e00ce */
[----:B------:R-:W-:Y:S01]  /*1ea0*/  FADD.FTZ R210, R22, R210 ;  /* 0x000000d216d27221 */ /* 0x000fe20000010000 */
[----:B------:R-:W4:Y:S01]  /*1eb0*/  LDG.E.128 R172, desc[UR10][R136.64] ;  /* 0x0000000a88ac7981 */ /* 0x000f22000c1e1d00 */
[----:B------:R-:W-:Y:S01]  /*1ec0*/  FFMA.FTZ R203, R21, R22, R203 ;  /* 0x0000001615cb7223 */ /* 0x000fe200000100cb */
[----:B------:R-:W-:-:S04]  /*1ed0*/  IMAD.WIDE.U32 R132, R3, 0x10, R208 ;  /* 0x0000001003847825 */ /* 0x000fc800078e00d0 */
[----:B------:R-:W-:Y:S01]  /*1ee0*/  FMUL.FTZ R178, R211, R170 ;  /* 0x000000aad3b27220 */ /* 0x000fe20000410000 */
[----:B------:R-:W4:Y:S01]  /*1ef0*/  LDG.E.128 R128, desc[UR10][R128.64] ;  /* 0x0000000a80807981 */ /* 0x000f22000c1e1d00 */
[----:B------:R-:W-:-:S03]  /*1f00*/  PRMT R171, R171, 0x7632, R171 ;  /* 0x00007632abab7816 */ /* 0x000fc600000000ab */
[----:B------:R0:W-:Y:S04]  /*1f10*/  STL [R1+0xec], R210 ;  /* 0x0000ecd201007387 */ /* 0x0001e80000100800 */
[----:B------:R-:W-:Y:S04]  /*1f20*/  STL [R1+0xe8], R203 ;  /* 0x0000e8cb01007387 */ /* 0x000fe80000100800 */
[----:B------:R-:W4:Y:S01]  /*1f30*/  LDL.LU R212, [R1+0x114] ;  /* 0x0001140001d47983 */ /* 0x000f220000300800 */
[----:B------:R-:W-:-:S03]  /*1f40*/  SHF.L.U32 R171, R171, 0x10, RZ ;  /* 0x00000010abab7819 */ /* 0x000fc600000006ff */
[----:B------:R-:W4:Y:S01]  /*1f50*/  LDG.E.128 R132, desc[UR10][R132.64] ;  /* 0x0000000a84847981 */ /* 0x000f22000c1e1d00 */
[----:B------:R-:W-:Y:S01]  /*1f60*/  @P2 IMAD.WIDE.U32 R182, R2, 0x20, R182 ;  /* 0x0000002002b62825 */ /* 0x000fe200078e00b6 */
[----:B------:R-:W-:Y:S02]  /*1f70*/  IADD3 R7, PT, PT, R5, 0x80, RZ ;  /* 0x0000008005077810 */ /* 0x000fe40007ffe0ff */
[----:B------:R-:W4:Y:S04]  /*1f80*/  LDG.E.128 R136, desc[UR10][R136.64+0x10] ;  /* 0x0000100a88887981 */ /* 0x000f28000c1e1d00 */
[----:B------:R-:W5:Y:S04]  /*1f90*/  @P2 LDG.E.128 R28, desc[UR10][R182.64] ;  /* 0x0000000ab61c2981 */ /* 0x000f68000c1e1d00 */
[----:B------:R-:W5:Y:S01]  /*1fa0*/  @P2 LDG.E.128 R24, desc[UR10][R182.64+0x10] ;  /* 0x0000100ab6182981 */ /* 0x000f62000c1e1d00 */
[----:B--2---:R-:W-:-:S03]  /*1fb0*/  FFMA.FTZ R22, R189, R22, R178 ;  /* 0x00000016bd167223 */ /* 0x004fc600000100b2 */
[----:B------:R-:W2:Y:S01]  /*1fc0*/  LDL.LU R189, [R1+0x110] ;  /* 0x0001100001bd7983 */ /* 0x000ea20000300800 */
[----:B---3--:R-:W-:Y:S01]  /*1fd0*/  FADD.FTZ R188, R170, R188 ;  /* 0x000000bcaabc7221 */ /* 0x008fe20000010000 */
[----:B------:R-:W-:-:S04]  /*1fe0*/  PRMT R178, R23, 0x7632, R178 ;  /* 0x0000763217b27816 */ /* 0x000fc800000000b2 */
[----:B------:R1:W-:Y:S01]  /*1ff0*/  STL [R1+0xf4], R188 ;  /* 0x0000f4bc01007387 */ /* 0x0003e20000100800 */
[----:B------:R-:W-:-:S03]  /*2000*/  FADD.FTZ R23, -R12, R179 ;  /* 0x000000b30c177221 */ /* 0x000fc60000010100 */
[----:B------:R-:W3:Y:S01]  /*2010*/  LDL R211, [R1] ;  /* 0x0000000001d37983 */ /* 0x000ee20000100800 */
[----:B----4-:R-:W-:-:S05]  /*2020*/  FFMA.FTZ R187, R21, R170, R187 ;  /* 0x000000aa15bb7223 */ /* 0x010fca00000100bb */
[----:B------:R4:W-:Y:S04]  /*2030*/  STL [R1+0xf0], R187 ;  /* 0x0000f0bb01007387 */ /* 0x0009e80000100800 */
[----:B0-----:R-:W3:Y:S04]  /*2040*/  LDL.LU R210, [R1+0x10c] ;  /* 0x00010c0001d27983 */ /* 0x001ee80000300800 */
[----:B-1----:R-:W3:Y:S01]  /*2050*/  LDL.LU R188, [R1+0x108] ;  /* 0x0001080001bc7983 */ /* 0x002ee20000300800 */
[----:B------:R-:W-:-:S03]  /*2060*/  FMUL.FTZ R23, R4, R23 ;  /* 0x0000001704177220 */ /* 0x000fc60000410000 */
[----:B----4-:R-:W4:Y:S01]  /*2070*/  LDL R187, [R1+0x40] ;  /* 0x0000400001bb7983 */ /* 0x010f220000100800 */
[----:B------:R-:W-:-:S03]  /*2080*/  SHF.L.U32 R178, R178, 0x10, RZ ;  /* 0x00000010b2b27819 */ /* 0x000fc600000006ff */
[----:B------:R-:W4:Y:S01]  /*2090*/  LDL.LU R203, [R1+0x134] ;  /* 0x0001340001cb7983 */ /* 0x000f220000300800 */
[----:B------:R-:W-:Y:S01]  /*20a0*/  FADD.FTZ R202, R171, R202 ;  /* 0x000000caabca7221 */ /* 0x000fe20000010000 */
[----:B------:R-:W-:-:S04]  /*20b0*/  FFMA.FTZ R214, R23, R171, R214 ;  /* 0x000000ab17d67223 */ /* 0x000fc800000100d6 */
[----:B------:R0:W-:Y:S01]  /*20c0*/  STL [R1+0xfc], R202 ;  /* 0x0000fcca01007387 */ /* 0x0001e20000100800 */
[----:B------:R-:W-:-:S03]  /*20d0*/  FADD.FTZ R186, R178, R186 ;  /* 0x000000bab2ba7221 */ /* 0x000fc60000010000 */
[----:B0-----:R-:W4:Y:S04]  /*20e0*/  LDL.LU R202, [R1+0x130] ;  /* 0x0001300001ca7983 */ /* 0x001f280000300800 */
[----:B------:R-:W-:Y:S04]  /*20f0*/  STL [R1+0xf8], R214 ;  /* 0x0000f8d601007387 */ /* 0x000fe80000100800 */
[----:B------:R-:W4:Y:S04]  /*2100*/  LDL R183, [R1+0x8] ;  /* 0x0000080001b77983 */ /* 0x000f280000100800 */
[----:B------:R-:W4:Y:S04]  /*2110*/  LDL.LU R182, [R1+0x12c] ;  /* 0x00012c0001b67983 */ /* 0x000f280000300800 */
[----:B------:R0:W-:Y:S04]  /*2120*/  STL [R1+0x104], R186 ;  /* 0x000104ba01007387 */ /* 0x0001e80000100800 */
[----:B------:R-:W4:Y:S01]  /*2130*/  LDL.LU R179, [R1+0x128] ;  /* 0x0001280001b37983 */ /* 0x000f220000300800 */
[----:B------:R-:W-:-:S05]  /*2140*/  FFMA.FTZ R185, R23, R178, R185 ;  /* 0x000000b217b97223 */ /* 0x000fca00000100b9 */
[----:B------:R1:W-:Y:S01]  /*2150*/  STL [R1+0x100], R185 ;  /* 0x000100b901007387 */ /* 0x0003e20000100800 */
[----:B------:R-:W-:Y:S01]  /*2160*/  @P2 IMAD.WIDE.U32 R176, R3, 0x20, R180 ;  /* 0x0000002003b02825 */ /* 0x000fe200078e00b4 */
[----:B0-----:R-:W-:-:S03]  /*2170*/  SHF.L.U32 R186, R132, 0x10, RZ ;  /* 0x0000001084ba7819 */ /* 0x001fc600000006ff */
[C---:B------:R-:W-:Y:S01]  /*2180*/  FADD.FTZ R174, -R12.reuse, R174 ;  /* 0x000000ae0cae7221 */ /* 0x040fe20000010100 */
[----:B------:R-:W0:Y:S01]  /*2190*/  @P2 LDC.64 R180, c[0x0][0x438] ;  /* 0x00010e00ffb42b82 */ /* 0x000e220000000a00 */
[----:B------:R-:W5:Y:S01]  /*21a0*/  @P2 LDG.E.128 R36, desc[UR10][R176.64] ;  /* 0x0000000ab0242981 */ /* 0x000f62000c1e1d00 */
[----:B-1----:R-:W-:Y:S01]  /*21b0*/  FADD.FTZ R185, -R12, R172 ;  /* 0x000000ac0cb97221 */ /* 0x002fe20000010100 */
[----:B------:R-:W-:Y:S02]  /*21c0*/  SHF.L.U32 R172, R128, 0x10, RZ ;  /* 0x0000001080ac7819 */ /* 0x000fe400000006ff */
[----:B------:R1:W5:Y:S01]  /*21d0*/  @P2 LDG.E.128 R32, desc[UR10][R176.64+0x10] ;  /* 0x0000100ab0202981 */ /* 0x000362000c1e1d00 */
[----:B------:R-:W-:Y:S02]  /*21e0*/  FMUL.FTZ R185, R4, R185 ;  /* 0x000000b904b97220 */ /* 0x000fe40000410000 */
[----:B------:R-:W-:Y:S01]  /*21f0*/  FADD.FTZ R212, R172, R212 ;  /* 0x000000d4acd47221 */ /* 0x000fe20000010000 */
[----:B-1----:R-:W1:Y:S01]  /*2200*/  @P2 LDC.64 R176, c[0x0][0x438] ;  /* 0x00010e00ffb02b82 */ /* 0x002e620000000a00 */
[----:B------:R-:W-:-:S04]  /*2210*/  FMUL.FTZ R184, R184, R178 ;  /* 0x000000b2b8b87220 */ /* 0x000fc80000410000 */
[----:B------:R-:W-:Y:S01]  /*2220*/  FFMA.FTZ R184, R213, R171, R184 ;  /* 0x000000abd5b87223 */ /* 0x000fe200000100b8 */
[----:B-1----:R-:W-:-:S04]  /*2230*/  @P2 IMAD.WIDE.U32 R170, R8, 0x20, R176 ;  /* 0x0000002008aa2825 */ /* 0x002fc800078e00b0 */
[----:B0-----:R-:W-:-:S04]  /*2240*/  @P2 IMAD.WIDE.U32 R176, R7, 0x20, R180 ;  /* 0x0000002007b02825 */ /* 0x001fc800078e00b4 */
[C---:B------:R-:W-:Y:S01]  /*2250*/  FADD.FTZ R173, -R12.reuse, R173 ;  /* 0x000000ad0cad7221 */ /* 0x040fe20000010100 */
[C---:B------:R-:W-:Y:S01]  /*2260*/  FADD.FTZ R175, -R12.reuse, R175 ;  /* 0x000000af0caf7221 */ /* 0x040fe20000010100 */
[C---:B------:R-:W-:Y:S01]  /*2270*/  FADD.FTZ R136, -R12.reuse, R136 ;  /* 0x000000880c887221 */ /* 0x040fe20000010100 */
[----:B------:R-:W-:Y:S01]  /*2280*/  FADD.FTZ R137, -R12, R137 ;  /* 0x000000890c897221 */ /* 0x000fe20000010100 */
[----:B------:R-:W5:Y:S04]  /*2290*/  @P2 LDG.E.128 R108, desc[UR10][R176.64] ;  /* 0x0000000ab06c2981 */ /* 0x000f68000c1e1d00 */
[----:B------:R0:W5:Y:S01]  /*22a0*/  @P2 LDG.E.128 R112, desc[UR10][R176.64+0x10] ;  /* 0x0000100ab0702981 */ /* 0x000162000c1e1d00 */
[----:B--2---:R-:W-:Y:S01]  /*22b0*/  FFMA.FTZ R189, R185, R172, R189 ;  /* 0x000000acb9bd7223 */ /* 0x004fe200000100bd */
[----:B------:R-:W-:-:S04]  /*22c0*/  IMAD.WIDE.U32 R168, R8, 0x20, R204 ;  /* 0x0000002008a87825 */ /* 0x000fc800078e00cc */
[----:B------:R-:W-:Y:S01]  /*22d0*/  FADD.FTZ R154, -R12, R154 ;  /* 0x0000009a0c9a7221 */ /* 0x000fe20000010100 */
[----:B------:R-:W5:Y:S01]  /*22e0*/  @P2 LDG.E.128 R100, desc[UR10][R170.64] ;  /* 0x0000000aaa642981 */ /* 0x000f62000c1e1d00 */
[----:B------:R-:W-:-:S03]  /*22f0*/  @P0 IMAD.WIDE.U32 R160, R8, 0x8, R160 ;  /* 0x0000000808a00825 */ /* 0x000fc600078e00a0 */
[----:B------:R-:W5:Y:S01]  /*2300*/  @P2 LDG.E.128 R104, desc[UR10][R170.64+0x10] ;  /* 0x0000100aaa682981 */ /* 0x000f62000c1e1d00 */
[----:B---3--:R-:W-:-:S03]  /*2310*/  FMUL.FTZ R172, R211, R172 ;  /* 0x000000acd3ac7220 */ /* 0x008fc60000410000 */
[----:B------:R1:W-:Y:S01]  /*2320*/  STL [R1+0x110], R189 ;  /* 0x000110bd01007387 */ /* 0x0003e20000100800 */
[----:B------:R-:W-:-:S03]  /*2330*/  FADD.FTZ R210, R186, R210 ;  /* 0x000000d2bad27221 */ /* 0x000fc60000010000 */
[----:B-1----:R-:W2:Y:S01]  /*2340*/  LDL R189, [R1+0x48] ;  /* 0x0000480001bd7983 */ /* 0x002ea20000100800 */
[-C--:B------:R-:W-:Y:S01]  /*2350*/  FFMA.FTZ R188, R185, R186.reuse, R188 ;  /* 0x000000bab9bc7223 */ /* 0x080fe200000100bc */
[C---:B------:R-:W-:Y:S02]  /*2360*/  FMUL.FTZ R137, R4.reuse, R137 ;  /* 0x0000008904897220 */ /* 0x040fe40000410000 */
[----:B------:R1:W5:Y:S01]  /*2370*/  @P0 LDG.E.64 R192, desc[UR10][R160.64] ;  /* 0x0000000aa0c00981 */ /* 0x000362000c1e1b00 */
[----:B----4-:R-:W-:Y:S01]  /*2380*/  FFMA.FTZ R186, R187, R186, R172 ;  /* 0x000000babbba7223 */ /* 0x010fe200000100ac */
[----:B------:R-:W-:Y:S01]  /*2390*/  SHF.L.U32 R172, R129, 0x10, RZ ;  /* 0x0000001081ac7819 */ /* 0x000fe200000006ff */
[----:B------:R-:W-:Y:S01]  /*23a0*/  FMUL.FTZ R187, R4, R174 ;  /* 0x000000ae04bb7220 */ /* 0x000fe20000410000 */
[----:B------:R-:W-:Y:S03]  /*23b0*/  STL [R1+0x114], R212 ;  /* 0x000114d401007387 */ /* 0x000fe60000100800 */
[----:B------:R-:W-:Y:S01]  /*23c0*/  FADD.FTZ R203, R172, R203 ;  /* 0x000000cbaccb7221 */ /* 0x000fe20000010000 */
[----:B------:R-:W-:Y:S04]  /*23d0*/  STL [R1+0x10c], R210 ;  /* 0x00010cd201007387 */ /* 0x000fe80000100800 */
[----:B------:R3:W-:Y:S04]  /*23e0*/  STL [R1+0x108], R188 ;  /* 0x000108bc01007387 */ /* 0x0007e80000100800 */
[----:B------:R-:W4:Y:S04]  /*23f0*/  LDL.LU R215, [R1+0x120] ;  /* 0x0001200001d77983 */ /* 0x000f280000300800 */
[----:B------:R-:W4:Y:S01]  /*2400*/  LDL.LU R214, [R1+0x124] ;  /* 0x0001240001d67983 */ /* 0x000f220000300800 */
[----:B---3--:R-:W-:-:S03]  /*2410*/  SHF.L.U32 R188, R133, 0x10, RZ ;  /* 0x0000001085bc7819 */ /* 0x008fc600000006ff */
[----:B------:R3:W-:Y:S04]  /*2420*/  STL [R1+0x134], R203 ;  /* 0x000134cb01007387 */ /* 0x0007e80000100800 */
[----:B------:R-:W4:Y:S01]  /*2430*/  LDL R213, [R1+0x4] ;  /* 0x0000040001d57983 */ /* 0x000f220000100800 */
[----:B------:R-:W-:-:S05]  /*2440*/  FFMA.FTZ R202, R187, R172, R202 ;  /* 0x000000acbbca7223 */ /* 0x000fca00000100ca */
[----:B------:R0:W-:Y:S04]  /*2450*/  STL [R1+0x130], R202 ;  /* 0x000130ca01007387 */ /* 0x0001e80000100800 */
[----:B------:R-:W4:Y:S01]  /*2460*/  LDL.LU R212, [R1+0x118] ;  /* 0x0001180001d47983 */ /* 0x000f220000300800 */
[----:B------:R-:W-:-:S03]  /*2470*/  FADD.FTZ R182, R188, R182 ;  /* 0x000000b6bcb67221 */ /* 0x000fc60000010000 */
[----:B------:R-:W4:Y:S01]  /*2480*/  LDL.LU R211, [R1+0x11c] ;  /* 0x00011c0001d37983 */ /* 0x000f220000300800 */
[----:B------:R-:W-:-:S03]  /*2490*/  FMUL.FTZ R172, R183, R172 ;  /* 0x000000acb7ac7220 */ /* 0x000fc60000410000 */
[----:B---3--:R-:W3:Y:S01]  /*24a0*/  LDL R203, [R1+0x44] ;  /* 0x0000440001cb7983 */ /* 0x008ee20000100800 */
[----:B------:R-:W-:-:S03]  /*24b0*/  FFMA.FTZ R179, R187, R188, R179 ;  /* 0x000000bcbbb37223 */ /* 0x000fc600000100b3 */
[----:B------:R-:W3:Y:S04]  /*24c0*/  LDL.LU R210, [R1+0x140] ;  /* 0x0001400001d27983 */ /* 0x000ee80000300800 */
[----:B0-----:R-:W3:Y:S04]  /*24d0*/  LDL.LU R202, [R1+0x144] ;  /* 0x0001440001ca7983 */ /* 0x001ee80000300800 */
[----:B------:R0:W-:Y:S04]  /*24e0*/  STL [R1+0x12c], R182 ;  /* 0x00012cb601007387 */ /* 0x0001e80000100800 */
[----:B------:R-:W3:Y:S04]  /*24f0*/  LDL R183, [R1+0xc] ;  /* 0x00000c0001b77983 */ /* 0x000ee80000100800 */
[----:B------:R1:W-:Y:S04]  /*2500*/  STL [R1+0x128], R179 ;  /* 0x000128b301007387 */ /* 0x0003e80000100800 */
[----:B0-----:R-:W3:Y:S04]  /*2510*/  LDL.LU R182, [R1+0x138] ;  /* 0x0001380001b67983 */ /* 0x001ee80000300800 */
[----:B------:R-:W3:Y:S04]  /*2520*/  LDL.LU R181, [R1+0x13c] ;  /* 0x00013c0001b57983 */ /* 0x000ee80000300800 */
[----:B------:R-:W3:Y:S04]  /*2530*/  LDL R180, [R1+0x4c] ;  /* 0x00004c0001b47983 */ /* 0x000ee80000100800 */
[----:B-1----:R-:W3:Y:S04]  /*2540*/  LDL.LU R179, [R1+0x14c] ;  /* 0x00014c0001b37983 */ /* 0x002ee80000300800 */
[----:B------:R-:W3:Y:S01]  /*2550*/  LDL.LU R178, [R1+0x148] ;  /* 0x0001480001b27983 */ /* 0x000ee20000300800 */
[----:B------:R-:W-:-:S02]  /*2560*/  PRMT R133, R128, 0x7632, R133 ;  /* 0x0000763280857816 */ /* 0x000fc40000000085 */
[----:B------:R-:W-:Y:S01]  /*2570*/  PRMT R129, R132, 0x7632, R129 ;  /* 0x0000763284817816 */ /* 0x000fe20000000081 */
[----:B------:R-:W3:Y:S01]  /*2580*/  LDL R177, [R1+0x30] ;  /* 0x0000300001b17983 */ /* 0x000ee20000100800 */
[C---:B------:R-:W-:Y:S01]  /*2590*/  PRMT R128, R133.reuse, 0x7632, R128 ;  /* 0x0000763285807816 */ /* 0x040fe20000000080 */
[----:B------:R-:W-:Y:S01]  /*25a0*/  FMUL.FTZ R132, R4, R173 ;  /* 0x000000ad04847220 */ /* 0x000fe20000410000 */
[----:B------:R-:W-:Y:S01]  /*25b0*/  SHF.L.U32 R133, R133, 0x10, RZ ;  /* 0x0000001085857819 */ /* 0x000fe200000006ff */
[----:B------:R-:W3:Y:S04]  /*25c0*/  LDL.LU R176, [R1+0x154] ;  /* 0x0001540001b07983 */ /* 0x000ee80000300800 */
[----:B------:R-:W3:Y:S01]  /*25d0*/  LDL.LU R174, [R1+0x150] ;  /* 0x0001500001ae7983 */ /* 0x000ee20000300800 */
[--C-:B--2---:R-:W-:Y:S01]  /*25e0*/  FFMA.FTZ R188, R189, R188, R172.reuse ;  /* 0x000000bcbdbc7223 */ /* 0x104fe200000100ac */
[----:B------:R-:W-:-:S02]  /*25f0*/  PRMT R172, R129, 0x7632, R172 ;  /* 0x0000763281ac7816 */ /* 0x000fc400000000ac */
[----:B------:R-:W-:Y:S01]  /*2600*/  SHF.L.U32 R129, R129, 0x10, RZ ;  /* 0x0000001081817819 */ /* 0x000fe200000006ff */
[----:B------:R-:W-:Y:S01]  /*2610*/  FMUL.FTZ R189, R4, R175 ;  /* 0x000000af04bd7220 */ /* 0x000fe20000410000 */
[----:B------:R-:W-:Y:S01]  /*2620*/  SHF.L.U32 R172, R172, 0x10, RZ ;  /* 0x00000010acac7819 */ /* 0x000fe200000006ff */
[-C--:B----4-:R-:W-:Y:S01]  /*2630*/  FFMA.FTZ R215, R132, R133.reuse, R215 ;  /* 0x0000008584d77223 */ /* 0x090fe200000100d7 */
[----:B------:R-:W-:Y:S01]  /*2640*/  FADD.FTZ R214, R133, R214 ;  /* 0x000000d685d67221 */ /* 0x000fe20000010000 */
[----:B------:R-:W-:-:S03]  /*2650*/  FMUL.FTZ R133, R213, R133 ;  /* 0x00000085d5857220 */ /* 0x000fc60000410000 */
[----:B------:R0:W-:Y:S04]  /*2660*/  STL [R1+0x120], R215 ;  /* 0x000120d701007387 */ /* 0x0001e80000100800 */
[----:B------:R1:W-:Y:S01]  /*2670*/  STL [R1+0x124], R214 ;  /* 0x000124d601007387 */ /* 0x0003e20000100800 */
[-C--:B------:R-:W-:Y:S01]  /*2680*/  FFMA.FTZ R212, R132, R129.reuse, R212 ;  /* 0x0000008184d47223 */ /* 0x080fe200000100d4 */
[----:B------:R-:W-:Y:S01]  /*2690*/  FADD.FTZ R211, R129, R211 ;  /* 0x000000d381d37221 */ /* 0x000fe20000010000 */
[----:B---3--:R-:W-:Y:S01]  /*26a0*/  FFMA.FTZ R133, R203, R129, R133 ;  /* 0x00000081cb857223 */ /* 0x008fe20000010085 */
[----:B------:R-:W-:Y:S01]  /*26b0*/  SHF.L.U32 R203, R128, 0x10, RZ ;  /* 0x0000001080cb7819 */ /* 0x000fe200000006ff */
[----:B------:R-:W-:Y:S01]  /*26c0*/  FFMA.FTZ R210, R189, R172, R210 ;  /* 0x000000acbdd27223 */ /* 0x000fe200000100d2 */
[----:B------:R-:W-:Y:S01]  /*26d0*/  STL [R1+0x118], R212 ;  /* 0x000118d401007387 */ /* 0x000fe20000100800 */
[----:B------:R-:W-:-:S03]  /*26e0*/  FADD.FTZ R202, R172, R202 ;  /* 0x000000caacca7221 */ /* 0x000fc60000010000 */
[----:B------:R-:W-:Y:S04]  /*26f0*/  STL [R1+0x11c], R211 ;  /* 0x00011cd301007387 */ /* 0x000fe80000100800 */
[----:B------:R-:W-:Y:S04]  /*2700*/  STL [R1+0x140], R210 ;  /* 0x000140d201007387 */ /* 0x000fe80000100800 */
[----:B------:R2:W-:Y:S04]  /*2710*/  STL [R1+0x144], R202 ;  /* 0x000144ca01007387 */ /* 0x0005e80000100800 */
[----:B------:R-:W3:Y:S01]  /*2720*/  LDL.LU R220, [R1+0x15c] ;  /* 0x00015c0001dc7983 */ /* 0x000ee20000300800 */
[----:B------:R-:W-:Y:S01]  /*2730*/  FFMA.FTZ R182, R189, R203, R182 ;  /* 0x000000cbbdb67223 */ /* 0x000fe200000100b6 */
[----:B------:R-:W-:-:S04]  /*2740*/  FADD.FTZ R181, R203, R181 ;  /* 0x000000b5cbb57221 */ /* 0x000fc80000010000 */
[----:B------:R-:W-:Y:S04]  /*2750*/  STL [R1+0x138], R182 ;  /* 0x000138b601007387 */ /* 0x000fe80000100800 */
[----:B------:R-:W4:Y:S04]  /*2760*/  LDL.LU R217, [R1+0x158] ;  /* 0x0001580001d97983 */ /* 0x000f280000300800 */
[----:B------:R2:W-:Y:S04]  /*2770*/  STL [R1+0x13c], R181 ;  /* 0x00013cb501007387 */ /* 0x0005e80000100800 */
[----:B0-----:R-:W4:Y:S04]  /*2780*/  LDL R215, [R1+0x34] ;  /* 0x0000340001d77983 */ /* 0x001f280000100800 */
[----:B-1----:R-:W4:Y:S01]  /*2790*/  LDL.LU R214, [R1+0x164] ;  /* 0x0001640001d67983 */ /* 0x002f220000300800 */
[----:B------:R-:W-:Y:S01]  /*27a0*/  SHF.L.U32 R129, R134, 0x10, RZ ;  /* 0x0000001086817819 */ /* 0x000fe200000006ff */
[----:B--2---:R-:W-:-:S02]  /*27b0*/  FMUL.FTZ R202, R4, R136 ;  /* 0x0000008804ca7220 */ /* 0x004fc40000410000 */
[----:B------:R-:W2:Y:S02]  /*27c0*/  LDL.LU R213, [R1+0x160] ;  /* 0x0001600001d57983 */ /* 0x000ea40000300800 */
[----:B------:R-:W-:Y:S01]  /*27d0*/  FADD.FTZ R179, R129, R179 ;  /* 0x000000b381b37221 */ /* 0x000fe20000010000 */
[----:B------:R-:W-:-:S04]  /*27e0*/  FFMA.FTZ R178, R202, R129, R178 ;  /* 0x00000081cab27223 */ /* 0x000fc800000100b2 */
[----:B------:R-:W-:Y:S01]  /*27f0*/  STL [R1+0x14c], R179 ;  /* 0x00014cb301007387 */ /* 0x000fe20000100800 */
[----:B------:R-:W-:-:S03]  /*2800*/  SHF.L.U32 R128, R130, 0x10, RZ ;  /* 0x0000001082807819 */ /* 0x000fc600000006ff */
[----:B------:R-:W-:Y:S04]  /*2810*/  STL [R1+0x148], R178 ;  /* 0x000148b201007387 */ /* 0x000fe80000100800 */
[----:B------:R-:W2:Y:S04]  /*2820*/  LDL.LU R228, [R1+0x16c] ;  /* 0x00016c0001e47983 */ /* 0x000ea80000300800 */
[----:B------:R-:W2:Y:S01]  /*2830*/  LDL.LU R212, [R1+0x168] ;  /* 0x0001680001d47983 */ /* 0x000ea20000300800 */
[----:B------:R-:W-:Y:S01]  /*2840*/  FADD.FTZ R176, R128, R176 ;  /* 0x000000b080b07221 */ /* 0x000fe20000010000 */
[----:B------:R-:W-:-:S04]  /*2850*/  FFMA.FTZ R174, R202, R128, R174 ;  /* 0x00000080caae7223 */ /* 0x000fc800000100ae */
[----:B------:R0:W-:Y:S04]  /*2860*/  STL [R1+0x154], R176 ;  /* 0x000154b001007387 */ /* 0x0001e80000100800 */
[----:B------:R-:W2:Y:S04]  /*2870*/  LDL R224, [R1+0x38] ;  /* 0x0000380001e07983 */ /* 0x000ea80000100800 */
[----:B------:R-:W-:Y:S04]  /*2880*/  STL [R1+0x150], R174 ;  /* 0x000150ae01007387 */ /* 0x000fe80000100800 */
[----:B------:R-:W2:Y:S01]  /*2890*/  LDL.LU R211, [R1+0x174] ;  /* 0x0001740001d37983 */ /* 0x000ea20000300800 */
[----:B------:R-:W-:-:S03]  /*28a0*/  PRMT R134, R134, 0x7632, R134 ;  /* 0x0000763286867816 */ /* 0x000fc60000000086 */
[----:B------:R-:W2:Y:S01]  /*28b0*/  LDL.LU R210, [R1+0x170] ;  /* 0x0001700001d27983 */ /* 0x000ea20000300800 */
[----:B------:R-:W-:Y:S01]  /*28c0*/  FMUL.FTZ R172, R183, R172 ;  /* 0x000000acb7ac7220 */ /* 0x000fe20000410000 */
[----:B------:R-:W-:Y:S02]  /*28d0*/  SHF.L.U32 R134, R134, 0x10, RZ ;  /* 0x0000001086867819 */ /* 0x000fe400000006ff */
[----:B------:R-:W-:Y:S01]  /*28e0*/  PRMT R130, R130, 0x7632, R130 ;  /* 0x0000763282827816 */ /* 0x000fe20000000082 */
[----:B------:R-:W-:Y:S01]  /*28f0*/  FFMA.FTZ R203, R180, R203, R172 ;  /* 0x000000cbb4cb7223 */ /* 0x000fe200000100ac */
[----:B------:R-:W-:Y:S01]  /*2900*/  FMUL.FTZ R136, R72, R128 ;  /* 0x0000008048887220 */ /* 0x000fe20000410000 */
[----:B------:R-:W-:Y:S01]  /*2910*/  IMAD.WIDE.U32 R180, R7, 0x10, R208 ;  /* 0x0000001007b47825 */ /* 0x000fe200078e00d0 */
[----:B------:R-:W-:Y:S01]  /*2920*/  SHF.L.U32 R130, R130, 0x10, RZ ;  /* 0x0000001082827819 */ /* 0x000fe200000006ff */
[----:B------:R-:W2:Y:S02]  /*2930*/  LDL.LU R208, [R1+0x17c] ;  /* 0x00017c0001d07983 */ /* 0x000ea40000300800 */
[----:B------:R-:W-:Y:S01]  /*2940*/  FFMA.FTZ R136, R177, R129, R136 ;  /* 0x00000081b1887223 */ /* 0x000fe20000010088 */
[----:B------:R-:W-:-:S04]  /*2950*/  IMAD.WIDE.U32 R128, R7, 0x20, R204 ;  /* 0x0000002007807825 */ /* 0x000fc800078e00cc */
[----:B------:R-:W-:Y:S01]  /*2960*/  FMUL.FTZ R204, R73, R130 ;  /* 0x0000008249cc7220 */ /* 0x000fe20000410000 */
[----:B------:R-:W2:Y:S01]  /*2970*/  LDG.E.128 R180, desc[UR10][R180.64] ;  /* 0x0000000ab4b47981 */ /* 0x000ea2000c1e1d00 */
[----:B---3--:R-:W-:Y:S01]  /*2980*/  FADD.FTZ R220, R134, R220 ;  /* 0x000000dc86dc7221 */ /* 0x008fe20000010000 */
[----:B----4-:R-:W-:-:S04]  /*2990*/  FFMA.FTZ R217, R137, R134, R217 ;  /* 0x0000008689d97223 */ /* 0x010fc800000100d9 */
[----:B------:R1:W-:Y:S04]  /*29a0*/  STL [R1+0x15c], R220 ;  /* 0x00015cdc01007387 */ /* 0x0003e80000100800 */
[----:B------:R3:W-:Y:S01]  /*29b0*/  STL [R1+0x158], R217 ;  /* 0x000158d901007387 */ /* 0x0007e20000100800 */
[----:B------:R-:W-:Y:S01]  /*29c0*/  FFMA.FTZ R134, R215, R134, R204 ;  /* 0x00000086d7867223 */ /* 0x000fe200000100cc */
[----:B------:R-:W-:Y:S02]  /*29d0*/  IMAD.WIDE.U32 R160, R8, 0x10, R206 ;  /* 0x0000001008a07825 */ /* 0x000fe400078e00ce */
[----:B0-----:R-:W4:Y:S02]  /*29e0*/  LDG.E.128 R176, desc[UR10][R128.64] ;  /* 0x0000000a80b07981 */ /* 0x001f24000c1e1d00 */
[----:B------:R-:W-:-:S02]  /*29f0*/  FADD.FTZ R214, R130, R214 ;  /* 0x000000d682d67221 */ /* 0x000fc40000010000 */
[----:B-1----:R-:W4:Y:S04]  /*2a00*/  LDL.LU R220, [R1+0x178] ;  /* 0x0001780001dc7983 */ /* 0x002f280000300800 */
[----:B---3--:R-:W3:Y:S04]  /*2a10*/  LDL R217, [R1+0x3c] ;  /* 0x00003c0001d97983 */ /* 0x008ee80000100800 */
[----:B------:R-:W3:Y:S04]  /*2a20*/  LDL.LU R215, [R1+0x184] ;  /* 0x0001840001d77983 */ /* 0x000ee80000300800 */
[----:B------:R0:W-:Y:S04]  /*2a30*/  STL [R1+0x164], R214 ;  /* 0x000164d601007387 */ /* 0x0001e80000100800 */
[----:B0-----:R-:W3:Y:S04]  /*2a40*/  LDL.LU R214, [R1+0x180] ;  /* 0x0001800001d67983 */ /* 0x001ee80000300800 */
[----:B------:R-:W3:Y:S01]  /*2a50*/  LDL.LU R209, [R1+0x194] ;  /* 0x0001940001d17983 */ /* 0x000ee20000300800 */
[----:B------:R-:W-:Y:S01]  /*2a60*/  FADD.FTZ R204, -R12, R138 ;  /* 0x0000008a0ccc7221 */ /* 0x000fe20000010100 */
[----:B------:R-:W-:Y:S01]  /*2a70*/  SHF.L.U32 R138, R135, 0x10, RZ ;  /* 0x00000010878a7819 */ /* 0x000fe200000006ff */
[----:B--2---:R-:W-:-:S02]  /*2a80*/  FFMA.FTZ R213, R137, R130, R213 ;  /* 0x0000008289d57223 */ /* 0x004fc400000100d5 */
[----:B------:R-:W-:Y:S02]  /*2a90*/  FMUL.FTZ R204, R4, R204 ;  /* 0x000000cc04cc7220 */ /* 0x000fe40000410000 */
[----:B------:R-:W-:Y:S02]  /*2aa0*/  FADD.FTZ R228, R138, R228 ;  /* 0x000000e48ae47221 */ /* 0x000fe40000010000 */
[C---:B------:R-:W-:Y:S01]  /*2ab0*/  FFMA.FTZ R212, R204.reuse, R138, R212 ;  /* 0x0000008accd47223 */ /* 0x040fe200000100d4 */
[----:B------:R0:W-:Y:S01]  /*2ac0*/  STL [R1+0x160], R213 ;  /* 0x000160d501007387 */ /* 0x0001e20000100800 */
[----:B------:R-:W-:Y:S01]  /*2ad0*/  IMAD.WIDE.U32 R172, R7, 0x10, R206 ;  /* 0x0000001007ac7825 */ /* 0x000fe200078e00ce */
[----:B------:R-:W-:Y:S02]  /*2ae0*/  SHF.L.U32 R130, R131, 0x10, RZ ;  /* 0x0000001083827819 */ /* 0x000fe400000006ff */
[----:B0-----:R-:W2:Y:S04]  /*2af0*/  LDL.LU R213, [R1+0x190] ;  /* 0x0001900001d57983 */ /* 0x001ea80000300800 */
[----:B------:R0:W-:Y:S01]  /*2b00*/  STL [R1+0x168], R212 ;  /* 0x000168d401007387 */ /* 0x0001e20000100800 */
[----:B------:R-:W-:Y:S01]  /*2b10*/  FFMA.FTZ R210, R204, R130, R210 ;  /* 0x00000082ccd27223 */ /* 0x000fe200000100d2 */
[----:B------:R-:W-:-:S04]  /*2b20*/  @P0 IMAD.WIDE.U32 R162, R7, 0x8, R162 ;  /* 0x0000000807a20825 */ /* 0x000fc800078e00a2 */
[----:B------:R-:W-:Y:S01]  /*2b30*/  FADD.FTZ R211, R130, R211 ;  /* 0x000000d382d37221 */ /* 0x000fe20000010000 */
[----:B------:R-:W-:Y:S01]  /*2b40*/  FMUL.FTZ R205, R74, R130 ;  /* 0x000000824acd7220 */ /* 0x000fe20000410000 */
[----:B------:R-:W2:Y:S04]  /*2b50*/  LDG.E.128 R172, desc[UR10][R172.64] ;  /* 0x0000000aacac7981 */ /* 0x000ea8000c1e1d00 */
[----:B0-----:R-:W2:Y:S04]  /*2b60*/  LDL.LU R212, [R1+0x18c] ;  /* 0x00018c0001d47983 */ /* 0x001ea80000300800 */
[----:B------:R-:W-:Y:S04]  /*2b70*/  STL [R1+0x16c], R228 ;  /* 0x00016ce401007387 */ /* 0x000fe80000100800 */
[----:B------:R-:W2:Y:S01]  /*2b80*/  LDL.LU R206, [R1+0x188] ;  /* 0x0001880001ce7983 */ /* 0x000ea20000300800 */
[----:B------:R-:W-:-:S02]  /*2b90*/  PRMT R130, R131, 0x7632, R130 ;  /* 0x0000763283827816 */ /* 0x000fc40000000082 */
[----:B------:R-:W-:Y:S01]  /*2ba0*/  PRMT R131, R135, 0x7632, R131 ;  /* 0x0000763287837816 */ /* 0x000fe20000000083 */
[----:B------:R-:W2:Y:S04]  /*2bb0*/  LDL.LU R207, [R1+0x1b4] ;  /* 0x0001b40001cf7983 */ /* 0x000ea80000300800 */
[----:B------:R0:W-:Y:S01]  /*2bc0*/  STL [R1+0x170], R210 ;  /* 0x000170d201007387 */ /* 0x0001e20000100800 */
[----:B------:R-:W-:-:S03]  /*2bd0*/  SHF.L.U32 R131, R131, 0x10, RZ ;  /* 0x0000001083837819 */ /* 0x000fc600000006ff */
[----:B------:R1:W-:Y:S01]  /*2be0*/  STL [R1+0x174], R211 ;  /* 0x000174d301007387 */ /* 0x0003e20000100800 */
[----:B------:R-:W-:Y:S01]  /*2bf0*/  FADD.FTZ R135, -R12, R139 ;  /* 0x0000008b0c877221 */ /* 0x000fe20000010100 */
[----:B------:R-:W-:Y:S01]  /*2c00*/  SHF.L.U32 R130, R130, 0x10, RZ ;  /* 0x0000001082827819 */ /* 0x000fe200000006ff */
[----:B------:R-:W-:Y:S01]  /*2c10*/  @P0 IMAD.WIDE.U32 R158, R3, 0x8, R158 ;  /* 0x00000008039e0825 */ /* 0x000fe200078e009e */
[----:B------:R-:W5:Y:S04]  /*2c20*/  @P0 LDG.E.64 R190, desc[UR10][R162.64] ;  /* 0x0000000aa2be0981 */ /* 0x000f68000c1e1b00 */
[----:B0-----:R-:W2:Y:S01]  /*2c30*/  LDL.LU R210, [R1+0x1b0] ;  /* 0x0001b00001d27983 */ /* 0x001ea20000300800 */
[----:B------:R-:W-:Y:S01]  /*2c40*/  FADD.FTZ R208, R131, R208 ;  /* 0x000000d083d07221 */ /* 0x000fe20000010000 */
[----:B------:R-:W-:Y:S01]  /*2c50*/  FMUL.FTZ R139, R4, R135 ;  /* 0x00000087048b7220 */ /* 0x000fe20000410000 */
[----:B------:R-:W-:Y:S01]  /*2c60*/  FMUL.FTZ R135, R75, R130 ;  /* 0x000000824b877220 */ /* 0x000fe20000410000 */
[----:B-1----:R-:W2:Y:S04]  /*2c70*/  LDL.LU R211, [R1+0x1ac] ;  /* 0x0001ac0001d37983 */ /* 0x002ea80000300800 */
[----:B------:R0:W-:Y:S01]  /*2c80*/  STL [R1+0x17c], R208 ;  /* 0x00017cd001007387 */ /* 0x0001e20000100800 */
[----:B------:R-:W-:Y:S01]  /*2c90*/  FFMA.FTZ R138, R224, R138, R205 ;  /* 0x0000008ae08a7223 */ /* 0x000fe200000100cd */
[----:B------:R-:W-:-:S02]  /*2ca0*/  @P0 IMAD.WIDE.U32 R156, R2, 0x8, R156 ;  /* 0x00000008029c0825 */ /* 0x000fc400078e009c */
[----:B------:R-:W2:Y:S04]  /*2cb0*/  LDG.E.128 R160, desc[UR10][R160.64] ;  /* 0x0000000aa0a07981 */ /* 0x000ea8000c1e1d00 */
[----:B------:R-:W5:Y:S04]  /*2cc0*/  @P0 LDG.E.64 R196, desc[UR10][R158.64] ;  /* 0x0000000a9ec40981 */ /* 0x000f68000c1e1b00 */
[----:B0-----:R-:W2:Y:S04]  /*2cd0*/  LDL.LU R208, [R1+0x1a8] ;  /* 0x0001a80001d07983 */ /* 0x001ea80000300800 */
[----:B------:R0:W5:Y:S04]  /*2ce0*/  @P0 LDG.E.64 R194, desc[UR10][R156.64] ;  /* 0x0000000a9cc20981 */ /* 0x000168000c1e1b00 */
[----:B------:R-:W2:Y:S04]  /*2cf0*/  LDG.E.128 R156, desc[UR10][R168.64] ;  /* 0x0000000aa89c7981 */ /* 0x000ea8000c1e1d00 */
[----:B------:R-:W2:Y:S01]  /*2d00*/  LDG.E.128 R168, desc[UR10][R168.64+0x10] ;  /* 0x0000100aa8a87981 */ /* 0x000ea2000c1e1d00 */
[-C--:B----4-:R-:W-:Y:S01]  /*2d10*/  FFMA.FTZ R220, R139, R131.reuse, R220 ;  /* 0x000000838bdc7223 */ /* 0x090fe200000100dc */
[----:B---3--:R-:W-:Y:S01]  /*2d20*/  FFMA.FTZ R135, R217, R131, R135 ;  /* 0x00000083d9877223 */ /* 0x008fe20000010087 */
[----:B------:R-:W-:Y:S01]  /*2d30*/  SHF.L.U32 R131, R144, 0x10, RZ ;  /* 0x0000001090837819 */ /* 0x000fe200000006ff */
[----:B------:R-:W-:-:S02]  /*2d40*/  FADD.FTZ R215, R130, R215 ;  /* 0x000000d782d77221 */ /* 0x000fc40000010000 */
[----:B------:R-:W-:Y:S04]  /*2d50*/  STL [R1+0x178], R220 ;  /* 0x000178dc01007387 */ /* 0x000fe80000100800 */
[----:B------:R1:W-:Y:S01]  /*2d60*/  STL [R1+0x184], R215 ;  /* 0x000184d701007387 */ /* 0x0003e20000100800 */
[----:B------:R-:W-:Y:S01]  /*2d70*/  FFMA.FTZ R214, R139, R130, R214 ;  /* 0x000000828bd67223 */ /* 0x000fe200000100d6 */
[----:B------:R-:W-:-:S04]  /*2d80*/  FADD.FTZ R209, R131, R209 ;  /* 0x000000d183d17221 */ /* 0x000fc80000010000 */
[----:B------:R-:W-:Y:S04]  /*2d90*/  STL [R1+0x180], R214 ;  /* 0x000180d601007387 */ /* 0x000fe80000100800 */
[----:B-1----:R-:W3:Y:S04]  /*2da0*/  LDL.LU R215, [R1+0x1a0] ;  /* 0x0001a00001d77983 */ /* 0x002ee80000300800 */
[----:B------:R1:W-:Y:S04]  /*2db0*/  STL [R1+0x194], R209 ;  /* 0x000194d101007387 */ /* 0x0003e80000100800 */
[----:B-1----:R-:W4:Y:S01]  /*2dc0*/  LDL.LU R209, [R1+0x1a4] ;  /* 0x0001a40001d17983 */ /* 0x002f220000300800 */
[----:B------:R-:W-:-:S03]  /*2dd0*/  FADD.FTZ R130, -R12, R140 ;  /* 0x0000008c0c827221 */ /* 0x000fc60000010100 */
[----:B------:R-:W3:Y:S01]  /*2de0*/  LDL.LU R214, [R1+0x198] ;  /* 0x0001980001d67983 */ /* 0x000ee20000300800 */
[----:B------:R-:W-:Y:S01]  /*2df0*/  FMUL.FTZ R205, R4, R130 ;  /* 0x0000008204cd7220 */ /* 0x000fe20000410000 */
[----:B------:R-:W-:-:S03]  /*2e00*/  SHF.L.U32 R130, R148, 0x10, RZ ;  /* 0x0000001094827819 */ /* 0x000fc600000006ff */
[----:B--2---:R-:W-:Y:S02]  /*2e10*/  FFMA.FTZ R213, R205, R131, R213 ;  /* 0x00000083cdd57223 */ /* 0x004fe400000100d5 */
[----:B------:R-:W-:-:S03]  /*2e20*/  FADD.FTZ R212, R130, R212 ;  /* 0x000000d482d47221 */ /* 0x000fc60000010000 */
[----:B------:R1:W-:Y:S01]  /*2e30*/  STL [R1+0x190], R213 ;  /* 0x000190d501007387 */ /* 0x0003e20000100800 */
[----:B------:R-:W-:-:S03]  /*2e40*/  FFMA.FTZ R206, R205, R130, R206 ;  /* 0x00000082cdce7223 */ /* 0x000fc600000100ce */
[----:B-1----:R-:W2:Y:S04]  /*2e50*/  LDL.LU R213, [R1+0x19c] ;  /* 0x00019c0001d57983 */ /* 0x002ea80000300800 */
[----:B------:R1:W-:Y:S04]  /*2e60*/  STL [R1+0x18c], R212 ;  /* 0x00018cd401007387 */ /* 0x0003e80000100800 */
[----:B------:R0:W-:Y:S04]  /*2e70*/  STL [R1+0x188], R206 ;  /* 0x000188ce01007387 */ /* 0x0001e80000100800 */
[----:B-1----:R-:W2:Y:S01]  /*2e80*/  LDL.LU R212, [R1+0x1c0] ;  /* 0x0001c00001d47983 */ /* 0x002ea20000300800 */
[----:B0-----:R-:W-:Y:S01]  /*2e90*/  FADD.FTZ R206, -R12, R142 ;  /* 0x0000008e0cce7221 */ /* 0x001fe20000010100 */
[----:B------:R-:W-:-:S03]  /*2ea0*/  SHF.L.U32 R142, R145, 0x10, RZ ;  /* 0x00000010918e7819 */ /* 0x000fc600000006ff */
[----:B------:R-:W-:Y:S02]  /*2eb0*/  FMUL.FTZ R206, R4, R206 ;  /* 0x000000ce04ce7220 */ /* 0x000fe40000410000 */
[----:B------:R-:W-:Y:S02]  /*2ec0*/  FADD.FTZ R207, R142, R207 ;  /* 0x000000cf8ecf7221 */ /* 0x000fe40000010000 */
[----:B------:R-:W-:-:S03]  /*2ed0*/  FFMA.FTZ R210, R206, R142, R210 ;  /* 0x0000008eced27223 */ /* 0x000fc600000100d2 */
[----:B------:R0:W-:Y:S04]  /*2ee0*/  STL [R1+0x1b4], R207 ;  /* 0x0001b4cf01007387 */ /* 0x0001e80000100800 */
[----:B------:R1:W-:Y:S01]  /*2ef0*/  STL [R1+0x1b0], R210 ;  /* 0x0001b0d201007387 */ /* 0x0003e20000100800 */
[----:B0-----:R-:W-:-:S03]  /*2f00*/  SHF.L.U32 R207, R149, 0x10, RZ ;  /* 0x0000001095cf7819 */ /* 0x001fc600000006ff */
[----:B-1----:R-:W2:Y:S02]  /*2f10*/  LDL.LU R210, [R1+0x1c4] ;  /* 0x0001c40001d27983 */ /* 0x002ea40000300800 */
[----:B------:R-:W-:Y:S01]  /*2f20*/  FFMA.FTZ R208, R206, R207, R208 ;  /* 0x000000cfced07223 */ /* 0x000fe200000100d0 */
[----:B------:R-:W-:Y:S01]  /*2f30*/  FADD.FTZ R211, R207, R211 ;  /* 0x000000d3cfd37221 */ /* 0x000fe20000010000 */
[----:B------:R-:W-:Y:S01]  /*2f40*/  PRMT R144, R144, 0x7632, R144 ;  /* 0x0000763290907816 */ /* 0x000fe20000000090 */
[----:B------:R-:W2:Y:S01]  /*2f50*/  LDL.LU R217, [R1+0x1b8] ;  /* 0x0001b80001d97983 */ /* 0x000ea20000300800 */
[----:B------:R-:W-:-:S03]  /*2f60*/  PRMT R145, R148, 0x7632, R145 ;  /* 0x0000763294917816 */ /* 0x000fc60000000091 */
[----:B------:R0:W-:Y:S01]  /*2f70*/  STL [R1+0x1a8], R208 ;  /* 0x0001a8d001007387 */ /* 0x0001e20000100800 */
[----:B------:R-:W-:-:S03]  /*2f80*/  SHF.L.U32 R148, R144, 0x10, RZ ;  /* 0x0000001090947819 */ /* 0x000fc600000006ff */
[----:B------:R1:W-:Y:S04]  /*2f90*/  STL [R1+0x1ac], R211 ;  /* 0x0001acd301007387 */ /* 0x0003e80000100800 */
[----:B0-----:R-:W2:Y:S04]  /*2fa0*/  LDL.LU R208, [R1+0x1bc] ;  /* 0x0001bc0001d07983 */ /* 0x001ea80000300800 */
[----:B-1----:R-:W2:Y:S01]  /*2fb0*/  LDL.LU R211, [R1+0x1cc] ;  /* 0x0001cc0001d37983 */ /* 0x002ea20000300800 */
[----:B------:R-:W-:Y:S01]  /*2fc0*/  FMUL.FTZ R144, R4, R141 ;  /* 0x0000008d04907220 */ /* 0x000fe20000410000 */
[----:B----4-:R-:W-:-:S05]  /*2fd0*/  FADD.FTZ R209, R148, R209 ;  /* 0x000000d194d17221 */ /* 0x010fca0000010000 */
[----:B------:R0:W-:Y:S04]  /*2fe0*/  STL [R1+0x1a4], R209 ;  /* 0x0001a4d101007387 */ /* 0x0001e80000100800 */
[----:B0-----:R-:W4:Y:S01]  /*2ff0*/  LDL.LU R209, [R1+0x1c8] ;  /* 0x0001c80001d17983 */ /* 0x001f220000300800 */
[----:B---3--:R-:W-:-:S05]  /*3000*/  FFMA.FTZ R215, R144, R148, R215 ;  /* 0x0000009490d77223 */ /* 0x008fca00000100d7 */
[----:B------:R0:W-:Y:S04]  /*3010*/  STL [R1+0x1a0], R215 ;  /* 0x0001a0d701007387 */ /* 0x0001e80000100800 */
[----:B0-----:R-:W3:Y:S01]  /*3020*/  LDL.LU R215, [R1+0x1d4] ;  /* 0x0001d40001d77983 */ /* 0x001ee20000300800 */
[----:B------:R-:W-:Y:S01]  /*3030*/  SHF.L.U32 R141, R145, 0x10, RZ ;  /* 0x00000010918d7819 */ /* 0x000fe200000006ff */
[----:B------:R-:W-:Y:S01]  /*3040*/  FMUL.FTZ R148, R69, R148 ;  /* 0x0000009445947220 */ /* 0x000fe20000410000 */
[----:B------:R-:W-:-:S03]  /*3050*/  PRMT R145, R145, 0x7632, R145 ;  /* 0x0000763291917816 */ /* 0x000fc60000000091 */
[-C--:B------:R-:W-:Y:S01]  /*3060*/  FFMA.FTZ R214, R144, R141.reuse, R214 ;  /* 0x0000008d90d67223 */ /* 0x080fe200000100d6 */
[----:B--2---:R-:W-:Y:S01]  /*3070*/  FADD.FTZ R213, R141, R213 ;  /* 0x000000d58dd57221 */ /* 0x004fe20000010000 */
[----:B------:R-:W-:Y:S01]  /*3080*/  FFMA.FTZ R141, R97, R141, R148 ;  /* 0x0000008d618d7223 */ /* 0x000fe20000010094 */
[----:B------:R-:W-:Y:S02]  /*3090*/  SHF.L.U32 R148, R145, 0x10, RZ ;  /* 0x0000001091947819 */ /* 0x000fe400000006ff */
[----:B------:R0:W-:Y:S01]  /*30a0*/  STL [R1+0x198], R214 ;  /* 0x000198d601007387 */ /* 0x0001e20000100800 */
[----:B------:R-:W-:-:S04]  /*30b0*/  FMUL.FTZ R145, R4, R143 ;  /* 0x0000008f04917220 */ /* 0x000fc80000410000 */
[----:B------:R-:W-:Y:S01]  /*30c0*/  FFMA.FTZ R212, R145, R148, R212 ;  /* 0x0000009491d47223 */ /* 0x000fe200000100d4 */
[----:B0-----:R-:W2:Y:S04]  /*30d0*/  LDL.LU R214, [R1+0x1d0] ;  /* 0x0001d00001d67983 */ /* 0x001ea80000300800 */
[----:B------:R-:W-:Y:S04]  /*30e0*/  STL [R1+0x19c], R213 ;  /* 0x00019cd501007387 */ /* 0x000fe80000100800 */
[----:B------:R0:W-:Y:S01]  /*30f0*/  STL [R1+0x1c0], R212 ;  /* 0x0001c0d401007387 */ /* 0x0001e20000100800 */
[----:B------:R-:W-:-:S03]  /*3100*/  PRMT R149, R149, 0x7632, R149 ;  /* 0x0000763295957816 */ /* 0x000fc60000000095 */
[----:B0-----:R-:W2:Y:S01]  /*3110*/  LDL.LU R212, [R1+0x1dc] ;  /* 0x0001dc0001d47983 */ /* 0x001ea20000300800 */
[----:B------:R-:W-:-:S03]  /*3120*/  FADD.FTZ R210, R148, R210 ;  /* 0x000000d294d27221 */ /* 0x000fc60000010000 */
[----:B------:R-:W2:Y:S01]  /*3130*/  LDL.LU R213, [R1+0x1d8] ;  /* 0x0001d80001d57983 */ /* 0x000ea20000300800 */
[----:B------:R-:W-:-:S03]  /*3140*/  SHF.L.U32 R143, R149, 0x10, RZ ;  /* 0x00000010958f7819 */ /* 0x000fc600000006ff */
[----:B------:R0:W-:Y:S01]  /*3150*/  STL [R1+0x1c4], R210 ;  /* 0x0001c4d201007387 */ /* 0x0001e20000100800 */
[----:B------:R-:W-:-:S03]  /*3160*/  FMUL.FTZ R148, R71, R148 ;  /* 0x0000009447947220 */ /* 0x000fc60000410000 */
[----:B0-----:R-:W2:Y:S01]  /*3170*/  LDL.LU R210, [R1+0x1e4] ;  /* 0x0001e40001d27983 */ /* 0x001ea20000300800 */
[----:B------:R-:W-:Y:S01]  /*3180*/  FADD.FTZ R208, R143, R208 ;  /* 0x000000d08fd07221 */ /* 0x000fe20000010000 */
[-C--:B------:R-:W-:Y:S01]  /*3190*/  FFMA.FTZ R217, R145, R143.reuse, R217 ;  /* 0x0000008f91d97223 */ /* 0x080fe200000100d9 */
[----:B------:R-:W-:Y:S01]  /*31a0*/  FFMA.FTZ R143, R99, R143, R148 ;  /* 0x0000008f638f7223 */ /* 0x000fe20000010094 */
[----:B------:R-:W-:Y:S01]  /*31b0*/  FADD.FTZ R149, -R12, R152 ;  /* 0x000000980c957221 */ /* 0x000fe20000010100 */
[----:B------:R-:W-:Y:S01]  /*31c0*/  SHF.L.U32 R148, R150, 0x10, RZ ;  /* 0x0000001096947819 */ /* 0x000fe200000006ff */
[----:B------:R0:W-:Y:S02]  /*31d0*/  STL [R1+0x1bc], R208 ;  /* 0x0001bcd001007387 */ /* 0x0001e40000100800 */
[----:B------:R-:W-:Y:S02]  /*31e0*/  FMUL.FTZ R149, R4, R149 ;  /* 0x0000009504957220 */ /* 0x000fe40000410000 */
[----:B------:R-:W-:Y:S01]  /*31f0*/  FADD.FTZ R211, R148, R211 ;  /* 0x000000d394d37221 */ /* 0x000fe20000010000 */
[----:B0-----:R-:W2:Y:S04]  /*3200*/  LDL.LU R208, [R1+0x1e0] ;  /* 0x0001e00001d07983 */ /* 0x001ea80000300800 */
[----:B------:R-:W-:Y:S04]  /*3210*/  STL [R1+0x1b8], R217 ;  /* 0x0001b8d901007387 */ /* 0x000fe80000100800 */
[----:B------:R-:W2:Y:S04]  /*3220*/  LDL.LU R224, [R1+0x1ec] ;  /* 0x0001ec0001e07983 */ /* 0x000ea80000300800 */
[----:B------:R0:W-:Y:S01]  /*3230*/  STL [R1+0x1cc], R211 ;  /* 0x0001ccd301007387 */ /* 0x0001e20000100800 */
[----:B------:R-:W-:-:S03]  /*3240*/  SHF.L.U32 R152, R146, 0x10, RZ ;  /* 0x0000001092987819 */ /* 0x000fc600000006ff */
[----:B0-----:R-:W2:Y:S01]  /*3250*/  LDL.LU R211, [R1+0x1e8] ;  /* 0x0001e80001d37983 */ /* 0x001ea20000300800 */
[----:B----4-:R-:W-:-:S05]  /*3260*/  FFMA.FTZ R209, R149, R148, R209 ;  /* 0x0000009495d17223 */ /* 0x010fca00000100d1 */
[----:B------:R0:W-:Y:S04]  /*3270*/  STL [R1+0x1c8], R209 ;  /* 0x0001c8d101007387 */ /* 0x0001e80000100800 */
[----:B0-----:R-:W4:Y:S04]  /*3280*/  LDL.LU R209, [R1+0x1f4] ;  /* 0x0001f40001d17983 */ /* 0x001f280000300800 */
[----:B------:R-:W4:Y:S01]  /*3290*/  LDL.LU R217, [R1+0x1f0] ;  /* 0x0001f00001d97983 */ /* 0x000f220000300800 */
[----:B---3--:R-:W-:-:S05]  /*32a0*/  FADD.FTZ R215, R152, R215 ;  /* 0x000000d798d77221 */ /* 0x008fca0000010000 */
[----:B------:R0:W-:Y:S04]  /*32b0*/  STL [R1+0x1d4], R215 ;  /* 0x0001d4d701007387 */ /* 0x0001e80000100800 */
[----:B0-----:R-:W3:Y:S01]  /*32c0*/  LDL.LU R215, [R1+0x1fc] ;  /* 0x0001fc0001d77983 */ /* 0x001ee20000300800 */
[----:B------:R-:W-:Y:S01]  /*32d0*/  FMUL.FTZ R142, R70, R142 ;  /* 0x0000008e468e7220 */ /* 0x000fe20000410000 */
[----:B--2---:R-:W-:-:S03]  /*32e0*/  FFMA.FTZ R214, R149, R152, R214 ;  /* 0x0000009895d67223 */ /* 0x004fc600000100d6 */
[----:B------:R-:W-:Y:S01]  /*32f0*/  FFMA.FTZ R142, R98, R207, R142 ;  /* 0x000000cf628e7223 */ /* 0x000fe2000001008e */
[----:B------:R-:W-:Y:S01]  /*3300*/  FMUL.FTZ R207, R64, R152 ;  /* 0x0000009840cf7220 */ /* 0x000fe20000410000 */
[----:B------:R-:W-:Y:S02]  /*3310*/  PRMT R152, R146, 0x7632, R152 ;  /* 0x0000763292987816 */ /* 0x000fe40000000098 */
[----:B------:R-:W-:-:S04]  /*3320*/  PRMT R146, R150, 0x7632, R146 ;  /* 0x0000763296927816 */ /* 0x000fc80000000092 */
[----:B------:R-:W-:Y:S01]  /*3330*/  SHF.L.U32 R146, R146, 0x10, RZ ;  /* 0x0000001092927819 */ /* 0x000fe200000006ff */
[----:B------:R-:W-:Y:S01]  /*3340*/  FADD.FTZ R150, -R12, R153 ;  /* 0x000000990c967221 */ /* 0x000fe20000010100 */
[----:B------:R-:W-:Y:S03]  /*3350*/  STL [R1+0x1d0], R214 ;  /* 0x0001d0d601007387 */ /* 0x000fe60000100800 */
[----:B------:R-:W-:Y:S01]  /*3360*/  FADD.FTZ R212, R146, R212 ;  /* 0x000000d492d47221 */ /* 0x000fe20000010000 */
[----:B------:R-:W-:Y:S01]  /*3370*/  SHF.L.U32 R152, R152, 0x10, RZ ;  /* 0x0000001098987819 */ /* 0x000fe200000006ff */
[----:B------:R-:W-:-:S03]  /*3380*/  FMUL.FTZ R150, R4, R150 ;  /* 0x0000009604967220 */ /* 0x000fc60000410000 */
[----:B------:R0:W-:Y:S01]  /*3390*/  STL [R1+0x1dc], R212 ;  /* 0x0001dcd401007387 */ /* 0x0001e20000100800 */
[----:B------:R-:W-:-:S03]  /*33a0*/  FFMA.FTZ R213, R150, R146, R213 ;  /* 0x0000009296d57223 */ /* 0x000fc600000100d5 */
[----:B0-----:R-:W2:Y:S01]  /*33b0*/  LDL.LU R212, [R1+0x1f8] ;  /* 0x0001f80001d47983 */ /* 0x001ea20000300800 */
[----:B------:R-:W-:-:S03]  /*33c0*/  FADD.FTZ R210, R152, R210 ;  /* 0x000000d298d27221 */ /* 0x000fc60000010000 */
[----:B------:R-:W2:Y:S04]  /*33d0*/  LDL.LU R220, [R1+0x204] ;  /* 0x0002040001dc7983 */ /* 0x000ea80000300800 */
[----:B------:R-:W-:Y:S04]  /*33e0*/  STL [R1+0x1d8], R213 ;  /* 0x0001d8d501007387 */ /* 0x000fe80000100800 */
[----:B------:R0:W-:Y:S01]  /*33f0*/  STL [R1+0x1e4], R210 ;  /* 0x0001e4d201007387 */ /* 0x0001e20000100800 */
[----:B------:R-:W-:-:S03]  /*3400*/  FMUL.FTZ R153, R65, R152 ;  /* 0x0000009841997220 */ /* 0x000fc60000410000 */
[----:B0-----:R-:W2:Y:S01]  /*3410*/  LDL.LU R210, [R1+0x200] ;  /* 0x0002000001d27983 */ /* 0x001ea20000300800 */
[----:B------:R-:W-:-:S03]  /*3420*/  FFMA.FTZ R208, R150, R152, R208 ;  /* 0x0000009896d07223 */ /* 0x000fc600000100d0 */
[----:B------:R-:W2:Y:S01]  /*3430*/  LDL.LU R214, [R1+0x214] ;  /* 0x0002140001d67983 */ /* 0x000ea20000300800 */
[----:B------:R-:W-:Y:S01]  /*3440*/  FFMA.FTZ R146, R93, R146, R153 ;  /* 0x000000925d927223 */ /* 0x000fe20000010099 */
[----:B------:R-:W-:Y:S02]  /*3450*/  SHF.L.U32 R153, R151, 0x10, RZ ;  /* 0x0000001097997819 */ /* 0x000fe400000006ff */
[----:B------:R-:W2:Y:S01]  /*3460*/  LDL.LU R213, [R1+0x210] ;  /* 0x0002100001d57983 */ /* 0x000ea20000300800 */
[----:B------:R-:W-:-:S03]  /*3470*/  SHF.L.U32 R152, R147, 0x10, RZ ;  /* 0x0000001093987819 */ /* 0x000fc600000006ff */
[----:B------:R0:W-:Y:S01]  /*3480*/  STL [R1+0x1e0], R208 ;  /* 0x0001e0d001007387 */ /* 0x0001e20000100800 */
[----:B------:R-:W-:Y:S01]  /*3490*/  FADD.FTZ R224, R153, R224 ;  /* 0x000000e099e07221 */ /* 0x000fe20000010000 */
[----:B0-----:R-:W-:-:S04]  /*34a0*/  FMUL.FTZ R208, R4, R154 ;  /* 0x0000009a04d07220 */ /* 0x001fc80000410000 */
[----:B------:R-:W-:Y:S01]  /*34b0*/  FFMA.FTZ R211, R208, R153, R211 ;  /* 0x00000099d0d37223 */ /* 0x000fe200000100d3 */
[----:B------:R-:W-:Y:S01]  /*34c0*/  STL [R1+0x1ec], R224 ;  /* 0x0001ece001007387 */ /* 0x000fe20000100800 */
[----:B------:R-:W-:-:S03]  /*34d0*/  FMUL.FTZ R154, R66, R152 ;  /* 0x00000098429a7220 */ /* 0x000fc60000410000 */
[----:B------:R0:W-:Y:S04]  /*34e0*/  STL [R1+0x1e8], R211 ;  /* 0x0001e8d301007387 */ /* 0x0001e80000100800 */
[----:B0-----:R-:W2:Y:S01]  /*34f0*/  LDL.LU R211, [R1+0x20c] ;  /* 0x00020c0001d37983 */ /* 0x001ea20000300800 */
[----:B----4-:R-:W-:Y:S01]  /*3500*/  FADD.FTZ R209, R152, R209 ;  /* 0x000000d198d17221 */ /* 0x010fe20000010000 */
[----:B------:R-:W-:-:S04]  /*3510*/  FFMA.FTZ R217, R208, R152, R217 ;  /* 0x00000098d0d97223 */ /* 0x000fc800000100d9 */
[----:B------:R0:W-:Y:S01]  /*3520*/  STL [R1+0x1f4], R209 ;  /* 0x0001f4d101007387 */ /* 0x0001e20000100800 */
[----:B------:R-:W-:Y:S02]  /*3530*/  PRMT R152, R147, 0x7632, R152 ;  /* 0x0000763293987816 */ /* 0x000fe40000000098 */
[----:B------:R-:W-:Y:S01]  /*3540*/  PRMT R147, R151, 0x7632, R147 ;  /* 0x0000763297937816 */ /* 0x000fe20000000093 */
[----:B0-----:R-:W4:Y:S03]  /*3550*/  LDL.LU R209, [R1+0x208] ;  /* 0x0002080001d17983 */ /* 0x001f260000300800 */
[----:B------:R-:W-:-:S05]  /*3560*/  SHF.L.U32 R147, R147, 0x10, RZ ;  /* 0x0000001093937819 */ /* 0x000fca00000006ff */
[----:B---3--:R-:W-:Y:S01]  /*3570*/  FADD.FTZ R215, R147, R215 ;  /* 0x000000d793d77221 */ /* 0x008fe20000010000 */
[----:B------:R0:W-:Y:S04]  /*3580*/  STL [R1+0x1f0], R217 ;  /* 0x0001f0d901007387 */ /* 0x0001e80000100800 */
[----:B0-----:R-:W3:Y:S04]  /*3590*/  LDL.LU R217, [R1+0x234] ;  /* 0x0002340001d97983 */ /* 0x001ee80000300800 */
[----:B------:R0:W-:Y:S04]  /*35a0*/  STL [R1+0x1fc], R215 ;  /* 0x0001fcd701007387 */ /* 0x0001e80000100800 */
[----:B0-----:R-:W3:Y:S01]  /*35b0*/  LDL.LU R215, [R1+0x230] ;  /* 0x0002300001d77983 */ /* 0x001ee20000300800 */
[----:B------:R-:W-:-:S04]  /*35c0*/  FADD.FTZ R151, -R12, R155 ;  /* 0x0000009b0c977221 */ /* 0x000fc80000010100 */
[----:B------:R-:W-:-:S04]  /*35d0*/  FMUL.FTZ R151, R4, R151 ;  /* 0x0000009704977220 */ /* 0x000fc80000410000 */
[----:B--2---:R-:W-:Y:S01]  /*35e0*/  FFMA.FTZ R212, R151, R147, R212 ;  /* 0x0000009397d47223 */ /* 0x004fe200000100d4 */
[----:B------:R-:W-:Y:S01]  /*35f0*/  SHF.L.U32 R152, R152, 0x10, RZ ;  /* 0x0000001098987819 */ /* 0x000fe200000006ff */
[----:B------:R-:W-:-:S03]  /*3600*/  FFMA.FTZ R148, R92, R148, R207 ;  /* 0x000000945c947223 */ /* 0x000fc600000100cf */
[----:B------:R0:W-:Y:S01]  /*3610*/  STL [R1+0x1f8], R212 ;  /* 0x0001f8d401007387 */ /* 0x0001e20000100800 */
[----:B------:R-:W-:Y:S01]  /*3620*/  FFMA.FTZ R207, R94, R153, R154 ;  /* 0x000000995ecf7223 */ /* 0x000fe2000001009a */
[-C--:B------:R-:W-:Y:S01]  /*3630*/  FMUL.FTZ R153, R67, R152.reuse ;  /* 0x0000009843997220 */ /* 0x080fe20000410000 */
[----:B------:R-:W-:Y:S01]  /*3640*/  FADD.FTZ R220, R152, R220 ;  /* 0x000000dc98dc7221 */ /* 0x000fe20000010000 */
[----:B0-----:R-:W2:Y:S02]  /*3650*/  LDL.LU R212, [R1+0x22c] ;  /* 0x00022c0001d47983 */ /* 0x001ea40000300800 */
[----:B------:R-:W-:Y:S01]  /*3660*/  FFMA.FTZ R147, R95, R147, R153 ;  /* 0x000000935f937223 */ /* 0x000fe20000010099 */
[----:B------:R-:W-:Y:S01]  /*3670*/  FADD.FTZ R153, -R12, R156 ;  /* 0x0000009c0c997221 */ /* 0x000fe20000010100 */
[----:B------:R-:W2:Y:S01]  /*3680*/  LDL.LU R155, [R1+0x228] ;  /* 0x00022800019b7983 */ /* 0x000ea20000300800 */
[----:B------:R-:W-:Y:S01]  /*3690*/  FFMA.FTZ R210, R151, R152, R210 ;  /* 0x0000009897d27223 */ /* 0x000fe200000100d2 */
[----:B------:R-:W-:-:S02]  /*36a0*/  SHF.L.U32 R152, R160, 0x10, RZ ;  /* 0x00000010a0987819 */ /* 0x000fc400000006ff */
[----:B------:R-:W-:Y:S04]  /*36b0*/  STL [R1+0x204], R220 ;  /* 0x000204dc01007387 */ /* 0x000fe80000100800 */
[----:B------:R0:W-:Y:S01]  /*36c0*/  STL [R1+0x200], R210 ;  /* 0x000200d201007387 */ /* 0x0001e20000100800 */
[----:B------:R-:W-:-:S03]  /*36d0*/  FADD.FTZ R214, R152, R214 ;  /* 0x000000d698d67221 */ /* 0x000fc60000010000 */
[----:B------:R-:W2:Y:S01]  /*36e0*/  LDL.LU R228, [R1+0x220] ;  /* 0x0002200001e47983 */ /* 0x000ea20000300800 */
[----:B0-----:R-:W-:-:S03]  /*36f0*/  FMUL.FTZ R210, R4, R153 ;  /* 0x0000009904d27220 */ /* 0x001fc60000410000 */
[----:B------:R0:W-:Y:S01]  /*3700*/  STL [R1+0x214], R214 ;  /* 0x000214d601007387 */ /* 0x0001e20000100800 */
[----:B------:R-:W-:-:S03]  /*3710*/  FFMA.FTZ R213, R210, R152, R213 ;  /* 0x00000098d2d57223 */ /* 0x000fc600000100d5 */
[----:B------:R-:W2:Y:S01]  /*3720*/  LDL.LU R224, [R1+0x224] ;  /* 0x0002240001e07983 */ /* 0x000ea20000300800 */
[----:B------:R-:W-:-:S03]  /*3730*/  SHF.L.U32 R153, R164, 0x10, RZ ;  /* 0x00000010a4997819 */ /* 0x000fc600000006ff */
[----:B0-----:R-:W2:Y:S04]  /*3740*/  LDL.LU R214, [R1+0x218] ;  /* 0x0002180001d67983 */ /* 0x001ea80000300800 */
[----:B------:R0:W-:Y:S04]  /*3750*/  STL [R1+0x210], R213 ;  /* 0x000210d501007387 */ /* 0x0001e80000100800 */
[----:B0-----:R-:W2:Y:S01]  /*3760*/  LDL.LU R213, [R1+0x21c] ;  /* 0x00021c0001d57983 */ /* 0x001ea20000300800 */
[----:B------:R-:W-:Y:S01]  /*3770*/  FADD.FTZ R211, R153, R211 ;  /* 0x000000d399d37221 */ /* 0x000fe20000010000 */
[----:B------:R-:W-:Y:S01]  /*3780*/  FMUL.FTZ R152, R60, R152 ;  /* 0x000000983c987220 */ /* 0x000fe20000410000 */
[----:B----4-:R-:W-:-:S05]  /*3790*/  FFMA.FTZ R209, R210, R153, R209 ;  /* 0x00000099d2d17223 */ /* 0x010fca00000100d1 */
[----:B------:R0:W-:Y:S04]  /*37a0*/  STL [R1+0x208], R209 ;  /* 0x000208d101007387 */ /* 0x0001e80000100800 */
[----:B------:R1:W-:Y:S04]  /*37b0*/  STL [R1+0x20c], R211 ;  /* 0x00020cd301007387 */ /* 0x0003e80000100800 */
[----:B------:R-:W4:Y:S01]  /*37c0*/  LDL.LU R220, [R1+0x240] ;  /* 0x0002400001dc7983 */ /* 0x000f220000300800 */
[----:B0-----:R-:W-:Y:S01]  /*37d0*/  FFMA.FTZ R209, R88, R153, R152 ;  /* 0x0000009958d17223 */ /* 0x001fe20000010098 */
[----:B------:R-:W-:Y:S01]  /*37e0*/  FADD.FTZ R153, -R12, R158 ;  /* 0x0000009e0c997221 */ /* 0x000fe20000010100 */
[----:B------:R-:W-:-:S03]  /*37f0*/  SHF.L.U32 R152, R161, 0x10, RZ ;  /* 0x00000010a1987819 */ /* 0x000fc600000006ff */
[----:B-1----:R-:W-:Y:S02]  /*3800*/  FMUL.FTZ R211, R4, R153 ;  /* 0x0000009904d37220 */ /* 0x002fe40000410000 */
[----:B---3--:R-:W-:-:S05]  /*3810*/  FADD.FTZ R217, R152, R217 ;  /* 0x000000d998d97221 */ /* 0x008fca0000010000 */
[----:B------:R0:W-:Y:S01]  /*3820*/  STL [R1+0x234], R217 ;  /* 0x000234d901007387 */ /* 0x0001e20000100800 */
[----:B------:R-:W-:-:S05]  /*3830*/  FFMA.FTZ R215, R211, R152, R215 ;  /* 0x00000098d3d77223 */ /* 0x000fca00000100d7 */
[----:B------:R1:W-:Y:S04]  /*3840*/  STL [R1+0x230], R215 ;  /* 0x000230d701007387 */ /* 0x0003e80000100800 */
[----:B0-----:R-:W3:Y:S01]  /*3850*/  LDL.LU R217, [R1+0x244] ;  /* 0x0002440001d97983 */ /* 0x001ee20000300800 */
[----:B------:R-:W-:Y:S01]  /*3860*/  SHF.L.U32 R153, R165, 0x10, RZ ;  /* 0x00000010a5997819 */ /* 0x000fe200000006ff */
[----:B------:R-:W-:Y:S02]  /*3870*/  FMUL.FTZ R152, R62, R152 ;  /* 0x000000983e987220 */ /* 0x000fe40000410000 */
[----:B-1----:R-:W3:Y:S02]  /*3880*/  LDL.LU R215, [R1+0x238] ;  /* 0x0002380001d77983 */ /* 0x002ee40000300800 */
[----:B--2---:R-:W-:Y:S01]  /*3890*/  FADD.FTZ R212, R153, R212 ;  /* 0x000000d499d47221 */ /* 0x004fe20000010000 */
[----:B------:R-:W-:-:S04]  /*38a0*/  FFMA.FTZ R155, R211, R153, R155 ;  /* 0x00000099d39b7223 */ /* 0x000fc8000001009b */
[----:B------:R0:W-:Y:S01]  /*38b0*/  STL [R1+0x22c], R212 ;  /* 0x00022cd401007387 */ /* 0x0001e20000100800 */
[----:B------:R-:W-:-:S03]  /*38c0*/  PRMT R154, R164, 0x7632, R154 ;  /* 0x00007632a49a7816 */ /* 0x000fc6000000009a */
[----:B------:R-:W2:Y:S01]  /*38d0*/  LDL.LU R156, [R1+0x23c] ;  /* 0x00023c00019c7983 */ /* 0x000ea20000300800 */
[----:B0-----:R-:W-:Y:S01]  /*38e0*/  FFMA.FTZ R212, R90, R153, R152 ;  /* 0x000000995ad47223 */ /* 0x001fe20000010098 */
[----:B------:R-:W-:Y:S01]  /*38f0*/  PRMT R153, R160, 0x7632, R153 ;  /* 0x00007632a0997816 */ /* 0x000fe20000000099 */
[----:B------:R-:W-:-:S03]  /*3900*/  FADD.FTZ R152, -R12, R157 ;  /* 0x0000009d0c987221 */ /* 0x000fc60000010100 */
[----:B------:R-:W-:Y:S01]  /*3910*/  SHF.L.U32 R153, R153, 0x10, RZ ;  /* 0x0000001099997819 */ /* 0x000fe200000006ff */
[----:B------:R-:W-:Y:S01]  /*3920*/  FMUL.FTZ R164, R4, R152 ;  /* 0x0000009804a47220 */ /* 0x000fe20000410000 */
[----:B------:R-:W-:-:S03]  /*3930*/  SHF.L.U32 R152, R154, 0x10, RZ ;  /* 0x000000109a987819 */ /* 0x000fc600000006ff */
[CC--:B------:R-:W-:Y:S01]  /*3940*/  FFMA.FTZ R228, R164.reuse, R153.reuse, R228 ;  /* 0x00000099a4e47223 */ /* 0x0c0fe200000100e4 */
[----:B------:R0:W-:Y:S01]  /*3950*/  STL [R1+0x228], R155 ;  /* 0x0002289b01007387 */ /* 0x0001e20000100800 */
[----:B------:R-:W-:Y:S01]  /*3960*/  FADD.FTZ R224, R153, R224 ;  /* 0x000000e099e07221 */ /* 0x000fe20000010000 */
[----:B------:R-:W-:Y:S01]  /*3970*/  FMUL.FTZ R153, R61, R153 ;  /* 0x000000993d997220 */ /* 0x000fe20000410000 */
[----:B------:R-:W-:Y:S01]  /*3980*/  FFMA.FTZ R214, R164, R152, R214 ;  /* 0x00000098a4d67223 */ /* 0x000fe200000100d6 */
[----:B0-----:R-:W2:Y:S04]  /*3990*/  LDL.LU R155, [R1+0x24c] ;  /* 0x00024c00019b7983 */ /* 0x001ea80000300800 */
[----:B------:R0:W-:Y:S04]  /*39a0*/  STL [R1+0x220], R228 ;  /* 0x000220e401007387 */ /* 0x0001e80000100800 */
[----:B------:R1:W-:Y:S01]  /*39b0*/  STL [R1+0x224], R224 ;  /* 0x000224e001007387 */ /* 0x0003e20000100800 */
[----:B------:R-:W-:-:S03]  /*39c0*/  FADD.FTZ R213, R152, R213 ;  /* 0x000000d598d57221 */ /* 0x000fc60000010000 */
[----:B------:R-:W2:Y:S04]  /*39d0*/  LDL.LU R232, [R1+0x248] ;  /* 0x0002480001e87983 */ /* 0x000ea80000300800 */
[----:B0-----:R-:W2:Y:S01]  /*39e0*/  LDL.LU R228, [R1+0x254] ;  /* 0x0002540001e47983 */ /* 0x001ea20000300800 */
[----:B------:R-:W-:-:S03]  /*39f0*/  PRMT R154, R161, 0x7632, R154 ;  /* 0x00007632a19a7816 */ /* 0x000fc6000000009a */
[----:B------:R-:W-:Y:S04]  /*3a00*/  STL [R1+0x218], R214 ;  /* 0x000218d601007387 */ /* 0x000fe80000100800 */
[----:B------:R-:W2:Y:S04]  /*3a10*/  LDL.LU R158, [R1+0x250] ;  /* 0x00025000019e7983 */ /* 0x000ea80000300800 */
[----:B------:R0:W-:Y:S01]  /*3a20*/  STL [R1+0x21c], R213 ;  /* 0x00021cd501007387 */ /* 0x0001e20000100800 */
[----:B------:R-:W-:-:S03]  /*3a30*/  SHF.L.U32 R154, R154, 0x10, RZ ;  /* 0x000000109a9a7819 */ /* 0x000fc600000006ff */
[----:B-1----:R-:W2:Y:S01]  /*3a40*/  LDL.LU R224, [R1+0x25c] ;  /* 0x00025c0001e07983 */ /* 0x002ea20000300800 */
[----:B0-----:R-:W-:Y:S01]  /*3a50*/  FFMA.FTZ R213, R89, R152, R153 ;  /* 0x0000009859d57223 */ /* 0x001fe20000010099 */
[----:B------:R-:W-:-:S04]  /*3a60*/  FADD.FTZ R152, -R12, R159 ;  /* 0x0000009f0c987221 */ /* 0x000fc80000010100 */
[----:B------:R-:W-:-:S04]  /*3a70*/  FMUL.FTZ R214, R4, R152 ;  /* 0x0000009804d67220 */ /* 0x000fc80000410000 */
[----:B----4-:R-:W-:-:S05]  /*3a80*/  FFMA.FTZ R220, R214, R154, R220 ;  /* 0x0000009ad6dc7223 */ /* 0x010fca00000100dc */
[----:B------:R0:W-:Y:S04]  /*3a90*/  STL [R1+0x240], R220 ;  /* 0x000240dc01007387 */ /* 0x0001e80000100800 */
[----:B0-----:R-:W4:Y:S01]  /*3aa0*/  LDL.LU R220, [R1+0x258] ;  /* 0x0002580001dc7983 */ /* 0x001f220000300800 */
[----:B---3--:R-:W-:-:S05]  /*3ab0*/  FADD.FTZ R217, R154, R217 ;  /* 0x000000d99ad97221 */ /* 0x008fca0000010000 */
[----:B------:R0:W-:Y:S04]  /*3ac0*/  STL [R1+0x244], R217 ;  /* 0x000244d901007387 */ /* 0x0001e80000100800 */
[----:B0-----:R-:W3:Y:S04]  /*3ad0*/  LDL.LU R217, [R1+0x264] ;  /* 0x0002640001d97983 */ /* 0x001ee80000300800 */
[----:B------:R-:W3:Y:S01]  /*3ae0*/  LDL.LU R161, [R1+0x260] ;  /* 0x0002600001a17983 */ /* 0x000ee20000300800 */
[----:B------:R-:W-:Y:S01]  /*3af0*/  PRMT R153, R165, 0x7632, R153 ;  /* 0x00007632a5997816 */ /* 0x000fe20000000099 */
[----:B------:R-:W-:-:S03]  /*3b00*/  FMUL.FTZ R154, R63, R154 ;  /* 0x0000009a3f9a7220 */ /* 0x000fc60000410000 */
[----:B------:R-:W-:Y:S02]  /*3b10*/  SHF.L.U32 R153, R153, 0x10, RZ ;  /* 0x0000001099997819 */ /* 0x000fe400000006ff */
[----:B------:R-:W-:-:S03]  /*3b20*/  SHF.L.U32 R152, R162, 0x10, RZ ;  /* 0x00000010a2987819 */ /* 0x000fc600000006ff */
[-C--:B------:R-:W-:Y:S01]  /*3b30*/  FFMA.FTZ R215, R214, R153.reuse, R215 ;  /* 0x00000099d6d77223 */ /* 0x080fe200000100d7 */
[----:B------:R-:W-:Y:S01]  /*3b40*/  FFMA.FTZ R165, R91, R153, R154 ;  /* 0x000000995ba57223 */ /* 0x000fe2000001009a */
[----:B------:R-:W-:Y:S01]  /*3b50*/  FADD.FTZ R154, -R12, R168 ;  /* 0x000000a80c9a7221 */ /* 0x000fe20000010100 */
[----:B--2---:R-:W-:Y:S01]  /*3b60*/  FADD.FTZ R156, R153, R156 ;  /* 0x0000009c999c7221 */ /* 0x004fe20000010000 */
[----:B------:R-:W-:Y:S01]  /*3b70*/  SHF.L.U32 R153, R166, 0x10, RZ ;  /* 0x00000010a6997819 */ /* 0x000fe200000006ff */
[----:B------:R0:W-:Y:S04]  /*3b80*/  STL [R1+0x238], R215 ;  /* 0x000238d701007387 */ /* 0x0001e80000100800 */
[----:B------:R1:W-:Y:S04]  /*3b90*/  STL [R1+0x23c], R156 ;  /* 0x00023c9c01007387 */ /* 0x0003e80000100800 */
[----:B------:R-:W2:Y:S01]  /*3ba0*/  LDL.LU R160, [R1+0x26c] ;  /* 0x00026c0001a07983 */ /* 0x000ea20000300800 */
[----:B0-----:R-:W-:Y:S01]  /*3bb0*/  FMUL.FTZ R215, R4, R154 ;  /* 0x0000009a04d77220 */ /* 0x001fe20000410000 */
[----:B------:R-:W-:-:S02]  /*3bc0*/  FMUL.FTZ R154, R56, R152 ;  /* 0x00000098389a7220 */ /* 0x000fc40000410000 */
[----:B------:R-:W2:Y:S02]  /*3bd0*/  LDL.LU R157, [R1+0x268] ;  /* 0x00026800019d7983 */ /* 0x000ea40000300800 */
[-C--:B------:R-:W-:Y:S01]  /*3be0*/  FFMA.FTZ R168, R84, R153.reuse, R154 ;  /* 0x0000009954a87223 */ /* 0x080fe2000001009a */
[----:B------:R-:W-:Y:S01]  /*3bf0*/  FADD.FTZ R155, R153, R155 ;  /* 0x0000009b999b7221 */ /* 0x000fe20000010000 */
[----:B------:R-:W-:Y:S01]  /*3c00*/  FADD.FTZ R154, -R12, R169 ;  /* 0x000000a90c9a7221 */ /* 0x000fe20000010100 */
[----:B-1----:R-:W2:Y:S01]  /*3c10*/  LDL.LU R156, [R1+0x274] ;  /* 0x00027400019c7983 */ /* 0x002ea20000300800 */
[----:B------:R-:W-:Y:S01]  /*3c20*/  FFMA.FTZ R232, R215, R153, R232 ;  /* 0x00000099d7e87223 */ /* 0x000fe200000100e8 */
[----:B------:R-:W-:Y:S01]  /*3c30*/  PRMT R153, R166, 0x7632, R153 ;  /* 0x00007632a6997816 */ /* 0x000fe20000000099 */
[----:B------:R-:W-:-:S03]  /*3c40*/  FMUL.FTZ R166, R4, R154 ;  /* 0x0000009a04a67220 */ /* 0x000fc60000410000 */
[----:B------:R-:W-:Y:S01]  /*3c50*/  SHF.L.U32 R153, R153, 0x10, RZ ;  /* 0x0000001099997819 */ /* 0x000fe200000006ff */
[----:B------:R-:W-:Y:S01]  /*3c60*/  FADD.FTZ R228, R152, R228 ;  /* 0x000000e498e47221 */ /* 0x000fe20000010000 */
[----:B------:R0:W-:Y:S01]  /*3c70*/  STL [R1+0x24c], R155 ;  /* 0x00024c9b01007387 */ /* 0x0001e20000100800 */
[----:B------:R-:W-:-:S03]  /*3c80*/  FFMA.FTZ R158, R215, R152, R158 ;  /* 0x00000098d79e7223 */ /* 0x000fc6000001009e */
[----:B0-----:R-:W2:Y:S01]  /*3c90*/  LDL.LU R155, [R1+0x270] ;  /* 0x00027000019b7983 */ /* 0x001ea20000300800 */
[----:B------:R-:W-:-:S03]  /*3ca0*/  FADD.FTZ R224, R153, R224 ;  /* 0x000000e099e07221 */ /* 0x000fc60000010000 */
[----:B------:R-:W-:Y:S04]  /*3cb0*/  STL [R1+0x248], R232 ;  /* 0x000248e801007387 */ /* 0x000fe80000100800 */
[----:B------:R-:W-:Y:S01]  /*3cc0*/  STL [R1+0x254], R228 ;  /* 0x000254e401007387 */ /* 0x000fe20000100800 */
[----:B------:R-:W-:-:S03]  /*3cd0*/  PRMT R152, R162, 0x7632, R152 ;  /* 0x00007632a2987816 */ /* 0x000fc60000000098 */
[----:B------:R0:W-:Y:S04]  /*3ce0*/  STL [R1+0x250], R158 ;  /* 0x0002509e01007387 */ /* 0x0001e80000100800 */
[----:B------:R-:W-:Y:S01]  /*3cf0*/  STL [R1+0x25c], R224 ;  /* 0x00025ce001007387 */ /* 0x000fe20000100800 */
[----:B------:R-:W-:Y:S02]  /*3d00*/  SHF.L.U32 R152, R152, 0x10, RZ ;  /* 0x0000001098987819 */ /* 0x000fe400000006ff */
[----:B------:R-:W-:Y:S01]  /*3d10*/  PRMT R216, R167, 0x7632, R216 ;  /* 0x00007632a7d87816 */ /* 0x000fe200000000d8 */
[----:B------:R-:W-:Y:S01]  /*3d20*/  FMUL.FTZ R131, R68, R131 ;  /* 0x0000008344837220 */ /* 0x000fe20000410000 */
[----:B0-----:R-:W0:Y:S01]  /*3d30*/  LDC.64 R158, c[0x0][0x3b0] ;  /* 0x0000ec00ff9e7b82 */ /* 0x001e220000000a00 */
[----:B----4-:R-:W-:-:S05]  /*3d40*/  FFMA.FTZ R220, R166, R153, R220 ;  /* 0x00000099a6dc7223 */ /* 0x010fca00000100dc */
[----:B------:R1:W-:Y:S04]  /*3d50*/  STL [R1+0x258], R220 ;  /* 0x000258dc01007387 */ /* 0x0003e80000100800 */
[----:B------:R-:W4:Y:S04]  /*3d60*/  LDL.LU R240, [R1+0x27c] ;  /* 0x00027c0001f07983 */ /* 0x000f280000300800 */
[----:B------:R-:W4:Y:S01]  /*3d70*/  LDL.LU R232, [R1+0x278] ;  /* 0x0002780001e87983 */ /* 0x000f220000300800 */
[----:B---3--:R-:W-:Y:S01]  /*3d80*/  FADD.FTZ R217, R152, R217 ;  /* 0x000000d998d97221 */ /* 0x008fe20000010000 */
[----:B------:R-:W-:-:S04]  /*3d90*/  FFMA.FTZ R161, R166, R152, R161 ;  /* 0x00000098a6a17223 */ /* 0x000fc800000100a1 */
[----:B------:R3:W-:Y:S04]  /*3da0*/  STL [R1+0x264], R217 ;  /* 0x000264d901007387 */ /* 0x0007e80000100800 */
[----:B------:R-:W4:Y:S04]  /*3db0*/  LDL.LU R228, [R1+0x284] ;  /* 0x0002840001e47983 */ /* 0x000f280000300800 */
[----:B------:R-:W-:Y:S04]  /*3dc0*/  STL [R1+0x260], R161 ;  /* 0x000260a101007387 */ /* 0x000fe80000100800 */
[----:B-1----:R-:W4:Y:S01]  /*3dd0*/  LDL.LU R220, [R1+0x280] ;  /* 0x0002800001dc7983 */ /* 0x002f220000300800 */
[----:B------:R-:W-:-:S04]  /*3de0*/  FMUL.FTZ R154, R57, R152 ;  /* 0x00000098399a7220 */ /* 0x000fc80000410000 */
[----:B------:R-:W-:Y:S01]  /*3df0*/  FFMA.FTZ R162, R85, R153, R154 ;  /* 0x0000009955a27223 */ /* 0x000fe2000001009a */
[----:B------:R-:W-:Y:S01]  /*3e00*/  FADD.FTZ R154, -R12, R170 ;  /* 0x000000aa0c9a7221 */ /* 0x000fe20000010100 */
[----:B------:R-:W-:-:S03]  /*3e10*/  SHF.L.U32 R153, R167, 0x10, RZ ;  /* 0x00000010a7997819 */ /* 0x000fc600000006ff */
[----:B------:R-:W-:Y:S02]  /*3e20*/  FMUL.FTZ R170, R4, R154 ;  /* 0x0000009a04aa7220 */ /* 0x000fe40000410000 */
[----:B--2---:R-:W-:Y:S02]  /*3e30*/  FADD.FTZ R160, R153, R160 ;  /* 0x000000a099a07221 */ /* 0x004fe40000010000 */
[----:B------:R-:W-:Y:S01]  /*3e40*/  FFMA.FTZ R157, R170, R153, R157 ;  /* 0x00000099aa9d7223 */ /* 0x000fe2000001009d */
[C---:B------:R-:W-:Y:S02]  /*3e50*/  SHF.L.U32 R152, R163.reuse, 0x10, RZ ;  /* 0x00000010a3987819 */ /* 0x040fe400000006ff */
[----:B------:R-:W-:Y:S01]  /*3e60*/  STL [R1+0x26c], R160 ;  /* 0x00026ca001007387 */ /* 0x000fe20000100800 */
[----:B------:R-:W-:-:S03]  /*3e70*/  PRMT R163, R163, 0x7632, R163 ;  /* 0x00007632a3a37816 */ /* 0x000fc600000000a3 */
[----:B------:R-:W-:Y:S01]  /*3e80*/  STL [R1+0x268], R157 ;  /* 0x0002689d01007387 */ /* 0x000fe20000100800 */
[----:B------:R-:W-:-:S03]  /*3e90*/  FADD.FTZ R167, -R12, R171 ;  /* 0x000000ab0ca77221 */ /* 0x000fc60000010100 */
[----:B------:R-:W2:Y:S01]  /*3ea0*/  LDL.LU R224, [R1+0x10] ;  /* 0x0000100001e07983 */ /* 0x000ea20000300800 */
[----:B------:R-:W-:-:S03]  /*3eb0*/  SHF.L.U32 R171, R163, 0x10, RZ ;  /* 0x00000010a3ab7819 */ /* 0x000fc600000006ff */
[----:B---3--:R-:W3:Y:S01]  /*3ec0*/  LDL.LU R217, [R1+0x14] ;  /* 0x0000140001d97983 */ /* 0x008ee20000300800 */
[----:B------:R-:W-:Y:S01]  /*3ed0*/  SHF.L.U32 R163, R216, 0x10, RZ ;  /* 0x00000010d8a37819 */ /* 0x000fe200000006ff */
[----:B------:R-:W-:Y:S01]  /*3ee0*/  FMUL.FTZ R167, R4, R167 ;  /* 0x000000a704a77220 */ /* 0x000fe20000410000 */
[----:B------:R-:W-:-:S05]  /*3ef0*/  FADD.FTZ R156, R152, R156 ;  /* 0x0000009c989c7221 */ /* 0x000fca0000010000 */
[----:B------:R-:W-:Y:S01]  /*3f00*/  STL [R1+0x274], R156 ;  /* 0x0002749c01007387 */ /* 0x000fe20000100800 */
[----:B------:R-:W-:-:S05]  /*3f10*/  FFMA.FTZ R155, R170, R152, R155 ;  /* 0x00000098aa9b7223 */ /* 0x000fca000001009b */
[----:B------:R-:W-:Y:S01]  /*3f20*/  STL [R1+0x270], R155 ;  /* 0x0002709b01007387 */ /* 0x000fe20000100800 */
[----:B------:R-:W-:-:S03]  /*3f30*/  FFMA.FTZ R140, R96, R130, R131 ;  /* 0x00000082608c7223 */ /* 0x000fc60000010083 */
[----:B------:R-:W3:Y:S01]  /*3f40*/  LDG.E.128 R128, desc[UR10][R128.64+0x10] ;  /* 0x0000100a80807981 */ /* 0x000ee2000c1e1d00 */
[----:B----4-:R-:W-:Y:S01]  /*3f50*/  FADD.FTZ R240, R163, R240 ;  /* 0x000000f0a3f07221 */ /* 0x010fe20000010000 */
[----:B------:R-:W-:-:S04]  /*3f60*/  FFMA.FTZ R232, R167, R163, R232 ;  /* 0x000000a3a7e87223 */ /* 0x000fc800000100e8 */
[----:B------:R-:W-:Y:S04]  /*3f70*/  STL [R1+0x27c], R240 ;  /* 0x00027cf001007387 */ /* 0x000fe80000100800 */
[----:B------:R1:W-:Y:S04]  /*3f80*/  STL [R1+0x278], R232 ;  /* 0x000278e801007387 */ /* 0x0003e80000100800 */
[----:B------:R-:W4:Y:S04]  /*3f90*/  LDL.LU R246, [R1+0x18] ;  /* 0x0000180001f67983 */ /* 0x000f280000300800 */
[----:B-1----:R-:W4:Y:S01]  /*3fa0*/  LDL.LU R232, [R1+0x1c] ;  /* 0x00001c0001e87983 */ /* 0x002f220000300800 */
[----:B------:R-:W-:Y:S01]  /*3fb0*/  FADD.FTZ R228, R171, R228 ;  /* 0x000000e4abe47221 */ /* 0x000fe20000010000 */
[----:B------:R-:W-:-:S04]  /*3fc0*/  FFMA.FTZ R220, R167, R171, R220 ;  /* 0x000000aba7dc7223 */ /* 0x000fc800000100dc */
[----:B------:R-:W-:Y:S04]  /*3fd0*/  STL [R1+0x284], R228 ;  /* 0x000284e401007387 */ /* 0x000fe80000100800 */
[----:B------:R1:W-:Y:S04]  /*3fe0*/  STL [R1+0x280], R220 ;  /* 0x000280dc01007387 */ /* 0x0003e80000100800 */
[----:B------:R-:W4:Y:S04]  /*3ff0*/  LDL.LU R240, [R1+0x20] ;  /* 0x0000200001f07983 */ /* 0x000f280000300800 */
[----:B------:R-:W4:Y:S01]  /*4000*/  LDL.LU R250, [R1+0x24] ;  /* 0x0000240001fa7983 */ /* 0x000f220000300800 */
[----:B------:R-:W-:Y:S01]  /*4010*/  FMUL.FTZ R154, R58, R152 ;  /* 0x000000983a9a7220 */ /* 0x000fe20000410000 */
[----:B0-----:R-:W-:-:S04]  /*4020*/  IMAD.WIDE.U32 R160, R5, 0x8, R158 ;  /* 0x0000000805a07825 */ /* 0x001fc800078e009e */
[----:B------:R-:W-:Y:S01]  /*4030*/  FFMA.FTZ R169, R86, R153, R154 ;  /* 0x0000009956a97223 */ /* 0x000fe2000001009a */
[--C-:B------:R-:W-:Y:S01]  /*4040*/  IMAD.WIDE.U32 R152, R3, 0x8, R158.reuse ;  /* 0x0000000803987825 */ /* 0x100fe200078e009e */
[----:B------:R-:W5:Y:S03]  /*4050*/  LDG.E.64 R160, desc[UR10][R160.64] ;  /* 0x0000000aa0a07981 */ /* 0x000f66000c1e1b00 */
[--C-:B------:R-:W-:Y:S02]  /*4060*/  IMAD.WIDE.U32 R154, R2, 0x8, R158.reuse ;  /* 0x00000008029a7825 */ /* 0x100fe400078e009e */
[----:B------:R-:W5:Y:S02]  /*4070*/  LDG.E.64 R152, desc[UR10][R152.64] ;  /* 0x0000000a98987981 */ /* 0x000f64000c1e1b00 */
[--C-:B------:R-:W-:Y:S02]  /*4080*/  IMAD.WIDE.U32 R156, R8, 0x8, R158.reuse ;  /* 0x00000008089c7825 */ /* 0x100fe400078e009e */
[----:B------:R-:W5:Y:S02]  /*4090*/  LDG.E.64 R154, desc[UR10][R154.64] ;  /* 0x0000000a9a9a7981 */ /* 0x000f64000c1e1b00 */
[----:B------:R-:W-:-:S02]  /*40a0*/  IMAD.WIDE.U32 R158, R7, 0x8, R158 ;  /* 0x00000008079e7825 */ /* 0x000fc400078e009e */
[----:B------:R-:W5:Y:S04]  /*40b0*/  LDG.E.64 R156, desc[UR10][R156.64] ;  /* 0x0000000a9c9c7981 */ /* 0x000f68000c1e1b00 */
[----:B------:R-:W5:Y:S01]  /*40c0*/  LDG.E.64 R158, desc[UR10][R158.64] ;  /* 0x0000000a9e9e7981 */ /* 0x000f62000c1e1b00 */
[----:B------:R-:W-:Y:S01]  /*40d0*/  FMUL.FTZ R216, R59, R171 ;  /* 0x000000ab3bd87220 */ /* 0x000fe20000410000 */
[----:B------:R-:W-:Y:S01]  /*40e0*/  FADD.FTZ R171, -R12, R176 ;  /* 0x000000b00cab7221 */ /* 0x000fe20000010100 */
[----:B------:R-:W-:-:S03]  /*40f0*/  SHF.L.U32 R176, R172, 0x10, RZ ;  /* 0x00000010acb07819 */ /* 0x000fc600000006ff */
[----:B------:R-:W-:Y:S01]  /*4100*/  FMUL.FTZ R171, R4, R171 ;  /* 0x000000ab04ab7220 */ /* 0x000fe20000410000 */
[----:B------:R-:W-:Y:S01]  /*4110*/  FFMA.FTZ R163, R87, R163, R216 ;  /* 0x000000a357a37223 */ /* 0x000fe200000100d8 */
[----:B-1----:R-:W-:Y:S01]  /*4120*/  FADD.FTZ R220, R176, R218 ;  /* 0x000000dab0dc7221 */ /* 0x002fe20000010000 */
[----:B------:R-:W-:Y:S01]  /*4130*/  SHF.L.U32 R216, R180, 0x10, RZ ;  /* 0x00000010b4d87819 */ /* 0x000fe200000006ff */
[CC--:B------:R-:W-:Y:S01]  /*4140*/  FFMA.FTZ R219, R171.reuse, R176.reuse, R219 ;  /* 0x000000b0abdb7223 */ /* 0x0c0fe200000100db */
[----:B------:R-:W-:Y:S01]  /*4150*/  FMUL.FTZ R176, R52, R176 ;  /* 0x000000b034b07220 */ /* 0x000fe20000410000 */
[----:B------:R-:W-:Y:S02]  /*4160*/  FADD.FTZ R178, -R12, R178 ;  /* 0x000000b20cb27221 */ /* 0x000fe40000010100 */
[----:B--2---:R-:W-:Y:S01]  /*4170*/  FADD.FTZ R218, R216, R224 ;  /* 0x000000e0d8da7221 */ /* 0x004fe20000010000 */
[-C--:B---3--:R-:W-:Y:S01]  /*4180*/  FFMA.FTZ R217, R171, R216.reuse, R217 ;  /* 0x000000d8abd97223 */ /* 0x088fe200000100d9 */
[----:B------:R-:W-:Y:S01]  /*4190*/  FFMA.FTZ R176, R80, R216, R176 ;  /* 0x000000d850b07223 */ /* 0x000fe200000100b0 */
[----:B------:R-:W-:Y:S01]  /*41a0*/  SHF.L.U32 R216, R173, 0x10, RZ ;  /* 0x00000010add87819 */ /* 0x000fe200000006ff */
[----:B------:R-:W-:Y:S01]  /*41b0*/  FMUL.FTZ R178, R4, R178 ;  /* 0x000000b204b27220 */ /* 0x000fe20000410000 */
[----:B------:R-:W-:Y:S01]  /*41c0*/  PRMT R173, R172, 0x7632, R173 ;  /* 0x00007632acad7816 */ /* 0x000fe200000000ad */
[----:B------:R-:W-:Y:S01]  /*41d0*/  FADD.FTZ R172, -R12, R177 ;  /* 0x000000b10cac7221 */ /* 0x000fe20000010100 */
[----:B------:R-:W-:Y:S01]  /*41e0*/  SHF.L.U32 R228, R181, 0x10, RZ ;  /* 0x00000010b5e47819 */ /* 0x000fe200000006ff */
[----:B------:R-:W-:Y:S01]  /*41f0*/  FADD.FTZ R224, R216, R221 ;  /* 0x000000ddd8e07221 */ /* 0x000fe20000010000 */
        /* <DEDUP_REMOVED lines=11> */
[----:B------:R-:W-:Y:S01]  /*42b0*/  FMUL.FTZ R180, R53, R180 ;  /* 0x000000b435b47220 */ /* 0x000fe20000410000 */
[----:B------:R-:W-:-:S04]  /*42c0*/  FADD.FTZ R128, -R12, R128 ;  /* 0x000000800c807221 */ /* 0x000fc80000010100 */
[----:B------:R-:W-:Y:S01]  /*42d0*/  FMUL.FTZ R128, R4, R128 ;  /* 0x0000008004807220 */ /* 0x000fe20000410000 */
[-C--:B----4-:R-:W-:Y:S01]  /*42e0*/  FFMA.FTZ R226, R172, R177.reuse, R246 ;  /* 0x000000b1ace27223 */ /* 0x090fe200000100f6 */
        /* <DEDUP_REMOVED lines=11> */
[-C--:B------:R-:W-:Y:S01]  /*43a0*/  FFMA.FTZ R230, R173, R179.reuse, R230 ;  /* 0x000000b3ade67223 */ /* 0x080fe200000100e6 */
[C---:B------:R-:W-:Y:S01]  /*43b0*/  FADD.FTZ R181, -R12.reuse, R130 ;  /* 0x000000820cb57221 */ /* 0x040fe20000010100 */
[C---:B------:R-:W-:Y:S01]  /*43c0*/  FADD.FTZ R246, -R12.reuse, R131 ;  /* 0x000000830cf67221 */ /* 0x040fe20000010100 */
[----:B------:R-:W-:Y:S01]  /*43d0*/  FADD.FTZ R229, R179, R240 ;  /* 0x000000f0b3e57221 */ /* 0x000fe20000010000 */
[----:B------:R-:W-:Y:S01]  /*43e0*/  FFMA.FTZ R179, R83, R179, R180 ;  /* 0x000000b353b37223 */ /* 0x000fe200000100b4 */
[----:B------:R-:W-:Y:S01]  /*43f0*/  FADD.FTZ R180, -R12, R129 ;  /* 0x000000810cb47221 */ /* 0x000fe20000010100 */
[----:B------:R-:W-:Y:S02]  /*4400*/  SHF.L.U32 R12, R174, 0x10, RZ ;  /* 0x00000010ae0c7819 */ /* 0x000fe400000006ff */
        /* <DEDUP_REMOVED lines=24> */
[----:B------:R-:W-:Y:S02]  /*4590*/  PRMT R181, R183, 0x7632, R181 ;  /* 0x00007632b7b57816 */ /* 0x000fe400000000b5 */
[----:B------:R-:W-:Y:S01]  /*45a0*/  SHF.L.U32 R183, R175, 0x10, RZ ;  /* 0x00000010afb77819 */ /* 0x000fe200000006ff */
[----:B------:R-:W-:Y:S01]  /*45b0*/  FMUL.FTZ R175, R4, R246 ;  /* 0x000000f604af7220 */ /* 0x000fe20000410000 */
[----:B------:R-:W-:Y:S01]  /*45c0*/  SHF.L.U32 R181, R181, 0x10, RZ ;  /* 0x00000010b5b57819 */ /* 0x000fe200000006ff */
[----:B------:R-:W-:Y:S01]  /*45d0*/  FADD.FTZ R233, R12, R233 ;  /* 0x000000e90ce97221 */ /* 0x000fe20000010000 */
[----:B------:R-:W-:Y:S01]  /*45e0*/  FFMA.FTZ R12, R128, R12, R244 ;  /* 0x0000000c800c7223 */ /* 0x000fe200000100f4 */
[-C--:B------:R-:W-:Y:S01]  /*45f0*/  FMUL.FTZ R244, R51, R183.reuse ;  /* 0x000000b733f47220 */ /* 0x080fe20000410000 */
[----:B------:R-:W-:Y:S01]  /*4600*/  FADD.FTZ R247, R183, R247 ;  /* 0x000000f7b7f77221 */ /* 0x000fe20000010000 */
[----:B------:R-:W-:Y:S01]  /*4610*/  FADD.FTZ R249, R181, R243 ;  /* 0x000000f3b5f97221 */ /* 0x000fe20000010000 */
[----:B------:R-:W-:Y:S01]  /*4620*/  FFMA.FTZ R246, R175, R183, R250 ;  /* 0x000000b7aff67223 */ /* 0x000fe200000100fa */
        /* <DEDUP_REMOVED lines=77> */
[----:B------:R-:W-:Y:S01]  /*4b00*/  UMOV UR4, 0xffffffff ;  /* 0xffffffff00047882 */ /* 0x000fe20000000000 */
[----:B------:R-:W-:Y:S01]  /*4b10*/  FFMA.FTZ R181, R79, R181, R244 ;  /* 0x000000b54fb57223 */ /* 0x000fe200000100f4 */
[----:B------:R-:W-:Y:S01]  /*4b20*/  ISETP.NE.U32.AND P1, PT, RZ, UR14, PT ;  /* 0x0000000eff007c0c */ /* 0x000fe2000bf25070 */
[----:B------:R-:W-:Y:S01]  /*4b30*/  FADD.FTZ R243, R243, R180 ;  /* 0x000000b4f3f37221 */ /* 0x000fe20000010000 */
[----:B------:R-:W-:Y:S01]  /*4b40*/  FFMA.FTZ R183, R174, R180, R183 ;  /* 0x000000b4aeb77223 */ /* 0x000fe200000100b7 */
[----:B------:R-:W-:Y:S01]  /*4b50*/  FADD.FTZ R236, R182, R236 ;  /* 0x000000ecb6ec7221 */ /* 0x000fe20000010000 */
[----:B------:R-:W-:Y:S01]  /*4b60*/  FFMA.FTZ R182, R174, R182, R252 ;  /* 0x000000b6aeb67223 */ /* 0x000fe200000100fc */
[----:B------:R-:W-:Y:S01]  /*4b70*/  ISETP.NE.AND.EX P1, PT, RZ, UR15, PT, P1 ;  /* 0x0000000fff007c0c */ /* 0x000fe2000bf25310 */
[----:B------:R-:W-:Y:S01]  /*4b80*/  FADD.FTZ R245, R243, R181 ;  /* 0x000000b5f3f57221 */ /* 0x000fe20000010000 */
[----:B------:R-:W-:Y:S01]  /*4b90*/  FFMA.FTZ R251, R175, R181, R183 ;  /* 0x000000b5affb7223 */ /* 0x000fe200000100b7 */
[----:B------:R-:W-:Y:S10]  /*4ba0*/  BRA.DIV UR4, `(.L_x_2891) ;  /* 0x000000ce04d07947 */ /* 0x000ff4000b800000 */
[----:B------:R-:W0:Y:S01]  /*4bb0*/  SHFL.BFLY PT, R183, R245, 0x1, 0x1f ;  /* 0x0c201f00f5b77f89 */ /* 0x000e2200000e0000 */
[----:B------:R-:W-:Y:S02]  /*4bc0*/  MOV R244, R12 ;  /* 0x0000000c00f47202 */ /* 0x000fe40000000f00 */
[----:B------:R-:W-:Y:S01]  /*4bd0*/  MOV R252, R182 ;  /* 0x000000b600fc7202 */ /* 0x000fe20000000f00 */
[----:B------:R-:W-:Y:S01]  /*4be0*/  STL [R1+0x14], R217 ;  /* 0x000014d901007387 */ /* 0x000fe20000100800 */
[----:B------:R-:W-:-:S03]  /*4bf0*/  MOV R243, R249 ;  /* 0x000000f900f37202 */ /* 0x000fc60000000f00 */
[----:B------:R1:W-:Y:S04]  /*4c00*/  STL [R1+0x10], R218 ;  /* 0x000010da01007387 */ /* 0x0003e80000100800 */
[----:B------:R2:W-:Y:S04]  /*4c10*/  STL [R1+0x18], R226 ;  /* 0x000018e201007387 */ /* 0x0005e80000100800 */
[----:B------:R3:W-:Y:S01]  /*4c20*/  STL [R1+0x1c], R225 ;  /* 0x00001ce101007387 */ /* 0x0007e20000100800 */
[----:B-1----:R-:W-:-:S03]  /*4c30*/  MOV R218, R220 ;  /* 0x000000dc00da7202 */ /* 0x002fc60000000f00 */
[----:B------:R1:W-:Y:S01]  /*4c40*/  STL [R1+0x20], R229 ;  /* 0x000020e501007387 */ /* 0x0003e20000100800 */
[----:B--2---:R-:W-:Y:S01]  /*4c50*/  MOV R226, R228 ;  /* 0x000000e400e27202 */ /* 0x004fe20000000f00 */
[----:B0-----:R-:W-:Y:S02]  /*4c60*/  FADD.FTZ R250, R245, R183 ;  /* 0x000000b7f5fa7221 */ /* 0x001fe40000010000 */
[----:B------:R-:W-:Y:S01]  /*4c70*/  STL [R1+0x24], R246 ;  /* 0x000024f601007387 */ /* 0x000fe20000100800 */
[----:B---3--:R-:W-:Y:S02]  /*4c80*/  MOV R225, R221 ;  /* 0x000000dd00e17202 */ /* 0x008fe40000000f00 */
[----:B------:R-:W-:Y:S01]  /*4c90*/  MOV R245, R239 ;  /* 0x000000ef00f57202 */ /* 0x000fe20000000f00 */
[----:B------:R-:W0:Y:S01]  /*4ca0*/  SHFL.BFLY PT, R183, R251, 0x1, 0x1f ;  /* 0x0c201f00fbb77f89 */ /* 0x000e2200000e0000 */
[----:B------:R-:W-:Y:S02]  /*4cb0*/  MOV R221, R224 ;  /* 0x000000e000dd7202 */ /* 0x000fe40000000f00 */
[----:B-1----:R-:W-:-:S02]  /*4cc0*/  MOV R229, R232 ;  /* 0x000000e800e57202 */ /* 0x002fc40000000f00 */
[----:B------:R-:W-:Y:S01]  /*4cd0*/  MOV R239, R240 ;  /* 0x000000f000ef7202 */ /* 0x000fe20000000f00 */
[----:B0-----:R-:W-:Y:S02]  /*4ce0*/  FADD.FTZ R251, R251, R183 ;  /* 0x000000b7fbfb7221 */ /* 0x001fe40000010000 */
        /* <DEDUP_REMOVED lines=14> */
.L_x_2944:
        /* <DEDUP_REMOVED lines=22> */
[----:B------:R-:W-:Y:S01]  /*4f30*/  FADD.FTZ R17, R184, -R17 ;  /* 0x80000011b8117221 */ /* 0x000fe20000010000 */
[----:B------:R-:W-:Y:S01]  /*4f40*/  FADD.FTZ R9, R9, -R10 ;  /* 0x8000000a09097221 */ /* 0x000fe20000010000 */
[----:B------:R-:W-:Y:S01]  /*4f50*/  FADD.FTZ R14, R22, -R14 ;  /* 0x8000000e160e7221 */ /* 0x000fe20000010000 */
[----:B------:R-:W-:Y:S01]  /*4f60*/  FADD.FTZ R18, R20, -R18 ;  /* 0x8000001214127221 */ /* 0x000fe20000010000 */
[----:B------:R-:W-:Y:S01]  /*4f70*/  FMUL.FTZ R17, R4, R17 ;  /* 0x0000001104117220 */ /* 0x000fe20000410000 */
[----:B-----5:R-:W-:Y:S01]  /*4f80*/  ISETP.GE.U32.AND P1, PT, R160, RZ, PT ;  /* 0x000000ffa000720c */ /* 0x020fe20003f26070 */
[C---:B------:R-:W-:Y:S01]  /*4f90*/  FMUL.FTZ R14, R4.reuse, R14 ;  /* 0x0000000e040e7220 */ /* 0x040fe20000410000 */
[C---:B------:R-:W-:Y:S01]  /*4fa0*/  FMUL.FTZ R12, R4.reuse, R12 ;  /* 0x0000000c040c7220 */ /* 0x040fe20000410000 */
[----:B------:R-:W-:Y:S01]  /*4fb0*/  FMUL.FTZ R10, R4, R18 ;  /* 0x00000012040a7220 */ /* 0x000fe20000410000 */
[----:B------:R-:W-:Y:S01]  /*4fc0*/  FMUL.FTZ R17, R17, UR6 ;  /* 0x0000000611117c20 */ /* 0x000fe20008410000 */
[----:B------:R-:W-:Y:S01]  /*4fd0*/  FMUL.FTZ R14, R14, UR6 ;  /* 0x000000060e0e7c20 */ /* 0x000fe20008410000 */
[C---:B------:R-:W-:Y:S01]  /*4fe0*/  LOP3.LUT P5, RZ, R161.reuse, 0xff0000, RZ, 0xc0, !PT ;  /* 0x00ff0000a1ff7812 */ /* 0x040fe200078ac0ff */
[----:B------:R-:W-:Y:S01]  /*4ff0*/  FMUL.FTZ R12, R12, UR6 ;  /* 0x000000060c0c7c20 */ /* 0x000fe20008410000 */
[C---:B------:R-:W-:Y:S01]  /*5000*/  ISETP.GE.U32.AND.EX P1, PT, R161.reuse, 0x1000000, PT, P1 ;  /* 0x01000000a100780c */ /* 0x040fe20003f26110 */
[----:B------:R-:W-:Y:S01]  /*5010*/  FMUL.FTZ R10, R10, UR6 ;  /* 0x000000060a0a7c20 */ /* 0x000fe20008410000 */
[----:B------:R-:W-:Y:S01]  /*5020*/  LOP3.LUT P4, RZ, R161, 0xff, RZ, 0xc0, !PT ;  /* 0x000000ffa1ff7812 */ /* 0x000fe2000788c0ff */
[-CC-:B------:R-:W-:Y:S01]  /*5030*/  FFMA.FTZ R15, R15, R183.reuse, R182.reuse ;  /* 0x000000b70f0f7223 */ /* 0x180fe200000100b6 */
        /* <DEDUP_REMOVED lines=10> */
[----:B------:R-:W-:Y:S01]  /*50e0*/  F2FP.BF16.F32.PACK_AB R15, R17, R14 ;  /* 0x0000000e110f723e */ /* 0x000fe200000010ff */
[----:B------:R-:W-:Y:S01]  /*50f0*/  FMUL.FTZ R11, R4, R13 ;  /* 0x0000000d040b7220 */ /* 0x000fe20000410000 */
[----:B------:R-:W-:Y:S01]  /*5100*/  F2FP.BF16.F32.PACK_AB R14, R10, R12 ;  /* 0x0000000c0a0e723e */ /* 0x000fe200000010ff */
[----:B------:R-:W-:Y:S01]  /*5110*/  FMUL.FTZ R10, R4, R16 ;  /* 0x00000010040a7220 */ /* 0x000fe20000410000 */
        /* <DEDUP_REMOVED lines=15> */
.L_x_2894:
[-CC-:B------:R-:W-:Y:S01]  /*5210*/  FFMA.FTZ R14, R14, R183.reuse, R182.reuse ;  /* 0x000000b70e0e7223 */ /* 0x180fe200000100b6 */
[-CC-:B------:R-:W-:Y:S01]  /*5220*/  FFMA.FTZ R12, R17, R183.reuse, R182.reuse ;  /* 0x000000b7110c7223 */ /* 0x180fe200000100b6 */
[-CC-:B------:R-:W-:Y:S01]  /*5230*/  FFMA.FTZ R17, R23, R183.reuse, R182.reuse ;  /* 0x000000b717117223 */ /* 0x180fe200000100b6 */
[-C--:B------:R-:W-:Y:S01]  /*5240*/  FFMA.FTZ R0, R0, R183.reuse, R182 ;  /* 0x000000b700007223 */ /* 0x080fe200000100b6 */
[----:B------:R-:W-:Y:S01]  /*5250*/  FADD.FTZ R13, R13, -R14 ;  /* 0x8000000e0d0d7221 */ /* 0x000fe20000010000 */
[-C--:B------:R-:W-:Y:S01]  /*5260*/  FFMA.FTZ R14, R21, R183.reuse, R182 ;  /* 0x000000b7150e7223 */ /* 0x080fe200000100b6 */
[----:B------:R-:W-:Y:S01]  /*5270*/  FADD.FTZ R12, R18, -R12 ;  /* 0x8000000c120c7221 */ /* 0x000fe20000010000 */
[----:B------:R-:W-:Y:S01]  /*5280*/  FFMA.FTZ R18, R19, R183, R182 ;  /* 0x000000b713127223 */ /* 0x000fe200000100b6 */
[----:B------:R-:W-:Y:S01]  /*5290*/  FADD.FTZ R17, R184, -R17 ;  /* 0x80000011b8117221 */ /* 0x000fe20000010000 */
[----:B------:R-:W-:Y:S01]  /*52a0*/  FADD.FTZ R14, R22, -R14 ;  /* 0x8000000e160e7221 */ /* 0x000fe20000010000 */
[----:B------:R-:W-:Y:S01]  /*52b0*/  FMUL.FTZ R116, R4, R12 ;  /* 0x0000000c04747220 */ /* 0x000fe20000410000 */
[----:B------:R-:W-:Y:S01]  /*52c0*/  FADD.FTZ R18, R20, -R18 ;  /* 0x8000001214127221 */ /* 0x000fe20000010000 */
[C---:B------:R-:W-:Y:S01]  /*52d0*/  FMUL.FTZ R119, R4.reuse, R17 ;  /* 0x0000001104777220 */ /* 0x040fe20000410000 */
[----:B------:R-:W-:Y:S01]  /*52e0*/  FMUL.FTZ R118, R4, R14 ;  /* 0x0000000e04767220 */ /* 0x000fe20000410000 */
[----:B------:R-:W-:Y:S01]  /*52f0*/  FMUL.FTZ R14, R116, UR6 ;  /* 0x00000006740e7c20 */ /* 0x000fe20008410000 */
[----:B-----5:R-:W-:Y:S01]  /*5300*/  ISETP.GE.U32.AND P1, PT, R160, RZ, PT ;  /* 0x000000ffa000720c */ /* 0x020fe20003f26070 */
[----:B------:R-:W-:Y:S01]  /*5310*/  FMUL.FTZ R117, R4, R18 ;  /* 0x0000001204757220 */ /* 0x000fe20000410000 */
[----:B------:R-:W-:Y:S01]  /*5320*/  LOP3.LUT P6, RZ, R161, 0xff, RZ, 0xc0, !PT ;  /* 0x000000ffa1ff7812 */ /* 0x000fe200078cc0ff */
[-CC-:B------:R-:W-:Y:S01]  /*5330*/  FFMA.FTZ R10, R10, R183.reuse, R182.reuse ;  /* 0x000000b70a0a7223 */ /* 0x180fe200000100b6 */
[----:B------:R-:W-:Y:S01]  /*5340*/  FFMA.FTZ R15, R15, R183, R182 ;  /* 0x000000b70f0f7223 */ /* 0x000fe200000100b6 */
[----:B------:R-:W-:Y:S01]  /*5350*/  FMUL.FTZ R17, R119, UR6 ;  /* 0x0000000677117c20 */ /* 0x000fe20008410000 */
[----:B------:R-:W-:Y:S01]  /*5360*/  FADD.FTZ R0, R11, -R0 ;  /* 0x800000000b007221 */ /* 0x000fe20000010000 */
[----:B------:R-:W-:Y:S01]  /*5370*/  ISETP.GE.U32.AND.EX P1, PT, R161, 0x1000000, PT, P1 ;  /* 0x01000000a100780c */ /* 0x000fe20003f26110 */
[----:B------:R-:W-:Y:S01]  /*5380*/  FMUL.FTZ R11, R117, UR6 ;  /* 0x00000006750b7c20 */ /* 0x000fe20008410000 */
[----:B------:R-:W-:Y:S01]  /*5390*/  FSEL R14, R14, RZ, P6 ;  /* 0x000000ff0e0e7208 */ /* 0x000fe20003000000 */
[----:B------:R-:W-:Y:S01]  /*53a0*/  FADD.FTZ R9, R9, -R10 ;  /* 0x8000000a09097221 */ /* 0x000fe20000010000 */
[----:B------:R-:W-:Y:S01]  /*53b0*/  LOP3.LUT P6, RZ, R161, 0xff00, RZ, 0xc0, !PT ;  /* 0x0000ff00a1ff7812 */ /* 0x000fe200078cc0ff */
[----:B------:R-:W-:Y:S01]  /*53c0*/  FADD.FTZ R10, R16, -R15 ;  /* 0x8000000f100a7221 */ /* 0x000fe20000010000 */
[----:B------:R-:W-:Y:S01]  /*53d0*/  FSEL R12, R17, RZ, P1 ;  /* 0x000000ff110c7208 */ /* 0x000fe20000800000 */
[----:B------:R-:W-:Y:S01]  /*53e0*/  FMUL.FTZ R17, R118, UR6 ;  /* 0x0000000676117c20 */ /* 0x000fe20008410000 */
[----:B------:R-:W-:Y:S01]  /*53f0*/  FSEL R11, R11, RZ, P6 ;  /* 0x000000ff0b0b7208 */ /* 0x000fe20003000000 */
[C---:B------:R-:W-:Y:S01]  /*5400*/  FMUL.FTZ R120, R4.reuse, R0 ;  /* 0x0000000004787220 */ /* 0x040fe20000410000 */
[----:B------:R-:W-:Y:S01]  /*5410*/  LOP3.LUT P4, RZ, R161, 0xff0000, RZ, 0xc0, !PT ;  /* 0x00ff0000a1ff7812 */ /* 0x000fe2000788c0ff */
[C---:B------:R-:W-:Y:S01]  /*5420*/  FMUL.FTZ R122, R4.reuse, R9 ;  /* 0x00000009047a7220 */ /* 0x040fe20000410000 */
[C---:B------:R-:W-:Y:S01]  /*5430*/  FMUL.FTZ R123, R4.reuse, R10 ;  /* 0x0000000a047b7220 */ /* 0x040fe20000410000 */
[----:B------:R-:W-:Y:S01]  /*5440*/  FMUL.FTZ R121, R4, R13 ;  /* 0x0000000d04797220 */ /* 0x000fe20000410000 */
[----:B------:R-:W-:Y:S01]  /*5450*/  F2FP.BF16.F32.PACK_AB R14, R11, R14 ;  /* 0x0000000e0b0e723e */ /* 0x000fe200000010ff */
        /* <DEDUP_REMOVED lines=17> */
.L_x_2893:
        /* <DEDUP_REMOVED lines=17> */
[----:B-----5:R-:W-:Y:S01]  /*5680*/  FFMA.FTZ R17, R4, R17, R43 ;  /* 0x0000001104117223 */ /* 0x020fe2000001002b */
[----:B------:R-:W-:Y:S01]  /*5690*/  ISETP.GE.U32.AND P1, PT, R160, RZ, PT ;  /* 0x000000ffa000720c */ /* 0x000fe20003f26070 */
[C---:B------:R-:W-:Y:S01]  /*56a0*/  FFMA.FTZ R14, R4.reuse, R14, R42 ;  /* 0x0000000e040e7223 */ /* 0x040fe2000001002a */
[C---:B------:R-:W-:Y:S01]  /*56b0*/  FFMA.FTZ R12, R4.reuse, R12, R40 ;  /* 0x0000000c040c7223 */ /* 0x040fe20000010028 */
[----:B------:R-:W-:Y:S01]  /*56c0*/  FFMA.FTZ R10, R4, R18, R41 ;  /* 0x00000012040a7223 */ /* 0x000fe20000010029 */
        /* <DEDUP_REMOVED lines=15> */
[----:B------:R-:W-:Y:S01]  /*57c0*/  FFMA.FTZ R9, R4, R9, R46 ;  /* 0x0000000904097223 */ /* 0x000fe2000001002e */
[----:B------:R-:W-:Y:S01]  /*57d0*/  FSEL R10, R10, RZ, P3 ;  /* 0x000000ff0a0a7208 */ /* 0x000fe20001800000 */
[C---:B------:R-:W-:Y:S01]  /*57e0*/  FFMA.FTZ R0, R4.reuse, R0, R44 ;  /* 0x0000000004007223 */ /* 0x040fe2000001002c */
[----:B------:R-:W-:Y:S01]  /*57f0*/  F2FP.BF16.F32.PACK_AB R15, R17, R14 ;  /* 0x0000000e110f723e */ /* 0x000fe200000010ff */
[----:B------:R-:W-:Y:S01]  /*5800*/  FFMA.FTZ R11, R4, R13, R45 ;  /* 0x0000000d040b7223 */ /* 0x000fe2000001002d */
[----:B------:R-:W-:Y:S01]  /*5810*/  F2FP.BF16.F32.PACK_AB R14, R10, R12 ;  /* 0x0000000c0a0e723e */ /* 0x000fe200000010ff */
[----:B------:R-:W-:Y:S01]  /*5820*/  FFMA.FTZ R10, R4, R16, R47 ;  /* 0x00000010040a7223 */ /* 0x000fe2000001002f */
        /* <DEDUP_REMOVED lines=15> */
.L_x_2896:
        /* <DEDUP_REMOVED lines=10> */
[----:B-----5:R-:W-:Y:S01]  /*59c0*/  FFMA.FTZ R116, R4, R12, R40 ;  /* 0x0000000c04747223 */ /* 0x020fe20000010028 */
        /* <DEDUP_REMOVED lines=20> */
[C---:B------:R-:W-:Y:S01]  /*5b10*/  FFMA.FTZ R120, R4.reuse, R0, R44 ;  /* 0x0000000004787223 */ /* 0x040fe2000001002c */
[----:B------:R-:W-:Y:S01]  /*5b20*/  LOP3.LUT P4, RZ, R161, 0xff0000, RZ, 0xc0, !PT ;  /* 0x00ff0000a1ff7812 */ /* 0x000fe2000788c0ff */
[C---:B------:R-:W-:Y:S01]  /*5b30*/  FFMA.FTZ R122, R4.reuse, R9, R46 ;  /* 0x00000009047a7223 */ /* 0x040fe2000001002e */
[C---:B------:R-:W-:Y:S01]  /*5b40*/  FFMA.FTZ R123, R4.reuse, R10, R47 ;  /* 0x0000000a047b7223 */ /* 0x040fe2000001002f */
[----:B------:R-:W-:Y:S01]  /*5b50*/  FFMA.FTZ R121, R4, R13, R45 ;  /* 0x0000000d04797223 */ /* 0x000fe2000001002d */
        /* <DEDUP_REMOVED lines=18> */
.L_x_2892:
        /* <DEDUP_REMOVED lines=20> */
[C---:B------:R-:W-:Y:S01]  /*5dc0*/  FMUL.FTZ R14, R4.reuse, R14 ;  /* 0x0000000e040e7220 */ /* 0x040fe20000410000 */
[----:B------:R-:W-:Y:S01]  /*5dd0*/  ISETP.GE.U32.AND.EX P4, PT, R161, 0x1000000, PT, P1 ;  /* 0x01000000a100780c */ /* 0x000fe20003f86110 */
[C---:B------:R-:W-:Y:S01]  /*5de0*/  FMUL.FTZ R17, R4.reuse, R17 ;  /* 0x0000001104117220 */ /* 0x040fe20000410000 */
[----:B------:R-:W-:Y:S01]  /*5df0*/  FADD.FTZ R9, R9, -R10 ;  /* 0x8000000a09097221 */ /* 0x000fe20000010000 */
[----:B------:R-:W-:Y:S01]  /*5e00*/  LOP3.LUT P3, RZ, R161, 0xff0000, RZ, 0xc0, !PT ;  /* 0x00ff0000a1ff7812 */ /* 0x000fe2000786c0ff */
[----:B------:R-:W-:Y:S01]  /*5e10*/  FMUL.FTZ R13, R4, R13 ;  /* 0x0000000d040d7220 */ /* 0x000fe20000410000 */
[----:B------:R-:W-:Y:S01]  /*5e20*/  FMUL.FTZ R21, R17, UR6 ;  /* 0x0000000611157c20 */ /* 0x000fe20008410000 */
[----:B------:R-:W-:Y:S01]  /*5e30*/  ISETP.GE.U32.AND P1, PT, R198, RZ, PT ;  /* 0x000000ffc600720c */ /* 0x000fe20003f26070 */
[----:B------:R-:W-:Y:S01]  /*5e40*/  FMUL.FTZ R10, R4, R19 ;  /* 0x00000013040a7220 */ /* 0x000fe20000410000 */
[----:B------:R-:W-:Y:S01]  /*5e50*/  FMUL.FTZ R14, R14, UR6 ;  /* 0x000000060e0e7c20 */ /* 0x000fe20008410000 */
[-CC-:B------:R-:W-:Y:S01]  /*5e60*/  FFMA.FTZ R19, R15, R183.reuse, R182.reuse ;  /* 0x000000b70f137223 */ /* 0x180fe200000100b6 */
[----:B------:R-:W-:Y:S01]  /*5e70*/  FSEL R18, R21, RZ, P3 ;  /* 0x000000ff15127208 */ /* 0x000fe20001800000 */
[----:B------:R-:W-:Y:S01]  /*5e80*/  FMUL.FTZ R13, R13, UR6 ;  /* 0x000000060d0d7c20 */ /* 0x000fe20008410000 */
[----:B------:R-:W-:Y:S01]  /*5e90*/  ISETP.GE.U32.AND.EX P1, PT, R199, 0x1000000, PT, P1 ;  /* 0x01000000c700780c */ /* 0x000fe20003f26110 */
[----:B------:R-:W-:Y:S01]  /*5ea0*/  FFMA.FTZ R0, R0, R183, R182 ;  /* 0x000000b700007223 */ /* 0x000fe200000100b6 */
[----:B------:R-:W-:Y:S01]  /*5eb0*/  FMUL.FTZ R15, R10, UR6 ;  /* 0x000000060a0f7c20 */ /* 0x000fe20008410000 */
[C---:B------:R-:W-:Y:S01]  /*5ec0*/  LOP3.LUT P5, RZ, R161.reuse, 0xff, RZ, 0xc0, !PT ;  /* 0x000000ffa1ff7812 */ /* 0x040fe200078ac0ff */
[----:B------:R-:W-:Y:S01]  /*5ed0*/  FMUL.FTZ R9, R4, R9 ;  /* 0x0000000904097220 */ /* 0x000fe20000410000 */
        /* <DEDUP_REMOVED lines=8> */
[----:B------:R-:W-:-:S02]  /*5f60*/  FSEL R11, R15, RZ, P3 ;  /* 0x000000ff0f0b7208 */ /* 0x000fc40001800000 */
[----:B------:R-:W-:Y:S01]  /*5f70*/  LOP3.LUT P6, RZ, R199, 0xff0000, RZ, 0xc0, !PT ;  /* 0x00ff0000c7ff7812 */ /* 0x000fe200078cc0ff */
[----:B------:R-:W-:Y:S01]  /*5f80*/  FMUL.FTZ R10, R10, UR6 ;  /* 0x000000060a0a7c20 */ /* 0x000fe20008410000 */
[----:B------:R-:W-:Y:S01]  /*5f90*/  F2FP.BF16.F32.PACK_AB R14, R11, R14 ;  /* 0x0000000e0b0e723e */ /* 0x000fe200000010ff */
[----:B------:R-:W-:Y:S01]  /*5fa0*/  FMUL.FTZ R11, R9, UR6 ;  /* 0x00000006090b7c20 */ /* 0x000fe20008410000 */
[----:B------:R-:W-:Y:S02]  /*5fb0*/  FSEL R21, R21, RZ, P6 ;  /* 0x000000ff15157208 */ /* 0x000fe40003000000 */
[C---:B------:R-:W-:Y:S02]  /*5fc0*/  LOP3.LUT P4, RZ, R199.reuse, 0xff, RZ, 0xc0, !PT ;  /* 0x000000ffc7ff7812 */ /* 0x040fe4000788c0ff */
[----:B------:R-:W-:Y:S02]  /*5fd0*/  LOP3.LUT P6, RZ, R160, 0xff0000, RZ, 0xc0, !PT ;  /* 0x00ff0000a0ff7812 */ /* 0x000fe400078cc0ff */
[----:B------:R-:W-:-:S02]  /*5fe0*/  LOP3.LUT P3, RZ, R199, 0xff00, RZ, 0xc0, !PT ;  /* 0x0000ff00c7ff7812 */ /* 0x000fc4000786c0ff */
[----:B------:R-:W-:Y:S02]  /*5ff0*/  FSEL R13, R13, RZ, P4 ;  /* 0x000000ff0d0d7208 */ /* 0x000fe40002000000 */
[----:B------:R-:W-:Y:S02]  /*6000*/  FSEL R16, R15, RZ, P3 ;  /* 0x000000ff0f107208 */ /* 0x000fe40001800000 */
[----:B------:R-:W-:Y:S02]  /*6010*/  FSEL R9, R11, RZ, P6 ;  /* 0x000000ff0b097208 */ /* 0x000fe40003000000 */
[C---:B------:R-:W-:Y:S02]  /*6020*/  LOP3.LUT P3, RZ, R198.reuse, 0xff0000, RZ, 0xc0, !PT ;  /* 0x00ff0000c6ff7812 */ /* 0x040fe4000786c0ff */
[----:B------:R-:W-:Y:S02]  /*6030*/  LOP3.LUT P6, RZ, R198, 0xff000000, RZ, 0xc0, !PT ;  /* 0xff000000c6ff7812 */ /* 0x000fe400078cc0ff */
[----:B------:R-:W-:-:S02]  /*6040*/  LOP3.LUT P1, RZ, R160, 0xff000000, RZ, 0xc0, !PT ;  /* 0xff000000a0ff7812 */ /* 0x000fc4000782c0ff */
[----:B------:R-:W-:Y:S02]  /*6050*/  F2FP.BF16.F32.PACK_AB R126, R16, R13 ;  /* 0x0000000d107e723e */ /* 0x000fe400000010ff */
[----:B------:R-:W-:Y:S02]  /*6060*/  FSEL R11, R11, RZ, P3 ;  /* 0x000000ff0b0b7208 */ /* 0x000fe40001800000 */
[C---:B------:R-:W-:Y:S02]  /*6070*/  FSEL R13, R10.reuse, RZ, P6 ;  /* 0x000000ff0a0d7208 */ /* 0x040fe40003000000 */
[----:B------:R-:W-:Y:S02]  /*6080*/  FSEL R10, R10, RZ, P1 ;  /* 0x000000ff0a0a7208 */ /* 0x000fe40000800000 */
[----:B------:R-:W-:Y:S02]  /*6090*/  F2FP.BF16.F32.PACK_AB R125, R13, R11 ;  /* 0x0000000b0d7d723e */ /* 0x000fe400000010ff */
[----:B------:R-:W-:Y:S01]  /*60a0*/  F2FP.BF16.F32.PACK_AB R13, R10, R9 ;  /* 0x000000090a0d723e */ /* 0x000fe200000010ff */
[----:B------:R-:W-:Y:S01]  /*60b0*/  FMUL.FTZ R10, R4, R12 ;  /* 0x0000000c040a7220 */ /* 0x000fe20000410000 */
[----:B------:R-:W-:Y:S01]  /*60c0*/  FMUL.FTZ R9, R0, UR6 ;  /* 0x0000000600097c20 */ /* 0x000fe20008410000 */
[----:B------:R-:W-:-:S02]  /*60d0*/  LOP3.LUT P5, RZ, R160, 0xff00, RZ, 0xc0, !PT ;  /* 0x0000ff00a0ff7812 */ /* 0x000fc400078ac0ff */
[----:B------:R-:W-:Y:S01]  /*60e0*/  FMUL.FTZ R10, R10, UR6 ;  /* 0x000000060a0a7c20 */ /* 0x000fe20008410000 */
[----:B------:R-:W-:Y:S02]  /*60f0*/  LOP3.LUT P1, RZ, R198, 0xff, RZ, 0xc0, !PT ;  /* 0x000000ffc6ff7812 */ /* 0x000fe4000782c0ff */
[----:B------:R-:W-:Y:S02]  /*6100*/  LOP3.LUT P4, RZ, R160, 0xff, RZ, 0xc0, !PT ;  /* 0x000000ffa0ff7812 */ /* 0x000fe4000788c0ff */
[----:B------:R-:W-:Y:S02]  /*6110*/  LOP3.LUT P3, RZ, R198, 0xff00, RZ, 0xc0, !PT ;  /* 0x0000ff00c6ff7812 */ /* 0x000fe4000786c0ff */
        /* <DEDUP_REMOVED lines=9> */
.L_x_2898:
[-CC-:B------:R-:W-:Y:S01]  /*61b0*/  FFMA.FTZ R12, R10, R183.reuse, R182.reuse ;  /* 0x000000b70a0c7223 */ /* 0x180fe200000100b6 */
[-CC-:B------:R-:W-:Y:S01]  /*61c0*/  FFMA.FTZ R14, R14, R183.reuse, R182.reuse ;  /* 0x000000b70e0e7223 */ /* 0x180fe200000100b6 */
[----:B-----5:R-:W-:Y:S01]  /*61d0*/  ISETP.GE.U32.AND P3, PT, R160, RZ, PT ;  /* 0x000000ffa000720c */ /* 0x020fe20003f66070 */
[-C--:B------:R-:W-:Y:S01]  /*61e0*/  FFMA.FTZ R15, R15, R183.reuse, R182 ;  /* 0x000000b70f0f7223 */ /* 0x080fe200000100b6 */
[----:B------:R-:W-:Y:S01]  /*61f0*/  FADD.FTZ R9, R9, -R12 ;  /* 0x8000000c09097221 */ /* 0x000fe20000010000 */
[----:B------:R-:W-:Y:S01]  /*6200*/  FADD.FTZ R10, R13, -R14 ;  /* 0x8000000e0d0a7221 */ /* 0x000fe20000010000 */
[-CC-:B------:R-:W-:Y:S01]  /*6210*/  FFMA.FTZ R12, R17, R183.reuse, R182.reuse ;  /* 0x000000b7110c7223 */ /* 0x180fe200000100b6 */
[-CC-:B------:R-:W-:Y:S01]  /*6220*/  FFMA.FTZ R13, R21, R183.reuse, R182.reuse ;  /* 0x000000b7150d7223 */ /* 0x180fe200000100b6 */
[-C--:B------:R-:W-:Y:S01]  /*6230*/  FFMA.FTZ R17, R23, R183.reuse, R182 ;  /* 0x000000b717117223 */ /* 0x080fe200000100b6 */
[----:B------:R-:W-:Y:S01]  /*6240*/  LOP3.LUT P4, RZ, R199, 0xff0000, RZ, 0xc0, !PT ;  /* 0x00ff0000c7ff7812 */ /* 0x000fe2000788c0ff */
[----:B------:R-:W-:Y:S01]  /*6250*/  FADD.FTZ R12, R18, -R12 ;  /* 0x8000000c120c7221 */ /* 0x000fe20000010000 */
[----:B------:R-:W-:Y:S01]  /*6260*/  FADD.FTZ R14, R22, -R13 ;  /* 0x8000000d160e7221 */ /* 0x000fe20000010000 */
[----:B------:R-:W-:Y:S01]  /*6270*/  FADD.FTZ R18, R184, -R17 ;  /* 0x80000011b8127221 */ /* 0x000fe20000010000 */
[--C-:B------:R-:W-:Y:S01]  /*6280*/  FFMA.FTZ R13, R19, R183, R182.reuse ;  /* 0x000000b7130d7223 */ /* 0x100fe200000100b6 */
[----:B------:R-:W-:Y:S01]  /*6290*/  ISETP.GE.U32.AND.EX P3, PT, R161, 0x1000000, PT, P3 ;  /* 0x01000000a100780c */ /* 0x000fe20003f66130 */
[C---:B------:R-:W-:Y:S01]  /*62a0*/  FMUL.FTZ R118, R4.reuse, R14 ;  /* 0x0000000e04767220 */ /* 0x040fe20000410000 */
[----:B------:R-:W-:Y:S01]  /*62b0*/  FMUL.FTZ R119, R4, R18 ;  /* 0x0000001204777220 */ /* 0x000fe20000410000 */
[----:B------:R-:W-:Y:S01]  /*62c0*/  FADD.FTZ R13, R20, -R13 ;  /* 0x8000000d140d7221 */ /* 0x000fe20000010000 */
[----:B------:R-:W-:Y:S01]  /*62d0*/  ISETP.GE.U32.AND P1, PT, R198, RZ, PT ;  /* 0x000000ffc600720c */ /* 0x000fe20003f26070 */
[----:B------:R-:W-:Y:S01]  /*62e0*/  FMUL.FTZ R17, R118, UR6 ;  /* 0x0000000676117c20 */ /* 0x000fe20008410000 */
[----:B------:R-:W-:Y:S01]  /*62f0*/  FMUL.FTZ R14, R119, UR6 ;  /* 0x00000006770e7c20 */ /* 0x000fe20008410000 */
[C---:B------:R-:W-:Y:S01]  /*6300*/  FMUL.FTZ R117, R4.reuse, R13 ;  /* 0x0000000d04757220 */ /* 0x040fe20000410000 */
[----:B------:R-:W-:Y:S01]  /*6310*/  FMUL.FTZ R116, R4, R12 ;  /* 0x0000000c04747220 */ /* 0x000fe20000410000 */
[----:B------:R-:W-:Y:S01]  /*6320*/  LOP3.LUT P6, RZ, R161, 0xff0000, RZ, 0xc0, !PT ;  /* 0x00ff0000a1ff7812 */ /* 0x000fe200078cc0ff */
[----:B------:R-:W-:Y:S01]  /*6330*/  FFMA.FTZ R0, R0, R183, R182 ;  /* 0x000000b700007223 */ /* 0x000fe200000100b6 */
[----:B------:R-:W-:Y:S01]  /*6340*/  FSEL R20, R17, RZ, P4 ;  /* 0x000000ff11147208 */ /* 0x000fe20002000000 */
[----:B------:R-:W-:Y:S01]  /*6350*/  FMUL.FTZ R12, R117, UR6 ;  /* 0x00000006750c7c20 */ /* 0x000fe20008410000 */
[----:B------:R-:W-:Y:S01]  /*6360*/  FSEL R19, R14, RZ, P3 ;  /* 0x000000ff0e137208 */ /* 0x000fe20001800000 */
[----:B------:R-:W-:Y:S01]  /*6370*/  FMUL.FTZ R13, R116, UR6 ;  /* 0x00000006740d7c20 */ /* 0x000fe20008410000 */
[----:B------:R-:W-:Y:S01]  /*6380*/  LOP3.LUT P4, RZ, R161, 0xff00, RZ, 0xc0, !PT ;  /* 0x0000ff00a1ff7812 */ /* 0x000fe2000788c0ff */
[----:B------:R-:W-:Y:S01]  /*6390*/  FMUL.FTZ R122, R4, R9 ;  /* 0x00000009047a7220 */ /* 0x000fe20000410000 */
[C---:B------:R-:W-:Y:S01]  /*63a0*/  LOP3.LUT P3, RZ, R199.reuse, 0xff00, RZ, 0xc0, !PT ;  /* 0x0000ff00c7ff7812 */ /* 0x040fe2000786c0ff */
[----:B------:R-:W-:Y:S01]  /*63b0*/  FADD.FTZ R16, R16, -R15 ;  /* 0x8000000f10107221 */ /* 0x000fe20000010000 */
[----:B------:R-:W-:Y:S01]  /*63c0*/  ISETP.GE.U32.AND.EX P1, PT, R199, 0x1000000, PT, P1 ;  /* 0x01000000c700780c */ /* 0x000fe20003f26110 */
[----:B------:R-:W-:Y:S01]  /*63d0*/  FADD.FTZ R0, R11, -R0 ;  /* 0x800000000b007221 */ /* 0x000fe20000010000 */
[----:B------:R-:W-:Y:S01]  /*63e0*/  LOP3.LUT P5, RZ, R161, 0xff, RZ, 0xc0, !PT ;  /* 0x000000ffa1ff7812 */ /* 0x000fe200078ac0ff */
[C---:B------:R-:W-:Y:S01]  /*63f0*/  FMUL.FTZ R123, R4.reuse, R16 ;  /* 0x00000010047b7220 */ /* 0x040fe20000410000 */
[----:B------:R-:W-:Y:S01]  /*6400*/  FSEL R18, R17, RZ, P6 ;  /* 0x000000ff11127208 */ /* 0x000fe20003000000 */
[----:B------:R-:W-:Y:S01]  /*6410*/  FMUL.FTZ R121, R4, R10 ;  /* 0x0000000a04797220 */ /* 0x000fe20000410000 */
[----:B------:R-:W-:Y:S01]  /*6420*/  FSEL R21, R14, RZ, P1 ;  /* 0x000000ff0e157208 */ /* 0x000fe20000800000 */
[----:B------:R-:W-:Y:S01]  /*6430*/  FMUL.FTZ R120, R4, R0 ;  /* 0x0000000004787220 */ /* 0x000fe20000410000 */
[C---:B------:R-:W-:Y:S01]  /*6440*/  FSEL R17, R12.reuse, RZ, P3 ;  /* 0x000000ff0c117208 */ /* 0x040fe20001800000 */
[----:B------:R-:W-:Y:S01]  /*6450*/  FMUL.FTZ R10, R121, UR6 ;  /* 0x00000006790a7c20 */ /* 0x000fe20008410000 */
[----:B------:R-:W-:Y:S01]  /*6460*/  FSEL R11, R12, RZ, P4 ;  /* 0x000000ff0c0b7208 */ /* 0x000fe20002000000 */
[----:B------:R-:W-:Y:S01]  /*6470*/  FMUL.FTZ R12, R122, UR6 ;  /* 0x000000067a0c7c20 */ /* 0x000fe20008410000 */
[----:B------:R-:W-:-:S02]  /*6480*/  FSEL R14, R13, RZ, P5 ;  /* 0x000000ff0d0e7208 */ /* 0x000fc40002800000 */
[----:B------:R-:W-:Y:S02]  /*6490*/  LOP3.LUT P6, RZ, R199, 0xff, RZ, 0xc0, !PT ;  /* 0x000000ffc7ff7812 */ /* 0x000fe400078cc0ff */
[----:B------:R-:W-:Y:S02]  /*64a0*/  LOP3.LUT P1, RZ, R160, 0xff0000, RZ, 0xc0, !PT ;  /* 0x00ff0000a0ff7812 */ /* 0x000fe4000782c0ff */
[----:B------:R-:W-:Y:S01]  /*64b0*/  F2FP.BF16.F32.PACK_AB R14, R11, R14 ;  /* 0x0000000e0b0e723e */ /* 0x000fe200000010ff */
[----:B------:R-:W-:Y:S01]  /*64c0*/  FMUL.FTZ R11, R123, UR6 ;  /* 0x000000067b0b7c20 */ /* 0x000fe20008410000 */
[----:B------:R-:W-:Y:S02]  /*64d0*/  FSEL R13, R13, RZ, P6 ;  /* 0x000000ff0d0d7208 */ /* 0x000fe40003000000 */
[----:B------:R-:W-:Y:S02]  /*64e0*/  FSEL R9, R12, RZ, P1 ;  /* 0x000000ff0c097208 */ /* 0x000fe40000800000 */
[----:B------:R-:W-:-:S02]  /*64f0*/  LOP3.LUT P4, RZ, R198, 0xff0000, RZ, 0xc0, !PT ;  /* 0x00ff0000c6ff7812 */ /* 0x000fc4000788c0ff */
        /* <DEDUP_REMOVED lines=10> */
[----:B------:R-:W-:Y:S02]  /*65a0*/  LOP3.LUT P1, RZ, R198, 0xff, RZ, 0xc0, !PT ;  /* 0x000000ffc6ff7812 */ /* 0x000fe4000782c0ff */
[----:B------:R-:W-:Y:S02]  /*65b0*/  LOP3.LUT P3, RZ, R160, 0xff, RZ, 0xc0, !PT ;  /* 0x000000ffa0ff7812 */ /* 0x000fe4000786c0ff */
        /* <DEDUP_REMOVED lines=8> */
[----:B------:R-:W-:Y:S01]  /*6640*/  F2FP.BF16.F32.PACK_AB R12, R0, R9 ;  /* 0x00000009000c723e */ /* 0x000fe200000010ff */
[----:B------:R-:W-:Y:S06]  /*6650*/  BRA `(.L_x_2895) ;  /* 0x0000000800687947 */ /* 0x000fec0003800000 */
.L_x_2897:
        /* <DEDUP_REMOVED lines=17> */
[C---:B------:R-:W-:Y:S01]  /*6770*/  FFMA.FTZ R14, R4.reuse, R14, R43 ;  /* 0x0000000e040e7223 */ /* 0x040fe2000001002b */
[----:B------:R-:W-:Y:S01]  /*6780*/  ISETP.GE.U32.AND.EX P4, PT, R161, 0x1000000, PT, P1 ;  /* 0x01000000a100780c */ /* 0x000fe20003f86110 */
[C---:B------:R-:W-:Y:S01]  /*6790*/  FFMA.FTZ R17, R4.reuse, R17, R42 ;  /* 0x0000001104117223 */ /* 0x040fe2000001002a */
[----:B------:R-:W-:Y:S01]  /*67a0*/  FADD.FTZ R9, R9, -R10 ;  /* 0x8000000a09097221 */ /* 0x000fe20000010000 */
[----:B------:R-:W-:Y:S01]  /*67b0*/  LOP3.LUT P3, RZ, R161, 0xff0000, RZ, 0xc0, !PT ;  /* 0x00ff0000a1ff7812 */ /* 0x000fe2000786c0ff */
[----:B------:R-:W-:Y:S01]  /*67c0*/  FFMA.FTZ R13, R4, R13, R40 ;  /* 0x0000000d040d7223 */ /* 0x000fe20000010028 */
[----:B------:R-:W-:Y:S01]  /*67d0*/  FMUL.FTZ R21, R17, UR6 ;  /* 0x0000000611157c20 */ /* 0x000fe20008410000 */
[----:B------:R-:W-:Y:S01]  /*67e0*/  ISETP.GE.U32.AND P1, PT, R198, RZ, PT ;  /* 0x000000ffc600720c */ /* 0x000fe20003f26070 */
[----:B------:R-:W-:Y:S01]  /*67f0*/  FFMA.FTZ R10, R4, R19, R41 ;  /* 0x00000013040a7223 */ /* 0x000fe20000010029 */
        /* <DEDUP_REMOVED lines=8> */
[----:B------:R-:W-:Y:S01]  /*6880*/  FFMA.FTZ R9, R4, R9, R46 ;  /* 0x0000000904097223 */ /* 0x000fe2000001002e */
[----:B------:R-:W-:Y:S01]  /*6890*/  LOP3.LUT P3, RZ, R161, 0xff00, RZ, 0xc0, !PT ;  /* 0x0000ff00a1ff7812 */ /* 0x000fe2000786c0ff */
[----:B------:R-:W-:Y:S01]  /*68a0*/  FADD.FTZ R0, R11, -R0 ;  /* 0x800000000b007221 */ /* 0x000fe20000010000 */
[----:B------:R-:W-:Y:S01]  /*68b0*/  FSEL R17, R14, RZ, P4 ;  /* 0x000000ff0e117208 */ /* 0x000fe20002000000 */
[----:B------:R-:W-:Y:S01]  /*68c0*/  FADD.FTZ R10, R16, -R19 ;  /* 0x80000013100a7221 */ /* 0x000fe20000010000 */
[----:B------:R-:W-:Y:S01]  /*68d0*/  FSEL R22, R14, RZ, P1 ;  /* 0x000000ff0e167208 */ /* 0x000fe20000800000 */
[C---:B------:R-:W-:Y:S01]  /*68e0*/  FFMA.FTZ R0, R4.reuse, R0, R44 ;  /* 0x0000000004007223 */ /* 0x040fe2000001002c */
[----:B------:R-:W-:Y:S01]  /*68f0*/  FSEL R14, R13, RZ, P5 ;  /* 0x000000ff0d0e7208 */ /* 0x000fe20002800000 */
[----:B------:R-:W-:Y:S01]  /*6900*/  FFMA.FTZ R10, R4, R10, R47 ;  /* 0x0000000a040a7223 */ /* 0x000fe2000001002f */
        /* <DEDUP_REMOVED lines=21> */
[----:B------:R-:W-:Y:S01]  /*6a60*/  FFMA.FTZ R10, R4, R12, R45 ;  /* 0x0000000c040a7223 */ /* 0x000fe2000001002d */
        /* <DEDUP_REMOVED lines=15> */
.L_x_2899:
        /* <DEDUP_REMOVED lines=13> */
[----:B------:R-:W-:Y:S01]  /*6c30*/  FFMA.FTZ R13, R19, R183, R182 ;  /* 0x000000b7130d7223 */ /* 0x000fe200000100b6 */
[----:B------:R-:W-:Y:S01]  /*6c40*/  ISETP.GE.U32.AND.EX P3, PT, R161, 0x1000000, PT, P3 ;  /* 0x01000000a100780c */ /* 0x000fe20003f66130 */
[C---:B------:R-:W-:Y:S01]  /*6c50*/  FFMA.FTZ R118, R4.reuse, R14, R42 ;  /* 0x0000000e04767223 */ /* 0x040fe2000001002a */
[----:B------:R-:W-:Y:S01]  /*6c60*/  FFMA.FTZ R119, R4, R18, R43 ;  /* 0x0000001204777223 */ /* 0x000fe2000001002b */
[----:B------:R-:W-:Y:S01]  /*6c70*/  FADD.FTZ R13, R20, -R13 ;  /* 0x8000000d140d7221 */ /* 0x000fe20000010000 */
[----:B------:R-:W-:Y:S01]  /*6c80*/  ISETP.GE.U32.AND P1, PT, R198, RZ, PT ;  /* 0x000000ffc600720c */ /* 0x000fe20003f26070 */
[----:B------:R-:W-:Y:S01]  /*6c90*/  FMUL.FTZ R17, R118, UR6 ;  /* 0x0000000676117c20 */ /* 0x000fe20008410000 */
[----:B------:R-:W-:Y:S01]  /*6ca0*/  FMUL.FTZ R14, R119, UR6 ;  /* 0x00000006770e7c20 */ /* 0x000fe20008410000 */
[C---:B------:R-:W-:Y:S01]  /*6cb0*/  FFMA.FTZ R117, R4.reuse, R13, R41 ;  /* 0x0000000d04757223 */ /* 0x040fe20000010029 */
[----:B------:R-:W-:Y:S01]  /*6cc0*/  FFMA.FTZ R116, R4, R12, R40 ;  /* 0x0000000c04747223 */ /* 0x000fe20000010028 */
[----:B------:R-:W-:Y:S01]  /*6cd0*/  LOP3.LUT P6, RZ, R161, 0xff0000, RZ, 0xc0, !PT ;  /* 0x00ff0000a1ff7812 */ /* 0x000fe200078cc0ff */
[----:B------:R-:W-:Y:S01]  /*6ce0*/  FFMA.FTZ R0, R0, R183, R182 ;  /* 0x000000b700007223 */ /* 0x000fe200000100b6 */
[----:B------:R-:W-:Y:S01]  /*6cf0*/  FSEL R20, R17, RZ, P4 ;  /* 0x000000ff11147208 */ /* 0x000fe20002000000 */
[----:B------:R-:W-:Y:S01]  /*6d00*/  FMUL.FTZ R12, R117, UR6 ;  /* 0x00000006750c7c20 */ /* 0x000fe20008410000 */
[----:B------:R-:W-:Y:S01]  /*6d10*/  FSEL R19, R14, RZ, P3 ;  /* 0x000000ff0e137208 */ /* 0x000fe20001800000 */
[----:B------:R-:W-:Y:S01]  /*6d20*/  FMUL.FTZ R13, R116, UR6 ;  /* 0x00000006740d7c20 */ /* 0x000fe20008410000 */
[----:B------:R-:W-:Y:S01]  /*6d30*/  LOP3.LUT P4, RZ, R161, 0xff00, RZ, 0xc0, !PT ;  /* 0x0000ff00a1ff7812 */ /* 0x000fe2000788c0ff */
[----:B------:R-:W-:Y:S01]  /*6d40*/  FFMA.FTZ R122, R4, R9, R46 ;  /* 0x00000009047a7223 */ /* 0x000fe2000001002e */
[C---:B------:R-:W-:Y:S01]  /*6d50*/  LOP3.LUT P3, RZ, R199.reuse, 0xff00, RZ, 0xc0, !PT ;  /* 0x0000ff00c7ff7812 */ /* 0x040fe2000786c0ff */
[----:B------:R-:W-:Y:S01]  /*6d60*/  FADD.FTZ R16, R16, -R15 ;  /* 0x8000000f10107221 */ /* 0x000fe20000010000 */
[----:B------:R-:W-:Y:S01]  /*6d70*/  ISETP.GE.U32.AND.EX P1, PT, R199, 0x1000000, PT, P1 ;  /* 0x01000000c700780c */ /* 0x000fe20003f26110 */
[----:B------:R-:W-:Y:S01]  /*6d80*/  FADD.FTZ R0, R11, -R0 ;  /* 0x800000000b007221 */ /* 0x000fe20000010000 */
[----:B------:R-:W-:Y:S01]  /*6d90*/  LOP3.LUT P5, RZ, R161, 0xff, RZ, 0xc0, !PT ;  /* 0x000000ffa1ff7812 */ /* 0x000fe200078ac0ff */
[C---:B------:R-:W-:Y:S01]  /*6da0*/  FFMA.FTZ R123, R4.reuse, R16, R47 ;  /* 0x00000010047b7223 */ /* 0x040fe2000001002f */
        /* <DEDUP_REMOVED lines=36> */
[----:B------:R-:W-:-:S07]  /*6ff0*/  F2FP.BF16.F32.PACK_AB R12, R0, R9 ;  /* 0x00000009000c723e */ /* 0x000fce00000010ff */
.L_x_2895:
[----:B------:R-:W-:Y:S01]  /*7000*/  ISETP.NE.U32.AND P1, PT, RZ, UR4, PT ;  /* 0x00000004ff007c0c */ /* 0x000fe2000bf25070 */
[----:B------:R-:W0:Y:S03]  /*7010*/  LDC.64 R16, c[0x0][0x468] ;  /* 0x00011a00ff107b82 */ /* 0x000e260000000a00 */
[----:B------:R-:W-:-:S13]  /*7020*/  ISETP.NE.AND.EX P1, PT, RZ, UR5, PT, P1 ;  /* 0x00000005ff007c0c */ /* 0x000fda000bf25310 */
[----:B------:R-:W2:Y:S02]  /*7030*/  @P1 LDC.64 R10, c[0x0][0x478] ;  /* 0x00011e00ff0a1b82 */ /* 0x000ea40000000a00 */
[----:B--2---:R-:W-:-:S05]  /*7040*/  @P1 IMAD.WIDE.U32 R10, R5, 0x20, R10 ;  /* 0x00000020050a1825 */ /* 0x004fca00078e000a */
        /* <DEDUP_REMOVED lines=44> */
[----:B------:R-:W-:Y:S01]  /*7310*/  FFMA.FTZ R120, R185, R183, R182 ;  /* 0x000000b7b9787223 */ /* 0x000fe200000100b6 */
[----:B------:R-:W-:Y:S01]  /*7320*/  LOP3.LUT P6, RZ, R152, 0xff0000, RZ, 0xc0, !PT ;  /* 0x00ff000098ff7812 */ /* 0x000fe200078cc0ff */
[----:B------:R-:W-:Y:S01]  /*7330*/  FFMA.FTZ R123, R4, R123, R39 ;  /* 0x0000007b047b7223 */ /* 0x000fe20000010027 */
[----:B------:R-:W-:Y:S01]  /*7340*/  FSEL R127, R127, RZ, P5 ;  /* 0x000000ff7f7f7208 */ /* 0x000fe20002800000 */
[----:B------:R-:W-:Y:S01]  /*7350*/  FADD.FTZ R0, R133, -R0 ;  /* 0x8000000085007221 */ /* 0x000fe20000010000 */
[----:B------:R-:W-:Y:S01]  /*7360*/  FSEL R11, R11, RZ, P3 ;  /* 0x000000ff0b0b7208 */ /* 0x000fe20001800000 */
[----:B------:R-:W-:Y:S01]  /*7370*/  FADD.FTZ R120, R186, -R120 ;  /* 0x80000078ba787221 */ /* 0x000fe20000010000 */
[----:B------:R-:W-:Y:S01]  /*7380*/  FSEL R5, R9, RZ, P4 ;  /* 0x000000ff09057208 */ /* 0x000fe20002000000 */
[C---:B------:R-:W-:Y:S01]  /*7390*/  FFMA.FTZ R121, R4.reuse, R0, R37 ;  /* 0x0000000004797223 */ /* 0x040fe20000010025 */
[----:B------:R-:W-:Y:S01]  /*73a0*/  FSEL R13, R125, RZ, P6 ;  /* 0x000000ff7d0d7208 */ /* 0x000fe20003000000 */
[----:B------:R-:W-:Y:S01]  /*73b0*/  FFMA.FTZ R120, R4, R120, R36 ;  /* 0x0000007804787223 */ /* 0x000fe20000010024 */
[----:B------:R-:W-:Y:S01]  /*73c0*/  LOP3.LUT P5, RZ, R197, 0xff, RZ, 0xc0, !PT ;  /* 0x000000ffc5ff7812 */ /* 0x000fe200078ac0ff */
[----:B------:R-:W-:Y:S01]  /*73d0*/  FMUL.FTZ R124, R121, UR6 ;  /* 0x00000006797c7c20 */ /* 0x000fe20008410000 */
        /* <DEDUP_REMOVED lines=14> */
[----:B------:R-:W-:Y:S02]  /*74c0*/  LOP3.LUT P5, RZ, R196, 0xff, RZ, 0xc0, !PT ;  /* 0x000000ffc4ff7812 */ /* 0x000fe400078ac0ff */
        /* <DEDUP_REMOVED lines=11> */
[----:B------:R-:W-:Y:S01]  /*7580*/  F2FP.BF16.F32.PACK_AB R12, R12, R0 ;  /* 0x000000000c0c723e */ /* 0x000fe200000010ff */
[----:B------:R-:W-:Y:S06]  /*7590*/  BRA `(.L_x_2903) ;  /* 0x0000001800f07947 */ /* 0x000fec0003800000 */
.L_x_2902:
        /* <DEDUP_REMOVED lines=8> */
[C---:B0-----:R-:W-:Y:S01]  /*7620*/  FFMA.FTZ R11, R4.reuse, R204, R34 ;  /* 0x000000cc040b7223 */ /* 0x041fe20000010022 */
        /* <DEDUP_REMOVED lines=20> */
[-CC-:B------:R-:W-:Y:S01]  /*7770*/  FFMA.FTZ R189, R189, R183.reuse, R182.reuse ;  /* 0x000000b7bdbd7223 */ /* 0x180fe200000100b6 */
        /* <DEDUP_REMOVED lines=10> */
[C---:B------:R-:W-:Y:S01]  /*7820*/  FSEL R5, R9.reuse, RZ, P6 ;  /* 0x000000ff09057208 */ /* 0x040fe20003000000 */
[----:B------:R-:W-:Y:S01]  /*7830*/  FADD.FTZ R186, R186, -R185 ;  /* 0x800000b9baba7221 */ /* 0x000fe20000010000 */
[----:B------:R-:W-:Y:S01]  /*7840*/  LOP3.LUT P5, RZ, R152, 0xff0000, RZ, 0xc0, !PT ;  /* 0x00ff000098ff7812 */ /* 0x000fe200078ac0ff */
[----:B------:R-:W-:Y:S01]  /*7850*/  FFMA.FTZ R0, R4, R0, R37 ;  /* 0x0000000004007223 */ /* 0x000fe20000010025 */
[----:B------:R-:W-:Y:S01]  /*7860*/  FSEL R126, R126, RZ, P4 ;  /* 0x000000ff7e7e7208 */ /* 0x000fe20002000000 */
[----:B------:R-:W-:Y:S01]  /*7870*/  FFMA.FTZ R186, R4, R186, R36 ;  /* 0x000000ba04ba7223 */ /* 0x000fe20000010024 */
[----:B------:R-:W-:Y:S01]  /*7880*/  FSEL R9, R9, RZ, P3 ;  /* 0x000000ff09097208 */ /* 0x000fe20001800000 */
[----:B------:R-:W-:Y:S01]  /*7890*/  FMUL.FTZ R124, R0, UR6 ;  /* 0x00000006007c7c20 */ /* 0x000fe20008410000 */
[----:B------:R-:W-:Y:S01]  /*78a0*/  FSEL R13, R188, RZ, P5 ;  /* 0x000000ffbc0d7208 */ /* 0x000fe20002800000 */
[----:B------:R-:W-:Y:S01]  /*78b0*/  FMUL.FTZ R0, R186, UR6 ;  /* 0x00000006ba007c20 */ /* 0x000fe20008410000 */
[----:B------:R-:W-:Y:S01]  /*78c0*/  F2FP.BF16.F32.PACK_AB R126, R9, R126 ;  /* 0x0000007e097e723e */ /* 0x000fe200000010ff */
[----:B------:R-:W-:Y:S01]  /*78d0*/  FFMA.FTZ R9, R4, R203, R39 ;  /* 0x000000cb04097223 */ /* 0x000fe20000010027 */
[----:B------:R-:W-:-:S02]  /*78e0*/  LOP3.LUT P5, RZ, R196, 0xff0000, RZ, 0xc0, !PT ;  /* 0x00ff0000c4ff7812 */ /* 0x000fc400078ac0ff */
[----:B------:R-:W-:Y:S01]  /*78f0*/  LOP3.LUT P4, RZ, R152, 0xff000000, RZ, 0xc0, !PT ;  /* 0xff00000098ff7812 */ /* 0x000fe2000788c0ff */
[----:B------:R-:W-:Y:S01]  /*7900*/  FMUL.FTZ R9, R9, UR6 ;  /* 0x0000000609097c20 */ /* 0x000fe20008410000 */
[----:B------:R-:W-:Y:S02]  /*7910*/  FSEL R125, R188, RZ, P5 ;  /* 0x000000ffbc7d7208 */ /* 0x000fe40002800000 */
[----:B------:R-:W-:Y:S02]  /*7920*/  LOP3.LUT P5, RZ, R196, 0xff000000, RZ, 0xc0, !PT ;  /* 0xff000000c4ff7812 */ /* 0x000fe400078ac0ff */
[----:B------:R-:W-:Y:S02]  /*7930*/  F2FP.BF16.F32.PACK_AB R14, R5, R14 ;  /* 0x0000000e050e723e */ /* 0x000fe400000010ff */
[C---:B------:R-:W-:Y:S02]  /*7940*/  FSEL R5, R9.reuse, RZ, P5 ;  /* 0x000000ff09057208 */ /* 0x040fe40002800000 */
        /* <DEDUP_REMOVED lines=16> */
.L_x_2901:
        /* <DEDUP_REMOVED lines=37> */
[----:B------:R-:W-:Y:S01]  /*7ca0*/  FMUL.FTZ R123, R4, R123 ;  /* 0x0000007b047b7220 */ /* 0x000fe20000410000 */
[----:B------:R-:W-:Y:S01]  /*7cb0*/  FSEL R127, R127, RZ, P5 ;  /* 0x000000ff7f7f7208 */ /* 0x000fe20002800000 */
[----:B------:R-:W-:Y:S01]  /*7cc0*/  FADD.FTZ R0, R133, -R0 ;  /* 0x8000000085007221 */ /* 0x000fe20000010000 */
[----:B------:R-:W-:Y:S01]  /*7cd0*/  FSEL R11, R11, RZ, P3 ;  /* 0x000000ff0b0b7208 */ /* 0x000fe20001800000 */
[----:B------:R-:W-:Y:S01]  /*7ce0*/  FADD.FTZ R120, R186, -R120 ;  /* 0x80000078ba787221 */ /* 0x000fe20000010000 */
[----:B------:R-:W-:Y:S01]  /*7cf0*/  FSEL R5, R9, RZ, P4 ;  /* 0x000000ff09057208 */ /* 0x000fe20002000000 */
[C---:B------:R-:W-:Y:S01]  /*7d00*/  FMUL.FTZ R121, R4.reuse, R0 ;  /* 0x0000000004797220 */ /* 0x040fe20000410000 */
[----:B------:R-:W-:Y:S01]  /*7d10*/  FSEL R13, R125, RZ, P6 ;  /* 0x000000ff7d0d7208 */ /* 0x000fe20003000000 */
[----:B------:R-:W-:Y:S01]  /*7d20*/  FMUL.FTZ R120, R4, R120 ;  /* 0x0000007804787220 */ /* 0x000fe20000410000 */
        /* <DEDUP_REMOVED lines=30> */
.L_x_2904:
        /* <DEDUP_REMOVED lines=8> */
[C---:B0-----:R-:W-:Y:S01]  /*7f90*/  FMUL.FTZ R11, R4.reuse, R204 ;  /* 0x000000cc040b7220 */ /* 0x041fe20000410000 */
        /* <DEDUP_REMOVED lines=34> */
[----:B------:R-:W-:Y:S01]  /*81c0*/  FMUL.FTZ R0, R4, R0 ;  /* 0x0000000004007220 */ /* 0x000fe20000410000 */
[----:B------:R-:W-:Y:S01]  /*81d0*/  FSEL R126, R126, RZ, P4 ;  /* 0x000000ff7e7e7208 */ /* 0x000fe20002000000 */
[----:B------:R-:W-:Y:S01]  /*81e0*/  FMUL.FTZ R186, R4, R186 ;  /* 0x000000ba04ba7220 */ /* 0x000fe20000410000 */
[----:B------:R-:W-:Y:S01]  /*81f0*/  FSEL R9, R9, RZ, P3 ;  /* 0x000000ff09097208 */ /* 0x000fe20001800000 */
[----:B------:R-:W-:Y:S01]  /*8200*/  FMUL.FTZ R124, R0, UR6 ;  /* 0x00000006007c7c20 */ /* 0x000fe20008410000 */
[----:B------:R-:W-:Y:S01]  /*8210*/  FSEL R13, R188, RZ, P5 ;  /* 0x000000ffbc0d7208 */ /* 0x000fe20002800000 */
[----:B------:R-:W-:Y:S01]  /*8220*/  FMUL.FTZ R0, R186, UR6 ;  /* 0x00000006ba007c20 */ /* 0x000fe20008410000 */
[----:B------:R-:W-:Y:S01]  /*8230*/  F2FP.BF16.F32.PACK_AB R126, R9, R126 ;  /* 0x0000007e097e723e */ /* 0x000fe200000010ff */
[----:B------:R-:W-:Y:S01]  /*8240*/  FMUL.FTZ R9, R4, R203 ;  /* 0x000000cb04097220 */ /* 0x000fe20000410000 */
        /* <DEDUP_REMOVED lines=23> */
.L_x_2900:
[----:B------:R-:W-:Y:S05]  /*83c0*/  @!P2 BRA `(.L_x_2905) ;  /* 0x0000000400b4a947 */ /* 0x000fea0003800000 */
        /* <DEDUP_REMOVED lines=10> */
[----:B------:R-:W-:Y:S01]  /*8470*/  ISETP.GE.U32.AND.EX P3, PT, R153, 0x1000000, PT, P3 ;  /* 0x010000009900780c */ /* 0x000fe20003f66130 */
[C---:B------:R-:W-:Y:S01]  /*8480*/  FFMA.FTZ R116, R4.reuse, R116, R32 ;  /* 0x0000007404747223 */ /* 0x040fe20000010020 */
[----:B------:R-:W-:Y:S01]  /*8490*/  FFMA.FTZ R117, R4, R137, R33 ;  /* 0x0000008904757223 */ /* 0x000fe20000010021 */
[----:B------:R-:W-:Y:S01]  /*84a0*/  FMUL.FTZ R15, R119, UR6 ;  /* 0x00000006770f7c20 */ /* 0x000fe20008410000 */
[----:B------:R-:W-:Y:S01]  /*84b0*/  FADD.FTZ R204, R138, -R204 ;  /* 0x800000cc8acc7221 */ /* 0x000fe20000010000 */
[-CC-:B------:R-:W-:Y:S01]  /*84c0*/  FFMA.FTZ R0, R132, R183.reuse, R182.reuse ;  /* 0x000000b784007223 */ /* 0x180fe200000100b6 */
[-CC-:B------:R-:W-:Y:S01]  /*84d0*/  FFMA.FTZ R122, R187, R183.reuse, R182.reuse ;  /* 0x000000b7bb7a7223 */ /* 0x180fe200000100b6 */
[-CC-:B------:R-:W-:Y:S01]  /*84e0*/  FFMA.FTZ R120, R185, R183.reuse, R182.reuse ;  /* 0x000000b7b9787223 */ /* 0x180fe200000100b6 */
[----:B------:R-:W-:Y:S01]  /*84f0*/  FFMA.FTZ R123, R189, R183, R182 ;  /* 0x000000b7bd7b7223 */ /* 0x000fe200000100b6 */
[----:B------:R-:W-:Y:S01]  /*8500*/  FSEL R15, R15, RZ, P3 ;  /* 0x000000ff0f0f7208 */ /* 0x000fe20001800000 */
[----:B------:R-:W-:Y:S01]  /*8510*/  FMUL.FTZ R14, R116, UR6 ;  /* 0x00000006740e7c20 */ /* 0x000fe20008410000 */
[----:B------:R-:W-:Y:S01]  /*8520*/  FMUL.FTZ R5, R117, UR6 ;  /* 0x0000000675057c20 */ /* 0x000fe20008410000 */
[C---:B------:R-:W-:Y:S01]  /*8530*/  LOP3.LUT P4, RZ, R153.reuse, 0xff, RZ, 0xc0, !PT ;  /* 0x000000ff99ff7812 */ /* 0x040fe2000788c0ff */
[----:B------:R-:W-:Y:S01]  /*8540*/  FFMA.FTZ R118, R4, R204, R34 ;  /* 0x000000cc04767223 */ /* 0x000fe20000010022 */
[----:B------:R-:W-:Y:S01]  /*8550*/  LOP3.LUT P3, RZ, R153, 0xff00, RZ, 0xc0, !PT ;  /* 0x0000ff0099ff7812 */ /* 0x000fe2000786c0ff */
[----:B------:R-:W-:Y:S01]  /*8560*/  FADD.FTZ R0, R133, -R0 ;  /* 0x8000000085007221 */ /* 0x000fe20000010000 */
[----:B------:R-:W-:Y:S01]  /*8570*/  FADD.FTZ R122, R188, -R122 ;  /* 0x8000007abc7a7221 */ /* 0x000fe20000010000 */
[----:B------:R-:W-:Y:S01]  /*8580*/  FADD.FTZ R120, R186, -R120 ;  /* 0x80000078ba787221 */ /* 0x000fe20000010000 */
[----:B------:R-:W-:Y:S01]  /*8590*/  FADD.FTZ R123, R203, -R123 ;  /* 0x8000007bcb7b7221 */ /* 0x000fe20000010000 */
[----:B------:R-:W-:Y:S01]  /*85a0*/  FMUL.FTZ R9, R118, UR6 ;  /* 0x0000000676097c20 */ /* 0x000fe20008410000 */
[----:B------:R-:W-:Y:S01]  /*85b0*/  FSEL R14, R14, RZ, P4 ;  /* 0x000000ff0e0e7208 */ /* 0x000fe20002000000 */
[C---:B------:R-:W-:Y:S01]  /*85c0*/  FFMA.FTZ R120, R4.reuse, R120, R36 ;  /* 0x0000007804787223 */ /* 0x040fe20000010024 */
[----:B------:R-:W-:Y:S01]  /*85d0*/  FSEL R5, R5, RZ, P3 ;  /* 0x000000ff05057208 */ /* 0x000fe20001800000 */
[C---:B------:R-:W-:Y:S01]  /*85e0*/  FFMA.FTZ R122, R4.reuse, R122, R38 ;  /* 0x0000007a047a7223 */ /* 0x040fe20000010026 */
[----:B------:R-:W-:Y:S01]  /*85f0*/  LOP3.LUT P6, RZ, R153, 0xff0000, RZ, 0xc0, !PT ;  /* 0x00ff000099ff7812 */ /* 0x000fe200078cc0ff */
        /* <DEDUP_REMOVED lines=20> */
.L_x_2906:
[-CC-:B------:R-:W-:Y:S01]  /*8740*/  FFMA.FTZ R5, R202, R183.reuse, R182.reuse ;  /* 0x000000b7ca057223 */ /* 0x180fe200000100b6 */
[-CC-:B------:R-:W-:Y:S01]  /*8750*/  FFMA.FTZ R9, R137, R183.reuse, R182.reuse ;  /* 0x000000b789097223 */ /* 0x180fe200000100b6 */
[-CC-:B------:R-:W-:Y:S01]  /*8760*/  FFMA.FTZ R204, R204, R183.reuse, R182.reuse ;  /* 0x000000b7cccc7223 */ /* 0x180fe200000100b6 */
[-C--:B------:R-:W-:Y:S01]  /*8770*/  FFMA.FTZ R139, R139, R183.reuse, R182 ;  /* 0x000000b78b8b7223 */ /* 0x080fe200000100b6 */
[----:B------:R-:W-:Y:S01]  /*8780*/  FADD.FTZ R5, R136, -R5 ;  /* 0x8000000588057221 */ /* 0x000fe20000010000 */
[----:B------:R-:W-:Y:S01]  /*8790*/  FADD.FTZ R9, R134, -R9 ;  /* 0x8000000986097221 */ /* 0x000fe20000010000 */
[----:B------:R-:W-:Y:S01]  /*87a0*/  FADD.FTZ R204, R138, -R204 ;  /* 0x800000cc8acc7221 */ /* 0x000fe20000010000 */
[----:B0-----:R-:W-:Y:S01]  /*87b0*/  FADD.FTZ R10, R135, -R139 ;  /* 0x8000008b870a7221 */ /* 0x001fe20000010000 */
        /* <DEDUP_REMOVED lines=46> */
.L_x_2905:
        /* <DEDUP_REMOVED lines=9> */
[C---:B------:R-:W-:Y:S01]  /*8b30*/  FMUL.FTZ R119, R4.reuse, R139 ;  /* 0x0000008b04777220 */ /* 0x040fe20000410000 */
[----:B------:R-:W-:Y:S01]  /*8b40*/  ISETP.GE.U32.AND.EX P3, PT, R153, 0x1000000, PT, P3 ;  /* 0x010000009900780c */ /* 0x000fe20003f66130 */
[C---:B------:R-:W-:Y:S01]  /*8b50*/  FMUL.FTZ R116, R4.reuse, R116 ;  /* 0x0000007404747220 */ /* 0x040fe20000410000 */
[----:B------:R-:W-:Y:S01]  /*8b60*/  FMUL.FTZ R117, R4, R137 ;  /* 0x0000008904757220 */ /* 0x000fe20000410000 */
        /* <DEDUP_REMOVED lines=10> */
[----:B------:R-:W-:Y:S01]  /*8c10*/  FMUL.FTZ R118, R4, R204 ;  /* 0x000000cc04767220 */ /* 0x000fe20000410000 */
[----:B------:R-:W-:Y:S01]  /*8c20*/  LOP3.LUT P3, RZ, R153, 0xff00, RZ, 0xc0, !PT ;  /* 0x0000ff0099ff7812 */ /* 0x000fe2000786c0ff */
[----:B------:R-:W-:Y:S01]  /*8c30*/  FADD.FTZ R0, R133, -R0 ;  /* 0x8000000085007221 */ /* 0x000fe20000010000 */
[----:B------:R-:W-:Y:S01]  /*8c40*/  FADD.FTZ R122, R188, -R122 ;  /* 0x8000007abc7a7221 */ /* 0x000fe20000010000 */
[----:B------:R-:W-:Y:S01]  /*8c50*/  FADD.FTZ R120, R186, -R120 ;  /* 0x80000078ba787221 */ /* 0x000fe20000010000 */
[----:B------:R-:W-:Y:S01]  /*8c60*/  FADD.FTZ R123, R203, -R123 ;  /* 0x8000007bcb7b7221 */ /* 0x000fe20000010000 */
[----:B------:R-:W-:Y:S01]  /*8c70*/  FMUL.FTZ R9, R118, UR6 ;  /* 0x0000000676097c20 */ /* 0x000fe20008410000 */
[----:B------:R-:W-:Y:S01]  /*8c80*/  FSEL R14, R14, RZ, P4 ;  /* 0x000000ff0e0e7208 */ /* 0x000fe20002000000 */
[C---:B------:R-:W-:Y:S01]  /*8c90*/  FMUL.FTZ R120, R4.reuse, R120 ;  /* 0x0000007804787220 */ /* 0x040fe20000410000 */
[----:B------:R-:W-:Y:S01]  /*8ca0*/  FSEL R5, R5, RZ, P3 ;  /* 0x000000ff05057208 */ /* 0x000fe20001800000 */
[C---:B------:R-:W-:Y:S01]  /*8cb0*/  FMUL.FTZ R122, R4.reuse, R122 ;  /* 0x0000007a047a7220 */ /* 0x040fe20000410000 */
[----:B------:R-:W-:Y:S01]  /*8cc0*/  LOP3.LUT P6, RZ, R153, 0xff0000, RZ, 0xc0, !PT ;  /* 0x00ff000099ff7812 */ /* 0x000fe200078cc0ff */
        /* <DEDUP_REMOVED lines=20> */
.L_x_2907:
        /* <DEDUP_REMOVED lines=53> */
.L_x_2903:
        /* <DEDUP_REMOVED lines=44> */
[--C-:B------:R-:W-:Y:S01]  /*9420*/  FFMA.FTZ R121, R144, R183, R182.reuse ;  /* 0x000000b790797223 */ /* 0x100fe200000100b6 */
        /* <DEDUP_REMOVED lines=42> */
.L_x_2910:
        /* <DEDUP_REMOVED lines=23> */
[----:B------:R-:W-:Y:S01]  /*9840*/  FSEL R5, R127, RZ, P4 ;  /* 0x000000ff7f057208 */ /* 0x000fe20002000000 */
[----:B------:R-:W-:Y:S01]  /*9850*/  FMUL.FTZ R3, R3, UR6 ;  /* 0x0000000603037c20 */ /* 0x000fe20008410000 */
[----:B------:R-:W-:Y:S01]  /*9860*/  FSEL R15, R9, RZ, P5 ;  /* 0x000000ff090f7208 */ /* 0x000fe20002800000 */
[----:B------:R-:W-:Y:S01]  /*9870*/  FFMA.FTZ R142, R4, R142, R30 ;  /* 0x0000008e048e7223 */ /* 0x000fe2000001001e */
        /* <DEDUP_REMOVED lines=20> */
[----:B------:R-:W-:Y:S02]  /*99c0*/  FSEL R13, R142, RZ, P5 ;  /* 0x000000ff8e0d7208 */ /* 0x000fe40002800000 */
[----:B------:R-:W-:Y:S01]  /*99d0*/  F2FP.BF16.F32.PACK_AB R126, R3, R126 ;  /* 0x0000007e037e723e */ /* 0x000fe200000010ff */
[----:B------:R-:W-:Y:S01]  /*99e0*/  FFMA.FTZ R3, R4, R143, R31 ;  /* 0x0000008f04037223 */ /* 0x000fe2000001001f */
        /* <DEDUP_REMOVED lines=25> */
.L_x_2909:
        /* <DEDUP_REMOVED lines=76> */
.L_x_2912:
        /* <DEDUP_REMOVED lines=75> */
.L_x_2908:
        /* <DEDUP_REMOVED lines=21> */
[----:B------:R-:W-:Y:S01]  /*a640*/  FMUL.FTZ R3, R118, UR6 ;  /* 0x0000000676037c20 */ /* 0x000fe20008410000 */
        /* <DEDUP_REMOVED lines=34> */
.L_x_2914:
        /* <DEDUP_REMOVED lines=54> */
.L_x_2913:
        /* <DEDUP_REMOVED lines=55> */
.L_x_2915:
        /* <DEDUP_REMOVED lines=53> */
.L_x_2911:
        /* <DEDUP_REMOVED lines=87> */
.L_x_2918:
        /* <DEDUP_REMOVED lines=75> */
.L_x_2917:
        /* <DEDUP_REMOVED lines=76> */
.L_x_2920:
        /* <DEDUP_REMOVED lines=75> */
.L_x_2916:
        /* <DEDUP_REMOVED lines=56> */
.L_x_2922:
        /* <DEDUP_REMOVED lines=54> */
.L_x_2921:
        /* <DEDUP_REMOVED lines=55> */
.L_x_2923:
        /* <DEDUP_REMOVED lines=53> */
.L_x_2919:
        /* <DEDUP_REMOVED lines=22> */
[-CC-:B------:R-:W-:Y:S01]  /*d520*/  FFMA.FTZ R128, R128, R183.reuse, R182.reuse ;  /* 0x000000b780807223 */ /* 0x180fe200000100b6 */
[----:B------:R-:W-:Y:S01]  /*d530*/  FFMA.FTZ R171, R171, R183, R182 ;  /* 0x000000b7abab7223 */ /* 0x000fe200000100b6 */
[----:B------:R-:W-:Y:S01]  /*d540*/  FADD.FTZ R122, R216, -R122 ;  /* 0x8000007ad87a7221 */ /* 0x000fe20000010000 */
[----:B------:R-:W-:Y:S01]  /*d550*/  ISETP.GE.U32.AND P2, PT, R158, RZ, PT ;  /* 0x000000ff9e00720c */ /* 0x000fe20003f46070 */
[----:B------:R-:W-:Y:S01]  /*d560*/  FADD.FTZ R130, R131, -R130 ;  /* 0x8000008283827221 */ /* 0x000fe20000010000 */
[----:B0-----:R-:W-:Y:S01]  /*d570*/  FMUL.FTZ R127, R118, UR6 ;  /* 0x00000006767f7c20 */ /* 0x001fe20008410000 */
[----:B------:R-:W-:Y:S01]  /*d580*/  FMUL.FTZ R2, R119, UR6 ;  /* 0x0000000677027c20 */ /* 0x000fe20008410000 */
[----:B------:R-:W-:Y:S01]  /*d590*/  FADD.FTZ R121, R177, -R121 ;  /* 0x80000079b1797221 */ /* 0x000fe20000010000 */
[----:B------:R-:W-:Y:S01]  /*d5a0*/  FADD.FTZ R128, R129, -R128 ;  /* 0x8000008081807221 */ /* 0x000fe20000010000 */
[----:B------:R-:W-:Y:S01]  /*d5b0*/  LOP3.LUT P5, RZ, R159, 0xff0000, RZ, 0xc0, !PT ;  /* 0x00ff00009fff7812 */ /* 0x000fe200078ac0ff */
[----:B------:R-:W-:Y:S01]  /*d5c0*/  FADD.FTZ R173, R179, -R173 ;  /* 0x800000adb3ad7221 */ /* 0x000fe20000010000 */
[----:B------:R-:W-:Y:S01]  /*d5d0*/  ISETP.GE.U32.AND.EX P2, PT, R159, 0x1000000, PT, P2 ;  /* 0x010000009f00780c */ /* 0x000fe20003f46120 */
[----:B------:R-:W-:Y:S01]  /*d5e0*/  FADD.FTZ R171, R176, -R171 ;  /* 0x800000abb0ab7221 */ /* 0x000fe20000010000 */
[C---:B------:R-:W-:Y:S01]  /*d5f0*/  FFMA.FTZ R122, R4.reuse, R122, R110 ;  /* 0x0000007a047a7223 */ /* 0x040fe2000001006e */
[----:B------:R-:W-:Y:S01]  /*d600*/  LOP3.LUT P4, RZ, R191, 0xff0000, RZ, 0xc0, !PT ;  /* 0x00ff0000bfff7812 */ /* 0x000fe2000788c0ff */
[----:B------:R-:W-:Y:S01]  /*d610*/  FFMA.FTZ R117, R4, R130, R113 ;  /* 0x0000008204757223 */ /* 0x000fe20000010071 */
[----:B------:R-:W-:Y:S01]  /*d620*/  ISETP.GE.U32.AND P3, PT, R190, RZ, PT ;  /* 0x000000ffbe00720c */ /* 0x000fe20003f66070 */
[C---:B------:R-:W-:Y:S01]  /*d630*/  FFMA.FTZ R116, R4.reuse, R128, R112 ;  /* 0x0000008004747223 */ /* 0x040fe20000010070 */
[C---:B------:R-:W-:Y:S01]  /*d640*/  FSEL R11, R127.reuse, RZ, P5 ;  /* 0x000000ff7f0b7208 */ /* 0x040fe20002800000 */
[----:B------:R-:W-:Y:S01]  /*d650*/  FFMA.FTZ R121, R4, R121, R109 ;  /* 0x0000007904797223 */ /* 0x000fe2000001006d */
[----:B------:R-:W-:Y:S01]  /*d660*/  FSEL R0, R2, RZ, P2 ;  /* 0x000000ff02007208 */ /* 0x000fe20001000000 */
[C---:B------:R-:W-:Y:S01]  /*d670*/  FFMA.FTZ R123, R4.reuse, R173, R111 ;  /* 0x000000ad047b7223 */ /* 0x040fe2000001006f */
[----:B------:R-:W-:Y:S01]  /*d680*/  FFMA.FTZ R120, R4, R171, R108 ;  /* 0x000000ab04787223 */ /* 0x000fe2000001006c */
[----:B------:R-:W-:Y:S01]  /*d690*/  FMUL.FTZ R125, R122, UR6 ;  /* 0x000000067a7d7c20 */ /* 0x000fe20008410000 */
[----:B------:R-:W-:Y:S01]  /*d6a0*/  FSEL R127, R127, RZ, P4 ;  /* 0x000000ff7f7f7208 */ /* 0x000fe20002000000 */
[----:B------:R-:W-:Y:S01]  /*d6b0*/  FMUL.FTZ R4, R117, UR6 ;  /* 0x0000000675047c20 */ /* 0x000fe20008410000 */
[----:B------:R-:W-:Y:S01]  /*d6c0*/  ISETP.GE.U32.AND.EX P3, PT, R191, 0x1000000, PT, P3 ;  /* 0x01000000bf00780c */ /* 0x000fe20003f66130 */
        /* <DEDUP_REMOVED lines=11> */
[----:B------:R-:W-:Y:S02]  /*d780*/  LOP3.LUT P4, RZ, R191, 0xff00, RZ, 0xc0, !PT ;  /* 0x0000ff00bfff7812 */ /* 0x000fe4000788c0ff */
[----:B------:R-:W-:Y:S02]  /*d790*/  F2FP.BF16.F32.PACK_AB R127, R2, R127 ;  /* 0x0000007f027f723e */ /* 0x000fe400000010ff */
[----:B------:R-:W-:Y:S02]  /*d7a0*/  FSEL R2, R0, RZ, P2 ;  /* 0x000000ff00027208 */ /* 0x000fe40001000000 */
[----:B------:R-:W-:Y:S02]  /*d7b0*/  FSEL R4, R4, RZ, P4 ;  /* 0x000000ff04047208 */ /* 0x000fe40002000000 */
[----:B------:R-:W-:Y:S02]  /*d7c0*/  FSEL R0, R0, RZ, P3 ;  /* 0x000000ff00007208 */ /* 0x000fe40001800000 */
[----:B------:R-:W-:-:S02]  /*d7d0*/  LOP3.LUT P6, RZ, R159, 0xff, RZ, 0xc0, !PT ;  /* 0x000000ff9fff7812 */ /* 0x000fc400078cc0ff */
[----:B------:R-:W-:Y:S02]  /*d7e0*/  LOP3.LUT P4, RZ, R190, 0xff0000, RZ, 0xc0, !PT ;  /* 0x00ff0000beff7812 */ /* 0x000fe4000788c0ff */
[----:B------:R-:W-:Y:S02]  /*d7f0*/  LOP3.LUT P5, RZ, R191, 0xff, RZ, 0xc0, !PT ;  /* 0x000000ffbfff7812 */ /* 0x000fe400078ac0ff */
[----:B------:R-:W-:Y:S01]  /*d800*/  F2FP.BF16.F32.PACK_AB R9, R0, R9 ;  /* 0x000000090009723e */ /* 0x000fe200000010ff */
[----:B------:R-:W-:Y:S01]  /*d810*/  FMUL.FTZ R0, R120, UR6 ;  /* 0x0000000678007c20 */ /* 0x000fe20008410000 */
[----:B------:R-:W-:Y:S02]  /*d820*/  FSEL R10, R126, RZ, P6 ;  /* 0x000000ff7e0a7208 */ /* 0x000fe40003000000 */
[----:B------:R-:W-:Y:S02]  /*d830*/  FSEL R125, R125, RZ, P4 ;  /* 0x000000ff7d7d7208 */ /* 0x000fe40002000000 */
[----:B------:R-:W-:-:S02]  /*d840*/  LOP3.LUT P6, RZ, R158, 0xff00, RZ, 0xc0, !PT ;  /* 0x0000ff009eff7812 */ /* 0x000fc400078cc0ff */
[----:B------:R-:W-:Y:S02]  /*d850*/  FSEL R126, R126, RZ, P5 ;  /* 0x000000ff7e7e7208 */ /* 0x000fe40002800000 */
        /* <DEDUP_REMOVED lines=13> */
.L_x_2926:
        /* <DEDUP_REMOVED lines=8> */
[C---:B0-----:R-:W-:Y:S01]  /*d9b0*/  FFMA.FTZ R127, R4.reuse, R174, R114 ;  /* 0x000000ae047f7223 */ /* 0x041fe20000010072 */
[----:B------:R-:W-:Y:S01]  /*d9c0*/  FFMA.FTZ R3, R4, R130, R113 ;  /* 0x0000008204037223 */ /* 0x000fe20000010071 */
[----:B------:R-:W-:Y:S01]  /*d9d0*/  FADD.FTZ R178, R216, -R178 ;  /* 0x800000b2d8b27221 */ /* 0x000fe20000010000 */
[-CC-:B------:R-:W-:Y:S01]  /*d9e0*/  FFMA.FTZ R128, R128, R183.reuse, R182.reuse ;  /* 0x000000b780807223 */ /* 0x180fe200000100b6 */
[----:B------:R-:W-:Y:S01]  /*d9f0*/  FMUL.FTZ R127, R127, UR6 ;  /* 0x000000067f7f7c20 */ /* 0x000fe20008410000 */
[----:B------:R-:W-:Y:S01]  /*da00*/  ISETP.GE.U32.AND P2, PT, R158, RZ, PT ;  /* 0x000000ff9e00720c */ /* 0x000fe20003f46070 */
[----:B------:R-:W-:Y:S01]  /*da10*/  FFMA.FTZ R173, R173, R183, R182 ;  /* 0x000000b7adad7223 */ /* 0x000fe200000100b6 */
[C---:B------:R-:W-:Y:S01]  /*da20*/  FFMA.FTZ R2, R4.reuse, R175, R115 ;  /* 0x000000af04027223 */ /* 0x040fe20000010073 */
[----:B------:R-:W-:Y:S01]  /*da30*/  FMUL.FTZ R3, R3, UR6 ;  /* 0x0000000603037c20 */ /* 0x000fe20008410000 */
[----:B------:R-:W-:Y:S01]  /*da40*/  FSEL R0, R127, RZ, P3 ;  /* 0x000000ff7f007208 */ /* 0x000fe20001800000 */
[----:B------:R-:W-:Y:S01]  /*da50*/  FADD.FTZ R128, R129, -R128 ;  /* 0x8000008081807221 */ /* 0x000fe20000010000 */
[----:B------:R-:W-:Y:S01]  /*da60*/  LOP3.LUT P6, RZ, R191, 0xff0000, RZ, 0xc0, !PT ;  /* 0x00ff0000bfff7812 */ /* 0x000fe200078cc0ff */
[----:B------:R-:W-:Y:S01]  /*da70*/  FFMA.FTZ R178, R4, R178, R110 ;  /* 0x000000b204b27223 */ /* 0x000fe2000001006e */
[C---:B------:R-:W-:Y:S01]  /*da80*/  ISETP.GE.U32.AND.EX P4, PT, R159.reuse, 0x1000000, PT, P2 ;  /* 0x010000009f00780c */ /* 0x040fe20003f86120 */
[-CC-:B------:R-:W-:Y:S01]  /*da90*/  FFMA.FTZ R172, R172, R183.reuse, R182.reuse ;  /* 0x000000b7acac7223 */ /* 0x180fe200000100b6 */
[----:B------:R-:W-:Y:S01]  /*daa0*/  LOP3.LUT P3, RZ, R159, 0xff00, RZ, 0xc0, !PT ;  /* 0x0000ff009fff7812 */ /* 0x000fe2000786c0ff */
[----:B------:R-:W-:Y:S01]  /*dab0*/  FADD.FTZ R173, R179, -R173 ;  /* 0x800000adb3ad7221 */ /* 0x000fe20000010000 */
[----:B------:R-:W-:Y:S01]  /*dac0*/  ISETP.GE.U32.AND P2, PT, R190, RZ, PT ;  /* 0x000000ffbe00720c */ /* 0x000fe20003f46070 */
[----:B------:R-:W-:Y:S01]  /*dad0*/  FFMA.FTZ R171, R171, R183, R182 ;  /* 0x000000b7abab7223 */ /* 0x000fe200000100b6 */
[----:B------:R-:W-:Y:S01]  /*dae0*/  FMUL.FTZ R2, R2, UR6 ;  /* 0x0000000602027c20 */ /* 0x000fe20008410000 */
[----:B------:R-:W-:Y:S01]  /*daf0*/  FFMA.FTZ R126, R4, R128, R112 ;  /* 0x00000080047e7223 */ /* 0x000fe20000010070 */
[----:B------:R-:W-:Y:S01]  /*db00*/  FSEL R127, R127, RZ, P6 ;  /* 0x000000ff7f7f7208 */ /* 0x000fe20003000000 */
[----:B------:R-:W-:Y:S01]  /*db10*/  FMUL.FTZ R178, R178, UR6 ;  /* 0x00000006b2b27c20 */ /* 0x000fe20008410000 */
[----:B------:R-:W-:Y:S01]  /*db20*/  FSEL R5, R3, RZ, P3 ;  /* 0x000000ff03057208 */ /* 0x000fe20001800000 */
[----:B------:R-:W-:Y:S01]  /*db30*/  FADD.FTZ R172, R177, -R172 ;  /* 0x800000acb1ac7221 */ /* 0x000fe20000010000 */
[C---:B------:R-:W-:Y:S01]  /*db40*/  ISETP.GE.U32.AND.EX P2, PT, R191.reuse, 0x1000000, PT, P2 ;  /* 0x01000000bf00780c */ /* 0x040fe20003f46120 */
[----:B------:R-:W-:Y:S01]  /*db50*/  FFMA.FTZ R173, R4, R173, R111 ;  /* 0x000000ad04ad7223 */ /* 0x000fe2000001006f */
[----:B------:R-:W-:Y:S01]  /*db60*/  LOP3.LUT P6, RZ, R158, 0xff0000, RZ, 0xc0, !PT ;  /* 0x00ff00009eff7812 */ /* 0x000fe200078cc0ff */
[----:B------:R-:W-:Y:S01]  /*db70*/  FADD.FTZ R171, R176, -R171 ;  /* 0x800000abb0ab7221 */ /* 0x000fe20000010000 */
[----:B------:R-:W-:Y:S01]  /*db80*/  LOP3.LUT P3, RZ, R191, 0xff00, RZ, 0xc0, !PT ;  /* 0x0000ff00bfff7812 */ /* 0x000fe2000786c0ff */
[----:B------:R-:W-:Y:S01]  /*db90*/  FMUL.FTZ R126, R126, UR6 ;  /* 0x000000067e7e7c20 */ /* 0x000fe20008410000 */
[----:B------:R-:W-:Y:S01]  /*dba0*/  FSEL R11, R2, RZ, P4 ;  /* 0x000000ff020b7208 */ /* 0x000fe20002000000 */
        /* <DEDUP_REMOVED lines=35> */
.L_x_2925:
        /* <DEDUP_REMOVED lines=24> */
[C---:B------:R-:W-:Y:S01]  /*df60*/  FMUL.FTZ R122, R4.reuse, R122 ;  /* 0x0000007a047a7220 */ /* 0x040fe20000410000 */
[----:B------:R-:W-:Y:S01]  /*df70*/  LOP3.LUT P4, RZ, R191, 0xff0000, RZ, 0xc0, !PT ;  /* 0x00ff0000bfff7812 */ /* 0x000fe2000788c0ff */
[----:B------:R-:W-:Y:S01]  /*df80*/  FMUL.FTZ R117, R4, R130 ;  /* 0x0000008204757220 */ /* 0x000fe20000410000 */
[----:B------:R-:W-:Y:S01]  /*df90*/  ISETP.GE.U32.AND P3, PT, R190, RZ, PT ;  /* 0x000000ffbe00720c */ /* 0x000fe20003f66070 */
[C---:B------:R-:W-:Y:S01]  /*dfa0*/  FMUL.FTZ R116, R4.reuse, R128 ;  /* 0x0000008004747220 */ /* 0x040fe20000410000 */
[C---:B------:R-:W-:Y:S01]  /*dfb0*/  FSEL R11, R127.reuse, RZ, P5 ;  /* 0x000000ff7f0b7208 */ /* 0x040fe20002800000 */
[----:B------:R-:W-:Y:S01]  /*dfc0*/  FMUL.FTZ R121, R4, R121 ;  /* 0x0000007904797220 */ /* 0x000fe20000410000 */
[----:B------:R-:W-:Y:S01]  /*dfd0*/  FSEL R0, R2, RZ, P2 ;  /* 0x000000ff02007208 */ /* 0x000fe20001000000 */
[C---:B------:R-:W-:Y:S01]  /*dfe0*/  FMUL.FTZ R123, R4.reuse, R173 ;  /* 0x000000ad047b7220 */ /* 0x040fe20000410000 */
[----:B------:R-:W-:Y:S01]  /*dff0*/  FMUL.FTZ R120, R4, R171 ;  /* 0x000000ab04787220 */ /* 0x000fe20000410000 */
        /* <DEDUP_REMOVED lines=42> */
.L_x_2928:
        /* <DEDUP_REMOVED lines=8> */
[C---:B0-----:R-:W-:Y:S01]  /*e320*/  FMUL.FTZ R127, R4.reuse, R174 ;  /* 0x000000ae047f7220 */ /* 0x041fe20000410000 */
[----:B------:R-:W-:Y:S01]  /*e330*/  FMUL.FTZ R3, R4, R130 ;  /* 0x0000008204037220 */ /* 0x000fe20000410000 */
[----:B------:R-:W-:Y:S01]  /*e340*/  FADD.FTZ R178, R216, -R178 ;  /* 0x800000b2d8b27221 */ /* 0x000fe20000010000 */
[-CC-:B------:R-:W-:Y:S01]  /*e350*/  FFMA.FTZ R128, R128, R183.reuse, R182.reuse ;  /* 0x000000b780807223 */ /* 0x180fe200000100b6 */
[----:B------:R-:W-:Y:S01]  /*e360*/  FMUL.FTZ R127, R127, UR6 ;  /* 0x000000067f7f7c20 */ /* 0x000fe20008410000 */
[----:B------:R-:W-:Y:S01]  /*e370*/  ISETP.GE.U32.AND P2, PT, R158, RZ, PT ;  /* 0x000000ff9e00720c */ /* 0x000fe20003f46070 */
[----:B------:R-:W-:Y:S01]  /*e380*/  FFMA.FTZ R173, R173, R183, R182 ;  /* 0x000000b7adad7223 */ /* 0x000fe200000100b6 */
[C---:B------:R-:W-:Y:S01]  /*e390*/  FMUL.FTZ R2, R4.reuse, R175 ;  /* 0x000000af04027220 */ /* 0x040fe20000410000 */
[----:B------:R-:W-:Y:S01]  /*e3a0*/  FMUL.FTZ R3, R3, UR6 ;  /* 0x0000000603037c20 */ /* 0x000fe20008410000 */
[----:B------:R-:W-:Y:S01]  /*e3b0*/  FSEL R0, R127, RZ, P3 ;  /* 0x000000ff7f007208 */ /* 0x000fe20001800000 */
[----:B------:R-:W-:Y:S01]  /*e3c0*/  FADD.FTZ R128, R129, -R128 ;  /* 0x8000008081807221 */ /* 0x000fe20000010000 */
[----:B------:R-:W-:Y:S01]  /*e3d0*/  LOP3.LUT P6, RZ, R191, 0xff0000, RZ, 0xc0, !PT ;  /* 0x00ff0000bfff7812 */ /* 0x000fe200078cc0ff */
[----:B------:R-:W-:Y:S01]  /*e3e0*/  FMUL.FTZ R178, R4, R178 ;  /* 0x000000b204b27220 */ /* 0x000fe20000410000 */
[C---:B------:R-:W-:Y:S01]  /*e3f0*/  ISETP.GE.U32.AND.EX P4, PT, R159.reuse, 0x1000000, PT, P2 ;  /* 0x010000009f00780c */ /* 0x040fe20003f86120 */
[-CC-:B------:R-:W-:Y:S01]  /*e400*/  FFMA.FTZ R172, R172, R183.reuse, R182.reuse ;  /* 0x000000b7acac7223 */ /* 0x180fe200000100b6 */
        /* <DEDUP_REMOVED lines=10> */
[C---:B------:R-:W-:Y:S01]  /*e4b0*/  ISETP.GE.U32.AND.EX P2, PT, R191.reuse, 0x1000000, PT, P2 ;  /* 0x01000000bf00780c */ /* 0x040fe20003f46120 */
        /* <DEDUP_REMOVED lines=41> */
.L_x_2924:
        /* <DEDUP_REMOVED lines=56> */
.L_x_2930:
        /* <DEDUP_REMOVED lines=23> */
[C---:B------:R-:W-:Y:S01]  /*ec40*/  LOP3.LUT P5, RZ, R159.reuse, 0xff0000, RZ, 0xc0, !PT ;  /* 0x00ff00009fff7812 */ /* 0x040fe200078ac0ff */
[C---:B0-----:R-:W-:Y:S01]  /*ec50*/  FFMA.FTZ R2, R4.reuse, R130, R113 ;  /* 0x0000008204027223 */ /* 0x041fe20000010071 */
        /* <DEDUP_REMOVED lines=29> */
.L_x_2929:
        /* <DEDUP_REMOVED lines=55> */
.L_x_2931:
        /* <DEDUP_REMOVED lines=24> */
[C---:B0-----:R-:W-:Y:S01]  /*f320*/  FMUL.FTZ R2, R4.reuse, R130 ;  /* 0x0000008204027220 */ /* 0x041fe20000410000 */
        /* <DEDUP_REMOVED lines=28> */
.L_x_2927:
[----:B------:R-:W0:Y:S08]  /*f4f0*/  @P1 LDC.64 R2, c[0x0][0x478] ;  /* 0x00011e00ff021b82 */ /* 0x000e300000000a00 */
[----:B------:R-:W2:Y:S01]  /*f500*/  LDC.64 R4, c[0x0][0x380] ;  /* 0x0000e000ff047b82 */ /* 0x000ea20000000a00 */
[----:B0-----:R-:W-:-:S05]  /*f510*/  @P1 IMAD.WIDE.U32 R2, R7, 0x20, R2 ;  /* 0x0000002007021825 */ /* 0x001fca00078e0002 */
[----:B------:R-:W-:Y:S01]  /*f520*/  @P1 STG.E.128 desc[UR10][R2.64], R120 ;  /* 0x0000007802001986 */ /* 0x000fe2000c101d0a */
[----:B--2---:R-:W-:-:S03]  /*f530*/  LEA R6, R4, R6, 0x2 ;  /* 0x0000000604067211 */ /* 0x004fc600078e10ff */
[----:B------:R0:W-:Y:S02]  /*f540*/  @P1 STG.E.128 desc[UR10][R2.64+0x10], R116 ;  /* 0x0000107402001986 */ /* 0x0001e4000c101d0a */
[----:B0-----:R-:W-:-:S05]  /*f550*/  IMAD.WIDE.U32 R2, R7, 0x10, R16 ;  /* 0x0000001007027825 */ /* 0x001fca00078e0010 */
[----:B------:R0:W-:Y:S02]  /*f560*/  STG.E.128 desc[UR10][R2.64], R8 ;  /* 0x0000000802007986 */ /* 0x0001e4000c101d0a */
[----:B0-----:R-:W0:Y:S02]  /*f570*/  @P0 LDC.64 R2, c[0x0][0x470] ;  /* 0x00011c00ff020b82 */ /* 0x001e240000000a00 */
[----:B0-----:R-:W-:-:S05]  /*f580*/  @P0 IMAD.WIDE.U32 R2, R7, 0x10, R2 ;  /* 0x0000001007020825 */ /* 0x001fca00078e0002 */
[----:B------:R2:W-:Y:S01]  /*f590*/  @P0 STG.E.128 desc[UR10][R2.64], R124 ;  /* 0x0000007c02000986 */ /* 0x0005e2000c101d0a */
[----:B------:R-:W-:-:S13]  /*f5a0*/  ISETP.GE.AND P0, PT, R6, R5, PT ;  /* 0x000000050600720c */ /* 0x000fda0003f06270 */
[----:B------:R-:W-:Y:S05]  /*f5b0*/  @!P0 BRA `(.L_x_2932) ;  /* 0xffffff1c00188947 */ /* 0x000fea000383ffff */
[----:B------:R-:W-:Y:S05]  /*f5c0*/  BSYNC B1 ;  /* 0x0000000000017941 */ /* 0x000fea0003800000 */
.L_x_2890:
        /* <DEDUP_REMOVED lines=16> */
[----:B--2---:R0:W5:Y:S04]  /*f6d0*/  LDL.LU R124, [R1+0xc8] ;  /* 0x0000c800017c7983 */ /* 0x0041680000300800 */
        /* <DEDUP_REMOVED lines=141> */
.L_x_2889:
[----:B------:R-:W-:Y:S05]  /*ffb0*/  BSYNC B0 ;  /* 0x0000000000007941 */ /* 0x000fea0003800000 */
.L_x_2888:
        /* <DEDUP_REMOVED lines=435> */
.L_x_2891:
[----:B------:R-:W-:Y:S01]  /*11af0*/  HFMA2 R244, -RZ, RZ, 0, 5.9604644775390625e-08 ;  /* 0x00000001fff47431 */ /* 0x000fe200000001ff */
[----:B------:R-:W-:Y:S01]  /*11b00*/  BSSY B2, `(.L_x_2933) ;  /* 0x0000006000027945 */ /* 0x000fe20003800000 */
[----:B------:R-:W-:Y:S02]  /*11b10*/  MOV R243, 0x1f ;  /* 0x0000001f00f37802 */ /* 0x000fe40000000f00 */
[----:B------:R-:W-:-:S07]  /*11b20*/  MOV R183, 0xffffffff ;  /* 0xffffffff00b77802 */ /* 0x000fce0000000f00 */
[----:B-----5:R-:W-:Y:S05]  /*11b30*/  WARPSYNC.COLLECTIVE R183, `(.L_x_2934) ;  /* 0x00000000b7087348 */ /* 0x020fea0003c00000 */
[----:B------:R0:W1:Y:S02]  /*11b40*/  SHFL.BFLY P4, R183, R245, R244, R243 ;  /* 0x0c0000f4f5b77389 */ /* 0x00006400000800f3 */
[----:B01---5:R-:W-:Y:S05]  /*11b50*/  ENDCOLLECTIVE ;  /* 0x000000000000791b */ /* 0x023fea0003800000 */
.L_x_2934:
[----:B------:R-:W-:Y:S05]  /*11b60*/  BSYNC B2 ;  /* 0x0000000000027941 */ /* 0x000fea0003800000 */
.L_x_2933:
[----:B------:R-:W-:Y:S01]  /*11b70*/  FADD.FTZ R250, R245, R183 ;  /* 0x000000b7f5fa7221 */ /* 0x000fe20000010000 */
[----:B------:R-:W-:Y:S01]  /*11b80*/  MOV R183, 0xffffffff ;  /* 0xffffffff00b77802 */ /* 0x000fe20000000f00 */
[----:B------:R-:W-:Y:S01]  /*11b90*/  HFMA2 R244, -RZ, RZ, 0, 5.9604644775390625e-08 ;  /* 0x00000001fff47431 */ /* 0x000fe200000001ff */
[----:B------:R-:W-:Y:S01]  /*11ba0*/  MOV R245, R251 ;  /* 0x000000fb00f57202 */ /* 0x000fe20000000f00 */
[----:B------:R0:W-:Y:S01]  /*11bb0*/  STL [R1+0x14], R217 ;  /* 0x000014d901007387 */ /* 0x0001e20000100800 */
[----:B------:R-:W-:Y:S02]  /*11bc0*/  MOV R243, 0x1f ;  /* 0x0000001f00f37802 */ /* 0x000fe40000000f00 */
[----:B------:R-:W-:Y:S01]  /*11bd0*/  MOV R252, R182 ;  /* 0x000000b600fc7202 */ /* 0x000fe20000000f00 */
[----:B------:R0:W-:Y:S06]  /*11be0*/  STL [R1+0x10], R218 ;  /* 0x000010da01007387 */ /* 0x0001ec0000100800 */
[----:B0-----:R-:W-:Y:S05]  /*11bf0*/  WARPSYNC.COLLECTIVE R183, `(.L_x_2935) ;  /* 0x00000000b7087348 */ /* 0x001fea0003c00000 */
[----:B------:R1:W2:Y:S02]  /*11c00*/  SHFL.BFLY P4, R183, R245, R244, R243 ;  /* 0x0c0000f4f5b77389 */ /* 0x0002a400000800f3 */
[----:B012---:R-:W-:Y:S05]  /*11c10*/  ENDCOLLECTIVE ;  /* 0x000000000000791b */ /* 0x007fea0003800000 */
.L_x_2935:
[----:B------:R0:W-:Y:S01]  /*11c20*/  STL [R1+0x18], R226 ;  /* 0x000018e201007387 */ /* 0x0001e20000100800 */
[----:B------:R-:W-:-:S03]  /*11c30*/  MOV R218, R220 ;  /* 0x000000dc00da7202 */ /* 0x000fc60000000f00 */
[----:B------:R1:W-:Y:S04]  /*11c40*/  STL [R1+0x1c], R225 ;  /* 0x00001ce101007387 */ /* 0x0003e80000100800 */
[----:B------:R2:W-:Y:S01]  /*11c50*/  STL [R1+0x20], R229 ;  /* 0x000020e501007387 */ /* 0x0005e20000100800 */
[----:B------:R-:W-:Y:S01]  /*11c60*/  MOV R245, R250 ;  /* 0x000000fa00f57202 */ /* 0x000fe20000000f00 */
[----:B------:R-:W-:Y:S02]  /*11c70*/  HFMA2 R244, -RZ, RZ, 0, 1.1920928955078125e-07 ;  /* 0x00000002fff47431 */ /* 0x000fe400000001ff */
[----:B------:R3:W-:Y:S01]  /*11c80*/  STL [R1+0x24], R246 ;  /* 0x000024f601007387 */ /* 0x0007e20000100800 */
[----:B0-----:R-:W-:Y:S02]  /*11c90*/  MOV R226, R228 ;  /* 0x000000e400e27202 */ /* 0x001fe40000000f00 */
[----:B-1----:R-:W-:-:S02]  /*11ca0*/  MOV R225, R221 ;  /* 0x000000dd00e17202 */ /* 0x002fc40000000f00 */
[----:B------:R-:W-:Y:S02]  /*11cb0*/  MOV R221, R224 ;  /* 0x000000e000dd7202 */ /* 0x000fe40000000f00 */
[----:B--2---:R-:W-:Y:S01]  /*11cc0*/  MOV R229, R232 ;  /* 0x000000e800e57202 */ /* 0x004fe20000000f00 */
[----:B------:R-:W-:Y:S01]  /*11cd0*/  FADD.FTZ R251, R251, R183 ;  /* 0x000000b7fbfb7221 */ /* 0x000fe20000010000 */
[----:B------:R-:W-:-:S07]  /*11ce0*/  MOV R183, 0xffffffff ;  /* 0xffffffff00b77802 */ /* 0x000fce0000000f00 */
[----:B---3--:R-:W-:Y:S05]  /*11cf0*/  WARPSYNC.COLLECTIVE R183, `(.L_x_2936) ;  /* 0x00000000b7087348 */ /* 0x008fea0003c00000 */
[----:B------:R0:W1:Y:S02]  /*11d00*/  SHFL.BFLY P4, R183, R245, R244, R243 ;  /* 0x0c0000f4f5b77389 */ /* 0x00006400000800f3 */
[----:B01-3--:R-:W-:Y:S05]  /*11d10*/  ENDCOLLECTIVE ;  /* 0x000000000000791b */ /* 0x00bfea0003800000 */
.L_x_2936:
[----:B------:R-:W-:Y:S01]  /*11d20*/  MOV R245, R251 ;  /* 0x000000fb00f57202 */ /* 0x000fe20000000f00 */
[----:B------:R-:W-:Y:S01]  /*11d30*/  FADD.FTZ R250, R250, R183 ;  /* 0x000000b7fafa7221 */ /* 0x000fe20000010000 */
[----:B------:R-:W-:-:S07]  /*11d40*/  MOV R183, 0xffffffff ;  /* 0xffffffff00b77802 */ /* 0x000fce0000000f00 */
[----:B------:R-:W-:Y:S05]  /*11d50*/  WARPSYNC.COLLECTIVE R183, `(.L_x_2937) ;  /* 0x00000000b7087348 */ /* 0x000fea0003c00000 */
[----:B------:R0:W1:Y:S02]  /*11d60*/  SHFL.BFLY P4, R183, R245, R244, R243 ;  /* 0x0c0000f4f5b77389 */ /* 0x00006400000800f3 */
[----:B01----:R-:W-:Y:S05]  /*11d70*/  ENDCOLLECTIVE ;  /* 0x000000000000791b */ /* 0x003fea0003800000 */
.L_x_2937:
[----:B------:R-:W-:Y:S01]  /*11d80*/  MOV R245, R250 ;  /* 0x000000fa00f57202 */ /* 0x000fe20000000f00 */
[----:B------:R-:W-:Y:S02]  /*11d90*/  HFMA2 R244, -RZ, RZ, 0, 2.384185791015625e-07 ;  /* 0x00000004fff47431 */ /* 0x000fe400000001ff */
[----:B------:R-:W-:Y:S01]  /*11da0*/  FADD.FTZ R251, R251, R183 ;  /* 0x000000b7fbfb7221 */ /* 0x000fe20000010000 */
[----:B------:R-:W-:-:S07]  /*11db0*/  MOV R183, 0xffffffff ;  /* 0xffffffff00b77802 */ /* 0x000fce0000000f00 */
[----:B------:R-:W-:Y:S05]  /*11dc0*/  WARPSYNC.COLLECTIVE R183, `(.L_x_2938) ;  /* 0x00000000b7087348 */ /* 0x000fea0003c00000 */
[----:B------:R0:W1:Y:S02]  /*11dd0*/  SHFL.BFLY P4, R183, R245, R244, R243 ;  /* 0x0c0000f4f5b77389 */ /* 0x00006400000800f3 */
[----:B01----:R-:W-:Y:S05]  /*11de0*/  ENDCOLLECTIVE ;  /* 0x000000000000791b */ /* 0x003fea0003800000 */
.L_x_2938:
[----:B------:R-:W-:Y:S01]  /*11df0*/  MOV R245, R251 ;  /* 0x000000fb00f57202 */ /* 0x000fe20000000f00 */
[----:B------:R-:W-:Y:S01]  /*11e00*/  FADD.FTZ R250, R250, R183 ;  /* 0x000000b7fafa7221 */ /* 0x000fe20000010000 */
[----:B------:R-:W-:-:S07]  /*11e10*/  MOV R183, 0xffffffff ;  /* 0xffffffff00b77802 */ /* 0x000fce0000000f00 */
[----:B------:R-:W-:Y:S05]  /*11e20*/  WARPSYNC.COLLECTIVE R183, `(.L_x_2939) ;  /* 0x00000000b7087348 */ /* 0x000fea0003c00000 */
[----:B------:R0:W1:Y:S02]  /*11e30*/  SHFL.BFLY P4, R183, R245, R244, R243 ;  /* 0x0c0000f4f5b77389 */ /* 0x00006400000800f3 */
[----:B01----:R-:W-:Y:S05]  /*11e40*/  ENDCOLLECTIVE ;  /* 0x000000000000791b */ /* 0x003fea0003800000 */
.L_x_2939:
[----:B------:R-:W-:Y:S01]  /*11e50*/  MOV R245, R250 ;  /* 0x000000fa00f57202 */ /* 0x000fe20000000f00 */
[----:B------:R-:W-:Y:S02]  /*11e60*/  HFMA2 R244, -RZ, RZ, 0, 4.76837158203125e-07 ;  /* 0x00000008fff47431 */ /* 0x000fe400000001ff */
[----:B------:R-:W-:Y:S01]  /*11e70*/  FADD.FTZ R251, R251, R183 ;  /* 0x000000b7fbfb7221 */ /* 0x000fe20000010000 */
[----:B------:R-:W-:-:S07]  /*11e80*/  MOV R183, 0xffffffff ;  /* 0xffffffff00b77802 */ /* 0x000fce0000000f00 */
[----:B------:R-:W-:Y:S05]  /*11e90*/  WARPSYNC.COLLECTIVE R183, `(.L_x_2940) ;  /* 0x00000000b7087348 */ /* 0x000fea0003c00000 */
[----:B------:R0:W1:Y:S02]  /*11ea0*/  SHFL.BFLY P4, R183, R245, R244, R243 ;  /* 0x0c0000f4f5b77389 */ /* 0x00006400000800f3 */
[----:B01----:R-:W-:Y:S05]  /*11eb0*/  ENDCOLLECTIVE ;  /* 0x000000000000791b */ /* 0x003fea0003800000 */
.L_x_2940:
[----:B------:R-:W-:Y:S01]  /*11ec0*/  MOV R245, R251 ;  /* 0x000000fb00f57202 */ /* 0x000fe20000000f00 */
[----:B------:R-:W-:Y:S01]  /*11ed0*/  FADD.FTZ R250, R250, R183 ;  /* 0x000000b7fafa7221 */ /* 0x000fe20000010000 */
[----:B------:R-:W-:-:S07]  /*11ee0*/  MOV R183, 0xffffffff ;  /* 0xffffffff00b77802 */ /* 0x000fce0000000f00 */
[----:B------:R-:W-:Y:S05]  /*11ef0*/  WARPSYNC.COLLECTIVE R183, `(.L_x_2941) ;  /* 0x00000000b7087348 */ /* 0x000fea0003c00000 */
[----:B------:R0:W1:Y:S02]  /*11f00*/  SHFL.BFLY P4, R183, R245, R244, R243 ;  /* 0x0c0000f4f5b77389 */ /* 0x00006400000800f3 */
[----:B01----:R-:W-:Y:S05]  /*11f10*/  ENDCOLLECTIVE ;  /* 0x000000000000791b */ /* 0x003fea0003800000 */
.L_x_2941:
[----:B------:R-:W-:Y:S01]  /*11f20*/  MOV R245, R250 ;  /* 0x000000fa00f57202 */ /* 0x000fe20000000f00 */
[----:B------:R-:W-:Y:S02]  /*11f30*/  HFMA2 R244, -RZ, RZ, 0, 9.5367431640625e-07 ;  /* 0x00000010fff47431 */ /* 0x000fe400000001ff */
[----:B------:R-:W-:Y:S01]  /*11f40*/  FADD.FTZ R251, R251, R183 ;  /* 0x000000b7fbfb7221 */ /* 0x000fe20000010000 */
[----:B------:R-:W-:-:S07]  /*11f50*/  MOV R183, 0xffffffff ;  /* 0xffffffff00b77802 */ /* 0x000fce0000000f00 */
[----:B------:R-:W-:Y:S05]  /*11f60*/  WARPSYNC.COLLECTIVE R183, `(.L_x_2942) ;  /* 0x00000000b7087348 */ /* 0x000fea0003c00000 */
[----:B------:R0:W1:Y:S02]  /*11f70*/  SHFL.BFLY P4, R183, R245, R244, R243 ;  /* 0x0c0000f4f5b77389 */ /* 0x00006400000800f3 */
[----:B01----:R-:W-:Y:S05]  /*11f80*/  ENDCOLLECTIVE ;  /* 0x000000000000791b */ /* 0x003fea0003800000 */
.L_x_2942:
[----:B------:R-:W-:Y:S02]  /*11f90*/  MOV R245, R251 ;  /* 0x000000fb00f57202 */ /* 0x000fe40000000f00 */
[----:B------:R-:W-:Y:S02]  /*11fa0*/  MOV R217, R183 ;  /* 0x000000b700d97202 */ /* 0x000fe40000000f00 */
[----:B------:R-:W-:-:S07]  /*11fb0*/  MOV R183, 0xffffffff ;  /* 0xffffffff00b77802 */ /* 0x000fce0000000f00 */
[----:B------:R-:W-:Y:S05]  /*11fc0*/  WARPSYNC.COLLECTIVE R183, `(.L_x_2943) ;  /* 0x00000000b7087348 */ /* 0x000fea0003c00000 */
[----:B------:R0:W1:Y:S02]  /*11fd0*/  SHFL.BFLY P4, R183, R245, R244, R243 ;  /* 0x0c0000f4f5b77389 */ /* 0x00006400000800f3 */
[----:B01----:R-:W-:Y:S05]  /*11fe0*/  ENDCOLLECTIVE ;  /* 0x000000000000791b */ /* 0x003fea0003800000 */
.L_x_2943:
[----:B------:R-:W-:Y:S02]  /*11ff0*/  MOV R245, R239 ;  /* 0x000000ef00f57202 */ /* 0x000fe40000000f00 */
[----:B------:R-:W-:Y:S02]  /*12000*/  MOV R244, R12 ;  /* 0x0000000c00f47202 */ /* 0x000fe40000000f00 */
[----:B------:R-:W-:Y:S02]  /*12010*/  MOV R239, R240 ;  /* 0x000000f000ef7202 */ /* 0x000fe40000000f00 */
[----:B------:R-:W-:Y:S01]  /*12020*/  MOV R243, R249 ;  /* 0x000000f900f37202 */ /* 0x000fe20000000f00 */
[----:B------:R-:W-:Y:S06]  /*12030*/  BRA `(.L_x_2944) ;  /* 0xffffff2c00647947 */ /* 0x000fec000383ffff */
.L_x_2945:
        /* <DEDUP_REMOVED lines=12> */
.L_x_7119:


//--------------------- .text._ZN10layer_norm22ln_bwd_finalize_kernelINS_22Kernel_traits_finalizeILj1280Ef13__nv_bfloat16fS2_fjLb0ELj1024ELj4ENS_18Kernel_traits_baseILj1280EfS2_fS2_fjLj1024EEEEELb0ELb0EEEvNS_9BwdParamsE --------------------------
	.section	.text._ZN10layer_norm22ln_bwd_finalize_kernelINS_22Kernel_traits_finalizeILj1280Ef13__nv_bfloat16fS2_fjLb0ELj1024ELj4ENS_18Kernel_traits_baseILj1280EfS2_fS2_fjLj1024EEEEELb0ELb0EEEvNS_9BwdParamsE,"ax",@progbits
	.align	128
        .global         _ZN10layer_norm22ln_bwd_finalize_kernelINS_22Kernel_traits_finalizeILj1280Ef13__nv_bfloat16fS2_fjLb0ELj1024ELj4ENS_18Kernel_traits_baseILj1280EfS2_fS2_fjLj1024EEEEELb0ELb0EEEvNS_9BwdParamsE
        .type           _ZN10layer_norm22ln_bwd_finalize_kernelINS_22Kernel_traits_finalizeILj1280Ef13__nv_bfloat16fS2_fjLb0ELj1024ELj4ENS_18Kernel_traits_baseILj1280EfS2_fS2_fjLj1024EEEEELb0ELb0EEEvNS_9BwdParamsE,@function
        .size           _ZN10layer_norm22ln_bwd_finalize_kernelINS_22Kernel_traits_finalizeILj1280Ef13__nv_bfloat16fS2_fjLb0ELj1024ELj4ENS_18Kernel_traits_baseILj1280EfS2_fS2_fjLj1024EEEEELb0ELb0EEEvNS_9BwdParamsE,(.L_x_7120 - _ZN10layer_norm22ln_bwd_finalize_kernelINS_22Kernel_traits_finalizeILj1280Ef13__nv_bfloat16fS2_fjLb0ELj1024ELj4ENS_18Kernel_traits_baseILj1280EfS2_fS2_fjLj1024EEEEELb0ELb0EEEvNS_9BwdParamsE)
        .other          _ZN10layer_norm22ln_bwd_finalize_kernelINS_22Kernel_traits_finalizeILj1280Ef13__nv_bfloat16fS2_fjLb0ELj1024ELj4ENS_18Kernel_traits_baseILj1280EfS2_fS2_fjLj1024EEEEELb0ELb0EEEvNS_9BwdParamsE,@"STO_CUDA_ENTRY STV_DEFAULT"
_ZN10layer_norm22ln_bwd_finalize_kernelINS_22Kernel_traits_finalizeILj1280Ef13__nv_bfloat16fS2_fjLb0ELj1024ELj4ENS_18Kernel_traits_baseILj1280EfS2_fS2_fjLj1024EEEEELb0ELb0EEEvNS_9BwdParamsE:
.text._ZN10layer_norm22ln_bwd_finalize_kernelINS_22Kernel_traits_finalizeILj1280Ef13__nv_bfloat16fS2_fjLb0ELj1024ELj4ENS_18Kernel_traits_baseILj1280EfS2_fS2_fjLj1024EEEEELb0ELb0EEEvNS_9BwdParamsE:
        /* <DEDUP_REMOVED lines=82> */
.L_x_2950:
        /* <DEDUP_REMOVED lines=118> */
.L_x_2949:
[----:B------:R-:W-:Y:S05]  /*0c80*/  BSYNC.RECONVERGENT B1 ;  /* 0x0000000000017941 */ /* 0x000fea0003800200 */
.L_x_2948:
        /* <DEDUP_REMOVED lines=75> */
.L_x_2952:
[----:B------:R-:W-:Y:S05]  /*1140*/  BSYNC.RECONVERGENT B1 ;  /* 0x0000000000017941 */ /* 0x000fea0003800200 */
.L_x_2951:
        /* <DEDUP_REMOVED lines=37> */
.L_x_2954:
[----:B------:R-:W-:Y:S05]  /*13a0*/  BSYNC.RECONVERGENT B1 ;  /* 0x0000000000017941 */ /* 0x000fea0003800200 */
.L_x_2953:
[----:B------:R-:W-:Y:S05]  /*13b0*/  @!P1 BRA `(.L_x_2947) ;  /* 0x0000000000409947 */ /* 0x000fea0003800000 */
[----:B------:R-:W0:Y:S01]  /*13c0*/  LDC.64 R6, c[0x0][0x440] ;  /* 0x00011000ff067b82 */ /* 0x000e220000000a00 */
[----:B------:R-:W-:Y:S01]  /*13d0*/  IMAD R59, R2, R56, R59 ;  /* 0x00000038023b7224 */ /* 0x000fe200078e023b */
[----:B------:R-:W-:Y:S02]  /*13e0*/  LOP3.LUT R8, R8, 0x1f, RZ, 0xc0, !PT ;  /* 0x0000001f08087812 */ /* 0x000fe400078ec0ff */
[----:B------:R-:W-:Y:S02]  /*13f0*/  IADD3 R9, PT, PT, -R9, RZ, RZ ;  /* 0x000000ff09097210 */ /* 0x000fe40007ffe1ff */
[----:B------:R-:W-:Y:S02]  /*1400*/  IADD3 R59, PT, PT, R8, R59, RZ ;  /* 0x0000003b083b7210 */ /* 0x000fe40007ffe0ff */
[----:B------:R-:W1:Y:S05]  /*1410*/  LDC.64 R10, c[0x0][0x448] ;  /* 0x00011200ff0a7b82 */ /* 0x000e6a0000000a00 */
.L_x_2955:
        /* <DEDUP_REMOVED lines=10> */
.L_x_2947:
[----:B------:R-:W-:Y:S05]  /*14c0*/  BSYNC.RECONVERGENT B0 ;  /* 0x0000000000007941 */ /* 0x000fea0003800200 */
.L_x_2946:
        /* <DEDUP_REMOVED lines=57> */
.L_x_2956:
        /* <DEDUP_REMOVED lines=10> */
.L_x_7120:


//--------------------- .text._ZN10layer_norm40ln_parallel_residual_bwd_finalize_kernelINS_22Kernel_traits_finalizeILj1280Ef13__nv_bfloat16fS2_fjLb0ELj1024ELj4ENS_18Kernel_traits_baseILj1280EfS2_fS2_fjLj1024EEEEELb0EEEvNS_9BwdParamsE --------------------------
	.section	.text._ZN10layer_norm40ln_parallel_residual_bwd_finalize_kernelINS_22Kernel_traits_finalizeILj1280Ef13__nv_bfloat16fS2_fjLb0ELj1024ELj4ENS_18Kernel_traits_baseILj1280EfS2_fS2_fjLj1024EEEEELb0EEEvNS_9BwdParamsE,"ax",@progbits
	.align	128
        .global         _ZN10layer_norm40ln_parallel_residual_bwd_finalize_kernelINS_22Kernel_traits_finalizeILj1280Ef13__nv_bfloat16fS2_fjLb0ELj1024ELj4ENS_18Kernel_traits_baseILj1280EfS2_fS2_fjLj1024EEEEELb0EEEvNS_9BwdParamsE
        .type           _ZN10layer_norm40ln_parallel_residual_bwd_finalize_kernelINS_22Kernel_traits_finalizeILj1280Ef13__nv_bfloat16fS2_fjLb0ELj1024ELj4ENS_18Kernel_traits_baseILj1280EfS2_fS2_fjLj1024EEEEELb0EEEvNS_9BwdParamsE,@function
        .size           _ZN10layer_norm40ln_parallel_residual_bwd_finalize_kernelINS_22Kernel_traits_finalizeILj1280Ef13__nv_bfloat16fS2_fjLb0ELj1024ELj4ENS_18Kernel_traits_baseILj1280EfS2_fS2_fjLj1024EEEEELb0EEEvNS_9BwdParamsE,(.L_x_7121 - _ZN10layer_norm40ln_parallel_residual_bwd_finalize_kernelINS_22Kernel_traits_finalizeILj1280Ef13__nv_bfloat16fS2_fjLb0ELj1024ELj4ENS_18Kernel_traits_baseILj1280EfS2_fS2_fjLj1024EEEEELb0EEEvNS_9BwdParamsE)
        .other          _ZN10layer_norm40ln_parallel_residual_bwd_finalize_kernelINS_22Kernel_traits_finalizeILj1280Ef13__nv_bfloat16fS2_fjLb0ELj1024ELj4ENS_18Kernel_traits_baseILj1280EfS2_fS2_fjLj1024EEEEELb0EEEvNS_9BwdParamsE,@"STO_CUDA_ENTRY STV_DEFAULT"
_ZN10layer_norm40ln_parallel_residual_bwd_finalize_kernelINS_22Kernel_traits_finalizeILj1280Ef13__nv_bfloat16fS2_fjLb0ELj1024ELj4ENS_18Kernel_traits_baseILj1280EfS2_fS2_fjLj1024EEEEELb0EEEvNS_9BwdParamsE:
.text._ZN10layer_norm40ln_parallel_residual_bwd_finalize_kernelINS_22Kernel_traits_finalizeILj1280Ef13__nv_bfloat16fS2_fjLb0ELj1024ELj4ENS_18Kernel_traits_baseILj1280EfS2_fS2_fjLj1024EEEEELb0EEEvNS_9BwdParamsE:
        /* <DEDUP_REMOVED lines=60> */
.L_x_2961:
        /* <DEDUP_REMOVED lines=112> */
.L_x_2960:
[----:B------:R-:W-:Y:S05]  /*0ac0*/  BSYNC.RECONVERGENT B1 ;  /* 0x0000000000017941 */ /* 0x000fea0003800200 */
.L_x_2959:
        /* <DEDUP_REMOVED lines=65> */
.L_x_2963:
[----:B------:R-:W-:Y:S05]  /*0ee0*/  BSYNC.RECONVERGENT B1 ;  /* 0x0000000000017941 */ /* 0x000fea0003800200 */
.L_x_2962:
        /* <DEDUP_REMOVED lines=36> */
.L_x_2965:
[----:B------:R-:W-:Y:S05]  /*1130*/  BSYNC.RECONVERGENT B1 ;  /* 0x0000000000017941 */ /* 0x000fea0003800200 */
.L_x_2964:
        /* <DEDUP_REMOVED lines=18> */
.L_x_2958:
[----:B------:R-:W-:Y:S05]  /*1260*/  BSYNC.RECONVERGENT B0 ;  /* 0x0000000000007941 */ /* 0x000fea0003800200 */
.L_x_2957:
        /* <DEDUP_REMOVED lines=90> */
.L_x_2966:
        /* <DEDUP_REMOVED lines=15> */
.L_x_7121:


//--------------------- .text._ZN10layer_norm31ln_parallel_residual_bwd_kernelINS_13Kernel_traitsIf13__nv_bfloat16fS2_fjLj1280ELj1ELj4ELj1ELj16ENS_18Kernel_traits_baseILj1280EfS2_fS2_fjLj128EEEEELb1ELb1ELb0EEEvNS_9BwdParamsE --------------------------
	.section	.text._ZN10layer_norm31ln_parallel_residual_bwd_kernelINS_13Kernel_traitsIf13__nv_bfloat16fS2_fjLj1280ELj1ELj4ELj1ELj16ENS_18Kernel_traits_baseILj1280EfS2_fS2_fjLj128EEEEELb1ELb1ELb0EEEvNS_9BwdParamsE,"ax",@progbits
	.align	128
        .global         _ZN10layer_norm31ln_parallel_residual_bwd_kernelINS_13Kernel_traitsIf13__nv_bfloat16fS2_fjLj1280ELj1ELj4ELj1ELj16ENS_18Kernel_traits_baseILj1280EfS2_fS2_fjLj128EEEEELb1ELb1ELb0EEEvNS_9BwdParamsE
        .type           _ZN10layer_norm31ln_parallel_residual_bwd_kernelINS_13Kernel_traitsIf13__nv_bfloat16fS2_fjLj1280ELj1ELj4ELj1ELj16ENS_18Kernel_traits_baseILj1280EfS2_fS2_fjLj128EEEEELb1ELb1ELb0EEEvNS_9BwdParamsE,@function
        .size           _ZN10layer_norm31ln_parallel_residual_bwd_kernelINS_13Kernel_traitsIf13__nv_bfloat16fS2_fjLj1280ELj1ELj4ELj1ELj16ENS_18Kernel_traits_baseILj1280EfS2_fS2_fjLj128EEEEELb1ELb1ELb0EEEvNS_9BwdParamsE,(.L_x_7122 - _ZN10layer_norm31ln_parallel_residual_bwd_kernelINS_13Kernel_traitsIf13__nv_bfloat16fS2_fjLj1280ELj1ELj4ELj1ELj16ENS_18Kernel_traits_baseILj1280EfS2_fS2_fjLj128EEEEELb1ELb1ELb0EEEvNS_9BwdParamsE)
        .other          _ZN10layer_norm31ln_parallel_residual_bwd_kernelINS_13Kernel_traitsIf13__nv_bfloat16fS2_fjLj1280ELj1ELj4ELj1ELj16ENS_18Kernel_traits_baseILj1280EfS2_fS2_fjLj128EEEEELb1ELb1ELb0EEEvNS_9BwdParamsE,@"STO_CUDA_ENTRY STV_DEFAULT"
_ZN10layer_norm31ln_parallel_residual_bwd_kernelINS_13Kernel_traitsIf13__nv_bfloat16fS2_fjLj1280ELj1ELj4ELj1ELj16ENS_18Kernel_traits_baseILj1280EfS2_fS2_fjLj128EEEEELb1ELb1ELb0EEEvNS_9BwdParamsE:
.text._ZN10layer_norm31ln_parallel_residual_bwd_kernelINS_13Kernel_traitsIf13__nv_bfloat16fS2_fjLj1280ELj1ELj4ELj1ELj16ENS_18Kernel_traits_baseILj1280EfS2_fS2_fjLj128EEEEELb1ELb1ELb0EEEvNS_9BwdParamsE:
        /* <DEDUP_REMOVED lines=111> */
[----:B--2---:R0:W-:Y:S04]  /*06f0*/  @P3 STL.64 [R1+0x98], R52 ;  /* 0x0000983401003387 */ /* 0x0041e80000100a00 */
[----:B------:R1:W-:Y:S04]  /*0700*/  @P3 STL.64 [R1+0xa0], R54 ;  /* 0x0000a03601003387 */ /* 0x0003e80000100a00 */
[----:B---3--:R2:W-:Y:S04]  /*0710*/  @P3 STL.64 [R1+0x88], R48 ;  /* 0x0000883001003387 */ /* 0x0085e80000100a00 */
[----:B------:R3:W-:Y:S04]  /*0720*/  @P3 STL.64 [R1+0x90], R50 ;  /* 0x0000903201003387 */ /* 0x0007e80000100a00 */
[----:B----4-:R4:W-:Y:S04]  /*0730*/  @P0 STL.64 [R1+0x78], R44 ;  /* 0x0000782c01000387 */ /* 0x0109e80000100a00 */
[----:B------:R4:W-:Y:S04]  /*0740*/  @P0 STL.64 [R1+0x80], R46 ;  /* 0x0000802e01000387 */ /* 0x0009e80000100a00 */
[----:B-----5:R4:W-:Y:S04]  /*0750*/  @P0 STL.64 [R1+0x68], R40 ;  /* 0x0000682801000387 */ /* 0x0209e80000100a00 */
[----:B------:R4:W-:Y:S04]  /*0760*/  @P0 STL.64 [R1+0x70], R42 ;  /* 0x0000702a01000387 */ /* 0x0009e80000100a00 */
        /* <DEDUP_REMOVED lines=10> */
[----:B------:R4:W-:Y:S04]  /*0810*/  @P4 STL.64 [R1], R16 ;  /* 0x0000001001004387 */ /* 0x0009e80000100a00 */
[----:B------:R4:W-:Y:S01]  /*0820*/  @P4 STL.64 [R1+0x8], R18 ;  /* 0x0000081201004387 */ /* 0x0009e20000100a00 */
[----:B------:R-:W-:-:S02]  /*0830*/  ISETP.GE.AND P0, PT, R215, UR5, PT ;  /* 0x00000005d7007c0c */ /* 0x000fc4000bf06270 */
[----:B0-----:R-:W-:Y:S02]  /*0840*/  CS2R R52, SRZ ;  /* 0x0000000000347805 */ /* 0x001fe4000001ff00 */
[----:B-1----:R-:W-:Y:S02]  /*0850*/  CS2R R54, SRZ ;  /* 0x0000000000367805 */ /* 0x002fe4000001ff00 */
[----:B--2---:R-:W-:Y:S02]  /*0860*/  CS2R R48, SRZ ;  /* 0x0000000000307805 */ /* 0x004fe4000001ff00 */
[----:B---3--:R-:W-:-:S05]  /*0870*/  CS2R R50, SRZ ;  /* 0x0000000000327805 */ /* 0x008fca000001ff00 */
[----:B----4-:R-:W-:Y:S05]  /*0880*/  @P0 BRA `(.L_x_2968) ;  /* 0x000000d000c40947 */ /* 0x010fea0003800000 */
        /* <DEDUP_REMOVED lines=43> */
.L_x_3030:
[----:B------:R-:W0:Y:S02]  /*0b40*/  LDC.64 R120, c[0x0][0x3c0] ;  /* 0x0000f000ff787b82 */ /* 0x000e240000000a00 */
[----:B0-----:R-:W-:-:S05]  /*0b50*/  IMAD.WIDE R120, R215, 0x4, R120 ;  /* 0x00000004d7787825 */ /* 0x001fca00078e0278 */
[----:B------:R0:W2:Y:S01]  /*0b60*/  LDG.E R122, desc[UR8][R120.64] ;  /* 0x00000008787a7981 */ /* 0x0000a2000c1e1900 */
[----:B------:R-:W1:Y:S01]  /*0b70*/  S2R R123, SR_TID.X ;  /* 0x00000000007b7919 */ /* 0x000e620000002100 */
[----:B0-----:R-:W0:Y:S01]  /*0b80*/  LDC.64 R120, c[0x0][0x3c8] ;  /* 0x0000f200ff787b82 */ /* 0x001e220000000a00 */
[----:B------:R-:W-:-:S05]  /*0b90*/  MOV R2, UR15 ;  /* 0x0000000f00027c02 */ /* 0x000fca0008000f00 */
        /* <DEDUP_REMOVED lines=32> */
[----:B------:R-:W3:Y:S04]  /*0da0*/  LDG.E.128 R8, desc[UR8][R8.64] ;  /* 0x0000000808087981 */ /* 0x000ee8000c1e1d00 */
[----:B------:R-:W4:Y:S01]  /*0db0*/  LDG.E.128 R12, desc[UR8][R12.64+0x10] ;  /* 0x000010080c0c7981 */ /* 0x000f22000c1e1d00 */
        /* <DEDUP_REMOVED lines=8> */
[----:B------:R-:W5:Y:S04]  /*0e40*/  @P0 LDG.E.128 R80, desc[UR8][R16.64] ;  /* 0x0000000810500981 */ /* 0x000f68000c1e1d00 */
[----:B------:R0:W5:Y:S02]  /*0e50*/  @P0 LDG.E.128 R84, desc[UR8][R16.64+0x10] ;  /* 0x0000100810540981 */ /* 0x000164000c1e1d00 */
[----:B0-----:R-:W-:-:S05]  /*0e60*/  IMAD.WIDE.U32 R16, R2, 0x8, R122 ;  /* 0x0000000802107825 */ /* 0x001fca00078e007a */
[----:B------:R4:W5:Y:S01]  /*0e70*/  LDG.E.64 R138, desc[UR8][R16.64] ;  /* 0x00000008108a7981 */ /* 0x000962000c1e1b00 */
[----:B------:R-:W-:Y:S01]  /*0e80*/  IADD3 R214, PT, PT, R2, 0x20, RZ ;  /* 0x0000002002d67810 */ /* 0x000fe20007ffe0ff */
[C---:B--2---:R-:W-:Y:S01]  /*0e90*/  FADD.FTZ R0, -R195.reuse, R4 ;  /* 0x00000004c3007221 */ /* 0x044fe20000010100 */
[C-C-:B------:R-:W-:Y:S01]  /*0ea0*/  FADD.FTZ R4, -R195.reuse, R6.reuse ;  /* 0x00000006c3047221 */ /* 0x140fe20000010100 */
[C---:B------:R-:W-:Y:S01]  /*0eb0*/  FADD.FTZ R3, -R195.reuse, R5 ;  /* 0x00000005c3037221 */ /* 0x040fe20000010100 */
[--C-:B------:R-:W-:Y:S01]  /*0ec0*/  FADD.FTZ R5, -R195, R7.reuse ;  /* 0x00000007c3057221 */ /* 0x100fe20000010100 */
[C---:B---3--:R-:W-:Y:S02]  /*0ed0*/  PRMT R6, R8.reuse, 0x7632, R6 ;  /* 0x0000763208067816 */ /* 0x048fe40000000006 */
[----:B------:R-:W-:Y:S01]  /*0ee0*/  SHF.L.U32 R8, R8, 0x10, RZ ;  /* 0x0000001008087819 */ /* 0x000fe200000006ff */
[----:B-----5:R-:W-:Y:S01]  /*0ef0*/  FMUL.FTZ R0, R137, R0 ;  /* 0x0000000089007220 */ /* 0x020fe20000410000 */
[----:B------:R-:W-:Y:S01]  /*0f00*/  PRMT R7, R9, 0x7632, R7 ;  /* 0x0000763209077816 */ /* 0x000fe20000000007 */
[----:B----4-:R-:W-:Y:S01]  /*0f10*/  FADD.FTZ R16, -R195, R13 ;  /* 0x0000000dc3107221 */ /* 0x010fe20000010100 */
[----:B------:R-:W-:Y:S01]  /*0f20*/  SHF.L.U32 R9, R9, 0x10, RZ ;  /* 0x0000001009097819 */ /* 0x000fe200000006ff */
[----:B------:R-:W-:Y:S01]  /*0f30*/  FADD.FTZ R12, -R195, R12 ;  /* 0x0000000cc30c7221 */ /* 0x000fe20000010100 */
[----:B------:R-:W-:Y:S01]  /*0f40*/  FMUL.FTZ R4, R137, R4 ;  /* 0x0000000489047220 */ /* 0x000fe20000410000 */
        /* <DEDUP_REMOVED lines=56> */
.L_x_2970:
[----:B------:R-:W-:Y:S05]  /*12d0*/  BSYNC.RECONVERGENT B1 ;  /* 0x0000000000017941 */ /* 0x000fea0003800200 */
.L_x_2969:
[----:B------:R-:W-:Y:S04]  /*12e0*/  BSSY.RECONVERGENT B1, `(.L_x_2971) ;  /* 0x0000064000017945 */ /* 0x000fe80003800200 */
[----:B------:R-:W-:Y:S05]  /*12f0*/  @!P6 BRA `(.L_x_2972) ;  /* 0x000000040088e947 */ /* 0x000fea0003800000 */
[----:B------:R-:W0:Y:S01]  /*1300*/  LDC.64 R18, c[0x0][0x3a8] ;  /* 0x0000ea00ff127b82 */ /* 0x000e220000000a00 */
[----:B------:R-:W-:Y:S01]  /*1310*/  ISETP.NE.U32.AND P0, PT, RZ, UR10, PT ;  /* 0x0000000aff007c0c */ /* 0x000fe2000bf05070 */
[----:B------:R-:W2:Y:S04]  /*1320*/  LDL R129, [R1+0x7c] ;  /* 0x00007c0001817983 */ /* 0x000ea80000100800 */
[----:B------:R-:W3:Y:S02]  /*1330*/  LDL R131, [R1+0x80] ;  /* 0x0000800001837983 */ /* 0x000ee40000100800 */
[----:B------:R-:W1:Y:S02]  /*1340*/  LDC.64 R24, c[0x0][0x428] ;  /* 0x00010a00ff187b82 */ /* 0x000e640000000a00 */
[----:B------:R-:W4:Y:S04]  /*1350*/  LDL R128, [R1+0x70] ;  /* 0x0000700001807983 */ /* 0x000f280000100800 */
[----:B------:R-:W4:Y:S02]  /*1360*/  LDL R127, [R1+0x84] ;  /* 0x00008400017f7983 */ /* 0x000f240000100800 */
[----:B------:R-:W1:Y:S02]  /*1370*/  LDC.64 R120, c[0x0][0x3b0] ;  /* 0x0000ec00ff787b82 */ /* 0x000e640000000a00 */
[----:B------:R-:W4:Y:S04]  /*1380*/  LDL R130, [R1+0x68] ;  /* 0x0000680001827983 */ /* 0x000f280000100800 */
[----:B------:R-:W4:Y:S01]  /*1390*/  LDL R126, [R1+0x6c] ;  /* 0x00006c00017e7983 */ /* 0x000f220000100800 */
[----:B0-----:R-:W-:-:S03]  /*13a0*/  IMAD.WIDE.U32 R18, R214, 0x20, R18 ;  /* 0x00000020d6127825 */ /* 0x001fc600078e0012 */
[----:B------:R-:W4:Y:S04]  /*13b0*/  LDL R125, [R1+0x74] ;  /* 0x00007400017d7983 */ /* 0x000f280000100800 */
[----:B------:R-:W2:Y:S04]  /*13c0*/  LDG.E.128 R20, desc[UR8][R18.64] ;  /* 0x0000000812147981 */ /* 0x000ea8000c1e1d00 */
[----:B------:R0:W3:Y:S01]  /*13d0*/  LDG.E.128 R28, desc[UR8][R18.64+0x10] ;  /* 0x00001008121c7981 */ /* 0x0000e2000c1e1d00 */
[----:B------:R-:W-:Y:S02]  /*13e0*/  ISETP.NE.AND.EX P3, PT, RZ, UR11, PT, P0 ;  /* 0x0000000bff007c0c */ /* 0x000fe4000bf65300 */
[----:B------:R-:W-:-:S04]  /*13f0*/  ISETP.NE.U32.AND P0, PT, RZ, UR20, PT ;  /* 0x00000014ff007c0c */ /* 0x000fc8000bf05070 */
[----:B------:R-:W-:-:S07]  /*1400*/  ISETP.NE.AND.EX P0, PT, RZ, UR21, PT, P0 ;  /* 0x00000015ff007c0c */ /* 0x000fce000bf05300 */
[----:B0-----:R-:W0:Y:S08]  /*1410*/  @P3 LDC.64 R18, c[0x0][0x3b8] ;  /* 0x0000ee00ff123b82 */ /* 0x001e300000000a00 */
[----:B------:R-:W0:Y:S01]  /*1420*/  @P0 LDC.64 R32, c[0x0][0x438] ;  /* 0x00010e00ff200b82 */ /* 0x000e220000000a00 */
[----:B-1----:R-:W-:-:S06]  /*1430*/  IMAD.WIDE.U32 R24, R214, 0x10, R24 ;  /* 0x00000010d6187825 */ /* 0x002fcc00078e0018 */
[----:B------:R-:W4:Y:S01]  /*1440*/  LDG.E.128 R24, desc[UR8][R24.64] ;  /* 0x0000000818187981 */ /* 0x000f22000c1e1d00 */
[----:B0-----:R-:W-:-:S05]  /*1450*/  @P3 IMAD.WIDE.U32 R18, R214, 0x8, R18 ;  /* 0x00000008d6123825 */ /* 0x001fca00078e0012 */
[----:B------:R0:W5:Y:S02]  /*1460*/  @P3 LDG.E.64 R142, desc[UR8][R18.64] ;  /* 0x00000008128e3981 */ /* 0x000164000c1e1b00 */
[----:B0-----:R-:W-:-:S05]  /*1470*/  @P0 IMAD.WIDE.U32 R18, R214, 0x20, R32 ;  /* 0x00000020d6120825 */ /* 0x001fca00078e0020 */
[----:B------:R-:W5:Y:S04]  /*1480*/  @P0 LDG.E.128 R88, desc[UR8][R18.64] ;  /* 0x0000000812580981 */ /* 0x000f68000c1e1d00 */
[----:B------:R0:W5:Y:S02]  /*1490*/  @P0 LDG.E.128 R92, desc[UR8][R18.64+0x10] ;  /* 0x00001008125c0981 */ /* 0x000164000c1e1d00 */
[----:B0-----:R-:W-:-:S05]  /*14a0*/  IMAD.WIDE.U32 R18, R214, 0x8, R120 ;  /* 0x00000008d6127825 */ /* 0x001fca00078e0078 */
[----:B------:R2:W5:Y:S02]  /*14b0*/  LDG.E.64 R144, desc[UR8][R18.64] ;  /* 0x0000000812907981 */ /* 0x000564000c1e1b00 */
[C---:B--2---:R-:W-:Y:S01]  /*14c0*/  FADD.FTZ R19, -R195.reuse, R21 ;  /* 0x00000015c3137221 */ /* 0x044fe20000010100 */
[C---:B------:R-:W-:Y:S01]  /*14d0*/  FADD.FTZ R21, -R195.reuse, R23 ;  /* 0x00000017c3157221 */ /* 0x040fe20000010100 */
[C---:B---3--:R-:W-:Y:S02]  /*14e0*/  FADD.FTZ R23, -R195.reuse, R28 ;  /* 0x0000001cc3177221 */ /* 0x048fe40000010100 */
[----:B------:R-:W2:Y:S01]  /*14f0*/  LDL R28, [R1+0x78] ;  /* 0x00007800011c7983 */ /* 0x000ea20000100800 */
[C---:B------:R-:W-:Y:S01]  /*1500*/  FADD.FTZ R18, -R195.reuse, R20 ;  /* 0x00000014c3127221 */ /* 0x040fe20000010100 */
[----:B------:R-:W-:-:S03]  /*1510*/  FADD.FTZ R20, -R195, R22 ;  /* 0x00000016c3147221 */ /* 0x000fc60000010100 */
[C---:B-----5:R-:W-:Y:S01]  /*1520*/  FMUL.FTZ R18, R137.reuse, R18 ;  /* 0x0000001289127220 */ /* 0x060fe20000410000 */
[----:B------:R-:W-:Y:S01]  /*1530*/  FMUL.FTZ R19, R137, R19 ;  /* 0x0000001389137220 */ /* 0x000fe20000410000 */
[----:B------:R-:W-:Y:S01]  /*1540*/  FADD.FTZ R32, -R195, R29 ;  /* 0x0000001dc3207221 */ /* 0x000fe20000010100 */
[C---:B------:R-:W-:Y:S01]  /*1550*/  FMUL.FTZ R20, R137.reuse, R20 ;  /* 0x0000001489147220 */ /* 0x040fe20000410000 */
[C---:B------:R-:W-:Y:S01]  /*1560*/  FMUL.FTZ R21, R137.reuse, R21 ;  /* 0x0000001589157220 */ /* 0x040fe20000410000 */
[----:B------:R-:W-:Y:S01]  /*1570*/  FMUL.FTZ R23, R137, R23 ;  /* 0x0000001789177220 */ /* 0x000fe20000410000 */
[C---:B----4-:R-:W-:Y:S02]  /*1580*/  PRMT R120, R24.reuse, 0x7632, R120 ;  /* 0x0000763218787816 */ /* 0x050fe40000000078 */
[----:B------:R-:W-:Y:S02]  /*1590*/  SHF.L.U32 R22, R24, 0x10, RZ ;  /* 0x0000001018167819 */ /* 0x000fe400000006ff */
[----:B------:R-:W-:-:S02]  /*15a0*/  PRMT R124, R27, 0x7632, R124 ;  /* 0x000076321b7c7816 */ /* 0x000fc4000000007c */
[----:B------:R-:W-:Y:S01]  /*15b0*/  SHF.L.U32 R121, R27, 0x10, RZ ;  /* 0x000000101b797819 */ /* 0x000fe200000006ff */
[----:B------:R-:W-:Y:S01]  /*15c0*/  FADD.FTZ R196, R196, R22 ;  /* 0x00000016c4c47221 */ /* 0x000fe20000010000 */
[----:B------:R-:W-:Y:S01]  /*15d0*/  SHF.L.U32 R27, R120, 0x10, RZ ;  /* 0x00000010781b7819 */ /* 0x000fe200000006ff */
[----:B------:R-:W-:Y:S01]  /*15e0*/  FFMA.FTZ R240, R18, R22, R240 ;  /* 0x0000001612f07223 */ /* 0x000fe200000100f0 */
[C---:B------:R-:W-:Y:S02]  /*15f0*/  PRMT R122, R25.reuse, 0x7632, R122 ;  /* 0x00007632197a7816 */ /* 0x040fe4000000007a */
[----:B------:R-:W-:Y:S01]  /*1600*/  SHF.L.U32 R24, R25, 0x10, RZ ;  /* 0x0000001019187819 */ /* 0x000fe200000006ff */
[-C--:B------:R-:W-:Y:S01]  /*1610*/  FFMA.FTZ R241, R19, R27.reuse, R241 ;  /* 0x0000001b13f17223 */ /* 0x080fe200000100f1 */
[C---:B------:R-:W-:Y:S01]  /*1620*/  PRMT R123, R26.reuse, 0x7632, R123 ;  /* 0x000076321a7b7816 */ /* 0x040fe2000000007b */
[----:B------:R-:W-:Y:S01]  /*1630*/  FADD.FTZ R197, R197, R27 ;  /* 0x0000001bc5c57221 */ /* 0x000fe20000010000 */
[----:B------:R-:W-:Y:S01]  /*1640*/  SHF.L.U32 R25, R26, 0x10, RZ ;  /* 0x000000101a197819 */ /* 0x000fe200000006ff */
[----:B------:R-:W-:Y:S01]  /*1650*/  FADD.FTZ R26, -R195, R30 ;  /* 0x0000001ec31a7221 */ /* 0x000fe20000010100 */
[----:B------:R-:W-:Y:S01]  /*1660*/  SHF.L.U32 R29, R122, 0x10, RZ ;  /* 0x000000107a1d7819 */ /* 0x000fe200000006ff */
        /* <DEDUP_REMOVED lines=9> */
[----:B------:R-:W-:Y:S01]  /*1700*/  FMUL.FTZ R29, R127, R29 ;  /* 0x0000001d7f1d7220 */ /* 0x000fe20000410000 */
[----:B------:R-:W-:Y:S01]  /*1710*/  FADD.FTZ R33, -R195, R31 ;  /* 0x0000001fc3217221 */ /* 0x000fe20000010100 */
[----:B------:R-:W-:Y:S01]  /*1720*/  SHF.L.U32 R31, R123, 0x10, RZ ;  /* 0x000000107b1f7819 */ /* 0x000fe200000006ff */
[----:B------:R-:W-:Y:S01]  /*1730*/  FADD.FTZ R52, R52, R25 ;  /* 0x0000001934347221 */ /* 0x000fe20000010000 */
[-C--:B------:R-:W-:Y:S01]  /*1740*/  FFMA.FTZ R236, R23, R25.reuse, R236 ;  /* 0x0000001917ec7223 */ /* 0x080fe200000100ec */
[----:B------:R-:W-:-:S02]  /*1750*/  FMUL.FTZ R25, R130, R25 ;  /* 0x0000001982197220 */ /* 0x000fc40000410000 */
[----:B------:R-:W-:Y:S01]  /*1760*/  FADD.FTZ R53, R53, R31 ;  /* 0x0000001f35357221 */ /* 0x000fe20000010000 */
[----:B------:R-:W-:Y:S02]  /*1770*/  SHF.L.U32 R120, R124, 0x10, RZ ;  /* 0x000000107c787819 */ /* 0x000fe400000006ff */
[----:B------:R-:W-:-:S03]  /*1780*/  IADD3 R214, PT, PT, R214, 0x20, RZ ;  /* 0x00000020d6d67810 */ /* 0x000fc60007ffe0ff */
[----:B------:R-:W-:Y:S01]  /*1790*/  FADD.FTZ R55, R55, R120 ;  /* 0x0000007837377221 */ /* 0x000fe20000010000 */
[----:B--2---:R-:W-:-:S04]  /*17a0*/  FMUL.FTZ R22, R28, R22 ;  /* 0x000000161c167220 */ /* 0x004fc80000410000 */
[----:B------:R-:W-:Y:S01]  /*17b0*/  FADD.FTZ R30, R212, R22 ;  /* 0x00000016d41e7221 */ /* 0x000fe20000010000 */
[----:B------:R-:W-:-:S03]  /*17c0*/  FFMA.FTZ R122, R18, R22, R213 ;  /* 0x00000016127a7223 */ /* 0x000fc600000100d5 */
[----:B------:R-:W-:Y:S01]  /*17d0*/  FADD.FTZ R30, R30, R27 ;  /* 0x0000001b1e1e7221 */ /* 0x000fe20000010000 */
[----:B------:R-:W-:Y:S01]  /*17e0*/  FFMA.FTZ R122, R19, R27, R122 ;  /* 0x0000001b137a7223 */ /* 0x000fe2000001007a */
[----:B------:R-:W-:Y:S02]  /*17f0*/  FMUL.FTZ R28, R128, R121 ;  /* 0x00000079801c7220 */ /* 0x000fe40000410000 */
[----:B------:R-:W-:Y:S01]  /*1800*/  FADD.FTZ R121, R30, R24 ;  /* 0x000000181e797221 */ /* 0x000fe20000010000 */
[----:B------:R-:W-:Y:S01]  /*1810*/  FFMA.FTZ R122, R20, R24, R122 ;  /* 0x00000018147a7223 */ /* 0x000fe2000001007a */
[----:B------:R-:W-:Y:S02]  /*1820*/  FMUL.FTZ R30, R137, R32 ;  /* 0x00000020891e7220 */ /* 0x000fe40000410000 */
[----:B------:R-:W-:Y:S01]  /*1830*/  FADD.FTZ R32, R121, R29 ;  /* 0x0000001d79207221 */ /* 0x000fe20000010000 */
[----:B------:R-:W-:Y:S01]  /*1840*/  FFMA.FTZ R122, R21, R29, R122 ;  /* 0x0000001d157a7223 */ /* 0x000fe2000001007a */
[-C--:B------:R-:W-:Y:S01]  /*1850*/  FFMA.FTZ R237, R30, R31.reuse, R237 ;  /* 0x0000001f1eed7223 */ /* 0x080fe200000100ed */
[----:B------:R-:W-:Y:S01]  /*1860*/  FMUL.FTZ R31, R126, R31 ;  /* 0x0000001f7e1f7220 */ /* 0x000fe20000410000 */
[----:B------:R-:W-:Y:S01]  /*1870*/  FADD.FTZ R121, R32, R25 ;  /* 0x0000001920797221 */ /* 0x000fe20000010000 */
[----:B------:R-:W-:-:S03]  /*1880*/  FFMA.FTZ R122, R23, R25, R122 ;  /* 0x00000019177a7223 */ /* 0x000fc6000001007a */
[----:B------:R-:W-:Y:S01]  /*1890*/  FADD.FTZ R121, R121, R31 ;  /* 0x0000001f79797221 */ /* 0x000fe20000010000 */
[----:B------:R-:W-:Y:S01]  /*18a0*/  FFMA.FTZ R122, R30, R31, R122 ;  /* 0x0000001f1e7a7223 */ /* 0x000fe2000001007a */
[----:B------:R-:W-:Y:S01]  /*18b0*/  FMUL.FTZ R32, R137, R33 ;  /* 0x0000002189207220 */ /* 0x000fe20000410000 */
[----:B------:R-:W-:Y:S01]  /*18c0*/  FMUL.FTZ R33, R125, R120 ;  /* 0x000000787d217220 */ /* 0x000fe20000410000 */
[----:B------:R-:W-:Y:S01]  /*18d0*/  FADD.FTZ R121, R121, R28 ;  /* 0x0000001c79797221 */ /* 0x000fe20000010000 */
[----:B------:R-:W-:Y:S01]  /*18e0*/  FFMA.FTZ R122, R26, R28, R122 ;  /* 0x0000001c1a7a7223 */ /* 0x000fe2000001007a */
[C---:B------:R-:W-:Y:S02]  /*18f0*/  FFMA.FTZ R239, R32.reuse, R120, R239 ;  /* 0x0000007820ef7223 */ /* 0x040fe400000100ef */
[----:B------:R-:W-:Y:S01]  /*1900*/  FADD.FTZ R212, R121, R33 ;  /* 0x0000002179d47221 */ /* 0x000fe20000010000 */
[----:B------:R-:W-:-:S07]  /*1910*/  FFMA.FTZ R213, R32, R33, R122 ;  /* 0x0000002120d57223 */ /* 0x000fce000001007a */
.L_x_2972:
[----:B------:R-:W-:Y:S05]  /*1920*/  BSYNC.RECONVERGENT B1 ;  /* 0x0000000000017941 */ /* 0x000fea0003800200 */
.L_x_2971:
        /* <DEDUP_REMOVED lines=16> */
[----:B------:R-:W2:Y:S04]  /*1a30*/  LDG.E.128 R36, desc[UR8][R34.64] ;  /* 0x0000000822247981 */ /* 0x000ea8000c1e1d00 */
[----:B------:R1:W3:Y:S04]  /*1a40*/  LDG.E.128 R124, desc[UR8][R34.64+0x10] ;  /* 0x00001008227c7981 */ /* 0x0002e8000c1e1d00 */
[----:B------:R-:W4:Y:S01]  /*1a50*/  LDG.E.128 R120, desc[UR8][R120.64] ;  /* 0x0000000878787981 */ /* 0x000f22000c1e1d00 */
[----:B------:R-:W-:-:S02]  /*1a60*/  ISETP.NE.AND.EX P3, PT, RZ, UR11, PT, P0 ;  /* 0x0000000bff007c0c */ /* 0x000fc4000bf65300 */
[----:B------:R-:W-:-:S04]  /*1a70*/  ISETP.NE.U32.AND P0, PT, RZ, UR20, PT ;  /* 0x00000014ff007c0c */ /* 0x000fc8000bf05070 */
[----:B------:R-:W-:-:S07]  /*1a80*/  ISETP.NE.AND.EX P0, PT, RZ, UR21, PT, P0 ;  /* 0x00000015ff007c0c */ /* 0x000fce000bf05300 */
[----:B-1----:R-:W1:Y:S08]  /*1a90*/  @P3 LDC.64 R34, c[0x0][0x3b8] ;  /* 0x0000ee00ff223b82 */ /* 0x002e700000000a00 */
        /* <DEDUP_REMOVED lines=10> */
[C---:B------:R-:W-:Y:S01]  /*1b40*/  FADD.FTZ R35, -R195.reuse, R37 ;  /* 0x00000025c3237221 */ /* 0x040fe20000010100 */
[C---:B------:R-:W-:Y:S01]  /*1b50*/  FADD.FTZ R37, -R195.reuse, R39 ;  /* 0x00000027c3257221 */ /* 0x040fe20000010100 */
[C---:B------:R-:W-:Y:S01]  /*1b60*/  FADD.FTZ R36, -R195.reuse, R38 ;  /* 0x00000026c3247221 */ /* 0x040fe20000010100 */
[----:B---3--:R-:W-:Y:S01]  /*1b70*/  FADD.FTZ R39, -R195, R124 ;  /* 0x0000007cc3277221 */ /* 0x008fe20000010100 */
[----:B-----5:R-:W-:Y:S01]  /*1b80*/  FMUL.FTZ R34, R137, R34 ;  /* 0x0000002289227220 */ /* 0x020fe20000410000 */
[C---:B----4-:R-:W-:Y:S02]  /*1b90*/  SHF.L.U32 R38, R120.reuse, 0x10, RZ ;  /* 0x0000001078267819 */ /* 0x050fe400000006ff */
[----:B------:R-:W-:-:S02]  /*1ba0*/  PRMT R130, R120, 0x7632, R130 ;  /* 0x0000763278827816 */ /* 0x000fc40000000082 */
[C---:B------:R-:W-:Y:S01]  /*1bb0*/  PRMT R133, R122.reuse, 0x7632, R133 ;  /* 0x000076327a857816 */ /* 0x040fe20000000085 */
[----:B------:R-:W-:Y:S01]  /*1bc0*/  FMUL.FTZ R39, R137, R39 ;  /* 0x0000002789277220 */ /* 0x000fe20000410000 */
[----:B------:R-:W-:Y:S02]  /*1bd0*/  SHF.L.U32 R122, R122, 0x10, RZ ;  /* 0x000000107a7a7819 */ /* 0x000fe400000006ff */
[C---:B------:R-:W-:Y:S02]  /*1be0*/  PRMT R134, R123.reuse, 0x7632, R134 ;  /* 0x000076327b867816 */ /* 0x040fe40000000086 */
[----:B------:R-:W-:Y:S01]  /*1bf0*/  SHF.L.U32 R129, R123, 0x10, RZ ;  /* 0x000000107b817819 */ /* 0x000fe200000006ff */
[----:B------:R-:W-:Y:S01]  /*1c00*/  FADD.FTZ R123, -R195, R126 ;  /* 0x0000007ec37b7221 */ /* 0x000fe20000010100 */
[----:B------:R-:W-:Y:S01]  /*1c10*/  SHF.L.U32 R128, R121, 0x10, RZ ;  /* 0x0000001079807819 */ /* 0x000fe200000006ff */
[----:B------:R-:W-:Y:S01]  /*1c20*/  FADD.FTZ R120, -R195, R125 ;  /* 0x0000007dc3787221 */ /* 0x000fe20000010100 */
[----:B------:R-:W-:Y:S01]  /*1c30*/  SHF.L.U32 R126, R130, 0x10, RZ ;  /* 0x00000010827e7819 */ /* 0x000fe200000006ff */
[----:B------:R-:W-:Y:S01]  /*1c40*/  FADD.FTZ R56, R56, R38 ;  /* 0x0000002638387221 */ /* 0x000fe20000010000 */
[-C--:B------:R-:W-:Y:S01]  /*1c50*/  FFMA.FTZ R232, R34, R38.reuse, R232 ;  /* 0x0000002622e87223 */ /* 0x080fe200000100e8 */
[----:B------:R-:W-:Y:S01]  /*1c60*/  FMUL.FTZ R38, R132, R38 ;  /* 0x0000002684267220 */ /* 0x000fe20000410000 */
[----:B------:R-:W-:Y:S01]  /*1c70*/  SHF.L.U32 R125, R133, 0x10, RZ ;  /* 0x00000010857d7819 */ /* 0x000fe200000006ff */
[----:B------:R-:W-:Y:S01]  /*1c80*/  FADD.FTZ R60, R60, R122 ;  /* 0x0000007a3c3c7221 */ /* 0x000fe20000010000 */
[-C--:B------:R-:W-:Y:S01]  /*1c90*/  FFMA.FTZ R228, R39, R122.reuse, R228 ;  /* 0x0000007a27e47223 */ /* 0x080fe200000100e4 */
[----:B------:R-:W-:Y:S01]  /*1ca0*/  FMUL.FTZ R133, R136, R122 ;  /* 0x0000007a88857220 */ /* 0x000fe20000410000 */
[----:B------:R-:W-:Y:S01]  /*1cb0*/  PRMT R131, R121, 0x7632, R131 ;  /* 0x0000763279837816 */ /* 0x000fe20000000083 */
[----:B------:R-:W-:Y:S01]  /*1cc0*/  FADD.FTZ R121, -R195, R127 ;  /* 0x0000007fc3797221 */ /* 0x000fe20000010100 */
[----:B------:R-:W-:Y:S01]  /*1cd0*/  SHF.L.U32 R122, R134, 0x10, RZ ;  /* 0x00000010867a7819 */ /* 0x000fe200000006ff */
[----:B------:R-:W-:Y:S01]  /*1ce0*/  FMUL.FTZ R132, R135, R128 ;  /* 0x0000008087847220 */ /* 0x000fe20000410000 */
[C---:B------:R-:W-:Y:S01]  /*1cf0*/  FMUL.FTZ R134, R137.reuse, R123 ;  /* 0x0000007b89867220 */ /* 0x040fe20000410000 */
[----:B------:R-:W-:Y:S01]  /*1d00*/  FMUL.FTZ R35, R137, R35 ;  /* 0x0000002389237220 */ /* 0x000fe20000410000 */
[----:B------:R-:W-:Y:S01]  /*1d10*/  FADD.FTZ R123, R212, R38 ;  /* 0x00000026d47b7221 */ /* 0x000fe20000010000 */
[----:B------:R-:W-:Y:S01]  /*1d20*/  FFMA.FTZ R127, R34, R38, R213 ;  /* 0x00000026227f7223 */ /* 0x000fe200000100d5 */
[----:B------:R-:W-:Y:S01]  /*1d30*/  FMUL.FTZ R135, R158, R126 ;  /* 0x0000007e9e877220 */ /* 0x000fe20000410000 */
[----:B------:R-:W-:Y:S01]  /*1d40*/  SHF.L.U32 R124, R131, 0x10, RZ ;  /* 0x00000010837c7819 */ /* 0x000fe200000006ff */
[----:B------:R-:W-:-:S02]  /*1d50*/  FMUL.FTZ R36, R137, R36 ;  /* 0x0000002489247220 */ /* 0x000fc40000410000 */
        /* <DEDUP_REMOVED lines=33> */
.L_x_2974:
[----:B------:R-:W-:Y:S05]  /*1f70*/  BSYNC.RECONVERGENT B1 ;  /* 0x0000000000017941 */ /* 0x000fea0003800200 */
.L_x_2973:
        /* <DEDUP_REMOVED lines=10> */
[----:B------:R-:W3:Y:S04]  /*2020*/  LDL R175, [R1+0x28] ;  /* 0x0000280001af7983 */ /* 0x000ee80000100800 */
        /* <DEDUP_REMOVED lines=19> */
[C---:B--2---:R-:W-:Y:S01]  /*2160*/  FADD.FTZ R166, -R195.reuse, R123 ;  /* 0x0000007bc3a67221 */ /* 0x044fe20000010100 */
[C---:B---3--:R-:W-:Y:S02]  /*2170*/  PRMT R170, R126.reuse, 0x7632, R170 ;  /* 0x000076327eaa7816 */ /* 0x048fe400000000aa */
[----:B------:R-:W-:Y:S01]  /*2180*/  SHF.L.U32 R123, R126, 0x10, RZ ;  /* 0x000000107e7b7819 */ /* 0x000fe200000006ff */
[C---:B----4-:R-:W-:Y:S02]  /*2190*/  FADD.FTZ R126, -R195.reuse, R128 ;  /* 0x00000080c37e7221 */ /* 0x050fe40000010100 */
[----:B------:R-:W2:Y:S01]  /*21a0*/  LDL R128, [R1+0x30] ;  /* 0x0000300001807983 */ /* 0x000ea20000100800 */
[C---:B------:R-:W-:Y:S01]  /*21b0*/  FADD.FTZ R163, -R195.reuse, R120 ;  /* 0x00000078c3a37221 */ /* 0x040fe20000010100 */
[C---:B------:R-:W-:Y:S01]  /*21c0*/  PRMT R167, R124.reuse, 0x7632, R167 ;  /* 0x000076327ca77816 */ /* 0x040fe200000000a7 */
[----:B------:R-:W-:Y:S01]  /*21d0*/  FADD.FTZ R165, -R195, R122 ;  /* 0x0000007ac3a57221 */ /* 0x000fe20000010100 */
[----:B------:R-:W-:Y:S01]  /*21e0*/  SHF.L.U32 R124, R124, 0x10, RZ ;  /* 0x000000107c7c7819 */ /* 0x000fe200000006ff */
[----:B-----5:R-:W-:Y:S01]  /*21f0*/  FMUL.FTZ R163, R137, R163 ;  /* 0x000000a389a37220 */ /* 0x020fe20000410000 */
[----:B------:R-:W-:-:S02]  /*2200*/  PRMT R168, R125, 0x7632, R168 ;  /* 0x000076327da87816 */ /* 0x000fc400000000a8 */
[C---:B------:R-:W-:Y:S02]  /*2210*/  PRMT R171, R127.reuse, 0x7632, R171 ;  /* 0x000076327fab7816 */ /* 0x040fe400000000ab */
[----:B------:R-:W-:Y:S01]  /*2220*/  SHF.L.U32 R173, R127, 0x10, RZ ;  /* 0x000000107fad7819 */ /* 0x000fe200000006ff */
[----:B------:R-:W-:Y:S01]  /*2230*/  FMUL.FTZ R165, R137, R165 ;  /* 0x000000a589a57220 */ /* 0x000fe20000410000 */
[----:B------:R-:W-:Y:S01]  /*2240*/  SHF.L.U32 R122, R125, 0x10, RZ ;  /* 0x000000107d7a7819 */ /* 0x000fe200000006ff */
[----:B------:R-:W-:Y:S01]  /*2250*/  FADD.FTZ R64, R64, R124 ;  /* 0x0000007c40407221 */ /* 0x000fe20000010000 */
[----:B------:R-:W-:Y:S01]  /*2260*/  SHF.L.U32 R127, R167, 0x10, RZ ;  /* 0x00000010a77f7819 */ /* 0x000fe200000006ff */
[----:B------:R-:W-:Y:S01]  /*2270*/  FFMA.FTZ R224, R163, R124, R224 ;  /* 0x0000007ca3e07223 */ /* 0x000fe200000100e0 */
[C---:B------:R-:W-:Y:S01]  /*2280*/  FADD.FTZ R125, -R195.reuse, R130 ;  /* 0x00000082c37d7221 */ /* 0x040fe20000010100 */
[----:B------:R-:W-:Y:S01]  /*2290*/  FADD.FTZ R164, -R195, R121 ;  /* 0x00000079c3a47221 */ /* 0x000fe20000010100 */
[----:B------:R-:W-:Y:S01]  /*22a0*/  FADD.FTZ R66, R66, R122 ;  /* 0x0000007a42427221 */ /* 0x000fe20000010000 */
[-C--:B------:R-:W-:Y:S01]  /*22b0*/  FFMA.FTZ R226, R165, R122.reuse, R226 ;  /* 0x0000007aa5e27223 */ /* 0x080fe200000100e2 */
[----:B------:R-:W-:Y:S01]  /*22c0*/  FMUL.FTZ R169, R169, R122 ;  /* 0x0000007aa9a97220 */ /* 0x000fe20000410000 */
[----:B------:R-:W-:Y:S01]  /*22d0*/  SHF.L.U32 R122, R171, 0x10, RZ ;  /* 0x00000010ab7a7819 */ /* 0x000fe200000006ff */
[----:B------:R-:W-:Y:S01]  /*22e0*/  FADD.FTZ R68, R68, R123 ;  /* 0x0000007b44447221 */ /* 0x000fe20000010000 */
[C---:B------:R-:W-:Y:S01]  /*22f0*/  FMUL.FTZ R171, R137.reuse, R125 ;  /* 0x0000007d89ab7220 */ /* 0x040fe20000410000 */
[----:B------:R-:W-:Y:S01]  /*2300*/  FMUL.FTZ R164, R137, R164 ;  /* 0x000000a489a47220 */ /* 0x000fe20000410000 */
[----:B------:R-:W-:Y:S01]  /*2310*/  FADD.FTZ R120, -R195, R129 ;  /* 0x00000081c3787221 */ /* 0x000fe20000010100 */
[----:B------:R-:W-:Y:S01]  /*2320*/  FMUL.FTZ R166, R137, R166 ;  /* 0x000000a689a67220 */ /* 0x000fe20000410000 */
[----:B------:R-:W-:Y:S01]  /*2330*/  FADD.FTZ R70, R70, R173 ;  /* 0x000000ad46467221 */ /* 0x000fe20000010000 */
[-C--:B------:R-:W-:Y:S01]  /*2340*/  FFMA.FTZ R222, R171, R173.reuse, R222 ;  /* 0x000000adabde7223 */ /* 0x080fe200000100de */
[----:B------:R-:W-:Y:S01]  /*2350*/  FMUL.FTZ R173, R175, R173 ;  /* 0x000000adafad7220 */ /* 0x000fe20000410000 */
[----:B------:R-:W-:Y:S01]  /*2360*/  FMUL.FTZ R175, R137, R120 ;  /* 0x0000007889af7220 */ /* 0x000fe20000410000 */
[----:B------:R-:W-:Y:S01]  /*2370*/  FADD.FTZ R121, -R195, R131 ;  /* 0x00000083c3797221 */ /* 0x000fe20000010100 */
[----:B------:R-:W-:Y:S01]  /*2380*/  FMUL.FTZ R178, R178, R122 ;  /* 0x0000007ab2b27220 */ /* 0x000fe20000410000 */
[----:B------:R-:W-:Y:S01]  /*2390*/  FFMA.FTZ R225, R164, R127, R225 ;  /* 0x0000007fa4e17223 */ /* 0x000fe200000100e1 */
[----:B------:R-:W-:Y:S01]  /*23a0*/  FADD.FTZ R65, R65, R127 ;  /* 0x0000007f41417221 */ /* 0x000fe20000010000 */
[----:B------:R-:W-:Y:S01]  /*23b0*/  FADD.FTZ R71, R71, R122 ;  /* 0x0000007a47477221 */ /* 0x000fe20000010000 */
[----:B------:R-:W-:Y:S01]  /*23c0*/  IADD3 R214, PT, PT, R214, 0x20, RZ ;  /* 0x00000020d6d67810 */ /* 0x000fe20007ffe0ff */
[----:B--2---:R-:W-:Y:S01]  /*23d0*/  FMUL.FTZ R167, R128, R124 ;  /* 0x0000007c80a77220 */ /* 0x004fe20000410000 */
[----:B------:R-:W-:Y:S01]  /*23e0*/  SHF.L.U32 R124, R168, 0x10, RZ ;  /* 0x00000010a87c7819 */ /* 0x000fe200000006ff */
[----:B------:R-:W-:Y:S01]  /*23f0*/  FMUL.FTZ R168, R137, R126 ;  /* 0x0000007e89a87220 */ /* 0x000fe20000410000 */
[----:B------:R-:W-:Y:S01]  /*2400*/  SHF.L.U32 R126, R170, 0x10, RZ ;  /* 0x00000010aa7e7819 */ /* 0x000fe200000006ff */
[----:B------:R-:W-:Y:S01]  /*2410*/  FMUL.FTZ R170, R172, R123 ;  /* 0x0000007bacaa7220 */ /* 0x000fe20000410000 */
[----:B------:R-:W-:Y:S01]  /*2420*/  FFMA.FTZ R125, R163, R167, R213 ;  /* 0x000000a7a37d7223 */ /* 0x000fe200000100d5 */
[----:B------:R-:W-:Y:S01]  /*2430*/  FFMA.FTZ R220, R168, R123, R220 ;  /* 0x0000007ba8dc7223 */ /* 0x000fe200000100dc */
[----:B------:R-:W-:Y:S01]  /*2440*/  FADD.FTZ R123, R212, R167 ;  /* 0x000000a7d47b7221 */ /* 0x000fe20000010000 */
[----:B------:R-:W-:-:S04]  /*2450*/  FMUL.FTZ R172, R174, R127 ;  /* 0x0000007faeac7220 */ /* 0x000fc80000410000 */
[----:B------:R-:W-:Y:S01]  /*2460*/  FADD.FTZ R123, R123, R172 ;  /* 0x000000ac7b7b7221 */ /* 0x000fe20000010000 */
[----:B------:R-:W-:Y:S01]  /*2470*/  FFMA.FTZ R125, R164, R172, R125 ;  /* 0x000000aca47d7223 */ /* 0x000fe2000001007d */
[----:B------:R-:W-:Y:S02]  /*2480*/  FMUL.FTZ R174, R176, R124 ;  /* 0x0000007cb0ae7220 */ /* 0x000fe40000410000 */
[----:B------:R-:W-:Y:S01]  /*2490*/  FADD.FTZ R123, R123, R169 ;  /* 0x000000a97b7b7221 */ /* 0x000fe20000010000 */
[----:B------:R-:W-:-:S03]  /*24a0*/  FFMA.FTZ R125, R165, R169, R125 ;  /* 0x000000a9a57d7223 */ /* 0x000fc6000001007d */
        /* <DEDUP_REMOVED lines=16> */
[----:B------:R-:W-:-:S07]  /*25b0*/  FFMA.FTZ R213, R177, R178, R120 ;  /* 0x000000b2b1d57223 */ /* 0x000fce0000010078 */
.L_x_2976:
[----:B------:R-:W-:Y:S05]  /*25c0*/  BSYNC.RECONVERGENT B1 ;  /* 0x0000000000017941 */ /* 0x000fea0003800200 */
.L_x_2975:
[----:B------:R-:W-:Y:S04]  /*25d0*/  BSSY.RECONVERGENT B1, `(.L_x_2977) ;  /* 0x0000063000017945 */ /* 0x000fe80003800200 */
[----:B------:R-:W-:Y:S05]  /*25e0*/  @!P5 BRA `(.L_x_2978) ;  /* 0x000000040084d947 */ /* 0x000fea0003800000 */
[----:B------:R-:W0:Y:S01]  /*25f0*/  LDC.64 R124, c[0x0][0x3a8] ;  /* 0x0000ea00ff7c7b82 */ /* 0x000e220000000a00 */
[----:B------:R-:W-:Y:S01]  /*2600*/  ISETP.NE.U32.AND P0, PT, RZ, UR10, PT ;  /* 0x0000000aff007c0c */ /* 0x000fe2000bf05070 */
[----:B------:R-:W2:Y:S04]  /*2610*/  LDL R190, [R1+0x14] ;  /* 0x0000140001be7983 */ /* 0x000ea80000100800 */
[----:B------:R-:W3:Y:S02]  /*2620*/  LDL R191, [R1+0x1c] ;  /* 0x00001c0001bf7983 */ /* 0x000ee40000100800 */
[----:B------:R-:W1:Y:S02]  /*2630*/  LDC.64 R128, c[0x0][0x428] ;  /* 0x00010a00ff807b82 */ /* 0x000e640000000a00 */
[----:B------:R-:W4:Y:S04]  /*2640*/  LDL R189, [R1] ;  /* 0x0000000001bd7983 */ /* 0x000f280000100800 */
[----:B------:R-:W4:Y:S02]  /*2650*/  LDL R192, [R1+0x4] ;  /* 0x0000040001c07983 */ /* 0x000f240000100800 */
[----:B------:R-:W1:Y:S02]  /*2660*/  LDC.64 R182, c[0x0][0x3b0] ;  /* 0x0000ec00ffb67b82 */ /* 0x000e640000000a00 */
[----:B------:R-:W4:Y:S04]  /*2670*/  LDL R193, [R1+0x8] ;  /* 0x0000080001c17983 */ /* 0x000f280000100800 */
[----:B------:R-:W4:Y:S01]  /*2680*/  LDL R194, [R1+0xc] ;  /* 0x00000c0001c27983 */ /* 0x000f220000100800 */
[----:B0-----:R-:W-:-:S05]  /*2690*/  IMAD.WIDE.U32 R124, R214, 0x20, R124 ;  /* 0x00000020d67c7825 */ /* 0x001fca00078e007c */
[----:B------:R-:W2:Y:S04]  /*26a0*/  LDG.E.128 R120, desc[UR8][R124.64] ;  /* 0x000000087c787981 */ /* 0x000ea8000c1e1d00 */
[----:B------:R-:W3:Y:S01]  /*26b0*/  LDG.E.128 R124, desc[UR8][R124.64+0x10] ;  /* 0x000010087c7c7981 */ /* 0x000ee2000c1e1d00 */
[----:B------:R-:W-:Y:S02]  /*26c0*/  ISETP.NE.AND.EX P3, PT, RZ, UR11, PT, P0 ;  /* 0x0000000bff007c0c */ /* 0x000fe4000bf65300 */
[----:B------:R-:W-:-:S04]  /*26d0*/  ISETP.NE.U32.AND P0, PT, RZ, UR20, PT ;  /* 0x00000014ff007c0c */ /* 0x000fc8000bf05070 */
[----:B------:R-:W-:-:S07]  /*26e0*/  ISETP.NE.AND.EX P0, PT, RZ, UR21, PT, P0 ;  /* 0x00000015ff007c0c */ /* 0x000fce000bf05300 */
[----:B------:R-:W0:Y:S01]  /*26f0*/  @P3 LDC.64 R156, c[0x0][0x3b8] ;  /* 0x0000ee00ff9c3b82 */ /* 0x000e220000000a00 */
[----:B-1----:R-:W-:-:S06]  /*2700*/  IMAD.WIDE.U32 R128, R214, 0x10, R128 ;  /* 0x00000010d6807825 */ /* 0x002fcc00078e0080 */
[----:B------:R-:W4:Y:S01]  /*2710*/  LDG.E.128 R128, desc[UR8][R128.64] ;  /* 0x0000000880807981 */ /* 0x000f22000c1e1d00 */
[----:B------:R-:W1:Y:S01]  /*2720*/  @P0 LDC.64 R180, c[0x0][0x438] ;  /* 0x00010e00ffb40b82 */ /* 0x000e620000000a00 */
[----:B0-----:R-:W-:-:S05]  /*2730*/  @P3 IMAD.WIDE.U32 R156, R214, 0x8, R156 ;  /* 0x00000008d69c3825 */ /* 0x001fca00078e009c */
[----:B------:R1:W5:Y:S02]  /*2740*/  @P3 LDG.E.64 R154, desc[UR8][R156.64] ;  /* 0x000000089c9a3981 */ /* 0x000364000c1e1b00 */
[----:B-1----:R-:W-:-:S04]  /*2750*/  @P0 IMAD.WIDE.U32 R156, R214, 0x20, R180 ;  /* 0x00000020d69c0825 */ /* 0x002fc800078e00b4 */
[----:B------:R-:W-:Y:S01]  /*2760*/  IMAD.WIDE.U32 R180, R214, 0x8, R182 ;  /* 0x00000008d6b47825 */ /* 0x000fe200078e00b6 */
[----:B------:R-:W5:Y:S04]  /*2770*/  @P0 LDG.E.128 R44, desc[UR8][R156.64] ;  /* 0x000000089c2c0981 */ /* 0x000f68000c1e1d00 */
[----:B------:R-:W4:Y:S04]  /*2780*/  LDL R214, [R1+0x18] ;  /* 0x0000180001d67983 */ /* 0x000f280000100800 */
[----:B------:R-:W5:Y:S04]  /*2790*/  @P0 LDG.E.128 R40, desc[UR8][R156.64+0x10] ;  /* 0x000010089c280981 */ /* 0x000f68000c1e1d00 */
[----:B------:R0:W5:Y:S01]  /*27a0*/  LDG.E.64 R156, desc[UR8][R180.64] ;  /* 0x00000008b49c7981 */ /* 0x000162000c1e1b00 */
        /* <DEDUP_REMOVED lines=8> */
[----:B------:R-:W2:Y:S01]  /*2830*/  LDL R195, [R1+0x10] ;  /* 0x0000100001c37983 */ /* 0x000ea20000100800 */
[C---:B-----5:R-:W-:Y:S01]  /*2840*/  FMUL.FTZ R183, R137.reuse, R120 ;  /* 0x0000007889b77220 */ /* 0x060fe20000410000 */
[C---:B------:R-:W-:Y:S01]  /*2850*/  FMUL.FTZ R179, R137.reuse, R179 ;  /* 0x000000b389b37220 */ /* 0x040fe20000410000 */
[C---:B0-----:R-:W-:Y:S01]  /*2860*/  FMUL.FTZ R180, R137.reuse, R121 ;  /* 0x0000007989b47220 */ /* 0x041fe20000410000 */
[----:B------:R-:W-:Y:S01]  /*2870*/  FMUL.FTZ R184, R137, R125 ;  /* 0x0000007d89b87220 */ /* 0x000fe20000410000 */
[C---:B----4-:R-:W-:Y:S02]  /*2880*/  PRMT R187, R128.reuse, 0x7632, R187 ;  /* 0x0000763280bb7816 */ /* 0x050fe400000000bb */
[----:B------:R-:W-:Y:S02]  /*2890*/  SHF.L.U32 R124, R128, 0x10, RZ ;  /* 0x00000010807c7819 */ /* 0x000fe400000006ff */
[----:B------:R-:W-:Y:S02]  /*28a0*/  SHF.L.U32 R120, R187, 0x10, RZ ;  /* 0x00000010bb787819 */ /* 0x000fe400000006ff */
[----:B------:R-:W-:Y:S01]  /*28b0*/  PRMT R188, R129, 0x7632, R188 ;  /* 0x0000763281bc7816 */ /* 0x000fe200000000bc */
[----:B------:R-:W-:Y:S01]  /*28c0*/  FADD.FTZ R72, R72, R124 ;  /* 0x0000007c48487221 */ /* 0x000fe20000010000 */
[----:B------:R-:W-:Y:S01]  /*28d0*/  FFMA.FTZ R216, R179, R124, R216 ;  /* 0x0000007cb3d87223 */ /* 0x000fe200000100d8 */
[----:B------:R-:W-:Y:S01]  /*28e0*/  SHF.L.U32 R127, R129, 0x10, RZ ;  /* 0x00000010817f7819 */ /* 0x000fe200000006ff */
[-C--:B------:R-:W-:Y:S01]  /*28f0*/  FMUL.FTZ R190, R190, R120.reuse ;  /* 0x00000078bebe7220 */ /* 0x080fe20000410000 */
[----:B------:R-:W-:Y:S01]  /*2900*/  SHF.L.U32 R121, R188, 0x10, RZ ;  /* 0x00000010bc797819 */ /* 0x000fe200000006ff */
[----:B------:R-:W-:Y:S01]  /*2910*/  FFMA.FTZ R217, R180, R120, R217 ;  /* 0x00000078b4d97223 */ /* 0x000fe200000100d9 */
[----:B------:R-:W-:Y:S01]  /*2920*/  FADD.FTZ R73, R73, R120 ;  /* 0x0000007849497221 */ /* 0x000fe20000010000 */
[C---:B------:R-:W-:Y:S01]  /*2930*/  FMUL.FTZ R182, R137.reuse, R123 ;  /* 0x0000007b89b67220 */ /* 0x040fe20000410000 */
[----:B------:R-:W-:Y:S01]  /*2940*/  FMUL.FTZ R181, R137, R122 ;  /* 0x0000007a89b57220 */ /* 0x000fe20000410000 */
[C---:B------:R-:W-:Y:S01]  /*2950*/  PRMT R129, R130.reuse, 0x7632, R129 ;  /* 0x0000763282817816 */ /* 0x040fe20000000081 */
[----:B------:R-:W-:Y:S01]  /*2960*/  FADD.FTZ R75, R75, R121 ;  /* 0x000000794b4b7221 */ /* 0x000fe20000010000 */
[----:B------:R-:W-:Y:S01]  /*2970*/  SHF.L.U32 R130, R130, 0x10, RZ ;  /* 0x0000001082827819 */ /* 0x000fe200000006ff */
[-C--:B------:R-:W-:Y:S01]  /*2980*/  FFMA.FTZ R219, R182, R121.reuse, R219 ;  /* 0x00000079b6db7223 */ /* 0x080fe200000100db */
[----:B------:R-:W-:Y:S01]  /*2990*/  FMUL.FTZ R191, R191, R121 ;  /* 0x00000079bfbf7220 */ /* 0x000fe20000410000 */
[----:B------:R-:W-:-:S02]  /*29a0*/  SHF.L.U32 R122, R129, 0x10, RZ ;  /* 0x00000010817a7819 */ /* 0x000fc400000006ff */
[----:B------:R-:W-:Y:S01]  /*29b0*/  FMUL.FTZ R189, R189, R130 ;  /* 0x00000082bdbd7220 */ /* 0x000fe20000410000 */
[C---:B------:R-:W-:Y:S02]  /*29c0*/  PRMT R128, R131.reuse, 0x7632, R128 ;  /* 0x0000763283807816 */ /* 0x040fe40000000080 */
[----:B------:R-:W-:Y:S01]  /*29d0*/  SHF.L.U32 R131, R131, 0x10, RZ ;  /* 0x0000001083837819 */ /* 0x000fe200000006ff */
[----:B------:R-:W-:Y:S01]  /*29e0*/  FMUL.FTZ R192, R192, R122 ;  /* 0x0000007ac0c07220 */ /* 0x000fe20000410000 */
[----:B------:R-:W-:Y:S01]  /*29f0*/  FMUL.FTZ R188, R214, R127 ;  /* 0x0000007fd6bc7220 */ /* 0x000fe20000410000 */
[----:B------:R-:W-:Y:S01]  /*2a00*/  SHF.L.U32 R123, R128, 0x10, RZ ;  /* 0x00000010807b7819 */ /* 0x000fe200000006ff */
[----:B------:R-:W-:Y:S01]  /*2a10*/  FMUL.FTZ R185, R137, R126 ;  /* 0x0000007e89b97220 */ /* 0x000fe20000410000 */
[----:B------:R-:W-:Y:S01]  /*2a20*/  FMUL.FTZ R193, R193, R131 ;  /* 0x00000083c1c17220 */ /* 0x000fe20000410000 */
[----:B------:R-:W-:Y:S02]  /*2a30*/  FMUL.FTZ R186, R137, R186 ;  /* 0x000000ba89ba7220 */ /* 0x000fe40000410000 */
        /* <DEDUP_REMOVED lines=27> */
[----:B------:R-:W-:-:S07]  /*2bf0*/  FFMA.FTZ R213, R186, R194, R121 ;  /* 0x000000c2bad57223 */ /* 0x000fce0000010079 */
.L_x_2978:
[----:B------:R-:W-:Y:S05]  /*2c00*/  BSYNC.RECONVERGENT B1 ;  /* 0x0000000000017941 */ /* 0x000fea0003800200 */
.L_x_2977:
        /* <DEDUP_REMOVED lines=23> */
.L_x_3042:
        /* <DEDUP_REMOVED lines=72> */
.L_x_2984:
        /* <DEDUP_REMOVED lines=32> */
[--C-:B------:R-:W-:Y:S01]  /*3400*/  FFMA.FTZ R116, R8, R124, R125.reuse ;  /* 0x0000007c08747223 */ /* 0x100fe2000001007d */
        /* <DEDUP_REMOVED lines=21> */
.L_x_2983:
        /* <DEDUP_REMOVED lines=59> */
.L_x_2986:
        /* <DEDUP_REMOVED lines=54> */
.L_x_2982:
        /* <DEDUP_REMOVED lines=83> */
.L_x_2988:
        /* <DEDUP_REMOVED lines=75> */
.L_x_2987:
        /* <DEDUP_REMOVED lines=80> */
.L_x_2989:
        /* <DEDUP_REMOVED lines=74> */
.L_x_2985:
        /* <DEDUP_REMOVED lines=15> */
.L_x_2981:
[----:B------:R-:W-:Y:S05]  /*50e0*/  BSYNC.RECONVERGENT B1 ;  /* 0x0000000000017941 */ /* 0x000fea0003800200 */
.L_x_2980:
        /* <DEDUP_REMOVED lines=86> */
.L_x_2994:
        /* <DEDUP_REMOVED lines=75> */
.L_x_2993:
[----:B------:R-:W-:-:S04]  /*5b00*/  UISETP.NE.U32.AND UP0, UPT, UR6, URZ, UPT ;  /* 0x000000ff0600728c */ /* 0x000fc8000bf05070 */
[----:B------:R-:W-:-:S09]  /*5b10*/  UISETP.NE.AND.EX UP0, UPT, UR7, URZ, UPT, UP0 ;  /* 0x000000ff0700728c */ /* 0x000fd2000bf05300 */
[----:B------:R-:W-:Y:S05]  /*5b20*/  BRA.U !UP0, `(.L_x_2996) ;  /* 0x00000005082c7547 */ /* 0x000fea000b800000 */
[----:B0-----:R-:W-:Y:S01]  /*5b30*/  FFMA.FTZ R76, R26, R124, R125 ;  /* 0x0000007c1a4c7223 */ /* 0x001fe2000001007d */
        /* <DEDUP_REMOVED lines=74> */
.L_x_2996:
        /* <DEDUP_REMOVED lines=75> */
.L_x_2992:
        /* <DEDUP_REMOVED lines=37> */
[----:B0-----:R-:W-:Y:S01]  /*66e0*/  FSEL R120, R116, RZ, P6 ;  /* 0x000000ff74787208 */ /* 0x001fe20003000000 */
        /* <DEDUP_REMOVED lines=22> */
.L_x_2998:
        /* <DEDUP_REMOVED lines=54> */
.L_x_2997:
        /* <DEDUP_REMOVED lines=34> */
[----:B0-----:R-:W-:Y:S01]  /*6dd0*/  FSEL R120, R116, RZ, P6 ;  /* 0x000000ff74787208 */ /* 0x001fe20003000000 */
        /* <DEDUP_REMOVED lines=22> */
.L_x_2999:
        /* <DEDUP_REMOVED lines=53> */
.L_x_2995:
        /* <DEDUP_REMOVED lines=15> */
.L_x_2991:
[----:B------:R-:W-:Y:S05]  /*7380*/  BSYNC.RECONVERGENT B1 ;  /* 0x0000000000017941 */ /* 0x000fea0003800200 */
.L_x_2990:
        /* <DEDUP_REMOVED lines=87> */
.L_x_3004:
        /* <DEDUP_REMOVED lines=75> */
.L_x_3003:
[----:B01----:R-:W0:Y:S02]  /*7db0*/  LDC.64 R76, c[0x0][0x478] ;  /* 0x00011e00ff4c7b82 */ /* 0x003e240000000a00 */
[----:B0-----:R-:W-:-:S04]  /*7dc0*/  ISETP.NE.U32.AND P1, PT, R76, RZ, PT ;  /* 0x000000ff4c00720c */ /* 0x001fc80003f25070 */
[----:B------:R-:W-:-:S13]  /*7dd0*/  ISETP.NE.AND.EX P1, PT, R77, RZ, PT, P1 ;  /* 0x000000ff4d00720c */ /* 0x000fda0003f25310 */
[----:B------:R-:W-:Y:S05]  /*7de0*/  @!P1 BRA `(.L_x_3006) ;  /* 0x00000004002c9947 */ /* 0x000fea0003800000 */
        /* <DEDUP_REMOVED lines=75> */
.L_x_3006:
        /* <DEDUP_REMOVED lines=75> */
.L_x_3002:
        /* <DEDUP_REMOVED lines=61> */
.L_x_3008:
        /* <DEDUP_REMOVED lines=54> */
.L_x_3007:
        /* <DEDUP_REMOVED lines=58> */
.L_x_3009:
        /* <DEDUP_REMOVED lines=53> */
.L_x_3005:
        /* <DEDUP_REMOVED lines=11> */
.L_x_3001:
[----:B------:R-:W-:Y:S05]  /*9620*/  BSYNC.RECONVERGENT B1 ;  /* 0x0000000000017941 */ /* 0x000fea0003800200 */
.L_x_3000:
        /* <DEDUP_REMOVED lines=61> */
[C---:B------:R-:W-:Y:S02]  /*9a00*/  FSEL R76, R113.reuse, RZ, P6 ;  /* 0x000000ff714c7208 */ /* 0x040fe40003000000 */
        /* <DEDUP_REMOVED lines=25> */
.L_x_3014:
[-CC-:B012---:R-:W-:Y:S01]  /*9ba0*/  FFMA.FTZ R76, R171, R124.reuse, R125.reuse ;  /* 0x0000007cab4c7223 */ /* 0x187fe2000001007d */
[----:B------:R-:W-:Y:S01]  /*9bb0*/  FFMA.FTZ R77, R177, R124, R125 ;  /* 0x0000007cb14d7223 */ /* 0x000fe2000001007d */
[----:B------:R-:W-:Y:S02]  /*9bc0*/  LOP3.LUT P6, RZ, R153, 0xff0000, RZ, 0xc0, !PT ;  /* 0x00ff000099ff7812 */ /* 0x000fe400078cc0ff */
[----:B------:R-:W-:Y:S01]  /*9bd0*/  FADD.FTZ R76, R173, -R76 ;  /* 0x8000004cad4c7221 */ /* 0x000fe20000010000 */
[----:B------:R-:W-:Y:S01]  /*9be0*/  FADD.FTZ R77, R178, -R77 ;  /* 0x8000004db24d7221 */ /* 0x000fe20000010000 */
[----:B------:R-:W-:Y:S02]  /*9bf0*/  LOP3.LUT P2, RZ, R151, 0xff0000, RZ, 0xc0, !PT ;  /* 0x00ff000097ff7812 */ /* 0x000fe4000784c0ff */
[C---:B-----5:R-:W-:Y:S01]  /*9c00*/  FFMA.FTZ R76, R137.reuse, R76, R110 ;  /* 0x0000004c894c7223 */ /* 0x060fe2000001006e */
        /* <DEDUP_REMOVED lines=68> */
.L_x_3013:
        /* <DEDUP_REMOVED lines=79> */
.L_x_3016:
        /* <DEDUP_REMOVED lines=75> */
.L_x_3012:
        /* <DEDUP_REMOVED lines=14> */
[----:B------:R-:W-:Y:S01]  /*aad0*/  LOP3.LUT P6, RZ, R153, 0xff0000, RZ, 0xc0, !PT ;  /* 0x00ff000099ff7812 */ /* 0x000fe200078cc0ff */
[----:B-----5:R-:W-:Y:S01]  /*aae0*/  FFMA.FTZ R118, R137, R112, R110 ;  /* 0x0000007089767223 */ /* 0x020fe2000001006e */
        /* <DEDUP_REMOVED lines=45> */
.L_x_3018:
        /* <DEDUP_REMOVED lines=8> */
[C---:B-----5:R-:W-:Y:S01]  /*ae40*/  FFMA.FTZ R120, R137.reuse, R120, R110 ;  /* 0x0000007889787223 */ /* 0x060fe2000001006e */
        /* <DEDUP_REMOVED lines=45> */
.L_x_3017:
        /* <DEDUP_REMOVED lines=12> */
[----:B-----5:R-:W-:Y:S01]  /*b1e0*/  FMUL.FTZ R118, R137, R112 ;  /* 0x0000007089767220 */ /* 0x020fe20000410000 */
        /* <DEDUP_REMOVED lines=45> */
.L_x_3019:
        /* <DEDUP_REMOVED lines=53> */
.L_x_3015:
        /* <DEDUP_REMOVED lines=11> */
.L_x_3011:
[----:B------:R-:W-:Y:S05]  /*b8c0*/  BSYNC.RECONVERGENT B1 ;  /* 0x0000000000017941 */ /* 0x000fea0003800200 */
.L_x_3010:
        /* <DEDUP_REMOVED lines=22> */
[----:B------:R-:W-:Y:S01]  /*ba30*/  FMUL.FTZ R77, R118, UR13 ;  /* 0x0000000d764d7c20 */ /* 0x000fe20008410000 */
[----:B------:R-:W-:-:S03]  /*ba40*/  ISETP.GE.U32.AND P5, PT, R154, RZ, PT ;  /* 0x000000ff9a00720c */ /* 0x000fc60003fa6070 */
[----:B------:R-:W-:Y:S02]  /*ba50*/  FSEL R76, R79, RZ, P2 ;  /* 0x000000ff4f4c7208 */ /* 0x000fe40001000000 */
[----:B------:R-:W-:Y:S02]  /*ba60*/  LOP3.LUT P2, RZ, R157, 0xff0000, RZ, 0xc0, !PT ;  /* 0x00ff00009dff7812 */ /* 0x000fe4000784c0ff */
[C---:B------:R-:W-:Y:S02]  /*ba70*/  FSEL R78, R77.reuse, RZ, P6 ;  /* 0x000000ff4d4e7208 */ /* 0x040fe40003000000 */
[----:B------:R-:W-:Y:S02]  /*ba80*/  FSEL R77, R77, RZ, P2 ;  /* 0x000000ff4d4d7208 */ /* 0x000fe40001000000 */
[----:B------:R-:W-:Y:S02]  /*ba90*/  ISETP.GE.U32.AND.EX P5, PT, R155, 0x1000000, PT, P5 ;  /* 0x010000009b00780c */ /* 0x000fe40003fa6150 */
        /* <DEDUP_REMOVED lines=12> */
[----:B------:R-:W-:-:S02]  /*bb60*/  LOP3.LUT P2, RZ, R155, 0xff00, RZ, 0xc0, !PT ;  /* 0x0000ff009bff7812 */ /* 0x000fc4000784c0ff */
[----:B------:R-:W-:Y:S02]  /*bb70*/  LOP3.LUT P5, RZ, R155, 0xff, RZ, 0xc0, !PT ;  /* 0x000000ff9bff7812 */ /* 0x000fe400078ac0ff */
        /* <DEDUP_REMOVED lines=12> */
[C---:B------:R-:W-:Y:S01]  /*bc40*/  FFMA.FTZ R114, R137.reuse, R77, R46 ;  /* 0x0000004d89727223 */ /* 0x040fe2000001002e */
[----:B------:R-:W-:Y:S01]  /*bc50*/  FFMA.FTZ R115, R137, R76, R47 ;  /* 0x0000004c89737223 */ /* 0x000fe2000001002f */
[----:B------:R-:W-:-:S02]  /*bc60*/  LOP3.LUT P2, RZ, R154, 0xff000000, RZ, 0xc0, !PT ;  /* 0xff0000009aff7812 */ /* 0x000fc4000784c0ff */
        /* <DEDUP_REMOVED lines=29> */
.L_x_3024:
        /* <DEDUP_REMOVED lines=75> */
.L_x_3023:
        /* <DEDUP_REMOVED lines=79> */
.L_x_3026:
        /* <DEDUP_REMOVED lines=75> */
.L_x_3022:
        /* <DEDUP_REMOVED lines=15> */
[C---:B-----5:R-:W-:Y:S01]  /*cd80*/  FFMA.FTZ R119, R137.reuse, R119, R43 ;  /* 0x0000007789777223 */ /* 0x060fe2000001002b */
[C---:B------:R-:W-:Y:S01]  /*cd90*/  FFMA.FTZ R116, R137.reuse, R116, R40 ;  /* 0x0000007489747223 */ /* 0x040fe20000010028 */
[----:B------:R-:W-:Y:S01]  /*cda0*/  FFMA.FTZ R117, R137, R117, R41 ;  /* 0x0000007589757223 */ /* 0x000fe20000010029 */
[----:B------:R-:W-:Y:S01]  /*cdb0*/  ISETP.GE.U32.AND.EX P2, PT, R157, 0x1000000, PT, P2 ;  /* 0x010000009d00780c */ /* 0x000fe20003f46120 */
[----:B------:R-:W-:Y:S01]  /*cdc0*/  FMUL.FTZ R123, R119, UR13 ;  /* 0x0000000d777b7c20 */ /* 0x000fe20008410000 */
[----:B------:R-:W-:Y:S01]  /*cdd0*/  FADD.FTZ R118, R193, -R118 ;  /* 0x80000076c1767221 */ /* 0x000fe20000010000 */
[--C-:B------:R-:W-:Y:S01]  /*cde0*/  FFMA.FTZ R112, R179, R124, R125.reuse ;  /* 0x0000007cb3707223 */ /* 0x100fe2000001007d */
[----:B------:R-:W-:Y:S01]  /*cdf0*/  FMUL.FTZ R122, R116, UR13 ;  /* 0x0000000d747a7c20 */ /* 0x000fe20008410000 */
[----:B------:R-:W-:Y:S01]  /*ce00*/  FMUL.FTZ R120, R117, UR13 ;  /* 0x0000000d75787c20 */ /* 0x000fe20008410000 */
[----:B------:R-:W-:Y:S01]  /*ce10*/  FSEL R123, R123, RZ, P2 ;  /* 0x000000ff7b7b7208 */ /* 0x000fe20001000000 */
[----:B------:R-:W-:Y:S01]  /*ce20*/  FFMA.FTZ R118, R137, R118, R42 ;  /* 0x0000007689767223 */ /* 0x000fe2000001002a */
[----:B------:R-:W-:Y:S01]  /*ce30*/  LOP3.LUT P5, RZ, R157, 0xff, RZ, 0xc0, !PT ;  /* 0x000000ff9dff7812 */ /* 0x000fe200078ac0ff */
[----:B------:R-:W-:Y:S01]  /*ce40*/  FADD.FTZ R112, R187, -R112 ;  /* 0x80000070bb707221 */ /* 0x000fe20000010000 */
[----:B------:R-:W-:Y:S01]  /*ce50*/  LOP3.LUT P2, RZ, R157, 0xff00, RZ, 0xc0, !PT ;  /* 0x0000ff009dff7812 */ /* 0x000fe2000784c0ff */
[-CC-:B------:R-:W-:Y:S01]  /*ce60*/  FFMA.FTZ R113, R180, R124.reuse, R125.reuse ;  /* 0x0000007cb4717223 */ /* 0x180fe2000001007d */
[-CC-:B------:R-:W-:Y:S01]  /*ce70*/  FFMA.FTZ R114, R181, R124.reuse, R125.reuse ;  /* 0x0000007cb5727223 */ /* 0x180fe2000001007d */
[----:B------:R-:W-:Y:S01]  /*ce80*/  FFMA.FTZ R115, R182, R124, R125 ;  /* 0x0000007cb6737223 */ /* 0x000fe2000001007d */
[----:B------:R-:W-:Y:S01]  /*ce90*/  FMUL.FTZ R121, R118, UR13 ;  /* 0x0000000d76797c20 */ /* 0x000fe20008410000 */
[----:B------:R-:W-:Y:S01]  /*cea0*/  FSEL R122, R122, RZ, P5 ;  /* 0x000000ff7a7a7208 */ /* 0x000fe20002800000 */
[----:B------:R-:W-:Y:S01]  /*ceb0*/  FFMA.FTZ R112, R137, R112, R44 ;  /* 0x0000007089707223 */ /* 0x000fe2000001002c */
[----:B------:R-:W-:Y:S01]  /*cec0*/  FSEL R120, R120, RZ, P2 ;  /* 0x000000ff78787208 */ /* 0x000fe20001000000 */
[----:B------:R-:W-:Y:S01]  /*ced0*/  FADD.FTZ R113, R190, -R113 ;  /* 0x80000071be717221 */ /* 0x000fe20000010000 */
[----:B------:R-:W-:Y:S01]  /*cee0*/  LOP3.LUT P6, RZ, R157, 0xff0000, RZ, 0xc0, !PT ;  /* 0x00ff00009dff7812 */ /* 0x000fe200078cc0ff */
[----:B------:R-:W-:Y:S01]  /*cef0*/  FADD.FTZ R114, R188, -R114 ;  /* 0x80000072bc727221 */ /* 0x000fe20000010000 */
[----:B------:R-:W-:Y:S01]  /*cf00*/  FADD.FTZ R115, R191, -R115 ;  /* 0x80000073bf737221 */ /* 0x000fe20000010000 */
[----:B------:R-:W-:Y:S01]  /*cf10*/  F2FP.BF16.F32.PACK_AB R122, R120, R122 ;  /* 0x0000007a787a723e */ /* 0x000fe200000010ff */
[----:B------:R-:W-:Y:S01]  /*cf20*/  FMUL.FTZ R120, R112, UR13 ;  /* 0x0000000d70787c20 */ /* 0x000fe20008410000 */
[----:B------:R-:W-:Y:S01]  /*cf30*/  FSEL R121, R121, RZ, P6 ;  /* 0x000000ff79797208 */ /* 0x000fe20003000000 */
[C---:B------:R-:W-:Y:S01]  /*cf40*/  FFMA.FTZ R113, R137.reuse, R113, R45 ;  /* 0x0000007189717223 */ /* 0x040fe2000001002d */
[C---:B------:R-:W-:Y:S01]  /*cf50*/  FFMA.FTZ R114, R137.reuse, R114, R46 ;  /* 0x0000007289727223 */ /* 0x040fe2000001002e */
[----:B------:R-:W-:Y:S01]  /*cf60*/  FFMA.FTZ R115, R137, R115, R47 ;  /* 0x0000007389737223 */ /* 0x000fe2000001002f */
[----:B------:R-:W-:Y:S01]  /*cf70*/  LOP3.LUT P6, RZ, R156, 0xff, RZ, 0xc0, !PT ;  /* 0x000000ff9cff7812 */ /* 0x000fe200078cc0ff */
[----:B------:R-:W-:Y:S01]  /*cf80*/  FMUL.FTZ R124, R113, UR13 ;  /* 0x0000000d717c7c20 */ /* 0x000fe20008410000 */
[----:B------:R-:W-:Y:S01]  /*cf90*/  F2FP.BF16.F32.PACK_AB R123, R123, R121 ;  /* 0x000000797b7b723e */ /* 0x000fe200000010ff */
[----:B------:R-:W-:Y:S01]  /*cfa0*/  FMUL.FTZ R121, R114, UR13 ;  /* 0x0000000d72797c20 */ /* 0x000fe20008410000 */
[----:B------:R-:W-:Y:S01]  /*cfb0*/  FSEL R120, R120, RZ, P6 ;  /* 0x000000ff78787208 */ /* 0x000fe20003000000 */
[----:B------:R-:W-:Y:S01]  /*cfc0*/  FMUL.FTZ R125, R115, UR13 ;  /* 0x0000000d737d7c20 */ /* 0x000fe20008410000 */
[----:B------:R-:W-:-:S02]  /*cfd0*/  LOP3.LUT P2, RZ, R156, 0xff00, RZ, 0xc0, !PT ;  /* 0x0000ff009cff7812 */ /* 0x000fc4000784c0ff */
[C---:B------:R-:W-:Y:S02]  /*cfe0*/  LOP3.LUT P5, RZ, R156.reuse, 0xff0000, RZ, 0xc0, !PT ;  /* 0x00ff00009cff7812 */ /* 0x040fe400078ac0ff */
[----:B------:R-:W-:Y:S02]  /*cff0*/  LOP3.LUT P6, RZ, R156, 0xff000000, RZ, 0xc0, !PT ;  /* 0xff0000009cff7812 */ /* 0x000fe400078cc0ff */
[----:B------:R-:W-:Y:S02]  /*d000*/  FSEL R121, R121, RZ, P5 ;  /* 0x000000ff79797208 */ /* 0x000fe40002800000 */
[----:B------:R-:W-:Y:S02]  /*d010*/  FSEL R125, R125, RZ, P6 ;  /* 0x000000ff7d7d7208 */ /* 0x000fe40003000000 */
[----:B------:R-:W-:Y:S02]  /*d020*/  FSEL R124, R124, RZ, P2 ;  /* 0x000000ff7c7c7208 */ /* 0x000fe40001000000 */
[----:B------:R-:W-:-:S02]  /*d030*/  F2FP.BF16.F32.PACK_AB R121, R125, R121 ;  /* 0x000000797d79723e */ /* 0x000fc400000010ff */
[----:B------:R-:W-:Y:S01]  /*d040*/  F2FP.BF16.F32.PACK_AB R120, R124, R120 ;  /* 0x000000787c78723e */ /* 0x000fe200000010ff */
[----:B------:R-:W-:Y:S06]  /*d050*/  BRA `(.L_x_3025) ;  /* 0x0000000800947947 */ /* 0x000fec0003800000 */
.L_x_3028:
        /* <DEDUP_REMOVED lines=54> */
.L_x_3027:
        /* <DEDUP_REMOVED lines=12> */
[C---:B-----5:R-:W-:Y:S01]  /*d480*/  FMUL.FTZ R119, R137.reuse, R119 ;  /* 0x0000007789777220 */ /* 0x060fe20000410000 */
[C---:B------:R-:W-:Y:S01]  /*d490*/  FMUL.FTZ R116, R137.reuse, R116 ;  /* 0x0000007489747220 */ /* 0x040fe20000410000 */
[----:B------:R-:W-:Y:S01]  /*d4a0*/  FMUL.FTZ R117, R137, R117 ;  /* 0x0000007589757220 */ /* 0x000fe20000410000 */
[----:B------:R-:W-:Y:S01]  /*d4b0*/  ISETP.GE.U32.AND.EX P2, PT, R157, 0x1000000, PT, P2 ;  /* 0x010000009d00780c */ /* 0x000fe20003f46120 */
[----:B------:R-:W-:Y:S01]  /*d4c0*/  FMUL.FTZ R123, R119, UR13 ;  /* 0x0000000d777b7c20 */ /* 0x000fe20008410000 */
[----:B------:R-:W-:Y:S01]  /*d4d0*/  FADD.FTZ R118, R193, -R118 ;  /* 0x80000076c1767221 */ /* 0x000fe20000010000 */
[--C-:B------:R-:W-:Y:S01]  /*d4e0*/  FFMA.FTZ R112, R179, R124, R125.reuse ;  /* 0x0000007cb3707223 */ /* 0x100fe2000001007d */
[----:B------:R-:W-:Y:S01]  /*d4f0*/  FMUL.FTZ R122, R116, UR13 ;  /* 0x0000000d747a7c20 */ /* 0x000fe20008410000 */
[----:B------:R-:W-:Y:S01]  /*d500*/  FMUL.FTZ R120, R117, UR13 ;  /* 0x0000000d75787c20 */ /* 0x000fe20008410000 */
[----:B------:R-:W-:Y:S01]  /*d510*/  FSEL R123, R123, RZ, P2 ;  /* 0x000000ff7b7b7208 */ /* 0x000fe20001000000 */
[----:B------:R-:W-:Y:S01]  /*d520*/  FMUL.FTZ R118, R137, R118 ;  /* 0x0000007689767220 */ /* 0x000fe20000410000 */
        /* <DEDUP_REMOVED lines=8> */
[----:B------:R-:W-:Y:S01]  /*d5b0*/  FMUL.FTZ R112, R137, R112 ;  /* 0x0000007089707220 */ /* 0x000fe20000410000 */
        /* <DEDUP_REMOVED lines=8> */
[C---:B------:R-:W-:Y:S01]  /*d640*/  FMUL.FTZ R113, R137.reuse, R113 ;  /* 0x0000007189717220 */ /* 0x040fe20000410000 */
[C---:B------:R-:W-:Y:S01]  /*d650*/  FMUL.FTZ R114, R137.reuse, R114 ;  /* 0x0000007289727220 */ /* 0x040fe20000410000 */
[----:B------:R-:W-:Y:S01]  /*d660*/  FMUL.FTZ R115, R137, R115 ;  /* 0x0000007389737220 */ /* 0x000fe20000410000 */
        /* <DEDUP_REMOVED lines=15> */
.L_x_3029:
        /* <DEDUP_REMOVED lines=53> */
.L_x_3025:
        /* <DEDUP_REMOVED lines=10> */
.L_x_3021:
[----:B------:R-:W-:Y:S05]  /*db50*/  BSYNC.RECONVERGENT B1 ;  /* 0x0000000000017941 */ /* 0x000fea0003800200 */
.L_x_3020:
[----:B01234-:R-:W0:Y:S02]  /*db60*/  LDC.64 R120, c[0x0][0x380] ;  /* 0x0000e000ff787b82 */ /* 0x01fe240000000a00 */
[----:B0-----:R-:W-:-:S04]  /*db70*/  LEA R215, R120, R215, 0x2 ;  /* 0x000000d778d77211 */ /* 0x001fc800078e10ff */
[----:B------:R-:W-:-:S13]  /*db80*/  ISETP.GE.AND P0, PT, R215, R121, PT ;  /* 0x00000079d700720c */ /* 0x000fda0003f06270 */
[----:B------:R-:W-:Y:S05]  /*db90*/  @!P0 BRA `(.L_x_3030) ;  /* 0xffffff2c00e88947 */ /* 0x000fea000383ffff */
.L_x_2968:
[----:B------:R-:W-:Y:S05]  /*dba0*/  BSYNC B0 ;  /* 0x0000000000007941 */ /* 0x000fea0003800000 */
.L_x_2967:
[----:B------:R-:W2:Y:S01]  /*dbb0*/  LDL.LU R120, [R1+0x40] ;  /* 0x0000400001787983 */ /* 0x000ea20000300800 */
        /* <DEDUP_REMOVED lines=20> */
[----:B0-----:R-:W-:-:S03]  /*dd00*/  LOP3.LUT R52, R76, 0x7f, RZ, 0x3c, !PT ;  /* 0x0000007f4c347812 */ /* 0x001fc600078e3cff */
        /* <DEDUP_REMOVED lines=79> */
[----:B--2---:R-:W-:Y:S01]  /*e200*/  IMAD R47, R120, UR4, RZ ;  /* 0x00000004782f7c24 */ /* 0x004fe2000f8e02ff */
[----:B------:R-:W-:Y:S01]  /*e210*/  IADD3 R52, PT, PT, R52, R120, RZ ;  /* 0x0000007834347210 */ /* 0x000fe20007ffe0ff */
[----:B----4-:R-:W-:Y:S01]  /*e220*/  FADD.FTZ R9, R9, R38 ;  /* 0x0000002609097221 */ /* 0x010fe20000010000 */
[----:B------:R-:W-:Y:S02]  /*e230*/  STS.128 [R0], R248 ;  /* 0x000000f800007388 */ /* 0x000fe40000000c00 */
[----:B------:R-:W-:Y:S01]  /*e240*/  IADD3 R54, P0, PT, R47, R76, RZ ;  /* 0x0000004c2f367210 */ /* 0x000fe20007f1e0ff */
[----:B-1----:R-:W-:Y:S01]  /*e250*/  FADD.FTZ R39, R10, R39 ;  /* 0x000000270a277221 */ /* 0x002fe20000010000 */
[C---:B------:R-:W-:Y:S01]  /*e260*/  ISETP.GE.U32.AND P5, PT, R52.reuse, 0x180, PT ;  /* 0x000001803400780c */ /* 0x040fe20003fa6070 */
[----:B------:R-:W-:Y:S01]  /*e270*/  STS.128 [R0+0x10], R244 ;  /* 0x000010f400007388 */ /* 0x000fe20000000c00 */
[----:B------:R-:W-:Y:S01]  /*e280*/  IADD3.X R57, PT, PT, RZ, RZ, RZ, P0, !PT ;  /* 0x000000ffff397210 */ /* 0x000fe200007fe4ff */
[----:B------:R-:W-:Y:S01]  /*e290*/  FADD.FTZ R11, R11, R40 ;  /* 0x000000280b0b7221 */ /* 0x000fe20000010000 */
[----:B------:R-:W-:Y:S01]  /*e2a0*/  ISETP.GE.U32.AND P4, PT, R52, 0x280, PT ;  /* 0x000002803400780c */ /* 0x000fe20003f86070 */
[----:B------:R-:W-:Y:S01]  /*e2b0*/  STS.128 [R0+0x400], R240 ;  /* 0x000400f000007388 */ /* 0x000fe20000000c00 */
[----:B------:R-:W-:Y:S01]  /*e2c0*/  SHF.L.U64.HI R57, R54, 0x2, R57 ;  /* 0x0000000236397819 */ /* 0x000fe20000010239 */
[----:B------:R-:W-:Y:S01]  /*e2d0*/  FADD.FTZ R41, R12, R41 ;  /* 0x000000290c297221 */ /* 0x000fe20000010000 */
[----:B------:R-:W-:Y:S01]  /*e2e0*/  SHF.L.U32 R54, R54, 0x2, RZ ;  /* 0x0000000236367819 */ /* 0x000fe200000006ff */
[----:B------:R-:W-:Y:S01]  /*e2f0*/  STS.128 [R0+0x410], R236 ;  /* 0x000410ec00007388 */ /* 0x000fe20000000c00 */
[----:B------:R-:W-:-:S02]  /*e300*/  FADD.FTZ R13, R13, R42 ;  /* 0x0000002a0d0d7221 */ /* 0x000fc40000010000 */
[C---:B------:R-:W-:Y:S01]  /*e310*/  IADD3 R56, P0, PT, R54.reuse, UR18, RZ ;  /* 0x0000001236387c10 */ /* 0x040fe2000ff1e0ff */
[----:B------:R-:W-:Y:S01]  /*e320*/  STS.128 [R0+0x800], R232 ;  /* 0x000800e800007388 */ /* 0x000fe20000000c00 */
[----:B------:R-:W-:Y:S02]  /*e330*/  IADD3 R54, P1, PT, R54, UR16, RZ ;  /* 0x0000001036367c10 */ /* 0x000fe4000ff3e0ff */
[C---:B------:R-:W-:Y:S01]  /*e340*/  IADD3.X R59, PT, PT, R57.reuse, UR19, RZ, P0, !PT ;  /* 0x00000013393b7c10 */ /* 0x040fe200087fe4ff */
[----:B------:R-:W-:Y:S01]  /*e350*/  STS.128 [R0+0x810], R228 ;  /* 0x000810e400007388 */ /* 0x000fe20000000c00 */
[C---:B------:R-:W-:Y:S02]  /*e360*/  ISETP.GE.U32.AND P0, PT, R52.reuse, 0x80, PT ;  /* 0x000000803400780c */ /* 0x040fe40003f06070 */
[----:B------:R-:W-:Y:S01]  /*e370*/  IADD3.X R57, PT, PT, R57, UR17, RZ, P1, !PT ;  /* 0x0000001139397c10 */ /* 0x000fe20008ffe4ff */
[----:B------:R-:W-:Y:S01]  /*e380*/  STS.128 [R0+0xc00], R224 ;  /* 0x000c00e000007388 */ /* 0x000fe20000000c00 */
[----:B------:R-:W-:-:S03]  /*e390*/  ISETP.GE.U32.AND P1, PT, R52, 0x100, PT ;  /* 0x000001003400780c */ /* 0x000fc60003f26070 */
[----:B------:R-:W-:Y:S04]  /*e3a0*/  STS.128 [R0+0xc10], R220 ;  /* 0x000c10dc00007388 */ /* 0x000fe80000000c00 */
[----:B------:R-:W-:Y:S02]  /*e3b0*/  STS.128 [R0+0x1000], R216 ;  /* 0x001000d800007388 */ /* 0x000fe40000000c00 */
[----:B------:R-:W-:Y:S02]  /*e3c0*/  @P0 MOV R2, R56 ;  /* 0x0000003800020202 */ /* 0x000fe40000000f00 */
        /* <DEDUP_REMOVED lines=185> */
.L_x_2979:
        /* <DEDUP_REMOVED lines=8> */
.L_x_3032:
[----:B------:R-:W-:Y:S05]  /*efe0*/  BSYNC B1 ;  /* 0x0000000000017941 */ /* 0x000fea0003800000 */
.L_x_3031:
        /* <DEDUP_REMOVED lines=9> */
.L_x_3033:
        /* <DEDUP_REMOVED lines=8> */
.L_x_3034:
[----:B------:R-:W-:Y:S02]  /*f100*/  MOV R123, R125 ;  /* 0x0000007d007b7202 */ /* 0x000fe40000000f00 */
[----:B------:R-:W-:-:S05]  /*f110*/  MOV R120, R126 ;  /* 0x0000007e00787202 */ /* 0x000fca0000000f00 */
[----:B------:R-:W-:Y:S01]  /*f120*/  FADD.FTZ R124, R124, R120 ;  /* 0x000000787c7c7221 */ /* 0x000fe20000010000 */
[----:B------:R-:W-:-:S07]  /*f130*/  MOV R120, 0xffffffff ;  /* 0xffffffff00787802 */ /* 0x000fce0000000f00 */
[----:B------:R-:W-:Y:S05]  /*f140*/  WARPSYNC.COLLECTIVE R120, `(.L_x_3035) ;  /* 0x0000000078087348 */ /* 0x000fea0003c00000 */
[----:B------:R0:W1:Y:S02]  /*f150*/  SHFL.BFLY P0, R126, R123, R122, R121 ;  /* 0x0c00007a7b7e7389 */ /* 0x0000640000000079 */
[----:B01----:R-:W-:Y:S05]  /*f160*/  ENDCOLLECTIVE ;  /* 0x000000000000791b */ /* 0x003fea0003800000 */
.L_x_3035:
        /* <DEDUP_REMOVED lines=8> */
.L_x_3036:
[----:B------:R-:W-:Y:S02]  /*f1f0*/  MOV R123, R125 ;  /* 0x0000007d007b7202 */ /* 0x000fe40000000f00 */
[----:B------:R-:W-:-:S05]  /*f200*/  MOV R120, R126 ;  /* 0x0000007e00787202 */ /* 0x000fca0000000f00 */
[----:B------:R-:W-:Y:S01]  /*f210*/  FADD.FTZ R124, R124, R120 ;  /* 0x000000787c7c7221 */ /* 0x000fe20000010000 */
[----:B------:R-:W-:-:S07]  /*f220*/  MOV R120, 0xffffffff ;  /* 0xffffffff00787802 */ /* 0x000fce0000000f00 */
[----:B------:R-:W-:Y:S05]  /*f230*/  WARPSYNC.COLLECTIVE R120, `(.L_x_3037) ;  /* 0x0000000078087348 */ /* 0x000fea0003c00000 */
[----:B------:R0:W1:Y:S02]  /*f240*/  SHFL.BFLY P0, R126, R123, R122, R121 ;  /* 0x0c00007a7b7e7389 */ /* 0x0000640000000079 */
[----:B01----:R-:W-:Y:S05]  /*f250*/  ENDCOLLECTIVE ;  /* 0x000000000000791b */ /* 0x003fea0003800000 */
.L_x_3037:
        /* <DEDUP_REMOVED lines=8> */
.L_x_3038:
[----:B------:R-:W-:Y:S02]  /*f2e0*/  MOV R123, R125 ;  /* 0x0000007d007b7202 */ /* 0x000fe40000000f00 */
[----:B------:R-:W-:-:S05]  /*f2f0*/  MOV R120, R126 ;  /* 0x0000007e00787202 */ /* 0x000fca0000000f00 */
[----:B------:R-:W-:Y:S01]  /*f300*/  FADD.FTZ R124, R124, R120 ;  /* 0x000000787c7c7221 */ /* 0x000fe20000010000 */
[----:B------:R-:W-:-:S07]  /*f310*/  MOV R120, 0xffffffff ;  /* 0xffffffff00787802 */ /* 0x000fce0000000f00 */
[----:B------:R-:W-:Y:S05]  /*f320*/  WARPSYNC.COLLECTIVE R120, `(.L_x_3039) ;  /* 0x0000000078087348 */ /* 0x000fea0003c00000 */
[----:B------:R0:W1:Y:S02]  /*f330*/  SHFL.BFLY P0, R126, R123, R122, R121 ;  /* 0x0c00007a7b7e7389 */ /* 0x0000640000000079 */
[----:B01----:R-:W-:Y:S05]  /*f340*/  ENDCOLLECTIVE ;  /* 0x000000000000791b */ /* 0x003fea0003800000 */
.L_x_3039:
        /* <DEDUP_REMOVED lines=8> */
.L_x_3040:
[----:B------:R-:W-:Y:S02]  /*f3d0*/  MOV R123, R125 ;  /* 0x0000007d007b7202 */ /* 0x000fe40000000f00 */
[----:B------:R-:W-:-:S07]  /*f3e0*/  MOV R127, R126 ;  /* 0x0000007e007f7202 */ /* 0x000fce0000000f00 */
[----:B------:R-:W-:Y:S05]  /*f3f0*/  WARPSYNC.COLLECTIVE R120, `(.L_x_3041) ;  /* 0x0000000078087348 */ /* 0x000fea0003c00000 */
[----:B------:R0:W1:Y:S02]  /*f400*/  SHFL.BFLY P0, R126, R123, R122, R121 ;  /* 0x0c00007a7b7e7389 */ /* 0x0000640000000079 */
[----:B01----:R-:W-:Y:S05]  /*f410*/  ENDCOLLECTIVE ;  /* 0x000000000000791b */ /* 0x003fea0003800000 */
.L_x_3041:
[----:B------:R-:W-:Y:S01]  /*f420*/  MOV R120, R126 ;  /* 0x0000007e00787202 */ /* 0x000fe20000000f00 */
[----:B------:R-:W-:Y:S06]  /*f430*/  BRA `(.L_x_3042) ;  /* 0xffffff3800507947 */ /* 0x000fec000383ffff */
.L_x_3043:
        /* <DEDUP_REMOVED lines=12> */
.L_x_7122:


//--------------------- .text._ZN10layer_norm22ln_bwd_finalize_kernelINS_22Kernel_traits_finalizeILj1280Ef13__nv_bfloat16fS2_fjLb0ELj1024ELj4ENS_18Kernel_traits_baseILj1280EfS2_fS2_fjLj1024EEEEELb0ELb1EEEvNS_9BwdParamsE --------------------------
	.section	.text._ZN10layer_norm22ln_bwd_finalize_kernelINS_22Kernel_traits_finalizeILj1280Ef13__nv_bfloat16fS2_fjLb0ELj1024ELj4ENS_18Kernel_traits_baseILj1280EfS2_fS2_fjLj1024EEEEELb0ELb1EEEvNS_9BwdParamsE,"ax",@progbits
	.align	128
        .global         _ZN10layer_norm22ln_bwd_finalize_kernelINS_22Kernel_traits_finalizeILj1280Ef13__nv_bfloat16fS2_fjLb0ELj1024ELj4ENS_18Kernel_traits_baseILj1280EfS2_fS2_fjLj1024EEEEELb0ELb1EEEvNS_9BwdParamsE
        .type           _ZN10layer_norm22ln_bwd_finalize_kernelINS_22Kernel_traits_finalizeILj1280Ef13__nv_bfloat16fS2_fjLb0ELj1024ELj4ENS_18Kernel_traits_baseILj1280EfS2_fS2_fjLj1024EEEEELb0ELb1EEEvNS_9BwdParamsE,@function
        .size           _ZN10layer_norm22ln_bwd_finalize_kernelINS_22Kernel_traits_finalizeILj1280Ef13__nv_bfloat16fS2_fjLb0ELj1024ELj4ENS_18Kernel_traits_baseILj1280EfS2_fS2_fjLj1024EEEEELb0ELb1EEEvNS_9BwdParamsE,(.L_x_7123 - _ZN10layer_norm22ln_bwd_finalize_kernelINS_22Kernel_traits_finalizeILj1280Ef13__nv_bfloat16fS2_fjLb0ELj1024ELj4ENS_18Kernel_traits_baseILj1280EfS2_fS2_fjLj1024EEEEELb0ELb1EEEvNS_9BwdParamsE)
        .other          _ZN10layer_norm22ln_bwd_finalize_kernelINS_22Kernel_traits_finalizeILj1280Ef13__nv_bfloat16fS2_fjLb0ELj1024ELj4ENS_18Kernel_traits_baseILj1280EfS2_fS2_fjLj1024EEEEELb0ELb1EEEvNS_9BwdParamsE,@"STO_CUDA_ENTRY STV_DEFAULT"
_ZN10layer_norm22ln_bwd_finalize_kernelINS_22Kernel_traits_finalizeILj1280Ef13__nv_bfloat16fS2_fjLb0ELj1024ELj4ENS_18Kernel_traits_baseILj1280EfS2_fS2_fjLj1024EEEEELb0ELb1EEEvNS_9BwdParamsE:
.text._ZN10layer_norm22ln_bwd_finalize_kernelINS_22Kernel_traits_finalizeILj1280Ef13__nv_bfloat16fS2_fjLb0ELj1024ELj4ENS_18Kernel_traits_baseILj1280EfS2_fS2_fjLj1024EEEEELb0ELb1EEEvNS_9BwdParamsE:
        /* <DEDUP_REMOVED lines=81> */
.L_x_3048:
        /* <DEDUP_REMOVED lines=118> */
.L_x_3047:
[----:B------:R-:W-:Y:S05]  /*0c70*/  BSYNC.RECONVERGENT B1 ;  /* 0x0000000000017941 */ /* 0x000fea0003800200 */
.L_x_3046:
        /* <DEDUP_REMOVED lines=77> */
.L_x_3050:
[----:B------:R-:W-:Y:S05]  /*1150*/  BSYNC.RECONVERGENT B1 ;  /* 0x0000000000017941 */ /* 0x000fea0003800200 */
.L_x_3049:
        /* <DEDUP_REMOVED lines=38> */
.L_x_3052:
[----:B------:R-:W-:Y:S05]  /*13c0*/  BSYNC.RECONVERGENT B1 ;  /* 0x0000000000017941 */ /* 0x000fea0003800200 */
.L_x_3051:
        /* <DEDUP_REMOVED lines=8> */
.L_x_3053:
        /* <DEDUP_REMOVED lines=10> */
.L_x_3045:
[----:B------:R-:W-:Y:S05]  /*14f0*/  BSYNC.RECONVERGENT B0 ;  /* 0x0000000000007941 */ /* 0x000fea0003800200 */
.L_x_3044:
        /* <DEDUP_REMOVED lines=55> */
.L_x_3054:
        /* <DEDUP_REMOVED lines=9> */
.L_x_7123:


//--------------------- .text._ZN10layer_norm40ln_parallel_residual_bwd_finalize_kernelINS_22Kernel_traits_finalizeILj1280Ef13__nv_bfloat16fS2_fjLb0ELj1024ELj4ENS_18Kernel_traits_baseILj1280EfS2_fS2_fjLj1024EEEEELb1EEEvNS_9BwdParamsE --------------------------
	.section	.text._ZN10layer_norm40ln_parallel_residual_bwd_finalize_kernelINS_22Kernel_traits_finalizeILj1280Ef13__nv_bfloat16fS2_fjLb0ELj1024ELj4ENS_18Kernel_traits_baseILj1280EfS2_fS2_fjLj1024EEEEELb1EEEvNS_9BwdParamsE,"ax",@progbits
	.align	128
        .global         _ZN10layer_norm40ln_parallel_residual_bwd_finalize_kernelINS_22Kernel_traits_finalizeILj1280Ef13__nv_bfloat16fS2_fjLb0ELj1024ELj4ENS_18Kernel_traits_baseILj1280EfS2_fS2_fjLj1024EEEEELb1EEEvNS_9BwdParamsE
        .type           _ZN10layer_norm40ln_parallel_residual_bwd_finalize_kernelINS_22Kernel_traits_finalizeILj1280Ef13__nv_bfloat16fS2_fjLb0ELj1024ELj4ENS_18Kernel_traits_baseILj1280EfS2_fS2_fjLj1024EEEEELb1EEEvNS_9BwdParamsE,@function
        .size           _ZN10layer_norm40ln_parallel_residual_bwd_finalize_kernelINS_22Kernel_traits_finalizeILj1280Ef13__nv_bfloat16fS2_fjLb0ELj1024ELj4ENS_18Kernel_traits_baseILj1280EfS2_fS2_fjLj1024EEEEELb1EEEvNS_9BwdParamsE,(.L_x_7124 - _ZN10layer_norm40ln_parallel_residual_bwd_finalize_kernelINS_22Kernel_traits_finalizeILj1280Ef13__nv_bfloat16fS2_fjLb0ELj1024ELj4ENS_18Kernel_traits_baseILj1280EfS2_fS2_fjLj1024EEEEELb1EEEvNS_9BwdParamsE)
        .other          _ZN10layer_norm40ln_parallel_residual_bwd_finalize_kernelINS_22Kernel_traits_finalizeILj1280Ef13__nv_bfloat16fS2_fjLb0ELj1024ELj4ENS_18Kernel_traits_baseILj1280EfS2_fS2_fjLj1024EEEEELb1EEEvNS_9BwdParamsE,@"STO_CUDA_ENTRY STV_DEFAULT"
_ZN10layer_norm40ln_parallel_residual_bwd_finalize_kernelINS_22Kernel_traits_finalizeILj1280Ef13__nv_bfloat16fS2_fjLb0ELj1024ELj4ENS_18Kernel_traits_baseILj1280EfS2_fS2_fjLj1024EEEEELb1EEEvNS_9BwdParamsE:
.text._ZN10layer_norm40ln_parallel_residual_bwd_finalize_kernelINS_22Kernel_traits_finalizeILj1280Ef13__nv_bfloat16fS2_fjLb0ELj1024ELj4ENS_18Kernel_traits_baseILj1280EfS2_fS2_fjLj1024EEEEELb1EEEvNS_9BwdParamsE:
        /* <DEDUP_REMOVED lines=60> */
.L_x_3059:
        /* <DEDUP_REMOVED lines=112> */
.L_x_3058:
[----:B------:R-:W-:Y:S05]  /*0ac0*/  BSYNC.RECONVERGENT B1 ;  /* 0x0000000000017941 */ /* 0x000fea0003800200 */
.L_x_3057:
        /* <DEDUP_REMOVED lines=66> */
.L_x_3061:
[----:B------:R-:W-:Y:S05]  /*0ef0*/  BSYNC.RECONVERGENT B1 ;  /* 0x0000000000017941 */ /* 0x000fea0003800200 */
.L_x_3060:
        /* <DEDUP_REMOVED lines=37> */
.L_x_3063:
[----:B------:R-:W-:Y:S05]  /*1150*/  BSYNC.RECONVERGENT B1 ;  /* 0x0000000000017941 */ /* 0x000fea0003800200 */
.L_x_3062:
        /* <DEDUP_REMOVED lines=19> */
.L_x_3056:
[----:B------:R-:W-:Y:S05]  /*1290*/  BSYNC.RECONVERGENT B0 ;  /* 0x0000000000007941 */ /* 0x000fea0003800200 */
.L_x_3055:
        /* <DEDUP_REMOVED lines=88> */
.L_x_3064:
        /* <DEDUP_REMOVED lines=14> */
.L_x_7124:


//--------------------- .text._ZN10layer_norm31ln_parallel_residual_bwd_kernelINS_13Kernel_traitsIf13__nv_bfloat16fS2_fjLj1280ELj1ELj4ELj1ELj16ENS_18Kernel_traits_baseILj1280EfS2_fS2_fjLj128EEEEELb1ELb1ELb1EEEvNS_9BwdParamsE --------------------------
	.section	.text._ZN10layer_norm31ln_parallel_residual_bwd_kernelINS_13Kernel_traitsIf13__nv_bfloat16fS2_fjLj1280ELj1ELj4ELj1ELj16ENS_18Kernel_traits_baseILj1280EfS2_fS2_fjLj128EEEEELb1ELb1ELb1EEEvNS_9BwdParamsE,"ax",@progbits
	.align	128
        .global         _ZN10layer_norm31ln_parallel_residual_bwd_kernelINS_13Kernel_traitsIf13__nv_bfloat16fS2_fjLj1280ELj1ELj4ELj1ELj16ENS_18Kernel_traits_baseILj1280EfS2_fS2_fjLj128EEEEELb1ELb1ELb1EEEvNS_9BwdParamsE
        .type           _ZN10layer_norm31ln_parallel_residual_bwd_kernelINS_13Kernel_traitsIf13__nv_bfloat16fS2_fjLj1280ELj1ELj4ELj1ELj16ENS_18Kernel_traits_baseILj1280EfS2_fS2_fjLj128EEEEELb1ELb1ELb1EEEvNS_9BwdParamsE,@function
        .size           _ZN10layer_norm31ln_parallel_residual_bwd_kernelINS_13Kernel_traitsIf13__nv_bfloat16fS2_fjLj1280ELj1ELj4ELj1ELj16ENS_18Kernel_traits_baseILj1280EfS2_fS2_fjLj128EEEEELb1ELb1ELb1EEEvNS_9BwdParamsE,(.L_x_7125 - _ZN10layer_norm31ln_parallel_residual_bwd_kernelINS_13Kernel_traitsIf13__nv_bfloat16fS2_fjLj1280ELj1ELj4ELj1ELj16ENS_18Kernel_traits_baseILj1280EfS2_fS2_fjLj128EEEEELb1ELb1ELb1EEEvNS_9BwdParamsE)
        .other          _ZN10layer_norm31ln_parallel_residual_bwd_kernelINS_13Kernel_traitsIf13__nv_bfloat16fS2_fjLj1280ELj1ELj4ELj1ELj16ENS_18Kernel_traits_baseILj1280EfS2_fS2_fjLj128EEEEELb1ELb1ELb1EEEvNS_9BwdParamsE,@"STO_CUDA_ENTRY STV_DEFAULT"
_ZN10layer_norm31ln_parallel_residual_bwd_kernelINS_13Kernel_traitsIf13__nv_bfloat16fS2_fjLj1280ELj1ELj4ELj1ELj16ENS_18Kernel_traits_baseILj1280EfS2_fS2_fjLj128EEEEELb1ELb1ELb1EEEvNS_9BwdParamsE:
.text._ZN10layer_norm31ln_parallel_residual_bwd_kernelINS_13Kernel_traitsIf13__nv_bfloat16fS2_fjLj1280ELj1ELj4ELj1ELj16ENS_18Kernel_traits_baseILj1280EfS2_fS2_fjLj128EEEEELb1ELb1ELb1EEEvNS_9BwdParamsE:
        /* <DEDUP_REMOVED lines=99> */
[----:B------:R-:W-:Y:S01]  /*0630*/  HFMA2 R241, -RZ, RZ, 0, 0 ;  /* 0x00000000fff17431 */ /* 0x000fe200000001ff */
        /* <DEDUP_REMOVED lines=14> */
[----:B------:R-:W-:Y:S02]  /*0720*/  MOV R200, RZ ;  /* 0x000000ff00c87202 */ /* 0x000fe40000000f00 */
        /* <DEDUP_REMOVED lines=12> */
[----:B------:R-:W-:Y:S01]  /*07f0*/  MOV R2, RZ ;  /* 0x000000ff00027202 */ /* 0x000fe20000000f00 */
[----:B------:R-:W5:Y:S04]  /*0800*/  LDG.E.128 R96, desc[UR10][R4.64+0xc10] ;  /* 0x000c100a04607981 */ /* 0x000f68000c1e1d00 */
[----:B------:R-:W5:Y:S04]  /*0810*/  LDG.E.128 R100, desc[UR10][R4.64+0x1000] ;  /* 0x0010000a04647981 */ /* 0x000f68000c1e1d00 */
[----:B------:R1:W5:Y:S02]  /*0820*/  LDG.E.128 R104, desc[UR10][R4.64+0x1010] ;  /* 0x0010100a04687981 */ /* 0x000364000c1e1d00 */
[----:B01----:R-:W-:-:S07]  /*0830*/  CS2R R4, SRZ ;  /* 0x0000000000047805 */ /* 0x003fce000001ff00 */
.L_x_3109:
        /* <DEDUP_REMOVED lines=11> */
[----:B------:R-:W-:-:S04]  /*08f0*/  LEA.HI.SX32 R217, R21, R122, 0x1d ;  /* 0x0000007a15d97211 */ /* 0x000fc800078feaff */
[C---:B------:R-:W-:Y:S02]  /*0900*/  IADD3 R216, PT, PT, R217.reuse, 0x20, RZ ;  /* 0x00000020d9d87810 */ /* 0x040fe40007ffe0ff */
[C---:B------:R-:W-:Y:S02]  /*0910*/  IADD3 R215, PT, PT, R217.reuse, 0x40, RZ ;  /* 0x00000040d9d77810 */ /* 0x040fe40007ffe0ff */
[C---:B------:R-:W-:Y:S02]  /*0920*/  IADD3 R201, PT, PT, R217.reuse, 0x60, RZ ;  /* 0x00000060d9c97810 */ /* 0x040fe40007ffe0ff */
[C---:B------:R-:W-:Y:S01]  /*0930*/  IADD3 R21, PT, PT, R217.reuse, 0x80, RZ ;  /* 0x00000080d9157810 */ /* 0x040fe20007ffe0ff */
[----:B--2---:R-:W-:-:S04]  /*0940*/  IMAD.WIDE.U32 R128, R217, 0x20, R164 ;  /* 0x00000020d9807825 */ /* 0x004fc800078e00a4 */
[--C-:B------:R-:W-:Y:S01]  /*0950*/  IMAD.WIDE.U32 R140, R216, 0x20, R164.reuse ;  /* 0x00000020d88c7825 */ /* 0x100fe200078e00a4 */
[----:B------:R-:W-:Y:S01]  /*0960*/  ISETP.NE.AND P3, PT, RZ, UR7, PT ;  /* 0x00000007ff007c0c */ /* 0x000fe2000bf65270 */
[----:B------:R-:W2:Y:S02]  /*0970*/  LDG.E.128 R120, desc[UR10][R128.64] ;  /* 0x0000000a80787981 */ /* 0x000ea4000c1e1d00 */
[--C-:B------:R-:W-:Y:S02]  /*0980*/  IMAD.WIDE.U32 R148, R215, 0x20, R164.reuse ;  /* 0x00000020d7947825 */ /* 0x100fe400078e00a4 */
[----:B------:R-:W2:Y:S02]  /*0990*/  LDG.E.128 R132, desc[UR10][R140.64] ;  /* 0x0000000a8c847981 */ /* 0x000ea4000c1e1d00 */
[--C-:B------:R-:W-:Y:S02]  /*09a0*/  IMAD.WIDE.U32 R156, R201, 0x20, R164.reuse ;  /* 0x00000020c99c7825 */ /* 0x100fe400078e00a4 */
[----:B------:R-:W2:Y:S02]  /*09b0*/  LDG.E.128 R144, desc[UR10][R148.64] ;  /* 0x0000000a94907981 */ /* 0x000ea4000c1e1d00 */
[----:B------:R-:W-:-:S02]  /*09c0*/  IMAD.WIDE.U32 R164, R21, 0x20, R164 ;  /* 0x0000002015a47825 */ /* 0x000fc400078e00a4 */
[----:B------:R-:W2:Y:S02]  /*09d0*/  LDG.E.128 R152, desc[UR10][R156.64] ;  /* 0x0000000a9c987981 */ /* 0x000ea4000c1e1d00 */
[--C-:B---3--:R-:W-:Y:S02]  /*09e0*/  IMAD.WIDE.U32 R168, R215, 0x10, R176.reuse ;  /* 0x00000010d7a87825 */ /* 0x108fe400078e00b0 */
[----:B------:R-:W3:Y:S02]  /*09f0*/  LDG.E.128 R160, desc[UR10][R164.64] ;  /* 0x0000000aa4a07981 */ /* 0x000ee4000c1e1d00 */
[--C-:B------:R-:W-:Y:S02]  /*0a00*/  IMAD.WIDE.U32 R172, R201, 0x10, R176.reuse ;  /* 0x00000010c9ac7825 */ /* 0x100fe400078e00b0 */
[----:B------:R-:W3:Y:S02]  /*0a10*/  LDG.E.128 R148, desc[UR10][R148.64+0x10] ;  /* 0x0000100a94947981 */ /* 0x000ee4000c1e1d00 */
[----:B------:R-:W-:-:S02]  /*0a20*/  IMAD.WIDE.U32 R124, R217, 0x10, R176 ;  /* 0x00000010d97c7825 */ /* 0x000fc400078e00b0 */
[----:B------:R-:W3:Y:S02]  /*0a30*/  LDG.E.128 R168, desc[UR10][R168.64] ;  /* 0x0000000aa8a87981 */ /* 0x000ee4000c1e1d00 */
[--C-:B------:R-:W-:Y:S02]  /*0a40*/  IMAD.WIDE.U32 R136, R216, 0x10, R176.reuse ;  /* 0x00000010d8887825 */ /* 0x100fe400078e00b0 */
[----:B------:R-:W3:Y:S02]  /*0a50*/  LDG.E.128 R156, desc[UR10][R156.64+0x10] ;  /* 0x0000100a9c9c7981 */ /* 0x000ee4000c1e1d00 */
[----:B------:R-:W-:Y:S02]  /*0a60*/  IMAD.WIDE.U32 R176, R21, 0x10, R176 ;  /* 0x0000001015b07825 */ /* 0x000fe400078e00b0 */
[----:B------:R-:W3:Y:S04]  /*0a70*/  LDG.E.128 R172, desc[UR10][R172.64] ;  /* 0x0000000aacac7981 */ /* 0x000ee8000c1e1d00 */
[----:B------:R-:W3:Y:S04]  /*0a80*/  LDG.E.128 R176, desc[UR10][R176.64] ;  /* 0x0000000ab0b07981 */ /* 0x000ee8000c1e1d00 */
[----:B------:R-:W3:Y:S01]  /*0a90*/  LDG.E.128 R124, desc[UR10][R124.64] ;  /* 0x0000000a7c7c7981 */ /* 0x000ee2000c1e1d00 */
[----:B-1----:R-:W-:-:S03]  /*0aa0*/  IMAD.WIDE R202, R3, 0x4, R202 ;  /* 0x0000000403ca7825 */ /* 0x002fc600078e02ca */
[----:B------:R-:W3:Y:S04]  /*0ab0*/  LDG.E.128 R140, desc[UR10][R140.64+0x10] ;  /* 0x0000100a8c8c7981 */ /* 0x000ee8000c1e1d00 */
[----:B------:R-:W3:Y:S04]  /*0ac0*/  LDG.E.128 R128, desc[UR10][R128.64+0x10] ;  /* 0x0000100a80807981 */ /* 0x000ee8000c1e1d00 */
[----:B------:R-:W3:Y:S04]  /*0ad0*/  LDG.E.128 R164, desc[UR10][R164.64+0x10] ;  /* 0x0000100aa4a47981 */ /* 0x000ee8000c1e1d00 */
[----:B------:R0:W3:Y:S01]  /*0ae0*/  LDG.E R214, desc[UR10][R202.64] ;  /* 0x0000000acad67981 */ /* 0x0000e2000c1e1900 */
[----:B------:R-:W-:-:S03]  /*0af0*/  ISETP.NE.U32.AND P0, PT, RZ, UR14, PT ;  /* 0x0000000eff007c0c */ /* 0x000fc6000bf05070 */
[----:B------:R-:W3:Y:S01]  /*0b00*/  LDG.E.128 R136, desc[UR10][R136.64] ;  /* 0x0000000a88887981 */ /* 0x000ee2000c1e1d00 */
[----:B----4-:R-:W-:Y:S01]  /*0b10*/  FSEL R0, R0, RZ, !P3 ;  /* 0x000000ff00007208 */ /* 0x010fe20005800000 */
[----:B0-----:R-:W0:Y:S04]  /*0b20*/  LDC.64 R202, c[0x0][0x438] ;  /* 0x00010e00ffca7b82 */ /* 0x001e280000000a00 */
[C---:B--2---:R-:W-:Y:S01]  /*0b30*/  FADD.FTZ R231, -R0.reuse, R152 ;  /* 0x0000009800e77221 */ /* 0x044fe20000010100 */
[C---:B------:R-:W-:Y:S01]  /*0b40*/  FADD.FTZ R252, -R0.reuse, R153 ;  /* 0x0000009900fc7221 */ /* 0x040fe20000010100 */
[C---:B---3--:R-:W-:Y:S01]  /*0b50*/  FADD.FTZ R160, -R0.reuse, R160 ;  /* 0x000000a000a07221 */ /* 0x048fe20000010100 */
[C---:B------:R-:W-:Y:S01]  /*0b60*/  FADD.FTZ R229, -R0.reuse, R163 ;  /* 0x000000a300e57221 */ /* 0x040fe20000010100 */
[C---:B------:R-:W-:Y:S01]  /*0b70*/  FADD.FTZ R228, -R0.reuse, R161 ;  /* 0x000000a100e47221 */ /* 0x040fe20000010100 */
[C---:B------:R-:W-:Y:S01]  /*0b80*/  FADD.FTZ R149, -R0.reuse, R149 ;  /* 0x0000009500957221 */ /* 0x040fe20000010100 */
[C---:B------:R-:W-:Y:S01]  /*0b90*/  FADD.FTZ R251, -R0.reuse, R154 ;  /* 0x0000009a00fb7221 */ /* 0x040fe20000010100 */
[----:B------:R-:W-:Y:S01]  /*0ba0*/  FADD.FTZ R250, -R0, R155 ;  /* 0x0000009b00fa7221 */ /* 0x000fe20000010100 */
[----:B------:R-:W-:-:S02]  /*0bb0*/  PRMT R152, R169, 0x7632, R152 ;  /* 0x00007632a9987816 */ /* 0x000fc40000000098 */
[----:B------:R-:W-:Y:S01]  /*0bc0*/  SHF.L.U32 R153, R169, 0x10, RZ ;  /* 0x00000010a9997819 */ /* 0x000fe200000006ff */
[C---:B------:R-:W-:Y:S01]  /*0bd0*/  FADD.FTZ R234, -R0.reuse, R156 ;  /* 0x0000009c00ea7221 */ /* 0x040fe20000010100 */
[--C-:B------:R-:W-:Y:S01]  /*0be0*/  FADD.FTZ R237, -R0, R159.reuse ;  /* 0x0000009f00ed7221 */ /* 0x100fe20000010100 */
[C---:B------:R-:W-:Y:S02]  /*0bf0*/  PRMT R154, R168.reuse, 0x7632, R154 ;  /* 0x00007632a89a7816 */ /* 0x040fe4000000009a */
[----:B------:R-:W-:Y:S02]  /*0c00*/  SHF.L.U32 R155, R168, 0x10, RZ ;  /* 0x00000010a89b7819 */ /* 0x000fe400000006ff */
[----:B------:R-:W-:Y:S02]  /*0c10*/  MOV R169, R160 ;  /* 0x000000a000a97202 */ /* 0x000fe40000000f00 */
[C---:B------:R-:W-:Y:S02]  /*0c20*/  PRMT R159, R172.reuse, 0x7632, R159 ;  /* 0x00007632ac9f7816 */ /* 0x040fe4000000009f */
[----:B------:R-:W-:-:S02]  /*0c30*/  SHF.L.U32 R156, R172, 0x10, RZ ;  /* 0x00000010ac9c7819 */ /* 0x000fc400000006ff */
[----:B------:R-:W-:Y:S02]  /*0c40*/  MOV R168, R229 ;  /* 0x000000e500a87202 */ /* 0x000fe40000000f00 */
[C---:B------:R-:W-:Y:S01]  /*0c50*/  PRMT R163, R174.reuse, 0x7632, R163 ;  /* 0x00007632aea37816 */ /* 0x040fe200000000a3 */
[----:B------:R-:W2:Y:S01]  /*0c60*/  LDL.LU R229, [R1+0x10] ;  /* 0x0000100001e57983 */ /* 0x000ea20000300800 */
[----:B------:R-:W-:Y:S02]  /*0c70*/  SHF.L.U32 R160, R174, 0x10, RZ ;  /* 0x00000010aea07819 */ /* 0x000fe400000006ff */
[----:B------:R-:W-:Y:S02]  /*0c80*/  MOV R172, R149 ;  /* 0x0000009500ac7202 */ /* 0x000fe40000000f00 */
[----:B------:R-:W-:Y:S02]  /*0c90*/  MOV R174, R228 ;  /* 0x000000e400ae7202 */ /* 0x000fe40000000f00 */
[----:B------:R-:W3:Y:S01]  /*0ca0*/  LDL.LU R228, [R1+0x18] ;  /* 0x0000180001e47983 */ /* 0x000ee20000300800 */
[----:B------:R-:W-:-:S02]  /*0cb0*/  PRMT R230, R176, 0x7632, R230 ;  /* 0x00007632b0e67816 */ /* 0x000fc400000000e6 */
[----:B------:R-:W-:Y:S02]  /*0cc0*/  SHF.L.U32 R149, R176, 0x10, RZ ;  /* 0x00000010b0957819 */ /* 0x000fe400000006ff */
[----:B------:R-:W4:Y:S01]  /*0cd0*/  LDL.LU R176, [R1+0x20] ;  /* 0x0000200001b07983 */ /* 0x000f220000300800 */
[----:B------:R-:W-:-:S13]  /*0ce0*/  ISETP.NE.AND.EX P0, PT, RZ, UR15, PT, P0 ;  /* 0x0000000fff007c0c */ /* 0x000fda000bf05300 */
[----:B------:R-:W1:Y:S08]  /*0cf0*/  @P0 LDC.64 R204, c[0x0][0x3b8] ;  /* 0x0000ee00ffcc0b82 */ /* 0x000e700000000a00 */
[----:B------:R-:W0:Y:S08]  /*0d00*/  @P0 LDC.64 R212, c[0x0][0x3b8] ;  /* 0x0000ee00ffd40b82 */ /* 0x000e300000000a00 */
[----:B------:R-:W0:Y:S08]  /*0d10*/  @P0 LDC.64 R210, c[0x0][0x3b8] ;  /* 0x0000ee00ffd20b82 */ /* 0x000e300000000a00 */
[----:B------:R-:W0:Y:S01]  /*0d20*/  @P0 LDC.64 R206, c[0x0][0x3b8] ;  /* 0x0000ee00ffce0b82 */ /* 0x000e220000000a00 */
[----:B-1----:R-:W-:Y:S01]  /*0d30*/  @P0 IMAD.WIDE.U32 R204, R201, 0x8, R204 ;  /* 0x00000008c9cc0825 */ /* 0x002fe200078e00cc */
[----:B------:R-:W-:-:S02]  /*0d40*/  PRMT R219, R124, 0x7632, R219 ;  /* 0x000076327cdb7816 */ /* 0x000fc400000000db */
[----:B------:R-:W-:Y:S02]  /*0d50*/  SHF.L.U32 R124, R124, 0x10, RZ ;  /* 0x000000107c7c7819 */ /* 0x000fe400000006ff */
[----:B------:R-:W-:Y:S01]  /*0d60*/  PRMT R218, R125, 0x7632, R218 ;  /* 0x000076327dda7816 */ /* 0x000fe200000000da */
[----:B-----5:R1:W5:Y:S01]  /*0d70*/  @P0 LDG.E.64 R194, desc[UR10][R204.64] ;  /* 0x0000000accc20981 */ /* 0x020362000c1e1b00 */
[----:B0-----:R-:W-:Y:S01]  /*0d80*/  @P0 IMAD.WIDE.U32 R212, R217, 0x8, R212 ;  /* 0x00000008d9d40825 */ /* 0x001fe200078e00d4 */
[----:B------:R-:W-:-:S03]  /*0d90*/  SHF.L.U32 R125, R125, 0x10, RZ ;  /* 0x000000107d7d7819 */ /* 0x000fc600000006ff */
[C---:B------:R-:W-:Y:S01]  /*0da0*/  FADD.FTZ R223, -R0.reuse, R143 ;  /* 0x0000008f00df7221 */ /* 0x040fe20000010100 */
[C---:B------:R-:W-:Y:S01]  /*0db0*/  FADD.FTZ R120, -R0.reuse, R120 ;  /* 0x0000007800787221 */ /* 0x040fe20000010100 */
[C---:B------:R-:W-:Y:S01]  /*0dc0*/  FADD.FTZ R143, -R0.reuse, R144 ;  /* 0x00000090008f7221 */ /* 0x040fe20000010100 */
[C---:B------:R-:W-:Y:S01]  /*0dd0*/  FADD.FTZ R122, -R0.reuse, R122 ;  /* 0x0000007a007a7221 */ /* 0x040fe20000010100 */
[C---:B------:R-:W-:Y:S01]  /*0de0*/  FADD.FTZ R232, -R0.reuse, R157 ;  /* 0x0000009d00e87221 */ /* 0x040fe20000010100 */
[----:B------:R-:W-:Y:S01]  /*0df0*/  FADD.FTZ R222, -R0, R141 ;  /* 0x0000008d00de7221 */ /* 0x000fe20000010100 */
[----:B------:R-:W-:Y:S01]  /*0e00*/  @P0 IMAD.WIDE.U32 R210, R216, 0x8, R210 ;  /* 0x00000008d8d20825 */ /* 0x000fe200078e00d2 */
[----:B-1----:R-:W-:-:S03]  /*0e10*/  SHF.L.U32 R204, R126, 0x10, RZ ;  /* 0x000000107ecc7819 */ /* 0x002fc600000006ff */
[C---:B------:R-:W-:Y:S01]  /*0e20*/  FADD.FTZ R144, -R0.reuse, R162 ;  /* 0x000000a200907221 */ /* 0x040fe20000010100 */
[----:B------:R0:W5:Y:S01]  /*0e30*/  @P0 LDG.E.64 R188, desc[UR10][R212.64] ;  /* 0x0000000ad4bc0981 */ /* 0x000162000c1e1b00 */
[C---:B------:R-:W-:Y:S01]  /*0e40*/  FADD.FTZ R121, -R0.reuse, R121 ;  /* 0x0000007900797221 */ /* 0x040fe20000010100 */
[C---:B------:R-:W-:Y:S01]  /*0e50*/  FADD.FTZ R123, -R0.reuse, R123 ;  /* 0x0000007b007b7221 */ /* 0x040fe20000010100 */
[----:B------:R-:W-:Y:S01]  /*0e60*/  FADD.FTZ R128, -R0, R128 ;  /* 0x0000008000807221 */ /* 0x000fe20000010100 */
[----:B------:R1:W5:Y:S01]  /*0e70*/  @P0 LDG.E.64 R190, desc[UR10][R210.64] ;  /* 0x0000000ad2be0981 */ /* 0x000362000c1e1b00 */
[----:B------:R-:W-:Y:S01]  /*0e80*/  @P0 IMAD.WIDE.U32 R206, R215, 0x8, R206 ;  /* 0x00000008d7ce0825 */ /* 0x000fe200078e00ce */
[----:B------:R-:W-:-:S03]  /*0e90*/  PRMT R162, R173, 0x7632, R162 ;  /* 0x00007632ada27816 */ /* 0x000fc600000000a2 */
[C---:B------:R-:W-:Y:S01]  /*0ea0*/  FADD.FTZ R129, -R0.reuse, R129 ;  /* 0x0000008100817221 */ /* 0x040fe20000010100 */
[----:B------:R-:W-:Y:S01]  /*0eb0*/  SHF.L.U32 R157, R173, 0x10, RZ ;  /* 0x00000010ad9d7819 */ /* 0x000fe200000006ff */
[C---:B------:R-:W-:Y:S01]  /*0ec0*/  FADD.FTZ R140, -R0.reuse, R140 ;  /* 0x0000008c008c7221 */ /* 0x040fe20000010100 */
[----:B------:R1:W5:Y:S01]  /*0ed0*/  @P0 LDG.E.64 R192, desc[UR10][R206.64] ;  /* 0x0000000acec00981 */ /* 0x000362000c1e1b00 */
        /* <DEDUP_REMOVED lines=19> */
[C---:B------:R-:W-:Y:S01]  /*1010*/  FMUL.FTZ R0, R214.reuse, R120 ;  /* 0x00000078d6007220 */ /* 0x040fe20000410000 */
[----:B------:R-:W-:Y:S01]  /*1020*/  PRMT R236, R175, 0x7632, R236 ;  /* 0x00007632afec7816 */ /* 0x000fe200000000ec */
[----:B------:R-:W-:Y:S01]  /*1030*/  FMUL.FTZ R122, R214, R122 ;  /* 0x0000007ad67a7220 */ /* 0x000fe20000410000 */
[----:B------:R-:W-:Y:S01]  /*1040*/  PRMT R235, R178, 0x7632, R235 ;  /* 0x00007632b2eb7816 */ /* 0x000fe200000000eb */
[-C--:B------:R-:W-:Y:S01]  /*1050*/  FFMA.FTZ R2, R0, R124.reuse, R2 ;  /* 0x0000007c00027223 */ /* 0x080fe20000010002 */
[----:B------:R-:W-:Y:S01]  /*1060*/  SHF.L.U32 R148, R179, 0x10, RZ ;  /* 0x00000010b3947819 */ /* 0x000fe200000006ff */
[----:B------:R-:W-:Y:S01]  /*1070*/  FMUL.FTZ R120, R68, R124 ;  /* 0x0000007c44787220 */ /* 0x000fe20000410000 */
[----:B------:R-:W-:Y:S01]  /*1080*/  PRMT R151, R170, 0x7632, R151 ;  /* 0x00007632aa977816 */ /* 0x000fe20000000097 */
[----:B------:R-:W-:Y:S01]  /*1090*/  FFMA.FTZ R13, R122, R125, R13 ;  /* 0x0000007d7a0d7223 */ /* 0x000fe2000001000d */
[----:B------:R-:W-:Y:S01]  /*10a0*/  SHF.L.U32 R150, R170, 0x10, RZ ;  /* 0x00000010aa967819 */ /* 0x000fe200000006ff */
[----:B------:R-:W0:Y:S01]  /*10b0*/  @P0 LDC.64 R208, c[0x0][0x3b8] ;  /* 0x0000ee00ffd00b82 */ /* 0x000e220000000a00 */
[----:B------:R-:W-:-:S02]  /*10c0*/  MOV R179, R173 ;  /* 0x000000ad00b37202 */ /* 0x000fc40000000f00 */
[----:B------:R-:W-:Y:S02]  /*10d0*/  MOV R170, R144 ;  /* 0x0000009000aa7202 */ /* 0x000fe40000000f00 */
[----:B------:R-:W-:Y:S02]  /*10e0*/  SHF.L.U32 R144, R178, 0x10, RZ ;  /* 0x00000010b2907819 */ /* 0x000fe400000006ff */
[----:B------:R-:W-:Y:S01]  /*10f0*/  MOV R178, R235 ;  /* 0x000000eb00b27202 */ /* 0x000fe20000000f00 */
[----:B--2---:R-:W-:Y:S01]  /*1100*/  FADD.FTZ R229, R124, R229 ;  /* 0x000000e57ce57221 */ /* 0x004fe20000010000 */
[----:B---3--:R-:W-:-:S04]  /*1110*/  FADD.FTZ R228, R125, R228 ;  /* 0x000000e47de47221 */ /* 0x008fc80000010000 */
[----:B------:R1:W-:Y:S01]  /*1120*/  STL [R1+0x10], R229 ;  /* 0x000010e501007387 */ /* 0x0003e20000100800 */
[----:B----4-:R-:W-:-:S03]  /*1130*/  FADD.FTZ R176, R204, R176 ;  /* 0x000000b0ccb07221 */ /* 0x010fc60000010000 */
[----:B------:R2:W-:Y:S01]  /*1140*/  STL [R1+0x18], R228 ;  /* 0x000018e401007387 */ /* 0x0005e20000100800 */
[----:B------:R-:W-:Y:S01]  /*1150*/  MOV R124, R230 ;  /* 0x000000e6007c7202 */ /* 0x000fe20000000f00 */
[C---:B------:R-:W-:Y:S02]  /*1160*/  FMUL.FTZ R230, R214.reuse, R206 ;  /* 0x000000ced6e67220 */ /* 0x040fe40000410000 */
[----:B------:R-:W-:Y:S01]  /*1170*/  STL [R1+0x20], R176 ;  /* 0x000020b001007387 */ /* 0x000fe20000100800 */
[----:B-1----:R-:W-:Y:S01]  /*1180*/  FMUL.FTZ R229, R214, R128 ;  /* 0x00000080d6e57220 */ /* 0x002fe20000410000 */
[----:B------:R-:W-:Y:S02]  /*1190*/  MOV R128, R237 ;  /* 0x000000ed00807202 */ /* 0x000fe40000000f00 */
[----:B------:R-:W3:Y:S01]  /*11a0*/  LDL.LU R173, [R1+0x28] ;  /* 0x0000280001ad7983 */ /* 0x000ee20000300800 */
[----:B--2---:R-:W-:Y:S01]  /*11b0*/  FMUL.FTZ R228, R70, R125 ;  /* 0x0000007d46e47220 */ /* 0x004fe20000410000 */
[----:B------:R-:W-:-:S02]  /*11c0*/  MOV R125, R236 ;  /* 0x000000ec007d7202 */ /* 0x000fc40000000f00 */
[----:B------:R-:W2:Y:S01]  /*11d0*/  LDL.LU R237, [R1+0x14] ;  /* 0x0000140001ed7983 */ /* 0x000ea20000300800 */
[----:B------:R-:W-:Y:S01]  /*11e0*/  MOV R206, R231 ;  /* 0x000000e700ce7202 */ /* 0x000fe20000000f00 */
[-C--:B------:R-:W-:Y:S01]  /*11f0*/  FFMA.FTZ R23, R229, R204.reuse, R23 ;  /* 0x000000cce5177223 */ /* 0x080fe20000010017 */
[----:B------:R-:W-:Y:S01]  /*1200*/  FMUL.FTZ R231, R72, R204 ;  /* 0x000000cc48e77220 */ /* 0x000fe20000410000 */
[----:B------:R-:W4:Y:S04]  /*1210*/  LDL.LU R236, [R1+0x1c] ;  /* 0x00001c0001ec7983 */ /* 0x000f280000300800 */
[----:B------:R-:W4:Y:S04]  /*1220*/  LDL.LU R235, [R1+0x24] ;  /* 0x0000240001eb7983 */ /* 0x000f280000300800 */
[----:B------:R-:W4:Y:S01]  /*1230*/  LDL.LU R204, [R1+0x2c] ;  /* 0x00002c0001cc7983 */ /* 0x000f220000300800 */
[----:B------:R-:W-:-:S02]  /*1240*/  PRMT R220, R126, 0x7632, R220 ;  /* 0x000076327edc7816 */ /* 0x000fc400000000dc */
[C---:B------:R-:W-:Y:S02]  /*1250*/  PRMT R221, R127.reuse, 0x7632, R221 ;  /* 0x000076327fdd7816 */ /* 0x040fe400000000dd */
[----:B------:R-:W-:Y:S02]  /*1260*/  SHF.L.U32 R205, R127, 0x10, RZ ;  /* 0x000000107fcd7819 */ /* 0x000fe400000006ff */
[----:B------:R-:W-:Y:S02]  /*1270*/  SHF.L.U32 R219, R219, 0x10, RZ ;  /* 0x00000010dbdb7819 */ /* 0x000fe400000006ff */
[----:B------:R-:W-:Y:S02]  /*1280*/  SHF.L.U32 R218, R218, 0x10, RZ ;  /* 0x00000010dada7819 */ /* 0x000fe400000006ff */
[----:B------:R-:W-:Y:S02]  /*1290*/  SHF.L.U32 R220, R220, 0x10, RZ ;  /* 0x00000010dcdc7819 */ /* 0x000fe400000006ff */
[----:B------:R-:W-:-:S02]  /*12a0*/  SHF.L.U32 R221, R221, 0x10, RZ ;  /* 0x00000010dddd7819 */ /* 0x000fc400000006ff */
[----:B------:R-:W-:Y:S02]  /*12b0*/  SHF.L.U32 R161, R175, 0x10, RZ ;  /* 0x00000010afa17819 */ /* 0x000fe400000006ff */
[C---:B------:R-:W-:Y:S02]  /*12c0*/  PRMT R175, R177.reuse, 0x7632, R175 ;  /* 0x00007632b1af7816 */ /* 0x040fe400000000af */
[----:B------:R-:W-:Y:S02]  /*12d0*/  SHF.L.U32 R145, R177, 0x10, RZ ;  /* 0x00000010b1917819 */ /* 0x000fe400000006ff */
[----:B------:R-:W-:Y:S01]  /*12e0*/  MOV R177, R175 ;  /* 0x000000af00b17202 */ /* 0x000fe20000000f00 */
[----:B------:R-:W-:Y:S01]  /*12f0*/  FFMA.FTZ R11, R230, R205, R11 ;  /* 0x000000cde60b7223 */ /* 0x000fe2000001000b */
[----:B------:R-:W-:Y:S01]  /*1300*/  MOV R175, R238 ;  /* 0x000000ee00af7202 */ /* 0x000fe20000000f00 */
[----:B------:R-:W-:Y:S01]  /*1310*/  FMUL.FTZ R238, R214, R207 ;  /* 0x000000cfd6ee7220 */ /* 0x000fe20000410000 */
[----:B---3--:R-:W-:Y:S01]  /*1320*/  FADD.FTZ R173, R205, R173 ;  /* 0x000000adcdad7221 */ /* 0x008fe20000010000 */
[----:B--2---:R-:W-:-:S04]  /*1330*/  FADD.FTZ R237, R219, R237 ;  /* 0x000000eddbed7221 */ /* 0x004fc80000010000 */
[----:B------:R1:W-:Y:S01]  /*1340*/  STL [R1+0x28], R173 ;  /* 0x000028ad01007387 */ /* 0x0003e20000100800 */
[----:B----4-:R-:W-:-:S03]  /*1350*/  FADD.FTZ R236, R218, R236 ;  /* 0x000000ecdaec7221 */ /* 0x010fc60000010000 */
[----:B------:R-:W-:Y:S01]  /*1360*/  STL [R1+0x14], R237 ;  /* 0x000014ed01007387 */ /* 0x000fe20000100800 */
[----:B------:R-:W-:-:S03]  /*1370*/  FADD.FTZ R235, R220, R235 ;  /* 0x000000ebdceb7221 */ /* 0x000fc60000010000 */
[----:B------:R-:W-:Y:S01]  /*1380*/  STL [R1+0x1c], R236 ;  /* 0x00001cec01007387 */ /* 0x000fe20000100800 */
[----:B------:R-:W-:Y:S01]  /*1390*/  FADD.FTZ R204, R221, R204 ;  /* 0x000000ccddcc7221 */ /* 0x000fe20000010000 */
[----:B-1----:R-:W-:Y:S02]  /*13a0*/  MOV R173, R232 ;  /* 0x000000e800ad7202 */ /* 0x002fe40000000f00 */
[----:B------:R-:W-:Y:S01]  /*13b0*/  STL [R1+0x24], R235 ;  /* 0x000024eb01007387 */ /* 0x000fe20000100800 */
[----:B------:R-:W-:Y:S01]  /*13c0*/  FMUL.FTZ R232, R74, R205 ;  /* 0x000000cd4ae87220 */ /* 0x000fe20000410000 */
[----:B------:R-:W-:Y:S02]  /*13d0*/  MOV R205, R128 ;  /* 0x0000008000cd7202 */ /* 0x000fe40000000f00 */
[----:B------:R-:W-:Y:S04]  /*13e0*/  STL [R1+0x2c], R204 ;  /* 0x00002ccc01007387 */ /* 0x000fe80000100800 */
[----:B------:R-:W2:Y:S04]  /*13f0*/  LDL.LU R207, [R1+0x30] ;  /* 0x0000300001cf7983 */ /* 0x000ea80000300800 */
[----:B------:R-:W3:Y:S01]  /*1400*/  LDL.LU R128, [R1+0x38] ;  /* 0x0000380001807983 */ /* 0x000ee20000300800 */
[----:B0-----:R-:W-:-:S05]  /*1410*/  @P0 IMAD.WIDE.U32 R208, R21, 0x8, R208 ;  /* 0x0000000815d00825 */ /* 0x001fca00078e00d0 */
[----:B------:R0:W5:Y:S01]  /*1420*/  @P0 LDG.E.64 R196, desc[UR10][R208.64] ;  /* 0x0000000ad0c40981 */ /* 0x000162000c1e1b00 */
[----:B------:R-:W-:Y:S01]  /*1430*/  MOV R176, R233 ;  /* 0x000000e900b07202 */ /* 0x000fe20000000f00 */
[----:B------:R-:W-:Y:S02]  /*1440*/  FMUL.FTZ R233, R214, R129 ;  /* 0x00000081d6e97220 */ /* 0x000fe40000410000 */
[----:B------:R-:W4:Y:S01]  /*1450*/  LDL.LU R129, [R1+0x40] ;  /* 0x0000400001817983 */ /* 0x000f220000300800 */
[----:B0-----:R-:W-:Y:S02]  /*1460*/  SHF.L.U32 R208, R136, 0x10, RZ ;  /* 0x0000001088d07819 */ /* 0x001fe400000006ff */
[----:B------:R-:W-:-:S03]  /*1470*/  SHF.L.U32 R209, R137, 0x10, RZ ;  /* 0x0000001089d17819 */ /* 0x000fc600000006ff */
[----:B--2---:R-:W-:Y:S02]  /*1480*/  FADD.FTZ R207, R208, R207 ;  /* 0x000000cfd0cf7221 */ /* 0x004fe40000010000 */
[----:B---3--:R-:W-:-:S03]  /*1490*/  FADD.FTZ R128, R209, R128 ;  /* 0x00000080d1807221 */ /* 0x008fc60000010000 */
[----:B------:R-:W-:Y:S04]  /*14a0*/  STL [R1+0x30], R207 ;  /* 0x000030cf01007387 */ /* 0x000fe80000100800 */
[----:B------:R0:W-:Y:S04]  /*14b0*/  STL [R1+0x38], R128 ;  /* 0x0000388001007387 */ /* 0x0001e80000100800 */
[----:B0-----:R-:W2:Y:S01]  /*14c0*/  LDL.LU R128, [R1+0x48] ;  /* 0x0000480001807983 */ /* 0x001ea20000300800 */
[C---:B------:R-:W-:Y:S02]  /*14d0*/  PRMT R226, R138.reuse, 0x7632, R226 ;  /* 0x000076328ae27816 */ /* 0x040fe400000000e2 */
[----:B------:R-:W-:-:S02]  /*14e0*/  SHF.L.U32 R138, R138, 0x10, RZ ;  /* 0x000000108a8a7819 */ /* 0x000fc400000006ff */
[C---:B------:R-:W-:Y:S02]  /*14f0*/  PRMT R227, R139.reuse, 0x7632, R227 ;  /* 0x000076328be37816 */ /* 0x040fe400000000e3 */
[----:B------:R-:W-:Y:S01]  /*1500*/  SHF.L.U32 R139, R139, 0x10, RZ ;  /* 0x000000108b8b7819 */ /* 0x000fe200000006ff */
[----:B------:R-:W-:Y:S01]  /*1510*/  FMUL.FTZ R121, R214, R121 ;  /* 0x00000079d6797220 */ /* 0x000fe20000410000 */
[----:B------:R-:W-:Y:S01]  /*1520*/  MOV R204, R125 ;  /* 0x0000007d00cc7202 */ /* 0x000fe20000000f00 */
[----:B----4-:R-:W-:Y:S01]  /*1530*/  FADD.FTZ R129, R138, R129 ;  /* 0x000000818a817221 */ /* 0x010fe20000010000 */
[----:B------:R-:W-:Y:S01]  /*1540*/  MOV R125, R124 ;  /* 0x0000007c007d7202 */ /* 0x000fe20000000f00 */
[-C--:B------:R-:W-:Y:S01]  /*1550*/  FFMA.FTZ R25, R121, R219.reuse, R25 ;  /* 0x000000db79197223 */ /* 0x080fe20000010019 */
[----:B------:R-:W-:Y:S01]  /*1560*/  FMUL.FTZ R237, R69, R219 ;  /* 0x000000db45ed7220 */ /* 0x000fe20000410000 */
[----:B------:R-:W-:Y:S01]  /*1570*/  MOV R124, R179 ;  /* 0x000000b3007c7202 */ /* 0x000fe20000000f00 */
[----:B------:R-:W-:Y:S01]  /*1580*/  FMUL.FTZ R219, R214, R142 ;  /* 0x0000008ed6db7220 */ /* 0x000fe20000410000 */
[----:B------:R-:W-:Y:S01]  /*1590*/  MOV R179, R177 ;  /* 0x000000b100b37202 */ /* 0x000fe20000000f00 */
[----:B------:R0:W-:Y:S01]  /*15a0*/  STL [R1+0x40], R129 ;  /* 0x0000408101007387 */ /* 0x0001e20000100800 */
[----:B------:R-:W-:Y:S01]  /*15b0*/  MOV R177, R173 ;  /* 0x000000ad00b17202 */ /* 0x000fe20000000f00 */
[-C--:B------:R-:W-:Y:S01]  /*15c0*/  FFMA.FTZ R10, R238, R221.reuse, R10 ;  /* 0x000000ddee0a7223 */ /* 0x080fe2000001000a */
[----:B------:R-:W-:Y:S01]  /*15d0*/  MOV R173, R234 ;  /* 0x000000ea00ad7202 */ /* 0x000fe20000000f00 */
[----:B------:R-:W-:Y:S01]  /*15e0*/  FMUL.FTZ R234, R75, R221 ;  /* 0x000000dd4bea7220 */ /* 0x000fe20000410000 */
[-C--:B------:R-:W-:Y:S01]  /*15f0*/  FFMA.FTZ R6, R219, R139.reuse, R6 ;  /* 0x0000008bdb067223 */ /* 0x080fe20000010006 */
[----:B------:R-:W-:Y:S01]  /*1600*/  FMUL.FTZ R221, R82, R139 ;  /* 0x0000008b52dd7220 */ /* 0x000fe20000410000 */
[----:B--2---:R-:W-:-:S05]  /*1610*/  FADD.FTZ R128, R139, R128 ;  /* 0x000000808b807221 */ /* 0x004fca0000010000 */
[----:B------:R-:W-:Y:S04]  /*1620*/  STL [R1+0x48], R128 ;  /* 0x0000488001007387 */ /* 0x000fe80000100800 */
[----:B------:R-:W2:Y:S04]  /*1630*/  LDL.LU R142, [R1+0x58] ;  /* 0x00005800018e7983 */ /* 0x000ea80000300800 */
[----:B------:R-:W3:Y:S01]  /*1640*/  LDL.LU R139, [R1+0x50] ;  /* 0x00005000018b7983 */ /* 0x000ee20000300800 */
[----:B------:R-:W-:Y:S01]  /*1650*/  FMUL.FTZ R123, R214, R123 ;  /* 0x0000007bd67b7220 */ /* 0x000fe20000410000 */
[----:B------:R-:W-:-:S03]  /*1660*/  FMUL.FTZ R236, R71, R218 ;  /* 0x000000da47ec7220 */ /* 0x000fc60000410000 */
[----:B------:R-:W-:Y:S01]  /*1670*/  FFMA.FTZ R26, R123, R218, R26 ;  /* 0x000000da7b1a7223 */ /* 0x000fe2000001001a */
[----:B------:R-:W-:Y:S01]  /*1680*/  FMUL.FTZ R218, R214, R140 ;  /* 0x0000008cd6da7220 */ /* 0x000fe20000410000 */
[-C--:B------:R-:W-:Y:S01]  /*1690*/  FFMA.FTZ R12, R233, R220.reuse, R12 ;  /* 0x000000dce90c7223 */ /* 0x080fe2000001000c */
[----:B------:R-:W-:Y:S01]  /*16a0*/  FMUL.FTZ R235, R73, R220 ;  /* 0x000000dc49eb7220 */ /* 0x000fe20000410000 */
[-C--:B------:R-:W-:Y:S01]  /*16b0*/  FMUL.FTZ R220, R80, R138.reuse ;  /* 0x0000008a50dc7220 */ /* 0x080fe20000410000 */
[----:B------:R-:W-:Y:S01]  /*16c0*/  FFMA.FTZ R180, R218, R138, R180 ;  /* 0x0000008adab47223 */ /* 0x000fe200000100b4 */
[----:B------:R-:W-:Y:S02]  /*16d0*/  MOV R140, R205 ;  /* 0x000000cd008c7202 */ /* 0x000fe40000000f00 */
[----:B------:R-:W-:Y:S02]  /*16e0*/  MOV R138, R177 ;  /* 0x000000b1008a7202 */ /* 0x000fe40000000f00 */
[----:B0-----:R-:W-:Y:S01]  /*16f0*/  MOV R129, R169 ;  /* 0x000000a900817202 */ /* 0x001fe20000000f00 */
[----:B------:R-:W-:Y:S01]  /*1700*/  FMUL.FTZ R169, R214, R141 ;  /* 0x0000008dd6a97220 */ /* 0x000fe20000410000 */
[----:B---3--:R-:W-:-:S05]  /*1710*/  FADD.FTZ R139, R155, R139 ;  /* 0x0000008b9b8b7221 */ /* 0x008fca0000010000 */
[----:B------:R0:W-:Y:S02]  /*1720*/  STL [R1+0x50], R139 ;  /* 0x0000508b01007387 */ /* 0x0001e40000100800 */
[----:B0-----:R-:W-:Y:S02]  /*1730*/  MOV R139, R138 ;  /* 0x0000008a008b7202 */ /* 0x001fe40000000f00 */
[----:B------:R-:W-:Y:S02]  /*1740*/  MOV R138, R140 ;  /* 0x0000008c008a7202 */ /* 0x000fe40000000f00 */
[----:B------:R-:W3:Y:S04]  /*1750*/  LDL.LU R140, [R1+0x60] ;  /* 0x00006000018c7983 */ /* 0x000ee80000300800 */
[----:B------:R-:W4:Y:S01]  /*1760*/  LDL.LU R141, [R1+0x68] ;  /* 0x00006800018d7983 */ /* 0x000f220000300800 */
[----:B------:R-:W-:-:S02]  /*1770*/  PRMT R158, R171, 0x7632, R158 ;  /* 0x00007632ab9e7816 */ /* 0x000fc4000000009e */
[----:B------:R-:W-:Y:S01]  /*1780*/  SHF.L.U32 R171, R171, 0x10, RZ ;  /* 0x00000010abab7819 */ /* 0x000fe200000006ff */
[----:B--2---:R-:W-:-:S05]  /*1790*/  FADD.FTZ R142, R153, R142 ;  /* 0x0000008e998e7221 */ /* 0x004fca0000010000 */
[----:B------:R-:W-:Y:S01]  /*17a0*/  STL [R1+0x58], R142 ;  /* 0x0000588e01007387 */ /* 0x000fe20000100800 */
[----:B---3--:R-:W-:Y:S01]  /*17b0*/  FADD.FTZ R140, R150, R140 ;  /* 0x0000008c968c7221 */ /* 0x008fe20000010000 */
[----:B----4-:R-:W-:-:S04]  /*17c0*/  FADD.FTZ R141, R171, R141 ;  /* 0x0000008dab8d7221 */ /* 0x010fc80000010000 */
[----:B------:R-:W-:Y:S04]  /*17d0*/  STL [R1+0x60], R140 ;  /* 0x0000608c01007387 */ /* 0x000fe80000100800 */
[----:B------:R0:W-:Y:S04]  /*17e0*/  STL [R1+0x68], R141 ;  /* 0x0000688d01007387 */ /* 0x0001e80000100800 */
[----:B0-----:R-:W2:Y:S01]  /*17f0*/  LDL.LU R141, [R1+0x70] ;  /* 0x00007000018d7983 */ /* 0x001ea20000300800 */
[----:B------:R-:W-:Y:S02]  /*1800*/  MOV R205, R125 ;  /* 0x0000007d00cd7202 */ /* 0x000fe40000000f00 */
[----:B------:R-:W-:-:S02]  /*1810*/  MOV R207, R204 ;  /* 0x000000cc00cf7202 */ /* 0x000fc40000000f00 */
[----:B------:R-:W-:Y:S02]  /*1820*/  MOV R125, R124 ;  /* 0x0000007c007d7202 */ /* 0x000fe40000000f00 */
[----:B------:R-:W-:Y:S02]  /*1830*/  MOV R177, R176 ;  /* 0x000000b000b17202 */ /* 0x000fe40000000f00 */
[----:B------:R-:W-:Y:S02]  /*1840*/  MOV R124, R179 ;  /* 0x000000b3007c7202 */ /* 0x000fe40000000f00 */
[----:B------:R-:W-:Y:S02]  /*1850*/  MOV R176, R175 ;  /* 0x000000af00b07202 */ /* 0x000fe40000000f00 */
[----:B------:R-:W-:Y:S01]  /*1860*/  MOV R175, R170 ;  /* 0x000000aa00af7202 */ /* 0x000fe20000000f00 */
[C---:B------:R-:W-:Y:S01]  /*1870*/  FMUL.FTZ R170, R214.reuse, R143 ;  /* 0x0000008fd6aa7220 */ /* 0x040fe20000410000 */
[----:B------:R-:W-:Y:S01]  /*1880*/  MOV R128, R168 ;  /* 0x000000a800807202 */ /* 0x000fe20000000f00 */
[C---:B------:R-:W-:Y:S01]  /*1890*/  FMUL.FTZ R168, R214.reuse, R146 ;  /* 0x00000092d6a87220 */ /* 0x040fe20000410000 */
[----:B------:R-:W-:Y:S01]  /*18a0*/  FMUL.FTZ R179, R214, R147 ;  /* 0x00000093d6b37220 */ /* 0x000fe20000410000 */
[----:B------:R-:W-:-:S02]  /*18b0*/  MOV R146, R207 ;  /* 0x000000cf00927202 */ /* 0x000fc40000000f00 */
[----:B------:R-:W-:Y:S02]  /*18c0*/  MOV R143, R125 ;  /* 0x0000007d008f7202 */ /* 0x000fe40000000f00 */
[----:B------:R-:W-:Y:S02]  /*18d0*/  MOV R147, R205 ;  /* 0x000000cd00937202 */ /* 0x000fe40000000f00 */
[----:B------:R-:W-:Y:S02]  /*18e0*/  MOV R125, R124 ;  /* 0x0000007c007d7202 */ /* 0x000fe40000000f00 */
[----:B------:R-:W-:Y:S02]  /*18f0*/  MOV R142, R129 ;  /* 0x00000081008e7202 */ /* 0x000fe40000000f00 */
[----:B------:R-:W-:Y:S01]  /*1900*/  SHF.L.U32 R207, R158, 0x10, RZ ;  /* 0x000000109ecf7819 */ /* 0x000fe200000006ff */
[-C--:B------:R-:W-:Y:S01]  /*1910*/  FFMA.FTZ R5, R170, R155.reuse, R5 ;  /* 0x0000009baa057223 */ /* 0x080fe20000010005 */
[----:B------:R-:W-:Y:S01]  /*1920*/  MOV R124, R178 ;  /* 0x000000b2007c7202 */ /* 0x000fe20000000f00 */
[----:B------:R-:W3:Y:S01]  /*1930*/  LDL.LU R158, [R1+0x78] ;  /* 0x00007800019e7983 */ /* 0x000ee20000300800 */
[----:B------:R-:W-:Y:S01]  /*1940*/  SHF.L.U32 R205, R152, 0x10, RZ ;  /* 0x0000001098cd7819 */ /* 0x000fe200000006ff */
[----:B------:R-:W-:Y:S01]  /*1950*/  FMUL.FTZ R178, R84, R155 ;  /* 0x0000009b54b27220 */ /* 0x000fe20000410000 */
[----:B------:R-:W-:Y:S01]  /*1960*/  MOV R129, R175 ;  /* 0x000000af00817202 */ /* 0x000fe20000000f00 */
[----:B------:R-:W-:Y:S01]  /*1970*/  FMUL.FTZ R175, R214, R239 ;  /* 0x000000efd6af7220 */ /* 0x000fe20000410000 */
[----:B------:R-:W-:-:S02]  /*1980*/  SHF.L.U32 R204, R154, 0x10, RZ ;  /* 0x000000109acc7819 */ /* 0x000fc400000006ff */
[----:B------:R-:W-:Y:S02]  /*1990*/  MOV R152, R177 ;  /* 0x000000b100987202 */ /* 0x000fe40000000f00 */
[----:B------:R-:W-:Y:S02]  /*19a0*/  MOV R155, R206 ;  /* 0x000000ce009b7202 */ /* 0x000fe40000000f00 */
[----:B------:R-:W-:Y:S01]  /*19b0*/  MOV R154, R176 ;  /* 0x000000b0009a7202 */ /* 0x000fe20000000f00 */
[-C--:B------:R-:W-:Y:S01]  /*19c0*/  FFMA.FTZ R4, R168, R153.reuse, R4 ;  /* 0x00000099a8047223 */ /* 0x080fe20000010004 */
[----:B------:R-:W-:Y:S01]  /*19d0*/  SHF.L.U32 R206, R151, 0x10, RZ ;  /* 0x0000001097ce7819 */ /* 0x000fe200000006ff */
[----:B------:R-:W-:Y:S01]  /*19e0*/  FMUL.FTZ R177, R86, R153 ;  /* 0x0000009956b17220 */ /* 0x000fe20000410000 */
[----:B------:R-:W-:Y:S01]  /*19f0*/  MOV R151, R173 ;  /* 0x000000ad00977202 */ /* 0x000fe20000000f00 */
[-C--:B------:R-:W-:Y:S01]  /*1a00*/  FFMA.FTZ R244, R175, R171.reuse, R244 ;  /* 0x000000abaff47223 */ /* 0x080fe200000100f4 */
[----:B------:R-:W-:Y:S01]  /*1a10*/  FMUL.FTZ R173, R90, R171 ;  /* 0x000000ab5aad7220 */ /* 0x000fe20000410000 */
[C---:B------:R-:W-:Y:S01]  /*1a20*/  FMUL.FTZ R153, R214.reuse, R252 ;  /* 0x000000fcd6997220 */ /* 0x040fe20000410000 */
[C---:B------:R-:W-:Y:S01]  /*1a30*/  FMUL.FTZ R176, R214.reuse, R240 ;  /* 0x000000f0d6b07220 */ /* 0x040fe20000410000 */
[C---:B------:R-:W-:Y:S01]  /*1a40*/  FMUL.FTZ R171, R214.reuse, R152 ;  /* 0x00000098d6ab7220 */ /* 0x040fe20000410000 */
[----:B------:R-:W-:Y:S01]  /*1a50*/  MOV R252, R154 ;  /* 0x0000009a00fc7202 */ /* 0x000fe20000000f00 */
[C---:B------:R-:W-:Y:S01]  /*1a60*/  FMUL.FTZ R152, R214.reuse, R155 ;  /* 0x0000009bd6987220 */ /* 0x040fe20000410000 */
[C---:B------:R-:W-:Y:S01]  /*1a70*/  FMUL.FTZ R154, R214.reuse, R251 ;  /* 0x000000fbd69a7220 */ /* 0x040fe20000410000 */
[----:B------:R-:W-:Y:S01]  /*1a80*/  FMUL.FTZ R155, R214, R250 ;  /* 0x000000fad69b7220 */ /* 0x000fe20000410000 */
[----:B------:R-:W4:Y:S01]  /*1a90*/  LDL.LU R251, [R1+0x80] ;  /* 0x0000800001fb7983 */ /* 0x000f220000300800 */
[----:B------:R-:W-:Y:S01]  /*1aa0*/  MOV R140, R174 ;  /* 0x000000ae008c7202 */ /* 0x000fe20000000f00 */
[-C--:B------:R-:W-:Y:S01]  /*1ab0*/  FFMA.FTZ R242, R176, R150.reuse, R242 ;  /* 0x00000096b0f27223 */ /* 0x080fe200000100f2 */
[----:B------:R-:W-:Y:S01]  /*1ac0*/  FMUL.FTZ R174, R88, R150 ;  /* 0x0000009658ae7220 */ /* 0x000fe20000410000 */
[----:B------:R-:W4:Y:S01]  /*1ad0*/  LDL.LU R250, [R1] ;  /* 0x0000000001fa7983 */ /* 0x000f220000300800 */
[----:B--2---:R-:W-:-:S05]  /*1ae0*/  FADD.FTZ R141, R156, R141 ;  /* 0x0000008d9c8d7221 */ /* 0x004fca0000010000 */
[----:B------:R0:W-:Y:S04]  /*1af0*/  STL [R1+0x70], R141 ;  /* 0x0000708d01007387 */ /* 0x0001e80000100800 */
[----:B------:R-:W2:Y:S04]  /*1b00*/  LDL.LU R150, [R1+0x88] ;  /* 0x0000880001967983 */ /* 0x000ea80000300800 */
[----:B0-----:R-:W2:Y:S01]  /*1b10*/  LDL.LU R141, [R1+0x8] ;  /* 0x00000800018d7983 */ /* 0x001ea20000300800 */
[----:B------:R-:W-:Y:S01]  /*1b20*/  SHF.L.U32 R240, R159, 0x10, RZ ;  /* 0x000000109ff07819 */ /* 0x000fe200000006ff */
[----:B------:R-:W-:Y:S01]  /*1b30*/  FMUL.FTZ R159, R214, R252 ;  /* 0x000000fcd69f7220 */ /* 0x000fe20000410000 */
[----:B---3--:R-:W-:-:S05]  /*1b40*/  FADD.FTZ R158, R157, R158 ;  /* 0x0000009e9d9e7221 */ /* 0x008fca0000010000 */
[----:B------:R0:W-:Y:S01]  /*1b50*/  STL [R1+0x78], R158 ;  /* 0x0000789e01007387 */ /* 0x0001e20000100800 */
[----:B------:R-:W-:Y:S01]  /*1b60*/  SHF.L.U32 R239, R162, 0x10, RZ ;  /* 0x00000010a2ef7819 */ /* 0x000fe200000006ff */
[C---:B0-----:R-:W-:Y:S01]  /*1b70*/  FMUL.FTZ R158, R214.reuse, R151 ;  /* 0x00000097d69e7220 */ /* 0x041fe20000410000 */
[C---:B------:R-:W-:Y:S01]  /*1b80*/  FMUL.FTZ R162, R214.reuse, R139 ;  /* 0x0000008bd6a27220 */ /* 0x040fe20000410000 */
[----:B------:R-:W-:Y:S01]  /*1b90*/  FMUL.FTZ R139, R214, R164 ;  /* 0x000000a4d68b7220 */ /* 0x000fe20000410000 */
[----:B----4-:R-:W-:Y:S01]  /*1ba0*/  FADD.FTZ R251, R160, R251 ;  /* 0x000000fba0fb7221 */ /* 0x010fe20000010000 */
[----:B------:R-:W-:-:S04]  /*1bb0*/  FFMA.FTZ R250, R158, R160, R250 ;  /* 0x000000a09efa7223 */ /* 0x000fc800000100fa */
[----:B------:R-:W-:Y:S04]  /*1bc0*/  STL [R1+0x80], R251 ;  /* 0x000080fb01007387 */ /* 0x000fe80000100800 */
[----:B------:R-:W-:Y:S01]  /*1bd0*/  STL [R1], R250 ;  /* 0x000000fa01007387 */ /* 0x000fe20000100800 */
[----:B--2---:R-:W-:Y:S01]  /*1be0*/  FADD.FTZ R150, R161, R150 ;  /* 0x00000096a1967221 */ /* 0x004fe20000010000 */
[----:B------:R-:W-:-:S04]  /*1bf0*/  FFMA.FTZ R141, R159, R161, R141 ;  /* 0x000000a19f8d7223 */ /* 0x000fc8000001008d */
[----:B------:R0:W-:Y:S04]  /*1c00*/  STL [R1+0x88], R150 ;  /* 0x0000889601007387 */ /* 0x0001e80000100800 */
[----:B------:R-:W-:Y:S04]  /*1c10*/  STL [R1+0x8], R141 ;  /* 0x0000088d01007387 */ /* 0x000fe80000100800 */
[----:B------:R-:W2:Y:S01]  /*1c20*/  LDL.LU R164, [R1+0x34] ;  /* 0x0000340001a47983 */ /* 0x000ea20000300800 */
[----:B------:R-:W-:Y:S02]  /*1c30*/  PRMT R224, R136, 0x7632, R224 ;  /* 0x0000763288e07816 */ /* 0x000fe400000000e0 */
[----:B------:R-:W-:Y:S01]  /*1c40*/  SHF.L.U32 R151, R163, 0x10, RZ ;  /* 0x00000010a3977819 */ /* 0x000fe200000006ff */
[----:B------:R-:W-:Y:S01]  /*1c50*/  FMUL.FTZ R163, R214, R138 ;  /* 0x0000008ad6a37220 */ /* 0x000fe20000410000 */
[----:B------:R-:W-:Y:S01]  /*1c60*/  SHF.L.U32 R224, R224, 0x10, RZ ;  /* 0x00000010e0e07819 */ /* 0x000fe200000006ff */
[----:B------:R-:W-:Y:S01]  /*1c70*/  FMUL.FTZ R138, R214, R165 ;  /* 0x000000a5d68a7220 */ /* 0x000fe20000410000 */
[----:B0-----:R-:W-:-:S02]  /*1c80*/  SHF.L.U32 R150, R147, 0x10, RZ ;  /* 0x0000001093967819 */ /* 0x001fc400000006ff */
[----:B------:R-:W3:Y:S04]  /*1c90*/  LDL.LU R147, [R1+0x3c] ;  /* 0x00003c0001937983 */ /* 0x000ee80000300800 */
[----:B------:R-:W4:Y:S01]  /*1ca0*/  LDL.LU R165, [R1+0x44] ;  /* 0x0000440001a57983 */ /* 0x000f220000300800 */
[----:B--2---:R-:W-:-:S05]  /*1cb0*/  FADD.FTZ R164, R224, R164 ;  /* 0x000000a4e0a47221 */ /* 0x004fca0000010000 */
[----:B------:R0:W-:Y:S04]  /*1cc0*/  STL [R1+0x34], R164 ;  /* 0x000034a401007387 */ /* 0x0001e80000100800 */
[----:B0-----:R-:W2:Y:S01]  /*1cd0*/  LDL.LU R164, [R1+0x4c] ;  /* 0x00004c0001a47983 */ /* 0x001ea20000300800 */
[----:B------:R-:W-:Y:S02]  /*1ce0*/  PRMT R225, R137, 0x7632, R225 ;  /* 0x0000763289e17816 */ /* 0x000fe400000000e1 */
[----:B------:R-:W-:Y:S02]  /*1cf0*/  SHF.L.U32 R226, R226, 0x10, RZ ;  /* 0x00000010e2e27819 */ /* 0x000fe400000006ff */
[----:B------:R-:W-:-:S03]  /*1d00*/  SHF.L.U32 R225, R225, 0x10, RZ ;  /* 0x00000010e1e17819 */ /* 0x000fc600000006ff */
[----:B----4-:R-:W-:Y:S02]  /*1d10*/  FADD.FTZ R165, R226, R165 ;  /* 0x000000a5e2a57221 */ /* 0x010fe40000010000 */
[----:B---3--:R-:W-:Y:S01]  /*1d20*/  FADD.FTZ R147, R225, R147 ;  /* 0x00000093e1937221 */ /* 0x008fe20000010000 */
[----:B------:R-:W-:-:S04]  /*1d30*/  SHF.L.U32 R227, R227, 0x10, RZ ;  /* 0x00000010e3e37819 */ /* 0x000fc800000006ff */
[----:B------:R-:W-:Y:S01]  /*1d40*/  STL [R1+0x3c], R147 ;  /* 0x00003c9301007387 */ /* 0x000fe20000100800 */
[----:B------:R-:W-:-:S03]  /*1d50*/  MOV R252, R143 ;  /* 0x0000008f00fc7202 */ /* 0x000fc60000000f00 */
[----:B------:R0:W-:Y:S01]  /*1d60*/  STL [R1+0x44], R165 ;  /* 0x000044a501007387 */ /* 0x0001e20000100800 */
[C---:B------:R-:W-:Y:S01]  /*1d70*/  FMUL.FTZ R143, R214.reuse, R142 ;  /* 0x0000008ed68f7220 */ /* 0x040fe20000410000 */
[C---:B------:R-:W-:Y:S01]  /*1d80*/  FMUL.FTZ R142, R214.reuse, R140 ;  /* 0x0000008cd68e7220 */ /* 0x040fe20000410000 */
[C---:B------:R-:W-:Y:S01]  /*1d90*/  FMUL.FTZ R140, R214.reuse, R128 ;  /* 0x00000080d68c7220 */ /* 0x040fe20000410000 */
[C---:B------:R-:W-:Y:S01]  /*1da0*/  FMUL.FTZ R128, R214.reuse, R167 ;  /* 0x000000a7d6807220 */ /* 0x040fe20000410000 */
[----:B0-----:R-:W3:Y:S01]  /*1db0*/  LDL.LU R165, [R1+0x54] ;  /* 0x0000540001a57983 */ /* 0x001ee20000300800 */
[C---:B------:R-:W-:Y:S01]  /*1dc0*/  FMUL.FTZ R141, R214.reuse, R129 ;  /* 0x00000081d68d7220 */ /* 0x040fe20000410000 */
[----:B------:R-:W-:Y:S02]  /*1dd0*/  FMUL.FTZ R129, R214, R166 ;  /* 0x000000a6d6817220 */ /* 0x000fe40000410000 */
[----:B------:R-:W4:Y:S01]  /*1de0*/  LDL.LU R167, [R1+0x5c] ;  /* 0x00005c0001a77983 */ /* 0x000f220000300800 */
[----:B--2---:R-:W-:-:S05]  /*1df0*/  FADD.FTZ R164, R227, R164 ;  /* 0x000000a4e3a47221 */ /* 0x004fca0000010000 */
[----:B------:R-:W-:Y:S04]  /*1e00*/  STL [R1+0x4c], R164 ;  /* 0x00004ca401007387 */ /* 0x000fe80000100800 */
[----:B------:R-:W2:Y:S01]  /*1e10*/  LDL.LU R166, [R1+0x64] ;  /* 0x0000640001a67983 */ /* 0x000ea20000300800 */
[----:B---3--:R-:W-:-:S05]  /*1e20*/  FADD.FTZ R165, R204, R165 ;  /* 0x000000a5cca57221 */ /* 0x008fca0000010000 */
[----:B------:R0:W-:Y:S01]  /*1e30*/  STL [R1+0x54], R165 ;  /* 0x000054a501007387 */ /* 0x0001e20000100800 */
[----:B----4-:R-:W-:-:S03]  /*1e40*/  FADD.FTZ R167, R205, R167 ;  /* 0x000000a7cda77221 */ /* 0x010fc60000010000 */
[----:B0-----:R-:W3:Y:S04]  /*1e50*/  LDL.LU R165, [R1+0x6c] ;  /* 0x00006c0001a57983 */ /* 0x001ee80000300800 */
[----:B------:R-:W-:Y:S01]  /*1e60*/  STL [R1+0x5c], R167 ;  /* 0x00005ca701007387 */ /* 0x000fe20000100800 */
[----:B------:R-:W-:Y:S01]  /*1e70*/  MOV R251, R124 ;  /* 0x0000007c00fb7202 */ /* 0x000fe20000000f00 */
[----:B------:R-:W-:Y:S01]  /*1e80*/  FFMA.FTZ R124, R0, R120, RZ ;  /* 0x00000078007c7223 */ /* 0x000fe200000100ff */
[----:B------:R-:W-:Y:S01]  /*1e90*/  MOV R250, R125 ;  /* 0x0000007d00fa7202 */ /* 0x000fe20000000f00 */
[----:B------:R-:W-:Y:S02]  /*1ea0*/  FADD.FTZ R125, RZ, R120 ;  /* 0x00000078ff7d7221 */ /* 0x000fe40000010000 */
        /* <DEDUP_REMOVED lines=8> */
[----:B------:R-:W-:Y:S02]  /*1f30*/  FFMA.FTZ R124, R233, R235, R124 ;  /* 0x000000ebe97c7223 */ /* 0x000fe4000001007c */
[----:B------:R-:W-:Y:S01]  /*1f40*/  FADD.FTZ R125, R235, R125 ;  /* 0x0000007deb7d7221 */ /* 0x000fe20000010000 */
[----:B------:R-:W-:Y:S01]  /*1f50*/  FMUL.FTZ R210, R214, R210 ;  /* 0x000000d2d6d27220 */ /* 0x000fe20000410000 */
[----:B------:R-:W-:Y:S01]  /*1f60*/  FFMA.FTZ R124, R230, R232, R124 ;  /* 0x000000e8e67c7223 */ /* 0x000fe2000001007c */
[----:B--2---:R-:W-:-:S05]  /*1f70*/  FADD.FTZ R166, R206, R166 ;  /* 0x000000a6cea67221 */ /* 0x004fca0000010000 */
[----:B------:R0:W-:Y:S04]  /*1f80*/  STL [R1+0x64], R166 ;  /* 0x000064a601007387 */ /* 0x0001e80000100800 */
[----:B0-----:R-:W2:Y:S01]  /*1f90*/  LDL.LU R166, [R1+0x74] ;  /* 0x0000740001a67983 */ /* 0x001ea20000300800 */
[----:B------:R-:W-:Y:S01]  /*1fa0*/  FADD.FTZ R125, R232, R125 ;  /* 0x0000007de87d7221 */ /* 0x000fe20000010000 */
[----:B------:R-:W-:Y:S01]  /*1fb0*/  FMUL.FTZ R213, R214, R213 ;  /* 0x000000d5d6d57220 */ /* 0x000fe20000410000 */
[-C--:B------:R-:W-:Y:S01]  /*1fc0*/  FFMA.FTZ R9, R210, R208.reuse, R9 ;  /* 0x000000d0d2097223 */ /* 0x080fe20000010009 */
[----:B------:R-:W-:Y:S01]  /*1fd0*/  FMUL.FTZ R208, R76, R208 ;  /* 0x000000d04cd07220 */ /* 0x000fe20000410000 */
[----:B------:R-:W-:Y:S01]  /*1fe0*/  FFMA.FTZ R124, R238, R234, R124 ;  /* 0x000000eaee7c7223 */ /* 0x000fe2000001007c */
        /* <DEDUP_REMOVED lines=15> */
[----:B------:R-:W-:-:S02]  /*20e0*/  FMUL.FTZ R222, R214, R222 ;  /* 0x000000ded6de7220 */ /* 0x000fc40000410000 */
[----:B------:R-:W-:Y:S01]  /*20f0*/  FFMA.FTZ R125, R211, R225, R124 ;  /* 0x000000e1d37d7223 */ /* 0x000fe2000001007c */
        /* <DEDUP_REMOVED lines=8> */
[----:B------:R-:W-:Y:S01]  /*2180*/  FADD.FTZ R183, R149, R183 ;  /* 0x000000b795b77221 */ /* 0x000fe20000010000 */
[-C--:B------:R-:W-:Y:S01]  /*2190*/  FFMA.FTZ R184, R143, R149.reuse, R184 ;  /* 0x000000958fb87223 */ /* 0x080fe200000100b8 */
[----:B------:R-:W-:Y:S01]  /*21a0*/  FMUL.FTZ R125, R100, R149 ;  /* 0x00000095647d7220 */ /* 0x000fe20000410000 */
[-C--:B------:R-:W-:Y:S01]  /*21b0*/  FFMA.FTZ R14, R223, R227.reuse, R14 ;  /* 0x000000e3df0e7223 */ /* 0x080fe2000001000e */
[----:B------:R-:W-:Y:S01]  /*21c0*/  FMUL.FTZ R227, R83, R227 ;  /* 0x000000e353e37220 */ /* 0x000fe20000410000 */
[----:B------:R-:W-:Y:S01]  /*21d0*/  FFMA.FTZ R149, R219, R221, R147 ;  /* 0x000000dddb957223 */ /* 0x000fe20000010093 */
[----:B------:R-:W-:-:S03]  /*21e0*/  FADD.FTZ R164, R221, R124 ;  /* 0x0000007cdda47221 */ /* 0x000fc60000010000 */
[----:B------:R-:W-:Y:S01]  /*21f0*/  FFMA.FTZ R124, R223, R227, R149 ;  /* 0x000000e3df7c7223 */ /* 0x000fe20000010095 */
[----:B------:R-:W-:Y:S01]  /*2200*/  FADD.FTZ R149, R227, R164 ;  /* 0x000000a4e3957221 */ /* 0x000fe20000010000 */
        /* <DEDUP_REMOVED lines=14> */
[----:B------:R-:W-:-:S02]  /*22f0*/  FMUL.FTZ R206, R89, R206 ;  /* 0x000000ce59ce7220 */ /* 0x000fc40000410000 */
[----:B------:R-:W-:Y:S01]  /*2300*/  FADD.FTZ R164, R174, R124 ;  /* 0x0000007caea47221 */ /* 0x000fe20000010000 */
[----:B---3--:R-:W-:-:S03]  /*2310*/  FADD.FTZ R165, R207, R165 ;  /* 0x000000a5cfa57221 */ /* 0x008fc60000010000 */
[----:B------:R-:W-:Y:S01]  /*2320*/  FADD.FTZ R164, R206, R164 ;  /* 0x000000a4cea47221 */ /* 0x000fe20000010000 */
[----:B------:R-:W-:Y:S01]  /*2330*/  ISETP.NE.U32.AND P2, PT, R202, RZ, PT ;  /* 0x000000ffca00720c */ /* 0x000fe20003f45070 */
[-C--:B------:R-:W-:Y:S01]  /*2340*/  FFMA.FTZ R245, R171, R207.reuse, R245 ;  /* 0x000000cfabf57223 */ /* 0x080fe200000100f5 */
[----:B------:R-:W-:Y:S01]  /*2350*/  FFMA.FTZ R149, R176, R174, R149 ;  /* 0x000000aeb0957223 */ /* 0x000fe20000010095 */
[----:B------:R-:W-:Y:S01]  /*2360*/  FMUL.FTZ R207, R91, R207 ;  /* 0x000000cf5bcf7220 */ /* 0x000fe20000410000 */
[----:B------:R-:W-:Y:S01]  /*2370*/  FADD.FTZ R164, R173, R164 ;  /* 0x000000a4ada47221 */ /* 0x000fe20000010000 */
[----:B------:R-:W-:Y:S01]  /*2380*/  ISETP.NE.AND.EX P2, PT, R203, RZ, PT, P2 ;  /* 0x000000ffcb00720c */ /* 0x000fe20003f45320 */
[-C--:B------:R-:W-:Y:S01]  /*2390*/  FFMA.FTZ R246, R152, R156.reuse, R246 ;  /* 0x0000009c98f67223 */ /* 0x080fe200000100f6 */
[----:B------:R0:W-:Y:S01]  /*23a0*/  STL [R1+0x6c], R165 ;  /* 0x00006ca501007387 */ /* 0x0001e20000100800 */
[----:B------:R-:W-:Y:S01]  /*23b0*/  FMUL.FTZ R156, R92, R156 ;  /* 0x0000009c5c9c7220 */ /* 0x000fe20000410000 */
[----:B------:R-:W-:Y:S01]  /*23c0*/  FFMA.FTZ R149, R172, R206, R149 ;  /* 0x000000ceac957223 */ /* 0x000fe20000010095 */
[----:B------:R-:W-:Y:S01]  /*23d0*/  FADD.FTZ R185, R145, R185 ;  /* 0x000000b991b97221 */ /* 0x000fe20000010000 */
[-C--:B------:R-:W-:Y:S01]  /*23e0*/  FFMA.FTZ R186, R141, R145.reuse, R186 ;  /* 0x000000918dba7223 */ /* 0x080fe200000100ba */
[----:B------:R-:W-:Y:S01]  /*23f0*/  FMUL.FTZ R124, R102, R145 ;  /* 0x00000091667c7220 */ /* 0x000fe20000410000 */
[----:B------:R-:W-:Y:S01]  /*2400*/  FFMA.FTZ R145, R175, R173, R149 ;  /* 0x000000adaf917223 */ /* 0x000fe20000010095 */
[----:B0-----:R-:W-:Y:S01]  /*2410*/  FADD.FTZ R165, R207, R164 ;  /* 0x000000a4cfa57221 */ /* 0x001fe20000010000 */
[----:B------:R-:W-:Y:S01]  /*2420*/  SHF.L.U32 R149, R251, 0x10, RZ ;  /* 0x00000010fb957819 */ /* 0x000fe200000006ff */
[----:B------:R-:W3:Y:S01]  /*2430*/  LDL.LU R167, [R1+0x4] ;  /* 0x0000040001a77983 */ /* 0x000ee20000300800 */
[-C--:B------:R-:W-:Y:S01]  /*2440*/  FMUL.FTZ R164, R93, R240.reuse ;  /* 0x000000f05da47220 */ /* 0x080fe20000410000 */
[----:B------:R-:W-:Y:S01]  /*2450*/  FADD.FTZ R165, R156, R165 ;  /* 0x000000a59ca57221 */ /* 0x000fe20000010000 */
[----:B------:R-:W-:Y:S01]  /*2460*/  SHF.L.U32 R147, R250, 0x10, RZ ;  /* 0x00000010fa937819 */ /* 0x000fe200000006ff */
[----:B------:R-:W4:Y:S01]  /*2470*/  LDL.LU R251, [R1+0x8c] ;  /* 0x00008c0001fb7983 */ /* 0x000f220000300800 */
[----:B------:R-:W-:Y:S01]  /*2480*/  FFMA.FTZ R247, R153, R240, R247 ;  /* 0x000000f099f77223 */ /* 0x000fe200000100f7 */
[----:B------:R-:W0:Y:S02]  /*2490*/  @P2 LDC.64 R126, c[0x0][0x438] ;  /* 0x00010e00ff7e2b82 */ /* 0x000e240000000a00 */
[----:B------:R-:W4:Y:S06]  /*24a0*/  LDL.LU R250, [R1+0xc] ;  /* 0x00000c0001fa7983 */ /* 0x000f2c0000300800 */
[----:B------:R-:W1:Y:S08]  /*24b0*/  @P2 LDC.64 R130, c[0x0][0x438] ;  /* 0x00010e00ff822b82 */ /* 0x000e700000000a00 */
[----:B------:R-:W1:Y:S08]  /*24c0*/  @P2 LDC.64 R132, c[0x0][0x438] ;  /* 0x00010e00ff842b82 */ /* 0x000e700000000a00 */
[----:B------:R-:W1:Y:S01]  /*24d0*/  @P2 LDC.64 R134, c[0x0][0x438] ;  /* 0x00010e00ff862b82 */ /* 0x000e620000000a00 */
[----:B0-----:R-:W-:-:S05]  /*24e0*/  @P2 IMAD.WIDE.U32 R126, R217, 0x20, R126 ;  /* 0x00000020d97e2825 */ /* 0x001fca00078e007e */
[----:B------:R-:W5:Y:S02]  /*24f0*/  @P2 LDG.E.128 R64, desc[UR10][R126.64] ;  /* 0x0000000a7e402981 */ /* 0x000f64000c1e1d00 */
[----:B------:R-:W0:Y:S02]  /*2500*/  @P2 LDC.64 R136, c[0x0][0x438] ;  /* 0x00010e00ff882b82 */ /* 0x000e240000000a00 */
[----:B------:R1:W5:Y:S06]  /*2510*/  @P2 LDG.E.128 R60, desc[UR10][R126.64+0x10] ;  /* 0x0000100a7e3c2981 */ /* 0x00036c000c1e1d00 */
[----:B-1----:R-:W1:Y:S01]  /*2520*/  LDC.64 R126, c[0x0][0x3b0] ;  /* 0x0000ec00ff7e7b82 */ /* 0x002e620000000a00 */
[----:B------:R-:W-:-:S04]  /*2530*/  @P2 IMAD.WIDE.U32 R130, R216, 0x20, R130 ;  /* 0x00000020d8822825 */ /* 0x000fc800078e0082 */
[----:B------:R-:W-:Y:S01]  /*2540*/  @P2 IMAD.WIDE.U32 R132, R215, 0x20, R132 ;  /* 0x00000020d7842825 */ /* 0x000fe200078e0084 */
[----:B------:R-:W5:Y:S03]  /*2550*/  @P2 LDG.E.128 R56, desc[UR10][R130.64] ;  /* 0x0000000a82382981 */ /* 0x000f66000c1e1d00 */
[----:B------:R-:W-:Y:S01]  /*2560*/  @P2 IMAD.WIDE.U32 R134, R201, 0x20, R134 ;  /* 0x00000020c9862825 */ /* 0x000fe200078e0086 */
[----:B------:R1:W5:Y:S03]  /*2570*/  @P2 LDG.E.128 R52, desc[UR10][R130.64+0x10] ;  /* 0x0000100a82342981 */ /* 0x000366000c1e1d00 */
[----:B0-----:R-:W-:Y:S01]  /*2580*/  @P2 IMAD.WIDE.U32 R136, R21, 0x20, R136 ;  /* 0x0000002015882825 */ /* 0x001fe200078e0088 */
[----:B------:R-:W5:Y:S04]  /*2590*/  @P2 LDG.E.128 R48, desc[UR10][R132.64] ;  /* 0x0000000a84302981 */ /* 0x000f68000c1e1d00 */
[----:B------:R0:W5:Y:S04]  /*25a0*/  @P2 LDG.E.128 R44, desc[UR10][R132.64+0x10] ;  /* 0x0000100a842c2981 */ /* 0x000168000c1e1d00 */
[----:B------:R-:W5:Y:S01]  /*25b0*/  @P2 LDG.E.128 R40, desc[UR10][R134.64] ;  /* 0x0000000a86282981 */ /* 0x000f62000c1e1d00 */
[----:B-1----:R-:W-:-:S03]  /*25c0*/  IMAD.WIDE.U32 R130, R201, 0x8, R126 ;  /* 0x00000008c9827825 */ /* 0x002fc600078e007e */
[----:B------:R1:W5:Y:S01]  /*25d0*/  @P2 LDG.E.128 R36, desc[UR10][R134.64+0x10] ;  /* 0x0000100a86242981 */ /* 0x000362000c1e1d00 */
[----:B0-----:R-:W-:-:S03]  /*25e0*/  IMAD.WIDE.U32 R132, R215, 0x8, R126 ;  /* 0x00000008d7847825 */ /* 0x001fc600078e007e */
[----:B------:R-:W5:Y:S04]  /*25f0*/  @P2 LDG.E.128 R32, desc[UR10][R136.64] ;  /* 0x0000000a88202981 */ /* 0x000f68000c1e1d00 */
[----:B------:R0:W5:Y:S01]  /*2600*/  @P2 LDG.E.128 R28, desc[UR10][R136.64+0x10] ;  /* 0x0000100a881c2981 */ /* 0x000162000c1e1d00 */
[----:B-1----:R-:W-:-:S03]  /*2610*/  IMAD.WIDE.U32 R134, R216, 0x8, R126 ;  /* 0x00000008d8867825 */ /* 0x002fc600078e007e */
[----:B------:R-:W5:Y:S04]  /*2620*/  LDG.E.64 R132, desc[UR10][R132.64] ;  /* 0x0000000a84847981 */ /* 0x000f68000c1e1b00 */
[----:B------:R-:W5:Y:S01]  /*2630*/  LDG.E.64 R134, desc[UR10][R134.64] ;  /* 0x0000000a86867981 */ /* 0x000f62000c1e1b00 */
[----:B0-----:R-:W-:-:S03]  /*2640*/  IMAD.WIDE.U32 R136, R217, 0x8, R126 ;  /* 0x00000008d9887825 */ /* 0x001fc600078e007e */
[----:B------:R-:W5:Y:S01]  /*2650*/  LDG.E.64 R130, desc[UR10][R130.64] ;  /* 0x0000000a82827981 */ /* 0x000f62000c1e1b00 */
[----:B------:R-:W-:-:S03]  /*2660*/  IMAD.WIDE.U32 R126, R21, 0x8, R126 ;  /* 0x00000008157e7825 */ /* 0x000fc600078e007e */
[----:B------:R-:W5:Y:S04]  /*2670*/  LDG.E.64 R136, desc[UR10][R136.64] ;  /* 0x0000000a88887981 */ /* 0x000f68000c1e1b00 */
[----:B------:R-:W5:Y:S01]  /*2680*/  LDG.E.64 R126, desc[UR10][R126.64] ;  /* 0x0000000a7e7e7981 */ /* 0x000f62000c1e1b00 */
[----:B--2---:R-:W-:-:S05]  /*2690*/  FADD.FTZ R166, R240, R166 ;  /* 0x000000a6f0a67221 */ /* 0x004fca0000010000 */
[----:B------:R0:W-:Y:S04]  /*26a0*/  STL [R1+0x74], R166 ;  /* 0x000074a601007387 */ /* 0x0001e80000100800 */
[----:B------:R-:W2:Y:S01]  /*26b0*/  LDL.LU R240, [R1+0x84] ;  /* 0x0000840001f07983 */ /* 0x000ea20000300800 */
[----:B0-----:R-:W-:-:S03]  /*26c0*/  FADD.FTZ R166, R165, R164 ;  /* 0x000000a4a5a67221 */ /* 0x001fc60000010000 */
[----:B------:R-:W2:Y:S01]  /*26d0*/  LDL.LU R165, [R1+0x7c] ;  /* 0x00007c0001a57983 */ /* 0x000ea20000300800 */
[----:B------:R-:W-:Y:S01]  /*26e0*/  FFMA.FTZ R145, R171, R207, R145 ;  /* 0x000000cfab917223 */ /* 0x000fe20000010091 */
[----:B------:R-:W-:-:S03]  /*26f0*/  FFMA.FTZ R248, R154, R157, R248 ;  /* 0x0000009d9af87223 */ /* 0x000fc600000100f8 */
[----:B------:R-:W-:Y:S01]  /*2700*/  FFMA.FTZ R145, R152, R156, R145 ;  /* 0x0000009c98917223 */ /* 0x000fe20000010091 */
[----:B------:R-:W-:-:S03]  /*2710*/  FMUL.FTZ R157, R94, R157 ;  /* 0x0000009d5e9d7220 */ /* 0x000fc60000410000 */
[----:B------:R-:W-:Y:S01]  /*2720*/  FFMA.FTZ R145, R153, R164, R145 ;  /* 0x000000a499917223 */ /* 0x000fe20000010091 */
[----:B------:R-:W-:-:S03]  /*2730*/  FADD.FTZ R166, R166, R157 ;  /* 0x0000009da6a67221 */ /* 0x000fc60000010000 */
[----:B------:R-:W-:Y:S01]  /*2740*/  FFMA.FTZ R145, R154, R157, R145 ;  /* 0x0000009d9a917223 */ /* 0x000fe20000010091 */
[----:B------:R-:W-:Y:S01]  /*2750*/  FMUL.FTZ R160, R96, R160 ;  /* 0x000000a060a07220 */ /* 0x000fe20000410000 */
[----:B------:R-:W-:Y:S01]  /*2760*/  SHF.L.U32 R146, R146, 0x10, RZ ;  /* 0x0000001092927819 */ /* 0x000fe200000006ff */
[----:B------:R-:W-:Y:S01]  /*2770*/  FFMA.FTZ R249, R155, R239, R249 ;  /* 0x000000ef9bf97223 */ /* 0x000fe200000100f9 */
[----:B------:R-:W-:Y:S01]  /*2780*/  FMUL.FTZ R161, R98, R161 ;  /* 0x000000a162a17220 */ /* 0x000fe20000410000 */
[----:B------:R-:W-:Y:S01]  /*2790*/  FFMA.FTZ R22, R142, R150, R22 ;  /* 0x000000968e167223 */ /* 0x000fe20000010016 */
[----:B------:R-:W-:Y:S01]  /*27a0*/  FADD.FTZ R20, R150, R20 ;  /* 0x0000001496147221 */ /* 0x000fe20000010000 */
[----:B------:R-:W-:Y:S01]  /*27b0*/  FFMA.FTZ R200, R140, R147, R200 ;  /* 0x000000938cc87223 */ /* 0x000fe200000100c8 */
[----:B------:R-:W-:Y:S01]  /*27c0*/  FADD.FTZ R18, R147, R18 ;  /* 0x0000001293127221 */ /* 0x000fe20000010000 */
[----:B------:R-:W-:Y:S01]  /*27d0*/  FADD.FTZ R187, R144, R187 ;  /* 0x000000bb90bb7221 */ /* 0x000fe20000010000 */
[-C--:B------:R-:W-:Y:S01]  /*27e0*/  FFMA.FTZ R198, R139, R144.reuse, R198 ;  /* 0x000000908bc67223 */ /* 0x080fe200000100c6 */
[----:B------:R-:W-:Y:S01]  /*27f0*/  FMUL.FTZ R144, R104, R144 ;  /* 0x0000009068907220 */ /* 0x000fe20000410000 */
[----:B---3--:R-:W-:Y:S01]  /*2800*/  FFMA.FTZ R167, R162, R151, R167 ;  /* 0x00000097a2a77223 */ /* 0x008fe200000100a7 */
[----:B----4-:R-:W-:Y:S01]  /*2810*/  FADD.FTZ R251, R146, R251 ;  /* 0x000000fb92fb7221 */ /* 0x010fe20000010000 */
[----:B------:R-:W-:Y:S01]  /*2820*/  FFMA.FTZ R250, R163, R146, R250 ;  /* 0x00000092a3fa7223 */ /* 0x000fe200000100fa */
[----:B------:R-:W-:Y:S01]  /*2830*/  FADD.FTZ R24, R148, R24 ;  /* 0x0000001894187221 */ /* 0x000fe20000010000 */
[-C--:B------:R-:W-:Y:S01]  /*2840*/  FFMA.FTZ R17, R129, R148.reuse, R17 ;  /* 0x0000009481117223 */ /* 0x080fe20000010011 */
[----:B------:R-:W-:Y:S01]  /*2850*/  FMUL.FTZ R148, R106, R148 ;  /* 0x000000946a947220 */ /* 0x000fe20000410000 */
[----:B------:R-:W-:Y:S01]  /*2860*/  FFMA.FTZ R16, R138, R149, R16 ;  /* 0x000000958a107223 */ /* 0x000fe20000010010 */
[----:B------:R-:W-:Y:S01]  /*2870*/  FADD.FTZ R27, R149, R27 ;  /* 0x0000001b951b7221 */ /* 0x000fe20000010000 */
[----:B------:R-:W-:Y:S01]  /*2880*/  UMOV UR4, 0xffffffff ;  /* 0xffffffff00047882 */ /* 0x000fe20000000000 */
[----:B------:R-:W-:-:S04]  /*2890*/  ISETP.NE.U32.AND P1, PT, RZ, UR14, PT ;  /* 0x0000000eff007c0c */ /* 0x000fc8000bf25070 */
[----:B------:R-:W-:Y:S01]  /*28a0*/  ISETP.NE.AND.EX P1, PT, RZ, UR15, PT, P1 ;  /* 0x0000000fff007c0c */ /* 0x000fe2000bf25310 */
[----:B--2---:R-:W-:-:S05]  /*28b0*/  FADD.FTZ R165, R239, R165 ;  /* 0x000000a5efa57221 */ /* 0x004fca0000010000 */
[----:B------:R0:W-:Y:S04]  /*28c0*/  STL [R1+0x7c], R165 ;  /* 0x00007ca501007387 */ /* 0x0001e80000100800 */
[----:B------:R1:W-:Y:S01]  /*28d0*/  STL [R1+0x4], R167 ;  /* 0x000004a701007387 */ /* 0x0003e20000100800 */
[----:B0-----:R-:W-:-:S04]  /*28e0*/  FMUL.FTZ R165, R95, R239 ;  /* 0x000000ef5fa57220 */ /* 0x001fc80000410000 */
[----:B-1----:R-:W-:Y:S01]  /*28f0*/  FFMA.FTZ R167, R155, R165, R145 ;  /* 0x000000a59ba77223 */ /* 0x002fe20000010091 */
        /* <DEDUP_REMOVED lines=12> */
[----:B------:R-:W-:Y:S01]  /*29c0*/  FADD.FTZ R240, R151, R240 ;  /* 0x000000f097f07221 */ /* 0x000fe20000010000 */
[----:B------:R-:W-:Y:S01]  /*29d0*/  FFMA.FTZ R239, R143, R125, R239 ;  /* 0x0000007d8fef7223 */ /* 0x000fe200000100ef */
[----:B------:R-:W-:-:S03]  /*29e0*/  FADD.FTZ R150, R146, R125 ;  /* 0x0000007d92967221 */ /* 0x000fc60000010000 */
[----:B------:R-:W-:Y:S01]  /*29f0*/  FFMA.FTZ R239, R142, R145, R239 ;  /* 0x000000918eef7223 */ /* 0x000fe200000100ef */
[----:B------:R-:W-:Y:S01]  /*2a00*/  FADD.FTZ R150, R150, R145 ;  /* 0x0000009196967221 */ /* 0x000fe20000010000 */
[----:B------:R0:W-:Y:S01]  /*2a10*/  STL [R1+0x84], R240 ;  /* 0x000084f001007387 */ /* 0x0001e20000100800 */
[----:B------:R-:W-:Y:S01]  /*2a20*/  FMUL.FTZ R146, R103, R147 ;  /* 0x0000009367927220 */ /* 0x000fe20000410000 */
[----:B------:R-:W-:Y:S01]  /*2a30*/  FFMA.FTZ R147, R141, R124, R239 ;  /* 0x0000007c8d937223 */ /* 0x000fe200000100ef */
[----:B------:R-:W-:Y:S01]  /*2a40*/  FADD.FTZ R150, R150, R124 ;  /* 0x0000007c96967221 */ /* 0x000fe20000010000 */
[----:B------:R0:W-:Y:S04]  /*2a50*/  STL [R1+0x8c], R251 ;  /* 0x00008cfb01007387 */ /* 0x0001e80000100800 */
[----:B------:R0:W-:Y:S01]  /*2a60*/  STL [R1+0xc], R250 ;  /* 0x00000cfa01007387 */ /* 0x0001e20000100800 */
[----:B------:R-:W-:Y:S01]  /*2a70*/  FFMA.FTZ R239, R140, R146, R147 ;  /* 0x000000928cef7223 */ /* 0x000fe20000010093 */
[----:B------:R-:W-:Y:S01]  /*2a80*/  FADD.FTZ R150, R150, R146 ;  /* 0x0000009296967221 */ /* 0x000fe20000010000 */
[----:B------:R-:W-:-:S02]  /*2a90*/  FMUL.FTZ R147, R105, R149 ;  /* 0x0000009569937220 */ /* 0x000fc40000410000 */
[----:B------:R-:W-:Y:S01]  /*2aa0*/  FFMA.FTZ R239, R139, R144, R239 ;  /* 0x000000908bef7223 */ /* 0x000fe200000100ef */
[----:B------:R-:W-:Y:S01]  /*2ab0*/  FADD.FTZ R150, R150, R144 ;  /* 0x0000009096967221 */ /* 0x000fe20000010000 */
[----:B------:R-:W-:Y:S02]  /*2ac0*/  SHF.L.U32 R151, R252, 0x10, RZ ;  /* 0x00000010fc977819 */ /* 0x000fe400000006ff */
        /* <DEDUP_REMOVED lines=28> */
.L_x_3121:
        /* <DEDUP_REMOVED lines=68> */
.L_x_3071:
        /* <DEDUP_REMOVED lines=15> */
[-CC-:B------:R-:W-:Y:S01]  /*31c0*/  FFMA.FTZ R0, R0, R150.reuse, R151.reuse ;  /* 0x0000009600007223 */ /* 0x180fe20000010097 */
[----:B------:R-:W-:Y:S01]  /*31d0*/  FMUL.FTZ R123, R115, UR6 ;  /* 0x00000006737b7c20 */ /* 0x000fe20008410000 */
[C---:B------:R-:W-:Y:S01]  /*31e0*/  LOP3.LUT P6, RZ, R137.reuse, 0xff, RZ, 0xc0, !PT ;  /* 0x000000ff89ff7812 */ /* 0x040fe200078cc0ff */
[----:B------:R-:W-:Y:S01]  /*31f0*/  FMUL.FTZ R108, R114, UR6 ;  /* 0x00000006726c7c20 */ /* 0x000fe20008410000 */
[----:B------:R-:W-:Y:S01]  /*3200*/  FMUL.FTZ R113, R214, R233 ;  /* 0x000000e9d6717220 */ /* 0x000fe20000410000 */
[----:B------:R-:W-:Y:S01]  /*3210*/  LOP3.LUT P4, RZ, R137, 0xff0000, RZ, 0xc0, !PT ;  /* 0x00ff000089ff7812 */ /* 0x000fe2000788c0ff */
        /* <DEDUP_REMOVED lines=33> */
.L_x_3070:
        /* <DEDUP_REMOVED lines=59> */
.L_x_3073:
        /* <DEDUP_REMOVED lines=15> */
[-C--:B------:R-:W-:Y:S01]  /*38d0*/  FFMA.FTZ R0, R0, R150.reuse, R151 ;  /* 0x0000009600007223 */ /* 0x080fe20000010097 */
[----:B------:R-:W-:Y:S01]  /*38e0*/  FMUL.FTZ R123, R115, UR6 ;  /* 0x00000006737b7c20 */ /* 0x000fe20008410000 */
[C---:B------:R-:W-:Y:S01]  /*38f0*/  LOP3.LUT P6, RZ, R137.reuse, 0xff, RZ, 0xc0, !PT ;  /* 0x000000ff89ff7812 */ /* 0x040fe200078cc0ff */
[----:B------:R-:W-:Y:S01]  /*3900*/  FMUL.FTZ R108, R114, UR6 ;  /* 0x00000006726c7c20 */ /* 0x000fe20008410000 */
[----:B------:R-:W-:Y:S01]  /*3910*/  FFMA.FTZ R113, R214, R233, R61 ;  /* 0x000000e9d6717223 */ /* 0x000fe2000001003d */
        /* <DEDUP_REMOVED lines=34> */
.L_x_3069:
        /* <DEDUP_REMOVED lines=11> */
[----:B-----5:R-:W-:Y:S01]  /*3bf0*/  ISETP.GE.U32.AND P1, PT, R136, RZ, PT ;  /* 0x000000ff8800720c */ /* 0x020fe20003f26070 */
[----:B------:R-:W-:Y:S01]  /*3c00*/  FADD.FTZ R238, R234, -R238 ;  /* 0x800000eeeaee7221 */ /* 0x000fe20000010000 */
[----:B------:R-:W-:Y:S01]  /*3c10*/  FADD.FTZ R230, R232, -R230 ;  /* 0x800000e6e8e67221 */ /* 0x000fe20000010000 */
[-CC-:B------:R-:W-:Y:S01]  /*3c20*/  FFMA.FTZ R229, R229, R150.reuse, R151.reuse ;  /* 0x00000096e5e57223 */ /* 0x180fe20000010097 */
[----:B------:R-:W-:Y:S01]  /*3c30*/  FFMA.FTZ R121, R121, R150, R151 ;  /* 0x0000009679797223 */ /* 0x000fe20000010097 */
[C---:B------:R-:W-:Y:S01]  /*3c40*/  FMUL.FTZ R117, R214.reuse, R238 ;  /* 0x000000eed6757220 */ /* 0x040fe20000410000 */
[----:B------:R-:W-:Y:S01]  /*3c50*/  FMUL.FTZ R119, R214, R230 ;  /* 0x000000e6d6777220 */ /* 0x000fe20000410000 */
[----:B------:R-:W-:Y:S01]  /*3c60*/  FADD.FTZ R233, R235, -R233 ;  /* 0x800000e9ebe97221 */ /* 0x000fe20000010000 */
[----:B------:R-:W-:Y:S01]  /*3c70*/  ISETP.GE.U32.AND.EX P4, PT, R137, 0x1000000, PT, P1 ;  /* 0x010000008900780c */ /* 0x000fe20003f86110 */
[----:B------:R-:W-:Y:S01]  /*3c80*/  FADD.FTZ R229, R231, -R229 ;  /* 0x800000e5e7e57221 */ /* 0x000fe20000010000 */
[----:B------:R-:W-:Y:S01]  /*3c90*/  ISETP.GE.U32.AND P1, PT, R188, RZ, PT ;  /* 0x000000ffbc00720c */ /* 0x000fe20003f26070 */
[----:B------:R-:W-:Y:S01]  /*3ca0*/  FADD.FTZ R237, R237, -R121 ;  /* 0x80000079eded7221 */ /* 0x000fe20000010000 */
[-CC-:B------:R-:W-:Y:S01]  /*3cb0*/  FFMA.FTZ R123, R123, R150.reuse, R151.reuse ;  /* 0x000000967b7b7223 */ /* 0x180fe20000010097 */
[----:B------:R-:W-:Y:S01]  /*3cc0*/  FMUL.FTZ R117, R117, UR6 ;  /* 0x0000000675757c20 */ /* 0x000fe20008410000 */
[----:B------:R-:W-:Y:S01]  /*3cd0*/  FMUL.FTZ R119, R119, UR6 ;  /* 0x0000000677777c20 */ /* 0x000fe20008410000 */
[----:B------:R-:W-:Y:S01]  /*3ce0*/  LOP3.LUT P3, RZ, R137, 0xff0000, RZ, 0xc0, !PT ;  /* 0x00ff000089ff7812 */ /* 0x000fe2000786c0ff */
[C---:B------:R-:W-:Y:S01]  /*3cf0*/  FMUL.FTZ R121, R214.reuse, R233 ;  /* 0x000000e9d6797220 */ /* 0x040fe20000410000 */
[C---:B------:R-:W-:Y:S01]  /*3d00*/  LOP3.LUT P6, RZ, R189.reuse, 0xff0000, RZ, 0xc0, !PT ;  /* 0x00ff0000bdff7812 */ /* 0x040fe200078cc0ff */
[----:B------:R-:W-:Y:S01]  /*3d10*/  FMUL.FTZ R118, R214, R229 ;  /* 0x000000e5d6767220 */ /* 0x000fe20000410000 */
[----:B------:R-:W-:Y:S01]  /*3d20*/  ISETP.GE.U32.AND.EX P1, PT, R189, 0x1000000, PT, P1 ;  /* 0x01000000bd00780c */ /* 0x000fe20003f26110 */
[-C--:B------:R-:W-:Y:S01]  /*3d30*/  FFMA.FTZ R122, R122, R150.reuse, R151 ;  /* 0x000000967a7a7223 */ /* 0x080fe20000010097 */
[----:B------:R-:W-:Y:S01]  /*3d40*/  FADD.FTZ R236, R236, -R123 ;  /* 0x8000007becec7221 */ /* 0x000fe20000010000 */
[----:B------:R-:W-:Y:S01]  /*3d50*/  FSEL R123, R117, RZ, P4 ;  /* 0x000000ff757b7208 */ /* 0x000fe20002000000 */
[----:B------:R-:W-:Y:S01]  /*3d60*/  FFMA.FTZ R0, R0, R150, R151 ;  /* 0x0000009600007223 */ /* 0x000fe20000010097 */
[----:B------:R-:W-:Y:S01]  /*3d70*/  FSEL R116, R119, RZ, P3 ;  /* 0x000000ff77747208 */ /* 0x000fe20001800000 */
[----:B------:R-:W-:Y:S01]  /*3d80*/  FMUL.FTZ R121, R121, UR6 ;  /* 0x0000000679797c20 */ /* 0x000fe20008410000 */
[----:B------:R-:W-:Y:S01]  /*3d90*/  LOP3.LUT P3, RZ, R137, 0xff00, RZ, 0xc0, !PT ;  /* 0x0000ff0089ff7812 */ /* 0x000fe2000786c0ff */
[----:B------:R-:W-:Y:S01]  /*3da0*/  FMUL.FTZ R118, R118, UR6 ;  /* 0x0000000676767c20 */ /* 0x000fe20008410000 */
[----:B------:R-:W-:Y:S01]  /*3db0*/  FSEL R119, R119, RZ, P6 ;  /* 0x000000ff77777208 */ /* 0x000fe20003000000 */
[----:B------:R-:W-:Y:S01]  /*3dc0*/  FADD.FTZ R228, R228, -R122 ;  /* 0x8000007ae4e47221 */ /* 0x000fe20000010000 */
[----:B------:R-:W-:Y:S01]  /*3dd0*/  FSEL R117, R117, RZ, P1 ;  /* 0x000000ff75757208 */ /* 0x000fe20000800000 */
[----:B------:R-:W-:Y:S01]  /*3de0*/  FADD.FTZ R120, R120, -R0 ;  /* 0x8000000078787221 */ /* 0x000fe20000010000 */
[----:B------:R-:W-:-:S02]  /*3df0*/  LOP3.LUT P5, RZ, R137, 0xff, RZ, 0xc0, !PT ;  /* 0x000000ff89ff7812 */ /* 0x000fc400078ac0ff */
[----:B------:R-:W-:Y:S02]  /*3e00*/  FSEL R0, R121, RZ, P3 ;  /* 0x000000ff79007208 */ /* 0x000fe40001800000 */
[----:B------:R-:W-:Y:S01]  /*3e10*/  F2FP.BF16.F32.PACK_AB R119, R117, R119 ;  /* 0x000000777577723e */ /* 0x000fe200000010ff */
[----:B------:R-:W-:Y:S01]  /*3e20*/  FMUL.FTZ R117, R214, R228 ;  /* 0x000000e4d6757220 */ /* 0x000fe20000410000 */
[----:B------:R-:W-:Y:S02]  /*3e30*/  LOP3.LUT P4, RZ, R189, 0xff, RZ, 0xc0, !PT ;  /* 0x000000ffbdff7812 */ /* 0x000fe4000788c0ff */
[C---:B------:R-:W-:Y:S01]  /*3e40*/  FSEL R122, R118.reuse, RZ, P5 ;  /* 0x000000ff767a7208 */ /* 0x040fe20002800000 */
[----:B------:R-:W-:Y:S01]  /*3e50*/  FMUL.FTZ R117, R117, UR6 ;  /* 0x0000000675757c20 */ /* 0x000fe20008410000 */
[----:B------:R-:W-:Y:S02]  /*3e60*/  LOP3.LUT P3, RZ, R189, 0xff00, RZ, 0xc0, !PT ;  /* 0x0000ff00bdff7812 */ /* 0x000fe4000786c0ff */
[----:B------:R-:W-:-:S02]  /*3e70*/  FSEL R118, R118, RZ, P4 ;  /* 0x000000ff76767208 */ /* 0x000fc40002000000 */
[----:B------:R-:W-:Y:S02]  /*3e80*/  FSEL R121, R121, RZ, P3 ;  /* 0x000000ff79797208 */ /* 0x000fe40001800000 */
[----:B------:R-:W-:Y:S01]  /*3e90*/  F2FP.BF16.F32.PACK_AB R122, R0, R122 ;  /* 0x0000007a007a723e */ /* 0x000fe200000010ff */
[----:B------:R-:W-:Y:S01]  /*3ea0*/  FMUL.FTZ R0, R214, R236 ;  /* 0x000000ecd6007220 */ /* 0x000fe20000410000 */
[----:B------:R-:W-:Y:S02]  /*3eb0*/  LOP3.LUT P6, RZ, R136, 0xff0000, RZ, 0xc0, !PT ;  /* 0x00ff000088ff7812 */ /* 0x000fe400078cc0ff */
[----:B------:R-:W-:Y:S01]  /*3ec0*/  F2FP.BF16.F32.PACK_AB R118, R121, R118 ;  /* 0x000000767976723e */ /* 0x000fe200000010ff */
[----:B------:R-:W-:Y:S01]  /*3ed0*/  FMUL.FTZ R0, R0, UR6 ;  /* 0x0000000600007c20 */ /* 0x000fe20008410000 */
[----:B------:R-:W-:Y:S02]  /*3ee0*/  FSEL R121, R117, RZ, P6 ;  /* 0x000000ff75797208 */ /* 0x000fe40003000000 */
[----:B------:R-:W-:-:S02]  /*3ef0*/  LOP3.LUT P6, RZ, R188, 0xff000000, RZ, 0xc0, !PT ;  /* 0xff000000bcff7812 */ /* 0x000fc400078cc0ff */
[----:B------:R-:W-:Y:S02]  /*3f00*/  LOP3.LUT P1, RZ, R136, 0xff000000, RZ, 0xc0, !PT ;  /* 0xff00000088ff7812 */ /* 0x000fe4000782c0ff */
[----:B------:R-:W-:Y:S02]  /*3f10*/  LOP3.LUT P3, RZ, R188, 0xff0000, RZ, 0xc0, !PT ;  /* 0x00ff0000bcff7812 */ /* 0x000fe4000786c0ff */
[----:B------:R-:W-:Y:S02]  /*3f20*/  F2FP.BF16.F32.PACK_AB R123, R123, R116 ;  /* 0x000000747b7b723e */ /* 0x000fe400000010ff */
[C---:B------:R-:W-:Y:S02]  /*3f30*/  FSEL R116, R0.reuse, RZ, P6 ;  /* 0x000000ff00747208 */ /* 0x040fe40003000000 */
[----:B------:R-:W-:Y:S02]  /*3f40*/  FSEL R117, R117, RZ, P3 ;  /* 0x000000ff75757208 */ /* 0x000fe40001800000 */
[----:B------:R-:W-:-:S02]  /*3f50*/  FSEL R0, R0, RZ, P1 ;  /* 0x000000ff00007208 */ /* 0x000fc40000800000 */
        /* <DEDUP_REMOVED lines=8> */
[----:B------:R-:W-:Y:S02]  /*3fe0*/  LOP3.LUT P4, RZ, R136, 0xff, RZ, 0xc0, !PT ;  /* 0x000000ff88ff7812 */ /* 0x000fe4000788c0ff */
[----:B------:R-:W-:-:S02]  /*3ff0*/  LOP3.LUT P3, RZ, R188, 0xff00, RZ, 0xc0, !PT ;  /* 0x0000ff00bcff7812 */ /* 0x000fc4000786c0ff */
[----:B------:R-:W-:Y:S02]  /*4000*/  FSEL R120, R116, RZ, P5 ;  /* 0x000000ff74787208 */ /* 0x000fe40002800000 */
[----:B------:R-:W-:Y:S02]  /*4010*/  FSEL R136, R0, RZ, P1 ;  /* 0x000000ff00887208 */ /* 0x000fe40000800000 */
[----:B------:R-:W-:Y:S02]  /*4020*/  FSEL R116, R116, RZ, P3 ;  /* 0x000000ff74747208 */ /* 0x000fe40001800000 */
[----:B------:R-:W-:Y:S02]  /*4030*/  FSEL R0, R0, RZ, P4 ;  /* 0x000000ff00007208 */ /* 0x000fe40002000000 */
[----:B------:R-:W-:Y:S02]  /*4040*/  F2FP.BF16.F32.PACK_AB R116, R116, R136 ;  /* 0x000000887474723e */ /* 0x000fe400000010ff */
[----:B------:R-:W-:Y:S01]  /*4050*/  F2FP.BF16.F32.PACK_AB R120, R120, R0 ;  /* 0x000000007878723e */ /* 0x000fe200000010ff */
[----:B------:R-:W-:Y:S06]  /*4060*/  BRA `(.L_x_3072) ;  /* 0x0000000c00947947 */ /* 0x000fec0003800000 */
.L_x_3075:
[-CC-:B------:R-:W-:Y:S01]  /*4070*/  FFMA.FTZ R238, R238, R150.reuse, R151.reuse ;  /* 0x00000096eeee7223 */ /* 0x180fe20000010097 */
[-CC-:B------:R-:W-:Y:S01]  /*4080*/  FFMA.FTZ R230, R230, R150.reuse, R151.reuse ;  /* 0x00000096e6e67223 */ /* 0x180fe20000010097 */
[----:B-----5:R-:W-:Y:S01]  /*4090*/  ISETP.GE.U32.AND P3, PT, R188, RZ, PT ;  /* 0x000000ffbc00720c */ /* 0x020fe20003f66070 */
[-CC-:B------:R-:W-:Y:S01]  /*40a0*/  FFMA.FTZ R113, R233, R150.reuse, R151.reuse ;  /* 0x00000096e9717223 */ /* 0x180fe20000010097 */
[----:B------:R-:W-:Y:S01]  /*40b0*/  FADD.FTZ R238, R234, -R238 ;  /* 0x800000eeeaee7221 */ /* 0x000fe20000010000 */
[----:B------:R-:W-:Y:S01]  /*40c0*/  FADD.FTZ R230, R232, -R230 ;  /* 0x800000e6e8e67221 */ /* 0x000fe20000010000 */
[----:B------:R-:W-:Y:S01]  /*40d0*/  ISETP.GE.U32.AND P1, PT, R136, RZ, PT ;  /* 0x000000ff8800720c */ /* 0x000fe20003f26070 */
[----:B------:R-:W-:Y:S01]  /*40e0*/  FFMA.FTZ R112, R229, R150, R151 ;  /* 0x00000096e5707223 */ /* 0x000fe20000010097 */
[C---:B------:R-:W-:Y:S01]  /*40f0*/  FMUL.FTZ R115, R214.reuse, R238 ;  /* 0x000000eed6737220 */ /* 0x040fe20000410000 */
[----:B------:R-:W-:Y:S01]  /*4100*/  FMUL.FTZ R114, R214, R230 ;  /* 0x000000e6d6727220 */ /* 0x000fe20000410000 */
[----:B------:R-:W-:Y:S01]  /*4110*/  ISETP.GE.U32.AND.EX P3, PT, R189, 0x1000000, PT, P3 ;  /* 0x01000000bd00780c */ /* 0x000fe20003f66130 */
[----:B------:R-:W-:Y:S01]  /*4120*/  FADD.FTZ R113, R235, -R113 ;  /* 0x80000071eb717221 */ /* 0x000fe20000010000 */
[----:B------:R-:W-:Y:S01]  /*4130*/  FMUL.FTZ R108, R115, UR6 ;  /* 0x00000006736c7c20 */ /* 0x000fe20008410000 */
[----:B------:R-:W-:Y:S01]  /*4140*/  FMUL.FTZ R119, R114, UR6 ;  /* 0x0000000672777c20 */ /* 0x000fe20008410000 */
[----:B------:R-:W-:Y:S01]  /*4150*/  LOP3.LUT P4, RZ, R137, 0xff0000, RZ, 0xc0, !PT ;  /* 0x00ff000089ff7812 */ /* 0x000fe2000788c0ff */
        /* <DEDUP_REMOVED lines=8> */
[----:B------:R-:W-:Y:S01]  /*41e0*/  FFMA.FTZ R110, R122, R150, R151 ;  /* 0x000000967a6e7223 */ /* 0x000fe20000010097 */
        /* <DEDUP_REMOVED lines=9> */
[C---:B------:R-:W-:Y:S01]  /*4280*/  FMUL.FTZ R111, R214.reuse, R111 ;  /* 0x0000006fd66f7220 */ /* 0x040fe20000410000 */
[----:B------:R-:W-:Y:S01]  /*4290*/  LOP3.LUT P4, RZ, R137, 0xff00, RZ, 0xc0, !PT ;  /* 0x0000ff0089ff7812 */ /* 0x000fe2000788c0ff */
[----:B------:R-:W-:Y:S01]  /*42a0*/  FMUL.FTZ R110, R214, R110 ;  /* 0x0000006ed66e7220 */ /* 0x000fe20000410000 */
[----:B------:R-:W-:Y:S01]  /*42b0*/  F2FP.BF16.F32.PACK_AB R119, R116, R119 ;  /* 0x000000777477723e */ /* 0x000fe200000010ff */
[-CC-:B------:R-:W-:Y:S01]  /*42c0*/  FFMA.FTZ R109, R121, R150.reuse, R151.reuse ;  /* 0x00000096796d7223 */ /* 0x180fe20000010097 */
[----:B------:R-:W-:Y:S01]  /*42d0*/  FSEL R116, R108, RZ, P5 ;  /* 0x000000ff6c747208 */ /* 0x000fe20002800000 */
[----:B------:R-:W-:Y:S01]  /*42e0*/  FMUL.FTZ R117, R110, UR6 ;  /* 0x000000066e757c20 */ /* 0x000fe20008410000 */
[----:B------:R-:W-:Y:S01]  /*42f0*/  FSEL R122, R118, RZ, P1 ;  /* 0x000000ff767a7208 */ /* 0x000fe20000800000 */
[----:B------:R-:W-:Y:S01]  /*4300*/  FFMA.FTZ R0, R0, R150, R151 ;  /* 0x0000009600007223 */ /* 0x000fe20000010097 */
        /* <DEDUP_REMOVED lines=33> */
.L_x_3074:
        /* <DEDUP_REMOVED lines=13> */
[C---:B------:R-:W-:Y:S01]  /*45f0*/  FFMA.FTZ R117, R214.reuse, R238, R63 ;  /* 0x000000eed6757223 */ /* 0x040fe2000001003f */
[----:B------:R-:W-:Y:S01]  /*4600*/  FFMA.FTZ R119, R214, R230, R62 ;  /* 0x000000e6d6777223 */ /* 0x000fe2000001003e */
[----:B------:R-:W-:Y:S01]  /*4610*/  FADD.FTZ R233, R235, -R233 ;  /* 0x800000e9ebe97221 */ /* 0x000fe20000010000 */
[----:B------:R-:W-:Y:S01]  /*4620*/  ISETP.GE.U32.AND.EX P4, PT, R137, 0x1000000, PT, P1 ;  /* 0x010000008900780c */ /* 0x000fe20003f86110 */
[----:B------:R-:W-:Y:S01]  /*4630*/  FADD.FTZ R229, R231, -R229 ;  /* 0x800000e5e7e57221 */ /* 0x000fe20000010000 */
[----:B------:R-:W-:Y:S01]  /*4640*/  ISETP.GE.U32.AND P1, PT, R188, RZ, PT ;  /* 0x000000ffbc00720c */ /* 0x000fe20003f26070 */
[----:B------:R-:W-:Y:S01]  /*4650*/  FADD.FTZ R237, R237, -R121 ;  /* 0x80000079eded7221 */ /* 0x000fe20000010000 */
[-C--:B------:R-:W-:Y:S01]  /*4660*/  FFMA.FTZ R123, R123, R150.reuse, R151 ;  /* 0x000000967b7b7223 */ /* 0x080fe20000010097 */
[----:B------:R-:W-:Y:S01]  /*4670*/  FMUL.FTZ R117, R117, UR6 ;  /* 0x0000000675757c20 */ /* 0x000fe20008410000 */
[----:B------:R-:W-:Y:S01]  /*4680*/  FMUL.FTZ R119, R119, UR6 ;  /* 0x0000000677777c20 */ /* 0x000fe20008410000 */
[----:B------:R-:W-:Y:S01]  /*4690*/  LOP3.LUT P3, RZ, R137, 0xff0000, RZ, 0xc0, !PT ;  /* 0x00ff000089ff7812 */ /* 0x000fe2000786c0ff */
[C---:B------:R-:W-:Y:S01]  /*46a0*/  FFMA.FTZ R121, R214.reuse, R233, R61 ;  /* 0x000000e9d6797223 */ /* 0x040fe2000001003d */
[C---:B------:R-:W-:Y:S01]  /*46b0*/  LOP3.LUT P6, RZ, R189.reuse, 0xff0000, RZ, 0xc0, !PT ;  /* 0x00ff0000bdff7812 */ /* 0x040fe200078cc0ff */
[----:B------:R-:W-:Y:S01]  /*46c0*/  FFMA.FTZ R118, R214, R229, R60 ;  /* 0x000000e5d6767223 */ /* 0x000fe2000001003c */
        /* <DEDUP_REMOVED lines=16> */
[----:B------:R-:W-:Y:S01]  /*47d0*/  FFMA.FTZ R117, R214, R228, R66 ;  /* 0x000000e4d6757223 */ /* 0x000fe20000010042 */
[----:B------:R-:W-:Y:S02]  /*47e0*/  LOP3.LUT P4, RZ, R189, 0xff, RZ, 0xc0, !PT ;  /* 0x000000ffbdff7812 */ /* 0x000fe4000788c0ff */
[C---:B------:R-:W-:Y:S01]  /*47f0*/  FSEL R122, R118.reuse, RZ, P5 ;  /* 0x000000ff767a7208 */ /* 0x040fe20002800000 */
[----:B------:R-:W-:Y:S01]  /*4800*/  FMUL.FTZ R117, R117, UR6 ;  /* 0x0000000675757c20 */ /* 0x000fe20008410000 */
[----:B------:R-:W-:Y:S02]  /*4810*/  LOP3.LUT P3, RZ, R189, 0xff00, RZ, 0xc0, !PT ;  /* 0x0000ff00bdff7812 */ /* 0x000fe4000786c0ff */
[----:B------:R-:W-:-:S02]  /*4820*/  FSEL R118, R118, RZ, P4 ;  /* 0x000000ff76767208 */ /* 0x000fc40002000000 */
[----:B------:R-:W-:Y:S02]  /*4830*/  FSEL R121, R121, RZ, P3 ;  /* 0x000000ff79797208 */ /* 0x000fe40001800000 */
[----:B------:R-:W-:Y:S01]  /*4840*/  F2FP.BF16.F32.PACK_AB R122, R0, R122 ;  /* 0x0000007a007a723e */ /* 0x000fe200000010ff */
[----:B------:R-:W-:Y:S01]  /*4850*/  FFMA.FTZ R0, R214, R236, R67 ;  /* 0x000000ecd6007223 */ /* 0x000fe20000010043 */
        /* <DEDUP_REMOVED lines=28> */
.L_x_3076:
        /* <DEDUP_REMOVED lines=8> */
[C---:B------:R-:W-:Y:S01]  /*4aa0*/  FFMA.FTZ R115, R214.reuse, R238, R63 ;  /* 0x000000eed6737223 */ /* 0x040fe2000001003f */
[----:B------:R-:W-:Y:S01]  /*4ab0*/  FFMA.FTZ R114, R214, R230, R62 ;  /* 0x000000e6d6727223 */ /* 0x000fe2000001003e */
[----:B------:R-:W-:Y:S01]  /*4ac0*/  ISETP.GE.U32.AND.EX P3, PT, R189, 0x1000000, PT, P3 ;  /* 0x01000000bd00780c */ /* 0x000fe20003f66130 */
[----:B------:R-:W-:Y:S01]  /*4ad0*/  FADD.FTZ R113, R235, -R113 ;  /* 0x80000071eb717221 */ /* 0x000fe20000010000 */
[----:B------:R-:W-:Y:S01]  /*4ae0*/  FMUL.FTZ R108, R115, UR6 ;  /* 0x00000006736c7c20 */ /* 0x000fe20008410000 */
[----:B------:R-:W-:Y:S01]  /*4af0*/  FMUL.FTZ R119, R114, UR6 ;  /* 0x0000000672777c20 */ /* 0x000fe20008410000 */
[----:B------:R-:W-:Y:S01]  /*4b00*/  LOP3.LUT P4, RZ, R137, 0xff0000, RZ, 0xc0, !PT ;  /* 0x00ff000089ff7812 */ /* 0x000fe2000788c0ff */
        /* <DEDUP_REMOVED lines=18> */
[C---:B------:R-:W-:Y:S01]  /*4c30*/  FFMA.FTZ R111, R214.reuse, R111, R67 ;  /* 0x0000006fd66f7223 */ /* 0x040fe20000010043 */
[----:B------:R-:W-:Y:S01]  /*4c40*/  LOP3.LUT P4, RZ, R137, 0xff00, RZ, 0xc0, !PT ;  /* 0x0000ff0089ff7812 */ /* 0x000fe2000788c0ff */
[----:B------:R-:W-:Y:S01]  /*4c50*/  FFMA.FTZ R110, R214, R110, R66 ;  /* 0x0000006ed66e7223 */ /* 0x000fe20000010042 */
        /* <DEDUP_REMOVED lines=38> */
.L_x_3072:
        /* <DEDUP_REMOVED lines=29> */
[----:B------:R-:W-:Y:S01]  /*5090*/  LOP3.LUT P6, RZ, R135, 0xff0000, RZ, 0xc0, !PT ;  /* 0x00ff000087ff7812 */ /* 0x000fe200078cc0ff */
[----:B------:R-:W-:Y:S01]  /*50a0*/  FMUL.FTZ R108, R115, UR6 ;  /* 0x00000006736c7c20 */ /* 0x000fe20008410000 */
[C---:B------:R-:W-:Y:S01]  /*50b0*/  LOP3.LUT P5, RZ, R191.reuse, 0xff0000, RZ, 0xc0, !PT ;  /* 0x00ff0000bfff7812 */ /* 0x040fe200078ac0ff */
[----:B------:R-:W-:Y:S01]  /*50c0*/  FMUL.FTZ R0, R114, UR6 ;  /* 0x0000000672007c20 */ /* 0x000fe20008410000 */
[----:B------:R-:W-:Y:S01]  /*50d0*/  ISETP.GE.U32.AND.EX P3, PT, R191, 0x1000000, PT, P3 ;  /* 0x01000000bf00780c */ /* 0x000fe20003f66130 */
[----:B------:R-:W-:Y:S01]  /*50e0*/  FFMA.FTZ R112, R214, R112, R52 ;  /* 0x00000070d6707223 */ /* 0x000fe20000010034 */
        /* <DEDUP_REMOVED lines=9> */
[C---:B------:R-:W-:Y:S01]  /*5180*/  FFMA.FTZ R111, R214.reuse, R111, R59 ;  /* 0x0000006fd66f7223 */ /* 0x040fe2000001003b */
[C---:B------:R-:W-:Y:S01]  /*5190*/  ISETP.GE.U32.AND.EX P4, PT, R135.reuse, 0x1000000, PT, P4 ;  /* 0x010000008700780c */ /* 0x040fe20003f86140 */
[----:B------:R-:W-:Y:S01]  /*51a0*/  FFMA.FTZ R110, R214, R110, R58 ;  /* 0x0000006ed66e7223 */ /* 0x000fe2000001003a */
[----:B------:R-:W-:Y:S01]  /*51b0*/  LOP3.LUT P3, RZ, R135, 0xff, RZ, 0xc0, !PT ;  /* 0x000000ff87ff7812 */ /* 0x000fe2000786c0ff */
[-CC-:B------:R-:W-:Y:S01]  /*51c0*/  FFMA.FTZ R109, R213, R150.reuse, R151.reuse ;  /* 0x00000096d56d7223 */ /* 0x180fe20000010097 */
[----:B------:R-:W-:Y:S01]  /*51d0*/  LOP3.LUT P5, RZ, R135, 0xff00, RZ, 0xc0, !PT ;  /* 0x0000ff0087ff7812 */ /* 0x000fe200078ac0ff */
[----:B------:R-:W-:Y:S01]  /*51e0*/  FFMA.FTZ R135, R210, R150, R151 ;  /* 0x00000096d2877223 */ /* 0x000fe20000010097 */
[C---:B------:R-:W-:Y:S01]  /*51f0*/  FSEL R121, R117.reuse, RZ, P6 ;  /* 0x000000ff75797208 */ /* 0x040fe20003000000 */
[----:B------:R-:W-:Y:S01]  /*5200*/  FADD.FTZ R109, R224, -R109 ;  /* 0x8000006de06d7221 */ /* 0x000fe20000010000 */
[----:B------:R-:W-:Y:S01]  /*5210*/  FSEL R108, R108, RZ, P4 ;  /* 0x000000ff6c6c7208 */ /* 0x000fe20002000000 */
[----:B------:R-:W-:Y:S01]  /*5220*/  FADD.FTZ R135, R208, -R135 ;  /* 0x80000087d0877221 */ /* 0x000fe20000010000 */
[----:B------:R-:W-:Y:S01]  /*5230*/  FSEL R122, R118, RZ, P3 ;  /* 0x000000ff767a7208 */ /* 0x000fe20001800000 */
[----:B------:R-:W-:Y:S01]  /*5240*/  FFMA.FTZ R109, R214, R109, R57 ;  /* 0x0000006dd66d7223 */ /* 0x000fe20000010039 */
[----:B------:R-:W-:-:S02]  /*5250*/  FSEL R117, R117, RZ, P5 ;  /* 0x000000ff75757208 */ /* 0x000fc40002800000 */
[----:B------:R-:W-:Y:S01]  /*5260*/  LOP3.LUT P4, RZ, R191, 0xff, RZ, 0xc0, !PT ;  /* 0x000000ffbfff7812 */ /* 0x000fe2000788c0ff */
[----:B------:R-:W-:Y:S01]  /*5270*/  FMUL.FTZ R116, R109, UR6 ;  /* 0x000000066d747c20 */ /* 0x000fe20008410000 */
[----:B------:R-:W-:Y:S01]  /*5280*/  F2FP.BF16.F32.PACK_AB R122, R117, R122 ;  /* 0x0000007a757a723e */ /* 0x000fe200000010ff */
[----:B------:R-:W-:Y:S01]  /*5290*/  FMUL.FTZ R117, R110, UR6 ;  /* 0x000000066e757c20 */ /* 0x000fe20008410000 */
[----:B------:R-:W-:Y:S01]  /*52a0*/  F2FP.BF16.F32.PACK_AB R119, R0, R119 ;  /* 0x000000770077723e */ /* 0x000fe200000010ff */
[----:B------:R-:W-:Y:S01]  /*52b0*/  FMUL.FTZ R0, R111, UR6 ;  /* 0x000000066f007c20 */ /* 0x000fe20008410000 */
[----:B------:R-:W-:Y:S02]  /*52c0*/  FSEL R118, R118, RZ, P4 ;  /* 0x000000ff76767208 */ /* 0x000fe40002000000 */
[----:B------:R-:W-:Y:S02]  /*52d0*/  LOP3.LUT P3, RZ, R134, 0xff0000, RZ, 0xc0, !PT ;  /* 0x00ff000086ff7812 */ /* 0x000fe4000786c0ff */
[----:B------:R-:W-:-:S02]  /*52e0*/  LOP3.LUT P4, RZ, R190, 0xff0000, RZ, 0xc0, !PT ;  /* 0x00ff0000beff7812 */ /* 0x000fc4000788c0ff */
[----:B------:R-:W-:Y:S02]  /*52f0*/  LOP3.LUT P6, RZ, R190, 0xff000000, RZ, 0xc0, !PT ;  /* 0xff000000beff7812 */ /* 0x000fe400078cc0ff */
[----:B------:R-:W-:Y:S02]  /*5300*/  F2FP.BF16.F32.PACK_AB R118, R121, R118 ;  /* 0x000000767976723e */ /* 0x000fe400000010ff */
[----:B------:R-:W-:Y:S02]  /*5310*/  F2FP.BF16.F32.PACK_AB R123, R108, R123 ;  /* 0x0000007b6c7b723e */ /* 0x000fe400000010ff */
[C---:B------:R-:W-:Y:S02]  /*5320*/  FSEL R121, R117.reuse, RZ, P3 ;  /* 0x000000ff75797208 */ /* 0x040fe40001800000 */
[----:B------:R-:W-:Y:S02]  /*5330*/  LOP3.LUT P5, RZ, R134, 0xff000000, RZ, 0xc0, !PT ;  /* 0xff00000086ff7812 */ /* 0x000fe400078ac0ff */
[----:B------:R-:W-:-:S02]  /*5340*/  FSEL R117, R117, RZ, P4 ;  /* 0x000000ff75757208 */ /* 0x000fc40002000000 */
[C---:B------:R-:W-:Y:S02]  /*5350*/  FSEL R108, R0.reuse, RZ, P6 ;  /* 0x000000ff006c7208 */ /* 0x040fe40003000000 */
[----:B------:R-:W-:Y:S02]  /*5360*/  FSEL R0, R0, RZ, P5 ;  /* 0x000000ff00007208 */ /* 0x000fe40002800000 */
[----:B------:R-:W-:Y:S01]  /*5370*/  F2FP.BF16.F32.PACK_AB R117, R108, R117 ;  /* 0x000000756c75723e */ /* 0x000fe200000010ff */
[----:B------:R-:W-:Y:S01]  /*5380*/  FFMA.FTZ R108, R214, R135, R56 ;  /* 0x00000087d66c7223 */ /* 0x000fe20000010038 */
[----:B------:R-:W-:Y:S02]  /*5390*/  F2FP.BF16.F32.PACK_AB R121, R0, R121 ;  /* 0x000000790079723e */ /* 0x000fe400000010ff */
        /* <DEDUP_REMOVED lines=12> */
.L_x_3079:
        /* <DEDUP_REMOVED lines=75> */
.L_x_3078:
        /* <DEDUP_REMOVED lines=11> */
[----:B------:R-:W-:Y:S01]  /*59c0*/  ISETP.GE.U32.AND P3, PT, R190, RZ, PT ;  /* 0x000000ffbe00720c */ /* 0x000fe20003f66070 */
[C---:B------:R-:W-:Y:S01]  /*59d0*/  FMUL.FTZ R113, R214.reuse, R113 ;  /* 0x00000071d6717220 */ /* 0x040fe20000410000 */
[C---:B------:R-:W-:Y:S01]  /*59e0*/  FMUL.FTZ R115, R214.reuse, R115 ;  /* 0x00000073d6737220 */ /* 0x040fe20000410000 */
[C---:B------:R-:W-:Y:S01]  /*59f0*/  FMUL.FTZ R114, R214.reuse, R221 ;  /* 0x000000ddd6727220 */ /* 0x040fe20000410000 */
[----:B------:R-:W-:Y:S01]  /*5a00*/  LOP3.LUT P6, RZ, R135, 0xff0000, RZ, 0xc0, !PT ;  /* 0x00ff000087ff7812 */ /* 0x000fe200078cc0ff */
[----:B------:R-:W-:Y:S01]  /*5a10*/  FMUL.FTZ R112, R214, R112 ;  /* 0x00000070d6707220 */ /* 0x000fe20000410000 */
[----:B------:R-:W-:Y:S01]  /*5a20*/  LOP3.LUT P5, RZ, R191, 0xff0000, RZ, 0xc0, !PT ;  /* 0x00ff0000bfff7812 */ /* 0x000fe200078ac0ff */
[----:B------:R-:W-:Y:S01]  /*5a30*/  FMUL.FTZ R0, R114, UR6 ;  /* 0x0000000672007c20 */ /* 0x000fe20008410000 */
[----:B------:R-:W-:Y:S01]  /*5a40*/  FMUL.FTZ R108, R115, UR6 ;  /* 0x00000006736c7c20 */ /* 0x000fe20008410000 */
[----:B------:R-:W-:Y:S01]  /*5a50*/  ISETP.GE.U32.AND.EX P3, PT, R191, 0x1000000, PT, P3 ;  /* 0x01000000bf00780c */ /* 0x000fe20003f66130 */
[--C-:B------:R-:W-:Y:S01]  /*5a60*/  FFMA.FTZ R110, R212, R150, R151.reuse ;  /* 0x00000096d46e7223 */ /* 0x100fe20000010097 */
[----:B------:R-:W-:Y:S01]  /*5a70*/  ISETP.GE.U32.AND P4, PT, R134, RZ, PT ;  /* 0x000000ff8600720c */ /* 0x000fe20003f86070 */
[----:B0-----:R-:W-:Y:S01]  /*5a80*/  FMUL.FTZ R117, R113, UR6 ;  /* 0x0000000671757c20 */ /* 0x001fe20008410000 */
[----:B------:R-:W-:Y:S01]  /*5a90*/  FSEL R123, R0, RZ, P6 ;  /* 0x000000ff007b7208 */ /* 0x000fe20003000000 */
[----:B------:R-:W-:Y:S01]  /*5aa0*/  FMUL.FTZ R118, R112, UR6 ;  /* 0x0000000670767c20 */ /* 0x000fe20008410000 */
[----:B------:R-:W-:Y:S01]  /*5ab0*/  FSEL R119, R0, RZ, P5 ;  /* 0x000000ff00777208 */ /* 0x000fe20002800000 */
[----:B------:R-:W-:Y:S01]  /*5ac0*/  FADD.FTZ R110, R209, -R110 ;  /* 0x8000006ed16e7221 */ /* 0x000fe20000010000 */
[----:B------:R-:W-:Y:S01]  /*5ad0*/  FSEL R0, R108, RZ, P3 ;  /* 0x000000ff6c007208 */ /* 0x000fe20001800000 */
[C---:B------:R-:W-:Y:S01]  /*5ae0*/  FMUL.FTZ R111, R214.reuse, R111 ;  /* 0x0000006fd66f7220 */ /* 0x040fe20000410000 */
[----:B------:R-:W-:Y:S01]  /*5af0*/  LOP3.LUT P6, RZ, R191, 0xff00, RZ, 0xc0, !PT ;  /* 0x0000ff00bfff7812 */ /* 0x000fe200078cc0ff */
[----:B------:R-:W-:Y:S01]  /*5b00*/  FMUL.FTZ R110, R214, R110 ;  /* 0x0000006ed66e7220 */ /* 0x000fe20000410000 */
[----:B------:R-:W-:Y:S01]  /*5b10*/  ISETP.GE.U32.AND.EX P4, PT, R135, 0x1000000, PT, P4 ;  /* 0x010000008700780c */ /* 0x000fe20003f86140 */
[----:B------:R-:W-:Y:S01]  /*5b20*/  FFMA.FTZ R109, R213, R150, R151 ;  /* 0x00000096d56d7223 */ /* 0x000fe20000010097 */
[----:B------:R-:W-:-:S02]  /*5b30*/  LOP3.LUT P3, RZ, R135, 0xff, RZ, 0xc0, !PT ;  /* 0x000000ff87ff7812 */ /* 0x000fc4000786c0ff */
[----:B------:R-:W-:Y:S01]  /*5b40*/  LOP3.LUT P5, RZ, R135, 0xff00, RZ, 0xc0, !PT ;  /* 0x0000ff0087ff7812 */ /* 0x000fe200078ac0ff */
[----:B------:R-:W-:Y:S01]  /*5b50*/  FFMA.FTZ R135, R210, R150, R151 ;  /* 0x00000096d2877223 */ /* 0x000fe20000010097 */
[C---:B------:R-:W-:Y:S01]  /*5b60*/  FSEL R121, R117.reuse, RZ, P6 ;  /* 0x000000ff75797208 */ /* 0x040fe20003000000 */
[----:B------:R-:W-:Y:S01]  /*5b70*/  FADD.FTZ R109, R224, -R109 ;  /* 0x8000006de06d7221 */ /* 0x000fe20000010000 */
[----:B------:R-:W-:Y:S01]  /*5b80*/  FSEL R108, R108, RZ, P4 ;  /* 0x000000ff6c6c7208 */ /* 0x000fe20002000000 */
[----:B------:R-:W-:Y:S01]  /*5b90*/  FADD.FTZ R135, R208, -R135 ;  /* 0x80000087d0877221 */ /* 0x000fe20000010000 */
[----:B------:R-:W-:Y:S01]  /*5ba0*/  FSEL R122, R118, RZ, P3 ;  /* 0x000000ff767a7208 */ /* 0x000fe20001800000 */
[----:B------:R-:W-:Y:S01]  /*5bb0*/  FMUL.FTZ R109, R214, R109 ;  /* 0x0000006dd66d7220 */ /* 0x000fe20000410000 */
[----:B------:R-:W-:Y:S02]  /*5bc0*/  FSEL R117, R117, RZ, P5 ;  /* 0x000000ff75757208 */ /* 0x000fe40002800000 */
[----:B------:R-:W-:Y:S01]  /*5bd0*/  LOP3.LUT P4, RZ, R191, 0xff, RZ, 0xc0, !PT ;  /* 0x000000ffbfff7812 */ /* 0x000fe2000788c0ff */
[----:B------:R-:W-:Y:S01]  /*5be0*/  FMUL.FTZ R116, R109, UR6 ;  /* 0x000000066d747c20 */ /* 0x000fe20008410000 */
[----:B------:R-:W-:Y:S01]  /*5bf0*/  F2FP.BF16.F32.PACK_AB R122, R117, R122 ;  /* 0x0000007a757a723e */ /* 0x000fe200000010ff */
[----:B------:R-:W-:Y:S01]  /*5c00*/  FMUL.FTZ R117, R110, UR6 ;  /* 0x000000066e757c20 */ /* 0x000fe20008410000 */
[----:B------:R-:W-:Y:S01]  /*5c10*/  F2FP.BF16.F32.PACK_AB R119, R0, R119 ;  /* 0x000000770077723e */ /* 0x000fe200000010ff */
[----:B------:R-:W-:Y:S01]  /*5c20*/  FMUL.FTZ R0, R111, UR6 ;  /* 0x000000066f007c20 */ /* 0x000fe20008410000 */
[----:B------:R-:W-:-:S02]  /*5c30*/  FSEL R118, R118, RZ, P4 ;  /* 0x000000ff76767208 */ /* 0x000fc40002000000 */
[----:B------:R-:W-:Y:S02]  /*5c40*/  LOP3.LUT P3, RZ, R134, 0xff0000, RZ, 0xc0, !PT ;  /* 0x00ff000086ff7812 */ /* 0x000fe4000786c0ff */
[C---:B------:R-:W-:Y:S02]  /*5c50*/  LOP3.LUT P4, RZ, R190.reuse, 0xff0000, RZ, 0xc0, !PT ;  /* 0x00ff0000beff7812 */ /* 0x040fe4000788c0ff */
[----:B------:R-:W-:Y:S02]  /*5c60*/  LOP3.LUT P6, RZ, R190, 0xff000000, RZ, 0xc0, !PT ;  /* 0xff000000beff7812 */ /* 0x000fe400078cc0ff */
[----:B------:R-:W-:Y:S02]  /*5c70*/  F2FP.BF16.F32.PACK_AB R118, R121, R118 ;  /* 0x000000767976723e */ /* 0x000fe400000010ff */
[----:B------:R-:W-:Y:S02]  /*5c80*/  F2FP.BF16.F32.PACK_AB R123, R108, R123 ;  /* 0x0000007b6c7b723e */ /* 0x000fe400000010ff */
[----:B------:R-:W-:-:S02]  /*5c90*/  FSEL R121, R117, RZ, P3 ;  /* 0x000000ff75797208 */ /* 0x000fc40001800000 */
[----:B------:R-:W-:Y:S02]  /*5ca0*/  LOP3.LUT P5, RZ, R134, 0xff000000, RZ, 0xc0, !PT ;  /* 0xff00000086ff7812 */ /* 0x000fe400078ac0ff */
[----:B------:R-:W-:Y:S02]  /*5cb0*/  FSEL R117, R117, RZ, P4 ;  /* 0x000000ff75757208 */ /* 0x000fe40002000000 */
[C---:B------:R-:W-:Y:S02]  /*5cc0*/  FSEL R108, R0.reuse, RZ, P6 ;  /* 0x000000ff006c7208 */ /* 0x040fe40003000000 */
[----:B------:R-:W-:Y:S02]  /*5cd0*/  FSEL R0, R0, RZ, P5 ;  /* 0x000000ff00007208 */ /* 0x000fe40002800000 */
[----:B------:R-:W-:Y:S01]  /*5ce0*/  F2FP.BF16.F32.PACK_AB R117, R108, R117 ;  /* 0x000000756c75723e */ /* 0x000fe200000010ff */
[----:B------:R-:W-:Y:S01]  /*5cf0*/  FMUL.FTZ R108, R214, R135 ;  /* 0x00000087d66c7220 */ /* 0x000fe20000410000 */
[----:B------:R-:W-:-:S02]  /*5d00*/  F2FP.BF16.F32.PACK_AB R121, R0, R121 ;  /* 0x000000790079723e */ /* 0x000fc400000010ff */
[----:B------:R-:W-:Y:S01]  /*5d10*/  LOP3.LUT P5, RZ, R134, 0xff00, RZ, 0xc0, !PT ;  /* 0x0000ff0086ff7812 */ /* 0x000fe200078ac0ff */
[----:B------:R-:W-:Y:S01]  /*5d20*/  FMUL.FTZ R0, R108, UR6 ;  /* 0x000000066c007c20 */ /* 0x000fe20008410000 */
[----:B------:R-:W-:Y:S02]  /*5d30*/  LOP3.LUT P4, RZ, R190, 0xff, RZ, 0xc0, !PT ;  /* 0x000000ffbeff7812 */ /* 0x000fe4000788c0ff */
[----:B------:R-:W-:Y:S02]  /*5d40*/  LOP3.LUT P3, RZ, R134, 0xff, RZ, 0xc0, !PT ;  /* 0x000000ff86ff7812 */ /* 0x000fe4000786c0ff */
[----:B------:R-:W-:Y:S02]  /*5d50*/  LOP3.LUT P6, RZ, R190, 0xff00, RZ, 0xc0, !PT ;  /* 0x0000ff00beff7812 */ /* 0x000fe400078cc0ff */
[----:B------:R-:W-:Y:S02]  /*5d60*/  FSEL R120, R116, RZ, P5 ;  /* 0x000000ff74787208 */ /* 0x000fe40002800000 */
[----:B------:R-:W-:-:S02]  /*5d70*/  FSEL R134, R0, RZ, P4 ;  /* 0x000000ff00867208 */ /* 0x000fc40002000000 */
[----:B------:R-:W-:Y:S02]  /*5d80*/  FSEL R116, R116, RZ, P6 ;  /* 0x000000ff74747208 */ /* 0x000fe40003000000 */
[----:B------:R-:W-:Y:S02]  /*5d90*/  FSEL R0, R0, RZ, P3 ;  /* 0x000000ff00007208 */ /* 0x000fe40001800000 */
[----:B------:R-:W-:Y:S02]  /*5da0*/  F2FP.BF16.F32.PACK_AB R116, R116, R134 ;  /* 0x000000867474723e */ /* 0x000fe400000010ff */
[----:B------:R-:W-:Y:S01]  /*5db0*/  F2FP.BF16.F32.PACK_AB R120, R120, R0 ;  /* 0x000000007878723e */ /* 0x000fe200000010ff */
[----:B------:R-:W-:Y:S06]  /*5dc0*/  BRA `(.L_x_3080) ;  /* 0x0000001000947947 */ /* 0x000fec0003800000 */
.L_x_3081:
        /* <DEDUP_REMOVED lines=75> */
.L_x_3077:
        /* <DEDUP_REMOVED lines=56> */
.L_x_3083:
        /* <DEDUP_REMOVED lines=54> */
.L_x_3082:
        /* <DEDUP_REMOVED lines=55> */
.L_x_3084:
        /* <DEDUP_REMOVED lines=53> */
.L_x_3080:
        /* <DEDUP_REMOVED lines=15> */
[----:B------:R-:W-:Y:S01]  /*7110*/  ISETP.GE.U32.AND P3, PT, R132, RZ, PT ;  /* 0x000000ff8400720c */ /* 0x000fe20003f66070 */
[----:B------:R-:W-:Y:S01]  /*7120*/  FADD.FTZ R173, R173, -R108 ;  /* 0x8000006cadad7221 */ /* 0x000fe20000010000 */
[-C--:B------:R-:W-:Y:S01]  /*7130*/  FFMA.FTZ R108, R171, R150.reuse, R151 ;  /* 0x00000096ab6c7223 */ /* 0x080fe20000010097 */
[----:B------:R-:W-:Y:S01]  /*7140*/  FADD.FTZ R109, R174, -R109 ;  /* 0x8000006dae6d7221 */ /* 0x000fe20000010000 */
[----:B------:R-:W-:Y:S01]  /*7150*/  ISETP.GE.U32.AND P4, PT, R192, RZ, PT ;  /* 0x000000ffc000720c */ /* 0x000fe20003f86070 */
[----:B------:R-:W-:Y:S01]  /*7160*/  FFMA.FTZ R114, R214, R173, R46 ;  /* 0x000000add6727223 */ /* 0x000fe2000001002e */
[----:B------:R-:W-:Y:S01]  /*7170*/  FADD.FTZ R115, R207, -R108 ;  /* 0x8000006ccf737221 */ /* 0x000fe20000010000 */
[----:B------:R-:W-:Y:S01]  /*7180*/  FADD.FTZ R111, R206, -R111 ;  /* 0x8000006fce6f7221 */ /* 0x000fe20000010000 */
[-CC-:B------:R-:W-:Y:S01]  /*7190*/  FFMA.FTZ R168, R168, R150.reuse, R151.reuse ;  /* 0x00000096a8a87223 */ /* 0x180fe20000010097 */
[----:B------:R-:W-:Y:S01]  /*71a0*/  FFMA.FTZ R0, R179, R150, R151 ;  /* 0x00000096b3007223 */ /* 0x000fe20000010097 */
[C---:B------:R-:W-:Y:S01]  /*71b0*/  FFMA.FTZ R115, R214.reuse, R115, R47 ;  /* 0x00000073d6737223 */ /* 0x040fe2000001002f */
[----:B------:R-:W-:Y:S01]  /*71c0*/  FFMA.FTZ R112, R214, R109, R44 ;  /* 0x0000006dd6707223 */ /* 0x000fe2000001002c */
[----:B------:R-:W-:Y:S01]  /*71d0*/  FMUL.FTZ R108, R114, UR6 ;  /* 0x00000006726c7c20 */ /* 0x000fe20008410000 */
[----:B------:R-:W-:Y:S01]  /*71e0*/  LOP3.LUT P6, RZ, R133, 0xff0000, RZ, 0xc0, !PT ;  /* 0x00ff000085ff7812 */ /* 0x000fe200078cc0ff */
[----:B------:R-:W-:Y:S01]  /*71f0*/  FMUL.FTZ R109, R115, UR6 ;  /* 0x00000006736d7c20 */ /* 0x000fe20008410000 */
[----:B------:R-:W-:Y:S01]  /*7200*/  LOP3.LUT P5, RZ, R193, 0xff0000, RZ, 0xc0, !PT ;  /* 0x00ff0000c1ff7812 */ /* 0x000fe200078ac0ff */
[----:B------:R-:W-:Y:S01]  /*7210*/  FFMA.FTZ R113, R214, R111, R45 ;  /* 0x0000006fd6717223 */ /* 0x000fe2000001002d */
[----:B------:R-:W-:Y:S01]  /*7220*/  ISETP.GE.U32.AND.EX P3, PT, R133, 0x1000000, PT, P3 ;  /* 0x010000008500780c */ /* 0x000fe20003f66130 */
[----:B------:R-:W-:Y:S01]  /*7230*/  FADD.FTZ R177, R177, -R168 ;  /* 0x800000a8b1b17221 */ /* 0x000fe20000010000 */
[----:B------:R-:W-:Y:S01]  /*7240*/  ISETP.GE.U32.AND.EX P4, PT, R193, 0x1000000, PT, P4 ;  /* 0x01000000c100780c */ /* 0x000fe20003f86140 */
[----:B------:R-:W-:Y:S01]  /*7250*/  FADD.FTZ R0, R205, -R0 ;  /* 0x80000000cd007221 */ /* 0x000fe20000010000 */
[----:B------:R-:W-:Y:S01]  /*7260*/  FSEL R123, R108, RZ, P6 ;  /* 0x000000ff6c7b7208 */ /* 0x000fe20003000000 */
[----:B------:R-:W-:Y:S01]  /*7270*/  FFMA.FTZ R110, R214, R177, R50 ;  /* 0x000000b1d66e7223 */ /* 0x000fe20000010032 */
[----:B0-----:R-:W-:Y:S01]  /*7280*/  FSEL R119, R108, RZ, P5 ;  /* 0x000000ff6c777208 */ /* 0x001fe20002800000 */
[----:B------:R-:W-:Y:S01]  /*7290*/  FMUL.FTZ R108, R112, UR6 ;  /* 0x00000006706c7c20 */ /* 0x000fe20008410000 */
[C---:B------:R-:W-:Y:S01]  /*72a0*/  FSEL R116, R109.reuse, RZ, P3 ;  /* 0x000000ff6d747208 */ /* 0x040fe20001800000 */
[----:B------:R-:W-:Y:S01]  /*72b0*/  FFMA.FTZ R111, R214, R0, R51 ;  /* 0x00000000d66f7223 */ /* 0x000fe20000010033 */
[----:B------:R-:W-:Y:S01]  /*72c0*/  FSEL R134, R109, RZ, P4 ;  /* 0x000000ff6d867208 */ /* 0x000fe20002000000 */
[----:B------:R-:W-:Y:S01]  /*72d0*/  FMUL.FTZ R109, R113, UR6 ;  /* 0x00000006716d7c20 */ /* 0x000fe20008410000 */
[----:B------:R-:W-:Y:S01]  /*72e0*/  LOP3.LUT P5, RZ, R193, 0xff, RZ, 0xc0, !PT ;  /* 0x000000ffc1ff7812 */ /* 0x000fe200078ac0ff */
[----:B------:R-:W-:Y:S01]  /*72f0*/  FMUL.FTZ R120, R110, UR6 ;  /* 0x000000066e787c20 */ /* 0x000fe20008410000 */
[----:B------:R-:W-:Y:S01]  /*7300*/  LOP3.LUT P3, RZ, R133, 0xff00, RZ, 0xc0, !PT ;  /* 0x0000ff0085ff7812 */ /* 0x000fe2000786c0ff */
[----:B------:R-:W-:Y:S01]  /*7310*/  FMUL.FTZ R0, R111, UR6 ;  /* 0x000000066f007c20 */ /* 0x000fe20008410000 */
[----:B------:R-:W-:Y:S01]  /*7320*/  LOP3.LUT P4, RZ, R193, 0xff00, RZ, 0xc0, !PT ;  /* 0x0000ff00c1ff7812 */ /* 0x000fe2000788c0ff */
[----:B------:R-:W-:Y:S01]  /*7330*/  FFMA.FTZ R169, R169, R150, R151 ;  /* 0x00000096a9a97223 */ /* 0x000fe20000010097 */
[----:B------:R-:W-:-:S02]  /*7340*/  LOP3.LUT P6, RZ, R133, 0xff, RZ, 0xc0, !PT ;  /* 0x000000ff85ff7812 */ /* 0x000fc400078cc0ff */
[----:B------:R-:W-:Y:S01]  /*7350*/  FSEL R118, R108, RZ, P5 ;  /* 0x000000ff6c767208 */ /* 0x000fe20002800000 */
[----:B------:R-:W-:Y:S01]  /*7360*/  FADD.FTZ R169, R204, -R169 ;  /* 0x800000a9cca97221 */ /* 0x000fe20000010000 */
[C---:B------:R-:W-:Y:S02]  /*7370*/  FSEL R133, R109.reuse, RZ, P3 ;  /* 0x000000ff6d857208 */ /* 0x040fe40001800000 */
[C---:B------:R-:W-:Y:S02]  /*7380*/  LOP3.LUT P5, RZ, R192.reuse, 0xff0000, RZ, 0xc0, !PT ;  /* 0x00ff0000c0ff7812 */ /* 0x040fe400078ac0ff */
[----:B------:R-:W-:Y:S02]  /*7390*/  LOP3.LUT P3, RZ, R192, 0xff000000, RZ, 0xc0, !PT ;  /* 0xff000000c0ff7812 */ /* 0x000fe4000786c0ff */
[----:B------:R-:W-:Y:S01]  /*73a0*/  FSEL R135, R109, RZ, P4 ;  /* 0x000000ff6d877208 */ /* 0x000fe20002000000 */
[----:B------:R-:W-:Y:S01]  /*73b0*/  FFMA.FTZ R109, R170, R150, R151 ;  /* 0x00000096aa6d7223 */ /* 0x000fe20000010097 */
[----:B------:R-:W-:-:S02]  /*73c0*/  FSEL R122, R108, RZ, P6 ;  /* 0x000000ff6c7a7208 */ /* 0x000fc40003000000 */
[----:B------:R-:W-:Y:S01]  /*73d0*/  FSEL R117, R120, RZ, P5 ;  /* 0x000000ff78757208 */ /* 0x000fe20002800000 */
[----:B------:R-:W-:Y:S01]  /*73e0*/  FADD.FTZ R121, R178, -R109 ;  /* 0x8000006db2797221 */ /* 0x000fe20000010000 */
[----:B------:R-:W-:Y:S01]  /*73f0*/  FSEL R108, R0, RZ, P3 ;  /* 0x000000ff006c7208 */ /* 0x000fe20001800000 */
[----:B------:R-:W-:Y:S01]  /*7400*/  FFMA.FTZ R109, R214, R169, R49 ;  /* 0x000000a9d66d7223 */ /* 0x000fe20000010031 */
[C---:B------:R-:W-:Y:S02]  /*7410*/  LOP3.LUT P6, RZ, R132.reuse, 0xff0000, RZ, 0xc0, !PT ;  /* 0x00ff000084ff7812 */ /* 0x040fe400078cc0ff */
[----:B------:R-:W-:Y:S02]  /*7420*/  LOP3.LUT P4, RZ, R132, 0xff000000, RZ, 0xc0, !PT ;  /* 0xff00000084ff7812 */ /* 0x000fe4000788c0ff */
[----:B------:R-:W-:Y:S01]  /*7430*/  F2FP.BF16.F32.PACK_AB R117, R108, R117 ;  /* 0x000000756c75723e */ /* 0x000fe200000010ff */
[----:B------:R-:W-:Y:S01]  /*7440*/  FFMA.FTZ R108, R214, R121, R48 ;  /* 0x00000079d66c7223 */ /* 0x000fe20000010030 */
        /* <DEDUP_REMOVED lines=18> */
[----:B------:R-:W-:Y:S01]  /*7570*/  F2FP.BF16.F32.PACK_AB R120, R133, R120 ;  /* 0x000000788578723e */ /* 0x000fe200000010ff */
[----:B------:R-:W-:Y:S06]  /*7580*/  BRA `(.L_x_3088) ;  /* 0x0000001800f07947 */ /* 0x000fec0003800000 */
.L_x_3087:
[-CC-:B------:R-:W-:Y:S01]  /*7590*/  FFMA.FTZ R0, R179, R150.reuse, R151.reuse ;  /* 0x00000096b3007223 */ /* 0x180fe20000010097 */
[-CC-:B0-----:R-:W-:Y:S01]  /*75a0*/  FFMA.FTZ R117, R176, R150.reuse, R151.reuse ;  /* 0x00000096b0757223 */ /* 0x181fe20000010097 */
[-CC-:B------:R-:W-:Y:S01]  /*75b0*/  FFMA.FTZ R119, R172, R150.reuse, R151.reuse ;  /* 0x00000096ac777223 */ /* 0x180fe20000010097 */
[----:B------:R-:W-:Y:S01]  /*75c0*/  ISETP.GE.U32.AND P3, PT, R132, RZ, PT ;  /* 0x000000ff8400720c */ /* 0x000fe20003f66070 */
[----:B------:R-:W-:Y:S01]  /*75d0*/  FADD.FTZ R205, R205, -R0 ;  /* 0x80000000cdcd7221 */ /* 0x000fe20000010000 */
[-C--:B------:R-:W-:Y:S01]  /*75e0*/  FFMA.FTZ R0, R171, R150.reuse, R151 ;  /* 0x00000096ab007223 */ /* 0x080fe20000010097 */
[----:B------:R-:W-:Y:S01]  /*75f0*/  FADD.FTZ R117, R174, -R117 ;  /* 0x80000075ae757221 */ /* 0x000fe20000010000 */
[----:B------:R-:W-:Y:S01]  /*7600*/  FADD.FTZ R206, R206, -R119 ;  /* 0x80000077cece7221 */ /* 0x000fe20000010000 */
[-CC-:B------:R-:W-:Y:S01]  /*7610*/  FFMA.FTZ R168, R168, R150.reuse, R151.reuse ;  /* 0x00000096a8a87223 */ /* 0x180fe20000010097 */
[----:B------:R-:W-:Y:S01]  /*7620*/  FADD.FTZ R207, R207, -R0 ;  /* 0x80000000cfcf7221 */ /* 0x000fe20000010000 */
[----:B------:R-:W-:Y:S01]  /*7630*/  FFMA.FTZ R0, R175, R150, R151 ;  /* 0x00000096af007223 */ /* 0x000fe20000010097 */
[----:B------:R-:W-:Y:S01]  /*7640*/  LOP3.LUT P4, RZ, R133, 0xff0000, RZ, 0xc0, !PT ;  /* 0x00ff000085ff7812 */ /* 0x000fe2000788c0ff */
[C---:B------:R-:W-:Y:S01]  /*7650*/  FFMA.FTZ R117, R214.reuse, R117, R44 ;  /* 0x00000075d6757223 */ /* 0x040fe2000001002c */
[C---:B------:R-:W-:Y:S01]  /*7660*/  FFMA.FTZ R207, R214.reuse, R207, R47 ;  /* 0x000000cfd6cf7223 */ /* 0x040fe2000001002f */
[----:B------:R-:W-:Y:S01]  /*7670*/  FADD.FTZ R173, R173, -R0 ;  /* 0x80000000adad7221 */ /* 0x000fe20000010000 */
[----:B------:R-:W-:Y:S01]  /*7680*/  ISETP.GE.U32.AND.EX P5, PT, R133, 0x1000000, PT, P3 ;  /* 0x010000008500780c */ /* 0x000fe20003fa6130 */
[C---:B------:R-:W-:Y:S01]  /*7690*/  FFMA.FTZ R206, R214.reuse, R206, R45 ;  /* 0x000000ced6ce7223 */ /* 0x040fe2000001002d */
[----:B------:R-:W-:Y:S01]  /*76a0*/  FMUL.FTZ R207, R207, UR6 ;  /* 0x00000006cfcf7c20 */ /* 0x000fe20008410000 */
[----:B------:R-:W-:Y:S01]  /*76b0*/  FFMA.FTZ R173, R214, R173, R46 ;  /* 0x000000add6ad7223 */ /* 0x000fe2000001002e */
[----:B------:R-:W-:Y:S01]  /*76c0*/  LOP3.LUT P6, RZ, R193, 0xff0000, RZ, 0xc0, !PT ;  /* 0x00ff0000c1ff7812 */ /* 0x000fe200078cc0ff */
[----:B------:R-:W-:Y:S01]  /*76d0*/  FADD.FTZ R177, R177, -R168 ;  /* 0x800000a8b1b17221 */ /* 0x000fe20000010000 */
[----:B------:R-:W-:Y:S01]  /*76e0*/  ISETP.GE.U32.AND P3, PT, R192, RZ, PT ;  /* 0x000000ffc000720c */ /* 0x000fe20003f66070 */
[----:B------:R-:W-:Y:S01]  /*76f0*/  FMUL.FTZ R173, R173, UR6 ;  /* 0x00000006adad7c20 */ /* 0x000fe20008410000 */
[----:B------:R-:W-:Y:S01]  /*7700*/  FSEL R123, R207, RZ, P5 ;  /* 0x000000ffcf7b7208 */ /* 0x000fe20002800000 */
[----:B------:R-:W-:Y:S01]  /*7710*/  FMUL.FTZ R117, R117, UR6 ;  /* 0x0000000675757c20 */ /* 0x000fe20008410000 */
[----:B------:R-:W-:Y:S01]  /*7720*/  LOP3.LUT P5, RZ, R133, 0xff, RZ, 0xc0, !PT ;  /* 0x000000ff85ff7812 */ /* 0x000fe200078ac0ff */
[----:B------:R-:W-:Y:S01]  /*7730*/  FMUL.FTZ R206, R206, UR6 ;  /* 0x00000006cece7c20 */ /* 0x000fe20008410000 */
[----:B------:R-:W-:Y:S01]  /*7740*/  FSEL R118, R173, RZ, P4 ;  /* 0x000000ffad767208 */ /* 0x000fe20002000000 */
[C---:B------:R-:W-:Y:S01]  /*7750*/  FFMA.FTZ R0, R214.reuse, R177, R50 ;  /* 0x000000b1d6007223 */ /* 0x040fe20000010032 */
[----:B------:R-:W-:Y:S01]  /*7760*/  LOP3.LUT P4, RZ, R193, 0xff, RZ, 0xc0, !PT ;  /* 0x000000ffc1ff7812 */ /* 0x000fe2000788c0ff */
[----:B------:R-:W-:Y:S01]  /*7770*/  FFMA.FTZ R116, R214, R205, R51 ;  /* 0x000000cdd6747223 */ /* 0x000fe20000010033 */
[----:B------:R-:W-:Y:S01]  /*7780*/  FSEL R120, R173, RZ, P6 ;  /* 0x000000ffad787208 */ /* 0x000fe20003000000 */
[-C--:B------:R-:W-:Y:S01]  /*7790*/  FFMA.FTZ R169, R169, R150.reuse, R151 ;  /* 0x00000096a9a97223 */ /* 0x080fe20000010097 */
[----:B------:R-:W-:Y:S01]  /*77a0*/  ISETP.GE.U32.AND.EX P3, PT, R193, 0x1000000, PT, P3 ;  /* 0x01000000c100780c */ /* 0x000fe20003f66130 */
[----:B------:R-:W-:Y:S01]  /*77b0*/  FMUL.FTZ R0, R0, UR6 ;  /* 0x0000000600007c20 */ /* 0x000fe20008410000 */
[----:B------:R-:W-:Y:S01]  /*77c0*/  LOP3.LUT P6, RZ, R133, 0xff00, RZ, 0xc0, !PT ;  /* 0x0000ff0085ff7812 */ /* 0x000fe200078cc0ff */
[----:B------:R-:W-:Y:S01]  /*77d0*/  FMUL.FTZ R116, R116, UR6 ;  /* 0x0000000674747c20 */ /* 0x000fe20008410000 */
[C---:B------:R-:W-:Y:S01]  /*77e0*/  FSEL R122, R117.reuse, RZ, P5 ;  /* 0x000000ff757a7208 */ /* 0x040fe20002800000 */
[----:B------:R-:W-:Y:S01]  /*77f0*/  FADD.FTZ R169, R204, -R169 ;  /* 0x800000a9cca97221 */ /* 0x000fe20000010000 */
[----:B------:R-:W-:Y:S01]  /*7800*/  FSEL R135, R117, RZ, P4 ;  /* 0x000000ff75877208 */ /* 0x000fe20002000000 */
[----:B------:R-:W-:Y:S01]  /*7810*/  FFMA.FTZ R117, R170, R150, R151 ;  /* 0x00000096aa757223 */ /* 0x000fe20000010097 */
[----:B------:R-:W-:Y:S01]  /*7820*/  FSEL R119, R207, RZ, P3 ;  /* 0x000000ffcf777208 */ /* 0x000fe20001800000 */
[----:B------:R-:W-:Y:S01]  /*7830*/  FFMA.FTZ R169, R214, R169, R49 ;  /* 0x000000a9d6a97223 */ /* 0x000fe20000010031 */
[----:B------:R-:W-:Y:S01]  /*7840*/  FSEL R137, R206, RZ, P6 ;  /* 0x000000ffce897208 */ /* 0x000fe20003000000 */
[----:B------:R-:W-:Y:S01]  /*7850*/  FADD.FTZ R121, R178, -R117 ;  /* 0x80000075b2797221 */ /* 0x000fe20000010000 */
[----:B------:R-:W-:Y:S01]  /*7860*/  LOP3.LUT P3, RZ, R193, 0xff00, RZ, 0xc0, !PT ;  /* 0x0000ff00c1ff7812 */ /* 0x000fe2000786c0ff */
[----:B------:R-:W-:Y:S01]  /*7870*/  FMUL.FTZ R169, R169, UR6 ;  /* 0x00000006a9a97c20 */ /* 0x000fe20008410000 */
[----:B------:R-:W-:Y:S01]  /*7880*/  LOP3.LUT P4, RZ, R192, 0xff0000, RZ, 0xc0, !PT ;  /* 0x00ff0000c0ff7812 */ /* 0x000fe2000788c0ff */
[----:B------:R-:W-:Y:S01]  /*7890*/  FFMA.FTZ R121, R214, R121, R48 ;  /* 0x00000079d6797223 */ /* 0x000fe20000010030 */
[----:B------:R-:W-:-:S02]  /*78a0*/  LOP3.LUT P6, RZ, R192, 0xff000000, RZ, 0xc0, !PT ;  /* 0xff000000c0ff7812 */ /* 0x000fc400078cc0ff */
[----:B------:R-:W-:Y:S02]  /*78b0*/  FSEL R206, R206, RZ, P3 ;  /* 0x000000ffcece7208 */ /* 0x000fe40001800000 */
[----:B------:R-:W-:Y:S02]  /*78c0*/  FSEL R133, R0, RZ, P4 ;  /* 0x000000ff00857208 */ /* 0x000fe40002000000 */
[----:B------:R-:W-:Y:S02]  /*78d0*/  FSEL R134, R116, RZ, P6 ;  /* 0x000000ff74867208 */ /* 0x000fe40003000000 */
[C---:B------:R-:W-:Y:S02]  /*78e0*/  LOP3.LUT P5, RZ, R132.reuse, 0xff0000, RZ, 0xc0, !PT ;  /* 0x00ff000084ff7812 */ /* 0x040fe400078ac0ff */
[----:B------:R-:W-:Y:S02]  /*78f0*/  LOP3.LUT P3, RZ, R132, 0xff000000, RZ, 0xc0, !PT ;  /* 0xff00000084ff7812 */ /* 0x000fe4000786c0ff */
[----:B------:R-:W-:-:S02]  /*7900*/  F2FP.BF16.F32.PACK_AB R119, R119, R120 ;  /* 0x000000787777723e */ /* 0x000fc400000010ff */
[----:B------:R-:W-:Y:S02]  /*7910*/  F2FP.BF16.F32.PACK_AB R117, R134, R133 ;  /* 0x000000858675723e */ /* 0x000fe400000010ff */
[----:B------:R-:W-:Y:S01]  /*7920*/  FSEL R120, R0, RZ, P5 ;  /* 0x000000ff00787208 */ /* 0x000fe20002800000 */
        /* <DEDUP_REMOVED lines=17> */
.L_x_3086:
[----:B------:R-:W-:Y:S05]  /*7a40*/  @!P1 BRA `(.L_x_3089) ;  /* 0x00000004002c9947 */ /* 0x000fea0003800000 */
        /* <DEDUP_REMOVED lines=8> */
[----:B------:R-:W-:Y:S01]  /*7ad0*/  ISETP.GE.U32.AND P3, PT, R132, RZ, PT ;  /* 0x000000ff8400720c */ /* 0x000fe20003f66070 */
[----:B------:R-:W-:Y:S01]  /*7ae0*/  FADD.FTZ R115, R207, -R0 ;  /* 0x80000000cf737221 */ /* 0x000fe20000010000 */
[----:B------:R-:W-:Y:S01]  /*7af0*/  FMUL.FTZ R114, R214, R173 ;  /* 0x000000add6727220 */ /* 0x000fe20000410000 */
[----:B------:R-:W-:Y:S01]  /*7b00*/  ISETP.GE.U32.AND P4, PT, R192, RZ, PT ;  /* 0x000000ffc000720c */ /* 0x000fe20003f86070 */
[----:B------:R-:W-:Y:S01]  /*7b10*/  FADD.FTZ R113, R206, -R113 ;  /* 0x80000071ce717221 */ /* 0x000fe20000010000 */
[----:B------:R-:W-:Y:S01]  /*7b20*/  FMUL.FTZ R115, R214, R115 ;  /* 0x00000073d6737220 */ /* 0x000fe20000410000 */
[-CC-:B------:R-:W-:Y:S01]  /*7b30*/  FFMA.FTZ R168, R168, R150.reuse, R151.reuse ;  /* 0x00000096a8a87223 */ /* 0x180fe20000010097 */
        /* <DEDUP_REMOVED lines=9> */
[----:B------:R-:W-:Y:S01]  /*7bd0*/  FSEL R123, R0, RZ, P6 ;  /* 0x000000ff007b7208 */ /* 0x000fe20003000000 */
[----:B------:R-:W-:Y:S01]  /*7be0*/  FMUL.FTZ R111, R214, R111 ;  /* 0x0000006fd66f7220 */ /* 0x000fe20000410000 */
[----:B0-----:R-:W-:Y:S01]  /*7bf0*/  FSEL R119, R0, RZ, P5 ;  /* 0x000000ff00777208 */ /* 0x001fe20002800000 */
[----:B------:R-:W-:Y:S01]  /*7c00*/  FMUL.FTZ R0, R112, UR6 ;  /* 0x0000000670007c20 */ /* 0x000fe20008410000 */
[----:B------:R-:W-:Y:S01]  /*7c10*/  FSEL R116, R108, RZ, P3 ;  /* 0x000000ff6c747208 */ /* 0x000fe20001800000 */
[----:B------:R-:W-:Y:S01]  /*7c20*/  FMUL.FTZ R110, R214, R177 ;  /* 0x000000b1d66e7220 */ /* 0x000fe20000410000 */
[----:B------:R-:W-:Y:S01]  /*7c30*/  FSEL R134, R108, RZ, P4 ;  /* 0x000000ff6c867208 */ /* 0x000fe20002000000 */
[----:B------:R-:W-:Y:S01]  /*7c40*/  FMUL.FTZ R108, R113, UR6 ;  /* 0x00000006716c7c20 */ /* 0x000fe20008410000 */
[----:B------:R-:W-:Y:S01]  /*7c50*/  LOP3.LUT P6, RZ, R133, 0xff, RZ, 0xc0, !PT ;  /* 0x000000ff85ff7812 */ /* 0x000fe200078cc0ff */
        /* <DEDUP_REMOVED lines=8> */
[----:B------:R-:W-:Y:S01]  /*7ce0*/  FMUL.FTZ R0, R111, UR6 ;  /* 0x000000066f007c20 */ /* 0x000fe20008410000 */
[----:B------:R-:W-:Y:S01]  /*7cf0*/  LOP3.LUT P4, RZ, R193, 0xff00, RZ, 0xc0, !PT ;  /* 0x0000ff00c1ff7812 */ /* 0x000fe2000788c0ff */
[----:B------:R-:W-:Y:S01]  /*7d00*/  FADD.FTZ R133, R178, -R133 ;  /* 0x80000085b2857221 */ /* 0x000fe20000010000 */
[----:B------:R-:W-:-:S02]  /*7d10*/  FSEL R121, R108, RZ, P3 ;  /* 0x000000ff6c797208 */ /* 0x000fc40001800000 */
[C---:B------:R-:W-:Y:S02]  /*7d20*/  LOP3.LUT P5, RZ, R192.reuse, 0xff0000, RZ, 0xc0, !PT ;  /* 0x00ff0000c0ff7812 */ /* 0x040fe400078ac0ff */
[----:B------:R-:W-:Y:S02]  /*7d30*/  LOP3.LUT P3, RZ, R192, 0xff000000, RZ, 0xc0, !PT ;  /* 0xff000000c0ff7812 */ /* 0x000fe4000786c0ff */
[----:B------:R-:W-:Y:S02]  /*7d40*/  FSEL R109, R108, RZ, P4 ;  /* 0x000000ff6c6d7208 */ /* 0x000fe40002000000 */
[----:B------:R-:W-:Y:S02]  /*7d50*/  FSEL R117, R120, RZ, P5 ;  /* 0x000000ff78757208 */ /* 0x000fe40002800000 */
[----:B------:R-:W-:Y:S02]  /*7d60*/  FSEL R108, R0, RZ, P3 ;  /* 0x000000ff006c7208 */ /* 0x000fe40001800000 */
[----:B------:R-:W-:-:S02]  /*7d70*/  LOP3.LUT P6, RZ, R132, 0xff0000, RZ, 0xc0, !PT ;  /* 0x00ff000084ff7812 */ /* 0x000fc400078cc0ff */
[----:B------:R-:W-:Y:S01]  /*7d80*/  F2FP.BF16.F32.PACK_AB R118, R109, R118 ;  /* 0x000000766d76723e */ /* 0x000fe200000010ff */
[----:B------:R-:W-:Y:S01]  /*7d90*/  FMUL.FTZ R109, R214, R169 ;  /* 0x000000a9d66d7220 */ /* 0x000fe20000410000 */
[----:B------:R-:W-:Y:S02]  /*7da0*/  LOP3.LUT P4, RZ, R132, 0xff000000, RZ, 0xc0, !PT ;  /* 0xff00000084ff7812 */ /* 0x000fe4000788c0ff */
[----:B------:R-:W-:Y:S01]  /*7db0*/  F2FP.BF16.F32.PACK_AB R117, R108, R117 ;  /* 0x000000756c75723e */ /* 0x000fe200000010ff */
[----:B------:R-:W-:Y:S01]  /*7dc0*/  FMUL.FTZ R108, R214, R133 ;  /* 0x00000085d66c7220 */ /* 0x000fe20000410000 */
        /* <DEDUP_REMOVED lines=19> */
.L_x_3089:
        /* <DEDUP_REMOVED lines=10> */
[-CC-:B------:R-:W-:Y:S01]  /*7fa0*/  FFMA.FTZ R0, R175, R150.reuse, R151.reuse ;  /* 0x00000096af007223 */ /* 0x180fe20000010097 */
[----:B------:R-:W-:Y:S01]  /*7fb0*/  ISETP.GE.U32.AND.EX P5, PT, R133, 0x1000000, PT, P3 ;  /* 0x010000008500780c */ /* 0x000fe20003fa6130 */
[C---:B------:R-:W-:Y:S01]  /*7fc0*/  FMUL.FTZ R117, R214.reuse, R117 ;  /* 0x00000075d6757220 */ /* 0x040fe20000410000 */
[C---:B------:R-:W-:Y:S01]  /*7fd0*/  FMUL.FTZ R207, R214.reuse, R207 ;  /* 0x000000cfd6cf7220 */ /* 0x040fe20000410000 */
[----:B------:R-:W-:Y:S01]  /*7fe0*/  FADD.FTZ R173, R173, -R0 ;  /* 0x80000000adad7221 */ /* 0x000fe20000010000 */
[----:B------:R-:W-:Y:S01]  /*7ff0*/  LOP3.LUT P4, RZ, R133, 0xff0000, RZ, 0xc0, !PT ;  /* 0x00ff000085ff7812 */ /* 0x000fe2000788c0ff */
[C---:B------:R-:W-:Y:S01]  /*8000*/  FMUL.FTZ R121, R214.reuse, R121 ;  /* 0x00000079d6797220 */ /* 0x040fe20000410000 */
[----:B------:R-:W-:Y:S01]  /*8010*/  FMUL.FTZ R207, R207, UR6 ;  /* 0x00000006cfcf7c20 */ /* 0x000fe20008410000 */
[----:B------:R-:W-:Y:S01]  /*8020*/  FMUL.FTZ R173, R214, R173 ;  /* 0x000000add6ad7220 */ /* 0x000fe20000410000 */
[----:B------:R-:W-:Y:S01]  /*8030*/  ISETP.GE.U32.AND P3, PT, R192, RZ, PT ;  /* 0x000000ffc000720c */ /* 0x000fe20003f66070 */
[----:B------:R-:W-:Y:S01]  /*8040*/  FADD.FTZ R177, R177, -R168 ;  /* 0x800000a8b1b17221 */ /* 0x000fe20000010000 */
[----:B------:R-:W-:Y:S01]  /*8050*/  LOP3.LUT P6, RZ, R193, 0xff0000, RZ, 0xc0, !PT ;  /* 0x00ff0000c1ff7812 */ /* 0x000fe200078cc0ff */
[----:B------:R-:W-:Y:S01]  /*8060*/  FMUL.FTZ R173, R173, UR6 ;  /* 0x00000006adad7c20 */ /* 0x000fe20008410000 */
[----:B------:R-:W-:Y:S01]  /*8070*/  FSEL R123, R207, RZ, P5 ;  /* 0x000000ffcf7b7208 */ /* 0x000fe20002800000 */
[----:B------:R-:W-:Y:S01]  /*8080*/  FMUL.FTZ R117, R117, UR6 ;  /* 0x0000000675757c20 */ /* 0x000fe20008410000 */
[----:B------:R-:W-:Y:S01]  /*8090*/  ISETP.GE.U32.AND.EX P3, PT, R193, 0x1000000, PT, P3 ;  /* 0x01000000c100780c */ /* 0x000fe20003f66130 */
[----:B------:R-:W-:Y:S01]  /*80a0*/  FMUL.FTZ R121, R121, UR6 ;  /* 0x0000000679797c20 */ /* 0x000fe20008410000 */
[----:B------:R-:W-:Y:S01]  /*80b0*/  FSEL R118, R173, RZ, P4 ;  /* 0x000000ffad767208 */ /* 0x000fe20002000000 */
[C---:B------:R-:W-:Y:S01]  /*80c0*/  FMUL.FTZ R0, R214.reuse, R177 ;  /* 0x000000b1d6007220 */ /* 0x040fe20000410000 */
[----:B------:R-:W-:Y:S01]  /*80d0*/  LOP3.LUT P5, RZ, R133, 0xff, RZ, 0xc0, !PT ;  /* 0x000000ff85ff7812 */ /* 0x000fe200078ac0ff */
[----:B------:R-:W-:Y:S01]  /*80e0*/  FMUL.FTZ R116, R214, R205 ;  /* 0x000000cdd6747220 */ /* 0x000fe20000410000 */
[----:B------:R-:W-:Y:S01]  /*80f0*/  LOP3.LUT P4, RZ, R193, 0xff, RZ, 0xc0, !PT ;  /* 0x000000ffc1ff7812 */ /* 0x000fe2000788c0ff */
[----:B------:R-:W-:Y:S01]  /*8100*/  FFMA.FTZ R169, R169, R150, R151 ;  /* 0x00000096a9a97223 */ /* 0x000fe20000010097 */
[----:B------:R-:W-:Y:S01]  /*8110*/  FSEL R120, R173, RZ, P6 ;  /* 0x000000ffad787208 */ /* 0x000fe20003000000 */
[----:B------:R-:W-:Y:S01]  /*8120*/  FMUL.FTZ R0, R0, UR6 ;  /* 0x0000000600007c20 */ /* 0x000fe20008410000 */
[----:B------:R-:W-:Y:S01]  /*8130*/  LOP3.LUT P6, RZ, R133, 0xff00, RZ, 0xc0, !PT ;  /* 0x0000ff0085ff7812 */ /* 0x000fe200078cc0ff */
[----:B------:R-:W-:Y:S01]  /*8140*/  FMUL.FTZ R116, R116, UR6 ;  /* 0x0000000674747c20 */ /* 0x000fe20008410000 */
[----:B------:R-:W-:Y:S01]  /*8150*/  FSEL R119, R207, RZ, P3 ;  /* 0x000000ffcf777208 */ /* 0x000fe20001800000 */
[----:B------:R-:W-:Y:S01]  /*8160*/  FADD.FTZ R169, R204, -R169 ;  /* 0x800000a9cca97221 */ /* 0x000fe20000010000 */
[----:B------:R-:W-:-:S02]  /*8170*/  LOP3.LUT P3, RZ, R193, 0xff00, RZ, 0xc0, !PT ;  /* 0x0000ff00c1ff7812 */ /* 0x000fc4000786c0ff */
[C---:B------:R-:W-:Y:S01]  /*8180*/  FSEL R122, R117.reuse, RZ, P5 ;  /* 0x000000ff757a7208 */ /* 0x040fe20002800000 */
[----:B------:R-:W-:Y:S01]  /*8190*/  FMUL.FTZ R169, R214, R169 ;  /* 0x000000a9d6a97220 */ /* 0x000fe20000410000 */
[----:B------:R-:W-:Y:S01]  /*81a0*/  FSEL R135, R117, RZ, P4 ;  /* 0x000000ff75877208 */ /* 0x000fe20002000000 */
[----:B------:R-:W-:Y:S01]  /*81b0*/  FFMA.FTZ R117, R170, R150, R151 ;  /* 0x00000096aa757223 */ /* 0x000fe20000010097 */
[----:B------:R-:W-:Y:S01]  /*81c0*/  FSEL R137, R121, RZ, P6 ;  /* 0x000000ff79897208 */ /* 0x000fe20003000000 */
[----:B------:R-:W-:Y:S01]  /*81d0*/  FMUL.FTZ R169, R169, UR6 ;  /* 0x00000006a9a97c20 */ /* 0x000fe20008410000 */
[C---:B------:R-:W-:Y:S02]  /*81e0*/  LOP3.LUT P4, RZ, R192.reuse, 0xff0000, RZ, 0xc0, !PT ;  /* 0x00ff0000c0ff7812 */ /* 0x040fe4000788c0ff */
[----:B------:R-:W-:Y:S02]  /*81f0*/  LOP3.LUT P6, RZ, R192, 0xff000000, RZ, 0xc0, !PT ;  /* 0xff000000c0ff7812 */ /* 0x000fe400078cc0ff */
[----:B------:R-:W-:Y:S01]  /*8200*/  FSEL R136, R121, RZ, P3 ;  /* 0x000000ff79887208 */ /* 0x000fe20001800000 */
[----:B------:R-:W-:Y:S01]  /*8210*/  FADD.FTZ R121, R178, -R117 ;  /* 0x80000075b2797221 */ /* 0x000fe20000010000 */
[----:B------:R-:W-:-:S02]  /*8220*/  FSEL R133, R0, RZ, P4 ;  /* 0x000000ff00857208 */ /* 0x000fc40002000000 */
[----:B------:R-:W-:Y:S01]  /*8230*/  FSEL R134, R116, RZ, P6 ;  /* 0x000000ff74867208 */ /* 0x000fe20003000000 */
[----:B------:R-:W-:Y:S01]  /*8240*/  FMUL.FTZ R121, R214, R121 ;  /* 0x00000079d6797220 */ /* 0x000fe20000410000 */
[C---:B------:R-:W-:Y:S02]  /*8250*/  LOP3.LUT P5, RZ, R132.reuse, 0xff0000, RZ, 0xc0, !PT ;  /* 0x00ff000084ff7812 */ /* 0x040fe400078ac0ff */
[----:B------:R-:W-:Y:S02]  /*8260*/  LOP3.LUT P3, RZ, R132, 0xff000000, RZ, 0xc0, !PT ;  /* 0xff00000084ff7812 */ /* 0x000fe4000786c0ff */
[----:B------:R-:W-:Y:S02]  /*8270*/  F2FP.BF16.F32.PACK_AB R119, R119, R120 ;  /* 0x000000787777723e */ /* 0x000fe400000010ff */
[----:B------:R-:W-:Y:S02]  /*8280*/  F2FP.BF16.F32.PACK_AB R117, R134, R133 ;  /* 0x000000858675723e */ /* 0x000fe400000010ff */
[----:B------:R-:W-:Y:S01]  /*8290*/  FSEL R120, R0, RZ, P5 ;  /* 0x000000ff00787208 */ /* 0x000fe20002800000 */
[----:B------:R-:W-:Y:S01]  /*82a0*/  FMUL.FTZ R0, R121, UR6 ;  /* 0x0000000679007c20 */ /* 0x000fe20008410000 */
[----:B------:R-:W-:-:S02]  /*82b0*/  FSEL R133, R116, RZ, P3 ;  /* 0x000000ff74857208 */ /* 0x000fc40001800000 */
[C---:B------:R-:W-:Y:S02]  /*82c0*/  LOP3.LUT P4, RZ, R132.reuse, 0xff00, RZ, 0xc0, !PT ;  /* 0x0000ff0084ff7812 */ /* 0x040fe4000788c0ff */
[----:B------:R-:W-:Y:S02]  /*82d0*/  LOP3.LUT P6, RZ, R132, 0xff, RZ, 0xc0, !PT ;  /* 0x000000ff84ff7812 */ /* 0x000fe400078cc0ff */
        /* <DEDUP_REMOVED lines=13> */
.L_x_3085:
        /* <DEDUP_REMOVED lines=56> */
.L_x_3091:
        /* <DEDUP_REMOVED lines=14> */
[----:B------:R-:W-:Y:S01]  /*8810*/  FFMA.FTZ R120, R214, R120, R47 ;  /* 0x00000078d6787223 */ /* 0x000fe2000001002f */
[----:B------:R-:W-:Y:S01]  /*8820*/  ISETP.GE.U32.AND P3, PT, R132, RZ, PT ;  /* 0x000000ff8400720c */ /* 0x000fe20003f66070 */
[----:B------:R-:W-:Y:S01]  /*8830*/  FFMA.FTZ R173, R214, R173, R46 ;  /* 0x000000add6ad7223 */ /* 0x000fe2000001002e */
[----:B------:R-:W-:Y:S01]  /*8840*/  FSEL R122, R121, RZ, P6 ;  /* 0x000000ff797a7208 */ /* 0x000fe20003000000 */
[----:B------:R-:W-:Y:S01]  /*8850*/  FFMA.FTZ R121, R170, R150, R151 ;  /* 0x00000096aa797223 */ /* 0x000fe20000010097 */
        /* <DEDUP_REMOVED lines=9> */
[C---:B------:R-:W-:Y:S01]  /*88f0*/  LOP3.LUT P4, RZ, R133.reuse, 0xff0000, RZ, 0xc0, !PT ;  /* 0x00ff000085ff7812 */ /* 0x040fe2000788c0ff */
[C---:B------:R-:W-:Y:S01]  /*8900*/  FFMA.FTZ R177, R214.reuse, R177, R50 ;  /* 0x000000b1d6b17223 */ /* 0x040fe20000010032 */
[----:B------:R-:W-:Y:S01]  /*8910*/  LOP3.LUT P5, RZ, R133, 0xff00, RZ, 0xc0, !PT ;  /* 0x0000ff0085ff7812 */ /* 0x000fe200078ac0ff */
        /* <DEDUP_REMOVED lines=23> */
.L_x_3090:
        /* <DEDUP_REMOVED lines=8> */
[C---:B------:R-:W-:Y:S01]  /*8b10*/  LOP3.LUT P6, RZ, R133.reuse, 0xff0000, RZ, 0xc0, !PT ;  /* 0x00ff000085ff7812 */ /* 0x040fe200078cc0ff */
        /* <DEDUP_REMOVED lines=13> */
[----:B------:R-:W-:Y:S01]  /*8bf0*/  FSEL R110, R108, RZ, P3 ;  /* 0x000000ff6c6e7208 */ /* 0x000fe20001800000 */
[-CC-:B------:R-:W-:Y:S01]  /*8c00*/  FFMA.FTZ R169, R169, R150.reuse, R151.reuse ;  /* 0x00000096a9a97223 */ /* 0x180fe20000010097 */
[-CC-:B------:R-:W-:Y:S01]  /*8c10*/  FFMA.FTZ R168, R168, R150.reuse, R151.reuse ;  /* 0x00000096a8a87223 */ /* 0x180fe20000010097 */
[----:B------:R-:W-:Y:S01]  /*8c20*/  FSEL R122, R0, RZ, P4 ;  /* 0x000000ff007a7208 */ /* 0x000fe20002000000 */
[----:B------:R-:W-:Y:S01]  /*8c30*/  FFMA.FTZ R0, R179, R150, R151 ;  /* 0x00000096b3007223 */ /* 0x000fe20000010097 */
[----:B------:R-:W-:Y:S01]  /*8c40*/  FMUL.FTZ R108, R113, UR6 ;  /* 0x00000006716c7c20 */ /* 0x000fe20008410000 */
        /* <DEDUP_REMOVED lines=27> */
.L_x_3092:
        /* <DEDUP_REMOVED lines=10> */
[----:B------:R-:W-:Y:S01]  /*8ea0*/  LOP3.LUT P6, RZ, R133, 0xff, RZ, 0xc0, !PT ;  /* 0x000000ff85ff7812 */ /* 0x000fe200078cc0ff */
[----:B------:R-:W-:Y:S01]  /*8eb0*/  FADD.FTZ R207, R207, -R120 ;  /* 0x80000078cfcf7221 */ /* 0x000fe20000010000 */
[----:B------:R-:W-:Y:S01]  /*8ec0*/  FMUL.FTZ R121, R121, UR6 ;  /* 0x0000000679797c20 */ /* 0x000fe20008410000 */
[----:B------:R-:W-:Y:S01]  /*8ed0*/  FMUL.FTZ R0, R0, UR6 ;  /* 0x0000000600007c20 */ /* 0x000fe20008410000 */
[----:B------:R-:W-:Y:S01]  /*8ee0*/  LOP3.LUT P5, RZ, R133, 0xff00, RZ, 0xc0, !PT ;  /* 0x0000ff0085ff7812 */ /* 0x000fe200078ac0ff */
[-CC-:B------:R-:W-:Y:S01]  /*8ef0*/  FFMA.FTZ R169, R169, R150.reuse, R151.reuse ;  /* 0x00000096a9a97223 */ /* 0x180fe20000010097 */
[C---:B------:R-:W-:Y:S01]  /*8f00*/  LOP3.LUT P4, RZ, R133.reuse, 0xff0000, RZ, 0xc0, !PT ;  /* 0x00ff000085ff7812 */ /* 0x040fe2000788c0ff */
[-CC-:B------:R-:W-:Y:S01]  /*8f10*/  FFMA.FTZ R168, R168, R150.reuse, R151.reuse ;  /* 0x00000096a8a87223 */ /* 0x180fe20000010097 */
[----:B------:R-:W-:Y:S01]  /*8f20*/  ISETP.GE.U32.AND.EX P3, PT, R133, 0x1000000, PT, P3 ;  /* 0x010000008500780c */ /* 0x000fe20003f66130 */
[----:B------:R-:W-:Y:S01]  /*8f30*/  FMUL.FTZ R207, R214, R207 ;  /* 0x000000cfd6cf7220 */ /* 0x000fe20000410000 */
[----:B------:R-:W-:Y:S01]  /*8f40*/  FSEL R122, R121, RZ, P6 ;  /* 0x000000ff797a7208 */ /* 0x000fe20003000000 */
[-CC-:B------:R-:W-:Y:S01]  /*8f50*/  FFMA.FTZ R121, R170, R150.reuse, R151.reuse ;  /* 0x00000096aa797223 */ /* 0x180fe20000010097 */
[----:B------:R-:W-:Y:S01]  /*8f60*/  FSEL R133, R0, RZ, P5 ;  /* 0x000000ff00857208 */ /* 0x000fe20002800000 */
[----:B------:R-:W-:Y:S01]  /*8f70*/  FFMA.FTZ R0, R179, R150, R151 ;  /* 0x00000096b3007223 */ /* 0x000fe20000010097 */
[----:B------:R-:W-:Y:S01]  /*8f80*/  FMUL.FTZ R173, R214, R173 ;  /* 0x000000add6ad7220 */ /* 0x000fe20000410000 */
[----:B------:R-:W-:Y:S01]  /*8f90*/  FADD.FTZ R169, R204, -R169 ;  /* 0x800000a9cca97221 */ /* 0x000fe20000010000 */
[----:B------:R-:W-:Y:S01]  /*8fa0*/  FADD.FTZ R177, R177, -R168 ;  /* 0x800000a8b1b17221 */ /* 0x000fe20000010000 */
[----:B------:R-:W-:Y:S01]  /*8fb0*/  FADD.FTZ R205, R205, -R0 ;  /* 0x80000000cdcd7221 */ /* 0x000fe20000010000 */
[----:B------:R-:W-:Y:S01]  /*8fc0*/  FADD.FTZ R121, R178, -R121 ;  /* 0x80000079b2797221 */ /* 0x000fe20000010000 */
[----:B------:R-:W-:Y:S01]  /*8fd0*/  FMUL.FTZ R207, R207, UR6 ;  /* 0x00000006cfcf7c20 */ /* 0x000fe20008410000 */
[----:B------:R-:W-:Y:S01]  /*8fe0*/  FMUL.FTZ R173, R173, UR6 ;  /* 0x00000006adad7c20 */ /* 0x000fe20008410000 */
        /* <DEDUP_REMOVED lines=22> */
.L_x_3088:
        /* <DEDUP_REMOVED lines=87> */
.L_x_3095:
        /* <DEDUP_REMOVED lines=75> */
.L_x_3094:
        /* <DEDUP_REMOVED lines=76> */
.L_x_3097:
        /* <DEDUP_REMOVED lines=75> */
.L_x_3093:
        /* <DEDUP_REMOVED lines=56> */
.L_x_3099:
        /* <DEDUP_REMOVED lines=54> */
.L_x_3098:
        /* <DEDUP_REMOVED lines=55> */
.L_x_3100:
        /* <DEDUP_REMOVED lines=53> */
.L_x_3096:
        /* <DEDUP_REMOVED lines=15> */
[----:B------:R-:W-:Y:S01]  /*b370*/  LOP3.LUT P6, RZ, R127, 0xff0000, RZ, 0xc0, !PT ;  /* 0x00ff00007fff7812 */ /* 0x000fe200078cc0ff */
[----:B------:R-:W-:Y:S01]  /*b380*/  FADD.FTZ R129, R148, -R129 ;  /* 0x8000008194817221 */ /* 0x000fe20000010000 */
[----:B------:R-:W-:Y:S01]  /*b390*/  FADD.FTZ R139, R144, -R139 ;  /* 0x8000008b908b7221 */ /* 0x000fe20000010000 */
[----:B------:R-:W-:Y:S01]  /*b3a0*/  LOP3.LUT P4, RZ, R197, 0xff0000, RZ, 0xc0, !PT ;  /* 0x00ff0000c5ff7812 */ /* 0x000fe2000788c0ff */
[----:B------:R-:W-:Y:S01]  /*b3b0*/  FFMA.FTZ R128, R128, R150, R151 ;  /* 0x0000009680807223 */ /* 0x000fe20000010097 */
[C---:B0-----:R-:W-:Y:S01]  /*b3c0*/  FFMA.FTZ R114, R214.reuse, R129, R30 ;  /* 0x00000081d6727223 */ /* 0x041fe2000001001e */
[----:B------:R-:W-:Y:S01]  /*b3d0*/  FFMA.FTZ R112, R214, R139, R28 ;  /* 0x0000008bd6707223 */ /* 0x000fe2000001001c */
[----:B------:R-:W-:Y:S01]  /*b3e0*/  FADD.FTZ R138, R147, -R138 ;  /* 0x8000008a938a7221 */ /* 0x000fe20000010000 */
[----:B------:R-:W-:Y:S01]  /*b3f0*/  FADD.FTZ R128, R149, -R128 ;  /* 0x8000008095807221 */ /* 0x000fe20000010000 */
[----:B------:R-:W-:Y:S01]  /*b400*/  FMUL.FTZ R0, R114, UR6 ;  /* 0x0000000672007c20 */ /* 0x000fe20008410000 */
[----:B------:R-:W-:Y:S01]  /*b410*/  LOP3.LUT P5, RZ, R127, 0xff, RZ, 0xc0, !PT ;  /* 0x000000ff7fff7812 */ /* 0x000fe200078ac0ff */
[C---:B------:R-:W-:Y:S01]  /*b420*/  FFMA.FTZ R113, R214.reuse, R138, R29 ;  /* 0x0000008ad6717223 */ /* 0x040fe2000001001d */
[----:B------:R-:W-:Y:S01]  /*b430*/  FFMA.FTZ R115, R214, R128, R31 ;  /* 0x00000080d6737223 */ /* 0x000fe2000001001f */
[-CC-:B------:R-:W-:Y:S01]  /*b440*/  FFMA.FTZ R141, R141, R150.reuse, R151.reuse ;  /* 0x000000968d8d7223 */ /* 0x180fe20000010097 */
[----:B------:R-:W-:Y:S01]  /*b450*/  FSEL R123, R0, RZ, P6 ;  /* 0x000000ff007b7208 */ /* 0x000fe20003000000 */
[-C--:B------:R-:W-:Y:S01]  /*b460*/  FFMA.FTZ R109, R140, R150.reuse, R151 ;  /* 0x000000968c6d7223 */ /* 0x080fe20000010097 */
        /* <DEDUP_REMOVED lines=15> */
[----:B------:R-:W-:Y:S01]  /*b560*/  FFMA.FTZ R110, R214, R141, R34 ;  /* 0x0000008dd66e7223 */ /* 0x000fe20000010022 */
[----:B------:R-:W-:Y:S01]  /*b570*/  FSEL R117, R0, RZ, P4 ;  /* 0x000000ff00757208 */ /* 0x000fe20002000000 */
[----:B------:R-:W-:Y:S01]  /*b580*/  FADD.FTZ R142, R145, -R142 ;  /* 0x8000008e918e7221 */ /* 0x000fe20000010000 */
[----:B------:R-:W-:Y:S01]  /*b590*/  LOP3.LUT P4, RZ, R197, 0xff00, RZ, 0xc0, !PT ;  /* 0x0000ff00c5ff7812 */ /* 0x000fe2000788c0ff */
[----:B------:R-:W-:Y:S01]  /*b5a0*/  FFMA.FTZ R111, R214, R146, R35 ;  /* 0x00000092d66f7223 */ /* 0x000fe20000010023 */
[----:B------:R-:W-:Y:S01]  /*b5b0*/  ISETP.GE.U32.AND.EX P2, PT, R127, 0x1000000, PT, P2 ;  /* 0x010000007f00780c */ /* 0x000fe20003f46120 */
[----:B------:R-:W-:Y:S01]  /*b5c0*/  FADD.FTZ R125, R125, -R150 ;  /* 0x800000967d7d7221 */ /* 0x000fe20000010000 */
[----:B------:R-:W-:Y:S01]  /*b5d0*/  FSEL R120, R108, RZ, P3 ;  /* 0x000000ff6c787208 */ /* 0x000fe20001800000 */
[----:B------:R-:W-:Y:S01]  /*b5e0*/  FFMA.FTZ R109, R214, R142, R33 ;  /* 0x0000008ed66d7223 */ /* 0x000fe20000010021 */
[----:B------:R-:W-:Y:S01]  /*b5f0*/  FSEL R121, R0, RZ, P4 ;  /* 0x000000ff00797208 */ /* 0x000fe20002000000 */
[----:B------:R-:W-:Y:S01]  /*b600*/  FMUL.FTZ R0, R110, UR6 ;  /* 0x000000066e007c20 */ /* 0x000fe20008410000 */
[----:B------:R-:W-:Y:S01]  /*b610*/  FSEL R116, R108, RZ, P2 ;  /* 0x000000ff6c747208 */ /* 0x000fe20001000000 */
[----:B------:R-:W-:Y:S01]  /*b620*/  FFMA.FTZ R108, R214, R125, R32 ;  /* 0x0000007dd66c7223 */ /* 0x000fe20000010020 */
        /* <DEDUP_REMOVED lines=9> */
[----:B------:R-:W-:-:S02]  /*b6c0*/  FSEL R121, R0, RZ, P2 ;  /* 0x000000ff00797208 */ /* 0x000fc40001000000 */
[----:B------:R-:W-:Y:S01]  /*b6d0*/  FSEL R117, R0, RZ, P4 ;  /* 0x000000ff00757208 */ /* 0x000fe20002000000 */
        /* <DEDUP_REMOVED lines=17> */
.L_x_3103:
        /* <DEDUP_REMOVED lines=15> */
[-CC-:B0-----:R-:W-:Y:S01]  /*b8e0*/  FFMA.FTZ R117, R140, R150.reuse, R151.reuse ;  /* 0x000000968c757223 */ /* 0x181fe20000010097 */
[----:B------:R-:W-:Y:S01]  /*b8f0*/  FMUL.FTZ R128, R128, UR6 ;  /* 0x0000000680807c20 */ /* 0x000fe20008410000 */
[----:B------:R-:W-:Y:S01]  /*b900*/  FSEL R123, R129, RZ, P3 ;  /* 0x000000ff817b7208 */ /* 0x000fe20001800000 */
[----:B------:R-:W-:Y:S01]  /*b910*/  FMUL.FTZ R138, R138, UR6 ;  /* 0x000000068a8a7c20 */ /* 0x000fe20008410000 */
[C---:B------:R-:W-:Y:S01]  /*b920*/  ISETP.GE.U32.AND.EX P5, PT, R127.reuse, 0x1000000, PT, P2 ;  /* 0x010000007f00780c */ /* 0x040fe20003fa6120 */
[----:B------:R-:W-:Y:S01]  /*b930*/  FFMA.FTZ R139, R214, R139, R28 ;  /* 0x0000008bd68b7223 */ /* 0x000fe2000001001c */
[----:B------:R-:W-:Y:S01]  /*b940*/  LOP3.LUT P3, RZ, R127, 0xff00, RZ, 0xc0, !PT ;  /* 0x0000ff007fff7812 */ /* 0x000fe2000786c0ff */
[-C--:B------:R-:W-:Y:S01]  /*b950*/  FFMA.FTZ R142, R142, R150.reuse, R151 ;  /* 0x000000968e8e7223 */ /* 0x080fe20000010097 */
[----:B------:R-:W-:Y:S01]  /*b960*/  ISETP.GE.U32.AND P2, PT, R196, RZ, PT ;  /* 0x000000ffc400720c */ /* 0x000fe20003f46070 */
[----:B------:R-:W-:Y:S01]  /*b970*/  FADD.FTZ R141, R124, -R141 ;  /* 0x8000008d7c8d7221 */ /* 0x000fe20000010000 */
[----:B------:R-:W-:Y:S01]  /*b980*/  FADD.FTZ R146, R146, -R117 ;  /* 0x8000007592927221 */ /* 0x000fe20000010000 */
[----:B------:R-:W-:Y:S01]  /*b990*/  FFMA.FTZ R150, R143, R150, R151 ;  /* 0x000000968f967223 */ /* 0x000fe20000010097 */
[----:B------:R-:W-:Y:S01]  /*b9a0*/  FSEL R0, R128, RZ, P5 ;  /* 0x000000ff80007208 */ /* 0x000fe20002800000 */
[----:B------:R-:W-:Y:S01]  /*b9b0*/  FMUL.FTZ R139, R139, UR6 ;  /* 0x000000068b8b7c20 */ /* 0x000fe20008410000 */
[----:B------:R-:W-:Y:S01]  /*b9c0*/  FSEL R117, R138, RZ, P3 ;  /* 0x000000ff8a757208 */ /* 0x000fe20001800000 */
[C---:B------:R-:W-:Y:S01]  /*b9d0*/  FFMA.FTZ R141, R214.reuse, R141, R34 ;  /* 0x0000008dd68d7223 */ /* 0x040fe20000010022 */
[----:B------:R-:W-:Y:S01]  /*b9e0*/  LOP3.LUT P6, RZ, R197, 0xff0000, RZ, 0xc0, !PT ;  /* 0x00ff0000c5ff7812 */ /* 0x000fe200078cc0ff */
[----:B------:R-:W-:Y:S01]  /*b9f0*/  FFMA.FTZ R146, R214, R146, R35 ;  /* 0x00000092d6927223 */ /* 0x000fe20000010023 */
[----:B------:R-:W-:Y:S01]  /*ba00*/  LOP3.LUT P4, RZ, R127, 0xff, RZ, 0xc0, !PT ;  /* 0x000000ff7fff7812 */ /* 0x000fe2000788c0ff */
        /* <DEDUP_REMOVED lines=21> */
[----:B------:R-:W-:-:S02]  /*bb60*/  F2FP.BF16.F32.PACK_AB R122, R117, R122 ;  /* 0x0000007a757a723e */ /* 0x000fc400000010ff */
[C---:B------:R-:W-:Y:S02]  /*bb70*/  FSEL R121, R141.reuse, RZ, P6 ;  /* 0x000000ff8d797208 */ /* 0x040fe40003000000 */
[----:B------:R-:W-:Y:S02]  /*bb80*/  FSEL R117, R141, RZ, P3 ;  /* 0x000000ff8d757208 */ /* 0x000fe40001800000 */
[----:B------:R-:W-:Y:S02]  /*bb90*/  FSEL R0, R146, RZ, P2 ;  /* 0x000000ff92007208 */ /* 0x000fe40001000000 */
[C---:B------:R-:W-:Y:S02]  /*bba0*/  LOP3.LUT P4, RZ, R126.reuse, 0xff00, RZ, 0xc0, !PT ;  /* 0x0000ff007eff7812 */ /* 0x040fe4000788c0ff */
[----:B------:R-:W-:Y:S02]  /*bbb0*/  LOP3.LUT P5, RZ, R126, 0xff, RZ, 0xc0, !PT ;  /* 0x000000ff7eff7812 */ /* 0x000fe400078ac0ff */
[----:B------:R-:W-:-:S02]  /*bbc0*/  LOP3.LUT P6, RZ, R196, 0xff000000, RZ, 0xc0, !PT ;  /* 0xff000000c4ff7812 */ /* 0x000fc400078cc0ff */
        /* <DEDUP_REMOVED lines=13> */
.L_x_3102:
        /* <DEDUP_REMOVED lines=8> */
[-CC-:B------:R-:W-:Y:S01]  /*bd20*/  FFMA.FTZ R128, R128, R150.reuse, R151.reuse ;  /* 0x0000009680807223 */ /* 0x180fe20000010097 */
[C---:B0-----:R-:W-:Y:S01]  /*bd30*/  FMUL.FTZ R114, R214.reuse, R129 ;  /* 0x00000081d6727220 */ /* 0x041fe20000410000 */
[----:B------:R-:W-:Y:S01]  /*bd40*/  FMUL.FTZ R112, R214, R139 ;  /* 0x0000008bd6707220 */ /* 0x000fe20000410000 */
        /* <DEDUP_REMOVED lines=65> */
.L_x_3105:
        /* <DEDUP_REMOVED lines=20> */
[----:B------:R-:W-:Y:S01]  /*c2a0*/  FMUL.FTZ R139, R214, R139 ;  /* 0x0000008bd68b7220 */ /* 0x000fe20000410000 */
        /* <DEDUP_REMOVED lines=17> */
[----:B------:R-:W-:Y:S01]  /*c3c0*/  FMUL.FTZ R145, R214, R145 ;  /* 0x00000091d6917220 */ /* 0x000fe20000410000 */
[----:B------:R-:W-:Y:S01]  /*c3d0*/  F2FP.BF16.F32.PACK_AB R123, R0, R123 ;  /* 0x0000007b007b723e */ /* 0x000fe200000010ff */
        /* <DEDUP_REMOVED lines=24> */
[C---:B------:R-:W-:Y:S02]  /*c560*/  FSEL R127, R145.reuse, RZ, P4 ;  /* 0x000000ff917f7208 */ /* 0x040fe40002000000 */
        /* <DEDUP_REMOVED lines=10> */
.L_x_3101:
        /* <DEDUP_REMOVED lines=10> */
[C---:B0-----:R-:W-:Y:S01]  /*c6b0*/  FFMA.FTZ R114, R214.reuse, R129, R30 ;  /* 0x00000081d6727223 */ /* 0x041fe2000001001e */
[----:B------:R-:W-:Y:S01]  /*c6c0*/  FFMA.FTZ R115, R214, R128, R31 ;  /* 0x00000080d6737223 */ /* 0x000fe2000001001f */
[-CC-:B------:R-:W-:Y:S01]  /*c6d0*/  FFMA.FTZ R142, R142, R150.reuse, R151.reuse ;  /* 0x000000968e8e7223 */ /* 0x180fe20000010097 */
[-CC-:B------:R-:W-:Y:S01]  /*c6e0*/  FFMA.FTZ R141, R141, R150.reuse, R151.reuse ;  /* 0x000000968d8d7223 */ /* 0x180fe20000010097 */
[-CC-:B------:R-:W-:Y:S01]  /*c6f0*/  FFMA.FTZ R109, R140, R150.reuse, R151.reuse ;  /* 0x000000968c6d7223 */ /* 0x180fe20000010097 */
[----:B------:R-:W-:Y:S01]  /*c700*/  FFMA.FTZ R139, R139, R150, R151 ;  /* 0x000000968b8b7223 */ /* 0x000fe20000010097 */
[----:B------:R-:W-:Y:S01]  /*c710*/  FFMA.FTZ R108, R214, R125, R32 ;  /* 0x0000007dd66c7223 */ /* 0x000fe20000010020 */
[----:B------:R-:W-:Y:S01]  /*c720*/  FMUL.FTZ R111, R115, UR6 ;  /* 0x00000006736f7c20 */ /* 0x000fe20008410000 */
[----:B------:R-:W-:Y:S01]  /*c730*/  FMUL.FTZ R110, R114, UR6 ;  /* 0x00000006726e7c20 */ /* 0x000fe20008410000 */
[----:B------:R-:W-:Y:S01]  /*c740*/  LOP3.LUT P4, RZ, R127, 0xff0000, RZ, 0xc0, !PT ;  /* 0x00ff00007fff7812 */ /* 0x000fe2000788c0ff */
[----:B------:R-:W-:Y:S01]  /*c750*/  FADD.FTZ R138, R147, -R138 ;  /* 0x8000008a938a7221 */ /* 0x000fe20000010000 */
[----:B------:R-:W-:Y:S01]  /*c760*/  ISETP.GE.U32.AND.EX P2, PT, R127, 0x1000000, PT, P2 ;  /* 0x010000007f00780c */ /* 0x000fe20003f46120 */
[----:B------:R-:W-:Y:S01]  /*c770*/  FADD.FTZ R142, R145, -R142 ;  /* 0x8000008e918e7221 */ /* 0x000fe20000010000 */
[----:B------:R-:W-:Y:S01]  /*c780*/  FADD.FTZ R141, R124, -R141 ;  /* 0x8000008d7c8d7221 */ /* 0x000fe20000010000 */
[----:B------:R-:W-:Y:S01]  /*c790*/  FADD.FTZ R146, R146, -R109 ;  /* 0x8000006d92927221 */ /* 0x000fe20000010000 */
[----:B------:R-:W-:Y:S01]  /*c7a0*/  FADD.FTZ R139, R144, -R139 ;  /* 0x8000008b908b7221 */ /* 0x000fe20000010000 */
[----:B------:R-:W-:Y:S01]  /*c7b0*/  FMUL.FTZ R0, R108, UR6 ;  /* 0x000000066c007c20 */ /* 0x000fe20008410000 */
[----:B------:R-:W-:Y:S01]  /*c7c0*/  LOP3.LUT P5, RZ, R126, 0xff, RZ, 0xc0, !PT ;  /* 0x000000ff7eff7812 */ /* 0x000fe200078ac0ff */
[C---:B------:R-:W-:Y:S01]  /*c7d0*/  FFMA.FTZ R113, R214.reuse, R138, R29 ;  /* 0x0000008ad6717223 */ /* 0x040fe2000001001d */
[----:B------:R-:W-:Y:S01]  /*c7e0*/  FSEL R129, R111, RZ, P2 ;  /* 0x000000ff6f817208 */ /* 0x000fe20001000000 */
[----:B------:R-:W-:Y:S01]  /*c7f0*/  FFMA.FTZ R109, R214, R142, R33 ;  /* 0x0000008ed66d7223 */ /* 0x000fe20000010021 */
[----:B------:R-:W-:Y:S01]  /*c800*/  FSEL R128, R110, RZ, P4 ;  /* 0x000000ff6e807208 */ /* 0x000fe20002000000 */
[C---:B------:R-:W-:Y:S01]  /*c810*/  FFMA.FTZ R110, R214.reuse, R141, R34 ;  /* 0x0000008dd66e7223 */ /* 0x040fe20000010022 */
[C---:B------:R-:W-:Y:S01]  /*c820*/  FFMA.FTZ R112, R214.reuse, R139, R28 ;  /* 0x0000008bd6707223 */ /* 0x040fe2000001001c */
[----:B------:R-:W-:Y:S01]  /*c830*/  FFMA.FTZ R111, R214, R146, R35 ;  /* 0x00000092d66f7223 */ /* 0x000fe20000010023 */
[----:B------:R-:W-:Y:S01]  /*c840*/  FSEL R0, R0, RZ, P5 ;  /* 0x000000ff00007208 */ /* 0x000fe20002800000 */
        /* <DEDUP_REMOVED lines=8> */
[----:B------:R-:W-:Y:S02]  /*c8d0*/  LOP3.LUT P2, RZ, R126, 0xff000000, RZ, 0xc0, !PT ;  /* 0xff0000007eff7812 */ /* 0x000fe4000784c0ff */
        /* <DEDUP_REMOVED lines=11> */
.L_x_3107:
[-CC-:B------:R-:W-:Y:S01]  /*c990*/  FFMA.FTZ R129, R129, R150.reuse, R151.reuse ;  /* 0x0000009681817223 */ /* 0x180fe20000010097 */
[-CC-:B------:R-:W-:Y:S01]  /*c9a0*/  FFMA.FTZ R139, R139, R150.reuse, R151.reuse ;  /* 0x000000968b8b7223 */ /* 0x180fe20000010097 */
[-CC-:B------:R-:W-:Y:S01]  /*c9b0*/  FFMA.FTZ R128, R128, R150.reuse, R151.reuse ;  /* 0x0000009680807223 */ /* 0x180fe20000010097 */
[-CC-:B------:R-:W-:Y:S01]  /*c9c0*/  FFMA.FTZ R142, R142, R150.reuse, R151.reuse ;  /* 0x000000968e8e7223 */ /* 0x180fe20000010097 */
[-CC-:B------:R-:W-:Y:S01]  /*c9d0*/  FFMA.FTZ R141, R141, R150.reuse, R151.reuse ;  /* 0x000000968d8d7223 */ /* 0x180fe20000010097 */
[-CC-:B0-----:R-:W-:Y:S01]  /*c9e0*/  FFMA.FTZ R121, R140, R150.reuse, R151.reuse ;  /* 0x000000968c797223 */ /* 0x181fe20000010097 */
        /* <DEDUP_REMOVED lines=8> */
[----:B------:R-:W-:Y:S01]  /*ca70*/  FFMA.FTZ R128, R214, R128, R31 ;  /* 0x00000080d6807223 */ /* 0x000fe2000001001f */
[----:B------:R-:W-:Y:S01]  /*ca80*/  ISETP.GE.U32.AND P2, PT, R126, RZ, PT ;  /* 0x000000ff7e00720c */ /* 0x000fe20003f46070 */
[----:B------:R-:W-:Y:S01]  /*ca90*/  FADD.FTZ R142, R145, -R142 ;  /* 0x8000008e918e7221 */ /* 0x000fe20000010000 */
[----:B------:R-:W-:Y:S01]  /*caa0*/  FADD.FTZ R141, R124, -R141 ;  /* 0x8000008d7c8d7221 */ /* 0x000fe20000010000 */
[----:B------:R-:W-:Y:S01]  /*cab0*/  FADD.FTZ R138, R147, -R138 ;  /* 0x8000008a938a7221 */ /* 0x000fe20000010000 */
[----:B------:R-:W-:Y:S01]  /*cac0*/  FADD.FTZ R146, R146, -R121 ;  /* 0x8000007992927221 */ /* 0x000fe20000010000 */
[----:B------:R-:W-:Y:S01]  /*cad0*/  FMUL.FTZ R129, R129, UR6 ;  /* 0x0000000681817c20 */ /* 0x000fe20008410000 */
[----:B------:R-:W-:Y:S01]  /*cae0*/  LOP3.LUT P5, RZ, R127, 0xff0000, RZ, 0xc0, !PT ;  /* 0x00ff00007fff7812 */ /* 0x000fe200078ac0ff */
[----:B------:R-:W-:Y:S01]  /*caf0*/  FMUL.FTZ R128, R128, UR6 ;  /* 0x0000000680807c20 */ /* 0x000fe20008410000 */
[----:B------:R-:W-:Y:S01]  /*cb00*/  FMUL.FTZ R139, R139, UR6 ;  /* 0x000000068b8b7c20 */ /* 0x000fe20008410000 */
        /* <DEDUP_REMOVED lines=30> */
.L_x_3106:
[----:B------:R-:W-:Y:S05]  /*ccf0*/  @!P1 BRA `(.L_x_3108) ;  /* 0x0000000000d89947 */ /* 0x000fea0003800000 */
[-CC-:B------:R-:W-:Y:S01]  /*cd00*/  FFMA.FTZ R129, R129, R150.reuse, R151.reuse ;  /* 0x0000009681817223 */ /* 0x180fe20000010097 */
[-CC-:B------:R-:W-:Y:S01]  /*cd10*/  FFMA.FTZ R128, R128, R150.reuse, R151.reuse ;  /* 0x0000009680807223 */ /* 0x180fe20000010097 */
[-CC-:B------:R-:W-:Y:S01]  /*cd20*/  FFMA.FTZ R0, R143, R150.reuse, R151.reuse ;  /* 0x000000968f007223 */ /* 0x180fe20000010097 */
[-C--:B------:R-:W-:Y:S01]  /*cd30*/  FFMA.FTZ R138, R138, R150.reuse, R151 ;  /* 0x000000968a8a7223 */ /* 0x080fe20000010097 */
[----:B------:R-:W-:Y:S01]  /*cd40*/  FADD.FTZ R129, R148, -R129 ;  /* 0x8000008194817221 */ /* 0x000fe20000010000 */
[----:B0-----:R-:W-:Y:S01]  /*cd50*/  FADD.FTZ R115, R149, -R128 ;  /* 0x8000008095737221 */ /* 0x001fe20000010000 */
[----:B------:R-:W-:Y:S01]  /*cd60*/  FADD.FTZ R125, R125, -R0 ;  /* 0x800000007d7d7221 */ /* 0x000fe20000010000 */
[----:B------:R-:W-:Y:S01]  /*cd70*/  ISETP.GE.U32.AND P2, PT, R126, RZ, PT ;  /* 0x000000ff7e00720c */ /* 0x000fe20003f46070 */
[C---:B------:R-:W-:Y:S01]  /*cd80*/  FMUL.FTZ R114, R214.reuse, R129 ;  /* 0x00000081d6727220 */ /* 0x040fe20000410000 */
[----:B------:R-:W-:Y:S01]  /*cd90*/  FMUL.FTZ R115, R214, R115 ;  /* 0x00000073d6737220 */ /* 0x000fe20000410000 */
[----:B------:R-:W-:Y:S01]  /*cda0*/  LOP3.LUT P4, RZ, R127, 0xff0000, RZ, 0xc0, !PT ;  /* 0x00ff00007fff7812 */ /* 0x000fe2000788c0ff */
[-CC-:B------:R-:W-:Y:S01]  /*cdb0*/  FFMA.FTZ R142, R142, R150.reuse, R151.reuse ;  /* 0x000000968e8e7223 */ /* 0x180fe20000010097 */
[----:B------:R-:W-:Y:S01]  /*cdc0*/  FMUL.FTZ R109, R114, UR6 ;  /* 0x00000006726d7c20 */ /* 0x000fe20008410000 */
[-CC-:B------:R-:W-:Y:S01]  /*cdd0*/  FFMA.FTZ R141, R141, R150.reuse, R151.reuse ;  /* 0x000000968d8d7223 */ /* 0x180fe20000010097 */
[-CC-:B------:R-:W-:Y:S01]  /*cde0*/  FFMA.FTZ R111, R140, R150.reuse, R151.reuse ;  /* 0x000000968c6f7223 */ /* 0x180fe20000010097 */
[----:B------:R-:W-:Y:S01]  /*cdf0*/  FFMA.FTZ R139, R139, R150, R151 ;  /* 0x000000968b8b7223 */ /* 0x000fe20000010097 */
[----:B------:R-:W-:Y:S01]  /*ce00*/  FMUL.FTZ R108, R214, R125 ;  /* 0x0000007dd66c7220 */ /* 0x000fe20000410000 */
[----:B------:R-:W-:Y:S01]  /*ce10*/  FMUL.FTZ R110, R115, UR6 ;  /* 0x00000006736e7c20 */ /* 0x000fe20008410000 */
[----:B------:R-:W-:Y:S01]  /*ce20*/  ISETP.GE.U32.AND.EX P2, PT, R127, 0x1000000, PT, P2 ;  /* 0x010000007f00780c */ /* 0x000fe20003f46120 */
[----:B------:R-:W-:Y:S01]  /*ce30*/  FADD.FTZ R113, R147, -R138 ;  /* 0x8000008a93717221 */ /* 0x000fe20000010000 */
[----:B------:R-:W-:Y:S01]  /*ce40*/  FSEL R128, R109, RZ, P4 ;  /* 0x000000ff6d807208 */ /* 0x000fe20002000000 */
[----:B------:R-:W-:Y:S01]  /*ce50*/  FADD.FTZ R109, R145, -R142 ;  /* 0x8000008e916d7221 */ /* 0x000fe20000010000 */
[----:B------:R-:W-:Y:S01]  /*ce60*/  FADD.FTZ R141, R124, -R141 ;  /* 0x8000008d7c8d7221 */ /* 0x000fe20000010000 */
[----:B------:R-:W-:Y:S01]  /*ce70*/  FADD.FTZ R111, R146, -R111 ;  /* 0x8000006f926f7221 */ /* 0x000fe20000010000 */
[----:B------:R-:W-:Y:S01]  /*ce80*/  FADD.FTZ R139, R144, -R139 ;  /* 0x8000008b908b7221 */ /* 0x000fe20000010000 */
[----:B------:R-:W-:Y:S01]  /*ce90*/  FMUL.FTZ R0, R108, UR6 ;  /* 0x000000066c007c20 */ /* 0x000fe20008410000 */
[----:B------:R-:W-:Y:S01]  /*cea0*/  LOP3.LUT P5, RZ, R126, 0xff, RZ, 0xc0, !PT ;  /* 0x000000ff7eff7812 */ /* 0x000fe200078ac0ff */
[----:B------:R-:W-:Y:S01]  /*ceb0*/  FMUL.FTZ R113, R214, R113 ;  /* 0x00000071d6717220 */ /* 0x000fe20000410000 */
[----:B------:R-:W-:Y:S01]  /*cec0*/  FSEL R129, R110, RZ, P2 ;  /* 0x000000ff6e817208 */ /* 0x000fe20001000000 */
[C---:B------:R-:W-:Y:S01]  /*ced0*/  FMUL.FTZ R109, R214.reuse, R109 ;  /* 0x0000006dd66d7220 */ /* 0x040fe20000410000 */
[C---:B------:R-:W-:Y:S01]  /*cee0*/  FMUL.FTZ R110, R214.reuse, R141 ;  /* 0x0000008dd66e7220 */ /* 0x040fe20000410000 */
[C---:B------:R-:W-:Y:S01]  /*cef0*/  FMUL.FTZ R112, R214.reuse, R139 ;  /* 0x0000008bd6707220 */ /* 0x040fe20000410000 */
[----:B------:R-:W-:Y:S01]  /*cf00*/  FMUL.FTZ R111, R214, R111 ;  /* 0x0000006fd66f7220 */ /* 0x000fe20000410000 */
        /* <DEDUP_REMOVED lines=21> */
.L_x_3108:
        /* <DEDUP_REMOVED lines=53> */
.L_x_3104:
        /* <DEDUP_REMOVED lines=14> */
.L_x_3067:
        /* <DEDUP_REMOVED lines=29> */
[----:B------:R1:W5:Y:S04]  /*d660*/  LDL.LU R72, [R1] ;  /* 0x0000000001487983 */ /* 0x0003680000300800 */
        /* <DEDUP_REMOVED lines=48> */
[----:B-1----:R-:W-:-:S07]  /*d970*/  MOV R23, R181 ;  /* 0x000000b500177202 */ /* 0x002fce0000000f00 */
.L_x_3066:
[----:B------:R-:W-:Y:S05]  /*d980*/  BSYNC B0 ;  /* 0x0000000000007941 */ /* 0x000fea0003800000 */
.L_x_3065:
        /* <DEDUP_REMOVED lines=72> */
[----:B------:R-:W-:-:S03]  /*de10*/  FADD.FTZ R13, RZ, R13 ;  /* 0x0000000dff0d7221 */ /* 0x000fc60000010000 */
[----:B------:R-:W4:Y:S01]  /*de20*/  LDS R51, [R16+0x3e00] ;  /* 0x003e000010337984 */ /* 0x000f220000000800 */
[----:B-1----:R-:W-:Y:S01]  /*de30*/  FADD.FTZ R3, R3, R26 ;  /* 0x0000001a03037221 */ /* 0x002fe20000010000 */
[----:B------:R-:W-:Y:S02]  /*de40*/  FADD.FTZ R13, R13, R32 ;  /* 0x000000200d0d7221 */ /* 0x000fe40000010000 */
[----:B------:R-:W1:Y:S01]  /*de50*/  LDS R53, [R16+0x4000] ;  /* 0x0040000010357984 */ /* 0x000e620000000800 */
[----:B------:R-:W-:-:S03]  /*de60*/  FADD.FTZ R12, RZ, R12 ;  /* 0x0000000cff0c7221 */ /* 0x000fc60000010000 */
[----:B------:R-:W1:Y:S01]  /*de70*/  LDS R55, [R16+0x4200] ;  /* 0x0042000010377984 */ /* 0x000e620000000800 */
[----:B------:R-:W-:Y:S01]  /*de80*/  FADD.FTZ R12, R12, R27 ;  /* 0x0000001b0c0c7221 */ /* 0x000fe20000010000 */
[----:B------:R-:W-:Y:S02]  /*de90*/  FADD.FTZ R18, R18, R41 ;  /* 0x0000002912127221 */ /* 0x000fe40000010000 */
        /* <DEDUP_REMOVED lines=21> */
[----:B------:R-:W-:Y:S04]  /*dff0*/  STS.128 [R0+0x10], R36 ;  /* 0x0000102400007388 */ /* 0x000fe80000000c00 */
[----:B------:R-:W-:Y:S01]  /*e000*/  STS.128 [R0+0x400], R44 ;  /* 0x0004002c00007388 */ /* 0x000fe20000000c00 */
[----:B--2---:R-:W-:-:S03]  /*e010*/  FADD.FTZ R63, R12, R63 ;  /* 0x0000003f0c3f7221 */ /* 0x004fc60000010000 */
[----:B------:R-:W-:Y:S01]  /*e020*/  STS.128 [R0+0x410], R8 ;  /* 0x0004100800007388 */ /* 0x000fe20000000c00 */
[----:B---3--:R-:W-:-:S03]  /*e030*/  FADD.FTZ R13, R13, R64 ;  /* 0x000000400d0d7221 */ /* 0x008fc60000010000 */
[----:B------:R-:W-:Y:S04]  /*e040*/  STS.128 [R0+0x800], R56 ;  /* 0x0008003800007388 */ /* 0x000fe80000000c00 */
[----:B------:R0:W-:Y:S04]  /*e050*/  STS.128 [R0+0x810], R4 ;  /* 0x0008100400007388 */ /* 0x0001e80000000c00 */
[----:B------:R-:W-:Y:S04]  /*e060*/  STS.128 [R0+0xc00], R68 ;  /* 0x000c004400007388 */ /* 0x000fe80000000c00 */
[----:B------:R-:W-:Y:S04]  /*e070*/  STS.128 [R0+0xc10], R72 ;  /* 0x000c104800007388 */ /* 0x000fe80000000c00 */
[----:B------:R-:W-:Y:S04]  /*e080*/  STS.128 [R0+0x1000], R76 ;  /* 0x0010004c00007388 */ /* 0x000fe80000000c00 */
[----:B------:R1:W-:Y:S01]  /*e090*/  STS.128 [R0+0x1010], R20 ;  /* 0x0010101400007388 */ /* 0x0003e20000000c00 */
[----:B0-----:R-:W-:Y:S01]  /*e0a0*/  FADD.FTZ R7, R3, R62 ;  /* 0x0000003e03077221 */ /* 0x001fe20000010000 */
[----:B------:R-:W-:Y:S08]  /*e0b0*/  BAR.SYNC.DEFER_BLOCKING 0x0 ;  /* 0x0000000000007b1d */ /* 0x000ff00000010000 */
[----:B-1----:R-:W0:Y:S01]  /*e0c0*/  LDC R0, c[0x0][0x388] ;  /* 0x0000e200ff007b82 */ /* 0x002e220000000800 */
[----:B------:R-:W1:Y:S04]  /*e0d0*/  LDS R8, [R16+0x400] ;  /* 0x0004000010087984 */ /* 0x000e680000000800 */
[----:B------:R-:W2:Y:S04]  /*e0e0*/  LDS R9, [R16+0x1800] ;  /* 0x0018000010097984 */ /* 0x000ea80000000800 */
[----:B------:R-:W3:Y:S04]  /*e0f0*/  LDS R17, [R16+0x2c00] ;  /* 0x002c000010117984 */ /* 0x000ee80000000800 */
[----:B------:R-:W4:Y:S01]  /*e100*/  LDS R28, [R16] ;  /* 0x00000000101c7984 */ /* 0x000f220000000800 */
        /* <DEDUP_REMOVED lines=27> */
[----:B------:R-:W-:Y:S01]  /*e2c0*/  LDS R33, [R16+0x3000] ;  /* 0x0030000010217984 */ /* 0x000fe20000000800 */
        /* <DEDUP_REMOVED lines=14> */
[----:B0-----:R-:W-:Y:S01]  /*e3b0*/  FADD.FTZ R8, RZ, R8 ;  /* 0x00000008ff087221 */ /* 0x001fe20000010000 */
[----:B------:R-:W-:-:S02]  /*e3c0*/  IADD3.X R3, PT, PT, R5, UR19, RZ, P0, !PT ;  /* 0x0000001305037c10 */ /* 0x000fc400087fe4ff */
[----:B------:R-:W0:Y:S01]  /*e3d0*/  LDS R35, [R16+0x3200] ;  /* 0x0032000010237984 */ /* 0x000e220000000800 */
[----:B----4-:R-:W-:Y:S01]  /*e3e0*/  FADD.FTZ R9, RZ, R9 ;  /* 0x00000009ff097221 */ /* 0x010fe20000010000 */
[----:B------:R-:W-:Y:S02]  /*e3f0*/  IADD3.X R5, PT, PT, R5, UR17, RZ, P1, !PT ;  /* 0x0000001105057c10 */ /* 0x000fe40008ffe4ff */
        /* <DEDUP_REMOVED lines=8> */
[----:B------:R-:W-:-:S03]  /*e480*/  FADD.FTZ R6, R6, R21 ;  /* 0x0000001506067221 */ /* 0x000fc60000010000 */
[----:B------:R-:W4:Y:S01]  /*e490*/  LDS R57, [R16+0x4600] ;  /* 0x0046000010397984 */ /* 0x000f220000000800 */
[----:B-1----:R-:W-:Y:S01]  /*e4a0*/  FADD.FTZ R10, RZ, R10 ;  /* 0x0000000aff0a7221 */ /* 0x002fe20000010000 */
[----:B------:R-:W-:Y:S02]  /*e4b0*/  FADD.FTZ R6, R6, R33 ;  /* 0x0000002106067221 */ /* 0x000fe40000010000 */
        /* <DEDUP_REMOVED lines=47> */
.L_x_3068:
        /* <DEDUP_REMOVED lines=8> */
.L_x_3111:
[----:B------:R-:W-:Y:S05]  /*e830*/  BSYNC B2 ;  /* 0x0000000000027941 */ /* 0x000fea0003800000 */
.L_x_3110:
        /* <DEDUP_REMOVED lines=8> */
.L_x_3112:
[----:B------:R-:W-:Y:S01]  /*e8c0*/  MOV R252, R150 ;  /* 0x0000009600fc7202 */ /* 0x000fe20000000f00 */
[----:B------:R-:W-:Y:S02]  /*e8d0*/  HFMA2 R251, -RZ, RZ, 0, 1.1920928955078125e-07 ;  /* 0x00000002fffb7431 */ /* 0x000fe400000001ff */
[----:B------:R-:W-:Y:S01]  /*e8e0*/  FADD.FTZ R151, R151, R240 ;  /* 0x000000f097977221 */ /* 0x000fe20000010000 */
[----:B------:R-:W-:-:S07]  /*e8f0*/  MOV R240, 0xffffffff ;  /* 0xffffffff00f07802 */ /* 0x000fce0000000f00 */
[----:B------:R-:W-:Y:S05]  /*e900*/  WARPSYNC.COLLECTIVE R240, `(.L_x_3113) ;  /* 0x00000000f0087348 */ /* 0x000fea0003c00000 */
[----:B------:R0:W1:Y:S02]  /*e910*/  SHFL.BFLY P4, R240, R252, R251, R250 ;  /* 0x0c0000fbfcf07389 */ /* 0x00006400000800fa */
[----:B01----:R-:W-:Y:S05]  /*e920*/  ENDCOLLECTIVE ;  /* 0x000000000000791b */ /* 0x003fea0003800000 */
.L_x_3113:
[----:B------:R-:W-:Y:S01]  /*e930*/  MOV R252, R151 ;  /* 0x0000009700fc7202 */ /* 0x000fe20000000f00 */
[----:B------:R-:W-:Y:S01]  /*e940*/  FADD.FTZ R150, R150, R240 ;  /* 0x000000f096967221 */ /* 0x000fe20000010000 */
[----:B------:R-:W-:-:S07]  /*e950*/  MOV R240, 0xffffffff ;  /* 0xffffffff00f07802 */ /* 0x000fce0000000f00 */
[----:B------:R-:W-:Y:S05]  /*e960*/  WARPSYNC.COLLECTIVE R240, `(.L_x_3114) ;  /* 0x00000000f0087348 */ /* 0x000fea0003c00000 */
[----:B------:R0:W1:Y:S02]  /*e970*/  SHFL.BFLY P4, R240, R252, R251, R250 ;  /* 0x0c0000fbfcf07389 */ /* 0x00006400000800fa */
[----:B01----:R-:W-:Y:S05]  /*e980*/  ENDCOLLECTIVE ;  /* 0x000000000000791b */ /* 0x003fea0003800000 */
.L_x_3114:
[----:B------:R-:W-:Y:S01]  /*e990*/  MOV R252, R150 ;  /* 0x0000009600fc7202 */ /* 0x000fe20000000f00 */
[----:B------:R-:W-:Y:S02]  /*e9a0*/  HFMA2 R251, -RZ, RZ, 0, 2.384185791015625e-07 ;  /* 0x00000004fffb7431 */ /* 0x000fe400000001ff */
[----:B------:R-:W-:Y:S01]  /*e9b0*/  FADD.FTZ R151, R151, R240 ;  /* 0x000000f097977221 */ /* 0x000fe20000010000 */
[----:B------:R-:W-:-:S07]  /*e9c0*/  MOV R240, 0xffffffff ;  /* 0xffffffff00f07802 */ /* 0x000fce0000000f00 */
[----:B------:R-:W-:Y:S05]  /*e9d0*/  WARPSYNC.COLLECTIVE R240, `(.L_x_3115) ;  /* 0x00000000f0087348 */ /* 0x000fea0003c00000 */
[----:B------:R0:W1:Y:S02]  /*e9e0*/  SHFL.BFLY P4, R240, R252, R251, R250 ;  /* 0x0c0000fbfcf07389 */ /* 0x00006400000800fa */
[----:B01----:R-:W-:Y:S05]  /*e9f0*/  ENDCOLLECTIVE ;  /* 0x000000000000791b */ /* 0x003fea0003800000 */
.L_x_3115:
[----:B------:R-:W-:Y:S01]  /*ea00*/  MOV R252, R151 ;  /* 0x0000009700fc7202 */ /* 0x000fe20000000f00 */
[----:B------:R-:W-:Y:S01]  /*ea10*/  FADD.FTZ R150, R150, R240 ;  /* 0x000000f096967221 */ /* 0x000fe20000010000 */
[----:B------:R-:W-:-:S07]  /*ea20*/  MOV R240, 0xffffffff ;  /* 0xffffffff00f07802 */ /* 0x000fce0000000f00 */
[----:B------:R-:W-:Y:S05]  /*ea30*/  WARPSYNC.COLLECTIVE R240, `(.L_x_3116) ;  /* 0x00000000f0087348 */ /* 0x000fea0003c00000 */
[----:B------:R0:W1:Y:S02]  /*ea40*/  SHFL.BFLY P4, R240, R252, R251, R250 ;  /* 0x0c0000fbfcf07389 */ /* 0x00006400000800fa */
[----:B01----:R-:W-:Y:S05]  /*ea50*/  ENDCOLLECTIVE ;  /* 0x000000000000791b */ /* 0x003fea0003800000 */
.L_x_3116:
[----:B------:R-:W-:Y:S01]  /*ea60*/  MOV R252, R150 ;  /* 0x0000009600fc7202 */ /* 0x000fe20000000f00 */
[----:B------:R-:W-:Y:S02]  /*ea70*/  HFMA2 R251, -RZ, RZ, 0, 4.76837158203125e-07 ;  /* 0x00000008fffb7431 */ /* 0x000fe400000001ff */
[----:B------:R-:W-:Y:S01]  /*ea80*/  FADD.FTZ R151, R151, R240 ;  /* 0x000000f097977221 */ /* 0x000fe20000010000 */
[----:B------:R-:W-:-:S07]  /*ea90*/  MOV R240, 0xffffffff ;  /* 0xffffffff00f07802 */ /* 0x000fce0000000f00 */
[----:B------:R-:W-:Y:S05]  /*eaa0*/  WARPSYNC.COLLECTIVE R240, `(.L_x_3117) ;  /* 0x00000000f0087348 */ /* 0x000fea0003c00000 */
[----:B------:R0:W1:Y:S02]  /*eab0*/  SHFL.BFLY P4, R240, R252, R251, R250 ;  /* 0x0c0000fbfcf07389 */ /* 0x00006400000800fa */
[----:B01----:R-:W-:Y:S05]  /*eac0*/  ENDCOLLECTIVE ;  /* 0x000000000000791b */ /* 0x003fea0003800000 */
.L_x_3117:
[----:B------:R-:W-:Y:S01]  /*ead0*/  MOV R252, R151 ;  /* 0x0000009700fc7202 */ /* 0x000fe20000000f00 */
[----:B------:R-:W-:Y:S01]  /*eae0*/  FADD.FTZ R150, R150, R240 ;  /* 0x000000f096967221 */ /* 0x000fe20000010000 */
[----:B------:R-:W-:-:S07]  /*eaf0*/  MOV R240, 0xffffffff ;  /* 0xffffffff00f07802 */ /* 0x000fce0000000f00 */
[----:B------:R-:W-:Y:S05]  /*eb00*/  WARPSYNC.COLLECTIVE R240, `(.L_x_3118) ;  /* 0x00000000f0087348 */ /* 0x000fea0003c00000 */
[----:B------:R0:W1:Y:S02]  /*eb10*/  SHFL.BFLY P4, R240, R252, R251, R250 ;  /* 0x0c0000fbfcf07389 */ /* 0x00006400000800fa */
[----:B01----:R-:W-:Y:S05]  /*eb20*/  ENDCOLLECTIVE ;  /* 0x000000000000791b */ /* 0x003fea0003800000 */
.L_x_3118:
[----:B------:R-:W-:Y:S01]  /*eb30*/  MOV R252, R150 ;  /* 0x0000009600fc7202 */ /* 0x000fe20000000f00 */
[----:B------:R-:W-:Y:S02]  /*eb40*/  HFMA2 R251, -RZ, RZ, 0, 9.5367431640625e-07 ;  /* 0x00000010fffb7431 */ /* 0x000fe400000001ff */
[----:B------:R-:W-:Y:S01]  /*eb50*/  FADD.FTZ R151, R151, R240 ;  /* 0x000000f097977221 */ /* 0x000fe20000010000 */
[----:B------:R-:W-:-:S07]  /*eb60*/  MOV R240, 0xffffffff ;  /* 0xffffffff00f07802 */ /* 0x000fce0000000f00 */
[----:B------:R-:W-:Y:S05]  /*eb70*/  WARPSYNC.COLLECTIVE R240, `(.L_x_3119) ;  /* 0x00000000f0087348 */ /* 0x000fea0003c00000 */
[----:B------:R0:W1:Y:S02]  /*eb80*/  SHFL.BFLY P4, R240, R252, R251, R250 ;  /* 0x0c0000fbfcf07389 */ /* 0x00006400000800fa */
[----:B01----:R-:W-:Y:S05]  /*eb90*/  ENDCOLLECTIVE ;  /* 0x000000000000791b */ /* 0x003fea0003800000 */
.L_x_3119:
[----:B------:R-:W-:Y:S02]  /*eba0*/  MOV R252, R151 ;  /* 0x0000009700fc7202 */ /* 0x000fe40000000f00 */
[----:B------:R-:W-:Y:S02]  /*ebb0*/  MOV R239, R240 ;  /* 0x000000f000ef7202 */ /* 0x000fe40000000f00 */
[----:B------:R-:W-:-:S07]  /*ebc0*/  MOV R240, 0xffffffff ;  /* 0xffffffff00f07802 */ /* 0x000fce0000000f00 */
[----:B------:R-:W-:Y:S05]  /*ebd0*/  WARPSYNC.COLLECTIVE R240, `(.L_x_3120) ;  /* 0x00000000f0087348 */ /* 0x000fea0003c00000 */
[----:B------:R0:W1:Y:S02]  /*ebe0*/  SHFL.BFLY P4, R240, R252, R251, R250 ;  /* 0x0c0000fbfcf07389 */ /* 0x00006400000800fa */
[----:B01----:R-:W-:Y:S05]  /*ebf0*/  ENDCOLLECTIVE ;  /* 0x000000000000791b */ /* 0x003fea0003800000 */
.L_x_3120:
[----:B------:R-:W-:Y:S05]  /*ec00*/  BRA `(.L_x_3121) ;  /* 0xffffff4000207947 */ /* 0x000fea000383ffff */
.L_x_3122:
        /* <DEDUP_REMOVED lines=15> */
.L_x_7125:


//--------------------- .text._ZN10layer_norm31ln_parallel_residual_bwd_kernelINS_13Kernel_traitsIf6__halfS2_S2_fjLj1280ELj1ELj4ELj1ELj16ENS_18Kernel_traits_baseILj1280EfS2_S2_S2_fjLj128EEEEELb0ELb0ELb0EEEvNS_9BwdParamsE --------------------------
	.section	.text._ZN10layer_norm31ln_parallel_residual_bwd_kernelINS_13Kernel_traitsIf6__halfS2_S2_fjLj1280ELj1ELj4ELj1ELj16ENS_18Kernel_traits_baseILj1280EfS2_S2_S2_fjLj128EEEEELb0ELb0ELb0EEEvNS_9BwdParamsE,"ax",@progbits
	.align	128
        .global         _ZN10layer_norm31ln_parallel_residual_bwd_kernelINS_13Kernel_traitsIf6__halfS2_S2_fjLj1280ELj1ELj4ELj1ELj16ENS_18Kernel_traits_baseILj1280EfS2_S2_S2_fjLj128EEEEELb0ELb0ELb0EEEvNS_9BwdParamsE
        .type           _ZN10layer_norm31ln_parallel_residual_bwd_kernelINS_13Kernel_traitsIf6__halfS2_S2_fjLj1280ELj1ELj4ELj1ELj16ENS_18Kernel_traits_baseILj1280EfS2_S2_S2_fjLj128EEEEELb0ELb0ELb0EEEvNS_9BwdParamsE,@function
        .size           _ZN10layer_norm31ln_parallel_residual_bwd_kernelINS_13Kernel_traitsIf6__halfS2_S2_fjLj1280ELj1ELj4ELj1ELj16ENS_18Kernel_traits_baseILj1280EfS2_S2_S2_fjLj128EEEEELb0ELb0ELb0EEEvNS_9BwdParamsE,(.L_x_7126 - _ZN10layer_norm31ln_parallel_residual_bwd_kernelINS_13Kernel_traitsIf6__halfS2_S2_fjLj1280ELj1ELj4ELj1ELj16ENS_18Kernel_traits_baseILj1280EfS2_S2_S2_fjLj128EEEEELb0ELb0ELb0EEEvNS_9BwdParamsE)
        .other          _ZN10layer_norm31ln_parallel_residual_bwd_kernelINS_13Kernel_traitsIf6__halfS2_S2_fjLj1280ELj1ELj4ELj1ELj16ENS_18Kernel_traits_baseILj1280EfS2_S2_S2_fjLj128EEEEELb0ELb0ELb0EEEvNS_9BwdParamsE,@"STO_CUDA_ENTRY STV_DEFAULT"
_ZN10layer_norm31ln_parallel_residual_bwd_kernelINS_13Kernel_traitsIf6__halfS2_S2_fjLj1280ELj1ELj4ELj1ELj16ENS_18Kernel_traits_baseILj1280EfS2_S2_S2_fjLj128EEEEELb0ELb0ELb0EEEvNS_9BwdParamsE:
.text._ZN10layer_norm31ln_parallel_residual_bwd_kernelINS_13Kernel_traitsIf6__halfS2_S2_fjLj1280ELj1ELj4ELj1ELj16ENS_18Kernel_traits_baseILj1280EfS2_S2_S2_fjLj128EEEEELb0ELb0ELb0EEEvNS_9BwdParamsE:
        /* <DEDUP_REMOVED lines=221> */
[----:B--2---:R-:W-:-:S02]  /*0dd0*/  CS2R R36, SRZ ;  /* 0x0000000000247805 */ /* 0x004fc4000001ff00 */
[----:B---3--:R-:W-:Y:S02]  /*0de0*/  CS2R R38, SRZ ;  /* 0x0000000000267805 */ /* 0x008fe4000001ff00 */
        /* <DEDUP_REMOVED lines=30> */
[----:B----4-:R-:W-:Y:S06]  /*0fd0*/  @P0 BRA `(.L_x_3124) ;  /* 0x000000a000940947 */ /* 0x010fec0003800000 */
        /* <DEDUP_REMOVED lines=101> */
.L_x_3186:
        /* <DEDUP_REMOVED lines=44> */
[----:B--2---:R-:W-:-:S05]  /*18f0*/  HADD2.F32 R0, -RZ, R136.H0_H0 ;  /* 0x20000088ff007230 */ /* 0x004fca0000004100 */
[----:B------:R-:W-:Y:S01]  /*1900*/  FADD.FTZ R0, -R195, R0 ;  /* 0x00000000c3007221 */ /* 0x000fe20000010100 */
[----:B---3--:R-:W-:-:S03]  /*1910*/  HADD2.F32 R15, -RZ, R140.H0_H0 ;  /* 0x2000008cff0f7230 */ /* 0x008fc60000004100 */
[----:B-----5:R-:W-:Y:S02]  /*1920*/  FMUL.FTZ R0, R4, R0 ;  /* 0x0000000004007220 */ /* 0x020fe40000410000 */
[----:B------:R-:W-:Y:S01]  /*1930*/  FMUL.FTZ R16, R214, R15 ;  /* 0x0000000fd6107220 */ /* 0x000fe20000410000 */
[----:B----4-:R-:W-:-:S05]  /*1940*/  HADD2.F32 R2, -RZ, R144.H0_H0 ;  /* 0x20000090ff027230 */ /* 0x010fca0000004100 */
[----:B------:R-:W-:Y:S01]  /*1950*/  FADD.FTZ R244, R244, R2 ;  /* 0x00000002f4f47221 */ /* 0x000fe20000010000 */
[-C--:B------:R-:W-:Y:S01]  /*1960*/  FFMA.FTZ R18, R0, R2.reuse, R18 ;  /* 0x0000000200127223 */ /* 0x080fe20000010012 */
[----:B------:R-:W-:Y:S01]  /*1970*/  FFMA.FTZ R2, R156, R2, R16 ;  /* 0x000000029c027223 */ /* 0x000fe20000010010 */
[----:B------:R-:W-:Y:S02]  /*1980*/  HADD2.F32 R16, -RZ, R136.H1_H1 ;  /* 0x30000088ff107230 */ /* 0x000fe40000004100 */
[----:B------:R-:W-:Y:S01]  /*1990*/  FADD.FTZ R60, R60, R15 ;  /* 0x0000000f3c3c7221 */ /* 0x000fe20000010000 */
[----:B------:R-:W-:Y:S02]  /*19a0*/  FFMA.FTZ R200, R0, R15, R200 ;  /* 0x0000000f00c87223 */ /* 0x000fe400000100c8 */
[----:B------:R-:W-:Y:S01]  /*19b0*/  FADD.FTZ R16, -R195, R16 ;  /* 0x00000010c3107221 */ /* 0x000fe20000010100 */
[----:B------:R0:W-:Y:S01]  /*19c0*/  STL [R1+0x80], R18 ;  /* 0x0000801201007387 */ /* 0x0001e20000100800 */
[----:B------:R-:W-:-:S02]  /*19d0*/  HADD2.F32 R15, -RZ, R140.H1_H1 ;  /* 0x3000008cff0f7230 */ /* 0x000fc40000004100 */
[----:B------:R-:W-:-:S03]  /*19e0*/  HADD2.F32 R17, -RZ, R144.H1_H1 ;  /* 0x30000090ff117230 */ /* 0x000fc60000004100 */
[----:B------:R-:W-:Y:S01]  /*19f0*/  FADD.FTZ R61, R61, R15 ;  /* 0x0000000f3d3d7221 */ /* 0x000fe20000010000 */
[----:B0-----:R-:W-:Y:S01]  /*1a00*/  FMUL.FTZ R18, R4, R16 ;  /* 0x0000001004127220 */ /* 0x001fe20000410000 */
[----:B------:R-:W-:-:S03]  /*1a10*/  FMUL.FTZ R16, R155, R15 ;  /* 0x0000000f9b107220 */ /* 0x000fc60000410000 */
[C---:B------:R-:W-:Y:S01]  /*1a20*/  FFMA.FTZ R201, R18.reuse, R15, R201 ;  /* 0x0000000f12c97223 */ /* 0x040fe200000100c9 */
[----:B------:R-:W-:Y:S02]  /*1a30*/  HADD2.F32 R15, -RZ, R137.H0_H0 ;  /* 0x20000089ff0f7230 */ /* 0x000fe40000004100 */
[----:B------:R-:W-:Y:S01]  /*1a40*/  FADD.FTZ R245, R245, R17 ;  /* 0x00000011f5f57221 */ /* 0x000fe20000010000 */
[-C--:B------:R-:W-:Y:S01]  /*1a50*/  FFMA.FTZ R154, R18, R17.reuse, R154 ;  /* 0x00000011129a7223 */ /* 0x080fe2000001009a */
[----:B------:R-:W-:Y:S01]  /*1a60*/  FFMA.FTZ R17, R153, R17, R16 ;  /* 0x0000001199117223 */ /* 0x000fe20000010010 */
[----:B------:R-:W-:Y:S02]  /*1a70*/  HADD2.F32 R136, -RZ, R141.H0_H0 ;  /* 0x2000008dff887230 */ /* 0x000fe40000004100 */
[----:B------:R-:W-:Y:S01]  /*1a80*/  FADD.FTZ R16, -R195, R15 ;  /* 0x0000000fc3107221 */ /* 0x000fe20000010100 */
[----:B------:R-:W-:Y:S02]  /*1a90*/  HADD2.F32 R15, -RZ, R145.H0_H0 ;  /* 0x20000091ff0f7230 */ /* 0x000fe40000004100 */
[----:B------:R-:W-:-:S02]  /*1aa0*/  HADD2.F32 R137, -RZ, R137.H1_H1 ;  /* 0x30000089ff897230 */ /* 0x000fc40000004100 */
[----:B------:R-:W-:Y:S01]  /*1ab0*/  FMUL.FTZ R16, R4, R16 ;  /* 0x0000001004107220 */ /* 0x000fe20000410000 */
[----:B------:R-:W-:Y:S01]  /*1ac0*/  FMUL.FTZ R140, R180, R136 ;  /* 0x00000088b48c7220 */ /* 0x000fe20000410000 */
[----:B------:R-:W-:Y:S02]  /*1ad0*/  FADD.FTZ R246, R246, R15 ;  /* 0x0000000ff6f67221 */ /* 0x000fe40000010000 */
[-C--:B------:R-:W-:Y:S01]  /*1ae0*/  FFMA.FTZ R179, R16, R15.reuse, R179 ;  /* 0x0000000f10b37223 */ /* 0x080fe200000100b3 */
[----:B------:R-:W-:Y:S01]  /*1af0*/  FFMA.FTZ R15, R178, R15, R140 ;  /* 0x0000000fb20f7223 */ /* 0x000fe2000001008c */
[----:B------:R-:W-:Y:S01]  /*1b00*/  FADD.FTZ R140, -R195, R137 ;  /* 0x00000089c38c7221 */ /* 0x000fe20000010100 */
[----:B------:R-:W-:Y:S01]  /*1b10*/  STL [R1+0x84], R154 ;  /* 0x0000849a01007387 */ /* 0x000fe20000100800 */
[----:B------:R-:W-:Y:S02]  /*1b20*/  HADD2.F32 R137, -RZ, R145.H1_H1 ;  /* 0x30000091ff897230 */ /* 0x000fe40000004100 */
[----:B------:R-:W-:Y:S01]  /*1b30*/  FMUL.FTZ R156, R4, R140 ;  /* 0x0000008c049c7220 */ /* 0x000fe20000410000 */
[----:B------:R0:W-:Y:S04]  /*1b40*/  STL [R1+0x88], R179 ;  /* 0x000088b301007387 */ /* 0x0001e80000100800 */
[----:B------:R-:W2:Y:S01]  /*1b50*/  LDL R213, [R1+0x190] ;  /* 0x0001900001d57983 */ /* 0x000ea20000100800 */
[----:B------:R-:W-:-:S03]  /*1b60*/  FFMA.FTZ R185, R156, R137, R185 ;  /* 0x000000899cb97223 */ /* 0x000fc600000100b9 */
[----:B------:R-:W3:Y:S04]  /*1b70*/  LDL.LU R180, [R1+0x70] ;  /* 0x0000700001b47983 */ /* 0x000ee80000300800 */
[----:B------:R-:W4:Y:S04]  /*1b80*/  LDL R153, [R1+0x1b0] ;  /* 0x0001b00001997983 */ /* 0x000f280000100800 */
[----:B------:R1:W-:Y:S04]  /*1b90*/  STL [R1+0x8c], R185 ;  /* 0x00008cb901007387 */ /* 0x0003e80000100800 */
[----:B------:R-:W4:Y:S04]  /*1ba0*/  LDL R178, [R1+0x1b4] ;  /* 0x0001b40001b27983 */ /* 0x000f280000100800 */
[----:B------:R-:W4:Y:S04]  /*1bb0*/  LDL R212, [R1+0x194] ;  /* 0x0001940001d47983 */ /* 0x000f280000100800 */
[----:B0-----:R-:W4:Y:S01]  /*1bc0*/  LDL.LU R179, [R1+0x74] ;  /* 0x0000740001b37983 */ /* 0x001f220000300800 */
[----:B------:R-:W-:Y:S01]  /*1bd0*/  FADD.FTZ R62, R62, R136 ;  /* 0x000000883e3e7221 */ /* 0x000fe20000010000 */
[----:B------:R-:W-:Y:S01]  /*1be0*/  FFMA.FTZ R202, R16, R136, R202 ;  /* 0x0000008810ca7223 */ /* 0x000fe200000100ca */
[----:B------:R-:W-:-:S05]  /*1bf0*/  HADD2.F32 R136, -RZ, R141.H1_H1 ;  /* 0x3000008dff887230 */ /* 0x000fca0000004100 */
[----:B------:R-:W-:-:S04]  /*1c00*/  FMUL.FTZ R140, R177, R136 ;  /* 0x00000088b18c7220 */ /* 0x000fc80000410000 */
[----:B------:R-:W-:Y:S02]  /*1c10*/  FFMA.FTZ R155, R186, R137, R140 ;  /* 0x00000089ba9b7223 */ /* 0x000fe4000001008c */
[----:B------:R-:W4:Y:S04]  /*1c20*/  LDL R186, [R1+0x198] ;  /* 0x0001980001ba7983 */ /* 0x000f280000100800 */
[----:B-1----:R-:W4:Y:S04]  /*1c30*/  LDL.LU R185, [R1+0x78] ;  /* 0x0000780001b97983 */ /* 0x002f280000300800 */
[----:B------:R-:W4:Y:S04]  /*1c40*/  LDL R177, [R1+0x1b8] ;  /* 0x0001b80001b17983 */ /* 0x000f280000100800 */
[----:B------:R-:W4:Y:S04]  /*1c50*/  LDL R145, [R1+0x19c] ;  /* 0x00019c0001917983 */ /* 0x000f280000100800 */
[----:B------:R-:W4:Y:S04]  /*1c60*/  LDL.LU R144, [R1+0x7c] ;  /* 0x00007c0001907983 */ /* 0x000f280000300800 */
[----:B------:R-:W4:Y:S01]  /*1c70*/  LDL R141, [R1+0x1bc] ;  /* 0x0001bc00018d7983 */ /* 0x000f220000100800 */
[----:B------:R-:W-:Y:S01]  /*1c80*/  FADD.FTZ R63, R63, R136 ;  /* 0x000000883f3f7221 */ /* 0x000fe20000010000 */
[----:B------:R-:W-:Y:S01]  /*1c90*/  FFMA.FTZ R203, R156, R136, R203 ;  /* 0x000000889ccb7223 */ /* 0x000fe200000100cb */
[----:B------:R-:W-:-:S02]  /*1ca0*/  HADD2.F32 R136, -RZ, R138.H0_H0 ;  /* 0x2000008aff887230 */ /* 0x000fc40000004100 */
[----:B------:R-:W-:Y:S01]  /*1cb0*/  FADD.FTZ R247, R247, R137 ;  /* 0x00000089f7f77221 */ /* 0x000fe20000010000 */
[----:B------:R-:W-:Y:S02]  /*1cc0*/  HADD2.F32 R137, -RZ, R146.H0_H0 ;  /* 0x20000092ff897230 */ /* 0x000fe40000004100 */
[C---:B------:R-:W-:Y:S01]  /*1cd0*/  FADD.FTZ R140, -R195.reuse, R136 ;  /* 0x00000088c38c7221 */ /* 0x040fe20000010100 */
[----:B------:R-:W-:Y:S02]  /*1ce0*/  HADD2.F32 R136, -RZ, R142.H0_H0 ;  /* 0x2000008eff887230 */ /* 0x000fe40000004100 */
[----:B------:R-:W-:Y:S02]  /*1cf0*/  HADD2.F32 R138, -RZ, R138.H1_H1 ;  /* 0x3000008aff8a7230 */ /* 0x000fe40000004100 */
[----:B------:R-:W-:Y:S01]  /*1d00*/  FMUL.FTZ R154, R4, R140 ;  /* 0x0000008c049a7220 */ /* 0x000fe20000410000 */
[----:B------:R-:W-:Y:S02]  /*1d10*/  FADD.FTZ R240, R240, R137 ;  /* 0x00000089f0f07221 */ /* 0x000fe40000010000 */
[----:B------:R-:W-:Y:S01]  /*1d20*/  FADD.FTZ R138, -R195, R138 ;  /* 0x0000008ac38a7221 */ /* 0x000fe20000010100 */
[----:B------:R-:W-:Y:S01]  /*1d30*/  FADD.FTZ R64, R64, R136 ;  /* 0x0000008840407221 */ /* 0x000fe20000010000 */
[----:B------:R-:W-:Y:S01]  /*1d40*/  FFMA.FTZ R196, R154, R136, R196 ;  /* 0x000000889ac47223 */ /* 0x000fe200000100c4 */
[----:B------:R-:W-:-:S04]  /*1d50*/  ISETP.NE.U32.AND P0, PT, RZ, UR12, PT ;  /* 0x0000000cff007c0c */ /* 0x000fc8000bf05070 */
[----:B------:R-:W-:Y:S02]  /*1d60*/  ISETP.NE.AND.EX P0, PT, RZ, UR13, PT, P0 ;  /* 0x0000000dff007c0c */ /* 0x000fe4000bf05300 */
[----:B------:R-:W-:Y:S01]  /*1d70*/  IADD3 R214, PT, PT, R3, 0x20, RZ ;  /* 0x0000002003d67810 */ /* 0x000fe20007ffe0ff */
[----:B--2---:R-:W-:Y:S01]  /*1d80*/  FMUL.FTZ R140, R213, R136 ;  /* 0x00000088d58c7220 */ /* 0x004fe20000410000 */
[-C--:B---3--:R-:W-:Y:S01]  /*1d90*/  FFMA.FTZ R180, R154, R137.reuse, R180 ;  /* 0x000000899ab47223 */ /* 0x088fe200000100b4 */
[----:B------:R-:W-:Y:S02]  /*1da0*/  HADD2.F32 R136, -RZ, R142.H1_H1 ;  /* 0x3000008eff887230 */ /* 0x000fe40000004100 */
[----:B----4-:R-:W-:Y:S02]  /*1db0*/  FFMA.FTZ R153, R153, R137, R140 ;  /* 0x0000008999997223 */ /* 0x010fe4000001008c */
[----:B------:R0:W-:Y:S01]  /*1dc0*/  STL [R1+0x70], R180 ;  /* 0x000070b401007387 */ /* 0x0001e20000100800 */
[----:B------:R-:W-:-:S02]  /*1dd0*/  HADD2.F32 R137, -RZ, R146.H1_H1 ;  /* 0x30000092ff897230 */ /* 0x000fc40000004100 */
[----:B0-----:R-:W-:Y:S01]  /*1de0*/  FMUL.FTZ R180, R4, R138 ;  /* 0x0000008a04b47220 */ /* 0x001fe20000410000 */
[----:B------:R-:W-:-:S03]  /*1df0*/  FMUL.FTZ R138, R212, R136 ;  /* 0x00000088d48a7220 */ /* 0x000fc60000410000 */
[----:B------:R-:W-:Y:S01]  /*1e00*/  FFMA.FTZ R179, R180, R137, R179 ;  /* 0x00000089b4b37223 */ /* 0x000fe200000100b3 */
[----:B------:R-:W-:-:S04]  /*1e10*/  FADD.FTZ R241, R241, R137 ;  /* 0x00000089f1f17221 */ /* 0x000fc80000010000 */
[----:B------:R0:W-:Y:S02]  /*1e20*/  STL [R1+0x74], R179 ;  /* 0x000074b301007387 */ /* 0x0001e40000100800 */
[----:B0-----:R-:W-:Y:S01]  /*1e30*/  FFMA.FTZ R179, R178, R137, R138 ;  /* 0x00000089b2b37223 */ /* 0x001fe2000001008a */
[----:B------:R-:W-:Y:S02]  /*1e40*/  HADD2.F32 R137, -RZ, R139.H0_H0 ;  /* 0x2000008bff897230 */ /* 0x000fe40000004100 */
[----:B------:R-:W-:-:S03]  /*1e50*/  HADD2.F32 R138, -RZ, R143.H0_H0 ;  /* 0x2000008fff8a7230 */ /* 0x000fc60000004100 */
[----:B------:R-:W-:Y:S01]  /*1e60*/  FADD.FTZ R137, -R195, R137 ;  /* 0x00000089c3897221 */ /* 0x000fe20000010100 */
[----:B------:R-:W-:Y:S01]  /*1e70*/  FADD.FTZ R65, R65, R136 ;  /* 0x0000008841417221 */ /* 0x000fe20000010000 */
[----:B------:R-:W-:Y:S01]  /*1e80*/  FFMA.FTZ R197, R180, R136, R197 ;  /* 0x00000088b4c57223 */ /* 0x000fe200000100c5 */
[----:B------:R-:W-:Y:S02]  /*1e90*/  HADD2.F32 R136, -RZ, R147.H0_H0 ;  /* 0x20000093ff887230 */ /* 0x000fe40000004100 */
[----:B------:R-:W-:Y:S01]  /*1ea0*/  FMUL.FTZ R178, R4, R137 ;  /* 0x0000008904b27220 */ /* 0x000fe20000410000 */
[----:B------:R-:W-:Y:S02]  /*1eb0*/  FMUL.FTZ R137, R186, R138 ;  /* 0x0000008aba897220 */ /* 0x000fe40000410000 */
[----:B------:R-:W-:Y:S01]  /*1ec0*/  FADD.FTZ R242, R242, R136 ;  /* 0x00000088f2f27221 */ /* 0x000fe20000010000 */
[-C--:B------:R-:W-:Y:S01]  /*1ed0*/  FFMA.FTZ R185, R178, R136.reuse, R185 ;  /* 0x00000088b2b97223 */ /* 0x080fe200000100b9 */
[----:B------:R-:W-:-:S02]  /*1ee0*/  FFMA.FTZ R177, R177, R136, R137 ;  /* 0x00000088b1b17223 */ /* 0x000fc40000010089 */
[----:B------:R-:W0:Y:S01]  /*1ef0*/  @P0 LDC.64 R136, c[0x0][0x438] ;  /* 0x00010e00ff880b82 */ /* 0x000e220000000a00 */
[----:B------:R-:W-:Y:S01]  /*1f00*/  HADD2.F32 R139, -RZ, R139.H1_H1 ;  /* 0x3000008bff8b7230 */ /* 0x000fe20000004100 */
[----:B------:R1:W-:Y:S01]  /*1f10*/  STL [R1+0x78], R185 ;  /* 0x000078b901007387 */ /* 0x0003e20000100800 */
[----:B------:R-:W-:-:S03]  /*1f20*/  FADD.FTZ R66, R66, R138 ;  /* 0x0000008a42427221 */ /* 0x000fc60000010000 */
[----:B------:R-:W-:Y:S01]  /*1f30*/  FADD.FTZ R139, -R195, R139 ;  /* 0x0000008bc38b7221 */ /* 0x000fe20000010100 */
[----:B------:R-:W-:-:S03]  /*1f40*/  FFMA.FTZ R198, R178, R138, R198 ;  /* 0x0000008ab2c67223 */ /* 0x000fc600000100c6 */
[----:B-1----:R-:W-:Y:S01]  /*1f50*/  FMUL.FTZ R185, R4, R139 ;  /* 0x0000008b04b97220 */ /* 0x002fe20000410000 */
[----:B0-----:R-:W-:-:S05]  /*1f60*/  @P0 IMAD.WIDE.U32 R136, R3, 0x10, R136 ;  /* 0x0000001003880825 */ /* 0x001fca00078e0088 */
[----:B------:R0:W5:Y:S02]  /*1f70*/  @P0 LDG.E.128 R104, desc[UR10][R136.64] ;  /* 0x0000000a88680981 */ /* 0x000164000c1e1d00 */
[----:B0-----:R-:W-:Y:S02]  /*1f80*/  HADD2.F32 R136, -RZ, R143.H1_H1 ;  /* 0x3000008fff887230 */ /* 0x001fe40000004100 */
[----:B------:R-:W-:-:S03]  /*1f90*/  HADD2.F32 R137, -RZ, R147.H1_H1 ;  /* 0x30000093ff897230 */ /* 0x000fc60000004100 */
[-C--:B------:R-:W-:Y:S01]  /*1fa0*/  FMUL.FTZ R138, R145, R136.reuse ;  /* 0x00000088918a7220 */ /* 0x080fe20000410000 */
[----:B------:R-:W-:Y:S01]  /*1fb0*/  FADD.FTZ R67, R67, R136 ;  /* 0x0000008843437221 */ /* 0x000fe20000010000 */
[----:B------:R-:W-:Y:S01]  /*1fc0*/  FADD.FTZ R243, R243, R137 ;  /* 0x00000089f3f37221 */ /* 0x000fe20000010000 */
[-C--:B------:R-:W-:Y:S01]  /*1fd0*/  FFMA.FTZ R144, R185, R137.reuse, R144 ;  /* 0x00000089b9907223 */ /* 0x080fe20000010090 */
[----:B------:R-:W-:Y:S01]  /*1fe0*/  FFMA.FTZ R186, R141, R137, R138 ;  /* 0x000000898dba7223 */ /* 0x000fe2000001008a */
[----:B------:R-:W-:Y:S01]  /*1ff0*/  FFMA.FTZ R199, R185, R136, R199 ;  /* 0x00000088b9c77223 */ /* 0x000fe200000100c7 */
[----:B------:R-:W-:Y:S01]  /*2000*/  FADD.FTZ R137, RZ, R2 ;  /* 0x00000002ff897221 */ /* 0x000fe20000010000 */
[----:B------:R-:W-:-:S03]  /*2010*/  FFMA.FTZ R136, R0, R2, RZ ;  /* 0x0000000200887223 */ /* 0x000fc600000100ff */
        /* <DEDUP_REMOVED lines=15> */
.L_x_3126:
[----:B------:R-:W-:Y:S05]  /*2110*/  BSYNC.RECONVERGENT B1 ;  /* 0x0000000000017941 */ /* 0x000fea0003800200 */
.L_x_3125:
[----:B------:R-:W-:Y:S04]  /*2120*/  BSSY.RECONVERGENT B1, `(.L_x_3127) ;  /* 0x0000099000017945 */ /* 0x000fe80003800200 */
[----:B------:R-:W-:Y:S05]  /*2130*/  @!P6 BRA `(.L_x_3128) ;  /* 0x00000008005ce947 */ /* 0x000fea0003800000 */
[----:B------:R-:W1:Y:S01]  /*2140*/  LDC.64 R12, c[0x0][0x3a8] ;  /* 0x0000ea00ff0c7b82 */ /* 0x000e620000000a00 */
[----:B------:R-:W2:Y:S04]  /*2150*/  LDL.LU R14, [R1+0x60] ;  /* 0x00006000010e7983 */ /* 0x000ea80000300800 */
        /* <DEDUP_REMOVED lines=12> */
[----:B------:R-:W4:Y:S01]  /*2220*/  LDL R173, [R1+0x16c] ;  /* 0x00016c0001ad7983 */ /* 0x000f220000100800 */
[----:B0-----:R-:W-:-:S03]  /*2230*/  IMAD.WIDE.U32 R144, R214, 0x10, R144 ;  /* 0x00000010d6907825 */ /* 0x001fc600078e0090 */
[----:B------:R-:W3:Y:S04]  /*2240*/  LDG.E.128 R140, desc[UR10][R140.64] ;  /* 0x0000000a8c8c7981 */ /* 0x000ee8000c1e1d00 */
[----:B------:R-:W4:Y:S04]  /*2250*/  LDL.LU R187, [R1+0x6c] ;  /* 0x00006c0001bb7983 */ /* 0x000f280000300800 */
[----:B------:R-:W4:Y:S04]  /*2260*/  LDG.E.128 R144, desc[UR10][R144.64] ;  /* 0x0000000a90907981 */ /* 0x000f28000c1e1d00 */
[----:B------:R-:W4:Y:S04]  /*2270*/  LDL R13, [R1+0x160] ;  /* 0x00016000010d7983 */ /* 0x000f280000100800 */
[----:B------:R-:W4:Y:S01]  /*2280*/  LDL R188, [R1+0x18c] ;  /* 0x00018c0001bc7983 */ /* 0x000f220000100800 */
[----:B--2---:R-:W-:-:S05]  /*2290*/  HADD2.F32 R5, -RZ, R136.H0_H0 ;  /* 0x20000088ff057230 */ /* 0x004fca0000004100 */
[----:B------:R-:W-:Y:S01]  /*22a0*/  FADD.FTZ R5, -R195, R5 ;  /* 0x00000005c3057221 */ /* 0x000fe20000010100 */
[----:B---3--:R-:W-:-:S03]  /*22b0*/  HADD2.F32 R11, -RZ, R140.H0_H0 ;  /* 0x2000008cff0b7230 */ /* 0x008fc60000004100 */
[----:B-----5:R-:W-:Y:S01]  /*22c0*/  FMUL.FTZ R5, R4, R5 ;  /* 0x0000000504057220 */ /* 0x020fe20000410000 */
[----:B----4-:R-:W-:Y:S02]  /*22d0*/  HADD2.F32 R6, -RZ, R144.H0_H0 ;  /* 0x20000090ff067230 */ /* 0x010fe40000004100 */
[----:B------:R-:W-:-:S03]  /*22e0*/  FMUL.FTZ R12, R13, R11 ;  /* 0x0000000b0d0c7220 */ /* 0x000fc60000410000 */
[----:B------:R-:W-:Y:S01]  /*22f0*/  FADD.FTZ R236, R236, R6 ;  /* 0x00000006ecec7221 */ /* 0x000fe20000010000 */
[CC--:B------:R-:W-:Y:S01]  /*2300*/  FFMA.FTZ R14, R5.reuse, R6.reuse, R14 ;  /* 0x00000006050e7223 */ /* 0x0c0fe2000001000e */
        /* <DEDUP_REMOVED lines=16> */
[----:B------:R-:W-:Y:S01]  /*2410*/  FADD.FTZ R12, -R195, R11 ;  /* 0x0000000bc30c7221 */ /* 0x000fe20000010100 */
[----:B------:R-:W-:Y:S02]  /*2420*/  HADD2.F32 R140, -RZ, R141.H0_H0 ;  /* 0x2000008dff8c7230 */ /* 0x000fe40000004100 */
[----:B------:R-:W-:Y:S02]  /*2430*/  HADD2.F32 R137, -RZ, R137.H1_H1 ;  /* 0x30000089ff897230 */ /* 0x000fe40000004100 */
[----:B------:R-:W-:Y:S01]  /*2440*/  FMUL.FTZ R12, R4, R12 ;  /* 0x0000000c040c7220 */ /* 0x000fe20000410000 */
[----:B------:R-:W-:-:S02]  /*2450*/  HADD2.F32 R11, -RZ, R145.H0_H0 ;  /* 0x20000091ff0b7230 */ /* 0x000fc40000004100 */
[-C--:B------:R-:W-:Y:S01]  /*2460*/  FMUL.FTZ R136, R176, R140.reuse ;  /* 0x0000008cb0887220 */ /* 0x080fe20000410000 */
[----:B------:R-:W-:Y:S01]  /*2470*/  FADD.FTZ R110, R110, R140 ;  /* 0x0000008c6e6e7221 */ /* 0x000fe20000010000 */
[----:B------:R-:W-:Y:S01]  /*2480*/  FFMA.FTZ R70, R12, R140, R70 ;  /* 0x0000008c0c467223 */ /* 0x000fe20000010046 */
[----:B------:R-:W-:Y:S01]  /*2490*/  FADD.FTZ R140, -R195, R137 ;  /* 0x00000089c38c7221 */ /* 0x000fe20000010100 */
[----:B------:R-:W-:Y:S01]  /*24a0*/  FADD.FTZ R238, R238, R11 ;  /* 0x0000000beeee7221 */ /* 0x000fe20000010000 */
[-C--:B------:R-:W-:Y:S01]  /*24b0*/  FFMA.FTZ R175, R12, R11.reuse, R175 ;  /* 0x0000000b0caf7223 */ /* 0x080fe200000100af */
[----:B------:R-:W-:Y:S01]  /*24c0*/  FFMA.FTZ R11, R174, R11, R136 ;  /* 0x0000000bae0b7223 */ /* 0x000fe20000010088 */
[----:B------:R-:W-:Y:S02]  /*24d0*/  HADD2.F32 R136, -RZ, R141.H1_H1 ;  /* 0x3000008dff887230 */ /* 0x000fe40000004100 */
[----:B------:R-:W-:Y:S01]  /*24e0*/  FMUL.FTZ R152, R4, R140 ;  /* 0x0000008c04987220 */ /* 0x000fe20000410000 */
[----:B------:R-:W-:Y:S01]  /*24f0*/  HADD2.F32 R137, -RZ, R145.H1_H1 ;  /* 0x30000091ff897230 */ /* 0x000fe20000004100 */
[----:B------:R-:W-:Y:S01]  /*2500*/  STL [R1+0x64], R150 ;  /* 0x0000649601007387 */ /* 0x000fe20000100800 */
[-C--:B------:R-:W-:Y:S01]  /*2510*/  FMUL.FTZ R140, R173, R136.reuse ;  /* 0x00000088ad8c7220 */ /* 0x080fe20000410000 */
[----:B------:R-:W-:Y:S01]  /*2520*/  FADD.FTZ R111, R111, R136 ;  /* 0x000000886f6f7221 */ /* 0x000fe20000010000 */
[C---:B------:R-:W-:Y:S01]  /*2530*/  FFMA.FTZ R71, R152.reuse, R136, R71 ;  /* 0x0000008898477223 */ /* 0x040fe20000010047 */
[-C--:B------:R-:W-:Y:S01]  /*2540*/  FFMA.FTZ R187, R152, R137.reuse, R187 ;  /* 0x0000008998bb7223 */ /* 0x080fe200000100bb */
[----:B------:R-:W-:Y:S01]  /*2550*/  HADD2.F32 R136, -RZ, R138.H0_H0 ;  /* 0x2000008aff887230 */ /* 0x000fe20000004100 */
[----:B------:R0:W-:Y:S01]  /*2560*/  STL [R1+0x68], R175 ;  /* 0x000068af01007387 */ /* 0x0001e20000100800 */
[----:B------:R-:W-:-:S03]  /*2570*/  FFMA.FTZ R151, R188, R137, R140 ;  /* 0x00000089bc977223 */ /* 0x000fc6000001008c */
[----:B------:R-:W2:Y:S01]  /*2580*/  LDL.LU R176, [R1+0x50] ;  /* 0x0000500001b07983 */ /* 0x000ea20000300800 */
[----:B------:R-:W-:-:S03]  /*2590*/  FADD.FTZ R136, -R195, R136 ;  /* 0x00000088c3887221 */ /* 0x000fc60000010100 */
[----:B------:R-:W3:Y:S04]  /*25a0*/  LDL R149, [R1+0x170] ;  /* 0x0001700001957983 */ /* 0x000ee80000100800 */
[----:B------:R1:W-:Y:S04]  /*25b0*/  STL [R1+0x6c], R187 ;  /* 0x00006cbb01007387 */ /* 0x0003e80000100800 */
[----:B0-----:R-:W4:Y:S01]  /*25c0*/  LDL.LU R175, [R1+0x54] ;  /* 0x0000540001af7983 */ /* 0x001f220000300800 */
[----:B------:R-:W-:-:S03]  /*25d0*/  FMUL.FTZ R150, R4, R136 ;  /* 0x0000008804967220 */ /* 0x000fc60000410000 */
[----:B------:R-:W4:Y:S04]  /*25e0*/  LDL R174, [R1+0x174] ;  /* 0x0001740001ae7983 */ /* 0x000f280000100800 */
[----:B------:R-:W4:Y:S04]  /*25f0*/  LDL R188, [R1+0x158] ;  /* 0x0001580001bc7983 */ /* 0x000f280000100800 */
[----:B-1----:R-:W4:Y:S04]  /*2600*/  LDL.LU R187, [R1+0x58] ;  /* 0x0000580001bb7983 */ /* 0x002f280000300800 */
[----:B------:R-:W4:Y:S04]  /*2610*/  LDL R173, [R1+0x178] ;  /* 0x0001780001ad7983 */ /* 0x000f280000100800 */
[----:B------:R-:W4:Y:S04]  /*2620*/  LDL R145, [R1+0x15c] ;  /* 0x00015c0001917983 */ /* 0x000f280000100800 */
[----:B------:R-:W4:Y:S04]  /*2630*/  LDL.LU R144, [R1+0x5c] ;  /* 0x00005c0001907983 */ /* 0x000f280000300800 */
[----:B------:R-:W3:Y:S01]  /*2640*/  LDL R136, [R1+0x150] ;  /* 0x0001500001887983 */ /* 0x000ee20000100800 */
[----:B------:R-:W-:Y:S01]  /*2650*/  FADD.FTZ R239, R239, R137 ;  /* 0x00000089efef7221 */ /* 0x000fe20000010000 */
[----:B------:R-:W-:-:S02]  /*2660*/  HADD2.F32 R137, -RZ, R146.H0_H0 ;  /* 0x20000092ff897230 */ /* 0x000fc40000004100 */
[----:B------:R-:W-:Y:S01]  /*2670*/  HADD2.F32 R140, -RZ, R142.H0_H0 ;  /* 0x2000008eff8c7230 */ /* 0x000fe20000004100 */
[----:B------:R-:W4:Y:S04]  /*2680*/  LDL R141, [R1+0x17c] ;  /* 0x00017c00018d7983 */ /* 0x000f280000100800 */
[----:B------:R-:W-:Y:S01]  /*2690*/  FADD.FTZ R116, R116, R140 ;  /* 0x0000008c74747221 */ /* 0x000fe20000010000 */
[C---:B------:R-:W-:Y:S01]  /*26a0*/  FFMA.FTZ R72, R150.reuse, R140, R72 ;  /* 0x0000008c96487223 */ /* 0x040fe20000010048 */
[----:B--2---:R-:W-:-:S05]  /*26b0*/  FFMA.FTZ R176, R150, R137, R176 ;  /* 0x0000008996b07223 */ /* 0x004fca00000100b0 */
[----:B------:R0:W-:Y:S01]  /*26c0*/  STL [R1+0x50], R176 ;  /* 0x000050b001007387 */ /* 0x0001e20000100800 */
[----:B---3--:R-:W-:-:S03]  /*26d0*/  FMUL.FTZ R136, R136, R140 ;  /* 0x0000008c88887220 */ /* 0x008fc60000410000 */
[----:B------:R-:W2:Y:S01]  /*26e0*/  LDL R140, [R1+0x154] ;  /* 0x00015400018c7983 */ /* 0x000ea20000100800 */
[----:B------:R-:W-:Y:S01]  /*26f0*/  FADD.FTZ R232, R232, R137 ;  /* 0x00000089e8e87221 */ /* 0x000fe20000010000 */
[----:B------:R-:W-:Y:S01]  /*2700*/  FFMA.FTZ R149, R149, R137, R136 ;  /* 0x0000008995957223 */ /* 0x000fe20000010088 */
[----:B------:R-:W-:Y:S02]  /*2710*/  HADD2.F32 R137, -RZ, R138.H1_H1 ;  /* 0x3000008aff897230 */ /* 0x000fe40000004100 */
[----:B------:R-:W-:-:S03]  /*2720*/  HADD2.F32 R136, -RZ, R146.H1_H1 ;  /* 0x30000092ff887230 */ /* 0x000fc60000004100 */
[----:B------:R-:W-:Y:S01]  /*2730*/  FADD.FTZ R137, -R195, R137 ;  /* 0x00000089c3897221 */ /* 0x000fe20000010100 */
[----:B------:R-:W-:-:S03]  /*2740*/  HADD2.F32 R138, -RZ, R142.H1_H1 ;  /* 0x3000008eff8a7230 */ /* 0x000fc60000004100 */
[----:B0-----:R-:W-:-:S04]  /*2750*/  FMUL.FTZ R176, R4, R137 ;  /* 0x0000008904b07220 */ /* 0x001fc80000410000 */
[----:B----4-:R-:W-:Y:S01]  /*2760*/  FFMA.FTZ R175, R176, R136, R175 ;  /* 0x00000088b0af7223 */ /* 0x010fe200000100af */
[----:B------:R-:W-:Y:S01]  /*2770*/  FADD.FTZ R233, R233, R136 ;  /* 0x00000088e9e97221 */ /* 0x000fe20000010000 */
[----:B------:R-:W-:-:S03]  /*2780*/  ISETP.NE.U32.AND P0, PT, RZ, UR12, PT ;  /* 0x0000000cff007c0c */ /* 0x000fc6000bf05070 */
[----:B------:R0:W-:Y:S01]  /*2790*/  STL [R1+0x54], R175 ;  /* 0x000054af01007387 */ /* 0x0001e20000100800 */
[----:B------:R-:W-:Y:S01]  /*27a0*/  ISETP.NE.AND.EX P0, PT, RZ, UR13, PT, P0 ;  /* 0x0000000dff007c0c */ /* 0x000fe2000bf05300 */
[----:B------:R-:W-:Y:S01]  /*27b0*/  FADD.FTZ R117, R117, R138 ;  /* 0x0000008a75757221 */ /* 0x000fe20000010000 */
[-C--:B------:R-:W-:Y:S01]  /*27c0*/  FFMA.FTZ R73, R176, R138.reuse, R73 ;  /* 0x0000008ab0497223 */ /* 0x080fe20000010049 */
[----:B--2---:R-:W-:-:S04]  /*27d0*/  FMUL.FTZ R137, R140, R138 ;  /* 0x0000008a8c897220 */ /* 0x004fc80000410000 */
[----:B0-----:R-:W-:Y:S01]  /*27e0*/  FFMA.FTZ R175, R174, R136, R137 ;  /* 0x00000088aeaf7223 */ /* 0x001fe20000010089 */
[----:B------:R-:W-:Y:S02]  /*27f0*/  HADD2.F32 R136, -RZ, R139.H0_H0 ;  /* 0x2000008bff887230 */ /* 0x000fe40000004100 */
[----:B------:R-:W-:-:S03]  /*2800*/  HADD2.F32 R138, -RZ, R143.H0_H0 ;  /* 0x2000008fff8a7230 */ /* 0x000fc60000004100 */
[----:B------:R-:W-:Y:S01]  /*2810*/  FADD.FTZ R136, -R195, R136 ;  /* 0x00000088c3887221 */ /* 0x000fe20000010100 */
[----:B------:R-:W-:-:S03]  /*2820*/  HADD2.F32 R137, -RZ, R147.H0_H0 ;  /* 0x20000093ff897230 */ /* 0x000fc60000004100 */
[----:B------:R-:W-:Y:S01]  /*2830*/  FMUL.FTZ R174, R4, R136 ;  /* 0x0000008804ae7220 */ /* 0x000fe20000410000 */
[-C--:B------:R-:W-:Y:S01]  /*2840*/  FMUL.FTZ R136, R188, R138.reuse ;  /* 0x0000008abc887220 */ /* 0x080fe20000410000 */
[----:B------:R-:W-:Y:S02]  /*2850*/  FADD.FTZ R234, R234, R137 ;  /* 0x00000089eaea7221 */ /* 0x000fe40000010000 */
[-C--:B------:R-:W-:Y:S01]  /*2860*/  FFMA.FTZ R187, R174, R137.reuse, R187 ;  /* 0x00000089aebb7223 */ /* 0x080fe200000100bb */
[----:B------:R-:W-:Y:S02]  /*2870*/  FFMA.FTZ R173, R173, R137, R136 ;  /* 0x00000089adad7223 */ /* 0x000fe40000010088 */
[----:B------:R-:W0:Y:S01]  /*2880*/  @P0 LDC.64 R136, c[0x0][0x438] ;  /* 0x00010e00ff880b82 */ /* 0x000e220000000a00 */
[----:B------:R-:W-:Y:S01]  /*2890*/  FADD.FTZ R118, R118, R138 ;  /* 0x0000008a76767221 */ /* 0x000fe20000010000 */
[----:B------:R-:W-:Y:S01]  /*28a0*/  FFMA.FTZ R74, R174, R138, R74 ;  /* 0x0000008aae4a7223 */ /* 0x000fe2000001004a */
[----:B------:R-:W-:Y:S01]  /*28b0*/  HADD2.F32 R138, -RZ, R143.H1_H1 ;  /* 0x3000008fff8a7230 */ /* 0x000fe20000004100 */
[----:B------:R1:W-:Y:S01]  /*28c0*/  STL [R1+0x58], R187 ;  /* 0x000058bb01007387 */ /* 0x0003e20000100800 */
[----:B0-----:R-:W-:-:S05]  /*28d0*/  @P0 IMAD.WIDE.U32 R136, R214, 0x10, R136 ;  /* 0x00000010d6880825 */ /* 0x001fca00078e0088 */
[----:B------:R0:W5:Y:S02]  /*28e0*/  @P0 LDG.E.128 R120, desc[UR10][R136.64] ;  /* 0x0000000a88780981 */ /* 0x000164000c1e1d00 */
[----:B0-----:R-:W-:-:S05]  /*28f0*/  HADD2.F32 R136, -RZ, R139.H1_H1 ;  /* 0x3000008bff887230 */ /* 0x001fca0000004100 */
[----:B------:R-:W-:Y:S01]  /*2900*/  FADD.FTZ R136, -R195, R136 ;  /* 0x00000088c3887221 */ /* 0x000fe20000010100 */
[----:B------:R-:W-:-:S03]  /*2910*/  HADD2.F32 R137, -RZ, R147.H1_H1 ;  /* 0x30000093ff897230 */ /* 0x000fc60000004100 */
        /* <DEDUP_REMOVED lines=22> */
[----:B------:R-:W-:Y:S01]  /*2a80*/  IADD3 R214, PT, PT, R214, 0x20, RZ ;  /* 0x00000020d6d67810 */ /* 0x000fe20007ffe0ff */
[----:B------:R-:W-:Y:S01]  /*2a90*/  FADD.FTZ R212, R136, R188 ;  /* 0x000000bc88d47221 */ /* 0x000fe20000010000 */
[----:B-1----:R-:W-:-:S07]  /*2aa0*/  FFMA.FTZ R213, R187, R188, R137 ;  /* 0x000000bcbbd57223 */ /* 0x002fce0000010089 */
.L_x_3128:
[----:B------:R-:W-:Y:S05]  /*2ab0*/  BSYNC.RECONVERGENT B1 ;  /* 0x0000000000017941 */ /* 0x000fea0003800200 */
.L_x_3127:
        /* <DEDUP_REMOVED lines=19> */
[----:B------:R0:W-:Y:S04]  /*2bf0*/  STL [R1+0x1d4], R0 ;  /* 0x0001d40001007387 */ /* 0x0001e80000100800 */
[----:B------:R-:W4:Y:S04]  /*2c00*/  LDG.E.128 R144, desc[UR10][R144.64] ;  /* 0x0000000a90907981 */ /* 0x000f28000c1e1d00 */
[----:B------:R-:W4:Y:S04]  /*2c10*/  LDL R20, [R1+0x120] ;  /* 0x0001200001147983 */ /* 0x000f280000100800 */
[----:B0-----:R-:W4:Y:S04]  /*2c20*/  LDL R0, [R1+0x140] ;  /* 0x0001400001007983 */ /* 0x001f280000100800 */
[----:B------:R-:W4:Y:S01]  /*2c30*/  LDL.LU R21, [R1+0x40] ;  /* 0x0000400001157983 */ /* 0x000f220000300800 */
[----:B--2---:R-:W-:-:S05]  /*2c40*/  HADD2.F32 R7, -RZ, R136.H0_H0 ;  /* 0x20000088ff077230 */ /* 0x004fca0000004100 */
[----:B------:R-:W-:Y:S01]  /*2c50*/  FADD.FTZ R7, -R195, R7 ;  /* 0x00000007c3077221 */ /* 0x000fe20000010100 */
[----:B---3--:R-:W-:-:S03]  /*2c60*/  HADD2.F32 R19, -RZ, R140.H0_H0 ;  /* 0x2000008cff137230 */ /* 0x008fc60000004100 */
[----:B-----5:R-:W-:Y:S01]  /*2c70*/  FMUL.FTZ R7, R4, R7 ;  /* 0x0000000704077220 */ /* 0x020fe20000410000 */
[----:B----4-:R-:W-:Y:S02]  /*2c80*/  HADD2.F32 R8, -RZ, R144.H0_H0 ;  /* 0x20000090ff087230 */ /* 0x010fe40000004100 */
[----:B------:R-:W-:-:S03]  /*2c90*/  FMUL.FTZ R20, R20, R19 ;  /* 0x0000001314147220 */ /* 0x000fc60000410000 */
[----:B------:R-:W-:Y:S01]  /*2ca0*/  FADD.FTZ R228, R228, R8 ;  /* 0x00000008e4e47221 */ /* 0x000fe20000010000 */
[----:B------:R-:W-:Y:S01]  /*2cb0*/  FADD.FTZ R76, R76, R19 ;  /* 0x000000134c4c7221 */ /* 0x000fe20000010000 */
[CC--:B------:R-:W-:Y:S01]  /*2cc0*/  FFMA.FTZ R21, R7.reuse, R8.reuse, R21 ;  /* 0x0000000807157223 */ /* 0x0c0fe20000010015 */
[----:B------:R-:W-:Y:S01]  /*2cd0*/  FFMA.FTZ R8, R0, R8, R20 ;  /* 0x0000000800087223 */ /* 0x000fe20000010014 */
[----:B------:R-:W-:Y:S02]  /*2ce0*/  HADD2.F32 R20, -RZ, R136.H1_H1 ;  /* 0x30000088ff147230 */ /* 0x000fe40000004100 */
[----:B------:R-:W-:Y:S01]  /*2cf0*/  FFMA.FTZ R36, R7, R19, R36 ;  /* 0x0000001307247223 */ /* 0x000fe20000010024 */
[----:B------:R0:W-:Y:S02]  /*2d00*/  STL [R1+0x40], R21 ;  /* 0x0000401501007387 */ /* 0x0001e40000100800 */
[----:B------:R-:W-:-:S04]  /*2d10*/  FADD.FTZ R19, -R195, R20 ;  /* 0x00000014c3137221 */ /* 0x000fc80000010100 */
[----:B------:R-:W-:Y:S01]  /*2d20*/  FMUL.FTZ R19, R4, R19 ;  /* 0x0000001304137220 */ /* 0x000fe20000410000 */
[----:B0-----:R-:W-:-:S05]  /*2d30*/  HADD2.F32 R21, -RZ, R140.H1_H1 ;  /* 0x3000008cff157230 */ /* 0x001fca0000004100 */
[-C--:B------:R-:W-:Y:S01]  /*2d40*/  FMUL.FTZ R22, R22, R21.reuse ;  /* 0x0000001516167220 */ /* 0x080fe20000410000 */
[----:B------:R-:W-:Y:S01]  /*2d50*/  FADD.FTZ R77, R77, R21 ;  /* 0x000000154d4d7221 */ /* 0x000fe20000010000 */
[----:B------:R-:W-:Y:S01]  /*2d60*/  FFMA.FTZ R37, R19, R21, R37 ;  /* 0x0000001513257223 */ /* 0x000fe20000010025 */
[----:B------:R-:W-:Y:S02]  /*2d70*/  HADD2.F32 R21, -RZ, R137.H0_H0 ;  /* 0x20000089ff157230 */ /* 0x000fe40000004100 */
[----:B------:R-:W-:-:S03]  /*2d80*/  HADD2.F32 R20, -RZ, R144.H1_H1 ;  /* 0x30000090ff147230 */ /* 0x000fc60000004100 */
[----:B------:R-:W-:Y:S01]  /*2d90*/  FADD.FTZ R21, -R195, R21 ;  /* 0x00000015c3157221 */ /* 0x000fe20000010100 */
[----:B------:R-:W-:Y:S02]  /*2da0*/  HADD2.F32 R34, -RZ, R141.H0_H0 ;  /* 0x2000008dff227230 */ /* 0x000fe40000004100 */
[----:B------:R-:W-:Y:S01]  /*2db0*/  FADD.FTZ R229, R229, R20 ;  /* 0x00000014e5e57221 */ /* 0x000fe20000010000 */
[-C--:B------:R-:W-:Y:S01]  /*2dc0*/  FFMA.FTZ R148, R19, R20.reuse, R148 ;  /* 0x0000001413947223 */ /* 0x080fe20000010094 */
[----:B------:R-:W-:Y:S01]  /*2dd0*/  FMUL.FTZ R21, R4, R21 ;  /* 0x0000001504157220 */ /* 0x000fe20000410000 */
[----:B------:R-:W-:Y:S02]  /*2de0*/  HADD2.F32 R35, -RZ, R137.H1_H1 ;  /* 0x30000089ff237230 */ /* 0x000fe40000004100 */
[----:B------:R-:W-:Y:S01]  /*2df0*/  FFMA.FTZ R20, R33, R20, R22 ;  /* 0x0000001421147223 */ /* 0x000fe20000010016 */
[--C-:B------:R-:W-:Y:S02]  /*2e00*/  HADD2.F32 R22, -RZ, R145.reuse.H0_H0 ;  /* 0x20000091ff167230 */ /* 0x100fe40000004100 */
[-C--:B------:R-:W-:Y:S01]  /*2e10*/  FMUL.FTZ R33, R172, R34.reuse ;  /* 0x00000022ac217220 */ /* 0x080fe20000410000 */
[----:B------:R-:W-:Y:S01]  /*2e20*/  FADD.FTZ R78, R78, R34 ;  /* 0x000000224e4e7221 */ /* 0x000fe20000010000 */
[----:B------:R-:W-:Y:S01]  /*2e30*/  FFMA.FTZ R38, R21, R34, R38 ;  /* 0x0000002215267223 */ /* 0x000fe20000010026 */
[----:B------:R-:W-:Y:S01]  /*2e40*/  FADD.FTZ R34, -R195, R35 ;  /* 0x00000023c3227221 */ /* 0x000fe20000010100 */
[----:B------:R-:W-:Y:S01]  /*2e50*/  FADD.FTZ R230, R230, R22 ;  /* 0x00000016e6e67221 */ /* 0x000fe20000010000 */
[-C--:B------:R-:W-:Y:S01]  /*2e60*/  FFMA.FTZ R171, R21, R22.reuse, R171 ;  /* 0x0000001615ab7223 */ /* 0x080fe200000100ab */
[----:B------:R0:W-:Y:S01]  /*2e70*/  STL [R1+0x44], R148 ;  /* 0x0000449401007387 */ /* 0x0001e20000100800 */
[----:B------:R-:W-:Y:S01]  /*2e80*/  FFMA.FTZ R22, R170, R22, R33 ;  /* 0x00000016aa167223 */ /* 0x000fe20000010021 */
[----:B------:R-:W-:-:S02]  /*2e90*/  HADD2.F32 R35, -RZ, R145.H1_H1 ;  /* 0x30000091ff237230 */ /* 0x000fc40000004100 */
[----:B------:R-:W-:Y:S02]  /*2ea0*/  HADD2.F32 R33, -RZ, R141.H1_H1 ;  /* 0x3000008dff217230 */ /* 0x000fe40000004100 */
[----:B0-----:R-:W-:-:S03]  /*2eb0*/  FMUL.FTZ R148, R4, R34 ;  /* 0x0000002204947220 */ /* 0x001fc60000410000 */
[----:B------:R-:W-:Y:S01]  /*2ec0*/  FMUL.FTZ R34, R169, R33 ;  /* 0x00000021a9227220 */ /* 0x000fe20000410000 */
[----:B------:R0:W-:Y:S01]  /*2ed0*/  STL [R1+0x48], R171 ;  /* 0x000048ab01007387 */ /* 0x0001e20000100800 */
[-C--:B------:R-:W-:Y:S01]  /*2ee0*/  FFMA.FTZ R189, R148, R35.reuse, R189 ;  /* 0x0000002394bd7223 */ /* 0x080fe200000100bd */
[----:B------:R-:W-:Y:S02]  /*2ef0*/  FADD.FTZ R231, R231, R35 ;  /* 0x00000023e7e77221 */ /* 0x000fe40000010000 */
[----:B------:R-:W2:Y:S01]  /*2f00*/  LDL.LU R0, [R1+0x30] ;  /* 0x0000300001007983 */ /* 0x000ea20000300800 */
[----:B------:R-:W-:-:S03]  /*2f10*/  FFMA.FTZ R35, R190, R35, R34 ;  /* 0x00000023be237223 */ /* 0x000fc60000010022 */
[----:B------:R-:W3:Y:S04]  /*2f20*/  LDL R172, [R1+0x130] ;  /* 0x0001300001ac7983 */ /* 0x000ee80000100800 */
[----:B------:R1:W-:Y:S04]  /*2f30*/  STL [R1+0x4c], R189 ;  /* 0x00004cbd01007387 */ /* 0x0003e80000100800 */
[----:B------:R-:W4:Y:S04]  /*2f40*/  LDL R190, [R1+0x114] ;  /* 0x0001140001be7983 */ /* 0x000f280000100800 */
[----:B0-----:R-:W4:Y:S01]  /*2f50*/  LDL.LU R171, [R1+0x34] ;  /* 0x0000340001ab7983 */ /* 0x001f220000300800 */
[----:B------:R-:W-:-:S03]  /*2f60*/  FADD.FTZ R79, R79, R33 ;  /* 0x000000214f4f7221 */ /* 0x000fc60000010000 */
[----:B------:R-:W4:Y:S01]  /*2f70*/  LDL R170, [R1+0x134] ;  /* 0x0001340001aa7983 */ /* 0x000f220000100800 */
[----:B------:R-:W-:-:S03]  /*2f80*/  FFMA.FTZ R39, R148, R33, R39 ;  /* 0x0000002194277223 */ /* 0x000fc60000010027 */
[----:B-1----:R-:W4:Y:S04]  /*2f90*/  LDL R189, [R1+0x118] ;  /* 0x0001180001bd7983 */ /* 0x002f280000100800 */
[----:B------:R-:W4:Y:S04]  /*2fa0*/  LDL.LU R169, [R1+0x38] ;  /* 0x0000380001a97983 */ /* 0x000f280000300800 */
[----:B------:R-:W4:Y:S04]  /*2fb0*/  LDL R145, [R1+0x138] ;  /* 0x0001380001917983 */ /* 0x000f280000100800 */
[----:B------:R-:W4:Y:S04]  /*2fc0*/  LDL R144, [R1+0x11c] ;  /* 0x00011c0001907983 */ /* 0x000f280000100800 */
[----:B------:R-:W4:Y:S04]  /*2fd0*/  LDL.LU R141, [R1+0x3c] ;  /* 0x00003c00018d7983 */ /* 0x000f280000300800 */
[----:B------:R-:W3:Y:S04]  /*2fe0*/  LDL R33, [R1+0x110] ;  /* 0x0001100001217983 */ /* 0x000ee80000100800 */
[----:B------:R-:W4:Y:S01]  /*2ff0*/  LDL R140, [R1+0x13c] ;  /* 0x00013c00018c7983 */ /* 0x000f220000100800 */
[----:B------:R-:W-:-:S02]  /*3000*/  HADD2.F32 R34, -RZ, R138.H0_H0 ;  /* 0x2000008aff227230 */ /* 0x000fc40000004100 */
[----:B------:R-:W-:-:S03]  /*3010*/  HADD2.F32 R137, -RZ, R142.H0_H0 ;  /* 0x2000008eff897230 */ /* 0x000fc60000004100 */
[----:B------:R-:W-:Y:S01]  /*3020*/  FADD.FTZ R34, -R195, R34 ;  /* 0x00000022c3227221 */ /* 0x000fe20000010100 */
[----:B------:R-:W-:-:S03]  /*3030*/  HADD2.F32 R136, -RZ, R146.H0_H0 ;  /* 0x20000092ff887230 */ /* 0x000fc60000004100 */
[----:B------:R-:W-:Y:S02]  /*3040*/  FMUL.FTZ R34, R4, R34 ;  /* 0x0000002204227220 */ /* 0x000fe40000410000 */
[----:B------:R-:W-:Y:S01]  /*3050*/  FADD.FTZ R224, R224, R136 ;  /* 0x00000088e0e07221 */ /* 0x000fe20000010000 */
[----:B------:R-:W-:Y:S01]  /*3060*/  FADD.FTZ R80, R80, R137 ;  /* 0x0000008950507221 */ /* 0x000fe20000010000 */
[----:B------:R-:W-:Y:S01]  /*3070*/  FFMA.FTZ R40, R34, R137, R40 ;  /* 0x0000008922287223 */ /* 0x000fe20000010028 */
[----:B------:R-:W-:-:S04]  /*3080*/  ISETP.NE.U32.AND P0, PT, RZ, UR12, PT ;  /* 0x0000000cff007c0c */ /* 0x000fc8000bf05070 */
[----:B------:R-:W-:Y:S01]  /*3090*/  ISETP.NE.AND.EX P0, PT, RZ, UR13, PT, P0 ;  /* 0x0000000dff007c0c */ /* 0x000fe2000bf05300 */
[----:B--2---:R-:W-:-:S05]  /*30a0*/  FFMA.FTZ R0, R34, R136, R0 ;  /* 0x0000008822007223 */ /* 0x004fca0000010000 */
[----:B------:R0:W-:Y:S04]  /*30b0*/  STL [R1+0x30], R0 ;  /* 0x0000300001007387 */ /* 0x0001e80000100800 */
[----:B0-----:R-:W5:Y:S01]  /*30c0*/  LDL.LU R0, [R1+0x1d4] ;  /* 0x0001d40001007983 */ /* 0x001f620000300800 */
[----:B---3--:R-:W-:-:S04]  /*30d0*/  FMUL.FTZ R33, R33, R137 ;  /* 0x0000008921217220 */ /* 0x008fc80000410000 */
[----:B------:R-:W-:Y:S01]  /*30e0*/  FFMA.FTZ R33, R172, R136, R33 ;  /* 0x00000088ac217223 */ /* 0x000fe20000010021 */
[----:B------:R-:W-:-:S05]  /*30f0*/  HADD2.F32 R136, -RZ, R138.H1_H1 ;  /* 0x3000008aff887230 */ /* 0x000fca0000004100 */
[----:B------:R-:W-:Y:S01]  /*3100*/  FADD.FTZ R137, -R195, R136 ;  /* 0x00000088c3897221 */ /* 0x000fe20000010100 */
[----:B------:R-:W-:Y:S02]  /*3110*/  HADD2.F32 R136, -RZ, R146.H1_H1 ;  /* 0x30000092ff887230 */ /* 0x000fe40000004100 */
[----:B------:R-:W-:Y:S02]  /*3120*/  HADD2.F32 R138, -RZ, R142.H1_H1 ;  /* 0x3000008eff8a7230 */ /* 0x000fe40000004100 */
[----:B------:R-:W-:-:S04]  /*3130*/  FMUL.FTZ R172, R4, R137 ;  /* 0x0000008904ac7220 */ /* 0x000fc80000410000 */
[----:B----4-:R-:W-:Y:S01]  /*3140*/  FFMA.FTZ R171, R172, R136, R171 ;  /* 0x00000088acab7223 */ /* 0x010fe200000100ab */
[----:B------:R-:W-:Y:S01]  /*3150*/  FMUL.FTZ R137, R190, R138 ;  /* 0x0000008abe897220 */ /* 0x000fe20000410000 */
[----:B------:R-:W-:-:S03]  /*3160*/  FADD.FTZ R225, R225, R136 ;  /* 0x00000088e1e17221 */ /* 0x000fc60000010000 */
[----:B------:R0:W-:Y:S01]  /*3170*/  STL [R1+0x34], R171 ;  /* 0x000034ab01007387 */ /* 0x0001e20000100800 */
[----:B------:R-:W-:Y:S01]  /*3180*/  FADD.FTZ R81, R81, R138 ;  /* 0x0000008a51517221 */ /* 0x000fe20000010000 */
[----:B0-----:R-:W-:Y:S01]  /*3190*/  FFMA.FTZ R171, R170, R136, R137 ;  /* 0x00000088aaab7223 */ /* 0x001fe20000010089 */
[----:B------:R-:W-:Y:S02]  /*31a0*/  HADD2.F32 R136, -RZ, R139.H0_H0 ;  /* 0x2000008bff887230 */ /* 0x000fe40000004100 */
[----:B------:R-:W-:Y:S01]  /*31b0*/  FFMA.FTZ R41, R172, R138, R41 ;  /* 0x0000008aac297223 */ /* 0x000fe20000010029 */
[----:B------:R-:W-:Y:S02]  /*31c0*/  HADD2.F32 R137, -RZ, R147.H0_H0 ;  /* 0x20000093ff897230 */ /* 0x000fe40000004100 */
[----:B------:R-:W-:Y:S01]  /*31d0*/  FADD.FTZ R136, -R195, R136 ;  /* 0x00000088c3887221 */ /* 0x000fe20000010100 */
[----:B------:R-:W-:-:S03]  /*31e0*/  HADD2.F32 R138, -RZ, R143.H0_H0 ;  /* 0x2000008fff8a7230 */ /* 0x000fc60000004100 */
[----:B------:R-:W-:Y:S02]  /*31f0*/  FMUL.FTZ R170, R4, R136 ;  /* 0x0000008804aa7220 */ /* 0x000fe40000410000 */
[----:B------:R-:W-:Y:S02]  /*3200*/  FMUL.FTZ R136, R189, R138 ;  /* 0x0000008abd887220 */ /* 0x000fe40000410000 */
[----:B------:R-:W-:Y:S01]  /*3210*/  FFMA.FTZ R169, R170, R137, R169 ;  /* 0x00000089aaa97223 */ /* 0x000fe200000100a9 */
[----:B------:R-:W-:-:S04]  /*3220*/  FADD.FTZ R226, R226, R137 ;  /* 0x00000089e2e27221 */ /* 0x000fc80000010000 */
[----:B------:R0:W-:Y:S02]  /*3230*/  STL [R1+0x38], R169 ;  /* 0x000038a901007387 */ /* 0x0001e40000100800 */
[----:B0-----:R-:W-:Y:S02]  /*3240*/  FFMA.FTZ R169, R145, R137, R136 ;  /* 0x0000008991a97223 */ /* 0x001fe40000010088 */
[----:B------:R-:W0:Y:S01]  /*3250*/  @P0 LDC.64 R136, c[0x0][0x438] ;  /* 0x00010e00ff880b82 */ /* 0x000e220000000a00 */
[----:B------:R-:W-:Y:S01]  /*3260*/  FADD.FTZ R82, R82, R138 ;  /* 0x0000008a52527221 */ /* 0x000fe20000010000 */
[----:B------:R-:W-:Y:S01]  /*3270*/  FFMA.FTZ R42, R170, R138, R42 ;  /* 0x0000008aaa2a7223 */ /* 0x000fe2000001002a */
[----:B------:R-:W-:Y:S02]  /*3280*/  HADD2.F32 R138, -RZ, R143.H1_H1 ;  /* 0x3000008fff8a7230 */ /* 0x000fe40000004100 */
[----:B0-----:R-:W-:-:S05]  /*3290*/  @P0 IMAD.WIDE.U32 R136, R214, 0x10, R136 ;  /* 0x00000010d6880825 */ /* 0x001fca00078e0088 */
[----:B------:R0:W5:Y:S02]  /*32a0*/  @P0 LDG.E.128 R124, desc[UR10][R136.64] ;  /* 0x0000000a887c0981 */ /* 0x000164000c1e1d00 */
[----:B0-----:R-:W-:-:S05]  /*32b0*/  HADD2.F32 R136, -RZ, R139.H1_H1 ;  /* 0x3000008bff887230 */ /* 0x001fca0000004100 */
[----:B------:R-:W-:Y:S01]  /*32c0*/  FADD.FTZ R136, -R195, R136 ;  /* 0x00000088c3887221 */ /* 0x000fe20000010100 */
[----:B------:R-:W-:-:S03]  /*32d0*/  HADD2.F32 R137, -RZ, R147.H1_H1 ;  /* 0x30000093ff897230 */ /* 0x000fc60000004100 */
[----:B------:R-:W-:Y:S01]  /*32e0*/  FMUL.FTZ R189, R4, R136 ;  /* 0x0000008804bd7220 */ /* 0x000fe20000410000 */
        /* <DEDUP_REMOVED lines=24> */
.L_x_3130:
[----:B------:R-:W-:Y:S05]  /*3470*/  BSYNC.RECONVERGENT B1 ;  /* 0x0000000000017941 */ /* 0x000fea0003800200 */
.L_x_3129:
        /* <DEDUP_REMOVED lines=19> */
[----:B-----5:R0:W-:Y:S04]  /*35b0*/  STL [R1+0x1d4], R0 ;  /* 0x0001d40001007387 */ /* 0x0201e80000100800 */
[----:B------:R-:W4:Y:S04]  /*35c0*/  LDG.E.128 R144, desc[UR10][R144.64] ;  /* 0x0000000a90907981 */ /* 0x000f28000c1e1d00 */
[----:B------:R-:W4:Y:S04]  /*35d0*/  LDL R24, [R1+0xe0] ;  /* 0x0000e00001187983 */ /* 0x000f280000100800 */
[----:B0-----:R-:W4:Y:S04]  /*35e0*/  LDL R0, [R1+0x100] ;  /* 0x0001000001007983 */ /* 0x001f280000100800 */
[----:B------:R-:W4:Y:S01]  /*35f0*/  LDL.LU R25, [R1+0x20] ;  /* 0x0000200001197983 */ /* 0x000f220000300800 */
[----:B--2---:R-:W-:-:S05]  /*3600*/  HADD2.F32 R9, -RZ, R136.H0_H0 ;  /* 0x20000088ff097230 */ /* 0x004fca0000004100 */
[----:B------:R-:W-:Y:S01]  /*3610*/  FADD.FTZ R9, -R195, R9 ;  /* 0x00000009c3097221 */ /* 0x000fe20000010100 */
[----:B---3--:R-:W-:-:S03]  /*3620*/  HADD2.F32 R23, -RZ, R140.H0_H0 ;  /* 0x2000008cff177230 */ /* 0x008fc60000004100 */
[----:B------:R-:W-:Y:S01]  /*3630*/  FMUL.FTZ R9, R4, R9 ;  /* 0x0000000904097220 */ /* 0x000fe20000410000 */
        /* <DEDUP_REMOVED lines=127> */
.L_x_3132:
[----:B------:R-:W-:Y:S05]  /*3e30*/  BSYNC.RECONVERGENT B1 ;  /* 0x0000000000017941 */ /* 0x000fea0003800200 */
.L_x_3131:
[----:B------:R-:W-:Y:S04]  /*3e40*/  BSSY.RECONVERGENT B1, `(.L_x_3133) ;  /* 0x0000092000017945 */ /* 0x000fe80003800200 */
[----:B------:R-:W-:Y:S05]  /*3e50*/  @!P1 BRA `(.L_x_3134) ;  /* 0x0000000800409947 */ /* 0x000fea0003800000 */
[----:B------:R-:W1:Y:S01]  /*3e60*/  LDC.64 R136, c[0x0][0x3a8] ;  /* 0x0000ea00ff887b82 */ /* 0x000e620000000a00 */
[----:B-----5:R2:W-:Y:S01]  /*3e70*/  STL [R1+0x1d4], R0 ;  /* 0x0001d40001007387 */ /* 0x0205e20000100800 */
[----:B------:R-:W-:-:S06]  /*3e80*/  ISETP.NE.U32.AND P0, PT, RZ, UR12, PT ;  /* 0x0000000cff007c0c */ /* 0x000fcc000bf05070 */
[----:B------:R-:W3:Y:S08]  /*3e90*/  LDC.64 R138, c[0x0][0x430] ;  /* 0x00010c00ff8a7b82 */ /* 0x000ef00000000a00 */
[----:B------:R-:W4:Y:S01]  /*3ea0*/  LDC.64 R140, c[0x0][0x428] ;  /* 0x00010a00ff8c7b82 */ /* 0x000f220000000a00 */
[----:B-1----:R-:W-:Y:S01]  /*3eb0*/  IMAD.WIDE.U32 R136, R214, 0x10, R136 ;  /* 0x00000010d6887825 */ /* 0x002fe200078e0088 */
[----:B--2---:R-:W2:Y:S04]  /*3ec0*/  LDL.LU R0, [R1] ;  /* 0x0000000001007983 */ /* 0x004ea80000300800 */
[----:B------:R3:W2:Y:S01]  /*3ed0*/  LDG.E.128 R144, desc[UR10][R136.64] ;  /* 0x0000000a88907981 */ /* 0x0006a2000c1e1d00 */
[----:B------:R-:W-:-:S03]  /*3ee0*/  ISETP.NE.AND.EX P0, PT, RZ, UR13, PT, P0 ;  /* 0x0000000dff007c0c */ /* 0x000fc6000bf05300 */
[----:B------:R-:W2:Y:S04]  /*3ef0*/  LDL.LU R164, [R1+0x4] ;  /* 0x0000040001a47983 */ /* 0x000ea80000300800 */
[----:B------:R-:W2:Y:S01]  /*3f00*/  LDL R161, [R1+0xc4] ;  /* 0x0000c40001a17983 */ /* 0x000ea20000100800 */
[----:B---3--:R-:W-:-:S03]  /*3f10*/  IMAD.WIDE.U32 R136, R214, 0x10, R138 ;  /* 0x00000010d6887825 */ /* 0x008fc600078e008a */
[----:B------:R-:W3:Y:S02]  /*3f20*/  LDL R163, [R1+0xa8] ;  /* 0x0000a80001a37983 */ /* 0x000ee40000100800 */
[----:B------:R-:W1:Y:S01]  /*3f30*/  @P0 LDC.64 R158, c[0x0][0x438] ;  /* 0x00010e00ff9e0b82 */ /* 0x000e620000000a00 */
[C---:B----4-:R-:W-:Y:S01]  /*3f40*/  IMAD.WIDE.U32 R140, R214.reuse, 0x10, R140 ;  /* 0x00000010d68c7825 */ /* 0x050fe200078e008c */
[----:B------:R-:W4:Y:S04]  /*3f50*/  LDG.E.128 R136, desc[UR10][R136.64] ;  /* 0x0000000a88887981 */ /* 0x000f28000c1e1d00 */
[----:B------:R-:W3:Y:S04]  /*3f60*/  LDL.LU R162, [R1+0x8] ;  /* 0x0000080001a27983 */ /* 0x000ee80000300800 */
[----:B------:R-:W3:Y:S04]  /*3f70*/  LDL R182, [R1+0xc8] ;  /* 0x0000c80001b67983 */ /* 0x000ee80000100800 */
[----:B------:R-:W3:Y:S04]  /*3f80*/  LDL R183, [R1+0xac] ;  /* 0x0000ac0001b77983 */ /* 0x000ee80000100800 */
[----:B------:R-:W3:Y:S04]  /*3f90*/  LDG.E.128 R140, desc[UR10][R140.64] ;  /* 0x0000000a8c8c7981 */ /* 0x000ee8000c1e1d00 */
[----:B------:R-:W3:Y:S01]  /*3fa0*/  LDL.LU R184, [R1+0xc] ;  /* 0x00000c0001b87983 */ /* 0x000ee20000300800 */
[----:B-1----:R-:W-:-:S03]  /*3fb0*/  @P0 IMAD.WIDE.U32 R158, R214, 0x10, R158 ;  /* 0x00000010d69e0825 */ /* 0x002fc600078e009e */
[----:B------:R-:W3:Y:S04]  /*3fc0*/  LDL R214, [R1+0xa4] ;  /* 0x0000a40001d67983 */ /* 0x000ee80000100800 */
[----:B------:R1:W5:Y:S04]  /*3fd0*/  @P0 LDG.E.128 R132, desc[UR10][R158.64] ;  /* 0x0000000a9e840981 */ /* 0x000368000c1e1d00 */
[----:B------:R-:W3:Y:S04]  /*3fe0*/  LDL R194, [R1+0xcc] ;  /* 0x0000cc0001c27983 */ /* 0x000ee80000100800 */
[----:B------:R-:W3:Y:S01]  /*3ff0*/  LDL R181, [R1+0x90] ;  /* 0x0000900001b57983 */ /* 0x000ee20000100800 */
[----:B--2---:R-:W-:-:S02]  /*4000*/  HADD2.F32 R27, -RZ, R144.H0_H0 ;  /* 0x20000090ff1b7230 */ /* 0x004fc40000004100 */
[----:B------:R-:W-:Y:S02]  /*4010*/  HADD2.F32 R157, -RZ, R144.H1_H1 ;  /* 0x30000090ff9d7230 */ /* 0x000fe40000004100 */
[--C-:B------:R-:W-:Y:S02]  /*4020*/  HADD2.F32 R144, -RZ, R145.reuse.H0_H0 ;  /* 0x20000091ff907230 */ /* 0x100fe40000004100 */
[----:B------:R-:W-:Y:S02]  /*4030*/  HADD2.F32 R145, -RZ, R145.H1_H1 ;  /* 0x30000091ff917230 */ /* 0x000fe40000004100 */
[--C-:B-1----:R-:W-:Y:S02]  /*4040*/  HADD2.F32 R158, -RZ, R146.reuse.H0_H0 ;  /* 0x20000092ff9e7230 */ /* 0x102fe40000004100 */
[----:B------:R-:W-:Y:S02]  /*4050*/  HADD2.F32 R28, -RZ, R146.H1_H1 ;  /* 0x30000092ff1c7230 */ /* 0x000fe40000004100 */
[----:B------:R-:W-:-:S02]  /*4060*/  HADD2.F32 R146, -RZ, R147.H0_H0 ;  /* 0x20000093ff927230 */ /* 0x000fc40000004100 */
[----:B------:R-:W-:Y:S02]  /*4070*/  HADD2.F32 R160, -RZ, R147.H1_H1 ;  /* 0x30000093ffa07230 */ /* 0x000fe40000004100 */
[C---:B------:R-:W-:Y:S01]  /*4080*/  FADD.FTZ R147, -R195.reuse, R145 ;  /* 0x00000091c3937221 */ /* 0x040fe20000010100 */
[C---:B------:R-:W-:Y:S02]  /*4090*/  FADD.FTZ R145, -R195.reuse, R158 ;  /* 0x0000009ec3917221 */ /* 0x040fe40000010100 */
[----:B------:R-:W2:Y:S01]  /*40a0*/  LDL R158, [R1+0xa0] ;  /* 0x0000a000019e7983 */ /* 0x000ea20000100800 */
[C---:B------:R-:W-:Y:S01]  /*40b0*/  FADD.FTZ R159, -R195.reuse, R144 ;  /* 0x00000090c39f7221 */ /* 0x040fe20000010100 */
[C---:B------:R-:W-:Y:S01]  /*40c0*/  FADD.FTZ R27, -R195.reuse, R27 ;  /* 0x0000001bc31b7221 */ /* 0x040fe20000010100 */
[C---:B------:R-:W-:Y:S01]  /*40d0*/  FADD.FTZ R157, -R195.reuse, R157 ;  /* 0x0000009dc39d7221 */ /* 0x040fe20000010100 */
[C---:B------:R-:W-:Y:S01]  /*40e0*/  FADD.FTZ R144, -R195.reuse, R28 ;  /* 0x0000001cc3907221 */ /* 0x040fe20000010100 */
[C---:B------:R-:W-:Y:S01]  /*40f0*/  FADD.FTZ R146, -R195.reuse, R146 ;  /* 0x00000092c3927221 */ /* 0x040fe20000010100 */
[----:B------:R-:W-:-:S02]  /*4100*/  FADD.FTZ R193, -R195, R160 ;  /* 0x000000a0c3c17221 */ /* 0x000fc40000010100 */
[----:B------:R-:W2:Y:S01]  /*4110*/  LDL R195, [R1+0xc0] ;  /* 0x0000c00001c37983 */ /* 0x000ea20000100800 */
[--C-:B----4-:R-:W-:Y:S02]  /*4120*/  HADD2.F32 R160, -RZ, R136.reuse.H0_H0 ;  /* 0x20000088ffa07230 */ /* 0x110fe40000004100 */
[----:B------:R-:W-:Y:S01]  /*4130*/  FMUL.FTZ R27, R4, R27 ;  /* 0x0000001b041b7220 */ /* 0x000fe20000410000 */
[----:B------:R-:W-:Y:S02]  /*4140*/  HADD2.F32 R136, -RZ, R136.H1_H1 ;  /* 0x30000088ff887230 */ /* 0x000fe40000004100 */
[--C-:B---3--:R-:W-:Y:S02]  /*4150*/  HADD2.F32 R28, -RZ, R140.reuse.H0_H0 ;  /* 0x2000008cff1c7230 */ /* 0x108fe40000004100 */
[----:B------:R-:W-:-:S03]  /*4160*/  HADD2.F32 R140, -RZ, R140.H1_H1 ;  /* 0x3000008cff8c7230 */ /* 0x000fc60000004100 */
[----:B------:R-:W-:Y:S01]  /*4170*/  FADD.FTZ R208, R208, R28 ;  /* 0x0000001cd0d07221 */ /* 0x000fe20000010000 */
[----:B------:R-:W-:Y:S01]  /*4180*/  FFMA.FTZ R0, R27, R28, R0 ;  /* 0x0000001c1b007223 */ /* 0x000fe20000010000 */
[C---:B------:R-:W-:Y:S01]  /*4190*/  FMUL.FTZ R157, R4.reuse, R157 ;  /* 0x0000009d049d7220 */ /* 0x040fe20000410000 */
[----:B------:R-:W-:Y:S01]  /*41a0*/  FADD.FTZ R93, R93, R136 ;  /* 0x000000885d5d7221 */ /* 0x000fe20000010000 */
[----:B------:R-:W-:Y:S02]  /*41b0*/  FADD.FTZ R209, R209, R140 ;  /* 0x0000008cd1d17221 */ /* 0x000fe40000010000 */
[C---:B------:R-:W-:Y:S01]  /*41c0*/  FFMA.FTZ R53, R157.reuse, R136, R53 ;  /* 0x000000889d357223 */ /* 0x040fe20000010035 */
[----:B------:R-:W-:Y:S01]  /*41d0*/  FFMA.FTZ R164, R157, R140, R164 ;  /* 0x0000008c9da47223 */ /* 0x000fe200000100a4 */
[----:B------:R-:W-:Y:S01]  /*41e0*/  FMUL.FTZ R159, R4, R159 ;  /* 0x0000009f049f7220 */ /* 0x000fe20000410000 */
[----:B------:R1:W-:Y:S01]  /*41f0*/  STL [R1], R0 ;  /* 0x0000000001007387 */ /* 0x0003e20000100800 */
[----:B------:R-:W-:Y:S01]  /*4200*/  FADD.FTZ R92, R92, R160 ;  /* 0x000000a05c5c7221 */ /* 0x000fe20000010000 */
[----:B------:R-:W-:-:S02]  /*4210*/  FFMA.FTZ R52, R27, R160, R52 ;  /* 0x000000a01b347223 */ /* 0x000fc40000010034 */
[----:B-1----:R1:W5:Y:S04]  /*4220*/  LDL.LU R0, [R1+0x1d4] ;  /* 0x0001d40001007983 */ /* 0x0023680000300800 */
[----:B------:R3:W-:Y:S02]  /*4230*/  STL [R1+0x4], R164 ;  /* 0x000004a401007387 */ /* 0x0007e40000100800 */
[----:B---3--:R-:W-:Y:S01]  /*4240*/  FMUL.FTZ R164, R4, R147 ;  /* 0x0000009304a47220 */ /* 0x008fe20000410000 */
[----:B--2---:R-:W-:-:S04]  /*4250*/  FMUL.FTZ R158, R158, R160 ;  /* 0x000000a09e9e7220 */ /* 0x004fc80000410000 */
[----:B------:R-:W-:Y:S01]  /*4260*/  FFMA.FTZ R28, R195, R28, R158 ;  /* 0x0000001cc31c7223 */ /* 0x000fe2000001009e */
[----:B------:R-:W-:-:S04]  /*4270*/  FMUL.FTZ R158, R214, R136 ;  /* 0x00000088d69e7220 */ /* 0x000fc80000410000 */
[----:B------:R-:W-:Y:S01]  /*4280*/  FFMA.FTZ R158, R161, R140, R158 ;  /* 0x0000008ca19e7223 */ /* 0x000fe2000001009e */
[----:B------:R-:W-:Y:S02]  /*4290*/  HADD2.F32 R161, -RZ, R137.H0_H0 ;  /* 0x20000089ffa17230 */ /* 0x000fe40000004100 */
[----:B------:R-:W-:-:S03]  /*42a0*/  HADD2.F32 R136, -RZ, R141.H0_H0 ;  /* 0x2000008dff887230 */ /* 0x000fc60000004100 */
[----:B------:R-:W-:Y:S02]  /*42b0*/  FMUL.FTZ R140, R163, R161 ;  /* 0x000000a1a38c7220 */ /* 0x000fe40000410000 */
[----:B------:R-:W-:Y:S01]  /*42c0*/  FADD.FTZ R210, R210, R136 ;  /* 0x00000088d2d27221 */ /* 0x000fe20000010000 */
[-C--:B------:R-:W-:Y:S01]  /*42d0*/  FFMA.FTZ R162, R159, R136.reuse, R162 ;  /* 0x000000889fa27223 */ /* 0x080fe200000100a2 */
[----:B------:R-:W-:Y:S01]  /*42e0*/  FFMA.FTZ R160, R182, R136, R140 ;  /* 0x00000088b6a07223 */ /* 0x000fe2000001008c */
[----:B------:R-:W-:Y:S02]  /*42f0*/  HADD2.F32 R136, -RZ, R141.H1_H1 ;  /* 0x3000008dff887230 */ /* 0x000fe40000004100 */
[----:B------:R-:W-:-:S03]  /*4300*/  HADD2.F32 R137, -RZ, R137.H1_H1 ;  /* 0x30000089ff897230 */ /* 0x000fc60000004100 */
[----:B------:R-:W-:Y:S01]  /*4310*/  FFMA.FTZ R184, R164, R136, R184 ;  /* 0x00000088a4b87223 */ /* 0x000fe200000100b8 */
[----:B------:R-:W-:Y:S01]  /*4320*/  FADD.FTZ R94, R94, R161 ;  /* 0x000000a15e5e7221 */ /* 0x000fe20000010000 */
[----:B------:R-:W-:Y:S01]  /*4330*/  FFMA.FTZ R54, R159, R161, R54 ;  /* 0x000000a19f367223 */ /* 0x000fe20000010036 */
[----:B------:R-:W-:Y:S01]  /*4340*/  STL [R1+0x8], R162 ;  /* 0x000008a201007387 */ /* 0x000fe20000100800 */
[----:B------:R-:W-:-:S03]  /*4350*/  FMUL.FTZ R140, R183, R137 ;  /* 0x00000089b78c7220 */ /* 0x000fc60000410000 */
[----:B------:R-:W2:Y:S04]  /*4360*/  LDL R161, [R1+0xb0] ;  /* 0x0000b00001a17983 */ /* 0x000ea80000100800 */
[----:B------:R-:W3:Y:S04]  /*4370*/  LDL R182, [R1+0xb4] ;  /* 0x0000b40001b67983 */ /* 0x000ee80000100800 */
[----:B------:R4:W-:Y:S04]  /*4380*/  STL [R1+0xc], R184 ;  /* 0x00000cb801007387 */ /* 0x0009e80000100800 */
[----:B------:R-:W3:Y:S01]  /*4390*/  LDL R183, [R1+0x94] ;  /* 0x0000940001b77983 */ /* 0x000ee20000100800 */
[----:B------:R-:W-:-:S03]  /*43a0*/  FFMA.FTZ R163, R194, R136, R140 ;  /* 0x00000088c2a37223 */ /* 0x000fc6000001008c */
[----:B------:R-:W3:Y:S04]  /*43b0*/  LDL R194, [R1+0x98] ;  /* 0x0000980001c27983 */ /* 0x000ee80000100800 */
[----:B----4-:R-:W4:Y:S04]  /*43c0*/  LDL R184, [R1+0xb8] ;  /* 0x0000b80001b87983 */ /* 0x010f280000100800 */
[----:B------:R-:W4:Y:S04]  /*43d0*/  LDL R147, [R1+0x9c] ;  /* 0x00009c0001937983 */ /* 0x000f280000100800 */
[----:B------:R-:W4:Y:S01]  /*43e0*/  LDL R141, [R1+0xbc] ;  /* 0x0000bc00018d7983 */ /* 0x000f220000100800 */
[----:B------:R-:W-:-:S02]  /*43f0*/  HADD2.F32 R140, -RZ, R138.H0_H0 ;  /* 0x2000008aff8c7230 */ /* 0x000fc40000004100 */
[----:B------:R-:W-:Y:S01]  /*4400*/  FADD.FTZ R211, R211, R136 ;  /* 0x00000088d3d37221 */ /* 0x000fe20000010000 */
[----:B------:R-:W-:Y:S01]  /*4410*/  FADD.FTZ R95, R95, R137 ;  /* 0x000000895f5f7221 */ /* 0x000fe20000010000 */
[----:B------:R-:W-:Y:S01]  /*4420*/  FFMA.FTZ R55, R164, R137, R55 ;  /* 0x00000089a4377223 */ /* 0x000fe20000010037 */
[----:B------:R-:W-:Y:S02]  /*4430*/  HADD2.F32 R136, -RZ, R142.H0_H0 ;  /* 0x2000008eff887230 */ /* 0x000fe40000004100 */
[C---:B------:R-:W-:Y:S01]  /*4440*/  FMUL.FTZ R162, R4.reuse, R145 ;  /* 0x0000009104a27220 */ /* 0x040fe20000410000 */
[----:B------:R-:W-:Y:S01]  /*4450*/  FMUL.FTZ R137, R181, R140 ;  /* 0x0000008cb5897220 */ /* 0x000fe20000410000 */
[----:B------:R-:W-:Y:S02]  /*4460*/  HADD2.F32 R138, -RZ, R138.H1_H1 ;  /* 0x3000008aff8a7230 */ /* 0x000fe40000004100 */
        /* <DEDUP_REMOVED lines=8> */
[----:B--2---:R-:W-:Y:S01]  /*44f0*/  FFMA.FTZ R161, R161, R136, R137 ;  /* 0x00000088a1a17223 */ /* 0x004fe20000010089 */
[----:B------:R-:W-:-:S05]  /*4500*/  HADD2.F32 R136, -RZ, R142.H1_H1 ;  /* 0x3000008eff887230 */ /* 0x000fca0000004100 */
[----:B------:R-:W-:Y:S01]  /*4510*/  FADD.FTZ R205, R205, R136 ;  /* 0x00000088cdcd7221 */ /* 0x000fe20000010000 */
[----:B------:R-:W-:Y:S01]  /*4520*/  FFMA.FTZ R249, R181, R136, R249 ;  /* 0x00000088b5f97223 */ /* 0x000fe200000100f9 */
[----:B---3--:R-:W-:Y:S01]  /*4530*/  FMUL.FTZ R137, R183, R138 ;  /* 0x0000008ab7897220 */ /* 0x008fe20000410000 */
[----:B------:R-:W-:Y:S02]  /*4540*/  HADD2.F32 R138, -RZ, R139.H0_H0 ;  /* 0x2000008bff8a7230 */ /* 0x000fe40000004100 */
[----:B------:R-:W-:Y:S01]  /*4550*/  FMUL.FTZ R183, R4, R146 ;  /* 0x0000009204b77220 */ /* 0x000fe20000410000 */
[----:B------:R-:W-:Y:S01]  /*4560*/  FFMA.FTZ R182, R182, R136, R137 ;  /* 0x00000088b6b67223 */ /* 0x000fe20000010089 */
[----:B------:R-:W-:Y:S02]  /*4570*/  HADD2.F32 R136, -RZ, R143.H0_H0 ;  /* 0x2000008fff887230 */ /* 0x000fe40000004100 */
[----:B------:R-:W-:Y:S01]  /*4580*/  FMUL.FTZ R137, R194, R138 ;  /* 0x0000008ac2897220 */ /* 0x000fe20000410000 */
[----:B------:R-:W-:-:S02]  /*4590*/  HADD2.F32 R139, -RZ, R139.H1_H1 ;  /* 0x3000008bff8b7230 */ /* 0x000fc40000004100 */
[----:B------:R-:W-:Y:S01]  /*45a0*/  FADD.FTZ R206, R206, R136 ;  /* 0x00000088cece7221 */ /* 0x000fe20000010000 */
[-C--:B------:R-:W-:Y:S01]  /*45b0*/  FFMA.FTZ R250, R183, R136.reuse, R250 ;  /* 0x00000088b7fa7223 */ /* 0x080fe200000100fa */
[----:B----4-:R-:W-:Y:S01]  /*45c0*/  FFMA.FTZ R184, R184, R136, R137 ;  /* 0x00000088b8b87223 */ /* 0x010fe20000010089 */
[----:B------:R-:W-:Y:S02]  /*45d0*/  HADD2.F32 R136, -RZ, R143.H1_H1 ;  /* 0x3000008fff887230 */ /* 0x000fe40000004100 */
[----:B------:R-:W-:-:S03]  /*45e0*/  FMUL.FTZ R137, R147, R139 ;  /* 0x0000008b93897220 */ /* 0x000fc60000410000 */
[----:B------:R-:W-:Y:S01]  /*45f0*/  FADD.FTZ R207, R207, R136 ;  /* 0x00000088cfcf7221 */ /* 0x000fe20000010000 */
[-C--:B------:R-:W-:Y:S01]  /*4600*/  FFMA.FTZ R251, R193, R136.reuse, R251 ;  /* 0x00000088c1fb7223 */ /* 0x080fe200000100fb */
        /* <DEDUP_REMOVED lines=15> */
[----:B------:R-:W-:Y:S01]  /*4700*/  FADD.FTZ R98, R98, R138 ;  /* 0x0000008a62627221 */ /* 0x000fe20000010000 */
[----:B------:R-:W-:Y:S01]  /*4710*/  FFMA.FTZ R58, R183, R138, R58 ;  /* 0x0000008ab73a7223 */ /* 0x000fe2000001003a */
[----:B------:R-:W-:Y:S01]  /*4720*/  FADD.FTZ R99, R99, R139 ;  /* 0x0000008b63637221 */ /* 0x000fe20000010000 */
[C---:B------:R-:W-:Y:S01]  /*4730*/  FFMA.FTZ R59, R193.reuse, R139, R59 ;  /* 0x0000008bc13b7223 */ /* 0x040fe2000001003b */
[----:B------:R-:W-:Y:S01]  /*4740*/  FADD.FTZ R212, R136, R194 ;  /* 0x000000c288d47221 */ /* 0x000fe20000010000 */
[----:B-1----:R-:W-:-:S07]  /*4750*/  FFMA.FTZ R213, R193, R194, R137 ;  /* 0x000000c2c1d57223 */ /* 0x002fce0000010089 */
.L_x_3134:
[----:B------:R-:W-:Y:S05]  /*4760*/  BSYNC.RECONVERGENT B1 ;  /* 0x0000000000017941 */ /* 0x000fea0003800200 */
.L_x_3133:
        /* <DEDUP_REMOVED lines=23> */
.L_x_3216:
        /* <DEDUP_REMOVED lines=47> */
.L_x_3140:
        /* <DEDUP_REMOVED lines=33> */
.L_x_3139:
        /* <DEDUP_REMOVED lines=36> */
.L_x_3142:
        /* <DEDUP_REMOVED lines=37> */
.L_x_3138:
        /* <DEDUP_REMOVED lines=20> */
[----:B------:R-:W-:Y:S01]  /*53b0*/  FFMA.FTZ R136, R16, R141, R140 ;  /* 0x0000008d10887223 */ /* 0x000fe2000001008c */
[----:B------:R-:W-:Y:S01]  /*53c0*/  FFMA.FTZ R142, R4, R137, R138 ;  /* 0x00000089048e7223 */ /* 0x000fe2000001008a */
        /* <DEDUP_REMOVED lines=23> */
.L_x_3144:
        /* <DEDUP_REMOVED lines=17> */
[----:B------:R-:W-:Y:S01]  /*5650*/  FFMA.FTZ R142, R4, R112, R113 ;  /* 0x00000070048e7223 */ /* 0x000fe20000010071 */
        /* <DEDUP_REMOVED lines=23> */
.L_x_3143:
[----:B------:R-:W-:-:S04]  /*57d0*/  UISETP.NE.U32.AND UP0, UPT, UR6, URZ, UPT ;  /* 0x000000ff0600728c */ /* 0x000fc8000bf05070 */
[----:B------:R-:W-:-:S09]  /*57e0*/  UISETP.NE.AND.EX UP0, UPT, UR7, URZ, UPT, UP0 ;  /* 0x000000ff0700728c */ /* 0x000fd2000bf05300 */
[----:B------:R-:W-:Y:S05]  /*57f0*/  BRA.U UP0, `(.L_x_3145) ;  /* 0x0000000100a47547 */ /* 0x000fea000b800000 */
        /* <DEDUP_REMOVED lines=41> */
.L_x_3145:
[-CC-:B-----5:R-:W-:Y:S01]  /*5a90*/  FFMA.FTZ R100, R0, R141.reuse, R140.reuse ;  /* 0x0000008d00647223 */ /* 0x1a0fe2000001008c */
[-C--:B------:R-:W-:Y:S01]  /*5aa0*/  FFMA.FTZ R102, R16, R141.reuse, R140 ;  /* 0x0000008d10667223 */ /* 0x080fe2000001008c */
[----:B------:R-:W-:Y:S02]  /*5ab0*/  HADD2.F32 R103, -RZ, R104.H0_H0 ;  /* 0x20000068ff677230 */ /* 0x000fe40000004100 */
[----:B------:R-:W-:Y:S01]  /*5ac0*/  FADD.FTZ R100, R2, -R100 ;  /* 0x8000006402647221 */ /* 0x000fe20000010000 */
[----:B------:R-:W-:Y:S02]  /*5ad0*/  HADD2.F32 R101, -RZ, R105.H0_H0 ;  /* 0x20000069ff657230 */ /* 0x000fe40000004100 */
[----:B------:R-:W-:Y:S01]  /*5ae0*/  FADD.FTZ R102, R15, -R102 ;  /* 0x800000660f667221 */ /* 0x000fe20000010000 */
[----:B------:R-:W-:Y:S02]  /*5af0*/  HADD2.F32 R112, -RZ, R106.H0_H0 ;  /* 0x2000006aff707230 */ /* 0x000fe40000004100 */
        /* <DEDUP_REMOVED lines=37> */
.L_x_3141:
        /* <DEDUP_REMOVED lines=14> */
.L_x_3137:
[----:B------:R-:W-:Y:S05]  /*5e30*/  BSYNC.RECONVERGENT B1 ;  /* 0x0000000000017941 */ /* 0x000fea0003800200 */
.L_x_3136:
        /* <DEDUP_REMOVED lines=19> */
[----:B-1----:R-:W-:Y:S02]  /*5f70*/  HADD2.F32 R112, -RZ, R122.H0_H0 ;  /* 0x2000007aff707230 */ /* 0x002fe40000004100 */
        /* <DEDUP_REMOVED lines=38> */
.L_x_3150:
[-CC-:B------:R-:W-:Y:S01]  /*61e0*/  FFMA.FTZ R102, R150, R141.reuse, R140.reuse ;  /* 0x0000008d96667223 */ /* 0x180fe2000001008c */
[----:B------:R-:W-:Y:S01]  /*61f0*/  FFMA.FTZ R100, R176, R141, R140 ;  /* 0x0000008db0647223 */ /* 0x000fe2000001008c */
[--C-:B-----5:R-:W-:Y:S02]  /*6200*/  HADD2.F32 R103, -RZ, R122.reuse.H0_H0 ;  /* 0x2000007aff677230 */ /* 0x120fe40000004100 */
[----:B------:R-:W-:Y:S02]  /*6210*/  HADD2.F32 R101, -RZ, R122.H1_H1 ;  /* 0x3000007aff657230 */ /* 0x000fe40000004100 */
[----:B------:R-:W-:Y:S01]  /*6220*/  FADD.FTZ R102, R149, -R102 ;  /* 0x8000006695667221 */ /* 0x000fe20000010000 */
[----:B------:R-:W-:Y:S01]  /*6230*/  FADD.FTZ R100, R175, -R100 ;  /* 0x80000064af647221 */ /* 0x000fe20000010000 */
[----:B-1----:R-:W-:Y:S02]  /*6240*/  HADD2.F32 R136, -RZ, R123.H0_H0 ;  /* 0x2000007bff887230 */ /* 0x002fe40000004100 */
        /* <DEDUP_REMOVED lines=34> */
.L_x_3149:
[----:B-1----:R-:W1:Y:S02]  /*6470*/  LDC.64 R136, c[0x0][0x470] ;  /* 0x00011c00ff887b82 */ /* 0x002e640000000a00 */
[----:B-1----:R-:W-:-:S04]  /*6480*/  ISETP.NE.U32.AND P6, PT, R136, RZ, PT ;  /* 0x000000ff8800720c */ /* 0x002fc80003fc5070 */
        /* <DEDUP_REMOVED lines=43> */
.L_x_3152:
        /* <DEDUP_REMOVED lines=13> */
[----:B------:R-:W-:Y:S01]  /*6810*/  FFMA.FTZ R142, R4, R137, R138 ;  /* 0x00000089048e7223 */ /* 0x000fe2000001008a */
        /* <DEDUP_REMOVED lines=23> */
.L_x_3148:
        /* <DEDUP_REMOVED lines=45> */
.L_x_3154:
        /* <DEDUP_REMOVED lines=33> */
.L_x_3153:
        /* <DEDUP_REMOVED lines=37> */
.L_x_3155:
        /* <DEDUP_REMOVED lines=28> */
.L_x_3151:
        /* <DEDUP_REMOVED lines=10> */
.L_x_3147:
[----:B------:R-:W-:Y:S05]  /*7320*/  BSYNC.RECONVERGENT B1 ;  /* 0x0000000000017941 */ /* 0x000fea0003800200 */
.L_x_3146:
        /* <DEDUP_REMOVED lines=19> */
[----:B-12---:R-:W-:Y:S02]  /*7460*/  HADD2.F32 R112, -RZ, R126.H0_H0 ;  /* 0x2000007eff707230 */ /* 0x006fe40000004100 */
        /* <DEDUP_REMOVED lines=38> */
.L_x_3160:
[-CC-:B------:R-:W-:Y:S01]  /*76d0*/  FFMA.FTZ R102, R34, R141.reuse, R140.reuse ;  /* 0x0000008d22667223 */ /* 0x180fe2000001008c */
[----:B------:R-:W-:Y:S01]  /*76e0*/  FFMA.FTZ R100, R172, R141, R140 ;  /* 0x0000008dac647223 */ /* 0x000fe2000001008c */
[--C-:B-----5:R-:W-:Y:S02]  /*76f0*/  HADD2.F32 R103, -RZ, R126.reuse.H0_H0 ;  /* 0x2000007eff677230 */ /* 0x120fe40000004100 */
[----:B------:R-:W-:Y:S02]  /*7700*/  HADD2.F32 R101, -RZ, R126.H1_H1 ;  /* 0x3000007eff657230 */ /* 0x000fe40000004100 */
[----:B------:R-:W-:Y:S01]  /*7710*/  FADD.FTZ R102, R33, -R102 ;  /* 0x8000006621667221 */ /* 0x000fe20000010000 */
[----:B------:R-:W-:Y:S01]  /*7720*/  FADD.FTZ R100, R171, -R100 ;  /* 0x80000064ab647221 */ /* 0x000fe20000010000 */
[----:B-12---:R-:W-:Y:S02]  /*7730*/  HADD2.F32 R136, -RZ, R127.H0_H0 ;  /* 0x2000007fff887230 */ /* 0x006fe40000004100 */
        /* <DEDUP_REMOVED lines=34> */
.L_x_3159:
[----:B-12---:R-:W1:Y:S02]  /*7960*/  LDC.64 R136, c[0x0][0x470] ;  /* 0x00011c00ff887b82 */ /* 0x006e640000000a00 */
        /* <DEDUP_REMOVED lines=44> */
.L_x_3162:
        /* <DEDUP_REMOVED lines=37> */
.L_x_3158:
        /* <DEDUP_REMOVED lines=45> */
.L_x_3164:
        /* <DEDUP_REMOVED lines=33> */
.L_x_3163:
        /* <DEDUP_REMOVED lines=37> */
.L_x_3165:
        /* <DEDUP_REMOVED lines=28> */
.L_x_3161:
        /* <DEDUP_REMOVED lines=10> */
.L_x_3157:
[----:B------:R-:W-:Y:S05]  /*8810*/  BSYNC.RECONVERGENT B1 ;  /* 0x0000000000017941 */ /* 0x000fea0003800200 */
.L_x_3156:
        /* <DEDUP_REMOVED lines=19> */
[----:B-123--:R-:W-:Y:S02]  /*8950*/  HADD2.F32 R112, -RZ, R130.H0_H0 ;  /* 0x20000082ff707230 */ /* 0x00efe40000004100 */
        /* <DEDUP_REMOVED lines=38> */
.L_x_3170:
[-CC-:B------:R-:W-:Y:S01]  /*8bc0*/  FFMA.FTZ R102, R30, R141.reuse, R140.reuse ;  /* 0x0000008d1e667223 */ /* 0x180fe2000001008c */
[----:B------:R-:W-:Y:S01]  /*8bd0*/  FFMA.FTZ R100, R168, R141, R140 ;  /* 0x0000008da8647223 */ /* 0x000fe2000001008c */
[--C-:B-----5:R-:W-:Y:S02]  /*8be0*/  HADD2.F32 R103, -RZ, R130.reuse.H0_H0 ;  /* 0x20000082ff677230 */ /* 0x120fe40000004100 */
[----:B------:R-:W-:Y:S02]  /*8bf0*/  HADD2.F32 R101, -RZ, R130.H1_H1 ;  /* 0x30000082ff657230 */ /* 0x000fe40000004100 */
[----:B------:R-:W-:Y:S01]  /*8c00*/  FADD.FTZ R102, R29, -R102 ;  /* 0x800000661d667221 */ /* 0x000fe20000010000 */
[----:B------:R-:W-:Y:S01]  /*8c10*/  FADD.FTZ R100, R167, -R100 ;  /* 0x80000064a7647221 */ /* 0x000fe20000010000 */
[----:B-123--:R-:W-:Y:S02]  /*8c20*/  HADD2.F32 R136, -RZ, R131.H0_H0 ;  /* 0x20000083ff887230 */ /* 0x00efe40000004100 */
        /* <DEDUP_REMOVED lines=34> */
.L_x_3169:
[----:B-123--:R-:W1:Y:S02]  /*8e50*/  LDC.64 R136, c[0x0][0x470] ;  /* 0x00011c00ff887b82 */ /* 0x00ee640000000a00 */
        /* <DEDUP_REMOVED lines=44> */
.L_x_3172:
        /* <DEDUP_REMOVED lines=37> */
.L_x_3168:
        /* <DEDUP_REMOVED lines=45> */
.L_x_3174:
        /* <DEDUP_REMOVED lines=33> */
.L_x_3173:
        /* <DEDUP_REMOVED lines=37> */
.L_x_3175:
        /* <DEDUP_REMOVED lines=28> */
.L_x_3171:
        /* <DEDUP_REMOVED lines=10> */
.L_x_3167:
[----:B------:R-:W-:Y:S05]  /*9d00*/  BSYNC.RECONVERGENT B1 ;  /* 0x0000000000017941 */ /* 0x000fea0003800200 */
.L_x_3166:
        /* <DEDUP_REMOVED lines=14> */
[----:B-12345:R-:W-:Y:S02]  /*9df0*/  HADD2.F32 R136, -RZ, R132.H0_H0 ;  /* 0x20000084ff887230 */ /* 0x03efe40000004100 */
[-CC-:B------:R-:W-:Y:S01]  /*9e00*/  FFMA.FTZ R113, R159, R141.reuse, R140.reuse ;  /* 0x0000008d9f717223 */ /* 0x180fe2000001008c */
[-C--:B------:R-:W-:Y:S01]  /*9e10*/  FFMA.FTZ R114, R164, R141.reuse, R140 ;  /* 0x0000008da4727223 */ /* 0x080fe2000001008c */
[----:B------:R-:W-:Y:S01]  /*9e20*/  FADD.FTZ R100, R28, -R100 ;  /* 0x800000641c647221 */ /* 0x000fe20000010000 */
[----:B------:R-:W-:Y:S01]  /*9e30*/  FFMA.FTZ R102, R162, R141, R140 ;  /* 0x0000008da2667223 */ /* 0x000fe2000001008c */
[----:B------:R-:W-:Y:S01]  /*9e40*/  FADD.FTZ R113, R160, -R113 ;  /* 0x80000071a0717221 */ /* 0x000fe20000010000 */
[----:B------:R-:W-:Y:S01]  /*9e50*/  FADD.FTZ R114, R163, -R114 ;  /* 0x80000072a3727221 */ /* 0x000fe20000010000 */
[----:B------:R-:W-:Y:S01]  /*9e60*/  FFMA.FTZ R100, R4, R100, R136 ;  /* 0x0000006404647223 */ /* 0x000fe20000010088 */
        /* <DEDUP_REMOVED lines=36> */
.L_x_3180:
[----:B------:R-:W-:Y:S01]  /*a0b0*/  FFMA.FTZ R100, R27, R141, R140 ;  /* 0x0000008d1b647223 */ /* 0x000fe2000001008c */
[--C-:B-----5:R-:W-:Y:S02]  /*a0c0*/  HADD2.F32 R101, -RZ, R132.reuse.H0_H0 ;  /* 0x20000084ff657230 */ /* 0x120fe40000004100 */
[----:B------:R-:W-:Y:S02]  /*a0d0*/  HADD2.F32 R102, -RZ, R132.H1_H1 ;  /* 0x30000084ff667230 */ /* 0x000fe40000004100 */
[----:B------:R-:W-:-:S04]  /*a0e0*/  FADD.FTZ R100, R28, -R100 ;  /* 0x800000641c647221 */ /* 0x000fc80000010000 */
[----:B------:R-:W-:Y:S01]  /*a0f0*/  FFMA.FTZ R100, R4, R100, R101 ;  /* 0x0000006404647223 */ /* 0x000fe20000010065 */
        /* <DEDUP_REMOVED lines=36> */
.L_x_3179:
[----:B-1234-:R-:W1:Y:S02]  /*a340*/  LDC.64 R136, c[0x0][0x470] ;  /* 0x00011c00ff887b82 */ /* 0x01ee640000000a00 */
[----:B-1----:R-:W-:-:S04]  /*a350*/  ISETP.NE.U32.AND P1, PT, R136, RZ, PT ;  /* 0x000000ff8800720c */ /* 0x002fc80003f25070 */
[----:B------:R-:W-:-:S13]  /*a360*/  ISETP.NE.AND.EX P1, PT, R137, RZ, PT, P1 ;  /* 0x000000ff8900720c */ /* 0x000fda0003f25310 */
[----:B------:R-:W-:Y:S05]  /*a370*/  @!P1 BRA `(.L_x_3182) ;  /* 0x0000000000a49947 */ /* 0x000fea0003800000 */
        /* <DEDUP_REMOVED lines=41> */
.L_x_3182:
[-CC-:B------:R-:W-:Y:S01]  /*a610*/  FFMA.FTZ R139, R193, R141.reuse, R140.reuse ;  /* 0x0000008dc18b7223 */ /* 0x180fe2000001008c */
[--C-:B-----5:R-:W-:Y:S02]  /*a620*/  HADD2.F32 R136, -RZ, R135.reuse.H1_H1 ;  /* 0x30000087ff887230 */ /* 0x120fe40000004100 */
[----:B------:R-:W-:Y:S01]  /*a630*/  FFMA.FTZ R138, R162, R141, R140 ;  /* 0x0000008da28a7223 */ /* 0x000fe2000001008c */
[----:B------:R-:W-:Y:S02]  /*a640*/  HADD2.F32 R137, -RZ, R135.H0_H0 ;  /* 0x20000087ff897230 */ /* 0x000fe40000004100 */
[----:B------:R-:W-:Y:S01]  /*a650*/  FADD.FTZ R139, R194, -R139 ;  /* 0x8000008bc28b7221 */ /* 0x000fe20000010000 */
[----:B------:R-:W-:-:S03]  /*a660*/  FADD.FTZ R138, R161, -R138 ;  /* 0x8000008aa18a7221 */ /* 0x000fc60000010000 */
[----:B------:R-:W-:Y:S01]  /*a670*/  FFMA.FTZ R139, R4, R139, R136 ;  /* 0x0000008b048b7223 */ /* 0x000fe20000010088 */
        /* <DEDUP_REMOVED lines=30> */
.L_x_3178:
        /* <DEDUP_REMOVED lines=45> */
.L_x_3184:
        /* <DEDUP_REMOVED lines=33> */
.L_x_3183:
        /* <DEDUP_REMOVED lines=37> */
.L_x_3185:
        /* <DEDUP_REMOVED lines=28> */
.L_x_3181:
        /* <DEDUP_REMOVED lines=9> */
.L_x_3177:
[----:B------:R-:W-:Y:S05]  /*b1e0*/  BSYNC.RECONVERGENT B1 ;  /* 0x0000000000017941 */ /* 0x000fea0003800200 */
.L_x_3176:
[----:B-1234-:R-:W1:Y:S02]  /*b1f0*/  LDC.64 R136, c[0x0][0x380] ;  /* 0x0000e000ff887b82 */ /* 0x01ee640000000a00 */
[----:B-1----:R-:W-:-:S04]  /*b200*/  LEA R215, R136, R215, 0x2 ;  /* 0x000000d788d77211 */ /* 0x002fc800078e10ff */
[----:B------:R-:W-:-:S13]  /*b210*/  ISETP.GE.AND P0, PT, R215, R137, PT ;  /* 0x00000089d700720c */ /* 0x000fda0003f06270 */
[----:B------:R-:W-:Y:S05]  /*b220*/  @!P0 BRA `(.L_x_3186) ;  /* 0xffffff6400008947 */ /* 0x000fea000383ffff */
.L_x_3124:
[----:B------:R-:W-:Y:S05]  /*b230*/  BSYNC B0 ;  /* 0x0000000000007941 */ /* 0x000fea0003800000 */
.L_x_3123:
[----:B------:R-:W2:Y:S04]  /*b240*/  LDL.LU R136, [R1+0x10] ;  /* 0x0000100001887983 */ /* 0x000ea80000300800 */
[----:B------:R-:W3:Y:S04]  /*b250*/  LDL.LU R139, [R1+0x4] ;  /* 0x00000400018b7983 */ /* 0x000ee80000300800 */
        /* <DEDUP_REMOVED lines=82> */
[----:B------:R-:W-:Y:S01]  /*b780*/  IADD3 R23, PT, PT, R23, R141, RZ ;  /* 0x0000008d17177210 */ /* 0x000fe20007ffe0ff */
[----:B------:R-:W-:Y:S02]  /*b790*/  FADD.FTZ R134, R5, R8 ;  /* 0x0000000805867221 */ /* 0x000fe40000010000 */
        /* <DEDUP_REMOVED lines=143> */
[----:B0-----:R-:W0:Y:S08]  /*c090*/  LDC R40, c[0x0][0x388] ;  /* 0x0000e200ff287b82 */ /* 0x001e300000000800 */
        /* <DEDUP_REMOVED lines=95> */
.L_x_3188:
[----:B------:R-:W-:Y:S05]  /*c690*/  BSYNC.RECONVERGENT B0 ;  /* 0x0000000000007941 */ /* 0x000fea0003800200 */
.L_x_3187:
        /* <DEDUP_REMOVED lines=22> */
.L_x_3190:
[----:B------:R-:W-:Y:S05]  /*c800*/  BSYNC.RECONVERGENT B0 ;  /* 0x0000000000007941 */ /* 0x000fea0003800200 */
.L_x_3189:
        /* <DEDUP_REMOVED lines=22> */
.L_x_3192:
[----:B------:R-:W-:Y:S05]  /*c970*/  BSYNC.RECONVERGENT B0 ;  /* 0x0000000000007941 */ /* 0x000fea0003800200 */
.L_x_3191:
        /* <DEDUP_REMOVED lines=167> */
.L_x_3194:
[----:B------:R-:W-:Y:S05]  /*d3f0*/  BSYNC.RECONVERGENT B0 ;  /* 0x0000000000007941 */ /* 0x000fea0003800200 */
.L_x_3193:
        /* <DEDUP_REMOVED lines=22> */
.L_x_3196:
[----:B------:R-:W-:Y:S05]  /*d560*/  BSYNC.RECONVERGENT B0 ;  /* 0x0000000000007941 */ /* 0x000fea0003800200 */
.L_x_3195:
        /* <DEDUP_REMOVED lines=22> */
.L_x_3198:
[----:B------:R-:W-:Y:S05]  /*d6d0*/  BSYNC.RECONVERGENT B0 ;  /* 0x0000000000007941 */ /* 0x000fea0003800200 */
.L_x_3197:
        /* <DEDUP_REMOVED lines=22> */
.L_x_3200:
[----:B------:R-:W-:Y:S05]  /*d840*/  BSYNC.RECONVERGENT B0 ;  /* 0x0000000000007941 */ /* 0x000fea0003800200 */
.L_x_3199:
        /* <DEDUP_REMOVED lines=22> */
.L_x_3202:
[----:B------:R-:W-:Y:S05]  /*d9b0*/  BSYNC.RECONVERGENT B0 ;  /* 0x0000000000007941 */ /* 0x000fea0003800200 */
.L_x_3201:
        /* <DEDUP_REMOVED lines=22> */
.L_x_3204:
[----:B------:R-:W-:Y:S05]  /*db20*/  BSYNC.RECONVERGENT B0 ;  /* 0x0000000000007941 */ /* 0x000fea0003800200 */
.L_x_3203:
        /* <DEDUP_REMOVED lines=9> */
.L_x_3135:
        /* <DEDUP_REMOVED lines=8> */
.L_x_3206:
[----:B------:R-:W-:Y:S05]  /*dc40*/  BSYNC B1 ;  /* 0x0000000000017941 */ /* 0x000fea0003800000 */
.L_x_3205:
        /* <DEDUP_REMOVED lines=9> */
.L_x_3207:
        /* <DEDUP_REMOVED lines=8> */
.L_x_3208:
[----:B------:R-:W-:Y:S02]  /*dd60*/  MOV R139, R141 ;  /* 0x0000008d008b7202 */ /* 0x000fe40000000f00 */
[----:B------:R-:W-:-:S05]  /*dd70*/  MOV R136, R142 ;  /* 0x0000008e00887202 */ /* 0x000fca0000000f00 */
[----:B------:R-:W-:Y:S01]  /*dd80*/  FADD.FTZ R140, R140, R136 ;  /* 0x000000888c8c7221 */ /* 0x000fe20000010000 */
[----:B------:R-:W-:-:S07]  /*dd90*/  MOV R136, 0xffffffff ;  /* 0xffffffff00887802 */ /* 0x000fce0000000f00 */
[----:B------:R-:W-:Y:S05]  /*dda0*/  WARPSYNC.COLLECTIVE R136, `(.L_x_3209) ;  /* 0x0000000088087348 */ /* 0x000fea0003c00000 */
[----:B------:R0:W1:Y:S02]  /*ddb0*/  SHFL.BFLY P0, R142, R139, R138, R137 ;  /* 0x0c00008a8b8e7389 */ /* 0x0000640000000089 */
[----:B01----:R-:W-:Y:S05]  /*ddc0*/  ENDCOLLECTIVE ;  /* 0x000000000000791b */ /* 0x003fea0003800000 */
.L_x_3209:
        /* <DEDUP_REMOVED lines=8> */
.L_x_3210:
[----:B------:R-:W-:Y:S02]  /*de50*/  MOV R139, R141 ;  /* 0x0000008d008b7202 */ /* 0x000fe40000000f00 */
[----:B------:R-:W-:-:S05]  /*de60*/  MOV R136, R142 ;  /* 0x0000008e00887202 */ /* 0x000fca0000000f00 */
[----:B------:R-:W-:Y:S01]  /*de70*/  FADD.FTZ R140, R140, R136 ;  /* 0x000000888c8c7221 */ /* 0x000fe20000010000 */
[----:B------:R-:W-:-:S07]  /*de80*/  MOV R136, 0xffffffff ;  /* 0xffffffff00887802 */ /* 0x000fce0000000f00 */
[----:B------:R-:W-:Y:S05]  /*de90*/  WARPSYNC.COLLECTIVE R136, `(.L_x_3211) ;  /* 0x0000000088087348 */ /* 0x000fea0003c00000 */
[----:B------:R0:W1:Y:S02]  /*dea0*/  SHFL.BFLY P0, R142, R139, R138, R137 ;  /* 0x0c00008a8b8e7389 */ /* 0x0000640000000089 */
[----:B01----:R-:W-:Y:S05]  /*deb0*/  ENDCOLLECTIVE ;  /* 0x000000000000791b */ /* 0x003fea0003800000 */
.L_x_3211:
        /* <DEDUP_REMOVED lines=8> */
.L_x_3212:
[----:B------:R-:W-:Y:S02]  /*df40*/  MOV R139, R141 ;  /* 0x0000008d008b7202 */ /* 0x000fe40000000f00 */
[----:B------:R-:W-:-:S05]  /*df50*/  MOV R136, R142 ;  /* 0x0000008e00887202 */ /* 0x000fca0000000f00 */
[----:B------:R-:W-:Y:S01]  /*df60*/  FADD.FTZ R140, R140, R136 ;  /* 0x000000888c8c7221 */ /* 0x000fe20000010000 */
[----:B------:R-:W-:-:S07]  /*df70*/  MOV R136, 0xffffffff ;  /* 0xffffffff00887802 */ /* 0x000fce0000000f00 */
[----:B------:R-:W-:Y:S05]  /*df80*/  WARPSYNC.COLLECTIVE R136, `(.L_x_3213) ;  /* 0x0000000088087348 */ /* 0x000fea0003c00000 */
[----:B------:R0:W1:Y:S02]  /*df90*/  SHFL.BFLY P0, R142, R139, R138, R137 ;  /* 0x0c00008a8b8e7389 */ /* 0x0000640000000089 */
[----:B01----:R-:W-:Y:S05]  /*dfa0*/  ENDCOLLECTIVE ;  /* 0x000000000000791b */ /* 0x003fea0003800000 */
.L_x_3213:
        /* <DEDUP_REMOVED lines=8> */
.L_x_3214:
[----:B------:R-:W-:Y:S02]  /*e030*/  MOV R139, R141 ;  /* 0x0000008d008b7202 */ /* 0x000fe40000000f00 */
[----:B------:R-:W-:-:S07]  /*e040*/  MOV R143, R142 ;  /* 0x0000008e008f7202 */ /* 0x000fce0000000f00 */
[----:B------:R-:W-:Y:S05]  /*e050*/  WARPSYNC.COLLECTIVE R136, `(.L_x_3215) ;  /* 0x0000000088087348 */ /* 0x000fea0003c00000 */
[----:B------:R0:W1:Y:S02]  /*e060*/  SHFL.BFLY P0, R142, R139, R138, R137 ;  /* 0x0c00008a8b8e7389 */ /* 0x0000640000000089 */
[----:B01----:R-:W-:Y:S05]  /*e070*/  ENDCOLLECTIVE ;  /* 0x000000000000791b */ /* 0x003fea0003800000 */
.L_x_3215:
[----:B------:R-:W-:Y:S01]  /*e080*/  MOV R136, R142 ;  /* 0x0000008e00887202 */ /* 0x000fe20000000f00 */
[----:B------:R-:W-:Y:S06]  /*e090*/  BRA `(.L_x_3216) ;  /* 0xffffff6800107947 */ /* 0x000fec000383ffff */
.L_x_3217:
        /* <DEDUP_REMOVED lines=14> */
.L_x_7126:


//--------------------- .text._ZN10layer_norm31ln_parallel_residual_bwd_kernelINS_13Kernel_traitsIf6__halfS2_S2_fjLj1280ELj1ELj4ELj1ELj16ENS_18Kernel_traits_baseILj1280EfS2_S2_S2_fjLj128EEEEELb0ELb0ELb1EEEvNS_9BwdParamsE --------------------------
	.section	.text._ZN10layer_norm31ln_parallel_residual_bwd_kernelINS_13Kernel_traitsIf6__halfS2_S2_fjLj1280ELj1ELj4ELj1ELj16ENS_18Kernel_traits_baseILj1280EfS2_S2_S2_fjLj128EEEEELb0ELb0ELb1EEEvNS_9BwdParamsE,"ax",@progbits
	.align	128
        .global         _ZN10layer_norm31ln_parallel_residual_bwd_kernelINS_13Kernel_traitsIf6__halfS2_S2_fjLj1280ELj1ELj4ELj1ELj16ENS_18Kernel_traits_baseILj1280EfS2_S2_S2_fjLj128EEEEELb0ELb0ELb1EEEvNS_9BwdParamsE
        .type           _ZN10layer_norm31ln_parallel_residual_bwd_kernelINS_13Kernel_traitsIf6__halfS2_S2_fjLj1280ELj1ELj4ELj1ELj16ENS_18Kernel_traits_baseILj1280EfS2_S2_S2_fjLj128EEEEELb0ELb0ELb1EEEvNS_9BwdParamsE,@function
        .size           _ZN10layer_norm31ln_parallel_residual_bwd_kernelINS_13Kernel_traitsIf6__halfS2_S2_fjLj1280ELj1ELj4ELj1ELj16ENS_18Kernel_traits_baseILj1280EfS2_S2_S2_fjLj128EEEEELb0ELb0ELb1EEEvNS_9BwdParamsE,(.L_x_7127 - _ZN10layer_norm31ln_parallel_residual_bwd_kernelINS_13Kernel_traitsIf6__halfS2_S2_fjLj1280ELj1ELj4ELj1ELj16ENS_18Kernel_traits_baseILj1280EfS2_S2_S2_fjLj128EEEEELb0ELb0ELb1EEEvNS_9BwdParamsE)
        .other          _ZN10layer_norm31ln_parallel_residual_bwd_kernelINS_13Kernel_traitsIf6__halfS2_S2_fjLj1280ELj1ELj4ELj1ELj16ENS_18Kernel_traits_baseILj1280EfS2_S2_S2_fjLj128EEEEELb0ELb0ELb1EEEvNS_9BwdParamsE,@"STO_CUDA_ENTRY STV_DEFAULT"
_ZN10layer_norm31ln_parallel_residual_bwd_kernelINS_13Kernel_traitsIf6__halfS2_S2_fjLj1280ELj1ELj4ELj1ELj16ENS_18Kernel_traits_baseILj1280EfS2_S2_S2_fjLj128EEEEELb0ELb0ELb1EEEvNS_9BwdParamsE:
.text._ZN10layer_norm31ln_parallel_residual_bwd_kernelINS_13Kernel_traitsIf6__halfS2_S2_fjLj1280ELj1ELj4ELj1ELj16ENS_18Kernel_traits_baseILj1280EfS2_S2_S2_fjLj128EEEEELb0ELb0ELb1EEEvNS_9BwdParamsE:
        /* <DEDUP_REMOVED lines=102> */
[----:B------:R-:W5:Y:S01]  /*0660*/  LDG.E.128 R40, desc[UR10][R2.64] ;  /* 0x0000000a02287981 */ /* 0x000f62000c1e1d00 */
[----:B-1----:R-:W-:-:S03]  /*0670*/  IMAD.WIDE.U32 R4, R6, 0x20, R4 ;  /* 0x0000002006047825 */ /* 0x002fc600078e0004 */
[----:B------:R-:W5:Y:S04]  /*0680*/  LDG.E.128 R44, desc[UR10][R2.64+0x10] ;  /* 0x0000100a022c7981 */ /* 0x000f68000c1e1d00 */
        /* <DEDUP_REMOVED lines=124> */
[----:B------:R-:W5:Y:S01]  /*0e50*/  LDG.E.128 R80, desc[UR10][R4.64] ;  /* 0x0000000a04507981 */ /* 0x000f62000c1e1d00 */
[----:B------:R-:W-:Y:S01]  /*0e60*/  HFMA2 R239, -RZ, RZ, 0, 0 ;  /* 0x00000000ffef7431 */ /* 0x000fe200000001ff */
[----:B------:R-:W-:-:S02]  /*0e70*/  MOV R24, R0 ;  /* 0x0000000000187202 */ /* 0x000fc40000000f00 */
[----:B------:R-:W-:Y:S01]  /*0e80*/  CS2R R226, SRZ ;  /* 0x0000000000e27805 */ /* 0x000fe2000001ff00 */
[----:B------:R-:W5:Y:S01]  /*0e90*/  LDG.E.128 R84, desc[UR10][R4.64+0x10] ;  /* 0x0000100a04547981 */ /* 0x000f62000c1e1d00 */
[----:B------:R-:W-:Y:S02]  /*0ea0*/  CS2R R224, SRZ ;  /* 0x0000000000e07805 */ /* 0x000fe4000001ff00 */
[----:B------:R-:W-:Y:S02]  /*0eb0*/  CS2R R222, SRZ ;  /* 0x0000000000de7805 */ /* 0x000fe4000001ff00 */
[----:B------:R-:W-:Y:S01]  /*0ec0*/  CS2R R22, SRZ ;  /* 0x0000000000167805 */ /* 0x000fe2000001ff00 */
[----:B------:R-:W5:Y:S01]  /*0ed0*/  LDG.E.128 R88, desc[UR10][R4.64+0x400] ;  /* 0x0004000a04587981 */ /* 0x000f62000c1e1d00 */
[----:B------:R-:W-:Y:S02]  /*0ee0*/  CS2R R234, SRZ ;  /* 0x0000000000ea7805 */ /* 0x000fe4000001ff00 */
[----:B------:R-:W-:-:S02]  /*0ef0*/  CS2R R232, SRZ ;  /* 0x0000000000e87805 */ /* 0x000fc4000001ff00 */
[----:B------:R-:W-:Y:S01]  /*0f00*/  CS2R R230, SRZ ;  /* 0x0000000000e67805 */ /* 0x000fe2000001ff00 */
[----:B------:R-:W5:Y:S01]  /*0f10*/  LDG.E.128 R92, desc[UR10][R4.64+0x410] ;  /* 0x0004100a045c7981 */ /* 0x000f62000c1e1d00 */
[----:B------:R-:W-:Y:S02]  /*0f20*/  CS2R R20, SRZ ;  /* 0x0000000000147805 */ /* 0x000fe4000001ff00 */
[----:B------:R-:W-:Y:S02]  /*0f30*/  MOV R252, RZ ;  /* 0x000000ff00fc7202 */ /* 0x000fe40000000f00 */
[----:B------:R-:W-:Y:S01]  /*0f40*/  CS2R R250, SRZ ;  /* 0x0000000000fa7805 */ /* 0x000fe2000001ff00 */
[----:B------:R-:W5:Y:S01]  /*0f50*/  LDG.E.128 R96, desc[UR10][R4.64+0x800] ;  /* 0x0008000a04607981 */ /* 0x000f62000c1e1d00 */
[----:B------:R-:W-:Y:S02]  /*0f60*/  CS2R R248, SRZ ;  /* 0x0000000000f87805 */ /* 0x000fe4000001ff00 */
[----:B------:R-:W-:-:S02]  /*0f70*/  CS2R R18, SRZ ;  /* 0x0000000000127805 */ /* 0x000fc4000001ff00 */
        /* <DEDUP_REMOVED lines=13> */
[----:B------:R-:W5:Y:S04]  /*1050*/  LDG.E.128 R112, desc[UR10][R4.64+0x1000] ;  /* 0x0010000a04707981 */ /* 0x000f68000c1e1d00 */
[----:B------:R1:W5:Y:S02]  /*1060*/  LDG.E.128 R116, desc[UR10][R4.64+0x1010] ;  /* 0x0010100a04747981 */ /* 0x000364000c1e1d00 */
[----:B01----:R-:W-:-:S07]  /*1070*/  MOV R5, RZ ;  /* 0x000000ff00057202 */ /* 0x003fce0000000f00 */
.L_x_3262:
[----:B0-----:R-:W0:Y:S01]  /*1080*/  S2R R3, SR_TID.X ;  /* 0x0000000000037919 */ /* 0x001e220000002100 */
[----:B------:R-:W1:Y:S01]  /*1090*/  LDC.64 R202, c[0x0][0x3a8] ;  /* 0x0000ea00ffca7b82 */ /* 0x000e620000000a00 */
[----:B------:R-:W-:Y:S01]  /*10a0*/  IMAD R0, R24, UR13, RZ ;  /* 0x0000000d18007c24 */ /* 0x000fe2000f8e02ff */
[----:B------:R-:W2:Y:S04]  /*10b0*/  LDL.LU R199, [R1+0x18] ;  /* 0x0000180001c77983 */ /* 0x000ea80000300800 */
[----:B------:R-:W-:Y:S01]  /*10c0*/  SHF.R.S32.HI R2, RZ, 0x1f, R0 ;  /* 0x0000001fff027819 */ /* 0x000fe20000011400 */
[----:B------:R-:W3:Y:S01]  /*10d0*/  LDL.LU R198, [R1+0x14] ;  /* 0x0000140001c67983 */ /* 0x000ee20000300800 */
[----:B------:R-:W4:Y:S02]  /*10e0*/  LDC.64 R26, c[0x0][0x3c0] ;  /* 0x0000f000ff1a7b82 */ /* 0x000f240000000a00 */
[----:B------:R-:W-:Y:S01]  /*10f0*/  LEA.HI R2, R2, R0, RZ, 0x3 ;  /* 0x0000000002027211 */ /* 0x000fe200078f18ff */
[----:B------:R-:W3:Y:S04]  /*1100*/  LDL.LU R197, [R1] ;  /* 0x0000000001c57983 */ /* 0x000ee80000300800 */
[----:B------:R-:W3:Y:S01]  /*1110*/  LDL.LU R196, [R1+0x4] ;  /* 0x0000040001c47983 */ /* 0x000ee20000300800 */
[----:B------:R-:W1:Y:S03]  /*1120*/  LDC.64 R204, c[0x0][0x430] ;  /* 0x00010c00ffcc7b82 */ /* 0x000e660000000a00 */
[----:B------:R-:W3:Y:S05]  /*1130*/  LDL.LU R195, [R1+0x8] ;  /* 0x0000080001c37983 */ /* 0x000eea0000300800 */
[----:B------:R-:W1:Y:S08]  /*1140*/  LDC.64 R206, c[0x0][0x428] ;  /* 0x00010a00ffce7b82 */ /* 0x000e700000000a00 */
[----:B------:R-:W1:Y:S01]  /*1150*/  LDC.64 R28, c[0x0][0x3c8] ;  /* 0x0000f200ff1c7b82 */ /* 0x000e620000000a00 */
[----:B0-----:R-:W-:Y:S01]  /*1160*/  LOP3.LUT R3, R3, 0x1f, RZ, 0xc0, !PT ;  /* 0x0000001f03037812 */ /* 0x001fe200078ec0ff */
[----:B------:R-:W3:Y:S03]  /*1170*/  LDL.LU R194, [R1+0xc] ;  /* 0x00000c0001c27983 */ /* 0x000ee60000300800 */
[----:B------:R-:W-:Y:S01]  /*1180*/  LEA.HI.SX32 R25, R2, R3, 0x1d ;  /* 0x0000000302197211 */ /* 0x000fe200078feaff */
[----:B----4-:R-:W-:Y:S01]  /*1190*/  IMAD.WIDE R2, R24, 0x4, R26 ;  /* 0x0000000418027825 */ /* 0x010fe200078e021a */
[----:B------:R-:W-:Y:S01]  /*11a0*/  ISETP.NE.AND P2, PT, RZ, UR12, PT ;  /* 0x0000000cff007c0c */ /* 0x000fe2000bf45270 */
[----:B------:R-:W4:Y:S02]  /*11b0*/  LDL.LU R214, [R1+0x28] ;  /* 0x0000280001d67983 */ /* 0x000f240000300800 */
[----:B-1----:R-:W-:-:S02]  /*11c0*/  IMAD.WIDE.U32 R124, R25, 0x10, R202 ;  /* 0x00000010197c7825 */ /* 0x002fc400078e00ca */
[----:B------:R0:W2:Y:S02]  /*11d0*/  LDG.E R26, desc[UR10][R2.64] ;  /* 0x0000000a021a7981 */ /* 0x0000a4000c1e1900 */
[C---:B------:R-:W-:Y:S02]  /*11e0*/  IMAD.WIDE.U32 R176, R25.reuse, 0x10, R204 ;  /* 0x0000001019b07825 */ /* 0x040fe400078e00cc */
[----:B------:R-:W3:Y:S02]  /*11f0*/  LDG.E.128 R124, desc[UR10][R124.64] ;  /* 0x0000000a7c7c7981 */ /* 0x000ee4000c1e1d00 */
[----:B------:R-:W-:Y:S02]  /*1200*/  IMAD.WIDE.U32 R172, R25, 0x10, R206 ;  /* 0x0000001019ac7825 */ /* 0x000fe400078e00ce */
[----:B------:R-:W4:Y:S02]  /*1210*/  LDG.E.128 R176, desc[UR10][R176.64] ;  /* 0x0000000ab0b07981 */ /* 0x000f24000c1e1d00 */
[----:B0-----:R-:W-:-:S02]  /*1220*/  IMAD.WIDE R2, R24, 0x4, R28 ;  /* 0x0000000418027825 */ /* 0x001fc400078e021c */
[----:B------:R-:W4:Y:S04]  /*1230*/  LDG.E.128 R172, desc[UR10][R172.64] ;  /* 0x0000000aacac7981 */ /* 0x000f28000c1e1d00 */
[----:B------:R-:W4:Y:S04]  /*1240*/  LDG.E R4, desc[UR10][R2.64] ;  /* 0x0000000a02047981 */ /* 0x000f28000c1e1900 */
[----:B------:R-:W4:Y:S01]  /*1250*/  LDL.LU R213, [R1+0x24] ;  /* 0x0000240001d57983 */ /* 0x000f220000300800 */
[----:B--2---:R-:W-:Y:S01]  /*1260*/  FSEL R26, R26, RZ, !P2 ;  /* 0x000000ff1a1a7208 */ /* 0x004fe20005000000 */
[----:B---3--:R-:W-:-:S02]  /*1270*/  HADD2.F32 R0, -RZ, R124.H0_H0 ;  /* 0x2000007cff007230 */ /* 0x008fc40000004100 */
[----:B------:R-:W-:Y:S02]  /*1280*/  HADD2.F32 R27, -RZ, R124.H1_H1 ;  /* 0x3000007cff1b7230 */ /* 0x000fe40000004100 */
[--C-:B------:R-:W-:Y:S02]  /*1290*/  HADD2.F32 R124, -RZ, R126.reuse.H0_H0 ;  /* 0x2000007eff7c7230 */ /* 0x100fe40000004100 */
[----:B------:R-:W-:Y:S02]  /*12a0*/  HADD2.F32 R126, -RZ, R126.H1_H1 ;  /* 0x3000007eff7e7230 */ /* 0x000fe40000004100 */
[--C-:B----4-:R-:W-:Y:S02]  /*12b0*/  HADD2.F32 R193, -RZ, R176.reuse.H0_H0 ;  /* 0x200000b0ffc17230 */ /* 0x110fe40000004100 */
[C---:B------:R-:W-:Y:S01]  /*12c0*/  FADD.FTZ R181, -R26.reuse, R27 ;  /* 0x0000001b1ab57221 */ /* 0x040fe20000010100 */
[----:B------:R-:W-:Y:S02]  /*12d0*/  HADD2.F32 R176, -RZ, R176.H1_H1 ;  /* 0x300000b0ffb07230 */ /* 0x000fe40000004100 */
[----:B------:R-:W-:Y:S01]  /*12e0*/  FADD.FTZ R190, -R26, R126 ;  /* 0x0000007e1abe7221 */ /* 0x000fe20000010100 */
[----:B------:R-:W-:-:S02]  /*12f0*/  HADD2.F32 R183, -RZ, R174.H0_H0 ;  /* 0x200000aeffb77230 */ /* 0x000fc40000004100 */
[----:B------:R-:W-:Y:S02]  /*1300*/  HADD2.F32 R180, -RZ, R172.H0_H0 ;  /* 0x200000acffb47230 */ /* 0x000fe40000004100 */
[----:B------:R-:W-:Y:S02]  /*1310*/  HADD2.F32 R174, -RZ, R174.H1_H1 ;  /* 0x300000aeffae7230 */ /* 0x000fe40000004100 */
[----:B-----5:R-:W-:Y:S01]  /*1320*/  FMUL.FTZ R27, R81, R176 ;  /* 0x000000b0511b7220 */ /* 0x020fe20000410000 */
[----:B------:R-:W-:Y:S02]  /*1330*/  HADD2.F32 R172, -RZ, R172.H1_H1 ;  /* 0x300000acffac7230 */ /* 0x000fe40000004100 */
[C---:B------:R-:W-:Y:S01]  /*1340*/  FMUL.FTZ R181, R4.reuse, R181 ;  /* 0x000000b504b57220 */ /* 0x040fe20000410000 */
[----:B------:R-:W-:Y:S01]  /*1350*/  FMUL.FTZ R190, R4, R190 ;  /* 0x000000be04be7220 */ /* 0x000fe20000410000 */
[----:B------:R-:W-:Y:S01]  /*1360*/  FADD.FTZ R199, R174, R199 ;  /* 0x000000c7aec77221 */ /* 0x000fe20000010000 */
[----:B------:R-:W-:Y:S01]  /*1370*/  FADD.FTZ R244, R172, R244 ;  /* 0x000000f4acf47221 */ /* 0x000fe20000010000 */
[-C--:B------:R-:W-:Y:S01]  /*1380*/  FFMA.FTZ R237, R181, R172.reuse, R237 ;  /* 0x000000acb5ed7223 */ /* 0x080fe200000100ed */
[----:B------:R-:W-:Y:S01]  /*1390*/  FFMA.FTZ R27, R41, R172, R27 ;  /* 0x000000ac291b7223 */ /* 0x000fe2000001001b */
[----:B------:R-:W-:-:S02]  /*13a0*/  HADD2.F32 R172, -RZ, R178.H0_H0 ;  /* 0x200000b2ffac7230 */ /* 0x000fc40000004100 */
[----:B------:R-:W-:Y:S01]  /*13b0*/  FFMA.FTZ R198, R190, R174, R198 ;  /* 0x000000aebec67223 */ /* 0x000fe200000100c6 */
[----:B------:R-:W-:Y:S01]  /*13c0*/  HADD2.F32 R178, -RZ, R178.H1_H1 ;  /* 0x300000b2ffb27230 */ /* 0x000fe20000004100 */
[----:B------:R-:W-:Y:S01]  /*13d0*/  STL [R1+0x18], R199 ;  /* 0x000018c701007387 */ /* 0x000fe20000100800 */
[--C-:B------:R-:W-:Y:S02]  /*13e0*/  HADD2.F32 R186, -RZ, R173.reuse.H0_H0 ;  /* 0x200000adffba7230 */ /* 0x100fe40000004100 */
[----:B------:R-:W-:Y:S01]  /*13f0*/  FADD.FTZ R197, R193, R197 ;  /* 0x000000c5c1c57221 */ /* 0x000fe20000010000 */
[----:B------:R-:W-:Y:S01]  /*1400*/  HADD2.F32 R185, -RZ, R173.H1_H1 ;  /* 0x300000adffb97230 */ /* 0x000fe20000004100 */
[----:B------:R-:W2:Y:S01]  /*1410*/  LDL.LU R212, [R1+0x38] ;  /* 0x0000380001d47983 */ /* 0x000ea20000300800 */
[----:B------:R-:W-:Y:S02]  /*1420*/  HADD2.F32 R173, -RZ, R177.H0_H0 ;  /* 0x200000b1ffad7230 */ /* 0x000fe40000004100 */
[----:B------:R-:W-:Y:S01]  /*1430*/  FMUL.FTZ R189, R85, R178 ;  /* 0x000000b255bd7220 */ /* 0x000fe20000410000 */
[----:B------:R-:W-:Y:S01]  /*1440*/  STL [R1+0x14], R198 ;  /* 0x000014c601007387 */ /* 0x000fe20000100800 */
[----:B------:R-:W-:-:S03]  /*1450*/  FADD.FTZ R196, R176, R196 ;  /* 0x000000c4b0c47221 */ /* 0x000fc60000010000 */
[----:B------:R-:W3:Y:S01]  /*1460*/  LDL.LU R211, [R1+0x34] ;  /* 0x0000340001d37983 */ /* 0x000ee20000300800 */
[----:B------:R-:W-:-:S03]  /*1470*/  FFMA.FTZ R189, R45, R174, R189 ;  /* 0x000000ae2dbd7223 */ /* 0x000fc600000100bd */
[----:B------:R-:W4:Y:S01]  /*1480*/  LDL.LU R210, [R1+0x10] ;  /* 0x0000100001d27983 */ /* 0x000f220000300800 */
[----:B------:R-:W-:-:S03]  /*1490*/  FADD.FTZ R195, R173, R195 ;  /* 0x000000c3adc37221 */ /* 0x000fc60000010000 */
[----:B------:R-:W-:Y:S04]  /*14a0*/  STL [R1], R197 ;  /* 0x000000c501007387 */ /* 0x000fe80000100800 */
[----:B------:R-:W4:Y:S04]  /*14b0*/  LDL.LU R209, [R1+0x20] ;  /* 0x0000200001d17983 */ /* 0x000f280000300800 */
[----:B------:R-:W4:Y:S04]  /*14c0*/  LDL.LU R174, [R1+0x1c] ;  /* 0x00001c0001ae7983 */ /* 0x000f280000300800 */
[----:B------:R-:W-:Y:S04]  /*14d0*/  STL [R1+0x4], R196 ;  /* 0x000004c401007387 */ /* 0x000fe80000100800 */
[----:B------:R-:W4:Y:S04]  /*14e0*/  LDL.LU R208, [R1+0x30] ;  /* 0x0000300001d07983 */ /* 0x000f280000300800 */
[----:B------:R-:W4:Y:S04]  /*14f0*/  LDL.LU R201, [R1+0x2c] ;  /* 0x00002c0001c97983 */ /* 0x000f280000300800 */
[----:B------:R0:W-:Y:S04]  /*1500*/  STL [R1+0x8], R195 ;  /* 0x000008c301007387 */ /* 0x0001e80000100800 */
[----:B------:R-:W4:Y:S01]  /*1510*/  LDL.LU R200, [R1+0x40] ;  /* 0x0000400001c87983 */ /* 0x000f220000300800 */
[----:B------:R-:W-:-:S03]  /*1520*/  ISETP.NE.U32.AND P0, PT, RZ, UR14, PT ;  /* 0x0000000eff007c0c */ /* 0x000fc6000bf05070 */
[----:B0-----:R-:W4:Y:S01]  /*1530*/  LDL.LU R195, [R1+0x3c] ;  /* 0x00003c0001c37983 */ /* 0x001f220000300800 */
[----:B------:R-:W-:Y:S01]  /*1540*/  ISETP.NE.AND.EX P0, PT, RZ, UR15, PT, P0 ;  /* 0x0000000fff007c0c */ /* 0x000fe2000bf05300 */
[----:B------:R-:W-:Y:S01]  /*1550*/  FADD.FTZ R0, -R26, R0 ;  /* 0x000000001a007221 */ /* 0x000fe20000010100 */
[----:B------:R-:W-:Y:S02]  /*1560*/  HADD2.F32 R177, -RZ, R177.H1_H1 ;  /* 0x300000b1ffb17230 */ /* 0x000fe40000004100 */
[--C-:B------:R-:W-:Y:S02]  /*1570*/  HADD2.F32 R191, -RZ, R127.reuse.H0_H0 ;  /* 0x2000007fffbf7230 */ /* 0x100fe40000004100 */
[----:B------:R-:W-:Y:S01]  /*1580*/  FMUL.FTZ R0, R4, R0 ;  /* 0x0000000004007220 */ /* 0x000fe20000410000 */
[----:B------:R-:W-:Y:S02]  /*1590*/  HADD2.F32 R192, -RZ, R127.H1_H1 ;  /* 0x3000007fffc07230 */ /* 0x000fe40000004100 */
[----:B------:R-:W-:Y:S01]  /*15a0*/  FADD.FTZ R194, R177, R194 ;  /* 0x000000c2b1c27221 */ /* 0x000fe20000010000 */
[----:B------:R-:W-:Y:S01]  /*15b0*/  IADD3 R3, PT, PT, R25, 0x20, RZ ;  /* 0x0000002019037810 */ /* 0x000fe20007ffe0ff */
[----:B------:R-:W-:Y:S01]  /*15c0*/  FADD.FTZ R191, -R26, R191 ;  /* 0x000000bf1abf7221 */ /* 0x000fe20000010100 */
[-C--:B------:R-:W-:Y:S01]  /*15d0*/  FMUL.FTZ R127, R80, R193.reuse ;  /* 0x000000c1507f7220 */ /* 0x080fe20000410000 */
[----:B------:R-:W-:Y:S01]  /*15e0*/  FFMA.FTZ R248, R0, R193, R248 ;  /* 0x000000c100f87223 */ /* 0x000fe200000100f8 */
[----:B------:R-:W-:Y:S01]  /*15f0*/  HADD2.F32 R193, -RZ, R175.H0_H0 ;  /* 0x200000afffc17230 */ /* 0x000fe20000004100 */
[----:B------:R-:W0:Y:S01]  /*1600*/  @P0 LDC.64 R198, c[0x0][0x438] ;  /* 0x00010e00ffc60b82 */ /* 0x000e220000000a00 */
[----:B------:R-:W-:Y:S01]  /*1610*/  FADD.FTZ R192, -R26, R192 ;  /* 0x000000c01ac07221 */ /* 0x000fe20000010100 */
[----:B------:R1:W-:Y:S01]  /*1620*/  STL [R1+0xc], R194 ;  /* 0x00000cc201007387 */ /* 0x0003e20000100800 */
[----:B------:R-:W-:-:S04]  /*1630*/  IMAD.WIDE.U32 R32, R3, 0x10, R202 ;  /* 0x0000001003207825 */ /* 0x000fc800078e00ca */
[----:B------:R-:W-:Y:S01]  /*1640*/  FADD.FTZ R214, R193, R214 ;  /* 0x000000d6c1d67221 */ /* 0x000fe20000010000 */
[C---:B------:R-:W-:Y:S01]  /*1650*/  FMUL.FTZ R192, R4.reuse, R192 ;  /* 0x000000c004c07220 */ /* 0x040fe20000410000 */
[----:B------:R-:W-:Y:S02]  /*1660*/  HADD2.F32 R175, -RZ, R175.H1_H1 ;  /* 0x300000afffaf7230 */ /* 0x000fe40000004100 */
[----:B------:R-:W-:Y:S01]  /*1670*/  FFMA.FTZ R249, R181, R176, R249 ;  /* 0x000000b0b5f97223 */ /* 0x000fe200000100f9 */
[C---:B------:R-:W-:Y:S01]  /*1680*/  IMAD.WIDE.U32 R36, R3.reuse, 0x10, R204 ;  /* 0x0000001003247825 */ /* 0x040fe200078e00cc */
[----:B------:R-:W4:Y:S01]  /*1690*/  LDG.E.128 R32, desc[UR10][R32.64] ;  /* 0x0000000a20207981 */ /* 0x000f22000c1e1d00 */
[----:B------:R-:W0:Y:S02]  /*16a0*/  @P0 LDC.64 R196, c[0x0][0x438] ;  /* 0x00010e00ffc40b82 */ /* 0x000e240000000a00 */
[----:B-1----:R-:W-:Y:S01]  /*16b0*/  FMUL.FTZ R194, R4, R191 ;  /* 0x000000bf04c27220 */ /* 0x002fe20000410000 */
[----:B------:R-:W-:Y:S01]  /*16c0*/  IMAD.WIDE.U32 R28, R3, 0x10, R206 ;  /* 0x00000010031c7825 */ /* 0x000fe200078e00ce */
[----:B------:R1:W-:Y:S03]  /*16d0*/  STL [R1+0x28], R214 ;  /* 0x000028d601007387 */ /* 0x0003e60000100800 */
[----:B------:R-:W-:Y:S01]  /*16e0*/  FFMA.FTZ R213, R194, R193, R213 ;  /* 0x000000c1c2d57223 */ /* 0x000fe200000100d5 */
[--C-:B------:R-:W-:Y:S01]  /*16f0*/  HADD2.F32 R176, -RZ, R179.reuse.H0_H0 ;  /* 0x200000b3ffb07230 */ /* 0x100fe20000004100 */
[----:B------:R-:W4:Y:S01]  /*1700*/  LDG.E.128 R36, desc[UR10][R36.64] ;  /* 0x0000000a24247981 */ /* 0x000f22000c1e1d00 */
[----:B------:R-:W-:-:S03]  /*1710*/  HADD2.F32 R179, -RZ, R179.H1_H1 ;  /* 0x300000b3ffb37230 */ /* 0x000fc60000004100 */
[----:B------:R1:W-:Y:S04]  /*1720*/  STL [R1+0x24], R213 ;  /* 0x000024d501007387 */ /* 0x0003e80000100800 */
[----:B------:R-:W4:Y:S01]  /*1730*/  LDG.E.128 R28, desc[UR10][R28.64] ;  /* 0x0000000a1c1c7981 */ /* 0x000f22000c1e1d00 */
[----:B------:R-:W-:-:S04]  /*1740*/  FMUL.FTZ R191, R87, R179 ;  /* 0x000000b357bf7220 */ /* 0x000fc80000410000 */
[-C--:B------:R-:W-:Y:S01]  /*1750*/  FFMA.FTZ R191, R47, R175.reuse, R191 ;  /* 0x000000af2fbf7223 */ /* 0x080fe200000100bf */
[----:B--2---:R-:W-:Y:S01]  /*1760*/  FADD.FTZ R212, R175, R212 ;  /* 0x000000d4afd47221 */ /* 0x004fe20000010000 */
[----:B---3--:R-:W-:-:S04]  /*1770*/  FFMA.FTZ R211, R192, R175, R211 ;  /* 0x000000afc0d37223 */ /* 0x008fc800000100d3 */
[----:B------:R2:W-:Y:S01]  /*1780*/  STL [R1+0x38], R212 ;  /* 0x000038d401007387 */ /* 0x0005e20000100800 */
[----:B----4-:R-:W-:-:S03]  /*1790*/  FADD.FTZ R210, R172, R210 ;  /* 0x000000d2acd27221 */ /* 0x010fc60000010000 */
[----:B------:R3:W-:Y:S04]  /*17a0*/  STL [R1+0x34], R211 ;  /* 0x000034d301007387 */ /* 0x0007e80000100800 */
[----:B------:R-:W-:Y:S01]  /*17b0*/  STL [R1+0x10], R210 ;  /* 0x000010d201007387 */ /* 0x000fe20000100800 */
[----:B------:R-:W-:-:S03]  /*17c0*/  FADD.FTZ R209, R178, R209 ;  /* 0x000000d1b2d17221 */ /* 0x000fc60000010000 */
[----:B-1----:R-:W4:Y:S01]  /*17d0*/  LDL.LU R214, [R1+0x48] ;  /* 0x0000480001d67983 */ /* 0x002f220000300800 */
[----:B------:R-:W-:-:S03]  /*17e0*/  FFMA.FTZ R174, R190, R178, R174 ;  /* 0x000000b2beae7223 */ /* 0x000fc600000100ae */
[----:B------:R-:W4:Y:S04]  /*17f0*/  LDL.LU R213, [R1+0x44] ;  /* 0x0000440001d57983 */ /* 0x000f280000300800 */
[----:B------:R-:W-:Y:S01]  /*1800*/  STL [R1+0x20], R209 ;  /* 0x000020d101007387 */ /* 0x000fe20000100800 */
[----:B------:R-:W-:-:S03]  /*1810*/  FADD.FTZ R208, R176, R208 ;  /* 0x000000d0b0d07221 */ /* 0x000fc60000010000 */
[----:B------:R0:W-:Y:S01]  /*1820*/  STL [R1+0x1c], R174 ;  /* 0x00001cae01007387 */ /* 0x0001e20000100800 */
[----:B------:R-:W-:-:S03]  /*1830*/  FFMA.FTZ R201, R194, R176, R201 ;  /* 0x000000b0c2c97223 */ /* 0x000fc600000100c9 */
[----:B--2---:R-:W2:Y:S04]  /*1840*/  LDL.LU R212, [R1+0x58] ;  /* 0x0000580001d47983 */ /* 0x004ea80000300800 */
[----:B---3--:R-:W3:Y:S01]  /*1850*/  LDL.LU R211, [R1+0x54] ;  /* 0x0000540001d37983 */ /* 0x008ee20000300800 */
[----:B------:R-:W-:-:S03]  /*1860*/  FADD.FTZ R200, R179, R200 ;  /* 0x000000c8b3c87221 */ /* 0x000fc60000010000 */
[----:B------:R-:W-:Y:S01]  /*1870*/  STL [R1+0x30], R208 ;  /* 0x000030d001007387 */ /* 0x000fe20000100800 */
[----:B0-----:R-:W-:-:S03]  /*1880*/  @P0 IMAD.WIDE.U32 R174, R3, 0x10, R198 ;  /* 0x0000001003ae0825 */ /* 0x001fc600078e00c6 */
[----:B------:R-:W-:Y:S04]  /*1890*/  STL [R1+0x2c], R201 ;  /* 0x00002cc901007387 */ /* 0x000fe80000100800 */
[----:B------:R0:W-:Y:S01]  /*18a0*/  STL [R1+0x40], R200 ;  /* 0x000040c801007387 */ /* 0x0001e20000100800 */
[--C-:B------:R-:W-:Y:S02]  /*18b0*/  HADD2.F32 R160, -RZ, R125.reuse.H0_H0 ;  /* 0x2000007dffa07230 */ /* 0x100fe40000004100 */
[----:B------:R-:W-:Y:S01]  /*18c0*/  FADD.FTZ R124, -R26, R124 ;  /* 0x0000007c1a7c7221 */ /* 0x000fe20000010100 */
[----:B------:R-:W-:Y:S01]  /*18d0*/  FADD.FTZ R243, R180, R243 ;  /* 0x000000f3b4f37221 */ /* 0x000fe20000010000 */
[-C--:B------:R-:W-:Y:S01]  /*18e0*/  FFMA.FTZ R236, R0, R180.reuse, R236 ;  /* 0x000000b400ec7223 */ /* 0x080fe200000100ec */
[----:B------:R-:W-:Y:S01]  /*18f0*/  FFMA.FTZ R195, R192, R179, R195 ;  /* 0x000000b3c0c37223 */ /* 0x000fe200000100c3 */
[----:B------:R1:W5:Y:S04]  /*1900*/  @P0 LDG.E.128 R136, desc[UR10][R174.64] ;  /* 0x0000000aae880981 */ /* 0x000368000c1e1d00 */
[----:B0-----:R-:W3:Y:S01]  /*1910*/  LDL.LU R200, [R1+0x50] ;  /* 0x0000500001c87983 */ /* 0x001ee20000300800 */
[----:B------:R-:W-:Y:S01]  /*1920*/  FADD.FTZ R160, -R26, R160 ;  /* 0x000000a01aa07221 */ /* 0x000fe20000010100 */
[----:B------:R-:W-:Y:S01]  /*1930*/  FFMA.FTZ R180, R40, R180, R127 ;  /* 0x000000b428b47223 */ /* 0x000fe2000001007f */
[C---:B------:R-:W-:Y:S01]  /*1940*/  FMUL.FTZ R184, R4.reuse, R124 ;  /* 0x0000007c04b87220 */ /* 0x040fe20000410000 */
[----:B------:R-:W3:Y:S01]  /*1950*/  LDL.LU R199, [R1+0x4c] ;  /* 0x00004c0001c77983 */ /* 0x000ee20000300800 */
[----:B------:R-:W-:Y:S01]  /*1960*/  FMUL.FTZ R188, R4, R160 ;  /* 0x000000a004bc7220 */ /* 0x000fe20000410000 */
[-C--:B------:R-:W-:Y:S01]  /*1970*/  FMUL.FTZ R127, R82, R173.reuse ;  /* 0x000000ad527f7220 */ /* 0x080fe20000410000 */
[-C--:B------:R-:W-:Y:S01]  /*1980*/  FMUL.FTZ R124, R84, R172.reuse ;  /* 0x000000ac547c7220 */ /* 0x080fe20000410000 */
[----:B------:R-:W-:Y:S01]  /*1990*/  FFMA.FTZ R252, R184, R172, R252 ;  /* 0x000000acb8fc7223 */ /* 0x000fe200000100fc */
[----:B------:R-:W-:Y:S01]  /*19a0*/  FFMA.FTZ R250, R188, R173, R250 ;  /* 0x000000adbcfa7223 */ /* 0x000fe200000100fa */
[----:B------:R-:W-:Y:S01]  /*19b0*/  FMUL.FTZ R173, R86, R176 ;  /* 0x000000b056ad7220 */ /* 0x000fe20000410000 */
[----:B------:R-:W3:Y:S01]  /*19c0*/  LDL.LU R198, [R1+0x60] ;  /* 0x0000600001c67983 */ /* 0x000ee20000300800 */
[----:B------:R-:W-:Y:S01]  /*19d0*/  HADD2.F32 R125, -RZ, R125.H1_H1 ;  /* 0x3000007dff7d7230 */ /* 0x000fe20000004100 */
[C---:B------:R-:W-:Y:S01]  /*19e0*/  IADD3 R2, PT, PT, R25.reuse, 0x40, RZ ;  /* 0x0000004019027810 */ /* 0x040fe20007ffe0ff */
[----:B------:R-:W-:Y:S01]  /*19f0*/  FFMA.FTZ R193, R46, R193, R173 ;  /* 0x000000c12ec17223 */ /* 0x000fe200000100ad */
[----:B------:R-:W-:Y:S01]  /*1a00*/  @P0 IMAD.WIDE.U32 R172, R25, 0x10, R196 ;  /* 0x0000001019ac0825 */ /* 0x000fe200078e00c4 */
[----:B------:R0:W-:Y:S01]  /*1a10*/  STL [R1+0x3c], R195 ;  /* 0x00003cc301007387 */ /* 0x0001e20000100800 */
[----:B------:R-:W3:Y:S03]  /*1a20*/  @P0 LDC.64 R178, c[0x0][0x438] ;  /* 0x00010e00ffb20b82 */ /* 0x000ee60000000a00 */
[----:B------:R-:W3:Y:S04]  /*1a30*/  LDL.LU R197, [R1+0x5c] ;  /* 0x00005c0001c57983 */ /* 0x000ee80000300800 */
[----:B------:R-:W3:Y:S04]  /*1a40*/  LDL.LU R210, [R1+0x68] ;  /* 0x0000680001d27983 */ /* 0x000ee80000300800 */
[----:B------:R-:W3:Y:S01]  /*1a50*/  LDL.LU R201, [R1+0x64] ;  /* 0x0000640001c97983 */ /* 0x000ee20000300800 */
[----:B-1----:R-:W-:-:S03]  /*1a60*/  HADD2.F32 R174, -RZ, R32.H1_H1 ;  /* 0x30000020ffae7230 */ /* 0x002fc60000004100 */
[----:B------:R1:W5:Y:S01]  /*1a70*/  @P0 LDG.E.128 R132, desc[UR10][R172.64] ;  /* 0x0000000aac840981 */ /* 0x000362000c1e1d00 */
[----:B0-----:R-:W-:-:S03]  /*1a80*/  HADD2.F32 R195, -RZ, R28.H0_H0 ;  /* 0x2000001cffc37230 */ /* 0x001fc60000004100 */
[----:B------:R-:W3:Y:S01]  /*1a90*/  LDL.LU R209, [R1+0x70] ;  /* 0x0000700001d17983 */ /* 0x000ee20000300800 */
[----:B------:R-:W-:-:S03]  /*1aa0*/  HADD2.F32 R196, -RZ, R28.H1_H1 ;  /* 0x3000001cffc47230 */ /* 0x000fc60000004100 */
[----:B------:R-:W3:Y:S01]  /*1ab0*/  LDL.LU R208, [R1+0x6c] ;  /* 0x00006c0001d07983 */ /* 0x000ee20000300800 */
[----:B-1----:R-:W-:Y:S02]  /*1ac0*/  HADD2.F32 R173, -RZ, R32.H0_H0 ;  /* 0x20000020ffad7230 */ /* 0x002fe40000004100 */
[--C-:B------:R-:W-:Y:S02]  /*1ad0*/  HADD2.F32 R32, -RZ, R36.reuse.H0_H0 ;  /* 0x20000024ff207230 */ /* 0x100fe40000004100 */
[----:B------:R-:W-:Y:S02]  /*1ae0*/  HADD2.F32 R172, -RZ, R36.H1_H1 ;  /* 0x30000024ffac7230 */ /* 0x000fe40000004100 */
[C---:B------:R-:W-:Y:S01]  /*1af0*/  FADD.FTZ R173, -R26.reuse, R173 ;  /* 0x000000ad1aad7221 */ /* 0x040fe20000010100 */
[----:B------:R-:W-:-:S03]  /*1b00*/  FADD.FTZ R36, -R26, R174 ;  /* 0x000000ae1a247221 */ /* 0x000fc60000010100 */
[C---:B------:R-:W-:Y:S01]  /*1b10*/  FMUL.FTZ R28, R4.reuse, R173 ;  /* 0x000000ad041c7220 */ /* 0x040fe20000410000 */
[----:B------:R-:W-:Y:S01]  /*1b20*/  FMUL.FTZ R36, R4, R36 ;  /* 0x0000002404247220 */ /* 0x000fe20000410000 */
[----:B----4-:R-:W-:Y:S02]  /*1b30*/  FADD.FTZ R214, R195, R214 ;  /* 0x000000d6c3d67221 */ /* 0x010fe40000010000 */
[----:B------:R-:W-:-:S03]  /*1b40*/  FFMA.FTZ R213, R28, R195, R213 ;  /* 0x000000c31cd57223 */ /* 0x000fc600000100d5 */
[----:B------:R-:W-:Y:S04]  /*1b50*/  STL [R1+0x48], R214 ;  /* 0x000048d601007387 */ /* 0x000fe80000100800 */
[----:B------:R-:W-:Y:S01]  /*1b60*/  STL [R1+0x44], R213 ;  /* 0x000044d501007387 */ /* 0x000fe20000100800 */
[----:B--2---:R-:W-:Y:S01]  /*1b70*/  FADD.FTZ R212, R196, R212 ;  /* 0x000000d4c4d47221 */ /* 0x004fe20000010000 */
[----:B---3--:R-:W-:-:S04]  /*1b80*/  FFMA.FTZ R211, R36, R196, R211 ;  /* 0x000000c424d37223 */ /* 0x008fc800000100d3 */
[----:B------:R-:W-:Y:S04]  /*1b90*/  STL [R1+0x58], R212 ;  /* 0x000058d401007387 */ /* 0x000fe80000100800 */
[----:B------:R-:W-:Y:S01]  /*1ba0*/  STL [R1+0x54], R211 ;  /* 0x000054d301007387 */ /* 0x000fe20000100800 */
[----:B------:R-:W-:Y:S01]  /*1bb0*/  FADD.FTZ R200, R32, R200 ;  /* 0x000000c820c87221 */ /* 0x000fe20000010000 */
[----:B------:R-:W-:-:S04]  /*1bc0*/  FFMA.FTZ R199, R28, R32, R199 ;  /* 0x000000201cc77223 */ /* 0x000fc800000100c7 */
[----:B------:R0:W-:Y:S04]  /*1bd0*/  STL [R1+0x50], R200 ;  /* 0x000050c801007387 */ /* 0x0001e80000100800 */
[----:B------:R1:W-:Y:S04]  /*1be0*/  STL [R1+0x4c], R199 ;  /* 0x00004cc701007387 */ /* 0x0003e80000100800 */
[----:B0-----:R-:W2:Y:S04]  /*1bf0*/  LDL.LU R200, [R1+0x78] ;  /* 0x0000780001c87983 */ /* 0x001ea80000300800 */
[----:B-1----:R-:W3:Y:S01]  /*1c00*/  LDL.LU R199, [R1+0x74] ;  /* 0x0000740001c77983 */ /* 0x002ee20000300800 */
[----:B------:R-:W-:Y:S01]  /*1c10*/  FMUL.FTZ R173, R88, R32 ;  /* 0x0000002058ad7220 */ /* 0x000fe20000410000 */
[----:B------:R-:W-:-:S03]  /*1c20*/  FADD.FTZ R187, -R26, R125 ;  /* 0x0000007d1abb7221 */ /* 0x000fc60000010100 */
[----:B------:R-:W-:Y:S01]  /*1c30*/  FFMA.FTZ R195, R48, R195, R173 ;  /* 0x000000c330c37223 */ /* 0x000fe200000100ad */
[----:B------:R-:W-:Y:S02]  /*1c40*/  HADD2.F32 R173, -RZ, R33.H0_H0 ;  /* 0x20000021ffad7230 */ /* 0x000fe40000004100 */
[----:B------:R-:W-:Y:S01]  /*1c50*/  FMUL.FTZ R187, R4, R187 ;  /* 0x000000bb04bb7220 */ /* 0x000fe20000410000 */
[----:B------:R-:W-:Y:S01]  /*1c60*/  FADD.FTZ R198, R172, R198 ;  /* 0x000000c6acc67221 */ /* 0x000fe20000010000 */
[----:B------:R-:W-:Y:S01]  /*1c70*/  FFMA.FTZ R197, R36, R172, R197 ;  /* 0x000000ac24c57223 */ /* 0x000fe200000100c5 */
[-C--:B------:R-:W-:Y:S01]  /*1c80*/  FMUL.FTZ R125, R83, R177.reuse ;  /* 0x000000b1537d7220 */ /* 0x080fe20000410000 */
[----:B------:R-:W-:Y:S01]  /*1c90*/  FFMA.FTZ R251, R187, R177, R251 ;  /* 0x000000b1bbfb7223 */ /* 0x000fe200000100fb */
[----:B------:R-:W-:Y:S01]  /*1ca0*/  FADD.FTZ R173, -R26, R173 ;  /* 0x000000ad1aad7221 */ /* 0x000fe20000010100 */
[----:B------:R-:W0:Y:S01]  /*1cb0*/  @P0 LDC.64 R176, c[0x0][0x438] ;  /* 0x00010e00ffb00b82 */ /* 0x000e220000000a00 */
[----:B------:R1:W-:Y:S04]  /*1cc0*/  STL [R1+0x60], R198 ;  /* 0x000060c601007387 */ /* 0x0003e80000100800 */
[----:B------:R4:W-:Y:S01]  /*1cd0*/  STL [R1+0x5c], R197 ;  /* 0x00005cc501007387 */ /* 0x0009e20000100800 */
[----:B------:R-:W-:-:S03]  /*1ce0*/  HADD2.F32 R32, -RZ, R37.H0_H0 ;  /* 0x20000025ff207230 */ /* 0x000fc60000004100 */
[----:B------:R-:W3:Y:S01]  /*1cf0*/  LDL.LU R216, [R1+0x88] ;  /* 0x0000880001d87983 */ /* 0x000ee20000300800 */
[----:B-1----:R-:W-:Y:S02]  /*1d00*/  HADD2.F32 R198, -RZ, R29.H0_H0 ;  /* 0x2000001dffc67230 */ /* 0x002fe40000004100 */
[----:B----4-:R-:W-:-:S03]  /*1d10*/  FMUL.FTZ R197, R4, R173 ;  /* 0x000000ad04c57220 */ /* 0x010fc60000410000 */
[----:B------:R-:W-:Y:S01]  /*1d20*/  FADD.FTZ R210, R198, R210 ;  /* 0x000000d2c6d27221 */ /* 0x000fe20000010000 */
[----:B------:R-:W-:-:S05]  /*1d30*/  FFMA.FTZ R201, R197, R198, R201 ;  /* 0x000000c6c5c97223 */ /* 0x000fca00000100c9 */
[----:B------:R1:W-:Y:S04]  /*1d40*/  STL [R1+0x64], R201 ;  /* 0x000064c901007387 */ /* 0x0003e80000100800 */
[----:B------:R4:W-:Y:S01]  /*1d50*/  STL [R1+0x68], R210 ;  /* 0x000068d201007387 */ /* 0x0009e20000100800 */
[----:B------:R-:W-:Y:S01]  /*1d60*/  FMUL.FTZ R174, R89, R172 ;  /* 0x000000ac59ae7220 */ /* 0x000fe20000410000 */
[----:B------:R-:W-:Y:S02]  /*1d70*/  FADD.FTZ R209, R32, R209 ;  /* 0x000000d120d17221 */ /* 0x000fe40000010000 */
[----:B-1----:R-:W3:Y:S01]  /*1d80*/  LDL.LU R201, [R1+0x84] ;  /* 0x0000840001c97983 */ /* 0x002ee20000300800 */
[-C--:B------:R-:W-:Y:S01]  /*1d90*/  FMUL.FTZ R172, R90, R32.reuse ;  /* 0x000000205aac7220 */ /* 0x080fe20000410000 */
[----:B------:R-:W-:-:S02]  /*1da0*/  FFMA.FTZ R208, R197, R32, R208 ;  /* 0x00000020c5d07223 */ /* 0x000fc400000100d0 */
[----:B------:R-:W3:Y:S01]  /*1db0*/  LDL.LU R215, [R1+0x80] ;  /* 0x0000800001d77983 */ /* 0x000ee20000300800 */
[----:B------:R-:W-:Y:S01]  /*1dc0*/  FFMA.FTZ R198, R50, R198, R172 ;  /* 0x000000c632c67223 */ /* 0x000fe200000100ac */
[----:B0-----:R-:W-:Y:S02]  /*1dd0*/  @P0 IMAD.WIDE.U32 R172, R2, 0x10, R176 ;  /* 0x0000001002ac0825 */ /* 0x001fe400078e00b0 */
[----:B------:R-:W3:Y:S02]  /*1de0*/  LDL.LU R214, [R1+0x7c] ;  /* 0x00007c0001d67983 */ /* 0x000ee40000300800 */
[----:B------:R-:W-:Y:S02]  /*1df0*/  HADD2.F32 R33, -RZ, R33.H1_H1 ;  /* 0x30000021ff217230 */ /* 0x000fe40000004100 */
[----:B------:R0:W-:Y:S04]  /*1e00*/  STL [R1+0x70], R209 ;  /* 0x000070d101007387 */ /* 0x0001e80000100800 */
[----:B------:R-:W3:Y:S04]  /*1e10*/  LDL.LU R213, [R1+0x98] ;  /* 0x0000980001d57983 */ /* 0x000ee80000300800 */
[----:B------:R1:W-:Y:S04]  /*1e20*/  STL [R1+0x6c], R208 ;  /* 0x00006cd001007387 */ /* 0x0003e80000100800 */
[----:B------:R-:W3:Y:S04]  /*1e30*/  LDL.LU R212, [R1+0x94] ;  /* 0x0000940001d47983 */ /* 0x000ee80000300800 */
[----:B------:R-:W3:Y:S04]  /*1e40*/  LDL.LU R211, [R1+0x90] ;  /* 0x0000900001d37983 */ /* 0x000ee80000300800 */
[----:B----4-:R-:W4:Y:S04]  /*1e50*/  LDL.LU R210, [R1+0x8c] ;  /* 0x00008c0001d27983 */ /* 0x010f280000300800 */
[----:B------:R1:W5:Y:S04]  /*1e60*/  @P0 LDG.E.128 R140, desc[UR10][R172.64] ;  /* 0x0000000aac8c0981 */ /* 0x000368000c1e1d00 */
[----:B0-----:R-:W4:Y:S04]  /*1e70*/  LDL.LU R209, [R1+0xa0] ;  /* 0x0000a00001d17983 */ /* 0x001f280000300800 */
[----:B-1----:R-:W4:Y:S01]  /*1e80*/  LDL.LU R208, [R1+0x9c] ;  /* 0x00009c0001d07983 */ /* 0x002f220000300800 */
[----:B------:R-:W-:Y:S01]  /*1e90*/  FADD.FTZ R173, -R26, R33 ;  /* 0x000000211aad7221 */ /* 0x000fe20000010100 */
[----:B------:R-:W-:-:S02]  /*1ea0*/  HADD2.F32 R33, -RZ, R37.H1_H1 ;  /* 0x30000025ff217230 */ /* 0x000fc40000004100 */
[----:B------:R-:W-:Y:S02]  /*1eb0*/  HADD2.F32 R37, -RZ, R29.H1_H1 ;  /* 0x3000001dff257230 */ /* 0x000fe40000004100 */
[----:B------:R-:W-:Y:S01]  /*1ec0*/  FMUL.FTZ R29, R4, R173 ;  /* 0x000000ad041d7220 */ /* 0x000fe20000410000 */
[----:B------:R-:W-:Y:S01]  /*1ed0*/  IADD3 R182, PT, PT, R25, 0x60, RZ ;  /* 0x0000006019b67810 */ /* 0x000fe20007ffe0ff */
[----:B------:R-:W-:-:S04]  /*1ee0*/  FFMA.FTZ R196, R49, R196, R174 ;  /* 0x000000c431c47223 */ /* 0x000fc800000100ae */
[----:B------:R-:W-:-:S04]  /*1ef0*/  @P0 IMAD.WIDE.U32 R174, R182, 0x10, R178 ;  /* 0x00000010b6ae0825 */ /* 0x000fc800078e00b2 */
[----:B--2---:R-:W-:Y:S01]  /*1f00*/  FADD.FTZ R200, R37, R200 ;  /* 0x000000c825c87221 */ /* 0x004fe20000010000 */
[----:B---3--:R-:W-:-:S04]  /*1f10*/  FFMA.FTZ R199, R29, R37, R199 ;  /* 0x000000251dc77223 */ /* 0x008fc800000100c7 */
[----:B------:R0:W-:Y:S04]  /*1f20*/  STL [R1+0x78], R200 ;  /* 0x000078c801007387 */ /* 0x0001e80000100800 */
[----:B------:R1:W-:Y:S04]  /*1f30*/  STL [R1+0x74], R199 ;  /* 0x000074c701007387 */ /* 0x0003e80000100800 */
[----:B------:R-:W2:Y:S04]  /*1f40*/  LDL.LU R179, [R1+0xa8] ;  /* 0x0000a80001b37983 */ /* 0x000ea80000300800 */
[----:B------:R-:W3:Y:S01]  /*1f50*/  LDL.LU R178, [R1+0xa4] ;  /* 0x0000a40001b27983 */ /* 0x000ee20000300800 */
[----:B------:R-:W-:-:S02]  /*1f60*/  HADD2.F32 R172, -RZ, R34.H0_H0 ;  /* 0x20000022ffac7230 */ /* 0x000fc40000004100 */
[----:B0-----:R-:W-:Y:S02]  /*1f70*/  HADD2.F32 R200, -RZ, R30.H0_H0 ;  /* 0x2000001effc87230 */ /* 0x001fe40000004100 */
[----:B------:R-:W-:Y:S02]  /*1f80*/  HADD2.F32 R32, -RZ, R38.H0_H0 ;  /* 0x20000026ff207230 */ /* 0x000fe40000004100 */
[----:B------:R-:W-:Y:S01]  /*1f90*/  FADD.FTZ R172, -R26, R172 ;  /* 0x000000ac1aac7221 */ /* 0x000fe20000010100 */
[----:B------:R-:W-:Y:S01]  /*1fa0*/  FMUL.FTZ R173, R91, R33 ;  /* 0x000000215bad7220 */ /* 0x000fe20000410000 */
[----:B------:R-:W-:Y:S01]  /*1fb0*/  IMAD.WIDE.U32 R152, R2, 0x10, R202 ;  /* 0x0000001002987825 */ /* 0x000fe200078e00ca */
[----:B------:R0:W5:Y:S03]  /*1fc0*/  @P0 LDG.E.128 R144, desc[UR10][R174.64] ;  /* 0x0000000aae900981 */ /* 0x000166000c1e1d00 */
[----:B-1----:R-:W-:Y:S01]  /*1fd0*/  FMUL.FTZ R199, R4, R172 ;  /* 0x000000ac04c77220 */ /* 0x002fe20000410000 */
[----:B------:R-:W-:Y:S01]  /*1fe0*/  FADD.FTZ R216, R200, R216 ;  /* 0x000000d8c8d87221 */ /* 0x000fe20000010000 */
[----:B------:R-:W-:-:S02]  /*1ff0*/  HADD2.F32 R172, -RZ, R34.H1_H1 ;  /* 0x30000022ffac7230 */ /* 0x000fc40000004100 */
[----:B------:R-:W-:Y:S02]  /*2000*/  HADD2.F32 R34, -RZ, R38.H1_H1 ;  /* 0x30000026ff227230 */ /* 0x000fe40000004100 */
[----:B------:R-:W-:Y:S01]  /*2010*/  FFMA.FTZ R37, R51, R37, R173 ;  /* 0x0000002533257223 */ /* 0x000fe200000100ad */
[----:B------:R-:W-:Y:S01]  /*2020*/  STL [R1+0x88], R216 ;  /* 0x000088d801007387 */ /* 0x000fe20000100800 */
[----:B------:R-:W-:Y:S01]  /*2030*/  FADD.FTZ R38, -R26, R172 ;  /* 0x000000ac1a267221 */ /* 0x000fe20000010100 */
[----:B------:R-:W-:Y:S01]  /*2040*/  IMAD.WIDE.U32 R160, R182, 0x10, R202 ;  /* 0x00000010b6a07825 */ /* 0x000fe200078e00ca */
[----:B0-----:R-:W0:Y:S01]  /*2050*/  @P0 LDC.64 R174, c[0x0][0x438] ;  /* 0x00010e00ffae0b82 */ /* 0x001e220000000a00 */
[----:B------:R-:W3:Y:S02]  /*2060*/  LDL.LU R177, [R1+0xb0] ;  /* 0x0000b00001b17983 */ /* 0x000ee40000300800 */
[----:B------:R-:W-:Y:S01]  /*2070*/  FMUL.FTZ R38, R4, R38 ;  /* 0x0000002604267220 */ /* 0x000fe20000410000 */
[----:B------:R-:W-:Y:S01]  /*2080*/  FMUL.FTZ R173, R92, R32 ;  /* 0x000000205cad7220 */ /* 0x000fe20000410000 */
[----:B------:R-:W-:Y:S01]  /*2090*/  IMAD.WIDE.U32 R156, R2, 0x10, R206 ;  /* 0x00000010029c7825 */ /* 0x000fe200078e00ce */
[----:B------:R-:W3:Y:S03]  /*20a0*/  LDG.E.128 R152, desc[UR10][R152.64] ;  /* 0x0000000a98987981 */ /* 0x000ee6000c1e1d00 */
[----:B------:R-:W-:Y:S01]  /*20b0*/  FADD.FTZ R215, R33, R215 ;  /* 0x000000d721d77221 */ /* 0x000fe20000010000 */
[----:B------:R-:W-:Y:S01]  /*20c0*/  FFMA.FTZ R201, R199, R200, R201 ;  /* 0x000000c8c7c97223 */ /* 0x000fe200000100c9 */
[----:B------:R-:W3:Y:S04]  /*20d0*/  LDG.E.128 R156, desc[UR10][R156.64] ;  /* 0x0000000a9c9c7981 */ /* 0x000ee8000c1e1d00 */
[----:B------:R1:W-:Y:S01]  /*20e0*/  STL [R1+0x84], R201 ;  /* 0x000084c901007387 */ /* 0x0003e20000100800 */
[----:B------:R-:W-:-:S03]  /*20f0*/  FFMA.FTZ R214, R29, R33, R214 ;  /* 0x000000211dd67223 */ /* 0x000fc600000100d6 */
[----:B------:R-:W3:Y:S01]  /*2100*/  LDL.LU R176, [R1+0xac] ;  /* 0x0000ac0001b07983 */ /* 0x000ee20000300800 */
[----:B------:R-:W-:-:S04]  /*2110*/  IMAD.WIDE.U32 R128, R2, 0x10, R204 ;  /* 0x0000001002807825 */ /* 0x000fc800078e00cc */
[----:B------:R-:W-:Y:S01]  /*2120*/  FADD.FTZ R246, R185, R246 ;  /* 0x000000f6b9f67221 */ /* 0x000fe20000010000 */
[----:B------:R-:W-:Y:S01]  /*2130*/  FFMA.FTZ R240, R187, R185, R240 ;  /* 0x000000b9bbf07223 */ /* 0x000fe200000100f0 */
[----:B------:R-:W-:Y:S01]  /*2140*/  FADD.FTZ R247, R183, R247 ;  /* 0x000000f7b7f77221 */ /* 0x000fe20000010000 */
[----:B------:R-:W-:Y:S01]  /*2150*/  FFMA.FTZ R241, R184, R183, R241 ;  /* 0x000000b7b8f17223 */ /* 0x000fe200000100f1 */
[----:B-1----:R-:W-:Y:S01]  /*2160*/  HADD2.F32 R201, -RZ, R30.H1_H1 ;  /* 0x3000001effc97230 */ /* 0x002fe20000004100 */
[----:B------:R-:W-:Y:S01]  /*2170*/  IADD3 R30, PT, PT, R25, 0x80, RZ ;  /* 0x00000080191e7810 */ /* 0x000fe20007ffe0ff */
[----:B------:R-:W-:Y:S03]  /*2180*/  STL [R1+0x80], R215 ;  /* 0x000080d701007387 */ /* 0x000fe60000100800 */
[----:B------:R-:W-:Y:S01]  /*2190*/  FADD.FTZ R213, R201, R213 ;  /* 0x000000d5c9d57221 */ /* 0x000fe20000010000 */
[----:B------:R-:W-:Y:S01]  /*21a0*/  FFMA.FTZ R212, R38, R201, R212 ;  /* 0x000000c926d47223 */ /* 0x000fe200000100d4 */
[----:B------:R-:W-:Y:S01]  /*21b0*/  FADD.FTZ R211, R32, R211 ;  /* 0x000000d320d37221 */ /* 0x000fe20000010000 */
[----:B------:R-:W-:Y:S01]  /*21c0*/  STL [R1+0x7c], R214 ;  /* 0x00007cd601007387 */ /* 0x000fe20000100800 */
[----:B------:R-:W-:Y:S01]  /*21d0*/  FFMA.FTZ R200, R52, R200, R173 ;  /* 0x000000c834c87223 */ /* 0x000fe200000100ad */
[----:B----4-:R-:W-:-:S02]  /*21e0*/  FFMA.FTZ R210, R199, R32, R210 ;  /* 0x00000020c7d27223 */ /* 0x010fc400000100d2 */
[----:B------:R-:W-:Y:S01]  /*21f0*/  STL [R1+0x98], R213 ;  /* 0x000098d501007387 */ /* 0x000fe20000100800 */
[----:B------:R-:W-:-:S03]  /*2200*/  IMAD.WIDE.U32 R172, R30, 0x10, R202 ;  /* 0x000000101eac7825 */ /* 0x000fc600078e00ca */
[----:B------:R-:W-:Y:S01]  /*2210*/  STL [R1+0x94], R212 ;  /* 0x000094d401007387 */ /* 0x000fe20000100800 */
[----:B------:R-:W-:-:S03]  /*2220*/  FADD.FTZ R209, R34, R209 ;  /* 0x000000d122d17221 */ /* 0x000fc60000010000 */
[----:B------:R-:W-:Y:S01]  /*2230*/  STL [R1+0x90], R211 ;  /* 0x000090d301007387 */ /* 0x000fe20000100800 */
[----:B------:R-:W-:Y:S02]  /*2240*/  HADD2.F32 R202, -RZ, R35.H0_H0 ;  /* 0x20000023ffca7230 */ /* 0x000fe40000004100 */
[----:B------:R-:W-:Y:S01]  /*2250*/  FFMA.FTZ R208, R38, R34, R208 ;  /* 0x0000002226d07223 */ /* 0x000fe200000100d0 */
[----:B------:R-:W-:Y:S04]  /*2260*/  STL [R1+0x8c], R210 ;  /* 0x00008cd201007387 */ /* 0x000fe80000100800 */
[----:B------:R1:W-:Y:S01]  /*2270*/  STL [R1+0xa0], R209 ;  /* 0x0000a0d101007387 */ /* 0x0003e20000100800 */
[----:B------:R-:W-:Y:S01]  /*2280*/  FADD.FTZ R202, -R26, R202 ;  /* 0x000000ca1aca7221 */ /* 0x000fe20000010100 */
[----:B------:R-:W-:-:S02]  /*2290*/  HADD2.F32 R203, -RZ, R31.H0_H0 ;  /* 0x2000001fffcb7230 */ /* 0x000fc40000004100 */
[----:B------:R-:W-:Y:S01]  /*22a0*/  FMUL.FTZ R33, R93, R34 ;  /* 0x000000225d217220 */ /* 0x000fe20000410000 */
[----:B------:R-:W4:Y:S01]  /*22b0*/  LDG.E.128 R128, desc[UR10][R128.64] ;  /* 0x0000000a80807981 */ /* 0x000f22000c1e1d00 */
[----:B------:R-:W-:-:S03]  /*22c0*/  IMAD.WIDE.U32 R164, R182, 0x10, R206 ;  /* 0x00000010b6a47825 */ /* 0x000fc600078e00ce */
[----:B------:R-:W4:Y:S04]  /*22d0*/  LDG.E.128 R160, desc[UR10][R160.64] ;  /* 0x0000000aa0a07981 */ /* 0x000f28000c1e1d00 */
[----:B-1----:R-:W4:Y:S04]  /*22e0*/  LDL.LU R209, [R1+0xb8] ;  /* 0x0000b80001d17983 */ /* 0x002f280000300800 */
[----:B------:R1:W-:Y:S01]  /*22f0*/  STL [R1+0x9c], R208 ;  /* 0x00009cd001007387 */ /* 0x0003e20000100800 */
[----:B------:R-:W-:Y:S01]  /*2300*/  FMUL.FTZ R202, R4, R202 ;  /* 0x000000ca04ca7220 */ /* 0x000fe20000410000 */
[----:B--2---:R-:W-:-:S02]  /*2310*/  FADD.FTZ R179, R203, R179 ;  /* 0x000000b3cbb37221 */ /* 0x004fc40000010000 */
[----:B-1----:R-:W2:Y:S04]  /*2320*/  LDL.LU R208, [R1+0xb4] ;  /* 0x0000b40001d07983 */ /* 0x002ea80000300800 */
[----:B------:R-:W2:Y:S04]  /*2330*/  LDL.LU R216, [R1+0xc0] ;  /* 0x0000c00001d87983 */ /* 0x000ea80000300800 */
[----:B------:R-:W2:Y:S01]  /*2340*/  LDL.LU R215, [R1+0xbc] ;  /* 0x0000bc0001d77983 */ /* 0x000ea20000300800 */
[----:B---3--:R-:W-:-:S03]  /*2350*/  FFMA.FTZ R178, R202, R203, R178 ;  /* 0x000000cbcab27223 */ /* 0x008fc600000100b2 */
[----:B------:R-:W-:Y:S04]  /*2360*/  STL [R1+0xa8], R179 ;  /* 0x0000a8b301007387 */ /* 0x000fe80000100800 */
[----:B------:R-:W-:Y:S04]  /*2370*/  STL [R1+0xa4], R178 ;  /* 0x0000a4b201007387 */ /* 0x000fe80000100800 */
[----:B------:R-:W3:Y:S04]  /*2380*/  LDL.LU R214, [R1+0xc8] ;  /* 0x0000c80001d67983 */ /* 0x000ee80000300800 */
[----:B------:R-:W3:Y:S01]  /*2390*/  LDL.LU R213, [R1+0xc4] ;  /* 0x0000c40001d57983 */ /* 0x000ee20000300800 */
[----:B------:R-:W-:Y:S01]  /*23a0*/  FFMA.FTZ R201, R53, R201, R33 ;  /* 0x000000c935c97223 */ /* 0x000fe20000010021 */
[----:B0-----:R-:W-:-:S04]  /*23b0*/  @P0 IMAD.WIDE.U32 R32, R30, 0x10, R174 ;  /* 0x000000101e200825 */ /* 0x001fc800078e00ae */
[----:B------:R-:W-:Y:S01]  /*23c0*/  FFMA.FTZ R185, R43, R185, R125 ;  /* 0x000000b92bb97223 */ /* 0x000fe2000001007d */
[----:B------:R-:W-:Y:S01]  /*23d0*/  FFMA.FTZ R183, R44, R183, R124 ;  /* 0x000000b72cb77223 */ /* 0x000fe2000001007c */
[----:B------:R-:W-:Y:S01]  /*23e0*/  FADD.FTZ R245, R186, R245 ;  /* 0x000000f5baf57221 */ /* 0x000fe20000010000 */
[----:B------:R-:W-:Y:S01]  /*23f0*/  HADD2.F32 R31, -RZ, R31.H1_H1 ;  /* 0x3000001fff1f7230 */ /* 0x000fe20000004100 */
[----:B------:R0:W5:Y:S01]  /*2400*/  @P0 LDG.E.128 R148, desc[UR10][R32.64] ;  /* 0x0000000a20940981 */ /* 0x000162000c1e1d00 */
[----:B------:R-:W-:-:S03]  /*2410*/  FFMA.FTZ R239, R188, R186, R239 ;  /* 0x000000babcef7223 */ /* 0x000fc600000100ef */
[----:B------:R-:W3:Y:S04]  /*2420*/  LDG.E.128 R164, desc[UR10][R164.64] ;  /* 0x0000000aa4a47981 */ /* 0x000ee8000c1e1d00 */
[----:B------:R-:W3:Y:S01]  /*2430*/  LDG.E.128 R172, desc[UR10][R172.64] ;  /* 0x0000000aacac7981 */ /* 0x000ee2000c1e1d00 */
[----:B0-----:R-:W-:-:S05]  /*2440*/  HADD2.F32 R32, -RZ, R39.H0_H0 ;  /* 0x20000027ff207230 */ /* 0x001fca0000004100 */
[----:B------:R-:W-:Y:S01]  /*2450*/  FMUL.FTZ R33, R94, R32 ;  /* 0x000000205e217220 */ /* 0x000fe20000410000 */
[----:B------:R-:W-:Y:S01]  /*2460*/  FADD.FTZ R177, R32, R177 ;  /* 0x000000b120b17221 */ /* 0x000fe20000010000 */
[----:B------:R-:W-:-:S04]  /*2470*/  IMAD.WIDE.U32 R124, R182, 0x10, R204 ;  /* 0x00000010b67c7825 */ /* 0x000fc800078e00cc */
[----:B------:R-:W-:Y:S01]  /*2480*/  FFMA.FTZ R203, R54, R203, R33 ;  /* 0x000000cb36cb7223 */ /* 0x000fe20000010021 */
[----:B------:R-:W-:Y:S01]  /*2490*/  FFMA.FTZ R176, R202, R32, R176 ;  /* 0x00000020cab07223 */ /* 0x000fe200000100b0 */
[----:B------:R-:W-:Y:S01]  /*24a0*/  IMAD.WIDE.U32 R32, R30, 0x10, R204 ;  /* 0x000000101e207825 */ /* 0x000fe200078e00cc */
[----:B------:R-:W-:Y:S03]  /*24b0*/  STL [R1+0xb0], R177 ;  /* 0x0000b0b101007387 */ /* 0x000fe60000100800 */
[----:B------:R-:W-:Y:S01]  /*24c0*/  HADD2.F32 R204, -RZ, R35.H1_H1 ;  /* 0x30000023ffcc7230 */ /* 0x000fe20000004100 */
[----:B------:R-:W3:Y:S01]  /*24d0*/  LDL.LU R212, [R1+0xd0] ;  /* 0x0000d00001d47983 */ /* 0x000ee20000300800 */
[----:B------:R-:W-:-:S03]  /*24e0*/  HADD2.F32 R39, -RZ, R39.H1_H1 ;  /* 0x30000027ff277230 */ /* 0x000fc60000004100 */
[----:B------:R-:W-:Y:S01]  /*24f0*/  STL [R1+0xac], R176 ;  /* 0x0000acb001007387 */ /* 0x000fe20000100800 */
[----:B------:R-:W-:-:S03]  /*2500*/  FADD.FTZ R204, -R26, R204 ;  /* 0x000000cc1acc7221 */ /* 0x000fc60000010100 */
[----:B------:R-:W3:Y:S01]  /*2510*/  LDL.LU R211, [R1+0xcc] ;  /* 0x0000cc0001d37983 */ /* 0x000ee20000300800 */
[----:B------:R-:W-:-:S03]  /*2520*/  FMUL.FTZ R205, R4, R204 ;  /* 0x000000cc04cd7220 */ /* 0x000fc60000410000 */
[----:B------:R-:W3:Y:S01]  /*2530*/  LDL.LU R217, [R1+0xd8] ;  /* 0x0000d80001d97983 */ /* 0x000ee20000300800 */
[----:B------:R-:W-:-:S03]  /*2540*/  FMUL.FTZ R204, R95, R39 ;  /* 0x000000275fcc7220 */ /* 0x000fc60000410000 */
[----:B------:R-:W3:Y:S01]  /*2550*/  LDL.LU R210, [R1+0xd4] ;  /* 0x0000d40001d27983 */ /* 0x000ee20000300800 */
[-C--:B------:R-:W-:Y:S01]  /*2560*/  FFMA.FTZ R204, R55, R31.reuse, R204 ;  /* 0x0000001f37cc7223 */ /* 0x080fe200000100cc */
[----:B----4-:R-:W-:Y:S01]  /*2570*/  FADD.FTZ R209, R31, R209 ;  /* 0x000000d11fd17221 */ /* 0x010fe20000010000 */
[----:B------:R-:W-:Y:S01]  /*2580*/  FFMA.FTZ R186, R42, R186, R127 ;  /* 0x000000ba2aba7223 */ /* 0x000fe2000001007f */
[----:B------:R-:W4:Y:S04]  /*2590*/  LDG.E.128 R32, desc[UR10][R32.64] ;  /* 0x0000000a20207981 */ /* 0x000f28000c1e1d00 */
[----:B------:R0:W-:Y:S01]  /*25a0*/  STL [R1+0xb8], R209 ;  /* 0x0000b8d101007387 */ /* 0x0001e20000100800 */
[----:B--2---:R-:W-:Y:S01]  /*25b0*/  FADD.FTZ R216, R39, R216 ;  /* 0x000000d827d87221 */ /* 0x004fe20000010000 */
[----:B------:R-:W-:-:S02]  /*25c0*/  FFMA.FTZ R208, R205, R31, R208 ;  /* 0x0000001fcdd07223 */ /* 0x000fc400000100d0 */
[----:B0-----:R-:W2:Y:S01]  /*25d0*/  LDL.LU R209, [R1+0xe0] ;  /* 0x0000e00001d17983 */ /* 0x001ea20000300800 */
[----:B------:R-:W-:Y:S01]  /*25e0*/  FFMA.FTZ R215, R205, R39, R215 ;  /* 0x00000027cdd77223 */ /* 0x000fe200000100d7 */
[----:B------:R-:W-:Y:S02]  /*25f0*/  HADD2.F32 R39, -RZ, R152.H0_H0 ;  /* 0x20000098ff277230 */ /* 0x000fe40000004100 */
[----:B------:R0:W-:Y:S01]  /*2600*/  STL [R1+0xb4], R208 ;  /* 0x0000b4d001007387 */ /* 0x0001e20000100800 */
[----:B------:R-:W-:Y:S02]  /*2610*/  HADD2.F32 R31, -RZ, R156.H0_H0 ;  /* 0x2000009cff1f7230 */ /* 0x000fe40000004100 */
[----:B------:R-:W-:Y:S01]  /*2620*/  FADD.FTZ R39, -R26, R39 ;  /* 0x000000271a277221 */ /* 0x000fe20000010100 */
[----:B------:R-:W-:Y:S01]  /*2630*/  IMAD.WIDE.U32 R176, R30, 0x10, R206 ;  /* 0x000000101eb07825 */ /* 0x000fe200078e00ce */
[----:B------:R-:W4:Y:S04]  /*2640*/  LDG.E.128 R124, desc[UR10][R124.64] ;  /* 0x0000000a7c7c7981 */ /* 0x000f28000c1e1d00 */
[----:B0-----:R-:W4:Y:S01]  /*2650*/  LDL.LU R208, [R1+0xdc] ;  /* 0x0000dc0001d07983 */ /* 0x001f220000300800 */
[----:B------:R-:W-:Y:S01]  /*2660*/  FMUL.FTZ R39, R4, R39 ;  /* 0x0000002704277220 */ /* 0x000fe20000410000 */
[----:B---3--:R-:W-:-:S02]  /*2670*/  FADD.FTZ R214, R31, R214 ;  /* 0x000000d61fd67221 */ /* 0x008fc40000010000 */
[----:B------:R0:W-:Y:S01]  /*2680*/  STL [R1+0xc0], R216 ;  /* 0x0000c0d801007387 */ /* 0x0001e20000100800 */
[----:B------:R-:W-:Y:S01]  /*2690*/  FFMA.FTZ R213, R39, R31, R213 ;  /* 0x0000001f27d57223 */ /* 0x000fe200000100d5 */
[----:B------:R-:W-:Y:S02]  /*26a0*/  HADD2.F32 R152, -RZ, R152.H1_H1 ;  /* 0x30000098ff987230 */ /* 0x000fe40000004100 */
[--C-:B------:R-:W-:Y:S01]  /*26b0*/  HADD2.F32 R206, -RZ, R128.reuse.H0_H0 ;  /* 0x20000080ffce7230 */ /* 0x100fe20000004100 */
[----:B------:R-:W3:Y:S04]  /*26c0*/  LDG.E.128 R176, desc[UR10][R176.64] ;  /* 0x0000000ab0b07981 */ /* 0x000ee8000c1e1d00 */
[----:B0-----:R-:W3:Y:S04]  /*26d0*/  LDL.LU R216, [R1+0xe8] ;  /* 0x0000e80001d87983 */ /* 0x001ee80000300800 */
[----:B------:R0:W-:Y:S04]  /*26e0*/  STL [R1+0xbc], R215 ;  /* 0x0000bcd701007387 */ /* 0x0001e80000100800 */
[----:B0-----:R-:W3:Y:S04]  /*26f0*/  LDL.LU R215, [R1+0xe4] ;  /* 0x0000e40001d77983 */ /* 0x001ee80000300800 */
[----:B------:R0:W-:Y:S04]  /*2700*/  STL [R1+0xc8], R214 ;  /* 0x0000c8d601007387 */ /* 0x0001e80000100800 */
[----:B0-----:R-:W3:Y:S04]  /*2710*/  LDL.LU R214, [R1+0xf0] ;  /* 0x0000f00001d67983 */ /* 0x001ee80000300800 */
[----:B------:R0:W-:Y:S04]  /*2720*/  STL [R1+0xc4], R213 ;  /* 0x0000c4d501007387 */ /* 0x0001e80000100800 */
[----:B0-----:R-:W3:Y:S01]  /*2730*/  LDL.LU R213, [R1+0xec] ;  /* 0x0000ec0001d57983 */ /* 0x001ee20000300800 */
[----:B------:R-:W-:-:S02]  /*2740*/  HADD2.F32 R128, -RZ, R128.H1_H1 ;  /* 0x30000080ff807230 */ /* 0x000fc40000004100 */
[----:B------:R-:W-:Y:S01]  /*2750*/  FADD.FTZ R152, -R26, R152 ;  /* 0x000000981a987221 */ /* 0x000fe20000010100 */
[-C--:B------:R-:W-:Y:S01]  /*2760*/  FMUL.FTZ R207, R96, R206.reuse ;  /* 0x000000ce60cf7220 */ /* 0x080fe20000410000 */
[----:B------:R-:W-:Y:S01]  /*2770*/  FADD.FTZ R212, R206, R212 ;  /* 0x000000d4ced47221 */ /* 0x000fe20000010000 */
[----:B------:R-:W-:Y:S01]  /*2780*/  FFMA.FTZ R211, R39, R206, R211 ;  /* 0x000000ce27d37223 */ /* 0x000fe200000100d3 */
[----:B------:R-:W-:Y:S02]  /*2790*/  HADD2.F32 R156, -RZ, R156.H1_H1 ;  /* 0x3000009cff9c7230 */ /* 0x000fe40000004100 */
[----:B------:R-:W-:Y:S01]  /*27a0*/  FMUL.FTZ R206, R4, R152 ;  /* 0x0000009804ce7220 */ /* 0x000fe20000410000 */
[----:B------:R-:W-:Y:S02]  /*27b0*/  FMUL.FTZ R152, R97, R128 ;  /* 0x0000008061987220 */ /* 0x000fe40000410000 */
[----:B------:R-:W-:Y:S01]  /*27c0*/  FADD.FTZ R217, R156, R217 ;  /* 0x000000d99cd97221 */ /* 0x000fe20000010000 */
[-C--:B------:R-:W-:Y:S01]  /*27d0*/  FFMA.FTZ R210, R206, R156.reuse, R210 ;  /* 0x0000009cced27223 */ /* 0x080fe200000100d2 */
[----:B------:R-:W-:Y:S01]  /*27e0*/  FFMA.FTZ R156, R57, R156, R152 ;  /* 0x0000009c399c7223 */ /* 0x000fe20000010098 */
[----:B------:R-:W-:Y:S01]  /*27f0*/  HADD2.F32 R152, -RZ, R153.H0_H0 ;  /* 0x20000099ff987230 */ /* 0x000fe20000004100 */
[----:B------:R0:W-:Y:S04]  /*2800*/  STL [R1+0xd0], R212 ;  /* 0x0000d0d401007387 */ /* 0x0001e80000100800 */
[----:B------:R-:W-:Y:S01]  /*2810*/  FADD.FTZ R152, -R26, R152 ;  /* 0x000000981a987221 */ /* 0x000fe20000010100 */
[----:B0-----:R-:W3:Y:S04]  /*2820*/  LDL.LU R212, [R1+0xf8] ;  /* 0x0000f80001d47983 */ /* 0x001ee80000300800 */
[----:B------:R0:W-:Y:S01]  /*2830*/  STL [R1+0xcc], R211 ;  /* 0x0000ccd301007387 */ /* 0x0001e20000100800 */
[----:B------:R-:W-:Y:S01]  /*2840*/  FMUL.FTZ R152, R4, R152 ;  /* 0x0000009804987220 */ /* 0x000fe20000410000 */
[----:B------:R-:W-:-:S02]  /*2850*/  FFMA.FTZ R31, R56, R31, R207 ;  /* 0x0000001f381f7223 */ /* 0x000fc400000100cf */
[----:B0-----:R-:W3:Y:S04]  /*2860*/  LDL.LU R211, [R1+0xf4] ;  /* 0x0000f40001d37983 */ /* 0x001ee80000300800 */
[----:B------:R0:W-:Y:S01]  /*2870*/  STL [R1+0xd4], R210 ;  /* 0x0000d4d201007387 */ /* 0x0001e20000100800 */
[----:B------:R-:W-:-:S03]  /*2880*/  HADD2.F32 R207, -RZ, R129.H0_H0 ;  /* 0x20000081ffcf7230 */ /* 0x000fc60000004100 */
[----:B0-----:R-:W3:Y:S04]  /*2890*/  LDL.LU R210, [R1+0x100] ;  /* 0x0001000001d27983 */ /* 0x001ee80000300800 */
[----:B------:R-:W-:Y:S01]  /*28a0*/  STL [R1+0xd8], R217 ;  /* 0x0000d8d901007387 */ /* 0x000fe20000100800 */
[----:B--2---:R-:W-:-:S05]  /*28b0*/  FADD.FTZ R209, R128, R209 ;  /* 0x000000d180d17221 */ /* 0x004fca0000010000 */
[----:B------:R0:W-:Y:S01]  /*28c0*/  STL [R1+0xe0], R209 ;  /* 0x0000e0d101007387 */ /* 0x0001e20000100800 */
[----:B----4-:R-:W-:Y:S01]  /*28d0*/  FFMA.FTZ R208, R206, R128, R208 ;  /* 0x00000080ced07223 */ /* 0x010fe200000100d0 */
[----:B------:R-:W-:Y:S02]  /*28e0*/  HADD2.F32 R128, -RZ, R157.H0_H0 ;  /* 0x2000009dff807230 */ /* 0x000fe40000004100 */
[----:B0-----:R-:W2:Y:S04]  /*28f0*/  LDL.LU R209, [R1+0xfc] ;  /* 0x0000fc0001d17983 */ /* 0x001ea80000300800 */
[----:B------:R-:W-:Y:S01]  /*2900*/  STL [R1+0xdc], R208 ;  /* 0x0000dcd001007387 */ /* 0x000fe20000100800 */
[----:B---3--:R-:W-:-:S05]  /*2910*/  FADD.FTZ R216, R128, R216 ;  /* 0x000000d880d87221 */ /* 0x008fca0000010000 */
[----:B------:R0:W-:Y:S01]  /*2920*/  STL [R1+0xe8], R216 ;  /* 0x0000e8d801007387 */ /* 0x0001e20000100800 */
[----:B------:R-:W-:-:S05]  /*2930*/  FFMA.FTZ R215, R152, R128, R215 ;  /* 0x0000008098d77223 */ /* 0x000fca00000100d7 */
[----:B------:R1:W-:Y:S04]  /*2940*/  STL [R1+0xe4], R215 ;  /* 0x0000e4d701007387 */ /* 0x0003e80000100800 */
[----:B0-----:R-:W3:Y:S01]  /*2950*/  LDL.LU R216, [R1+0x108] ;  /* 0x0001080001d87983 */ /* 0x001ee20000300800 */
[----:B------:R-:W-:-:S03]  /*2960*/  FADD.FTZ R214, R207, R214 ;  /* 0x000000d6cfd67221 */ /* 0x000fc60000010000 */
[----:B-1----:R-:W4:Y:S04]  /*2970*/  LDL.LU R215, [R1+0x104] ;  /* 0x0001040001d77983 */ /* 0x002f280000300800 */
[----:B------:R0:W-:Y:S01]  /*2980*/  STL [R1+0xf0], R214 ;  /* 0x0000f0d601007387 */ /* 0x0001e20000100800 */
[----:B------:R-:W-:-:S05]  /*2990*/  FFMA.FTZ R213, R152, R207, R213 ;  /* 0x000000cf98d57223 */ /* 0x000fca00000100d5 */
[----:B------:R-:W-:Y:S04]  /*29a0*/  STL [R1+0xec], R213 ;  /* 0x0000ecd501007387 */ /* 0x000fe80000100800 */
[----:B------:R-:W4:Y:S04]  /*29b0*/  LDL.LU R219, [R1+0x110] ;  /* 0x0001100001db7983 */ /* 0x000f280000300800 */
[----:B0-----:R-:W4:Y:S01]  /*29c0*/  LDL.LU R214, [R1+0x10c] ;  /* 0x00010c0001d67983 */ /* 0x001f220000300800 */
[----:B------:R-:W-:Y:S02]  /*29d0*/  HADD2.F32 R153, -RZ, R153.H1_H1 ;  /* 0x30000099ff997230 */ /* 0x000fe40000004100 */
[----:B------:R-:W-:-:S02]  /*29e0*/  HADD2.F32 R129, -RZ, R129.H1_H1 ;  /* 0x30000081ff817230 */ /* 0x000fc40000004100 */
[----:B------:R-:W-:Y:S02]  /*29f0*/  HADD2.F32 R157, -RZ, R157.H1_H1 ;  /* 0x3000009dff9d7230 */ /* 0x000fe40000004100 */
[----:B------:R-:W-:Y:S01]  /*2a00*/  FADD.FTZ R153, -R26, R153 ;  /* 0x000000991a997221 */ /* 0x000fe20000010100 */
[----:B------:R-:W-:-:S03]  /*2a10*/  FMUL.FTZ R208, R98, R207 ;  /* 0x000000cf62d07220 */ /* 0x000fc60000410000 */
[----:B------:R-:W-:Y:S01]  /*2a20*/  FMUL.FTZ R207, R4, R153 ;  /* 0x0000009904cf7220 */ /* 0x000fe20000410000 */
[----:B------:R-:W-:Y:S01]  /*2a30*/  FMUL.FTZ R153, R99, R129 ;  /* 0x0000008163997220 */ /* 0x000fe20000410000 */
[----:B------:R-:W-:-:S05]  /*2a40*/  FADD.FTZ R212, R157, R212 ;  /* 0x000000d49dd47221 */ /* 0x000fca0000010000 */
[----:B------:R0:W-:Y:S04]  /*2a50*/  STL [R1+0xf8], R212 ;  /* 0x0000f8d401007387 */ /* 0x0001e80000100800 */
[----:B------:R-:W4:Y:S01]  /*2a60*/  LDL.LU R218, [R1+0x118] ;  /* 0x0001180001da7983 */ /* 0x000f220000300800 */
[-C--:B------:R-:W-:Y:S01]  /*2a70*/  FFMA.FTZ R211, R207, R157.reuse, R211 ;  /* 0x0000009dcfd37223 */ /* 0x080fe200000100d3 */
[----:B------:R-:W-:Y:S01]  /*2a80*/  FFMA.FTZ R157, R59, R157, R153 ;  /* 0x0000009d3b9d7223 */ /* 0x000fe20000010099 */
[----:B------:R-:W-:Y:S01]  /*2a90*/  HADD2.F32 R153, -RZ, R154.H0_H0 ;  /* 0x2000009aff997230 */ /* 0x000fe20000004100 */
[----:B0-----:R-:W4:Y:S04]  /*2aa0*/  LDL.LU R212, [R1+0x114] ;  /* 0x0001140001d47983 */ /* 0x001f280000300800 */
[----:B------:R-:W-:Y:S01]  /*2ab0*/  FADD.FTZ R153, -R26, R153 ;  /* 0x000000991a997221 */ /* 0x000fe20000010100 */
[----:B------:R-:W-:Y:S04]  /*2ac0*/  STL [R1+0xf4], R211 ;  /* 0x0000f4d301007387 */ /* 0x000fe80000100800 */
[----:B------:R-:W4:Y:S01]  /*2ad0*/  LDL.LU R217, [R1+0x120] ;  /* 0x0001200001d97983 */ /* 0x000f220000300800 */
[----:B------:R-:W-:Y:S01]  /*2ae0*/  FADD.FTZ R210, R129, R210 ;  /* 0x000000d281d27221 */ /* 0x000fe20000010000 */
[----:B------:R-:W-:-:S04]  /*2af0*/  FMUL.FTZ R153, R4, R153 ;  /* 0x0000009904997220 */ /* 0x000fc80000410000 */
[----:B------:R0:W-:Y:S01]  /*2b00*/  STL [R1+0x100], R210 ;  /* 0x000100d201007387 */ /* 0x0001e20000100800 */
[----:B------:R-:W-:Y:S01]  /*2b10*/  FFMA.FTZ R128, R58, R128, R208 ;  /* 0x000000803a807223 */ /* 0x000fe200000100d0 */
[----:B------:R-:W-:Y:S02]  /*2b20*/  HADD2.F32 R208, -RZ, R130.H0_H0 ;  /* 0x20000082ffd07230 */ /* 0x000fe40000004100 */
[----:B0-----:R-:W4:Y:S04]  /*2b30*/  LDL.LU R210, [R1+0x11c] ;  /* 0x00011c0001d27983 */ /* 0x001f280000300800 */
[----:B------:R-:W4:Y:S04]  /*2b40*/  LDL.LU R213, [R1+0x128] ;  /* 0x0001280001d57983 */ /* 0x000f280000300800 */
[----:B------:R-:W4:Y:S01]  /*2b50*/  LDL.LU R211, [R1+0x124] ;  /* 0x0001240001d37983 */ /* 0x000f220000300800 */
[----:B--2---:R-:W-:Y:S01]  /*2b60*/  FFMA.FTZ R209, R207, R129, R209 ;  /* 0x00000081cfd17223 */ /* 0x004fe200000100d1 */
[----:B------:R-:W-:-:S04]  /*2b70*/  HADD2.F32 R129, -RZ, R158.H0_H0 ;  /* 0x2000009eff817230 */ /* 0x000fc80000004100 */
[----:B------:R-:W-:Y:S01]  /*2b80*/  STL [R1+0xfc], R209 ;  /* 0x0000fcd101007387 */ /* 0x000fe20000100800 */
[----:B---3--:R-:W-:Y:S01]  /*2b90*/  FADD.FTZ R216, R129, R216 ;  /* 0x000000d881d87221 */ /* 0x008fe20000010000 */
[----:B----4-:R-:W-:-:S04]  /*2ba0*/  FFMA.FTZ R215, R153, R129, R215 ;  /* 0x0000008199d77223 */ /* 0x010fc800000100d7 */
[----:B------:R0:W-:Y:S04]  /*2bb0*/  STL [R1+0x108], R216 ;  /* 0x000108d801007387 */ /* 0x0001e80000100800 */
[----:B0-----:R-:W2:Y:S04]  /*2bc0*/  LDL.LU R216, [R1+0x130] ;  /* 0x0001300001d87983 */ /* 0x001ea80000300800 */
[----:B------:R0:W-:Y:S04]  /*2bd0*/  STL [R1+0x104], R215 ;  /* 0x000104d701007387 */ /* 0x0001e80000100800 */
[----:B0-----:R-:W3:Y:S01]  /*2be0*/  LDL.LU R215, [R1+0x12c] ;  /* 0x00012c0001d77983 */ /* 0x001ee20000300800 */
[----:B------:R-:W-:-:S05]  /*2bf0*/  FFMA.FTZ R214, R153, R208, R214 ;  /* 0x000000d099d67223 */ /* 0x000fca00000100d6 */
[----:B------:R0:W-:Y:S04]  /*2c00*/  STL [R1+0x10c], R214 ;  /* 0x00010cd601007387 */ /* 0x0001e80000100800 */
[----:B0-----:R-:W4:Y:S01]  /*2c10*/  LDL.LU R214, [R1+0x138] ;  /* 0x0001380001d67983 */ /* 0x001f220000300800 */
[----:B------:R-:W-:Y:S02]  /*2c20*/  HADD2.F32 R154, -RZ, R154.H1_H1 ;  /* 0x3000009aff9a7230 */ /* 0x000fe40000004100 */
[----:B------:R-:W-:-:S03]  /*2c30*/  HADD2.F32 R130, -RZ, R130.H1_H1 ;  /* 0x30000082ff827230 */ /* 0x000fc60000004100 */
[----:B------:R-:W-:Y:S01]  /*2c40*/  FADD.FTZ R154, -R26, R154 ;  /* 0x0000009a1a9a7221 */ /* 0x000fe20000010100 */
[----:B------:R-:W-:Y:S01]  /*2c50*/  FMUL.FTZ R209, R100, R208 ;  /* 0x000000d064d17220 */ /* 0x000fe20000410000 */
[----:B------:R-:W-:Y:S01]  /*2c60*/  FADD.FTZ R219, R208, R219 ;  /* 0x000000dbd0db7221 */ /* 0x000fe20000010000 */
[----:B------:R-:W-:Y:S02]  /*2c70*/  HADD2.F32 R158, -RZ, R158.H1_H1 ;  /* 0x3000009eff9e7230 */ /* 0x000fe40000004100 */
[----:B------:R-:W-:Y:S01]  /*2c80*/  FMUL.FTZ R208, R4, R154 ;  /* 0x0000009a04d07220 */ /* 0x000fe20000410000 */
[----:B------:R-:W-:Y:S02]  /*2c90*/  FMUL.FTZ R154, R101, R130 ;  /* 0x00000082659a7220 */ /* 0x000fe40000410000 */
[----:B------:R-:W-:Y:S01]  /*2ca0*/  FADD.FTZ R218, R158, R218 ;  /* 0x000000da9eda7221 */ /* 0x000fe20000010000 */
[-C--:B------:R-:W-:Y:S01]  /*2cb0*/  FFMA.FTZ R212, R208, R158.reuse, R212 ;  /* 0x0000009ed0d47223 */ /* 0x080fe200000100d4 */
[----:B------:R-:W-:Y:S01]  /*2cc0*/  FFMA.FTZ R158, R61, R158, R154 ;  /* 0x0000009e3d9e7223 */ /* 0x000fe2000001009a */
[----:B------:R-:W-:Y:S01]  /*2cd0*/  HADD2.F32 R154, -RZ, R155.H0_H0 ;  /* 0x2000009bff9a7230 */ /* 0x000fe20000004100 */
[----:B------:R-:W-:Y:S04]  /*2ce0*/  STL [R1+0x110], R219 ;  /* 0x000110db01007387 */ /* 0x000fe80000100800 */
[----:B------:R-:W-:Y:S01]  /*2cf0*/  FADD.FTZ R154, -R26, R154 ;  /* 0x0000009a1a9a7221 */ /* 0x000fe20000010100 */
[----:B------:R-:W-:Y:S01]  /*2d00*/  FADD.FTZ R217, R130, R217 ;  /* 0x000000d982d97221 */ /* 0x000fe20000010000 */
[----:B------:R-:W-:Y:S01]  /*2d10*/  FFMA.FTZ R129, R60, R129, R209 ;  /* 0x000000813c817223 */ /* 0x000fe200000100d1 */
[----:B------:R0:W-:Y:S01]  /*2d20*/  STL [R1+0x114], R212 ;  /* 0x000114d401007387 */ /* 0x0001e20000100800 */
[----:B------:R-:W-:Y:S01]  /*2d30*/  FMUL.FTZ R154, R4, R154 ;  /* 0x0000009a049a7220 */ /* 0x000fe20000410000 */
[----:B------:R-:W-:-:S02]  /*2d40*/  HADD2.F32 R209, -RZ, R131.H0_H0 ;  /* 0x20000083ffd17230 */ /* 0x000fc40000004100 */
[----:B0-----:R-:W4:Y:S01]  /*2d50*/  LDL.LU R212, [R1+0x134] ;  /* 0x0001340001d47983 */ /* 0x001f220000300800 */
[----:B------:R-:W-:Y:S01]  /*2d60*/  FFMA.FTZ R210, R208, R130, R210 ;  /* 0x00000082d0d27223 */ /* 0x000fe200000100d2 */
[----:B------:R-:W-:Y:S02]  /*2d70*/  HADD2.F32 R130, -RZ, R159.H0_H0 ;  /* 0x2000009fff827230 */ /* 0x000fe40000004100 */
[----:B------:R-:W-:Y:S03]  /*2d80*/  STL [R1+0x118], R218 ;  /* 0x000118da01007387 */ /* 0x000fe60000100800 */
[----:B------:R-:W-:Y:S01]  /*2d90*/  FADD.FTZ R213, R130, R213 ;  /* 0x000000d582d57221 */ /* 0x000fe20000010000 */
[----:B------:R-:W-:Y:S01]  /*2da0*/  STL [R1+0x120], R217 ;  /* 0x000120d901007387 */ /* 0x000fe20000100800 */
[----:B------:R-:W-:-:S03]  /*2db0*/  FFMA.FTZ R211, R154, R130, R211 ;  /* 0x000000829ad37223 */ /* 0x000fc600000100d3 */
[----:B------:R0:W-:Y:S04]  /*2dc0*/  STL [R1+0x11c], R210 ;  /* 0x00011cd201007387 */ /* 0x0001e80000100800 */
[----:B------:R1:W-:Y:S01]  /*2dd0*/  STL [R1+0x128], R213 ;  /* 0x000128d501007387 */ /* 0x0003e20000100800 */
[----:B0-----:R-:W-:-:S03]  /*2de0*/  FMUL.FTZ R210, R102, R209 ;  /* 0x000000d166d27220 */ /* 0x001fc60000410000 */
[----:B-1----:R-:W4:Y:S04]  /*2df0*/  LDL.LU R213, [R1+0x140] ;  /* 0x0001400001d57983 */ /* 0x002f280000300800 */
[----:B------:R0:W-:Y:S04]  /*2e00*/  STL [R1+0x124], R211 ;  /* 0x000124d301007387 */ /* 0x0001e80000100800 */
[----:B0-----:R-:W4:Y:S01]  /*2e10*/  LDL.LU R211, [R1+0x13c] ;  /* 0x00013c0001d37983 */ /* 0x001f220000300800 */
[----:B--2---:R-:W-:-:S05]  /*2e20*/  FADD.FTZ R216, R209, R216 ;  /* 0x000000d8d1d87221 */ /* 0x004fca0000010000 */
[----:B------:R-:W-:Y:S01]  /*2e30*/  STL [R1+0x130], R216 ;  /* 0x000130d801007387 */ /* 0x000fe20000100800 */
[----:B---3--:R-:W-:Y:S01]  /*2e40*/  FFMA.FTZ R215, R154, R209, R215 ;  /* 0x000000d19ad77223 */ /* 0x008fe200000100d7 */
[----:B------:R-:W-:-:S04]  /*2e50*/  HADD2.F32 R209, -RZ, R159.H1_H1 ;  /* 0x3000009fffd17230 */ /* 0x000fc80000004100 */
[----:B------:R-:W-:Y:S04]  /*2e60*/  STL [R1+0x12c], R215 ;  /* 0x00012cd701007387 */ /* 0x000fe80000100800 */
[----:B------:R-:W2:Y:S04]  /*2e70*/  LDL.LU R221, [R1+0x148] ;  /* 0x0001480001dd7983 */ /* 0x000ea80000300800 */
[----:B------:R-:W3:Y:S01]  /*2e80*/  LDL.LU R220, [R1+0x144] ;  /* 0x0001440001dc7983 */ /* 0x000ee20000300800 */
[----:B----4-:R-:W-:-:S03]  /*2e90*/  FADD.FTZ R214, R209, R214 ;  /* 0x000000d6d1d67221 */ /* 0x010fc60000010000 */
[----:B------:R-:W4:Y:S04]  /*2ea0*/  LDL.LU R219, [R1+0x150] ;  /* 0x0001500001db7983 */ /* 0x000f280000300800 */
[----:B------:R0:W-:Y:S04]  /*2eb0*/  STL [R1+0x138], R214 ;  /* 0x000138d601007387 */ /* 0x0001e80000100800 */
[----:B0-----:R-:W4:Y:S04]  /*2ec0*/  LDL.LU R214, [R1+0x14c] ;  /* 0x00014c0001d67983 */ /* 0x001f280000300800 */
[----:B------:R-:W4:Y:S04]  /*2ed0*/  LDL.LU R218, [R1+0x158] ;  /* 0x0001580001da7983 */ /* 0x000f280000300800 */
[----:B------:R-:W4:Y:S04]  /*2ee0*/  LDL.LU R217, [R1+0x154] ;  /* 0x0001540001d97983 */ /* 0x000f280000300800 */
[----:B------:R-:W4:Y:S01]  /*2ef0*/  LDL.LU R215, [R1+0x160] ;  /* 0x0001600001d77983 */ /* 0x000f220000300800 */
[----:B------:R-:W-:-:S02]  /*2f00*/  HADD2.F32 R155, -RZ, R155.H1_H1 ;  /* 0x3000009bff9b7230 */ /* 0x000fc40000004100 */
[----:B------:R-:W-:-:S03]  /*2f10*/  HADD2.F32 R131, -RZ, R131.H1_H1 ;  /* 0x30000083ff837230 */ /* 0x000fc60000004100 */
[----:B------:R-:W-:-:S04]  /*2f20*/  FADD.FTZ R155, -R26, R155 ;  /* 0x0000009b1a9b7221 */ /* 0x000fc80000010100 */
[----:B------:R-:W-:Y:S01]  /*2f30*/  FMUL.FTZ R159, R4, R155 ;  /* 0x0000009b049f7220 */ /* 0x000fe20000410000 */
[----:B------:R-:W-:-:S03]  /*2f40*/  FMUL.FTZ R155, R103, R131 ;  /* 0x00000083679b7220 */ /* 0x000fc60000410000 */
[-C--:B------:R-:W-:Y:S01]  /*2f50*/  FFMA.FTZ R212, R159, R209.reuse, R212 ;  /* 0x000000d19fd47223 */ /* 0x080fe200000100d4 */
[----:B------:R-:W-:Y:S01]  /*2f60*/  FFMA.FTZ R209, R63, R209, R155 ;  /* 0x000000d13fd17223 */ /* 0x000fe2000001009b */
[----:B------:R-:W-:-:S03]  /*2f70*/  HADD2.F32 R155, -RZ, R160.H0_H0 ;  /* 0x200000a0ff9b7230 */ /* 0x000fc60000004100 */
[----:B------:R0:W-:Y:S02]  /*2f80*/  STL [R1+0x134], R212 ;  /* 0x000134d401007387 */ /* 0x0001e40000100800 */
[----:B------:R-:W-:Y:S01]  /*2f90*/  FADD.FTZ R155, -R26, R155 ;  /* 0x0000009b1a9b7221 */ /* 0x000fe20000010100 */
[----:B------:R-:W-:Y:S01]  /*2fa0*/  FFMA.FTZ R130, R62, R130, R210 ;  /* 0x000000823e827223 */ /* 0x000fe200000100d2 */
[----:B------:R-:W-:Y:S01]  /*2fb0*/  HADD2.F32 R210, -RZ, R124.H0_H0 ;  /* 0x2000007cffd27230 */ /* 0x000fe20000004100 */
[----:B0-----:R-:W4:Y:S01]  /*2fc0*/  LDL.LU R212, [R1+0x15c] ;  /* 0x00015c0001d47983 */ /* 0x001f220000300800 */
[----:B------:R-:W-:-:S03]  /*2fd0*/  FMUL.FTZ R155, R4, R155 ;  /* 0x0000009b049b7220 */ /* 0x000fc60000410000 */
[----:B------:R-:W4:Y:S01]  /*2fe0*/  LDL.LU R216, [R1+0x168] ;  /* 0x0001680001d87983 */ /* 0x000f220000300800 */
[----:B------:R-:W-:Y:S01]  /*2ff0*/  FADD.FTZ R213, R131, R213 ;  /* 0x000000d583d57221 */ /* 0x000fe20000010000 */
[----:B------:R-:W-:-:S04]  /*3000*/  HADD2.F32 R160, -RZ, R160.H1_H1 ;  /* 0x300000a0ffa07230 */ /* 0x000fc80000004100 */
[----:B------:R0:W-:Y:S01]  /*3010*/  STL [R1+0x140], R213 ;  /* 0x000140d501007387 */ /* 0x0001e20000100800 */
[----:B------:R-:W-:Y:S01]  /*3020*/  FFMA.FTZ R211, R159, R131, R211 ;  /* 0x000000839fd37223 */ /* 0x000fe200000100d3 */
[----:B------:R-:W-:Y:S02]  /*3030*/  HADD2.F32 R131, -RZ, R164.H0_H0 ;  /* 0x200000a4ff837230 */ /* 0x000fe40000004100 */
[----:B0-----:R-:W4:Y:S01]  /*3040*/  LDL.LU R213, [R1+0x164] ;  /* 0x0001640001d57983 */ /* 0x001f220000300800 */
[----:B------:R-:W-:-:S03]  /*3050*/  FADD.FTZ R160, -R26, R160 ;  /* 0x000000a01aa07221 */ /* 0x000fc60000010100 */
[----:B------:R0:W-:Y:S01]  /*3060*/  STL [R1+0x13c], R211 ;  /* 0x00013cd301007387 */ /* 0x0001e20000100800 */
[----:B------:R-:W-:Y:S02]  /*3070*/  HADD2.F32 R164, -RZ, R164.H1_H1 ;  /* 0x300000a4ffa47230 */ /* 0x000fe40000004100 */
[----:B------:R-:W-:Y:S02]  /*3080*/  HADD2.F32 R124, -RZ, R124.H1_H1 ;  /* 0x3000007cff7c7230 */ /* 0x000fe40000004100 */
[----:B0-----:R-:W-:Y:S01]  /*3090*/  FMUL.FTZ R211, R104, R210 ;  /* 0x000000d268d37220 */ /* 0x001fe20000410000 */
[----:B--2---:R-:W-:Y:S01]  /*30a0*/  FADD.FTZ R221, R131, R221 ;  /* 0x000000dd83dd7221 */ /* 0x004fe20000010000 */
[----:B---3--:R-:W-:-:S04]  /*30b0*/  FFMA.FTZ R220, R155, R131, R220 ;  /* 0x000000839bdc7223 */ /* 0x008fc800000100dc */
[----:B------:R-:W-:Y:S04]  /*30c0*/  STL [R1+0x148], R221 ;  /* 0x000148dd01007387 */ /* 0x000fe80000100800 */
[----:B------:R-:W-:Y:S01]  /*30d0*/  STL [R1+0x144], R220 ;  /* 0x000144dc01007387 */ /* 0x000fe20000100800 */
[----:B----4-:R-:W-:Y:S01]  /*30e0*/  FADD.FTZ R219, R210, R219 ;  /* 0x000000dbd2db7221 */ /* 0x010fe20000010000 */
[----:B------:R-:W-:Y:S01]  /*30f0*/  FFMA.FTZ R214, R155, R210, R214 ;  /* 0x000000d29bd67223 */ /* 0x000fe200000100d6 */
[----:B------:R-:W-:-:S04]  /*3100*/  FMUL.FTZ R210, R4, R160 ;  /* 0x000000a004d27220 */ /* 0x000fc80000410000 */
[----:B------:R0:W-:Y:S01]  /*3110*/  STL [R1+0x14c], R214 ;  /* 0x00014cd601007387 */ /* 0x0001e20000100800 */
[----:B------:R-:W-:Y:S01]  /*3120*/  FADD.FTZ R218, R164, R218 ;  /* 0x000000daa4da7221 */ /* 0x000fe20000010000 */
[----:B------:R-:W-:Y:S02]  /*3130*/  FFMA.FTZ R217, R210, R164, R217 ;  /* 0x000000a4d2d97223 */ /* 0x000fe400000100d9 */
[----:B0-----:R-:W2:Y:S01]  /*3140*/  LDL.LU R214, [R1+0x170] ;  /* 0x0001700001d67983 */ /* 0x001ea20000300800 */
[----:B------:R-:W-:-:S03]  /*3150*/  FADD.FTZ R215, R124, R215 ;  /* 0x000000d77cd77221 */ /* 0x000fc60000010000 */
[----:B------:R-:W-:Y:S04]  /*3160*/  STL [R1+0x150], R219 ;  /* 0x000150db01007387 */ /* 0x000fe80000100800 */
[----:B------:R-:W-:Y:S04]  /*3170*/  STL [R1+0x158], R218 ;  /* 0x000158da01007387 */ /* 0x000fe80000100800 */
[----:B------:R-:W-:Y:S04]  /*3180*/  STL [R1+0x154], R217 ;  /* 0x000154d901007387 */ /* 0x000fe80000100800 */
[----:B------:R0:W-:Y:S04]  /*3190*/  STL [R1+0x160], R215 ;  /* 0x000160d701007387 */ /* 0x0001e80000100800 */
[----:B0-----:R-:W3:Y:S01]  /*31a0*/  LDL.LU R215, [R1+0x16c] ;  /* 0x00016c0001d77983 */ /* 0x001ee20000300800 */
[----:B------:R-:W-:-:S04]  /*31b0*/  FMUL.FTZ R160, R105, R124 ;  /* 0x0000007c69a07220 */ /* 0x000fc80000410000 */
[----:B------:R-:W-:Y:S01]  /*31c0*/  FFMA.FTZ R164, R65, R164, R160 ;  /* 0x000000a441a47223 */ /* 0x000fe200000100a0 */
[----:B------:R-:W-:Y:S02]  /*31d0*/  HADD2.F32 R160, -RZ, R161.H0_H0 ;  /* 0x200000a1ffa07230 */ /* 0x000fe40000004100 */
[----:B------:R-:W-:Y:S01]  /*31e0*/  FFMA.FTZ R212, R210, R124, R212 ;  /* 0x0000007cd2d47223 */ /* 0x000fe200000100d4 */
[----:B------:R-:W-:Y:S02]  /*31f0*/  HADD2.F32 R124, -RZ, R165.H0_H0 ;  /* 0x200000a5ff7c7230 */ /* 0x000fe40000004100 */
[----:B------:R-:W-:Y:S02]  /*3200*/  FADD.FTZ R160, -R26, R160 ;  /* 0x000000a01aa07221 */ /* 0x000fe40000010100 */
[----:B------:R-:W-:Y:S01]  /*3210*/  STL [R1+0x15c], R212 ;  /* 0x00015cd401007387 */ /* 0x000fe20000100800 */
[----:B------:R-:W-:Y:S01]  /*3220*/  FADD.FTZ R216, R124, R216 ;  /* 0x000000d87cd87221 */ /* 0x000fe20000010000 */
[----:B------:R-:W-:-:S02]  /*3230*/  FMUL.FTZ R160, R4, R160 ;  /* 0x000000a004a07220 */ /* 0x000fc40000410000 */
[----:B------:R-:W4:Y:S04]  /*3240*/  LDL.LU R228, [R1+0x178] ;  /* 0x0001780001e47983 */ /* 0x000f280000300800 */
[----:B------:R-:W4:Y:S01]  /*3250*/  LDL.LU R221, [R1+0x174] ;  /* 0x0001740001dd7983 */ /* 0x000f220000300800 */
[----:B------:R-:W-:Y:S01]  /*3260*/  FFMA.FTZ R131, R64, R131, R211 ;  /* 0x0000008340837223 */ /* 0x000fe200000100d3 */
[----:B------:R-:W-:Y:S02]  /*3270*/  HADD2.F32 R211, -RZ, R125.H0_H0 ;  /* 0x2000007dffd37230 */ /* 0x000fe40000004100 */
[----:B------:R-:W-:Y:S01]  /*3280*/  FFMA.FTZ R213, R160, R124, R213 ;  /* 0x0000007ca0d57223 */ /* 0x000fe200000100d5 */
[----:B------:R-:W-:Y:S04]  /*3290*/  STL [R1+0x168], R216 ;  /* 0x000168d801007387 */ /* 0x000fe80000100800 */
[----:B------:R-:W4:Y:S04]  /*32a0*/  LDL.LU R220, [R1+0x180] ;  /* 0x0001800001dc7983 */ /* 0x000f280000300800 */
[----:B------:R0:W-:Y:S04]  /*32b0*/  STL [R1+0x164], R213 ;  /* 0x000164d501007387 */ /* 0x0001e80000100800 */
[----:B0-----:R-:W4:Y:S04]  /*32c0*/  LDL.LU R213, [R1+0x17c] ;  /* 0x00017c0001d57983 */ /* 0x001f280000300800 */
[----:B------:R-:W4:Y:S04]  /*32d0*/  LDL.LU R219, [R1+0x188] ;  /* 0x0001880001db7983 */ /* 0x000f280000300800 */
[----:B------:R-:W4:Y:S04]  /*32e0*/  LDL.LU R218, [R1+0x184] ;  /* 0x0001840001da7983 */ /* 0x000f280000300800 */
[----:B------:R-:W4:Y:S01]  /*32f0*/  LDL.LU R217, [R1+0x190] ;  /* 0x0001900001d97983 */ /* 0x000f220000300800 */
[----:B--2---:R-:W-:-:S05]  /*3300*/  FADD.FTZ R214, R211, R214 ;  /* 0x000000d6d3d67221 */ /* 0x004fca0000010000 */
[----:B------:R0:W-:Y:S04]  /*3310*/  STL [R1+0x170], R214 ;  /* 0x000170d601007387 */ /* 0x0001e80000100800 */
[----:B0-----:R-:W2:Y:S04]  /*3320*/  LDL.LU R214, [R1+0x18c] ;  /* 0x00018c0001d67983 */ /* 0x001ea80000300800 */
[----:B------:R-:W2:Y:S01]  /*3330*/  LDL.LU R216, [R1+0x198] ;  /* 0x0001980001d87983 */ /* 0x000ea20000300800 */
[----:B---3--:R-:W-:-:S05]  /*3340*/  FFMA.FTZ R215, R160, R211, R215 ;  /* 0x000000d3a0d77223 */ /* 0x008fca00000100d7 */
[----:B------:R0:W-:Y:S04]  /*3350*/  STL [R1+0x16c], R215 ;  /* 0x00016cd701007387 */ /* 0x0001e80000100800 */
[----:B0-----:R-:W3:Y:S01]  /*3360*/  LDL.LU R215, [R1+0x194] ;  /* 0x0001940001d77983 */ /* 0x001ee20000300800 */
[----:B------:R-:W-:Y:S02]  /*3370*/  HADD2.F32 R161, -RZ, R161.H1_H1 ;  /* 0x300000a1ffa17230 */ /* 0x000fe40000004100 */
[----:B------:R-:W-:Y:S01]  /*3380*/  FMUL.FTZ R212, R106, R211 ;  /* 0x000000d36ad47220 */ /* 0x000fe20000410000 */
[----:B------:R-:W-:Y:S02]  /*3390*/  HADD2.F32 R211, -RZ, R125.H1_H1 ;  /* 0x3000007dffd37230 */ /* 0x000fe40000004100 */
[----:B------:R-:W-:Y:S01]  /*33a0*/  FADD.FTZ R125, -R26, R161 ;  /* 0x000000a11a7d7221 */ /* 0x000fe20000010100 */
[----:B------:R-:W-:-:S02]  /*33b0*/  HADD2.F32 R161, -RZ, R165.H1_H1 ;  /* 0x300000a5ffa17230 */ /* 0x000fc40000004100 */
[----:B------:R-:W-:Y:S01]  /*33c0*/  FMUL.FTZ R165, R107, R211 ;  /* 0x000000d36ba57220 */ /* 0x000fe20000410000 */
[----:B------:R-:W-:Y:S02]  /*33d0*/  FMUL.FTZ R125, R4, R125 ;  /* 0x0000007d047d7220 */ /* 0x000fe40000410000 */
[----:B----4-:R-:W-:Y:S02]  /*33e0*/  FADD.FTZ R228, R161, R228 ;  /* 0x000000e4a1e47221 */ /* 0x010fe40000010000 */
[-C--:B------:R-:W-:Y:S01]  /*33f0*/  FFMA.FTZ R221, R125, R161.reuse, R221 ;  /* 0x000000a17ddd7223 */ /* 0x080fe200000100dd */
[----:B------:R-:W-:Y:S01]  /*3400*/  FFMA.FTZ R161, R67, R161, R165 ;  /* 0x000000a143a17223 */ /* 0x000fe200000100a5 */
[----:B------:R-:W-:Y:S02]  /*3410*/  HADD2.F32 R165, -RZ, R162.H0_H0 ;  /* 0x200000a2ffa57230 */ /* 0x000fe40000004100 */
[----:B------:R-:W-:Y:S01]  /*3420*/  FADD.FTZ R220, R211, R220 ;  /* 0x000000dcd3dc7221 */ /* 0x000fe20000010000 */
[----:B------:R-:W-:-:S02]  /*3430*/  FFMA.FTZ R124, R66, R124, R212 ;  /* 0x0000007c427c7223 */ /* 0x000fc400000100d4 */
[----:B------:R-:W-:Y:S01]  /*3440*/  FADD.FTZ R165, -R26, R165 ;  /* 0x000000a51aa57221 */ /* 0x000fe20000010100 */
[----:B------:R-:W-:-:S03]  /*3450*/  HADD2.F32 R212, -RZ, R126.H0_H0 ;  /* 0x2000007effd47230 */ /* 0x000fc60000004100 */
[----:B------:R-:W-:Y:S01]  /*3460*/  FMUL.FTZ R165, R4, R165 ;  /* 0x000000a504a57220 */ /* 0x000fe20000410000 */
[----:B------:R-:W-:Y:S01]  /*3470*/  FFMA.FTZ R213, R125, R211, R213 ;  /* 0x000000d37dd57223 */ /* 0x000fe200000100d5 */
[----:B------:R-:W-:Y:S01]  /*3480*/  HADD2.F32 R211, -RZ, R166.H0_H0 ;  /* 0x200000a6ffd37230 */ /* 0x000fe20000004100 */
[----:B------:R-:W-:Y:S01]  /*3490*/  STL [R1+0x178], R228 ;  /* 0x000178e401007387 */ /* 0x000fe20000100800 */
[----:B------:R-:W-:-:S03]  /*34a0*/  HADD2.F32 R162, -RZ, R162.H1_H1 ;  /* 0x300000a2ffa27230 */ /* 0x000fc60000004100 */
[----:B------:R-:W-:Y:S01]  /*34b0*/  FADD.FTZ R219, R211, R219 ;  /* 0x000000dbd3db7221 */ /* 0x000fe20000010000 */
[----:B------:R-:W-:Y:S01]  /*34c0*/  STL [R1+0x174], R221 ;  /* 0x000174dd01007387 */ /* 0x000fe20000100800 */
[----:B------:R-:W-:-:S03]  /*34d0*/  FFMA.FTZ R218, R165, R211, R218 ;  /* 0x000000d3a5da7223 */ /* 0x000fc600000100da */
[----:B------:R-:W-:Y:S01]  /*34e0*/  STL [R1+0x180], R220 ;  /* 0x000180dc01007387 */ /* 0x000fe20000100800 */
[----:B------:R-:W-:-:S03]  /*34f0*/  FADD.FTZ R217, R212, R217 ;  /* 0x000000d9d4d97221 */ /* 0x000fc60000010000 */
[----:B------:R0:W-:Y:S04]  /*3500*/  STL [R1+0x17c], R213 ;  /* 0x00017cd501007387 */ /* 0x0001e80000100800 */
[----:B------:R-:W-:Y:S04]  /*3510*/  STL [R1+0x188], R219 ;  /* 0x000188db01007387 */ /* 0x000fe80000100800 */
[----:B------:R-:W-:Y:S01]  /*3520*/  STL [R1+0x184], R218 ;  /* 0x000184da01007387 */ /* 0x000fe20000100800 */
[----:B0-----:R-:W-:-:S04]  /*3530*/  FMUL.FTZ R213, R108, R212 ;  /* 0x000000d46cd57220 */ /* 0x001fc80000410000 */
[----:B------:R-:W-:Y:S01]  /*3540*/  FFMA.FTZ R211, R68, R211, R213 ;  /* 0x000000d344d37223 */ /* 0x000fe200000100d5 */
[----:B--2---:R-:W-:Y:S01]  /*3550*/  FFMA.FTZ R214, R165, R212, R214 ;  /* 0x000000d4a5d67223 */ /* 0x004fe200000100d6 */
[----:B------:R-:W-:Y:S02]  /*3560*/  HADD2.F32 R212, -RZ, R126.H1_H1 ;  /* 0x3000007effd47230 */ /* 0x000fe40000004100 */
[----:B------:R-:W-:Y:S01]  /*3570*/  FADD.FTZ R126, -R26, R162 ;  /* 0x000000a21a7e7221 */ /* 0x000fe20000010100 */
[----:B------:R-:W-:Y:S01]  /*3580*/  HADD2.F32 R162, -RZ, R166.H1_H1 ;  /* 0x300000a6ffa27230 */ /* 0x000fe20000004100 */
[----:B------:R0:W-:Y:S02]  /*3590*/  STL [R1+0x18c], R214 ;  /* 0x00018cd601007387 */ /* 0x0001e40000100800 */
[----:B------:R-:W-:Y:S02]  /*35a0*/  FMUL.FTZ R126, R4, R126 ;  /* 0x0000007e047e7220 */ /* 0x000fe40000410000 */
[----:B------:R-:W-:Y:S01]  /*35b0*/  FADD.FTZ R216, R162, R216 ;  /* 0x000000d8a2d87221 */ /* 0x000fe20000010000 */
[----:B0-----:R-:W2:Y:S04]  /*35c0*/  LDL.LU R214, [R1+0x1a0] ;  /* 0x0001a00001d67983 */ /* 0x001ea80000300800 */
[----:B------:R0:W-:Y:S04]  /*35d0*/  STL [R1+0x190], R217 ;  /* 0x000190d901007387 */ /* 0x0001e80000100800 */
[----:B------:R-:W4:Y:S01]  /*35e0*/  LDL.LU R213, [R1+0x19c] ;  /* 0x00019c0001d57983 */ /* 0x000f220000300800 */
[----:B---3--:R-:W-:-:S03]  /*35f0*/  FFMA.FTZ R215, R126, R162, R215 ;  /* 0x000000a27ed77223 */ /* 0x008fc600000100d7 */
[----:B------:R-:W3:Y:S04]  /*3600*/  LDL.LU R228, [R1+0x1a8] ;  /* 0x0001a80001e47983 */ /* 0x000ee80000300800 */
[----:B------:R-:W3:Y:S04]  /*3610*/  LDL.LU R221, [R1+0x1a4] ;  /* 0x0001a40001dd7983 */ /* 0x000ee80000300800 */
[----:B------:R1:W-:Y:S04]  /*3620*/  STL [R1+0x198], R216 ;  /* 0x000198d801007387 */ /* 0x0003e80000100800 */
[----:B------:R-:W3:Y:S04]  /*3630*/  LDL.LU R220, [R1+0x1b0] ;  /* 0x0001b00001dc7983 */ /* 0x000ee80000300800 */
[----:B------:R1:W-:Y:S04]  /*3640*/  STL [R1+0x194], R215 ;  /* 0x000194d701007387 */ /* 0x0003e80000100800 */
[----:B------:R-:W3:Y:S04]  /*3650*/  LDL.LU R219, [R1+0x1ac] ;  /* 0x0001ac0001db7983 */ /* 0x000ee80000300800 */
[----:B------:R-:W3:Y:S04]  /*3660*/  LDL.LU R218, [R1+0x1b8] ;  /* 0x0001b80001da7983 */ /* 0x000ee80000300800 */
[----:B0-----:R-:W3:Y:S04]  /*3670*/  LDL.LU R217, [R1+0x1b4] ;  /* 0x0001b40001d97983 */ /* 0x001ee80000300800 */
[----:B-1----:R-:W3:Y:S04]  /*3680*/  LDL.LU R216, [R1+0x1c0] ;  /* 0x0001c00001d87983 */ /* 0x002ee80000300800 */
[----:B------:R-:W3:Y:S01]  /*3690*/  LDL.LU R215, [R1+0x1bc] ;  /* 0x0001bc0001d77983 */ /* 0x000ee20000300800 */
[----:B------:R-:W-:-:S04]  /*36a0*/  FMUL.FTZ R166, R109, R212 ;  /* 0x000000d46da67220 */ /* 0x000fc80000410000 */
[----:B------:R-:W-:Y:S01]  /*36b0*/  FFMA.FTZ R162, R69, R162, R166 ;  /* 0x000000a245a27223 */ /* 0x000fe200000100a6 */
[----:B------:R-:W-:-:S05]  /*36c0*/  HADD2.F32 R166, -RZ, R163.H0_H0 ;  /* 0x200000a3ffa67230 */ /* 0x000fca0000004100 */
[----:B------:R-:W-:Y:S01]  /*36d0*/  FADD.FTZ R166, -R26, R166 ;  /* 0x000000a61aa67221 */ /* 0x000fe20000010100 */
[----:B------:R-:W-:-:S03]  /*36e0*/  HADD2.F32 R163, -RZ, R163.H1_H1 ;  /* 0x300000a3ffa37230 */ /* 0x000fc60000004100 */
[----:B------:R-:W-:Y:S01]  /*36f0*/  FMUL.FTZ R166, R4, R166 ;  /* 0x000000a604a67220 */ /* 0x000fe20000410000 */
[----:B--2---:R-:W-:Y:S01]  /*3700*/  FADD.FTZ R214, R212, R214 ;  /* 0x000000d6d4d67221 */ /* 0x004fe20000010000 */
[----:B----4-:R-:W-:-:S04]  /*3710*/  FFMA.FTZ R213, R126, R212, R213 ;  /* 0x000000d47ed57223 */ /* 0x010fc800000100d5 */
[----:B------:R-:W-:Y:S04]  /*3720*/  STL [R1+0x1a0], R214 ;  /* 0x0001a0d601007387 */ /* 0x000fe80000100800 */
[----:B------:R0:W-:Y:S01]  /*3730*/  STL [R1+0x19c], R213 ;  /* 0x00019cd501007387 */ /* 0x0001e20000100800 */
[----:B------:R-:W-:Y:S02]  /*3740*/  HADD2.F32 R212, -RZ, R167.H0_H0 ;  /* 0x200000a7ffd47230 */ /* 0x000fe40000004100 */
[----:B0-----:R-:W-:-:S05]  /*3750*/  HADD2.F32 R213, -RZ, R127.H0_H0 ;  /* 0x2000007fffd57230 */ /* 0x001fca0000004100 */
[-C--:B------:R-:W-:Y:S01]  /*3760*/  FMUL.FTZ R214, R110, R213.reuse ;  /* 0x000000d56ed67220 */ /* 0x080fe20000410000 */
[----:B---3--:R-:W-:Y:S01]  /*3770*/  FADD.FTZ R220, R213, R220 ;  /* 0x000000dcd5dc7221 */ /* 0x008fe20000010000 */
[----:B------:R-:W-:Y:S01]  /*3780*/  FFMA.FTZ R219, R166, R213, R219 ;  /* 0x000000d5a6db7223 */ /* 0x000fe200000100db */
[----:B------:R-:W-:Y:S02]  /*3790*/  HADD2.F32 R213, -RZ, R127.H1_H1 ;  /* 0x3000007fffd57230 */ /* 0x000fe40000004100 */
[----:B------:R-:W-:Y:S01]  /*37a0*/  FADD.FTZ R127, -R26, R163 ;  /* 0x000000a31a7f7221 */ /* 0x000fe20000010100 */
[----:B------:R-:W-:Y:S02]  /*37b0*/  HADD2.F32 R163, -RZ, R167.H1_H1 ;  /* 0x300000a7ffa37230 */ /* 0x000fe40000004100 */
[----:B------:R-:W-:Y:S01]  /*37c0*/  FADD.FTZ R228, R212, R228 ;  /* 0x000000e4d4e47221 */ /* 0x000fe20000010000 */
[----:B------:R-:W-:Y:S01]  /*37d0*/  FFMA.FTZ R221, R166, R212, R221 ;  /* 0x000000d4a6dd7223 */ /* 0x000fe200000100dd */
[----:B------:R-:W-:Y:S01]  /*37e0*/  FMUL.FTZ R127, R4, R127 ;  /* 0x0000007f047f7220 */ /* 0x000fe20000410000 */
[----:B------:R-:W-:-:S02]  /*37f0*/  FADD.FTZ R218, R163, R218 ;  /* 0x000000daa3da7221 */ /* 0x000fc40000010000 */
[----:B------:R-:W-:Y:S01]  /*3800*/  STL [R1+0x1a8], R228 ;  /* 0x0001a8e401007387 */ /* 0x000fe20000100800 */
[----:B------:R-:W-:Y:S01]  /*3810*/  FFMA.FTZ R217, R127, R163, R217 ;  /* 0x000000a37fd97223 */ /* 0x000fe200000100d9 */
[-C--:B------:R-:W-:Y:S01]  /*3820*/  FMUL.FTZ R167, R111, R213.reuse ;  /* 0x000000d56fa77220 */ /* 0x080fe20000410000 */
[----:B------:R-:W-:Y:S01]  /*3830*/  FADD.FTZ R216, R213, R216 ;  /* 0x000000d8d5d87221 */ /* 0x000fe20000010000 */
[----:B------:R-:W-:Y:S01]  /*3840*/  STL [R1+0x1a4], R221 ;  /* 0x0001a4dd01007387 */ /* 0x000fe20000100800 */
[----:B------:R-:W-:-:S03]  /*3850*/  FFMA.FTZ R215, R127, R213, R215 ;  /* 0x000000d57fd77223 */ /* 0x000fc600000100d7 */
[----:B------:R-:W-:Y:S01]  /*3860*/  STL [R1+0x1b0], R220 ;  /* 0x0001b0dc01007387 */ /* 0x000fe20000100800 */
[----:B------:R-:W-:-:S03]  /*3870*/  FFMA.FTZ R212, R70, R212, R214 ;  /* 0x000000d446d47223 */ /* 0x000fc600000100d6 */
[----:B------:R-:W-:Y:S01]  /*3880*/  STL [R1+0x1ac], R219 ;  /* 0x0001acdb01007387 */ /* 0x000fe20000100800 */
[----:B------:R-:W-:-:S03]  /*3890*/  FFMA.FTZ R163, R71, R163, R167 ;  /* 0x000000a347a37223 */ /* 0x000fc600000100a7 */
[----:B------:R0:W-:Y:S01]  /*38a0*/  STL [R1+0x1b8], R218 ;  /* 0x0001b8da01007387 */ /* 0x0001e20000100800 */
[----:B------:R-:W-:-:S03]  /*38b0*/  HADD2.F32 R167, -RZ, R172.H0_H0 ;  /* 0x200000acffa77230 */ /* 0x000fc60000004100 */
[----:B------:R-:W-:Y:S01]  /*38c0*/  STL [R1+0x1b4], R217 ;  /* 0x0001b4d901007387 */ /* 0x000fe20000100800 */
[----:B------:R-:W-:-:S03]  /*38d0*/  HADD2.F32 R214, -RZ, R172.H1_H1 ;  /* 0x300000acffd67230 */ /* 0x000fc60000004100 */
[----:B------:R1:W-:Y:S01]  /*38e0*/  STL [R1+0x1c0], R216 ;  /* 0x0001c0d801007387 */ /* 0x0003e20000100800 */
[----:B------:R-:W-:Y:S02]  /*38f0*/  HADD2.F32 R172, -RZ, R173.H0_H0 ;  /* 0x200000adffac7230 */ /* 0x000fe40000004100 */
[--C-:B------:R-:W-:Y:S01]  /*3900*/  HADD2.F32 R213, -RZ, R174.reuse.H0_H0 ;  /* 0x200000aeffd57230 */ /* 0x100fe20000004100 */
[----:B------:R2:W-:Y:S01]  /*3910*/  STL [R1+0x1bc], R215 ;  /* 0x0001bcd701007387 */ /* 0x0005e20000100800 */
[----:B0-----:R-:W-:Y:S02]  /*3920*/  HADD2.F32 R218, -RZ, R174.H1_H1 ;  /* 0x300000aeffda7230 */ /* 0x001fe40000004100 */
[--C-:B------:R-:W-:Y:S02]  /*3930*/  HADD2.F32 R219, -RZ, R175.reuse.H1_H1 ;  /* 0x300000afffdb7230 */ /* 0x100fe40000004100 */
[----:B-1----:R-:W-:Y:S02]  /*3940*/  HADD2.F32 R216, -RZ, R175.H0_H0 ;  /* 0x200000afffd87230 */ /* 0x002fe40000004100 */
[----:B--2---:R-:W-:-:S02]  /*3950*/  HADD2.F32 R215, -RZ, R173.H1_H1 ;  /* 0x300000adffd77230 */ /* 0x004fc40000004100 */
        /* <DEDUP_REMOVED lines=8> */
[----:B------:R-:W-:Y:S02]  /*39e0*/  HADD2.F32 R26, -RZ, R32.H0_H0 ;  /* 0x20000020ff1a7230 */ /* 0x000fe40000004100 */
[----:B------:R-:W-:Y:S01]  /*39f0*/  FMUL.FTZ R167, R4, R167 ;  /* 0x000000a704a77220 */ /* 0x000fe20000410000 */
[----:B------:R-:W-:-:S02]  /*3a00*/  HADD2.F32 R172, -RZ, R176.H0_H0 ;  /* 0x200000b0ffac7230 */ /* 0x000fc40000004100 */
[-C--:B------:R-:W-:Y:S01]  /*3a10*/  FMUL.FTZ R174, R112, R26.reuse ;  /* 0x0000001a70ae7220 */ /* 0x080fe20000410000 */
[----:B------:R-:W-:Y:S01]  /*3a20*/  FADD.FTZ R22, R26, R22 ;  /* 0x000000161a167221 */ /* 0x000fe20000010000 */
[C---:B------:R-:W-:Y:S01]  /*3a30*/  FFMA.FTZ R21, R167.reuse, R26, R21 ;  /* 0x0000001aa7157223 */ /* 0x040fe20000010015 */
[----:B------:R-:W-:Y:S02]  /*3a40*/  HADD2.F32 R26, -RZ, R32.H1_H1 ;  /* 0x30000020ff1a7230 */ /* 0x000fe40000004100 */
[----:B------:R-:W-:Y:S01]  /*3a50*/  FADD.FTZ R13, R172, R13 ;  /* 0x0000000dac0d7221 */ /* 0x000fe20000010000 */
[-C--:B------:R-:W-:Y:S01]  /*3a60*/  FFMA.FTZ R5, R167, R172.reuse, R5 ;  /* 0x000000aca7057223 */ /* 0x080fe20000010005 */
[----:B------:R-:W-:Y:S01]  /*3a70*/  FFMA.FTZ R172, R72, R172, R174 ;  /* 0x000000ac48ac7223 */ /* 0x000fe200000100ae */
[----:B------:R-:W-:Y:S02]  /*3a80*/  HADD2.F32 R174, -RZ, R176.H1_H1 ;  /* 0x300000b0ffae7230 */ /* 0x000fe40000004100 */
[----:B------:R-:W-:Y:S01]  /*3a90*/  FMUL.FTZ R173, R4, R173 ;  /* 0x000000ad04ad7220 */ /* 0x000fe20000410000 */
[----:B------:R-:W-:-:S02]  /*3aa0*/  FMUL.FTZ R32, R113, R26 ;  /* 0x0000001a71207220 */ /* 0x000fc40000410000 */
[----:B------:R-:W-:Y:S01]  /*3ab0*/  FADD.FTZ R14, R174, R14 ;  /* 0x0000000eae0e7221 */ /* 0x000fe20000010000 */
[-C--:B------:R-:W-:Y:S01]  /*3ac0*/  FFMA.FTZ R6, R173, R174.reuse, R6 ;  /* 0x000000aead067223 */ /* 0x080fe20000010006 */
[----:B------:R-:W-:Y:S01]  /*3ad0*/  FFMA.FTZ R174, R73, R174, R32 ;  /* 0x000000ae49ae7223 */ /* 0x000fe20000010020 */
[----:B------:R-:W-:Y:S01]  /*3ae0*/  FADD.FTZ R32, R26, R23 ;  /* 0x000000171a207221 */ /* 0x000fe20000010000 */
[----:B------:R-:W-:Y:S01]  /*3af0*/  FFMA.FTZ R23, R173, R26, R230 ;  /* 0x0000001aad177223 */ /* 0x000fe200000100e6 */
[----:B------:R-:W-:Y:S02]  /*3b00*/  HADD2.F32 R26, -RZ, R33.H0_H0 ;  /* 0x20000021ff1a7230 */ /* 0x000fe40000004100 */
[----:B------:R-:W-:Y:S01]  /*3b10*/  FMUL.FTZ R175, R4, R175 ;  /* 0x000000af04af7220 */ /* 0x000fe20000410000 */
[----:B------:R-:W-:Y:S02]  /*3b20*/  HADD2.F32 R176, -RZ, R177.H0_H0 ;  /* 0x200000b1ffb07230 */ /* 0x000fe40000004100 */
[----:B------:R-:W-:-:S02]  /*3b30*/  HADD2.F32 R33, -RZ, R33.H1_H1 ;  /* 0x30000021ff217230 */ /* 0x000fc40000004100 */
[----:B------:R-:W-:Y:S01]  /*3b40*/  FMUL.FTZ R214, R114, R26 ;  /* 0x0000001a72d67220 */ /* 0x000fe20000410000 */
[----:B------:R-:W-:Y:S01]  /*3b50*/  FMUL.FTZ R215, R4, R215 ;  /* 0x000000d704d77220 */ /* 0x000fe20000410000 */
[----:B------:R-:W-:Y:S01]  /*3b60*/  FADD.FTZ R15, R176, R15 ;  /* 0x0000000fb00f7221 */ /* 0x000fe20000010000 */
[-C--:B------:R-:W-:Y:S01]  /*3b70*/  FFMA.FTZ R7, R175, R176.reuse, R7 ;  /* 0x000000b0af077223 */ /* 0x080fe20000010007 */
[----:B------:R-:W-:Y:S01]  /*3b80*/  FFMA.FTZ R176, R74, R176, R214 ;  /* 0x000000b04ab07223 */ /* 0x000fe200000100d6 */
[----:B------:R-:W-:Y:S02]  /*3b90*/  HADD2.F32 R177, -RZ, R177.H1_H1 ;  /* 0x300000b1ffb17230 */ /* 0x000fe40000004100 */
[-C--:B------:R-:W-:Y:S01]  /*3ba0*/  FMUL.FTZ R214, R115, R33.reuse ;  /* 0x0000002173d67220 */ /* 0x080fe20000410000 */
[----:B------:R-:W-:Y:S01]  /*3bb0*/  FADD.FTZ R223, R33, R223 ;  /* 0x000000df21df7221 */ /* 0x000fe20000010000 */
[----:B------:R-:W-:Y:S01]  /*3bc0*/  FFMA.FTZ R220, R215, R33, R232 ;  /* 0x00000021d7dc7223 */ /* 0x000fe200000100e8 */
[----:B------:R-:W-:-:S02]  /*3bd0*/  HADD2.F32 R33, -RZ, R34.H0_H0 ;  /* 0x20000022ff217230 */ /* 0x000fc40000004100 */
[----:B------:R-:W-:Y:S01]  /*3be0*/  FADD.FTZ R16, R177, R16 ;  /* 0x00000010b1107221 */ /* 0x000fe20000010000 */
[-C--:B------:R-:W-:Y:S01]  /*3bf0*/  FFMA.FTZ R8, R215, R177.reuse, R8 ;  /* 0x000000b1d7087223 */ /* 0x080fe20000010008 */
[----:B------:R-:W-:Y:S01]  /*3c00*/  FFMA.FTZ R214, R75, R177, R214 ;  /* 0x000000b14bd67223 */ /* 0x000fe200000100d6 */
[----:B------:R-:W-:Y:S02]  /*3c10*/  HADD2.F32 R177, -RZ, R178.H0_H0 ;  /* 0x200000b2ffb17230 */ /* 0x000fe40000004100 */
[----:B------:R-:W-:Y:S01]  /*3c20*/  FMUL.FTZ R213, R4, R213 ;  /* 0x000000d504d57220 */ /* 0x000fe20000410000 */
[----:B------:R-:W-:Y:S01]  /*3c30*/  FMUL.FTZ R217, R116, R33 ;  /* 0x0000002174d97220 */ /* 0x000fe20000410000 */
[----:B------:R-:W-:Y:S02]  /*3c40*/  HADD2.F32 R34, -RZ, R34.H1_H1 ;  /* 0x30000022ff227230 */ /* 0x000fe40000004100 */
[----:B------:R-:W-:Y:S01]  /*3c50*/  FMUL.FTZ R218, R4, R218 ;  /* 0x000000da04da7220 */ /* 0x000fe20000410000 */
[----:B------:R-:W-:Y:S01]  /*3c60*/  FADD.FTZ R17, R177, R17 ;  /* 0x00000011b1117221 */ /* 0x000fe20000010000 */
[-C--:B------:R-:W-:Y:S01]  /*3c70*/  FFMA.FTZ R9, R213, R177.reuse, R9 ;  /* 0x000000b1d5097223 */ /* 0x080fe20000010009 */
[----:B------:R-:W-:Y:S01]  /*3c80*/  FFMA.FTZ R177, R76, R177, R217 ;  /* 0x000000b14cb17223 */ /* 0x000fe200000100d9 */
[----:B------:R-:W-:-:S02]  /*3c90*/  HADD2.F32 R178, -RZ, R178.H1_H1 ;  /* 0x300000b2ffb27230 */ /* 0x000fc40000004100 */
[-C--:B------:R-:W-:Y:S01]  /*3ca0*/  FMUL.FTZ R217, R117, R34.reuse ;  /* 0x0000002275d97220 */ /* 0x080fe20000410000 */
[----:B------:R-:W-:Y:S01]  /*3cb0*/  FADD.FTZ R225, R34, R225 ;  /* 0x000000e122e17221 */ /* 0x000fe20000010000 */
[----:B------:R-:W-:Y:S01]  /*3cc0*/  FFMA.FTZ R221, R218, R34, R234 ;  /* 0x00000022dadd7223 */ /* 0x000fe200000100ea */
[----:B------:R-:W-:Y:S02]  /*3cd0*/  HADD2.F32 R34, -RZ, R35.H0_H0 ;  /* 0x20000023ff227230 */ /* 0x000fe40000004100 */
[----:B------:R-:W-:Y:S01]  /*3ce0*/  FADD.FTZ R18, R178, R18 ;  /* 0x00000012b2127221 */ /* 0x000fe20000010000 */
[-C--:B------:R-:W-:Y:S01]  /*3cf0*/  FFMA.FTZ R10, R218, R178.reuse, R10 ;  /* 0x000000b2da0a7223 */ /* 0x080fe2000001000a */
[----:B------:R-:W-:Y:S01]  /*3d00*/  FFMA.FTZ R217, R77, R178, R217 ;  /* 0x000000b24dd97223 */ /* 0x000fe200000100d9 */
[----:B------:R-:W-:Y:S02]  /*3d10*/  HADD2.F32 R178, -RZ, R179.H0_H0 ;  /* 0x200000b3ffb27230 */ /* 0x000fe40000004100 */
[----:B------:R-:W-:Y:S01]  /*3d20*/  FMUL.FTZ R216, R4, R216 ;  /* 0x000000d804d87220 */ /* 0x000fe20000410000 */
[----:B------:R-:W-:Y:S01]  /*3d30*/  FMUL.FTZ R228, R118, R34 ;  /* 0x0000002276e47220 */ /* 0x000fe20000410000 */
[----:B------:R-:W-:-:S02]  /*3d40*/  HADD2.F32 R35, -RZ, R35.H1_H1 ;  /* 0x30000023ff237230 */ /* 0x000fc40000004100 */
[----:B------:R-:W-:Y:S01]  /*3d50*/  FADD.FTZ R19, R178, R19 ;  /* 0x00000013b2137221 */ /* 0x000fe20000010000 */
[-C--:B------:R-:W-:Y:S01]  /*3d60*/  FFMA.FTZ R11, R216, R178.reuse, R11 ;  /* 0x000000b2d80b7223 */ /* 0x080fe2000001000b */
[----:B------:R-:W-:Y:S01]  /*3d70*/  FFMA.FTZ R178, R78, R178, R228 ;  /* 0x000000b24eb27223 */ /* 0x000fe200000100e4 */
[----:B------:R-:W-:Y:S02]  /*3d80*/  HADD2.F32 R228, -RZ, R179.H1_H1 ;  /* 0x300000b3ffe47230 */ /* 0x000fe40000004100 */
[----:B------:R-:W-:Y:S01]  /*3d90*/  FMUL.FTZ R179, R4, R219 ;  /* 0x000000db04b37220 */ /* 0x000fe20000410000 */
[-C--:B------:R-:W-:Y:S01]  /*3da0*/  FMUL.FTZ R219, R119, R35.reuse ;  /* 0x0000002377db7220 */ /* 0x080fe20000410000 */
[----:B------:R-:W-:Y:S01]  /*3db0*/  FADD.FTZ R227, R35, R227 ;  /* 0x000000e323e37221 */ /* 0x000fe20000010000 */
[----:B------:R-:W-:Y:S01]  /*3dc0*/  FADD.FTZ R20, R228, R20 ;  /* 0x00000014e4147221 */ /* 0x000fe20000010000 */
[-C--:B------:R-:W-:Y:S01]  /*3dd0*/  FFMA.FTZ R12, R179, R228.reuse, R12 ;  /* 0x000000e4b30c7223 */ /* 0x080fe2000001000c */
        /* <DEDUP_REMOVED lines=78> */
[----:B------:R-:W-:Y:S01]  /*42c0*/  UMOV UR4, 0xffffffff ;  /* 0xffffffff00047882 */ /* 0x000fe20000000000 */
[----:B------:R-:W-:Y:S01]  /*42d0*/  ISETP.NE.U32.AND P1, PT, RZ, UR14, PT ;  /* 0x0000000eff007c0c */ /* 0x000fe2000bf25070 */
[----:B------:R-:W-:Y:S01]  /*42e0*/  FFMA.FTZ R228, R216, R178, R228 ;  /* 0x000000b2d8e47223 */ /* 0x000fe200000100e4 */
[----:B------:R-:W-:Y:S01]  /*42f0*/  FADD.FTZ R35, R35, R178 ;  /* 0x000000b223237221 */ /* 0x000fe20000010000 */
[----:B------:R-:W-:Y:S01]  /*4300*/  FADD.FTZ R222, R26, R222 ;  /* 0x000000de1ade7221 */ /* 0x000fe20000010000 */
[----:B------:R-:W-:Y:S01]  /*4310*/  FADD.FTZ R224, R33, R224 ;  /* 0x000000e021e07221 */ /* 0x000fe20000010000 */
[----:B------:R-:W-:Y:S01]  /*4320*/  FADD.FTZ R226, R34, R226 ;  /* 0x000000e222e27221 */ /* 0x000fe20000010000 */
[----:B------:R-:W-:Y:S01]  /*4330*/  FFMA.FTZ R26, R175, R26, R231 ;  /* 0x0000001aaf1a7223 */ /* 0x000fe200000100e7 */
[----:B------:R-:W-:Y:S01]  /*4340*/  FFMA.FTZ R33, R213, R33, R233 ;  /* 0x00000021d5217223 */ /* 0x000fe200000100e9 */
[----:B------:R-:W-:Y:S01]  /*4350*/  FFMA.FTZ R34, R216, R34, R235 ;  /* 0x00000022d8227223 */ /* 0x000fe200000100eb */
[----:B------:R-:W-:Y:S01]  /*4360*/  ISETP.NE.AND.EX P1, PT, RZ, UR15, PT, P1 ;  /* 0x0000000fff007c0c */ /* 0x000fe2000bf25310 */
[----:B------:R-:W-:Y:S01]  /*4370*/  FFMA.FTZ R228, R179, R219, R228 ;  /* 0x000000dbb3e47223 */ /* 0x000fe200000100e4 */
[----:B------:R-:W-:Y:S01]  /*4380*/  FADD.FTZ R35, R35, R219 ;  /* 0x000000db23237221 */ /* 0x000fe20000010000 */
[----:B------:R-:W-:Y:S10]  /*4390*/  BRA.DIV UR4, `(.L_x_3221) ;  /* 0x0000008a04387947 */ /* 0x000ff4000b800000 */
[----:B------:R-:W0:Y:S01]  /*43a0*/  SHFL.BFLY PT, R242, R35, 0x1, 0x1f ;  /* 0x0c201f0023f27f89 */ /* 0x000e2200000e0000 */
[----:B------:R-:W-:Y:S02]  /*43b0*/  MOV R230, R23 ;  /* 0x0000001700e67202 */ /* 0x000fe40000000f00 */
[----:B------:R-:W-:Y:S02]  /*43c0*/  MOV R23, R32 ;  /* 0x0000002000177202 */ /* 0x000fe40000000f00 */
[----:B------:R-:W-:Y:S02]  /*43d0*/  MOV R231, R26 ;  /* 0x0000001a00e77202 */ /* 0x000fe40000000f00 */
[----:B------:R-:W-:Y:S02]  /*43e0*/  MOV R232, R220 ;  /* 0x000000dc00e87202 */ /* 0x000fe40000000f00 */
[----:B------:R-:W-:Y:S02]  /*43f0*/  MOV R233, R33 ;  /* 0x0000002100e97202 */ /* 0x000fe40000000f00 */
[----:B------:R-:W-:-:S02]  /*4400*/  MOV R234, R221 ;  /* 0x000000dd00ea7202 */ /* 0x000fc40000000f00 */
        /* <DEDUP_REMOVED lines=14> */
[----:B------:R-:W0:Y:S04]  /*44f0*/  SHFL.BFLY PT, R242, R228, 0x8, 0x1f ;  /* 0x0d001f00e4f27f89 */ /* 0x000e2800000e0000 */
[----:B------:R1:W2:Y:S01]  /*4500*/  SHFL.BFLY PT, R26, R35, 0x10, 0x1f ;  /* 0x0e001f00231a7f89 */ /* 0x0002a200000e0000 */
[----:B0-----:R-:W-:-:S05]  /*4510*/  FADD.FTZ R228, R228, R242 ;  /* 0x000000f2e4e47221 */ /* 0x001fca0000010000 */
[----:B--2---:R1:W0:Y:S02]  /*4520*/  SHFL.BFLY PT, R32, R228, 0x10, 0x1f ;  /* 0x0e001f00e4207f89 */ /* 0x00422400000e0000 */
.L_x_3274:
        /* <DEDUP_REMOVED lines=30> */
[C---:B-1----:R-:W-:Y:S01]  /*4710*/  FMUL.FTZ R35, R4.reuse, R194 ;  /* 0x000000c204237220 */ /* 0x042fe20000410000 */
        /* <DEDUP_REMOVED lines=12> */
.L_x_3224:
        /* <DEDUP_REMOVED lines=33> */
.L_x_3223:
        /* <DEDUP_REMOVED lines=36> */
.L_x_3226:
        /* <DEDUP_REMOVED lines=37> */
.L_x_3222:
        /* <DEDUP_REMOVED lines=13> */
[--C-:B-----5:R-:W-:Y:S02]  /*4f50*/  HADD2.F32 R27, -RZ, R135.reuse.H1_H1 ;  /* 0x30000087ff1b7230 */ /* 0x120fe40000004100 */
[----:B-1----:R-:W-:Y:S01]  /*4f60*/  FADD.FTZ R35, R191, -R192 ;  /* 0x800000c0bf237221 */ /* 0x002fe20000010000 */
[----:B------:R-:W-:Y:S01]  /*4f70*/  FADD.FTZ R190, R189, -R190 ;  /* 0x800000bebdbe7221 */ /* 0x000fe20000010000 */
[----:B------:R-:W-:Y:S01]  /*4f80*/  FFMA.FTZ R194, R194, R220, R221 ;  /* 0x000000dcc2c27223 */ /* 0x000fe200000100dd */
[----:B------:R-:W-:-:S02]  /*4f90*/  HADD2.F32 R32, -RZ, R135.H0_H0 ;  /* 0x20000087ff207230 */ /* 0x000fc40000004100 */
[----:B------:R-:W-:Y:S01]  /*4fa0*/  FFMA.FTZ R35, R4, R35, R27 ;  /* 0x0000002304237223 */ /* 0x000fe2000001001b */
[--C-:B------:R-:W-:Y:S02]  /*4fb0*/  HADD2.F32 R27, -RZ, R134.reuse.H1_H1 ;  /* 0x30000086ff1b7230 */ /* 0x100fe40000004100 */
[----:B------:R-:W-:Y:S01]  /*4fc0*/  FADD.FTZ R187, R185, -R187 ;  /* 0x800000bbb9bb7221 */ /* 0x000fe20000010000 */
[----:B------:R-:W-:Y:S01]  /*4fd0*/  FADD.FTZ R26, R193, -R194 ;  /* 0x800000c2c11a7221 */ /* 0x000fe20000010000 */
[-CC-:B------:R-:W-:Y:S01]  /*4fe0*/  FFMA.FTZ R0, R0, R220.reuse, R221.reuse ;  /* 0x000000dc00007223 */ /* 0x180fe200000100dd */
[----:B------:R-:W-:Y:S01]  /*4ff0*/  FFMA.FTZ R188, R188, R220, R221 ;  /* 0x000000dcbcbc7223 */ /* 0x000fe200000100dd */
[----:B------:R-:W-:Y:S01]  /*5000*/  FFMA.FTZ R190, R4, R190, R27 ;  /* 0x000000be04be7223 */ /* 0x000fe2000001001b */
[----:B------:R-:W-:Y:S02]  /*5010*/  HADD2.F32 R27, -RZ, R133.H1_H1 ;  /* 0x30000085ff1b7230 */ /* 0x000fe40000004100 */
[----:B------:R-:W-:Y:S01]  /*5020*/  FFMA.FTZ R184, R184, R220, R221 ;  /* 0x000000dcb8b87223 */ /* 0x000fe200000100dd */
[----:B------:R-:W-:Y:S01]  /*5030*/  FFMA.FTZ R26, R4, R26, R32 ;  /* 0x0000001a041a7223 */ /* 0x000fe20000010020 */
[----:B------:R-:W-:-:S02]  /*5040*/  HADD2.F32 R34, -RZ, R134.H0_H0 ;  /* 0x20000086ff227230 */ /* 0x000fc40000004100 */
[----:B------:R-:W-:Y:S01]  /*5050*/  FADD.FTZ R0, R180, -R0 ;  /* 0x80000000b4007221 */ /* 0x000fe20000010000 */
[----:B------:R-:W-:Y:S01]  /*5060*/  FFMA.FTZ R187, R4, R187, R27 ;  /* 0x000000bb04bb7223 */ /* 0x000fe2000001001b */
[----:B------:R-:W-:Y:S02]  /*5070*/  HADD2.F32 R33, -RZ, R133.H0_H0 ;  /* 0x20000085ff217230 */ /* 0x000fe40000004100 */
[----:B------:R-:W-:Y:S01]  /*5080*/  FADD.FTZ R188, R186, -R188 ;  /* 0x800000bcbabc7221 */ /* 0x000fe20000010000 */
[--C-:B------:R-:W-:Y:S02]  /*5090*/  HADD2.F32 R27, -RZ, R132.reuse.H0_H0 ;  /* 0x20000084ff1b7230 */ /* 0x100fe40000004100 */
[----:B------:R-:W-:Y:S01]  /*50a0*/  FADD.FTZ R184, R183, -R184 ;  /* 0x800000b8b7b87221 */ /* 0x000fe20000010000 */
[----:B------:R-:W-:Y:S02]  /*50b0*/  HADD2.F32 R32, -RZ, R132.H1_H1 ;  /* 0x30000084ff207230 */ /* 0x000fe40000004100 */
[C---:B------:R-:W-:Y:S01]  /*50c0*/  FFMA.FTZ R33, R4.reuse, R188, R33 ;  /* 0x000000bc04217223 */ /* 0x040fe20000010021 */
[----:B------:R-:W-:Y:S01]  /*50d0*/  F2FP.F16.F32.PACK_AB R35, R35, R26 ;  /* 0x0000001a2323723e */ /* 0x000fe200000000ff */
[C---:B------:R-:W-:Y:S01]  /*50e0*/  FFMA.FTZ R34, R4.reuse, R184, R34 ;  /* 0x000000b804227223 */ /* 0x040fe20000010022 */
[C---:B------:R-:W-:Y:S01]  /*50f0*/  FFMA.FTZ R0, R4.reuse, R0, R27 ;  /* 0x0000000004007223 */ /* 0x040fe2000001001b */
[----:B------:R-:W-:Y:S01]  /*5100*/  FFMA.FTZ R32, R4, R181, R32 ;  /* 0x000000b504207223 */ /* 0x000fe20000010020 */
[----:B------:R-:W-:-:S02]  /*5110*/  F2FP.F16.F32.PACK_AB R33, R187, R33 ;  /* 0x00000021bb21723e */ /* 0x000fc400000000ff */
[----:B------:R-:W-:Y:S02]  /*5120*/  F2FP.F16.F32.PACK_AB R34, R190, R34 ;  /* 0x00000022be22723e */ /* 0x000fe400000000ff */
[----:B------:R-:W-:Y:S01]  /*5130*/  F2FP.F16.F32.PACK_AB R32, R32, R0 ;  /* 0x000000002020723e */ /* 0x000fe200000000ff */
[----:B------:R-:W-:Y:S06]  /*5140*/  BRA `(.L_x_3225) ;  /* 0x0000000800047947 */ /* 0x000fec0003800000 */
.L_x_3228:
[-CC-:B------:R-:W-:Y:S01]  /*5150*/  FFMA.FTZ R0, R0, R220.reuse, R221.reuse ;  /* 0x000000dc00007223 */ /* 0x180fe200000100dd */
[----:B-----5:R-:W-:Y:S02]  /*5160*/  HADD2.F32 R26, -RZ, R132.H0_H0 ;  /* 0x20000084ff1a7230 */ /* 0x020fe40000004100 */
        /* <DEDUP_REMOVED lines=19> */
[----:B-1----:R-:W-:Y:S02]  /*52a0*/  HADD2.F32 R35, -RZ, R135.H0_H0 ;  /* 0x20000087ff237230 */ /* 0x002fe40000004100 */
        /* <DEDUP_REMOVED lines=19> */
.L_x_3227:
[----:B------:R-:W-:-:S04]  /*53e0*/  UISETP.NE.U32.AND UP0, UPT, UR6, URZ, UPT ;  /* 0x000000ff0600728c */ /* 0x000fc8000bf05070 */
[----:B------:R-:W-:-:S09]  /*53f0*/  UISETP.NE.AND.EX UP0, UPT, UR7, URZ, UPT, UP0 ;  /* 0x000000ff0700728c */ /* 0x000fd2000bf05300 */
[----:B------:R-:W-:Y:S05]  /*5400*/  BRA.U UP0, `(.L_x_3229) ;  /* 0x0000000100a47547 */ /* 0x000fea000b800000 */
        /* <DEDUP_REMOVED lines=41> */
.L_x_3229:
        /* <DEDUP_REMOVED lines=44> */
.L_x_3225:
        /* <DEDUP_REMOVED lines=36> */
[----:B------:R-:W-:Y:S01]  /*5ba0*/  FFMA.FTZ R205, R4, R205, R0 ;  /* 0x000000cd04cd7223 */ /* 0x000fe20000010000 */
        /* <DEDUP_REMOVED lines=24> */
.L_x_3232:
        /* <DEDUP_REMOVED lines=41> */
.L_x_3231:
        /* <DEDUP_REMOVED lines=40> */
[----:B------:R-:W-:Y:S01]  /*6240*/  MOV R168, R32 ;  /* 0x0000002000a87202 */ /* 0x000fe20000000f00 */
[----:B------:R-:W-:Y:S06]  /*6250*/  BRA `(.L_x_3233) ;  /* 0x0000000800ac7947 */ /* 0x000fec0003800000 */
.L_x_3234:
[-CC-:B------:R-:W-:Y:S01]  /*6260*/  FFMA.FTZ R205, R205, R220.reuse, R221.reuse ;  /* 0x000000dccdcd7223 */ /* 0x180fe200000100dd */
[----:B-----5:R-:W-:Y:S02]  /*6270*/  HADD2.F32 R25, -RZ, R139.H1_H1 ;  /* 0x3000008bff197230 */ /* 0x020fe40000004100 */
[-CC-:B------:R-:W-:Y:S01]  /*6280*/  FFMA.FTZ R38, R38, R220.reuse, R221.reuse ;  /* 0x000000dc26267223 */ /* 0x180fe200000100dd */
[-C--:B------:R-:W-:Y:S01]  /*6290*/  FFMA.FTZ R29, R29, R220.reuse, R221 ;  /* 0x000000dc1d1d7223 */ /* 0x080fe200000100dd */
        /* <DEDUP_REMOVED lines=13> */
[----:B0-----:R-:W-:Y:S02]  /*6370*/  HADD2.F32 R26, -RZ, R139.H0_H0 ;  /* 0x2000008bff1a7230 */ /* 0x001fe40000004100 */
[----:B------:R-:W-:Y:S01]  /*6380*/  FADD.FTZ R36, R196, -R36 ;  /* 0x80000024c4247221 */ /* 0x000fe20000010000 */
        /* <DEDUP_REMOVED lines=18> */
.L_x_3230:
        /* <DEDUP_REMOVED lines=30> */
[----:B0-----:R-:W-:Y:S02]  /*6690*/  MOV R171, R35 ;  /* 0x0000002300ab7202 */ /* 0x001fe40000000f00 */
        /* <DEDUP_REMOVED lines=8> */
.L_x_3236:
        /* <DEDUP_REMOVED lines=33> */
.L_x_3235:
        /* <DEDUP_REMOVED lines=32> */
[----:B------:R-:W-:Y:S01]  /*6b30*/  MOV R168, R32 ;  /* 0x0000002000a87202 */ /* 0x000fe20000000f00 */
[----:B------:R-:W-:Y:S06]  /*6b40*/  BRA `(.L_x_3233) ;  /* 0x0000000000707947 */ /* 0x000fec0003800000 */
.L_x_3237:
        /* <DEDUP_REMOVED lines=28> */
.L_x_3233:
[----:B0-----:R-:W0:Y:S02]  /*6d10*/  @P1 LDC.64 R26, c[0x0][0x478] ;  /* 0x00011e00ff1a1b82 */ /* 0x001e240000000a00 */
        /* <DEDUP_REMOVED lines=11> */
[----:B-----5:R-:W-:Y:S02]  /*6dd0*/  HADD2.F32 R0, -RZ, R142.H1_H1 ;  /* 0x3000008eff007230 */ /* 0x020fe40000004100 */
[-CC-:B------:R-:W-:Y:S01]  /*6de0*/  FFMA.FTZ R159, R159, R220.reuse, R221.reuse ;  /* 0x000000dc9f9f7223 */ /* 0x180fe200000100dd */
[-CC-:B------:R-:W-:Y:S01]  /*6df0*/  FFMA.FTZ R39, R39, R220.reuse, R221.reuse ;  /* 0x000000dc27277223 */ /* 0x180fe200000100dd */
        /* <DEDUP_REMOVED lines=9> */
[----:B------:R-:W-:Y:S02]  /*6e90*/  HADD2.F32 R32, -RZ, R140.H0_H0 ;  /* 0x2000008cff207230 */ /* 0x000fe40000004100 */
        /* <DEDUP_REMOVED lines=31> */
.L_x_3240:
        /* <DEDUP_REMOVED lines=41> */
.L_x_3239:
        /* <DEDUP_REMOVED lines=42> */
.L_x_3242:
        /* <DEDUP_REMOVED lines=37> */
.L_x_3238:
        /* <DEDUP_REMOVED lines=39> */
.L_x_3244:
        /* <DEDUP_REMOVED lines=33> */
.L_x_3243:
        /* <DEDUP_REMOVED lines=34> */
.L_x_3245:
        /* <DEDUP_REMOVED lines=28> */
.L_x_3241:
        /* <DEDUP_REMOVED lines=12> */
[--C-:B-----5:R-:W-:Y:S02]  /*8130*/  HADD2.F32 R2, -RZ, R144.reuse.H0_H0 ;  /* 0x20000090ff027230 */ /* 0x120fe40000004100 */
[-CC-:B------:R-:W-:Y:S01]  /*8140*/  FFMA.FTZ R0, R210, R220.reuse, R221.reuse ;  /* 0x000000dcd2007223 */ /* 0x180fe200000100dd */
[-C--:B------:R-:W-:Y:S01]  /*8150*/  FFMA.FTZ R160, R160, R220.reuse, R221 ;  /* 0x000000dca0a07223 */ /* 0x080fe200000100dd */
        /* <DEDUP_REMOVED lines=13> */
[--C-:B------:R-:W-:Y:S02]  /*8230*/  HADD2.F32 R35, -RZ, R147.reuse.H0_H0 ;  /* 0x20000093ff237230 */ /* 0x100fe40000004100 */
[----:B------:R-:W-:Y:S01]  /*8240*/  FADD.FTZ R125, R161, -R125 ;  /* 0x8000007da17d7221 */ /* 0x000fe20000010000 */
[----:B------:R-:W-:-:S02]  /*8250*/  HADD2.F32 R3, -RZ, R147.H1_H1 ;  /* 0x30000093ff037230 */ /* 0x000fc40000004100 */
        /* <DEDUP_REMOVED lines=25> */
.L_x_3248:
        /* <DEDUP_REMOVED lines=41> */
.L_x_3247:
        /* <DEDUP_REMOVED lines=42> */
.L_x_3250:
        /* <DEDUP_REMOVED lines=37> */
.L_x_3246:
        /* <DEDUP_REMOVED lines=39> */
.L_x_3252:
        /* <DEDUP_REMOVED lines=33> */
.L_x_3251:
        /* <DEDUP_REMOVED lines=34> */
.L_x_3253:
        /* <DEDUP_REMOVED lines=28> */
.L_x_3249:
[----:B------:R-:W1:Y:S02]  /*93d0*/  @P1 LDC.64 R2, c[0x0][0x478] ;  /* 0x00011e00ff021b82 */ /* 0x000e640000000a00 */
[----:B-1----:R-:W-:-:S05]  /*93e0*/  @P1 IMAD.WIDE.U32 R2, R182, 0x10, R2 ;  /* 0x00000010b6021825 */ /* 0x002fca00078e0002 */
[----:B------:R1:W-:Y:S02]  /*93f0*/  @P1 STG.E.128 desc[UR10][R2.64], R120 ;  /* 0x0000007802001986 */ /* 0x0003e4000c101d0a */
[----:B-1----:R-:W-:-:S05]  /*9400*/  IMAD.WIDE.U32 R2, R182, 0x10, R180 ;  /* 0x00000010b6027825 */ /* 0x002fca00078e00b4 */
[----:B------:R1:W-:Y:S02]  /*9410*/  STG.E.128 desc[UR10][R2.64], R32 ;  /* 0x0000002002007986 */ /* 0x0003e4000c101d0a */
[----:B-1----:R-:W1:Y:S02]  /*9420*/  @P2 LDC.64 R2, c[0x0][0x470] ;  /* 0x00011c00ff022b82 */ /* 0x002e640000000a00 */
[----:B-1----:R-:W-:-:S05]  /*9430*/  @P2 IMAD.WIDE.U32 R2, R182, 0x10, R2 ;  /* 0x00000010b6022825 */ /* 0x002fca00078e0002 */
[----:B------:R1:W-:Y:S01]  /*9440*/  @P2 STG.E.128 desc[UR10][R2.64], R168 ;  /* 0x000000a802002986 */ /* 0x0003e2000c101d0a */
[----:B------:R-:W-:Y:S05]  /*9450*/  @!P0 BRA `(.L_x_3254) ;  /* 0x00000008009c8947 */ /* 0x000fea0003800000 */
[----:B------:R-:W-:Y:S05]  /*9460*/  @!P1 BRA `(.L_x_3255) ;  /* 0x00000004005c9947 */ /* 0x000fea0003800000 */
[----:B------:R-:W-:Y:S05]  /*9470*/  @!P2 BRA `(.L_x_3256) ;  /* 0x0000000000b4a947 */ /* 0x000fea0003800000 */
[-CC-:B------:R-:W-:Y:S01]  /*9480*/  FFMA.FTZ R167, R167, R220.reuse, R221.reuse ;  /* 0x000000dca7a77223 */ /* 0x180fe200000100dd */
[--C-:B-1---5:R-:W-:Y:S02]  /*9490*/  HADD2.F32 R2, -RZ, R148.reuse.H0_H0 ;  /* 0x20000094ff027230 */ /* 0x122fe40000004100 */
        /* <DEDUP_REMOVED lines=15> */
[--C-:B------:R-:W-:Y:S02]  /*9590*/  HADD2.F32 R25, -RZ, R151.reuse.H1_H1 ;  /* 0x30000097ff197230 */ /* 0x100fe40000004100 */
[----:B------:R-:W-:Y:S01]  /*95a0*/  FADD.FTZ R215, R214, -R215 ;  /* 0x800000d7d6d77221 */ /* 0x000fe20000010000 */
[----:B------:R-:W-:-:S02]  /*95b0*/  HADD2.F32 R3, -RZ, R151.H0_H0 ;  /* 0x20000097ff037230 */ /* 0x000fc40000004100 */
[----:B------:R-:W-:Y:S01]  /*95c0*/  FADD.FTZ R213, R177, -R213 ;  /* 0x800000d5b1d57221 */ /* 0x000fe20000010000 */
[----:B0-----:R-:W-:Y:S02]  /*95d0*/  HADD2.F32 R27, -RZ, R150.H1_H1 ;  /* 0x30000096ff1b7230 */ /* 0x001fe40000004100 */
        /* <DEDUP_REMOVED lines=23> */
.L_x_3256:
        /* <DEDUP_REMOVED lines=41> */
.L_x_3255:
        /* <DEDUP_REMOVED lines=42> */
.L_x_3258:
        /* <DEDUP_REMOVED lines=17> */
[----:B------:R-:W-:Y:S02]  /*9d90*/  HADD2.F32 R3, -RZ, R151.H1_H1 ;  /* 0x30000097ff037230 */ /* 0x000fe40000004100 */
        /* <DEDUP_REMOVED lines=19> */
.L_x_3254:
        /* <DEDUP_REMOVED lines=30> */
[----:B01----:R-:W-:Y:S02]  /*a0b0*/  MOV R171, R35 ;  /* 0x0000002300ab7202 */ /* 0x003fe40000000f00 */
        /* <DEDUP_REMOVED lines=8> */
.L_x_3260:
        /* <DEDUP_REMOVED lines=33> */
.L_x_3259:
        /* <DEDUP_REMOVED lines=32> */
[----:B------:R-:W-:Y:S01]  /*a550*/  MOV R168, R32 ;  /* 0x0000002000a87202 */ /* 0x000fe20000000f00 */
[----:B------:R-:W-:Y:S06]  /*a560*/  BRA `(.L_x_3257) ;  /* 0x0000000000707947 */ /* 0x000fec0003800000 */
.L_x_3261:
        /* <DEDUP_REMOVED lines=28> */
.L_x_3257:
[----:B-1----:R-:W1:Y:S08]  /*a730*/  @P1 LDC.64 R2, c[0x0][0x478] ;  /* 0x00011e00ff021b82 */ /* 0x002e700000000a00 */
[----:B0-----:R-:W0:Y:S01]  /*a740*/  LDC.64 R26, c[0x0][0x380] ;  /* 0x0000e000ff1a7b82 */ /* 0x001e220000000a00 */
[----:B-1----:R-:W-:-:S05]  /*a750*/  @P1 IMAD.WIDE.U32 R2, R30, 0x10, R2 ;  /* 0x000000101e021825 */ /* 0x002fca00078e0002 */
[----:B------:R1:W-:Y:S01]  /*a760*/  @P1 STG.E.128 desc[UR10][R2.64], R120 ;  /* 0x0000007802001986 */ /* 0x0003e2000c101d0a */
[----:B0-----:R-:W-:-:S04]  /*a770*/  LEA R24, R26, R24, 0x2 ;  /* 0x000000181a187211 */ /* 0x001fc800078e10ff */
[----:B------:R-:W-:Y:S01]  /*a780*/  ISETP.GE.AND P0, PT, R24, R27, PT ;  /* 0x0000001b1800720c */ /* 0x000fe20003f06270 */
[----:B-1----:R-:W-:-:S05]  /*a790*/  IMAD.WIDE.U32 R2, R30, 0x10, R180 ;  /* 0x000000101e027825 */ /* 0x002fca00078e00b4 */
[----:B------:R0:W-:Y:S02]  /*a7a0*/  STG.E.128 desc[UR10][R2.64], R32 ;  /* 0x0000002002007986 */ /* 0x0001e4000c101d0a */
[----:B0-----:R-:W0:Y:S02]  /*a7b0*/  @P2 LDC.64 R2, c[0x0][0x470] ;  /* 0x00011c00ff022b82 */ /* 0x001e240000000a00 */
[----:B0-----:R-:W-:-:S05]  /*a7c0*/  @P2 IMAD.WIDE.U32 R2, R30, 0x10, R2 ;  /* 0x000000101e022825 */ /* 0x001fca00078e0002 */
[----:B------:R0:W-:Y:S01]  /*a7d0*/  @P2 STG.E.128 desc[UR10][R2.64], R168 ;  /* 0x000000a802002986 */ /* 0x0001e2000c101d0a */
[----:B------:R-:W-:Y:S05]  /*a7e0*/  @!P0 BRA `(.L_x_3262) ;  /* 0xffffff6800248947 */ /* 0x000fea000383ffff */
[----:B------:R-:W-:Y:S05]  /*a7f0*/  BSYNC B1 ;  /* 0x0000000000017941 */ /* 0x000fea0003800000 */
.L_x_3220:
[----:B------:R1:W5:Y:S02]  /*a800*/  LDL.LU R24, [R1] ;  /* 0x0000000001187983 */ /* 0x0003640000300800 */
[----:B-----5:R-:W-:Y:S02]  /*a810*/  MOV R148, R243 ;  /* 0x000000f300947202 */ /* 0x020fe40000000f00 */
        /* <DEDUP_REMOVED lines=145> */
[----:B-1----:R-:W-:-:S07]  /*b130*/  MOV R11, R229 ;  /* 0x000000e5000b7202 */ /* 0x002fce0000000f00 */
.L_x_3219:
[----:B------:R-:W-:Y:S05]  /*b140*/  BSYNC B0 ;  /* 0x0000000000007941 */ /* 0x000fea0003800000 */
.L_x_3218:
[----:B------:R-:W1:Y:S01]  /*b150*/  S2R R0, SR_TID.X ;  /* 0x0000000000007919 */ /* 0x000e620000002100 */
[----:B0-----:R-:W-:Y:S01]  /*b160*/  MOV R3, 0x400 ;  /* 0x0000040000037802 */ /* 0x001fe20000000f00 */
[----:B------:R-:W-:Y:S05]  /*b170*/  WARPSYNC.ALL ;  /* 0x0000000000007948 */ /* 0x000fea0003800000 */
[----:B------:R-:W0:Y:S01]  /*b180*/  S2R R12, SR_CgaCtaId ;  /* 0x00000000000c7919 */ /* 0x000e220000008800 */
[----:B------:R-:W2:Y:S01]  /*b190*/  S2UR UR4, SR_CTAID.X ;  /* 0x00000000000479c3 */ /* 0x000ea20000002500 */
[----:B------:R-:W3:Y:S01]  /*b1a0*/  LDCU.128 UR20, c[0x0][0x440] ;  /* 0x00008800ff1477ac */ /* 0x000ee20008000c00 */
[----:B------:R-:W4:Y:S01]  /*b1b0*/  LDCU.128 UR24, c[0x0][0x450] ;  /* 0x00008a00ff1877ac */ /* 0x000f220008000c00 */
[----:B-1----:R-:W-:-:S02]  /*b1c0*/  SHF.R.U32.HI R2, RZ, 0x5, R0 ;  /* 0x00000005ff027819 */ /* 0x002fc40000011600 */
[----:B------:R-:W-:-:S05]  /*b1d0*/  LOP3.LUT R13, R0, 0x1f, RZ, 0xc0, !PT ;  /* 0x0000001f000d7812 */ /* 0x000fca00078ec0ff */
[----:B------:R-:W-:Y:S01]  /*b1e0*/  IMAD R2, R2, 0xa0, R13 ;  /* 0x000000a002027824 */ /* 0x000fe200078e020d */
[----:B0-----:R-:W-:-:S04]  /*b1f0*/  LEA R3, R12, R3, 0x18 ;  /* 0x000000030c037211 */ /* 0x001fc800078ec0ff */
[-C--:B------:R-:W-:Y:S02]  /*b200*/  LEA R2, R2, R3.reuse, 0x5 ;  /* 0x0000000302027211 */ /* 0x080fe400078e28ff */
[----:B------:R-:W-:-:S03]  /*b210*/  LEA R3, R0, R3, 0x2 ;  /* 0x0000000300037211 */ /* 0x000fc600078e10ff */
[----:B------:R-:W-:Y:S04]  /*b220*/  STS.128 [R2], R148 ;  /* 0x0000009402007388 */ /* 0x000fe80000000c00 */
[----:B-----5:R-:W-:Y:S04]  /*b230*/  STS.128 [R2+0x10], R32 ;  /* 0x0000102002007388 */ /* 0x020fe80000000c00 */
        /* <DEDUP_REMOVED lines=63> */
[----:B------:R-:W-:Y:S04]  /*b630*/  LDS R63, [R3+0x4400] ;  /* 0x00440000033f7984 */ /* 0x000fe80000000800 */
        /* <DEDUP_REMOVED lines=33> */
[----:B------:R-:W0:Y:S01]  /*b850*/  LDS R28, [R3] ;  /* 0x00000000031c7984 */ /* 0x000e220000000800 */
[----:B------:R-:W-:Y:S01]  /*b860*/  FADD.FTZ R14, R14, R141 ;  /* 0x0000008d0e0e7221 */ /* 0x000fe20000010000 */
[----:B------:R-:W-:Y:S01]  /*b870*/  FADD.FTZ R15, R15, R140 ;  /* 0x0000008c0f0f7221 */ /* 0x000fe20000010000 */
[----:B------:R-:W-:Y:S01]  /*b880*/  FADD.FTZ R16, R16, R143 ;  /* 0x0000008f10107221 */ /* 0x000fe20000010000 */
[----:B------:R-:W1:Y:S01]  /*b890*/  LDS R29, [R3+0x200] ;  /* 0x00020000031d7984 */ /* 0x000e620000000800 */
[----:B------:R-:W-:-:S03]  /*b8a0*/  FADD.FTZ R17, R17, R142 ;  /* 0x0000008e11117221 */ /* 0x000fc60000010000 */
        /* <DEDUP_REMOVED lines=74> */
[----:B------:R0:W-:Y:S01]  /*bd50*/  STS.128 [R2], R24 ;  /* 0x0000001802007388 */ /* 0x0001e20000000c00 */
[----:B---3--:R-:W-:-:S03]  /*bd60*/  FADD.FTZ R59, R20, R59 ;  /* 0x0000003b143b7221 */ /* 0x008fc60000010000 */
[----:B------:R-:W-:Y:S04]  /*bd70*/  STS.128 [R2+0x10], R88 ;  /* 0x0000105802007388 */ /* 0x000fe80000000c00 */
[----:B------:R-:W-:Y:S01]  /*bd80*/  STS.128 [R2+0x400], R92 ;  /* 0x0004005c02007388 */ /* 0x000fe20000000c00 */
[----:B----4-:R-:W-:-:S03]  /*bd90*/  FADD.FTZ R61, R22, R61 ;  /* 0x0000003d163d7221 */ /* 0x010fc60000010000 */
[----:B------:R-:W-:Y:S01]  /*bda0*/  STS.128 [R2+0x410], R96 ;  /* 0x0004106002007388 */ /* 0x000fe20000000c00 */
[----:B------:R-:W-:-:S03]  /*bdb0*/  FADD.FTZ R23, R23, R60 ;  /* 0x0000003c17177221 */ /* 0x000fc60000010000 */
[----:B------:R-:W-:Y:S01]  /*bdc0*/  STS.128 [R2+0x800], R100 ;  /* 0x0008006402007388 */ /* 0x000fe20000000c00 */
[----:B0-----:R-:W-:Y:S01]  /*bdd0*/  FADD.FTZ R25, R19, R56 ;  /* 0x0000003813197221 */ /* 0x001fe20000010000 */
[----:B------:R-:W-:Y:S02]  /*bde0*/  FADD.FTZ R27, R21, R58 ;  /* 0x0000003a151b7221 */ /* 0x000fe40000010000 */
        /* <DEDUP_REMOVED lines=34> */
[----:B------:R-:W-:-:S03]  /*c010*/  FADD.FTZ R63, RZ, R63 ;  /* 0x0000003fff3f7221 */ /* 0x000fc60000010000 */
[----:B------:R-:W4:Y:S04]  /*c020*/  LDS R28, [R3+0x2600] ;  /* 0x00260000031c7984 */ /* 0x000f280000000800 */
[----:B------:R-:W4:Y:S01]  /*c030*/  LDS R43, [R3+0x2800] ;  /* 0x00280000032b7984 */ /* 0x000f220000000800 */
[----:B0-----:R-:W-:-:S03]  /*c040*/  FADD.FTZ R33, R33, R88 ;  /* 0x0000005821217221 */ /* 0x001fc60000010000 */
        /* <DEDUP_REMOVED lines=90> */
[----:B------:R-:W-:Y:S01]  /*c5f0*/  FADD.FTZ R63, R8, R11 ;  /* 0x0000000b083f7221 */ /* 0x000fe20000010000 */
[C---:B------:R-:W-:Y:S02]  /*c600*/  IADD3 R8, P0, PT, R20.reuse, UR22, RZ ;  /* 0x0000001614087c10 */ /* 0x040fe4000ff1e0ff */
[----:B------:R-:W4:Y:S01]  /*c610*/  LDS R22, [R3+0x800] ;  /* 0x0008000003167984 */ /* 0x000f220000000800 */
[----:B------:R-:W-:Y:S01]  /*c620*/  FADD.FTZ R47, R9, R10 ;  /* 0x0000000a092f7221 */ /* 0x000fe20000010000 */
[C---:B------:R-:W-:Y:S02]  /*c630*/  IADD3 R10, P1, PT, R20.reuse, UR20, RZ ;  /* 0x00000014140a7c10 */ /* 0x040fe4000ff3e0ff */
[----:B------:R-:W4:Y:S01]  /*c640*/  LDS R39, [R3+0x1c00] ;  /* 0x001c000003277984 */ /* 0x000f220000000800 */
[----:B------:R-:W-:Y:S01]  /*c650*/  IADD3 R20, P3, PT, R20, UR24, RZ ;  /* 0x0000001814147c10 */ /* 0x000fe2000ff7e0ff */
[----:B------:R-:W-:Y:S01]  /*c660*/  FADD.FTZ R2, RZ, R2 ;  /* 0x00000002ff027221 */ /* 0x000fe20000010000 */
[C---:B------:R-:W-:Y:S01]  /*c670*/  IADD3.X R9, PT, PT, R21.reuse, UR23, RZ, P0, !PT ;  /* 0x0000001715097c10 */ /* 0x040fe200087fe4ff */
[----:B------:R-:W4:Y:S01]  /*c680*/  LDS R24, [R3+0xa00] ;  /* 0x000a000003187984 */ /* 0x000f220000000800 */
[C---:B------:R-:W-:Y:S01]  /*c690*/  IADD3.X R11, PT, PT, R21.reuse, UR21, RZ, P1, !PT ;  /* 0x00000015150b7c10 */ /* 0x040fe20008ffe4ff */
[----:B------:R-:W-:Y:S01]  /*c6a0*/  FADD.FTZ R2, R2, R41 ;  /* 0x0000002902027221 */ /* 0x000fe20000010000 */
[----:B------:R-:W-:Y:S01]  /*c6b0*/  IADD3.X R21, PT, PT, R21, UR25, RZ, P3, !PT ;  /* 0x0000001915157c10 */ /* 0x000fe20009ffe4ff */
[----:B------:R-:W-:Y:S02]  /*c6c0*/  STG.E desc[UR10][R8.64], R53 ;  /* 0x0000003508007986 */ /* 0x000fe4000c10190a */
[----:B0-----:R-:W-:-:S02]  /*c6d0*/  FADD.FTZ R43, R2, R43 ;  /* 0x0000002b022b7221 */ /* 0x001fc40000010000 */
[----:B------:R-:W-:Y:S01]  /*c6e0*/  STG.E desc[UR10][R10.64], R4 ;  /* 0x000000040a007986 */ /* 0x000fe2000c10190a */
[----:B-1----:R-:W-:-:S03]  /*c6f0*/  FADD.FTZ R0, RZ, R0 ;  /* 0x00000000ff007221 */ /* 0x002fc60000010000 */
        /* <DEDUP_REMOVED lines=12> */
[----:B------:R-:W-:-:S03]  /*c7c0*/  FADD.FTZ R22, R22, R39 ;  /* 0x0000002716167221 */ /* 0x000fc60000010000 */
[----:B------:R-:W4:Y:S01]  /*c7d0*/  LDS R47, [R3+0x3200] ;  /* 0x00320000032f7984 */ /* 0x000f220000000800 */
[----:B------:R-:W-:-:S03]  /*c7e0*/  FADD.FTZ R24, RZ, R24 ;  /* 0x00000018ff187221 */ /* 0x000fc60000010000 */
        /* <DEDUP_REMOVED lines=73> */
.L_x_3221:
        /* <DEDUP_REMOVED lines=8> */
.L_x_3264:
[----:B------:R-:W-:Y:S05]  /*cd00*/  BSYNC B2 ;  /* 0x0000000000027941 */ /* 0x000fea0003800000 */
.L_x_3263:
[----:B------:R-:W-:Y:S01]  /*cd10*/  MOV R233, R228 ;  /* 0x000000e400e97202 */ /* 0x000fe20000000f00 */
[----:B------:R-:W-:Y:S01]  /*cd20*/  HFMA2 R234, -RZ, RZ, 0, 5.9604644775390625e-08 ;  /* 0x00000001ffea7431 */ /* 0x000fe200000001ff */
[----:B------:R-:W-:Y:S01]  /*cd30*/  MOV R235, 0x1f ;  /* 0x0000001f00eb7802 */ /* 0x000fe20000000f00 */
[----:B------:R-:W-:Y:S01]  /*cd40*/  FADD.FTZ R35, R35, R242 ;  /* 0x000000f223237221 */ /* 0x000fe20000010000 */
[----:B------:R-:W-:Y:S02]  /*cd50*/  MOV R238, 0xffffffff ;  /* 0xffffffff00ee7802 */ /* 0x000fe40000000f00 */
[----:B------:R-:W-:Y:S02]  /*cd60*/  MOV R231, R26 ;  /* 0x0000001a00e77202 */ /* 0x000fe40000000f00 */
[----:B------:R-:W-:-:S07]  /*cd70*/  MOV R230, R23 ;  /* 0x0000001700e67202 */ /* 0x000fce0000000f00 */
[----:B------:R-:W-:Y:S05]  /*cd80*/  WARPSYNC.COLLECTIVE R238, `(.L_x_3265) ;  /* 0x00000000ee087348 */ /* 0x000fea0003c00000 */
[----:B------:R0:W1:Y:S02]  /*cd90*/  SHFL.BFLY P3, R242, R233, R234, R235 ;  /* 0x0c0000eae9f27389 */ /* 0x00006400000600eb */
[----:B01----:R-:W-:Y:S05]  /*cda0*/  ENDCOLLECTIVE ;  /* 0x000000000000791b */ /* 0x003fea0003800000 */
.L_x_3265:
[----:B------:R-:W-:Y:S02]  /*cdb0*/  MOV R23, R32 ;  /* 0x0000002000177202 */ /* 0x000fe40000000f00 */
[----:B------:R-:W-:Y:S02]  /*cdc0*/  MOV R232, R220 ;  /* 0x000000dc00e87202 */ /* 0x000fe40000000f00 */
[----:B------:R-:W-:Y:S01]  /*cdd0*/  MOV R233, R35 ;  /* 0x0000002300e97202 */ /* 0x000fe20000000f00 */
[----:B------:R-:W-:Y:S02]  /*cde0*/  HFMA2 R234, -RZ, RZ, 0, 1.1920928955078125e-07 ;  /* 0x00000002ffea7431 */ /* 0x000fe400000001ff */
[----:B------:R-:W-:-:S07]  /*cdf0*/  FADD.FTZ R228, R228, R242 ;  /* 0x000000f2e4e47221 */ /* 0x000fce0000010000 */
[----:B------:R-:W-:Y:S05]  /*ce00*/  WARPSYNC.COLLECTIVE R238, `(.L_x_3266) ;  /* 0x00000000ee087348 */ /* 0x000fea0003c00000 */
[----:B------:R0:W1:Y:S02]  /*ce10*/  SHFL.BFLY P3, R242, R233, R234, R235 ;  /* 0x0c0000eae9f27389 */ /* 0x00006400000600eb */
[----:B01----:R-:W-:Y:S05]  /*ce20*/  ENDCOLLECTIVE ;  /* 0x000000000000791b */ /* 0x003fea0003800000 */
.L_x_3266:
[----:B------:R-:W-:Y:S01]  /*ce30*/  MOV R233, R228 ;  /* 0x000000e400e97202 */ /* 0x000fe20000000f00 */
[----:B------:R-:W-:-:S07]  /*ce40*/  FADD.FTZ R35, R35, R242 ;  /* 0x000000f223237221 */ /* 0x000fce0000010000 */
[----:B------:R-:W-:Y:S05]  /*ce50*/  WARPSYNC.COLLECTIVE R238, `(.L_x_3267) ;  /* 0x00000000ee087348 */ /* 0x000fea0003c00000 */
[----:B------:R0:W1:Y:S02]  /*ce60*/  SHFL.BFLY P3, R242, R233, R234, R235 ;  /* 0x0c0000eae9f27389 */ /* 0x00006400000600eb */
[----:B01----:R-:W-:Y:S05]  /*ce70*/  ENDCOLLECTIVE ;  /* 0x000000000000791b */ /* 0x003fea0003800000 */
.L_x_3267:
[----:B------:R-:W-:Y:S01]  /*ce80*/  MOV R233, R35 ;  /* 0x0000002300e97202 */ /* 0x000fe20000000f00 */
[----:B------:R-:W-:Y:S02]  /*ce90*/  HFMA2 R234, -RZ, RZ, 0, 2.384185791015625e-07 ;  /* 0x00000004ffea7431 */ /* 0x000fe400000001ff */
[----:B------:R-:W-:-:S07]  /*cea0*/  FADD.FTZ R228, R228, R242 ;  /* 0x000000f2e4e47221 */ /* 0x000fce0000010000 */
[----:B------:R-:W-:Y:S05]  /*ceb0*/  WARPSYNC.COLLECTIVE R238, `(.L_x_3268) ;  /* 0x00000000ee087348 */ /* 0x000fea0003c00000 */
[----:B------:R0:W1:Y:S02]  /*cec0*/  SHFL.BFLY P3, R242, R233, R234, R235 ;  /* 0x0c0000eae9f27389 */ /* 0x00006400000600eb */
[----:B01----:R-:W-:Y:S05]  /*ced0*/  ENDCOLLECTIVE ;  /* 0x000000000000791b */ /* 0x003fea0003800000 */
.L_x_3268:
[----:B------:R-:W-:Y:S01]  /*cee0*/  MOV R233, R228 ;  /* 0x000000e400e97202 */ /* 0x000fe20000000f00 */
[----:B------:R-:W-:-:S07]  /*cef0*/  FADD.FTZ R35, R35, R242 ;  /* 0x000000f223237221 */ /* 0x000fce0000010000 */
[----:B------:R-:W-:Y:S05]  /*cf00*/  WARPSYNC.COLLECTIVE R238, `(.L_x_3269) ;  /* 0x00000000ee087348 */ /* 0x000fea0003c00000 */
[----:B------:R0:W1:Y:S02]  /*cf10*/  SHFL.BFLY P3, R242, R233, R234, R235 ;  /* 0x0c0000eae9f27389 */ /* 0x00006400000600eb */
[----:B01----:R-:W-:Y:S05]  /*cf20*/  ENDCOLLECTIVE ;  /* 0x000000000000791b */ /* 0x003fea0003800000 */
.L_x_3269:
[----:B------:R-:W-:Y:S01]  /*cf30*/  MOV R233, R35 ;  /* 0x0000002300e97202 */ /* 0x000fe20000000f00 */
[----:B------:R-:W-:Y:S02]  /*cf40*/  HFMA2 R234, -RZ, RZ, 0, 4.76837158203125e-07 ;  /* 0x00000008ffea7431 */ /* 0x000fe400000001ff */
[----:B------:R-:W-:-:S07]  /*cf50*/  FADD.FTZ R228, R228, R242 ;  /* 0x000000f2e4e47221 */ /* 0x000fce0000010000 */
[----:B------:R-:W-:Y:S05]  /*cf60*/  WARPSYNC.COLLECTIVE R238, `(.L_x_3270) ;  /* 0x00000000ee087348 */ /* 0x000fea0003c00000 */
[----:B------:R0:W1:Y:S02]  /*cf70*/  SHFL.BFLY P3, R242, R233, R234, R235 ;  /* 0x0c0000eae9f27389 */ /* 0x00006400000600eb */
[----:B01----:R-:W-:Y:S05]  /*cf80*/  ENDCOLLECTIVE ;  /* 0x000000000000791b */ /* 0x003fea0003800000 */
.L_x_3270:
[----:B------:R-:W-:Y:S01]  /*cf90*/  MOV R233, R228 ;  /* 0x000000e400e97202 */ /* 0x000fe20000000f00 */
[----:B------:R-:W-:-:S07]  /*cfa0*/  FADD.FTZ R35, R35, R242 ;  /* 0x000000f223237221 */ /* 0x000fce0000010000 */
[----:B------:R-:W-:Y:S05]  /*cfb0*/  WARPSYNC.COLLECTIVE R238, `(.L_x_3271) ;  /* 0x00000000ee087348 */ /* 0x000fea0003c00000 */
[----:B------:R0:W1:Y:S02]  /*cfc0*/  SHFL.BFLY P3, R242, R233, R234, R235 ;  /* 0x0c0000eae9f27389 */ /* 0x00006400000600eb */
[----:B01----:R-:W-:Y:S05]  /*cfd0*/  ENDCOLLECTIVE ;  /* 0x000000000000791b */ /* 0x003fea0003800000 */
.L_x_3271:
[----:B------:R-:W-:Y:S01]  /*cfe0*/  MOV R233, R35 ;  /* 0x0000002300e97202 */ /* 0x000fe20000000f00 */
[----:B------:R-:W-:Y:S02]  /*cff0*/  HFMA2 R234, -RZ, RZ, 0, 9.5367431640625e-07 ;  /* 0x00000010ffea7431 */ /* 0x000fe400000001ff */
[----:B------:R-:W-:-:S07]  /*d000*/  FADD.FTZ R228, R228, R242 ;  /* 0x000000f2e4e47221 */ /* 0x000fce0000010000 */
[----:B------:R-:W-:Y:S05]  /*d010*/  WARPSYNC.COLLECTIVE R238, `(.L_x_3272) ;  /* 0x00000000ee087348 */ /* 0x000fea0003c00000 */
[----:B------:R0:W1:Y:S02]  /*d020*/  SHFL.BFLY P3, R242, R233, R234, R235 ;  /* 0x0c0000eae9f27389 */ /* 0x00006400000600eb */
[----:B01----:R-:W-:Y:S05]  /*d030*/  ENDCOLLECTIVE ;  /* 0x000000000000791b */ /* 0x003fea0003800000 */
.L_x_3272:
[----:B------:R-:W-:Y:S02]  /*d040*/  MOV R233, R228 ;  /* 0x000000e400e97202 */ /* 0x000fe40000000f00 */
[----:B------:R-:W-:-:S07]  /*d050*/  MOV R26, R242 ;  /* 0x000000f2001a7202 */ /* 0x000fce0000000f00 */
[----:B------:R-:W-:Y:S05]  /*d060*/  WARPSYNC.COLLECTIVE R238, `(.L_x_3273) ;  /* 0x00000000ee087348 */ /* 0x000fea0003c00000 */
[----:B------:R0:W1:Y:S02]  /*d070*/  SHFL.BFLY P3, R242, R233, R234, R235 ;  /* 0x0c0000eae9f27389 */ /* 0x00006400000600eb */
[----:B01----:R-:W-:Y:S05]  /*d080*/  ENDCOLLECTIVE ;  /* 0x000000000000791b */ /* 0x003fea0003800000 */
.L_x_3273:
[----:B------:R-:W-:Y:S02]  /*d090*/  MOV R233, R33 ;  /* 0x0000002100e97202 */ /* 0x000fe40000000f00 */
[----:B------:R-:W-:Y:S02]  /*d0a0*/  MOV R234, R221 ;  /* 0x000000dd00ea7202 */ /* 0x000fe40000000f00 */
[----:B------:R-:W-:Y:S02]  /*d0b0*/  MOV R235, R34 ;  /* 0x0000002200eb7202 */ /* 0x000fe40000000f00 */
[----:B------:R-:W-:Y:S01]  /*d0c0*/  MOV R32, R242 ;  /* 0x000000f200207202 */ /* 0x000fe20000000f00 */
[----:B------:R-:W-:Y:S06]  /*d0d0*/  BRA `(.L_x_3274) ;  /* 0xffffff7400147947 */ /* 0x000fec000383ffff */
.L_x_3275:
        /* <DEDUP_REMOVED lines=10> */
.L_x_7127:


//--------------------- .text._ZN10layer_norm31ln_parallel_residual_bwd_kernelINS_13Kernel_traitsIf6__halfS2_S2_fjLj1280ELj1ELj4ELj1ELj16ENS_18Kernel_traits_baseILj1280EfS2_S2_S2_fjLj128EEEEELb0ELb1ELb0EEEvNS_9BwdParamsE --------------------------
	.section	.text._ZN10layer_norm31ln_parallel_residual_bwd_kernelINS_13Kernel_traitsIf6__halfS2_S2_fjLj1280ELj1ELj4ELj1ELj16ENS_18Kernel_traits_baseILj1280EfS2_S2_S2_fjLj128EEEEELb0ELb1ELb0EEEvNS_9BwdParamsE,"ax",@progbits
	.align	128
        .global         _ZN10layer_norm31ln_parallel_residual_bwd_kernelINS_13Kernel_traitsIf6__halfS2_S2_fjLj1280ELj1ELj4ELj1ELj16ENS_18Kernel_traits_baseILj1280EfS2_S2_S2_fjLj128EEEEELb0ELb1ELb0EEEvNS_9BwdParamsE
        .type           _ZN10layer_norm31ln_parallel_residual_bwd_kernelINS_13Kernel_traitsIf6__halfS2_S2_fjLj1280ELj1ELj4ELj1ELj16ENS_18Kernel_traits_baseILj1280EfS2_S2_S2_fjLj128EEEEELb0ELb1ELb0EEEvNS_9BwdParamsE,@function
        .size           _ZN10layer_norm31ln_parallel_residual_bwd_kernelINS_13Kernel_traitsIf6__halfS2_S2_fjLj1280ELj1ELj4ELj1ELj16ENS_18Kernel_traits_baseILj1280EfS2_S2_S2_fjLj128EEEEELb0ELb1ELb0EEEvNS_9BwdParamsE,(.L_x_7128 - _ZN10layer_norm31ln_parallel_residual_bwd_kernelINS_13Kernel_traitsIf6__halfS2_S2_fjLj1280ELj1ELj4ELj1ELj16ENS_18Kernel_traits_baseILj1280EfS2_S2_S2_fjLj128EEEEELb0ELb1ELb0EEEvNS_9BwdParamsE)
        .other          _ZN10layer_norm31ln_parallel_residual_bwd_kernelINS_13Kernel_traitsIf6__halfS2_S2_fjLj1280ELj1ELj4ELj1ELj16ENS_18Kernel_traits_baseILj1280EfS2_S2_S2_fjLj128EEEEELb0ELb1ELb0EEEvNS_9BwdParamsE,@"STO_CUDA_ENTRY STV_DEFAULT"
_ZN10layer_norm31ln_parallel_residual_bwd_kernelINS_13Kernel_traitsIf6__halfS2_S2_fjLj1280ELj1ELj4ELj1ELj16ENS_18Kernel_traits_baseILj1280EfS2_S2_S2_fjLj128EEEEELb0ELb1ELb0EEEvNS_9BwdParamsE:
.text._ZN10layer_norm31ln_parallel_residual_bwd_kernelINS_13Kernel_traitsIf6__halfS2_S2_fjLj1280ELj1ELj4ELj1ELj16ENS_18Kernel_traits_baseILj1280EfS2_S2_S2_fjLj128EEEEELb0ELb1ELb0EEEvNS_9BwdParamsE:
        /* <DEDUP_REMOVED lines=142> */
.L_x_3348:
        /* <DEDUP_REMOVED lines=30> */
[----:B------:R-:W-:Y:S01]  /*0ac0*/  IADD3 R246, PT, PT, R4, 0x20, RZ ;  /* 0x0000002004f67810 */ /* 0x000fe20007ffe0ff */
[--C-:B--2---:R-:W-:Y:S02]  /*0ad0*/  HADD2.F32 R231, -RZ, R176.reuse.H0_H0 ;  /* 0x200000b0ffe77230 */ /* 0x104fe40000004100 */
[----:B------:R-:W-:Y:S02]  /*0ae0*/  HADD2.F32 R235, -RZ, R176.H1_H1 ;  /* 0x300000b0ffeb7230 */ /* 0x000fe40000004100 */
[--C-:B------:R-:W-:Y:S02]  /*0af0*/  HADD2.F32 R237, -RZ, R177.reuse.H0_H0 ;  /* 0x200000b1ffed7230 */ /* 0x100fe40000004100 */
[C---:B------:R-:W-:Y:S01]  /*0b00*/  FADD.FTZ R243, -R242.reuse, R231 ;  /* 0x000000e7f2f37221 */ /* 0x040fe20000010100 */
[----:B------:R-:W-:Y:S02]  /*0b10*/  HADD2.F32 R239, -RZ, R177.H1_H1 ;  /* 0x300000b1ffef7230 */ /* 0x000fe40000004100 */
[----:B------:R-:W-:Y:S01]  /*0b20*/  FADD.FTZ R235, -R242, R235 ;  /* 0x000000ebf2eb7221 */ /* 0x000fe20000010100 */
[----:B---3--:R-:W-:-:S02]  /*0b30*/  HADD2.F32 R241, -RZ, R180.H0_H0 ;  /* 0x200000b4fff17230 */ /* 0x008fc40000004100 */
[----:B------:R-:W-:Y:S01]  /*0b40*/  FADD.FTZ R237, -R242, R237 ;  /* 0x000000edf2ed7221 */ /* 0x000fe20000010100 */
[C---:B-----5:R-:W-:Y:S01]  /*0b50*/  FMUL.FTZ R243, R194.reuse, R243 ;  /* 0x000000f3c2f37220 */ /* 0x060fe20000410000 */
[--C-:B------:R-:W-:Y:S02]  /*0b60*/  HADD2.F32 R249, -RZ, R179.reuse.H0_H0 ;  /* 0x200000b3fff97230 */ /* 0x100fe40000004100 */
[----:B------:R-:W-:Y:S01]  /*0b70*/  FMUL.FTZ R240, R194, R235 ;  /* 0x000000ebc2f07220 */ /* 0x000fe20000410000 */
[----:B------:R-:W-:Y:S02]  /*0b80*/  HADD2.F32 R251, -RZ, R179.H1_H1 ;  /* 0x300000b3fffb7230 */ /* 0x000fe40000004100 */
[----:B------:R-:W-:Y:S01]  /*0b90*/  FADD.FTZ R104, R104, R241 ;  /* 0x000000f168687221 */ /* 0x000fe20000010000 */
[--C-:B------:R-:W-:Y:S02]  /*0ba0*/  HADD2.F32 R179, -RZ, R181.reuse.H0_H0 ;  /* 0x200000b5ffb37230 */ /* 0x100fe40000004100 */
[----:B------:R-:W-:Y:S01]  /*0bb0*/  FFMA.FTZ R68, R243, R241, R68 ;  /* 0x000000f1f3447223 */ /* 0x000fe20000010044 */
[----:B------:R-:W-:-:S02]  /*0bc0*/  HADD2.F32 R234, -RZ, R181.H1_H1 ;  /* 0x300000b5ffea7230 */ /* 0x000fc40000004100 */
[----:B------:R-:W-:Y:S01]  /*0bd0*/  FADD.FTZ R181, -R242, R239 ;  /* 0x000000eff2b57221 */ /* 0x000fe20000010100 */
[----:B------:R-:W-:Y:S02]  /*0be0*/  HADD2.F32 R238, -RZ, R180.H1_H1 ;  /* 0x300000b4ffee7230 */ /* 0x000fe40000004100 */
[----:B------:R-:W-:Y:S01]  /*0bf0*/  FMUL.FTZ R239, R194, R237 ;  /* 0x000000edc2ef7220 */ /* 0x000fe20000410000 */
[----:B------:R-:W-:Y:S01]  /*0c00*/  FMUL.FTZ R241, R28, R241 ;  /* 0x000000f11cf17220 */ /* 0x000fe20000410000 */
[--C-:B------:R-:W-:Y:S02]  /*0c10*/  HADD2.F32 R245, -RZ, R178.reuse.H0_H0 ;  /* 0x200000b2fff57230 */ /* 0x100fe40000004100 */
[----:B------:R-:W-:Y:S01]  /*0c20*/  FADD.FTZ R106, R106, R179 ;  /* 0x000000b36a6a7221 */ /* 0x000fe20000010000 */
[----:B------:R-:W-:Y:S01]  /*0c30*/  FADD.FTZ R105, R105, R238 ;  /* 0x000000ee69697221 */ /* 0x000fe20000010000 */
[-C--:B------:R-:W-:Y:S01]  /*0c40*/  FFMA.FTZ R69, R240, R238.reuse, R69 ;  /* 0x000000eef0457223 */ /* 0x080fe20000010045 */
[----:B------:R-:W-:Y:S01]  /*0c50*/  FMUL.FTZ R236, R194, R181 ;  /* 0x000000b5c2ec7220 */ /* 0x000fe20000410000 */
[-C--:B------:R-:W-:Y:S01]  /*0c60*/  FFMA.FTZ R70, R239, R179.reuse, R70 ;  /* 0x000000b3ef467223 */ /* 0x080fe20000010046 */
[----:B------:R-:W-:Y:S01]  /*0c70*/  FMUL.FTZ R237, R30, R179 ;  /* 0x000000b31eed7220 */ /* 0x000fe20000410000 */
[----:B------:R-:W-:Y:S01]  /*0c80*/  FMUL.FTZ R238, R29, R238 ;  /* 0x000000ee1dee7220 */ /* 0x000fe20000410000 */
[----:B------:R-:W-:Y:S01]  /*0c90*/  FADD.FTZ R179, RZ, R241 ;  /* 0x000000f1ffb37221 */ /* 0x000fe20000010000 */
[----:B------:R-:W-:Y:S01]  /*0ca0*/  FFMA.FTZ R181, R243, R241, RZ ;  /* 0x000000f1f3b57223 */ /* 0x000fe200000100ff */
[----:B------:R-:W-:-:S02]  /*0cb0*/  HADD2.F32 R247, -RZ, R178.H1_H1 ;  /* 0x300000b2fff77230 */ /* 0x000fc40000004100 */
[----:B------:R-:W-:Y:S01]  /*0cc0*/  FADD.FTZ R245, -R242, R245 ;  /* 0x000000f5f2f57221 */ /* 0x000fe20000010100 */
[----:B------:R-:W-:Y:S01]  /*0cd0*/  FADD.FTZ R176, R179, R238 ;  /* 0x000000eeb3b07221 */ /* 0x000fe20000010000 */
[----:B------:R-:W-:Y:S01]  /*0ce0*/  FFMA.FTZ R178, R240, R238, R181 ;  /* 0x000000eef0b27223 */ /* 0x000fe200000100b5 */
[--C-:B------:R-:W-:Y:S02]  /*0cf0*/  HADD2.F32 R233, -RZ, R182.reuse.H0_H0 ;  /* 0x200000b6ffe97230 */ /* 0x100fe40000004100 */
[----:B------:R-:W-:Y:S01]  /*0d00*/  FADD.FTZ R107, R107, R234 ;  /* 0x000000ea6b6b7221 */ /* 0x000fe20000010000 */
[----:B------:R-:W-:Y:S01]  /*0d10*/  FMUL.FTZ R235, R194, R245 ;  /* 0x000000f5c2eb7220 */ /* 0x000fe20000410000 */
[-C--:B------:R-:W-:Y:S01]  /*0d20*/  FFMA.FTZ R71, R236, R234.reuse, R71 ;  /* 0x000000eaec477223 */ /* 0x080fe20000010047 */
[----:B------:R-:W-:Y:S01]  /*0d30*/  FMUL.FTZ R234, R31, R234 ;  /* 0x000000ea1fea7220 */ /* 0x000fe20000410000 */
[----:B------:R-:W-:Y:S01]  /*0d40*/  FADD.FTZ R179, R176, R237 ;  /* 0x000000edb0b37221 */ /* 0x000fe20000010000 */
[----:B------:R-:W-:Y:S01]  /*0d50*/  FFMA.FTZ R181, R239, R237, R178 ;  /* 0x000000edefb57223 */ /* 0x000fe200000100b2 */
[----:B------:R-:W-:-:S02]  /*0d60*/  HADD2.F32 R182, -RZ, R182.H1_H1 ;  /* 0x300000b6ffb67230 */ /* 0x000fc40000004100 */
[----:B------:R-:W-:Y:S01]  /*0d70*/  FADD.FTZ R231, -R242, R249 ;  /* 0x000000f9f2e77221 */ /* 0x000fe20000010100 */
[----:B------:R-:W-:Y:S01]  /*0d80*/  FADD.FTZ R108, R108, R233 ;  /* 0x000000e96c6c7221 */ /* 0x000fe20000010000 */
[-C--:B------:R-:W-:Y:S01]  /*0d90*/  FFMA.FTZ R72, R235, R233.reuse, R72 ;  /* 0x000000e9eb487223 */ /* 0x080fe20000010048 */
[----:B------:R-:W-:Y:S01]  /*0da0*/  FADD.FTZ R247, -R242, R247 ;  /* 0x000000f7f2f77221 */ /* 0x000fe20000010100 */
[----:B------:R-:W-:Y:S01]  /*0db0*/  FMUL.FTZ R233, R32, R233 ;  /* 0x000000e920e97220 */ /* 0x000fe20000410000 */
[----:B------:R-:W-:Y:S01]  /*0dc0*/  FADD.FTZ R176, R179, R234 ;  /* 0x000000eab3b07221 */ /* 0x000fe20000010000 */
[----:B------:R-:W-:Y:S01]  /*0dd0*/  FFMA.FTZ R178, R236, R234, R181 ;  /* 0x000000eaecb27223 */ /* 0x000fe200000100b5 */
[--C-:B------:R-:W-:Y:S02]  /*0de0*/  HADD2.F32 R229, -RZ, R183.reuse.H0_H0 ;  /* 0x200000b7ffe57230 */ /* 0x100fe40000004100 */
[----:B------:R-:W-:Y:S01]  /*0df0*/  FADD.FTZ R177, -R242, R251 ;  /* 0x000000fbf2b17221 */ /* 0x000fe20000010100 */
[C---:B------:R-:W-:Y:S01]  /*0e00*/  FMUL.FTZ R231, R194.reuse, R231 ;  /* 0x000000e7c2e77220 */ /* 0x040fe20000410000 */
[----:B------:R-:W-:Y:S01]  /*0e10*/  FMUL.FTZ R232, R194, R247 ;  /* 0x000000f7c2e87220 */ /* 0x000fe20000410000 */
[----:B------:R-:W-:Y:S01]  /*0e20*/  FMUL.FTZ R230, R33, R182 ;  /* 0x000000b621e67220 */ /* 0x000fe20000410000 */
[----:B------:R-:W-:Y:S01]  /*0e30*/  FADD.FTZ R179, R176, R233 ;  /* 0x000000e9b0b37221 */ /* 0x000fe20000010000 */
[----:B------:R-:W-:Y:S01]  /*0e40*/  FFMA.FTZ R181, R235, R233, R178 ;  /* 0x000000e9ebb57223 */ /* 0x000fe200000100b2 */
[----:B------:R-:W-:-:S02]  /*0e50*/  HADD2.F32 R226, -RZ, R183.H1_H1 ;  /* 0x300000b7ffe27230 */ /* 0x000fc40000004100 */
        /* <DEDUP_REMOVED lines=15> */
.L_x_3281:
[----:B------:R-:W-:Y:S05]  /*0f50*/  BSYNC.RECONVERGENT B2 ;  /* 0x0000000000027941 */ /* 0x000fea0003800200 */
.L_x_3280:
        /* <DEDUP_REMOVED lines=11> */
[----:B------:R-:W-:Y:S02]  /*1010*/  HADD2.F32 R223, -RZ, R177.H0_H0 ;  /* 0x200000b1ffdf7230 */ /* 0x000fe40000004100 */
[C---:B------:R-:W-:Y:S01]  /*1020*/  FADD.FTZ R227, -R242.reuse, R215 ;  /* 0x000000d7f2e37221 */ /* 0x040fe20000010100 */
[----:B------:R-:W-:Y:S02]  /*1030*/  HADD2.F32 R249, -RZ, R178.H0_H0 ;  /* 0x200000b2fff97230 */ /* 0x000fe40000004100 */
[----:B------:R-:W-:Y:S01]  /*1040*/  FADD.FTZ R219, -R242, R219 ;  /* 0x000000dbf2db7221 */ /* 0x000fe20000010100 */
[----:B---3--:R-:W-:-:S02]  /*1050*/  HADD2.F32 R225, -RZ, R180.H0_H0 ;  /* 0x200000b4ffe17230 */ /* 0x008fc40000004100 */
[----:B-----5:R-:W-:Y:S01]  /*1060*/  FMUL.FTZ R227, R194, R227 ;  /* 0x000000e3c2e37220 */ /* 0x020fe20000410000 */
[----:B------:R-:W-:Y:S02]  /*1070*/  HADD2.F32 R251, -RZ, R178.H1_H1 ;  /* 0x300000b2fffb7230 */ /* 0x000fe40000004100 */
[----:B------:R-:W-:Y:S01]  /*1080*/  FADD.FTZ R223, -R242, R223 ;  /* 0x000000dff2df7221 */ /* 0x000fe20000010100 */
[----:B------:R-:W-:Y:S02]  /*1090*/  HADD2.F32 R178, -RZ, R179.H0_H0 ;  /* 0x200000b3ffb27230 */ /* 0x000fe40000004100 */
[----:B------:R-:W-:Y:S01]  /*10a0*/  FADD.FTZ R156, R156, R225 ;  /* 0x000000e19c9c7221 */ /* 0x000fe20000010000 */
[----:B------:R-:W-:Y:S02]  /*10b0*/  HADD2.F32 R247, -RZ, R177.H1_H1 ;  /* 0x300000b1fff77230 */ /* 0x000fe40000004100 */
[----:B------:R-:W-:Y:S01]  /*10c0*/  FMUL.FTZ R224, R194, R219 ;  /* 0x000000dbc2e07220 */ /* 0x000fe20000410000 */
[----:B------:R-:W-:-:S02]  /*10d0*/  HADD2.F32 R179, -RZ, R179.H1_H1 ;  /* 0x300000b3ffb37230 */ /* 0x000fc40000004100 */
[-C--:B------:R-:W-:Y:S01]  /*10e0*/  FFMA.FTZ R148, R227, R225.reuse, R148 ;  /* 0x000000e1e3947223 */ /* 0x080fe20000010094 */
[----:B------:R-:W-:Y:S02]  /*10f0*/  HADD2.F32 R222, -RZ, R180.H1_H1 ;  /* 0x300000b4ffde7230 */ /* 0x000fe40000004100 */
[----:B------:R-:W-:Y:S01]  /*1100*/  FMUL.FTZ R225, R36, R225 ;  /* 0x000000e124e17220 */ /* 0x000fe20000410000 */
[--C-:B------:R-:W-:Y:S02]  /*1110*/  HADD2.F32 R221, -RZ, R181.reuse.H0_H0 ;  /* 0x200000b5ffdd7230 */ /* 0x100fe40000004100 */
[C---:B------:R-:W-:Y:S01]  /*1120*/  FADD.FTZ R247, -R242.reuse, R247 ;  /* 0x000000f7f2f77221 */ /* 0x040fe20000010100 */
[----:B------:R-:W-:Y:S01]  /*1130*/  FADD.FTZ R177, -R242, R179 ;  /* 0x000000b3f2b17221 */ /* 0x000fe20000010100 */
[----:B------:R-:W-:Y:S01]  /*1140*/  FADD.FTZ R157, R157, R222 ;  /* 0x000000de9d9d7221 */ /* 0x000fe20000010000 */
[----:B------:R-:W-:Y:S01]  /*1150*/  FMUL.FTZ R223, R194, R223 ;  /* 0x000000dfc2df7220 */ /* 0x000fe20000410000 */
[-C--:B------:R-:W-:Y:S01]  /*1160*/  FFMA.FTZ R149, R224, R222.reuse, R149 ;  /* 0x000000dee0957223 */ /* 0x080fe20000010095 */
[----:B------:R-:W-:Y:S01]  /*1170*/  FMUL.FTZ R222, R37, R222 ;  /* 0x000000de25de7220 */ /* 0x000fe20000410000 */
[----:B------:R-:W-:Y:S01]  /*1180*/  FADD.FTZ R245, R245, R225 ;  /* 0x000000e1f5f57221 */ /* 0x000fe20000010000 */
[----:B------:R-:W-:Y:S01]  /*1190*/  FFMA.FTZ R179, R227, R225, R244 ;  /* 0x000000e1e3b37223 */ /* 0x000fe200000100f4 */
[----:B------:R-:W-:-:S02]  /*11a0*/  HADD2.F32 R218, -RZ, R181.H1_H1 ;  /* 0x300000b5ffda7230 */ /* 0x000fc40000004100 */
        /* <DEDUP_REMOVED lines=16> */
[----:B------:R-:W-:Y:S01]  /*12b0*/  FADD.FTZ R152, R152, R217 ;  /* 0x000000d998987221 */ /* 0x000fe20000010000 */
[-C--:B------:R-:W-:Y:S01]  /*12c0*/  FFMA.FTZ R112, R219, R217.reuse, R112 ;  /* 0x000000d9db707223 */ /* 0x080fe20000010070 */
[----:B------:R-:W-:Y:S01]  /*12d0*/  FADD.FTZ R251, -R242, R251 ;  /* 0x000000fbf2fb7221 */ /* 0x000fe20000010100 */
[----:B------:R-:W-:Y:S01]  /*12e0*/  FMUL.FTZ R217, R40, R217 ;  /* 0x000000d928d97220 */ /* 0x000fe20000410000 */
[----:B------:R-:W-:Y:S01]  /*12f0*/  FADD.FTZ R176, R179, R218 ;  /* 0x000000dab3b07221 */ /* 0x000fe20000010000 */
[----:B------:R-:W-:Y:S01]  /*1300*/  FFMA.FTZ R178, R220, R218, R181 ;  /* 0x000000dadcb27223 */ /* 0x000fe200000100b5 */
[--C-:B------:R-:W-:Y:S02]  /*1310*/  HADD2.F32 R213, -RZ, R183.reuse.H0_H0 ;  /* 0x200000b7ffd57230 */ /* 0x100fe40000004100 */
        /* <DEDUP_REMOVED lines=21> */
.L_x_3283:
[----:B------:R-:W-:Y:S05]  /*1470*/  BSYNC.RECONVERGENT B2 ;  /* 0x0000000000027941 */ /* 0x000fea0003800200 */
.L_x_3282:
        /* <DEDUP_REMOVED lines=9> */
[----:B--2---:R-:W-:Y:S02]  /*1510*/  HADD2.F32 R195, -RZ, R176.H0_H0 ;  /* 0x200000b0ffc37230 */ /* 0x004fe40000004100 */
[----:B------:R-:W-:Y:S02]  /*1520*/  HADD2.F32 R211, -RZ, R178.H0_H0 ;  /* 0x200000b2ffd37230 */ /* 0x000fe40000004100 */
[----:B------:R-:W-:Y:S02]  /*1530*/  HADD2.F32 R199, -RZ, R176.H1_H1 ;  /* 0x300000b0ffc77230 */ /* 0x000fe40000004100 */
[----:B------:R-:W-:Y:S01]  /*1540*/  FADD.FTZ R195, -R242, R195 ;  /* 0x000000c3f2c37221 */ /* 0x000fe20000010100 */
[----:B------:R-:W-:Y:S02]  /*1550*/  HADD2.F32 R203, -RZ, R177.H0_H0 ;  /* 0x200000b1ffcb7230 */ /* 0x000fe40000004100 */
[----:B---3--:R-:W-:-:S02]  /*1560*/  HADD2.F32 R197, -RZ, R183.H0_H0 ;  /* 0x200000b7ffc57230 */ /* 0x008fc40000004100 */
[----:B------:R-:W-:Y:S02]  /*1570*/  HADD2.F32 R176, -RZ, R183.H1_H1 ;  /* 0x300000b7ffb07230 */ /* 0x000fe40000004100 */
[----:B------:R-:W-:Y:S01]  /*1580*/  FADD.FTZ R183, -R242, R211 ;  /* 0x000000d3f2b77221 */ /* 0x000fe20000010100 */
[--C-:B------:R-:W-:Y:S02]  /*1590*/  HADD2.F32 R249, -RZ, R179.reuse.H0_H0 ;  /* 0x200000b3fff97230 */ /* 0x100fe40000004100 */
[----:B-----5:R-:W-:Y:S01]  /*15a0*/  FMUL.FTZ R211, R194, R195 ;  /* 0x000000c3c2d37220 */ /* 0x020fe20000410000 */
[----:B------:R-:W-:Y:S02]  /*15b0*/  HADD2.F32 R251, -RZ, R179.H1_H1 ;  /* 0x300000b3fffb7230 */ /* 0x000fe40000004100 */
[C---:B------:R-:W-:Y:S01]  /*15c0*/  FADD.FTZ R179, -R242.reuse, R199 ;  /* 0x000000c7f2b37221 */ /* 0x040fe20000010100 */
[----:B------:R-:W-:Y:S02]  /*15d0*/  HADD2.F32 R209, -RZ, R180.H0_H0 ;  /* 0x200000b4ffd17230 */ /* 0x000fe40000004100 */
[----:B------:R-:W-:Y:S01]  /*15e0*/  FADD.FTZ R203, -R242, R203 ;  /* 0x000000cbf2cb7221 */ /* 0x000fe20000010100 */
[----:B------:R-:W-:-:S02]  /*15f0*/  HADD2.F32 R207, -RZ, R177.H1_H1 ;  /* 0x300000b1ffcf7230 */ /* 0x000fc40000004100 */
[----:B------:R-:W-:Y:S01]  /*1600*/  FMUL.FTZ R208, R194, R179 ;  /* 0x000000b3c2d07220 */ /* 0x000fe20000410000 */
[----:B------:R-:W-:Y:S02]  /*1610*/  HADD2.F32 R206, -RZ, R180.H1_H1 ;  /* 0x300000b4ffce7230 */ /* 0x000fe40000004100 */
[----:B------:R-:W-:Y:S01]  /*1620*/  FADD.FTZ R116, R116, R209 ;  /* 0x000000d174747221 */ /* 0x000fe20000010000 */
[-C--:B------:R-:W-:Y:S01]  /*1630*/  FFMA.FTZ R80, R211, R209.reuse, R80 ;  /* 0x000000d1d3507223 */ /* 0x080fe20000010050 */
[----:B------:R-:W-:Y:S01]  /*1640*/  FMUL.FTZ R209, R44, R209 ;  /* 0x000000d12cd17220 */ /* 0x000fe20000410000 */
[--C-:B------:R-:W-:Y:S02]  /*1650*/  HADD2.F32 R205, -RZ, R181.reuse.H0_H0 ;  /* 0x200000b5ffcd7230 */ /* 0x100fe40000004100 */
[----:B------:R-:W-:Y:S01]  /*1660*/  FADD.FTZ R117, R117, R206 ;  /* 0x000000ce75757221 */ /* 0x000fe20000010000 */
[----:B------:R-:W-:Y:S02]  /*1670*/  HADD2.F32 R202, -RZ, R181.H1_H1 ;  /* 0x300000b5ffca7230 */ /* 0x000fe40000004100 */
[----:B------:R-:W-:Y:S01]  /*1680*/  FADD.FTZ R181, -R242, R207 ;  /* 0x000000cff2b57221 */ /* 0x000fe20000010100 */
[----:B------:R-:W-:Y:S01]  /*1690*/  FMUL.FTZ R207, R194, R203 ;  /* 0x000000cbc2cf7220 */ /* 0x000fe20000410000 */
[-C--:B------:R-:W-:Y:S01]  /*16a0*/  FFMA.FTZ R81, R208, R206.reuse, R81 ;  /* 0x000000ced0517223 */ /* 0x080fe20000010051 */
[----:B------:R-:W-:Y:S01]  /*16b0*/  FMUL.FTZ R206, R45, R206 ;  /* 0x000000ce2dce7220 */ /* 0x000fe20000410000 */
[----:B------:R-:W-:Y:S01]  /*16c0*/  FADD.FTZ R245, R245, R209 ;  /* 0x000000d1f5f57221 */ /* 0x000fe20000010000 */
[----:B------:R-:W-:Y:S01]  /*16d0*/  FFMA.FTZ R179, R211, R209, R244 ;  /* 0x000000d1d3b37223 */ /* 0x000fe200000100f4 */
[----:B------:R-:W-:-:S02]  /*16e0*/  HADD2.F32 R247, -RZ, R178.H1_H1 ;  /* 0x300000b2fff77230 */ /* 0x000fc40000004100 */
        /* <DEDUP_REMOVED lines=21> */
[C---:B------:R-:W-:Y:S01]  /*1840*/  FMUL.FTZ R199, R194.reuse, R199 ;  /* 0x000000c7c2c77220 */ /* 0x040fe20000410000 */
[----:B------:R-:W-:Y:S01]  /*1850*/  FMUL.FTZ R200, R194, R247 ;  /* 0x000000f7c2c87220 */ /* 0x000fe20000410000 */
[----:B------:R-:W-:Y:S01]  /*1860*/  FMUL.FTZ R198, R49, R182 ;  /* 0x000000b631c67220 */ /* 0x000fe20000410000 */
[----:B------:R-:W-:Y:S01]  /*1870*/  FADD.FTZ R179, R178, R201 ;  /* 0x000000c9b2b37221 */ /* 0x000fe20000010000 */
[----:B------:R-:W-:Y:S01]  /*1880*/  FFMA.FTZ R181, R203, R201, R180 ;  /* 0x000000c9cbb57223 */ /* 0x000fe200000100b4 */
[----:B------:R-:W-:Y:S01]  /*1890*/  FADD.FTZ R177, -R242, R251 ;  /* 0x000000fbf2b17221 */ /* 0x000fe20000010100 */
        /* <DEDUP_REMOVED lines=15> */
.L_x_3285:
[----:B------:R-:W-:Y:S05]  /*1990*/  BSYNC.RECONVERGENT B2 ;  /* 0x0000000000027941 */ /* 0x000fea0003800200 */
.L_x_3284:
        /* <DEDUP_REMOVED lines=15> */
[----:B------:R-:W-:-:S02]  /*1a90*/  HADD2.F32 R249, -RZ, R11.H0_H0 ;  /* 0x2000000bfff97230 */ /* 0x000fc40000004100 */
[C---:B-----5:R-:W-:Y:S01]  /*1aa0*/  FMUL.FTZ R5, R194.reuse, R5 ;  /* 0x00000005c2057220 */ /* 0x060fe20000410000 */
[----:B------:R-:W-:Y:S02]  /*1ab0*/  HADD2.F32 R251, -RZ, R11.H1_H1 ;  /* 0x3000000bfffb7230 */ /* 0x000fe40000004100 */
[----:B------:R-:W-:Y:S01]  /*1ac0*/  FMUL.FTZ R6, R194, R9 ;  /* 0x00000009c2067220 */ /* 0x000fe20000410000 */
[----:B---3--:R-:W-:Y:S02]  /*1ad0*/  HADD2.F32 R7, -RZ, R12.H0_H0 ;  /* 0x2000000cff077230 */ /* 0x008fe40000004100 */
[C---:B------:R-:W-:Y:S01]  /*1ae0*/  FADD.FTZ R181, -R242.reuse, R181 ;  /* 0x000000b5f2b57221 */ /* 0x040fe20000010100 */
[--C-:B------:R-:W-:Y:S02]  /*1af0*/  HADD2.F32 R11, -RZ, R13.reuse.H0_H0 ;  /* 0x2000000dff0b7230 */ /* 0x100fe40000004100 */
[----:B------:R-:W-:Y:S01]  /*1b00*/  FADD.FTZ R17, -R242, R249 ;  /* 0x000000f9f2117221 */ /* 0x000fe20000010100 */
[----:B------:R-:W-:-:S02]  /*1b10*/  HADD2.F32 R16, -RZ, R13.H1_H1 ;  /* 0x3000000dff107230 */ /* 0x000fc40000004100 */
[----:B------:R-:W-:Y:S01]  /*1b20*/  FADD.FTZ R13, -R242, R177 ;  /* 0x000000b1f20d7221 */ /* 0x000fe20000010100 */
[--C-:B------:R-:W-:Y:S02]  /*1b30*/  HADD2.F32 R183, -RZ, R10.reuse.H0_H0 ;  /* 0x2000000affb77230 */ /* 0x100fe40000004100 */
[----:B------:R-:W-:Y:S01]  /*1b40*/  FADD.FTZ R124, R124, R7 ;  /* 0x000000077c7c7221 */ /* 0x000fe20000010000 */
[----:B------:R-:W-:Y:S02]  /*1b50*/  HADD2.F32 R247, -RZ, R10.H1_H1 ;  /* 0x3000000afff77230 */ /* 0x000fe40000004100 */
[-C--:B------:R-:W-:Y:S01]  /*1b60*/  FFMA.FTZ R88, R5, R7.reuse, R88 ;  /* 0x0000000705587223 */ /* 0x080fe20000010058 */
[----:B------:R-:W-:Y:S02]  /*1b70*/  HADD2.F32 R10, -RZ, R12.H1_H1 ;  /* 0x3000000cff0a7230 */ /* 0x000fe40000004100 */
[----:B------:R-:W-:Y:S01]  /*1b80*/  FMUL.FTZ R8, R52, R7 ;  /* 0x0000000734087220 */ /* 0x000fe20000410000 */
[----:B------:R-:W-:Y:S01]  /*1b90*/  FMUL.FTZ R7, R194, R13 ;  /* 0x0000000dc2077220 */ /* 0x000fe20000410000 */
[----:B------:R-:W-:Y:S01]  /*1ba0*/  FADD.FTZ R183, -R242, R183 ;  /* 0x000000b7f2b77221 */ /* 0x000fe20000010100 */
[----:B------:R-:W-:-:S02]  /*1bb0*/  HADD2.F32 R179, -RZ, R14.H0_H0 ;  /* 0x2000000effb37230 */ /* 0x000fc40000004100 */
[----:B------:R-:W-:Y:S01]  /*1bc0*/  FADD.FTZ R125, R125, R10 ;  /* 0x0000000a7d7d7221 */ /* 0x000fe20000010000 */
[-C--:B------:R-:W-:Y:S01]  /*1bd0*/  FFMA.FTZ R89, R6, R10.reuse, R89 ;  /* 0x0000000a06597223 */ /* 0x080fe20000010059 */
[----:B------:R-:W-:Y:S01]  /*1be0*/  FMUL.FTZ R9, R53, R10 ;  /* 0x0000000a35097220 */ /* 0x000fe20000410000 */
[----:B------:R-:W-:Y:S01]  /*1bf0*/  FADD.FTZ R126, R126, R11 ;  /* 0x0000000b7e7e7221 */ /* 0x000fe20000010000 */
[----:B------:R-:W-:Y:S01]  /*1c00*/  FMUL.FTZ R10, R194, R181 ;  /* 0x000000b5c20a7220 */ /* 0x000fe20000410000 */
[-C--:B------:R-:W-:Y:S01]  /*1c10*/  FFMA.FTZ R90, R7, R11.reuse, R90 ;  /* 0x0000000b075a7223 */ /* 0x080fe2000001005a */
[----:B------:R-:W-:Y:S01]  /*1c20*/  FMUL.FTZ R12, R54, R11 ;  /* 0x0000000b360c7220 */ /* 0x000fe20000410000 */
[----:B------:R-:W-:Y:S01]  /*1c30*/  FADD.FTZ R247, -R242, R247 ;  /* 0x000000f7f2f77221 */ /* 0x000fe20000010100 */
[----:B------:R-:W-:Y:S01]  /*1c40*/  FMUL.FTZ R11, R194, R183 ;  /* 0x000000b7c20b7220 */ /* 0x000fe20000410000 */
[--C-:B------:R-:W-:Y:S02]  /*1c50*/  HADD2.F32 R19, -RZ, R15.reuse.H0_H0 ;  /* 0x2000000fff137230 */ /* 0x100fe40000004100 */
[----:B------:R-:W-:Y:S01]  /*1c60*/  FADD.FTZ R20, R245, R8 ;  /* 0x00000008f5147221 */ /* 0x000fe20000010000 */
[----:B------:R-:W-:-:S02]  /*1c70*/  HADD2.F32 R176, -RZ, R15.H1_H1 ;  /* 0x3000000fffb07230 */ /* 0x000fc40000004100 */
[----:B------:R-:W-:Y:S01]  /*1c80*/  FFMA.FTZ R15, R5, R8, R244 ;  /* 0x00000008050f7223 */ /* 0x000fe200000100f4 */
[----:B------:R-:W-:Y:S02]  /*1c90*/  HADD2.F32 R18, -RZ, R14.H1_H1 ;  /* 0x3000000eff127230 */ /* 0x000fe40000004100 */
        /* <DEDUP_REMOVED lines=33> */
.L_x_3287:
[----:B------:R-:W-:Y:S05]  /*1eb0*/  BSYNC.RECONVERGENT B2 ;  /* 0x0000000000027941 */ /* 0x000fea0003800200 */
.L_x_3286:
[----:B------:R-:W-:Y:S05]  /*1ec0*/  @!P5 BRA `(.L_x_3288) ;  /* 0x0000001c00f0d947 */ /* 0x000fea0003800000 */
[----:B------:R-:W0:Y:S08]  /*1ed0*/  LDC.64 R24, c[0x0][0x3a8] ;  /* 0x0000ea00ff187b82 */ /* 0x000e300000000a00 */
[----:B------:R-:W1:Y:S01]  /*1ee0*/  LDC.64 R22, c[0x0][0x428] ;  /* 0x00010a00ff167b82 */ /* 0x000e620000000a00 */
[----:B0-----:R-:W-:-:S06]  /*1ef0*/  IMAD.WIDE.U32 R176, R246, 0x10, R24 ;  /* 0x00000010f6b07825 */ /* 0x001fcc00078e0018 */
[----:B------:R-:W2:Y:S01]  /*1f00*/  LDG.E.128 R176, desc[UR10][R176.64] ;  /* 0x0000000ab0b07981 */ /* 0x000ea2000c1e1d00 */
[----:B-1----:R-:W-:-:S05]  /*1f10*/  IMAD.WIDE.U32 R22, R246, 0x10, R22 ;  /* 0x00000010f6167825 */ /* 0x002fca00078e0016 */
[----:B------:R-:W3:Y:S01]  /*1f20*/  LDG.E.128 R24, desc[UR10][R22.64] ;  /* 0x0000000a16187981 */ /* 0x000ee2000c1e1d00 */
[--C-:B--2---:R-:W-:Y:S02]  /*1f30*/  HADD2.F32 R181, -RZ, R176.reuse.H1_H1 ;  /* 0x300000b0ffb57230 */ /* 0x104fe40000004100 */
[----:B------:R-:W-:Y:S02]  /*1f40*/  HADD2.F32 R21, -RZ, R176.H0_H0 ;  /* 0x200000b0ff157230 */ /* 0x000fe40000004100 */
[----:B------:R-:W-:Y:S02]  /*1f50*/  HADD2.F32 R187, -RZ, R177.H1_H1 ;  /* 0x300000b1ffbb7230 */ /* 0x000fe40000004100 */
[C---:B------:R-:W-:Y:S01]  /*1f60*/  FADD.FTZ R183, -R242.reuse, R181 ;  /* 0x000000b5f2b77221 */ /* 0x040fe20000010100 */
[----:B------:R-:W-:Y:S02]  /*1f70*/  HADD2.F32 R189, -RZ, R178.H0_H0 ;  /* 0x200000b2ffbd7230 */ /* 0x000fe40000004100 */
[----:B------:R-:W-:Y:S01]  /*1f80*/  FADD.FTZ R21, -R242, R21 ;  /* 0x00000015f2157221 */ /* 0x000fe20000010100 */
[----:B---3--:R-:W-:-:S02]  /*1f90*/  HADD2.F32 R23, -RZ, R24.H0_H0 ;  /* 0x20000018ff177230 */ /* 0x008fc40000004100 */
[----:B-----5:R-:W-:Y:S01]  /*1fa0*/  FMUL.FTZ R22, R194, R183 ;  /* 0x000000b7c2167220 */ /* 0x020fe20000410000 */
[----:B------:R-:W-:Y:S02]  /*1fb0*/  HADD2.F32 R249, -RZ, R178.H1_H1 ;  /* 0x300000b2fff97230 */ /* 0x000fe40000004100 */
[----:B------:R-:W-:Y:S01]  /*1fc0*/  FADD.FTZ R191, -R242, R187 ;  /* 0x000000bbf2bf7221 */ /* 0x000fe20000010100 */
[----:B------:R-:W-:Y:S02]  /*1fd0*/  HADD2.F32 R178, -RZ, R24.H1_H1 ;  /* 0x30000018ffb27230 */ /* 0x000fe40000004100 */
[----:B------:R-:W-:Y:S01]  /*1fe0*/  FMUL.FTZ R24, R60, R23 ;  /* 0x000000173c187220 */ /* 0x000fe20000410000 */
[----:B------:R-:W-:Y:S02]  /*1ff0*/  HADD2.F32 R185, -RZ, R177.H0_H0 ;  /* 0x200000b1ffb97230 */ /* 0x000fe40000004100 */
[----:B------:R-:W-:Y:S01]  /*2000*/  FMUL.FTZ R21, R194, R21 ;  /* 0x00000015c2157220 */ /* 0x000fe20000410000 */
[----:B------:R-:W-:-:S02]  /*2010*/  HADD2.F32 R187, -RZ, R25.H0_H0 ;  /* 0x20000019ffbb7230 */ /* 0x000fc40000004100 */
[----:B------:R-:W-:Y:S01]  /*2020*/  FADD.FTZ R181, -R242, R249 ;  /* 0x000000f9f2b57221 */ /* 0x000fe20000010100 */
[----:B------:R-:W-:Y:S02]  /*2030*/  HADD2.F32 R180, -RZ, R25.H1_H1 ;  /* 0x30000019ffb47230 */ /* 0x000fe40000004100 */
[----:B------:R-:W-:Y:S01]  /*2040*/  FADD.FTZ R133, R133, R178 ;  /* 0x000000b285857221 */ /* 0x000fe20000010000 */
[-C--:B------:R-:W-:Y:S01]  /*2050*/  FFMA.FTZ R97, R22, R178.reuse, R97 ;  /* 0x000000b216617223 */ /* 0x080fe20000010061 */
[----:B------:R-:W-:Y:S01]  /*2060*/  FMUL.FTZ R25, R61, R178 ;  /* 0x000000b23d197220 */ /* 0x000fe20000410000 */
[----:B------:R-:W-:Y:S01]  /*2070*/  FADD.FTZ R178, R245, R24 ;  /* 0x00000018f5b27221 */ /* 0x000fe20000010000 */
[----:B------:R-:W-:Y:S01]  /*2080*/  FADD.FTZ R185, -R242, R185 ;  /* 0x000000b9f2b97221 */ /* 0x000fe20000010100 */
[----:B------:R-:W-:Y:S01]  /*2090*/  FFMA.FTZ R183, R21, R24, R244 ;  /* 0x0000001815b77223 */ /* 0x000fe200000100f4 */
[--C-:B------:R-:W-:Y:S02]  /*20a0*/  HADD2.F32 R249, -RZ, R26.reuse.H0_H0 ;  /* 0x2000001afff97230 */ /* 0x100fe40000004100 */
[----:B------:R-:W-:Y:S01]  /*20b0*/  FMUL.FTZ R188, R194, R181 ;  /* 0x000000b5c2bc7220 */ /* 0x000fe20000410000 */
[----:B------:R-:W-:-:S02]  /*20c0*/  HADD2.F32 R182, -RZ, R26.H1_H1 ;  /* 0x3000001affb67230 */ /* 0x000fc40000004100 */
[----:B------:R-:W-:Y:S01]  /*20d0*/  FMUL.FTZ R26, R194, R191 ;  /* 0x000000bfc21a7220 */ /* 0x000fe20000410000 */
[--C-:B------:R-:W-:Y:S02]  /*20e0*/  HADD2.F32 R251, -RZ, R179.reuse.H0_H0 ;  /* 0x200000b3fffb7230 */ /* 0x100fe40000004100 */
[----:B------:R-:W-:Y:S01]  /*20f0*/  FADD.FTZ R132, R132, R23 ;  /* 0x0000001784847221 */ /* 0x000fe20000010000 */
[----:B------:R-:W-:Y:S01]  /*2100*/  FFMA.FTZ R96, R21, R23, R96 ;  /* 0x0000001715607223 */ /* 0x000fe20000010060 */
[----:B------:R-:W-:Y:S01]  /*2110*/  FMUL.FTZ R184, R62, R187 ;  /* 0x000000bb3eb87220 */ /* 0x000fe20000410000 */
[----:B------:R-:W-:Y:S01]  /*2120*/  FADD.FTZ R181, R178, R25 ;  /* 0x00000019b2b57221 */ /* 0x000fe20000010000 */
[----:B------:R-:W-:Y:S02]  /*2130*/  HADD2.F32 R179, -RZ, R179.H1_H1 ;  /* 0x300000b3ffb37230 */ /* 0x000fe40000004100 */
[----:B------:R-:W-:Y:S01]  /*2140*/  FMUL.FTZ R23, R194, R185 ;  /* 0x000000b9c2177220 */ /* 0x000fe20000410000 */
[----:B------:R-:W-:Y:S01]  /*2150*/  FFMA.FTZ R178, R22, R25, R183 ;  /* 0x0000001916b27223 */ /* 0x000fe200000100b7 */
[----:B------:R-:W-:Y:S01]  /*2160*/  FADD.FTZ R247, -R242, R189 ;  /* 0x000000bdf2f77221 */ /* 0x000fe20000010100 */
[----:B------:R-:W-:Y:S01]  /*2170*/  FADD.FTZ R135, R135, R180 ;  /* 0x000000b487877221 */ /* 0x000fe20000010000 */
[-C--:B------:R-:W-:Y:S01]  /*2180*/  FFMA.FTZ R99, R26, R180.reuse, R99 ;  /* 0x000000b41a637223 */ /* 0x080fe20000010063 */
[----:B------:R-:W-:Y:S01]  /*2190*/  FMUL.FTZ R185, R63, R180 ;  /* 0x000000b43fb97220 */ /* 0x000fe20000410000 */
[C---:B------:R-:W-:Y:S01]  /*21a0*/  FADD.FTZ R189, -R242.reuse, R251 ;  /* 0x000000fbf2bd7221 */ /* 0x040fe20000010100 */
[----:B------:R-:W-:Y:S01]  /*21b0*/  FADD.FTZ R180, R181, R184 ;  /* 0x000000b8b5b47221 */ /* 0x000fe20000010000 */
[----:B------:R-:W-:Y:S01]  /*21c0*/  FFMA.FTZ R181, R23, R184, R178 ;  /* 0x000000b817b57223 */ /* 0x000fe200000100b2 */
[----:B------:R-:W-:Y:S01]  /*21d0*/  FADD.FTZ R177, -R242, R179 ;  /* 0x000000b3f2b17221 */ /* 0x000fe20000010100 */
[----:B------:R-:W-:-:S02]  /*21e0*/  HADD2.F32 R179, -RZ, R27.H0_H0 ;  /* 0x2000001bffb37230 */ /* 0x000fc40000004100 */
[----:B------:R-:W-:Y:S01]  /*21f0*/  FMUL.FTZ R186, R64, R249 ;  /* 0x000000f940ba7220 */ /* 0x000fe20000410000 */
[----:B------:R-:W-:Y:S02]  /*2200*/  HADD2.F32 R176, -RZ, R27.H1_H1 ;  /* 0x3000001bffb07230 */ /* 0x000fe40000004100 */
[----:B------:R-:W-:Y:S01]  /*2210*/  FMUL.FTZ R189, R194, R189 ;  /* 0x000000bdc2bd7220 */ /* 0x000fe20000410000 */
[----:B------:R-:W-:Y:S01]  /*2220*/  FADD.FTZ R183, R180, R185 ;  /* 0x000000b9b4b77221 */ /* 0x000fe20000010000 */
[----:B------:R-:W-:Y:S01]  /*2230*/  FMUL.FTZ R27, R194, R247 ;  /* 0x000000f7c21b7220 */ /* 0x000fe20000410000 */
[----:B------:R-:W-:Y:S01]  /*2240*/  FFMA.FTZ R178, R26, R185, R181 ;  /* 0x000000b91ab27223 */ /* 0x000fe200000100b5 */
        /* <DEDUP_REMOVED lines=22> */
[----:B------:R-:W-:Y:S06]  /*23b0*/  BRA `(.L_x_3288) ;  /* 0x0000001800b47947 */ /* 0x000fec0003800000 */
.L_x_3279:
        /* <DEDUP_REMOVED lines=18> */
[----:B------:R-:W-:Y:S01]  /*24e0*/  IADD3 R246, PT, PT, R4, 0x20, RZ ;  /* 0x0000002004f67810 */ /* 0x000fe20007ffe0ff */
[--C-:B---3--:R-:W-:Y:S02]  /*24f0*/  HADD2.F32 R231, -RZ, R176.reuse.H0_H0 ;  /* 0x200000b0ffe77230 */ /* 0x108fe40000004100 */
[--C-:B------:R-:W-:Y:S02]  /*2500*/  HADD2.F32 R237, -RZ, R177.reuse.H0_H0 ;  /* 0x200000b1ffed7230 */ /* 0x100fe40000004100 */
[----:B------:R-:W-:Y:S02]  /*2510*/  HADD2.F32 R239, -RZ, R177.H1_H1 ;  /* 0x300000b1ffef7230 */ /* 0x000fe40000004100 */
[C---:B------:R-:W-:Y:S01]  /*2520*/  FADD.FTZ R243, -R242.reuse, R231 ;  /* 0x000000e7f2f37221 */ /* 0x040fe20000010100 */
[----:B------:R-:W-:Y:S02]  /*2530*/  HADD2.F32 R235, -RZ, R176.H1_H1 ;  /* 0x300000b0ffeb7230 */ /* 0x000fe40000004100 */
[----:B------:R-:W-:Y:S01]  /*2540*/  FADD.FTZ R237, -R242, R237 ;  /* 0x000000edf2ed7221 */ /* 0x000fe20000010100 */
[----:B----4-:R-:W-:-:S02]  /*2550*/  HADD2.F32 R241, -RZ, R180.H0_H0 ;  /* 0x200000b4fff17230 */ /* 0x010fc40000004100 */
[----:B-----5:R-:W-:Y:S01]  /*2560*/  FMUL.FTZ R243, R194, R243 ;  /* 0x000000f3c2f37220 */ /* 0x020fe20000410000 */
[--C-:B------:R-:W-:Y:S02]  /*2570*/  HADD2.F32 R247, -RZ, R179.reuse.H0_H0 ;  /* 0x200000b3fff77230 */ /* 0x100fe40000004100 */
[----:B------:R-:W-:Y:S01]  /*2580*/  FADD.FTZ R235, -R242, R235 ;  /* 0x000000ebf2eb7221 */ /* 0x000fe20000010100 */
        /* <DEDUP_REMOVED lines=11> */
[----:B------:R-:W-:Y:S01]  /*2640*/  FMUL.FTZ R236, R194, R181 ;  /* 0x000000b5c2ec7220 */ /* 0x000fe20000410000 */
[-C--:B------:R-:W-:Y:S01]  /*2650*/  FFMA.FTZ R70, R239, R179.reuse, R70 ;  /* 0x000000b3ef467223 */ /* 0x080fe20000010046 */
[----:B------:R-:W-:Y:S01]  /*2660*/  FMUL.FTZ R237, R30, R179 ;  /* 0x000000b31eed7220 */ /* 0x000fe20000410000 */
        /* <DEDUP_REMOVED lines=17> */
[--C-:B------:R-:W-:Y:S02]  /*2780*/  HADD2.F32 R229, -RZ, R183.reuse.H0_H0 ;  /* 0x200000b7ffe57230 */ /* 0x100fe40000004100 */
[----:B------:R-:W-:Y:S01]  /*2790*/  FADD.FTZ R108, R108, R233 ;  /* 0x000000e96c6c7221 */ /* 0x000fe20000010000 */
[----:B------:R-:W-:Y:S02]  /*27a0*/  HADD2.F32 R226, -RZ, R183.H1_H1 ;  /* 0x300000b7ffe27230 */ /* 0x000fe40000004100 */
[-C--:B------:R-:W-:Y:S01]  /*27b0*/  FFMA.FTZ R72, R235, R233.reuse, R72 ;  /* 0x000000e9eb487223 */ /* 0x080fe20000010048 */
[----:B------:R-:W-:Y:S01]  /*27c0*/  FADD.FTZ R183, -R242, R177 ;  /* 0x000000b1f2b77221 */ /* 0x000fe20000010100 */
[----:B------:R-:W-:Y:S01]  /*27d0*/  FMUL.FTZ R233, R32, R233 ;  /* 0x000000e920e97220 */ /* 0x000fe20000410000 */
[----:B------:R-:W-:Y:S01]  /*27e0*/  FADD.FTZ R176, R179, R234 ;  /* 0x000000eab3b07221 */ /* 0x000fe20000010000 */
[----:B------:R-:W-:Y:S01]  /*27f0*/  FFMA.FTZ R178, R236, R234, R181 ;  /* 0x000000eaecb27223 */ /* 0x000fe200000100b5 */
[----:B------:R-:W-:Y:S01]  /*2800*/  FADD.FTZ R177, -R242, R249 ;  /* 0x000000f9f2b17221 */ /* 0x000fe20000010100 */
[C---:B------:R-:W-:Y:S01]  /*2810*/  FMUL.FTZ R231, R194.reuse, R231 ;  /* 0x000000e7c2e77220 */ /* 0x040fe20000410000 */
[----:B------:R-:W-:Y:S01]  /*2820*/  FMUL.FTZ R232, R194, R183 ;  /* 0x000000b7c2e87220 */ /* 0x000fe20000410000 */
        /* <DEDUP_REMOVED lines=20> */
.L_x_3290:
[----:B------:R-:W-:Y:S05]  /*2970*/  BSYNC.RECONVERGENT B2 ;  /* 0x0000000000027941 */ /* 0x000fea0003800200 */
.L_x_3289:
        /* <DEDUP_REMOVED lines=11> */
[----:B------:R-:W-:Y:S01]  /*2a30*/  IADD3 R246, PT, PT, R246, 0x20, RZ ;  /* 0x00000020f6f67810 */ /* 0x000fe20007ffe0ff */
[--C-:B--2---:R-:W-:Y:S02]  /*2a40*/  HADD2.F32 R215, -RZ, R176.reuse.H0_H0 ;  /* 0x200000b0ffd77230 */ /* 0x104fe40000004100 */
[--C-:B------:R-:W-:Y:S02]  /*2a50*/  HADD2.F32 R223, -RZ, R177.reuse.H0_H0 ;  /* 0x200000b1ffdf7230 */ /* 0x100fe40000004100 */
[----:B------:R-:W-:Y:S02]  /*2a60*/  HADD2.F32 R219, -RZ, R176.H1_H1 ;  /* 0x300000b0ffdb7230 */ /* 0x000fe40000004100 */
[C---:B------:R-:W-:Y:S01]  /*2a70*/  FADD.FTZ R227, -R242.reuse, R215 ;  /* 0x000000d7f2e37221 */ /* 0x040fe20000010100 */
[----:B------:R-:W-:Y:S02]  /*2a80*/  HADD2.F32 R247, -RZ, R177.H1_H1 ;  /* 0x300000b1fff77230 */ /* 0x000fe40000004100 */
[----:B------:R-:W-:Y:S01]  /*2a90*/  FADD.FTZ R223, -R242, R223 ;  /* 0x000000dff2df7221 */ /* 0x000fe20000010100 */
[----:B---3--:R-:W-:-:S02]  /*2aa0*/  HADD2.F32 R225, -RZ, R180.H0_H0 ;  /* 0x200000b4ffe17230 */ /* 0x008fc40000004100 */
[----:B-----5:R-:W-:Y:S01]  /*2ab0*/  FMUL.FTZ R227, R194, R227 ;  /* 0x000000e3c2e37220 */ /* 0x020fe20000410000 */
[----:B------:R-:W-:Y:S02]  /*2ac0*/  HADD2.F32 R177, -RZ, R178.H1_H1 ;  /* 0x300000b2ffb17230 */ /* 0x000fe40000004100 */
[----:B------:R-:W-:Y:S01]  /*2ad0*/  FADD.FTZ R219, -R242, R219 ;  /* 0x000000dbf2db7221 */ /* 0x000fe20000010100 */
[--C-:B------:R-:W-:Y:S02]  /*2ae0*/  HADD2.F32 R251, -RZ, R179.reuse.H0_H0 ;  /* 0x200000b3fffb7230 */ /* 0x100fe40000004100 */
[----:B------:R-:W-:Y:S01]  /*2af0*/  FADD.FTZ R156, R156, R225 ;  /* 0x000000e19c9c7221 */ /* 0x000fe20000010000 */
[----:B------:R-:W-:Y:S02]  /*2b00*/  HADD2.F32 R179, -RZ, R179.H1_H1 ;  /* 0x300000b3ffb37230 */ /* 0x000fe40000004100 */
[----:B------:R-:W-:Y:S01]  /*2b10*/  FFMA.FTZ R148, R227, R225, R148 ;  /* 0x000000e1e3947223 */ /* 0x000fe20000010094 */
[----:B------:R-:W-:-:S02]  /*2b20*/  HADD2.F32 R180, -RZ, R180.H1_H1 ;  /* 0x300000b4ffb47230 */ /* 0x000fc40000004100 */
[----:B------:R-:W-:Y:S01]  /*2b30*/  FMUL.FTZ R225, R36, R225 ;  /* 0x000000e124e17220 */ /* 0x000fe20000410000 */
[--C-:B------:R-:W-:Y:S02]  /*2b40*/  HADD2.F32 R221, -RZ, R181.reuse.H0_H0 ;  /* 0x200000b5ffdd7230 */ /* 0x100fe40000004100 */
[C---:B------:R-:W-:Y:S01]  /*2b50*/  FADD.FTZ R247, -R242.reuse, R247 ;  /* 0x000000f7f2f77221 */ /* 0x040fe20000010100 */
[----:B------:R-:W-:Y:S02]  /*2b60*/  HADD2.F32 R218, -RZ, R181.H1_H1 ;  /* 0x300000b5ffda7230 */ /* 0x000fe40000004100 */
[C---:B------:R-:W-:Y:S01]  /*2b70*/  FADD.FTZ R181, -R242.reuse, R177 ;  /* 0x000000b1f2b57221 */ /* 0x040fe20000010100 */
[----:B------:R-:W-:Y:S02]  /*2b80*/  HADD2.F32 R249, -RZ, R178.H0_H0 ;  /* 0x200000b2fff97230 */ /* 0x000fe40000004100 */
[----:B------:R-:W-:Y:S01]  /*2b90*/  FADD.FTZ R177, -R242, R179 ;  /* 0x000000b3f2b17221 */ /* 0x000fe20000010100 */
[C---:B------:R-:W-:Y:S01]  /*2ba0*/  FMUL.FTZ R223, R194.reuse, R223 ;  /* 0x000000dfc2df7220 */ /* 0x040fe20000410000 */
[----:B------:R-:W-:Y:S01]  /*2bb0*/  FMUL.FTZ R224, R194, R219 ;  /* 0x000000dbc2e07220 */ /* 0x000fe20000410000 */
[----:B------:R-:W-:Y:S01]  /*2bc0*/  FMUL.FTZ R222, R37, R180 ;  /* 0x000000b425de7220 */ /* 0x000fe20000410000 */
[----:B------:R-:W-:Y:S01]  /*2bd0*/  FADD.FTZ R245, R245, R225 ;  /* 0x000000e1f5f57221 */ /* 0x000fe20000010000 */
[----:B------:R-:W-:Y:S01]  /*2be0*/  FFMA.FTZ R179, R227, R225, R244 ;  /* 0x000000e1e3b37223 */ /* 0x000fe200000100f4 */
[----:B------:R-:W-:Y:S01]  /*2bf0*/  FADD.FTZ R249, -R242, R249 ;  /* 0x000000f9f2f97221 */ /* 0x000fe20000010100 */
[----:B------:R-:W-:Y:S01]  /*2c00*/  FADD.FTZ R158, R158, R221 ;  /* 0x000000dd9e9e7221 */ /* 0x000fe20000010000 */
[----:B------:R-:W-:Y:S01]  /*2c10*/  FMUL.FTZ R220, R194, R247 ;  /* 0x000000f7c2dc7220 */ /* 0x000fe20000410000 */
[-C--:B------:R-:W-:Y:S01]  /*2c20*/  FFMA.FTZ R150, R223, R221.reuse, R150 ;  /* 0x000000dddf967223 */ /* 0x080fe20000010096 */
[----:B------:R-:W-:Y:S01]  /*2c30*/  FMUL.FTZ R221, R38, R221 ;  /* 0x000000dd26dd7220 */ /* 0x000fe20000410000 */
[----:B------:R-:W-:Y:S01]  /*2c40*/  FADD.FTZ R176, R245, R222 ;  /* 0x000000def5b07221 */ /* 0x000fe20000010000 */
[----:B------:R-:W-:Y:S01]  /*2c50*/  FFMA.FTZ R178, R224, R222, R179 ;  /* 0x000000dee0b27223 */ /* 0x000fe200000100b3 */
[----:B------:R-:W-:-:S02]  /*2c60*/  HADD2.F32 R217, -RZ, R182.H0_H0 ;  /* 0x200000b6ffd97230 */ /* 0x000fc40000004100 */
[----:B------:R-:W-:Y:S01]  /*2c70*/  FADD.FTZ R159, R159, R218 ;  /* 0x000000da9f9f7221 */ /* 0x000fe20000010000 */
[----:B------:R-:W-:Y:S01]  /*2c80*/  FMUL.FTZ R219, R194, R249 ;  /* 0x000000f9c2db7220 */ /* 0x000fe20000410000 */
[-C--:B------:R-:W-:Y:S01]  /*2c90*/  FFMA.FTZ R151, R220, R218.reuse, R151 ;  /* 0x000000dadc977223 */ /* 0x080fe20000010097 */
[----:B------:R-:W-:Y:S01]  /*2ca0*/  FMUL.FTZ R216, R194, R181 ;  /* 0x000000b5c2d87220 */ /* 0x000fe20000410000 */
[----:B------:R-:W-:Y:S01]  /*2cb0*/  FMUL.FTZ R218, R39, R218 ;  /* 0x000000da27da7220 */ /* 0x000fe20000410000 */
[----:B------:R-:W-:Y:S01]  /*2cc0*/  FADD.FTZ R179, R176, R221 ;  /* 0x000000ddb0b37221 */ /* 0x000fe20000010000 */
[----:B------:R-:W-:Y:S01]  /*2cd0*/  FFMA.FTZ R181, R223, R221, R178 ;  /* 0x000000dddfb57223 */ /* 0x000fe200000100b2 */
[----:B------:R-:W-:Y:S02]  /*2ce0*/  HADD2.F32 R182, -RZ, R182.H1_H1 ;  /* 0x300000b6ffb67230 */ /* 0x000fe40000004100 */
[----:B------:R-:W-:Y:S01]  /*2cf0*/  FADD.FTZ R215, -R242, R251 ;  /* 0x000000fbf2d77221 */ /* 0x000fe20000010100 */
[----:B------:R-:W-:Y:S01]  /*2d00*/  FADD.FTZ R152, R152, R217 ;  /* 0x000000d998987221 */ /* 0x000fe20000010000 */
[-C--:B------:R-:W-:Y:S01]  /*2d10*/  FFMA.FTZ R112, R219, R217.reuse, R112 ;  /* 0x000000d9db707223 */ /* 0x080fe20000010070 */
        /* <DEDUP_REMOVED lines=26> */
.L_x_3292:
[----:B------:R-:W-:Y:S05]  /*2ec0*/  BSYNC.RECONVERGENT B2 ;  /* 0x0000000000027941 */ /* 0x000fea0003800200 */
.L_x_3291:
        /* <DEDUP_REMOVED lines=12> */
[----:B---3--:R-:W-:Y:S02]  /*2f90*/  HADD2.F32 R195, -RZ, R176.H0_H0 ;  /* 0x200000b0ffc37230 */ /* 0x008fe40000004100 */
[----:B------:R-:W-:Y:S02]  /*2fa0*/  HADD2.F32 R211, -RZ, R178.H0_H0 ;  /* 0x200000b2ffd37230 */ /* 0x000fe40000004100 */
[----:B------:R-:W-:Y:S02]  /*2fb0*/  HADD2.F32 R199, -RZ, R176.H1_H1 ;  /* 0x300000b0ffc77230 */ /* 0x000fe40000004100 */
[----:B------:R-:W-:Y:S01]  /*2fc0*/  FADD.FTZ R195, -R242, R195 ;  /* 0x000000c3f2c37221 */ /* 0x000fe20000010100 */
[----:B------:R-:W-:Y:S02]  /*2fd0*/  HADD2.F32 R203, -RZ, R177.H0_H0 ;  /* 0x200000b1ffcb7230 */ /* 0x000fe40000004100 */
[----:B----4-:R-:W-:-:S02]  /*2fe0*/  HADD2.F32 R197, -RZ, R183.H0_H0 ;  /* 0x200000b7ffc57230 */ /* 0x010fc40000004100 */
[----:B------:R-:W-:Y:S02]  /*2ff0*/  HADD2.F32 R176, -RZ, R183.H1_H1 ;  /* 0x300000b7ffb07230 */ /* 0x000fe40000004100 */
[----:B------:R-:W-:Y:S01]  /*3000*/  FADD.FTZ R183, -R242, R211 ;  /* 0x000000d3f2b77221 */ /* 0x000fe20000010100 */
[----:B------:R-:W-:Y:S02]  /*3010*/  HADD2.F32 R209, -RZ, R180.H0_H0 ;  /* 0x200000b4ffd17230 */ /* 0x000fe40000004100 */
[----:B-----5:R-:W-:Y:S01]  /*3020*/  FMUL.FTZ R211, R194, R195 ;  /* 0x000000c3c2d37220 */ /* 0x020fe20000410000 */
[----:B------:R-:W-:Y:S02]  /*3030*/  HADD2.F32 R207, -RZ, R177.H1_H1 ;  /* 0x300000b1ffcf7230 */ /* 0x000fe40000004100 */
[----:B------:R-:W-:Y:S01]  /*3040*/  FADD.FTZ R203, -R242, R203 ;  /* 0x000000cbf2cb7221 */ /* 0x000fe20000010100 */
[--C-:B------:R-:W-:Y:S02]  /*3050*/  HADD2.F32 R249, -RZ, R179.reuse.H0_H0 ;  /* 0x200000b3fff97230 */ /* 0x100fe40000004100 */
[----:B------:R-:W-:Y:S01]  /*3060*/  FADD.FTZ R116, R116, R209 ;  /* 0x000000d174747221 */ /* 0x000fe20000010000 */
[----:B------:R-:W-:-:S02]  /*3070*/  HADD2.F32 R251, -RZ, R179.H1_H1 ;  /* 0x300000b3fffb7230 */ /* 0x000fc40000004100 */
[----:B------:R-:W-:Y:S01]  /*3080*/  FADD.FTZ R179, -R242, R199 ;  /* 0x000000c7f2b37221 */ /* 0x000fe20000010100 */
[----:B------:R-:W-:Y:S02]  /*3090*/  HADD2.F32 R180, -RZ, R180.H1_H1 ;  /* 0x300000b4ffb47230 */ /* 0x000fe40000004100 */
[-C--:B------:R-:W-:Y:S01]  /*30a0*/  FFMA.FTZ R80, R211, R209.reuse, R80 ;  /* 0x000000d1d3507223 */ /* 0x080fe20000010050 */
[----:B------:R-:W-:Y:S01]  /*30b0*/  FMUL.FTZ R209, R44, R209 ;  /* 0x000000d12cd17220 */ /* 0x000fe20000410000 */
[--C-:B------:R-:W-:Y:S02]  /*30c0*/  HADD2.F32 R205, -RZ, R181.reuse.H0_H0 ;  /* 0x200000b5ffcd7230 */ /* 0x100fe40000004100 */
[----:B------:R-:W-:Y:S01]  /*30d0*/  FMUL.FTZ R208, R194, R179 ;  /* 0x000000b3c2d07220 */ /* 0x000fe20000410000 */
[----:B------:R-:W-:Y:S02]  /*30e0*/  HADD2.F32 R202, -RZ, R181.H1_H1 ;  /* 0x300000b5ffca7230 */ /* 0x000fe40000004100 */
[----:B------:R-:W-:Y:S01]  /*30f0*/  FADD.FTZ R181, -R242, R207 ;  /* 0x000000cff2b57221 */ /* 0x000fe20000010100 */
[----:B------:R-:W-:Y:S01]  /*3100*/  FMUL.FTZ R207, R194, R203 ;  /* 0x000000cbc2cf7220 */ /* 0x000fe20000410000 */
[----:B------:R-:W-:Y:S01]  /*3110*/  FMUL.FTZ R206, R45, R180 ;  /* 0x000000b42dce7220 */ /* 0x000fe20000410000 */
[----:B------:R-:W-:Y:S01]  /*3120*/  FADD.FTZ R245, R245, R209 ;  /* 0x000000d1f5f57221 */ /* 0x000fe20000010000 */
[----:B------:R-:W-:Y:S01]  /*3130*/  FFMA.FTZ R179, R211, R209, R244 ;  /* 0x000000d1d3b37223 */ /* 0x000fe200000100f4 */
[----:B------:R-:W-:-:S02]  /*3140*/  HADD2.F32 R177, -RZ, R178.H1_H1 ;  /* 0x300000b2ffb17230 */ /* 0x000fc40000004100 */
[----:B------:R-:W-:Y:S01]  /*3150*/  FADD.FTZ R117, R117, R180 ;  /* 0x000000b475757221 */ /* 0x000fe20000010000 */
[----:B------:R-:W-:Y:S01]  /*3160*/  FFMA.FTZ R81, R208, R180, R81 ;  /* 0x000000b4d0517223 */ /* 0x000fe20000010051 */
        /* <DEDUP_REMOVED lines=42> */
.L_x_3294:
[----:B------:R-:W-:Y:S05]  /*3410*/  BSYNC.RECONVERGENT B2 ;  /* 0x0000000000027941 */ /* 0x000fea0003800200 */
.L_x_3293:
        /* <DEDUP_REMOVED lines=22> */
[----:B----4-:R-:W-:Y:S02]  /*3580*/  HADD2.F32 R7, -RZ, R12.H0_H0 ;  /* 0x2000000cff077230 */ /* 0x010fe40000004100 */
[C---:B------:R-:W-:Y:S01]  /*3590*/  FADD.FTZ R181, -R242.reuse, R181 ;  /* 0x000000b5f2b57221 */ /* 0x040fe20000010100 */
[--C-:B------:R-:W-:Y:S02]  /*35a0*/  HADD2.F32 R11, -RZ, R13.reuse.H0_H0 ;  /* 0x2000000dff0b7230 */ /* 0x100fe40000004100 */
[----:B------:R-:W-:Y:S01]  /*35b0*/  FADD.FTZ R17, -R242, R249 ;  /* 0x000000f9f2117221 */ /* 0x000fe20000010100 */
[----:B------:R-:W-:-:S02]  /*35c0*/  HADD2.F32 R16, -RZ, R13.H1_H1 ;  /* 0x3000000dff107230 */ /* 0x000fc40000004100 */
[----:B------:R-:W-:Y:S01]  /*35d0*/  FADD.FTZ R13, -R242, R177 ;  /* 0x000000b1f20d7221 */ /* 0x000fe20000010100 */
[----:B------:R-:W-:Y:S02]  /*35e0*/  HADD2.F32 R183, -RZ, R10.H0_H0 ;  /* 0x2000000affb77230 */ /* 0x000fe40000004100 */
[----:B------:R-:W-:Y:S01]  /*35f0*/  FADD.FTZ R124, R124, R7 ;  /* 0x000000077c7c7221 */ /* 0x000fe20000010000 */
[----:B------:R-:W-:Y:S02]  /*3600*/  HADD2.F32 R12, -RZ, R12.H1_H1 ;  /* 0x3000000cff0c7230 */ /* 0x000fe40000004100 */
[-C--:B------:R-:W-:Y:S01]  /*3610*/  FFMA.FTZ R88, R5, R7.reuse, R88 ;  /* 0x0000000705587223 */ /* 0x080fe20000010058 */
[----:B------:R-:W-:Y:S01]  /*3620*/  FMUL.FTZ R8, R52, R7 ;  /* 0x0000000734087220 */ /* 0x000fe20000410000 */
[----:B------:R-:W-:Y:S02]  /*3630*/  HADD2.F32 R247, -RZ, R10.H1_H1 ;  /* 0x3000000afff77230 */ /* 0x000fe40000004100 */
[----:B------:R-:W-:Y:S01]  /*3640*/  FMUL.FTZ R7, R194, R13 ;  /* 0x0000000dc2077220 */ /* 0x000fe20000410000 */
[----:B------:R-:W-:Y:S01]  /*3650*/  FADD.FTZ R183, -R242, R183 ;  /* 0x000000b7f2b77221 */ /* 0x000fe20000010100 */
[----:B------:R-:W-:Y:S01]  /*3660*/  FADD.FTZ R125, R125, R12 ;  /* 0x0000000c7d7d7221 */ /* 0x000fe20000010000 */
[-C--:B------:R-:W-:Y:S01]  /*3670*/  FFMA.FTZ R89, R6, R12.reuse, R89 ;  /* 0x0000000c06597223 */ /* 0x080fe20000010059 */
[----:B------:R-:W-:Y:S01]  /*3680*/  FMUL.FTZ R9, R53, R12 ;  /* 0x0000000c35097220 */ /* 0x000fe20000410000 */
[----:B------:R-:W-:-:S02]  /*3690*/  HADD2.F32 R179, -RZ, R14.H0_H0 ;  /* 0x2000000effb37230 */ /* 0x000fc40000004100 */
        /* <DEDUP_REMOVED lines=8> */
[----:B------:R-:W-:Y:S02]  /*3720*/  HADD2.F32 R176, -RZ, R15.H1_H1 ;  /* 0x3000000fffb07230 */ /* 0x000fe40000004100 */
[----:B------:R-:W-:Y:S01]  /*3730*/  FFMA.FTZ R15, R5, R8, R244 ;  /* 0x00000008050f7223 */ /* 0x000fe200000100f4 */
[----:B------:R-:W-:-:S02]  /*3740*/  HADD2.F32 R18, -RZ, R14.H1_H1 ;  /* 0x3000000eff127230 */ /* 0x000fc40000004100 */
        /* <DEDUP_REMOVED lines=33> */
.L_x_3296:
[----:B------:R-:W-:Y:S05]  /*3960*/  BSYNC.RECONVERGENT B2 ;  /* 0x0000000000027941 */ /* 0x000fea0003800200 */
.L_x_3295:
        /* <DEDUP_REMOVED lines=10> */
[--C-:B--2---:R-:W-:Y:S02]  /*3a10*/  HADD2.F32 R181, -RZ, R176.reuse.H1_H1 ;  /* 0x300000b0ffb57230 */ /* 0x104fe40000004100 */
[----:B------:R-:W-:Y:S02]  /*3a20*/  HADD2.F32 R21, -RZ, R176.H0_H0 ;  /* 0x200000b0ff157230 */ /* 0x000fe40000004100 */
[--C-:B------:R-:W-:Y:S02]  /*3a30*/  HADD2.F32 R185, -RZ, R177.reuse.H0_H0 ;  /* 0x200000b1ffb97230 */ /* 0x100fe40000004100 */
[C---:B------:R-:W-:Y:S01]  /*3a40*/  FADD.FTZ R183, -R242.reuse, R181 ;  /* 0x000000b5f2b77221 */ /* 0x040fe20000010100 */
[----:B------:R-:W-:Y:S02]  /*3a50*/  HADD2.F32 R187, -RZ, R177.H1_H1 ;  /* 0x300000b1ffbb7230 */ /* 0x000fe40000004100 */
[----:B------:R-:W-:Y:S01]  /*3a60*/  FADD.FTZ R21, -R242, R21 ;  /* 0x00000015f2157221 */ /* 0x000fe20000010100 */
[----:B---3--:R-:W-:-:S02]  /*3a70*/  HADD2.F32 R23, -RZ, R24.H0_H0 ;  /* 0x20000018ff177230 */ /* 0x008fc40000004100 */
[----:B-----5:R-:W-:Y:S01]  /*3a80*/  FMUL.FTZ R22, R194, R183 ;  /* 0x000000b7c2167220 */ /* 0x020fe20000410000 */
[--C-:B------:R-:W-:Y:S02]  /*3a90*/  HADD2.F32 R189, -RZ, R178.reuse.H0_H0 ;  /* 0x200000b2ffbd7230 */ /* 0x100fe40000004100 */
[----:B------:R-:W-:Y:S01]  /*3aa0*/  FADD.FTZ R191, -R242, R187 ;  /* 0x000000bbf2bf7221 */ /* 0x000fe20000010100 */
[----:B------:R-:W-:Y:S02]  /*3ab0*/  HADD2.F32 R177, -RZ, R178.H1_H1 ;  /* 0x300000b2ffb17230 */ /* 0x000fe40000004100 */
[----:B------:R-:W-:Y:S01]  /*3ac0*/  FMUL.FTZ R21, R194, R21 ;  /* 0x00000015c2157220 */ /* 0x000fe20000410000 */
[----:B------:R-:W-:Y:S02]  /*3ad0*/  HADD2.F32 R178, -RZ, R24.H1_H1 ;  /* 0x30000018ffb27230 */ /* 0x000fe40000004100 */
[----:B------:R-:W-:Y:S01]  /*3ae0*/  FMUL.FTZ R24, R60, R23 ;  /* 0x000000173c187220 */ /* 0x000fe20000410000 */
[----:B------:R-:W-:-:S02]  /*3af0*/  HADD2.F32 R249, -RZ, R179.H0_H0 ;  /* 0x200000b3fff97230 */ /* 0x000fc40000004100 */
[----:B------:R-:W-:Y:S01]  /*3b00*/  FADD.FTZ R181, -R242, R177 ;  /* 0x000000b1f2b57221 */ /* 0x000fe20000010100 */
[--C-:B------:R-:W-:Y:S02]  /*3b10*/  HADD2.F32 R187, -RZ, R25.reuse.H0_H0 ;  /* 0x20000019ffbb7230 */ /* 0x100fe40000004100 */
[----:B------:R-:W-:Y:S01]  /*3b20*/  FADD.FTZ R133, R133, R178 ;  /* 0x000000b285857221 */ /* 0x000fe20000010000 */
[----:B------:R-:W-:Y:S02]  /*3b30*/  HADD2.F32 R180, -RZ, R25.H1_H1 ;  /* 0x30000019ffb47230 */ /* 0x000fe40000004100 */
[-C--:B------:R-:W-:Y:S01]  /*3b40*/  FFMA.FTZ R97, R22, R178.reuse, R97 ;  /* 0x000000b216617223 */ /* 0x080fe20000010061 */
[----:B------:R-:W-:Y:S01]  /*3b50*/  FMUL.FTZ R25, R61, R178 ;  /* 0x000000b23d197220 */ /* 0x000fe20000410000 */
[C---:B------:R-:W-:Y:S01]  /*3b60*/  FADD.FTZ R247, -R242.reuse, R189 ;  /* 0x000000bdf2f77221 */ /* 0x040fe20000010100 */
[----:B------:R-:W-:Y:S01]  /*3b70*/  FADD.FTZ R178, R245, R24 ;  /* 0x00000018f5b27221 */ /* 0x000fe20000010000 */
[C---:B------:R-:W-:Y:S01]  /*3b80*/  FADD.FTZ R185, -R242.reuse, R185 ;  /* 0x000000b9f2b97221 */ /* 0x040fe20000010100 */
[----:B------:R-:W-:Y:S01]  /*3b90*/  FADD.FTZ R189, -R242, R249 ;  /* 0x000000f9f2bd7221 */ /* 0x000fe20000010100 */
[----:B------:R-:W-:Y:S01]  /*3ba0*/  FFMA.FTZ R183, R21, R24, R244 ;  /* 0x0000001815b77223 */ /* 0x000fe200000100f4 */
[----:B------:R-:W-:-:S02]  /*3bb0*/  HADD2.F32 R249, -RZ, R26.H0_H0 ;  /* 0x2000001afff97230 */ /* 0x000fc40000004100 */
[C---:B------:R-:W-:Y:S01]  /*3bc0*/  FMUL.FTZ R188, R194.reuse, R181 ;  /* 0x000000b5c2bc7220 */ /* 0x040fe20000410000 */
[----:B------:R-:W-:Y:S02]  /*3bd0*/  HADD2.F32 R182, -RZ, R26.H1_H1 ;  /* 0x3000001affb67230 */ /* 0x000fe40000004100 */
[----:B------:R-:W-:Y:S01]  /*3be0*/  FMUL.FTZ R26, R194, R191 ;  /* 0x000000bfc21a7220 */ /* 0x000fe20000410000 */
[----:B------:R-:W-:Y:S01]  /*3bf0*/  FADD.FTZ R132, R132, R23 ;  /* 0x0000001784847221 */ /* 0x000fe20000010000 */
[----:B------:R-:W-:Y:S01]  /*3c00*/  FFMA.FTZ R96, R21, R23, R96 ;  /* 0x0000001715607223 */ /* 0x000fe20000010060 */
[----:B------:R-:W-:Y:S01]  /*3c10*/  FMUL.FTZ R184, R62, R187 ;  /* 0x000000bb3eb87220 */ /* 0x000fe20000410000 */
[----:B------:R-:W-:Y:S01]  /*3c20*/  FADD.FTZ R181, R178, R25 ;  /* 0x00000019b2b57221 */ /* 0x000fe20000010000 */
[----:B------:R-:W-:Y:S02]  /*3c30*/  HADD2.F32 R179, -RZ, R179.H1_H1 ;  /* 0x300000b3ffb37230 */ /* 0x000fe40000004100 */
[----:B------:R-:W-:Y:S01]  /*3c40*/  FMUL.FTZ R23, R194, R185 ;  /* 0x000000b9c2177220 */ /* 0x000fe20000410000 */
[----:B------:R-:W-:Y:S01]  /*3c50*/  FFMA.FTZ R178, R22, R25, R183 ;  /* 0x0000001916b27223 */ /* 0x000fe200000100b7 */
[----:B------:R-:W-:Y:S01]  /*3c60*/  FADD.FTZ R135, R135, R180 ;  /* 0x000000b487877221 */ /* 0x000fe20000010000 */
[-C--:B------:R-:W-:Y:S01]  /*3c70*/  FFMA.FTZ R99, R26, R180.reuse, R99 ;  /* 0x000000b41a637223 */ /* 0x080fe20000010063 */
[----:B------:R-:W-:Y:S01]  /*3c80*/  FMUL.FTZ R185, R63, R180 ;  /* 0x000000b43fb97220 */ /* 0x000fe20000410000 */
        /* <DEDUP_REMOVED lines=32> */
.L_x_3288:
[----:B------:R-:W-:Y:S05]  /*3e90*/  BSYNC.RECONVERGENT B0 ;  /* 0x0000000000007941 */ /* 0x000fea0003800200 */
.L_x_3278:
        /* <DEDUP_REMOVED lines=23> */
.L_x_3360:
        /* <DEDUP_REMOVED lines=34> */
[----:B------:R-:W-:Y:S01]  /*4230*/  F2FP.F16.F32.PACK_AB R176, R179, R176 ;  /* 0x000000b0b3b0723e */ /* 0x000fe200000000ff */
        /* <DEDUP_REMOVED lines=10> */
[----:B------:R-:W-:Y:S02]  /*42e0*/  F2FP.F16.F32.PACK_AB R177, R178, R177 ;  /* 0x000000b1b2b1723e */ /* 0x000fe400000000ff */
[----:B------:R-:W-:Y:S02]  /*42f0*/  F2FP.F16.F32.PACK_AB R178, R242, R183 ;  /* 0x000000b7f2b2723e */ /* 0x000fe400000000ff */
[----:B------:R-:W-:Y:S01]  /*4300*/  F2FP.F16.F32.PACK_AB R179, R244, R179 ;  /* 0x000000b3f4b3723e */ /* 0x000fe200000000ff */
[----:B------:R-:W-:Y:S06]  /*4310*/  BRA `(.L_x_3303) ;  /* 0x0000001000607947 */ /* 0x000fec0003800000 */
.L_x_3302:
        /* <DEDUP_REMOVED lines=14> */
[----:B------:R-:W-:Y:S01]  /*4400*/  F2FP.F16.F32.PACK_AB R179, R144, R145 ;  /* 0x0000009190b3723e */ /* 0x000fe200000000ff */
        /* <DEDUP_REMOVED lines=11> */
[----:B------:R-:W-:Y:S02]  /*44c0*/  F2FP.F16.F32.PACK_AB R176, R176, R145 ;  /* 0x00000091b0b0723e */ /* 0x000fe400000000ff */
[----:B------:R-:W-:Y:S02]  /*44d0*/  F2FP.F16.F32.PACK_AB R177, R144, R177 ;  /* 0x000000b190b1723e */ /* 0x000fe400000000ff */
[----:B------:R-:W-:Y:S02]  /*44e0*/  F2FP.F16.F32.PACK_AB R178, R247, R178 ;  /* 0x000000b2f7b2723e */ /* 0x000fe400000000ff */
[----:B------:R-:W-:Y:S02]  /*44f0*/  MOV R145, R177 ;  /* 0x000000b100917202 */ /* 0x000fe40000000f00 */
[----:B------:R-:W-:Y:S02]  /*4500*/  MOV R146, R178 ;  /* 0x000000b200927202 */ /* 0x000fe40000000f00 */
[----:B------:R-:W-:Y:S01]  /*4510*/  MOV R144, R176 ;  /* 0x000000b000907202 */ /* 0x000fe20000000f00 */
[----:B------:R-:W-:Y:S06]  /*4520*/  BRA `(.L_x_3303) ;  /* 0x0000000c00dc7947 */ /* 0x000fec0003800000 */
.L_x_3301:
        /* <DEDUP_REMOVED lines=36> */
.L_x_3304:
        /* <DEDUP_REMOVED lines=13> */
[----:B------:R-:W-:Y:S01]  /*4840*/  F2FP.F16.F32.PACK_AB R179, R142, R141 ;  /* 0x0000008d8eb3723e */ /* 0x000fe200000000ff */
        /* <DEDUP_REMOVED lines=23> */
.L_x_3300:
        /* <DEDUP_REMOVED lines=12> */
[----:B------:R-:W-:Y:S01]  /*4a80*/  FADD.FTZ R176, R229, -R176 ;  /* 0x800000b0e5b07221 */ /* 0x000fe20000010000 */
[----:B------:R-:W-:Y:S02]  /*4a90*/  HADD2.F32 R177, -RZ, R163.H1_H1 ;  /* 0x300000a3ffb17230 */ /* 0x000fe40000004100 */
[----:B0-----:R-:W-:Y:S02]  /*4aa0*/  HADD2.F32 R183, -RZ, R162.H1_H1 ;  /* 0x300000a2ffb77230 */ /* 0x001fe40000004100 */
[----:B-----5:R-:W-:Y:S01]  /*4ab0*/  FFMA.FTZ R179, R194, R176, R179 ;  /* 0x000000b0c2b37223 */ /* 0x020fe200000100b3 */
[----:B------:R-:W-:-:S02]  /*4ac0*/  HADD2.F32 R245, -RZ, R161.H1_H1 ;  /* 0x300000a1fff57230 */ /* 0x000fc40000004100 */
[----:B------:R-:W-:Y:S01]  /*4ad0*/  FFMA.FTZ R176, R194, R178, R177 ;  /* 0x000000b2c2b07223 */ /* 0x000fe200000100b1 */
[-CC-:B------:R-:W-:Y:S01]  /*4ae0*/  FFMA.FTZ R177, R232, R182.reuse, R181.reuse ;  /* 0x000000b6e8b17223 */ /* 0x180fe200000100b5 */
[----:B------:R-:W-:Y:S01]  /*4af0*/  FFMA.FTZ R178, R235, R182, R181 ;  /* 0x000000b6ebb27223 */ /* 0x000fe200000100b5 */
[----:B------:R-:W-:Y:S02]  /*4b00*/  HADD2.F32 R247, -RZ, R160.H1_H1 ;  /* 0x300000a0fff77230 */ /* 0x000fe40000004100 */
[----:B------:R-:W-:Y:S01]  /*4b10*/  FADD.FTZ R242, R230, -R177 ;  /* 0x800000b1e6f27221 */ /* 0x000fe20000010000 */
[----:B------:R-:W-:Y:S02]  /*4b20*/  HADD2.F32 R177, -RZ, R162.H0_H0 ;  /* 0x200000a2ffb17230 */ /* 0x000fe40000004100 */
[----:B------:R-:W-:Y:S01]  /*4b30*/  FADD.FTZ R178, R233, -R178 ;  /* 0x800000b2e9b27221 */ /* 0x000fe20000010000 */
[----:B------:R-:W-:-:S03]  /*4b40*/  F2FP.F16.F32.PACK_AB R179, R176, R179 ;  /* 0x000000b3b0b3723e */ /* 0x000fc600000000ff */
[C---:B------:R-:W-:Y:S01]  /*4b50*/  FFMA.FTZ R178, R194.reuse, R178, R177 ;  /* 0x000000b2c2b27223 */ /* 0x040fe200000100b1 */
[----:B------:R-:W-:Y:S01]  /*4b60*/  FFMA.FTZ R177, R194, R242, R183 ;  /* 0x000000f2c2b17223 */ /* 0x000fe200000100b7 */
[-CC-:B------:R-:W-:Y:S01]  /*4b70*/  FFMA.FTZ R183, R236, R182.reuse, R181.reuse ;  /* 0x000000b6ecb77223 */ /* 0x180fe200000100b5 */
[----:B------:R-:W-:-:S03]  /*4b80*/  FFMA.FTZ R242, R239, R182, R181 ;  /* 0x000000b6eff27223 */ /* 0x000fc600000100b5 */
        /* <DEDUP_REMOVED lines=13> */
[----:B------:R-:W-:-:S05]  /*4c60*/  FFMA.FTZ R244, R194, R246, R247 ;  /* 0x000000f6c2f47223 */ /* 0x000fca00000100f7 */
[----:B------:R-:W-:Y:S01]  /*4c70*/  F2FP.F16.F32.PACK_AB R176, R244, R245 ;  /* 0x000000f5f4b0723e */ /* 0x000fe200000000ff */
[----:B------:R-:W-:Y:S06]  /*4c80*/  BRA `(.L_x_3303) ;  /* 0x0000000800047947 */ /* 0x000fec0003800000 */
.L_x_3306:
[-CC-:B------:R-:W-:Y:S01]  /*4c90*/  FFMA.FTZ R144, R243, R182.reuse, R181.reuse ;  /* 0x000000b6f3907223 */ /* 0x180fe200000100b5 */
[-C--:B------:R-:W-:Y:S01]  /*4ca0*/  FFMA.FTZ R146, R239, R182.reuse, R181 ;  /* 0x000000b6ef927223 */ /* 0x080fe200000100b5 */
[----:B------:R-:W-:Y:S02]  /*4cb0*/  HADD2.F32 R147, -RZ, R160.H0_H0 ;  /* 0x200000a0ff937230 */ /* 0x000fe40000004100 */
[----:B------:R-:W-:Y:S01]  /*4cc0*/  FADD.FTZ R145, R241, -R144 ;  /* 0x80000090f1917221 */ /* 0x000fe20000010000 */
[----:B------:R-:W-:Y:S02]  /*4cd0*/  HADD2.F32 R144, -RZ, R161.H0_H0 ;  /* 0x200000a1ff907230 */ /* 0x000fe40000004100 */
[----:B------:R-:W-:Y:S01]  /*4ce0*/  FADD.FTZ R177, R237, -R146 ;  /* 0x80000092edb17221 */ /* 0x000fe20000010000 */
[----:B-----5:R-:W-:Y:S01]  /*4cf0*/  FFMA.FTZ R176, R194, R145, R147 ;  /* 0x00000091c2b07223 */ /* 0x020fe20000010093 */
[-CC-:B------:R-:W-:Y:S02]  /*4d00*/  FFMA.FTZ R147, R232, R182.reuse, R181.reuse ;  /* 0x000000b6e8937223 */ /* 0x180fe400000100b5 */
[----:B------:R-:W-:Y:S01]  /*4d10*/  FFMA.FTZ R177, R194, R177, R144 ;  /* 0x000000b1c2b17223 */ /* 0x000fe20000010090 */
[----:B------:R-:W-:Y:S01]  /*4d20*/  FFMA.FTZ R144, R235, R182, R181 ;  /* 0x000000b6eb907223 */ /* 0x000fe200000100b5 */
[----:B------:R-:W-:Y:S01]  /*4d30*/  FADD.FTZ R179, R230, -R147 ;  /* 0x80000093e6b37221 */ /* 0x000fe20000010000 */
[----:B------:R-:W-:-:S02]  /*4d40*/  HADD2.F32 R147, -RZ, R162.H0_H0 ;  /* 0x200000a2ff937230 */ /* 0x000fc40000004100 */
[----:B------:R-:W-:Y:S01]  /*4d50*/  FADD.FTZ R145, R233, -R144 ;  /* 0x80000090e9917221 */ /* 0x000fe20000010000 */
[----:B------:R-:W-:-:S03]  /*4d60*/  HADD2.F32 R144, -RZ, R162.H1_H1 ;  /* 0x300000a2ff907230 */ /* 0x000fc60000004100 */
[C---:B------:R-:W-:Y:S02]  /*4d70*/  FFMA.FTZ R178, R194.reuse, R145, R147 ;  /* 0x00000091c2b27223 */ /* 0x040fe40000010093 */
[----:B------:R-:W-:Y:S01]  /*4d80*/  FFMA.FTZ R145, R194, R179, R144 ;  /* 0x000000b3c2917223 */ /* 0x000fe20000010090 */
[-CC-:B------:R-:W-:Y:S01]  /*4d90*/  FFMA.FTZ R179, R228, R182.reuse, R181.reuse ;  /* 0x000000b6e4b37223 */ /* 0x180fe200000100b5 */
[----:B------:R-:W-:-:S03]  /*4da0*/  FFMA.FTZ R144, R231, R182, R181 ;  /* 0x000000b6e7907223 */ /* 0x000fc600000100b5 */
[----:B0-----:R-:W-:Y:S01]  /*4db0*/  FADD.FTZ R183, R226, -R179 ;  /* 0x800000b3e2b77221 */ /* 0x001fe20000010000 */
[--C-:B------:R-:W-:Y:S02]  /*4dc0*/  HADD2.F32 R179, -RZ, R163.reuse.H0_H0 ;  /* 0x200000a3ffb37230 */ /* 0x100fe40000004100 */
[----:B------:R-:W-:Y:S01]  /*4dd0*/  FADD.FTZ R147, R229, -R144 ;  /* 0x80000090e5937221 */ /* 0x000fe20000010000 */
[----:B------:R-:W-:Y:S01]  /*4de0*/  HADD2.F32 R144, -RZ, R163.H1_H1 ;  /* 0x300000a3ff907230 */ /* 0x000fe20000004100 */
[----:B------:R-:W-:Y:S02]  /*4df0*/  F2FP.F16.F32.PACK_AB R178, R145, R178 ;  /* 0x000000b291b2723e */ /* 0x000fe400000000ff */
[----:B------:R-:W-:Y:S01]  /*4e00*/  FFMA.FTZ R242, R194, R147, R179 ;  /* 0x00000093c2f27223 */ /* 0x000fe200000100b3 */
[-CC-:B------:R-:W-:Y:S01]  /*4e10*/  FFMA.FTZ R147, R240, R182.reuse, R181.reuse ;  /* 0x000000b6f0937223 */ /* 0x180fe200000100b5 */
[----:B------:R-:W-:Y:S01]  /*4e20*/  FFMA.FTZ R179, R236, R182, R181 ;  /* 0x000000b6ecb37223 */ /* 0x000fe200000100b5 */
[----:B------:R-:W-:Y:S01]  /*4e30*/  FFMA.FTZ R245, R194, R183, R144 ;  /* 0x000000b7c2f57223 */ /* 0x000fe20000010090 */
[----:B------:R-:W-:-:S02]  /*4e40*/  HADD2.F32 R183, -RZ, R161.H1_H1 ;  /* 0x300000a1ffb77230 */ /* 0x000fc40000004100 */
[----:B------:R-:W-:Y:S01]  /*4e50*/  FADD.FTZ R147, R238, -R147 ;  /* 0x80000093ee937221 */ /* 0x000fe20000010000 */
[----:B------:R-:W-:Y:S02]  /*4e60*/  HADD2.F32 R144, -RZ, R160.H1_H1 ;  /* 0x300000a0ff907230 */ /* 0x000fe40000004100 */
[----:B------:R-:W-:-:S04]  /*4e70*/  FADD.FTZ R179, R234, -R179 ;  /* 0x800000b3eab37221 */ /* 0x000fc80000010000 */
[C---:B------:R-:W-:Y:S01]  /*4e80*/  FFMA.FTZ R146, R194.reuse, R179, R183 ;  /* 0x000000b3c2927223 */ /* 0x040fe200000100b7 */
[----:B------:R-:W-:Y:S01]  /*4e90*/  FFMA.FTZ R147, R194, R147, R144 ;  /* 0x00000093c2937223 */ /* 0x000fe20000010090 */
[----:B------:R-:W-:-:S03]  /*4ea0*/  F2FP.F16.F32.PACK_AB R179, R245, R242 ;  /* 0x000000f2f5b3723e */ /* 0x000fc600000000ff */
[----:B------:R-:W-:Y:S02]  /*4eb0*/  F2FP.F16.F32.PACK_AB R177, R146, R177 ;  /* 0x000000b192b1723e */ /* 0x000fe400000000ff */
[----:B------:R-:W-:Y:S02]  /*4ec0*/  F2FP.F16.F32.PACK_AB R176, R147, R176 ;  /* 0x000000b093b0723e */ /* 0x000fe400000000ff */
[----:B------:R-:W-:Y:S02]  /*4ed0*/  MOV R147, R179 ;  /* 0x000000b300937202 */ /* 0x000fe40000000f00 */
[----:B------:R-:W-:Y:S02]  /*4ee0*/  MOV R146, R178 ;  /* 0x000000b200927202 */ /* 0x000fe40000000f00 */
[----:B------:R-:W-:Y:S02]  /*4ef0*/  MOV R145, R177 ;  /* 0x000000b100917202 */ /* 0x000fe40000000f00 */
[----:B------:R-:W-:Y:S01]  /*4f00*/  MOV R144, R176 ;  /* 0x000000b000907202 */ /* 0x000fe20000000f00 */
[----:B------:R-:W-:Y:S06]  /*4f10*/  BRA `(.L_x_3303) ;  /* 0x0000000400607947 */ /* 0x000fec0003800000 */
.L_x_3305:
[----:B------:R-:W-:-:S04]  /*4f20*/  UISETP.NE.U32.AND UP0, UPT, UR6, URZ, UPT ;  /* 0x000000ff0600728c */ /* 0x000fc8000bf05070 */
[----:B------:R-:W-:-:S09]  /*4f30*/  UISETP.NE.AND.EX UP0, UPT, UR7, URZ, UPT, UP0 ;  /* 0x000000ff0700728c */ /* 0x000fd2000bf05300 */
[----:B------:R-:W-:Y:S05]  /*4f40*/  BRA.U UP0, `(.L_x_3307) ;  /* 0x0000000100a47547 */ /* 0x000fea000b800000 */
        /* <DEDUP_REMOVED lines=41> */
.L_x_3307:
[-CC-:B------:R-:W-:Y:S01]  /*51e0*/  FFMA.FTZ R140, R243, R182.reuse, R181.reuse ;  /* 0x000000b6f38c7223 */ /* 0x180fe200000100b5 */
[----:B------:R-:W-:Y:S02]  /*51f0*/  HADD2.F32 R143, -RZ, R160.H0_H0 ;  /* 0x200000a0ff8f7230 */ /* 0x000fe40000004100 */
[-CC-:B------:R-:W-:Y:S01]  /*5200*/  FFMA.FTZ R142, R235, R182.reuse, R181.reuse ;  /* 0x000000b6eb8e7223 */ /* 0x180fe200000100b5 */
[-CC-:B------:R-:W-:Y:S01]  /*5210*/  FFMA.FTZ R145, R232, R182.reuse, R181.reuse ;  /* 0x000000b6e8917223 */ /* 0x180fe200000100b5 */
[----:B------:R-:W-:Y:S01]  /*5220*/  FADD.FTZ R141, R241, -R140 ;  /* 0x8000008cf18d7221 */ /* 0x000fe20000010000 */
[----:B------:R-:W-:Y:S02]  /*5230*/  FFMA.FTZ R140, R239, R182, R181 ;  /* 0x000000b6ef8c7223 */ /* 0x000fe400000100b5 */
[----:B------:R-:W-:Y:S01]  /*5240*/  FADD.FTZ R145, R230, -R145 ;  /* 0x80000091e6917221 */ /* 0x000fe20000010000 */
[----:B-----5:R-:W-:Y:S01]  /*5250*/  FFMA.FTZ R176, R194, R141, R143 ;  /* 0x0000008dc2b07223 */ /* 0x020fe2000001008f */
[----:B------:R-:W-:Y:S01]  /*5260*/  FADD.FTZ R177, R237, -R140 ;  /* 0x8000008cedb17221 */ /* 0x000fe20000010000 */
[----:B------:R-:W-:-:S02]  /*5270*/  HADD2.F32 R140, -RZ, R162.H0_H0 ;  /* 0x200000a2ff8c7230 */ /* 0x000fc40000004100 */
[----:B------:R-:W-:Y:S01]  /*5280*/  FADD.FTZ R143, R233, -R142 ;  /* 0x8000008ee98f7221 */ /* 0x000fe20000010000 */
[----:B------:R-:W-:Y:S02]  /*5290*/  HADD2.F32 R142, -RZ, R162.H1_H1 ;  /* 0x300000a2ff8e7230 */ /* 0x000fe40000004100 */
[----:B------:R-:W-:Y:S02]  /*52a0*/  HADD2.F32 R141, -RZ, R161.H0_H0 ;  /* 0x200000a1ff8d7230 */ /* 0x000fe40000004100 */
[----:B------:R-:W-:Y:S01]  /*52b0*/  FFMA.FTZ R178, R194, R143, R140 ;  /* 0x0000008fc2b27223 */ /* 0x000fe2000001008c */
[-CC-:B------:R-:W-:Y:S01]  /*52c0*/  FFMA.FTZ R143, R228, R182.reuse, R181.reuse ;  /* 0x000000b6e48f7223 */ /* 0x180fe200000100b5 */
[----:B------:R-:W-:Y:S01]  /*52d0*/  FFMA.FTZ R140, R231, R182, R181 ;  /* 0x000000b6e78c7223 */ /* 0x000fe200000100b5 */
[C---:B------:R-:W-:Y:S01]  /*52e0*/  FFMA.FTZ R147, R194.reuse, R145, R142 ;  /* 0x00000091c2937223 */ /* 0x040fe2000001008e */
[----:B------:R-:W-:Y:S01]  /*52f0*/  FFMA.FTZ R177, R194, R177, R141 ;  /* 0x000000b1c2b17223 */ /* 0x000fe2000001008d */
[----:B------:R-:W-:Y:S01]  /*5300*/  FADD.FTZ R145, R226, -R143 ;  /* 0x8000008fe2917221 */ /* 0x000fe20000010000 */
[----:B------:R-:W-:-:S02]  /*5310*/  HADD2.F32 R143, -RZ, R163.H0_H0 ;  /* 0x200000a3ff8f7230 */ /* 0x000fc40000004100 */
[----:B------:R-:W-:Y:S01]  /*5320*/  FADD.FTZ R141, R229, -R140 ;  /* 0x8000008ce58d7221 */ /* 0x000fe20000010000 */
[----:B------:R-:W-:Y:S01]  /*5330*/  HADD2.F32 R140, -RZ, R163.H1_H1 ;  /* 0x300000a3ff8c7230 */ /* 0x000fe20000004100 */
[----:B------:R-:W-:Y:S02]  /*5340*/  F2FP.F16.F32.PACK_AB R178, R147, R178 ;  /* 0x000000b293b2723e */ /* 0x000fe400000000ff */
[----:B------:R-:W-:Y:S01]  /*5350*/  FFMA.FTZ R179, R194, R141, R143 ;  /* 0x0000008dc2b37223 */ /* 0x000fe2000001008f */
[-CC-:B------:R-:W-:Y:S01]  /*5360*/  FFMA.FTZ R141, R240, R182.reuse, R181.reuse ;  /* 0x000000b6f08d7223 */ /* 0x180fe200000100b5 */
[----:B------:R-:W-:Y:S01]  /*5370*/  FFMA.FTZ R143, R236, R182, R181 ;  /* 0x000000b6ec8f7223 */ /* 0x000fe200000100b5 */
[----:B------:R-:W-:Y:S01]  /*5380*/  FFMA.FTZ R144, R194, R145, R140 ;  /* 0x00000091c2907223 */ /* 0x000fe2000001008c */
[----:B------:R-:W-:Y:S02]  /*5390*/  HADD2.F32 R145, -RZ, R161.H1_H1 ;  /* 0x300000a1ff917230 */ /* 0x000fe40000004100 */
[----:B------:R-:W-:Y:S01]  /*53a0*/  FADD.FTZ R141, R238, -R141 ;  /* 0x8000008dee8d7221 */ /* 0x000fe20000010000 */
[----:B------:R-:W-:-:S02]  /*53b0*/  HADD2.F32 R140, -RZ, R160.H1_H1 ;  /* 0x300000a0ff8c7230 */ /* 0x000fc40000004100 */
[----:B------:R-:W-:Y:S01]  /*53c0*/  FADD.FTZ R143, R234, -R143 ;  /* 0x8000008fea8f7221 */ /* 0x000fe20000010000 */
[----:B------:R-:W-:Y:S02]  /*53d0*/  F2FP.F16.F32.PACK_AB R179, R144, R179 ;  /* 0x000000b390b3723e */ /* 0x000fe400000000ff */
[----:B------:R-:W-:Y:S01]  /*53e0*/  MOV R146, R178 ;  /* 0x000000b200927202 */ /* 0x000fe20000000f00 */
[C---:B------:R-:W-:Y:S01]  /*53f0*/  FFMA.FTZ R142, R194.reuse, R143, R145 ;  /* 0x0000008fc28e7223 */ /* 0x040fe20000010091 */
[----:B------:R-:W-:Y:S01]  /*5400*/  FFMA.FTZ R141, R194, R141, R140 ;  /* 0x0000008dc28d7223 */ /* 0x000fe2000001008c */
[-C--:B------:R-:W-:Y:S02]  /*5410*/  MOV R147, R179.reuse ;  /* 0x000000b300937202 */ /* 0x080fe40000000f00 */
[----:B------:R-:W-:Y:S02]  /*5420*/  MOV R143, R179 ;  /* 0x000000b3008f7202 */ /* 0x000fe40000000f00 */
[----:B------:R-:W-:-:S02]  /*5430*/  F2FP.F16.F32.PACK_AB R177, R142, R177 ;  /* 0x000000b18eb1723e */ /* 0x000fc400000000ff */
[----:B------:R-:W-:Y:S02]  /*5440*/  F2FP.F16.F32.PACK_AB R176, R141, R176 ;  /* 0x000000b08db0723e */ /* 0x000fe400000000ff */
[-C--:B------:R-:W-:Y:S02]  /*5450*/  MOV R145, R177.reuse ;  /* 0x000000b100917202 */ /* 0x080fe40000000f00 */
[----:B------:R-:W-:Y:S02]  /*5460*/  MOV R144, R176 ;  /* 0x000000b000907202 */ /* 0x000fe40000000f00 */
[----:B------:R-:W-:Y:S02]  /*5470*/  MOV R142, R178 ;  /* 0x000000b2008e7202 */ /* 0x000fe40000000f00 */
[----:B------:R-:W-:Y:S02]  /*5480*/  MOV R141, R177 ;  /* 0x000000b1008d7202 */ /* 0x000fe40000000f00 */
[----:B------:R-:W-:-:S07]  /*5490*/  MOV R140, R176 ;  /* 0x000000b0008c7202 */ /* 0x000fce0000000f00 */
.L_x_3303:
        /* <DEDUP_REMOVED lines=14> */
.L_x_3299:
[----:B------:R-:W-:Y:S05]  /*5580*/  BSYNC.RECONVERGENT B0 ;  /* 0x0000000000007941 */ /* 0x000fea0003800200 */
.L_x_3298:
        /* <DEDUP_REMOVED lines=56> */
[----:B------:R-:W-:Y:S01]  /*5910*/  MOV R140, R176 ;  /* 0x000000b0008c7202 */ /* 0x000fe20000000f00 */
[----:B------:R-:W-:Y:S06]  /*5920*/  BRA `(.L_x_3313) ;  /* 0x0000001000287947 */ /* 0x000fec0003800000 */
.L_x_3312:
[-CC-:B-1----:R-:W-:Y:S01]  /*5930*/  FFMA.FTZ R140, R227, R182.reuse, R181.reuse ;  /* 0x000000b6e38c7223 */ /* 0x182fe200000100b5 */
        /* <DEDUP_REMOVED lines=40> */
.L_x_3311:
[----:B-1----:R-:W1:Y:S02]  /*5bc0*/  LDC.64 R176, c[0x0][0x470] ;  /* 0x00011c00ffb07b82 */ /* 0x002e640000000a00 */
[----:B-1----:R-:W-:-:S04]  /*5bd0*/  ISETP.NE.U32.AND P2, PT, R176, RZ, PT ;  /* 0x000000ffb000720c */ /* 0x002fc80003f45070 */
[----:B------:R-:W-:-:S13]  /*5be0*/  ISETP.NE.AND.EX P2, PT, R177, RZ, PT, P2 ;  /* 0x000000ffb100720c */ /* 0x000fda0003f45320 */
[----:B------:R-:W-:Y:S05]  /*5bf0*/  @!P2 BRA `(.L_x_3314) ;  /* 0x0000000000a4a947 */ /* 0x000fea0003800000 */
        /* <DEDUP_REMOVED lines=41> */
.L_x_3314:
[-CC-:B------:R-:W-:Y:S01]  /*5e90*/  FFMA.FTZ R179, R212, R182.reuse, R181.reuse ;  /* 0x000000b6d4b37223 */ /* 0x180fe200000100b5 */
[----:B------:R-:W-:Y:S01]  /*5ea0*/  FFMA.FTZ R176, R215, R182, R181 ;  /* 0x000000b6d7b07223 */ /* 0x000fe200000100b5 */
[----:B------:R-:W-:Y:S02]  /*5eb0*/  HADD2.F32 R178, -RZ, R166.H1_H1 ;  /* 0x300000a6ffb27230 */ /* 0x000fe40000004100 */
[----:B0-----:R-:W-:Y:S01]  /*5ec0*/  FADD.FTZ R183, R210, -R179 ;  /* 0x800000b3d2b77221 */ /* 0x001fe20000010000 */
[--C-:B------:R-:W-:Y:S02]  /*5ed0*/  HADD2.F32 R179, -RZ, R167.reuse.H0_H0 ;  /* 0x200000a7ffb37230 */ /* 0x100fe40000004100 */
[----:B------:R-:W-:Y:S01]  /*5ee0*/  FADD.FTZ R177, R213, -R176 ;  /* 0x800000b0d5b17221 */ /* 0x000fe20000010000 */
[----:B------:R-:W-:Y:S02]  /*5ef0*/  HADD2.F32 R176, -RZ, R167.H1_H1 ;  /* 0x300000a7ffb07230 */ /* 0x000fe40000004100 */
[----:B------:R-:W-:-:S02]  /*5f00*/  HADD2.F32 R244, -RZ, R165.H1_H1 ;  /* 0x300000a5fff47230 */ /* 0x000fc40000004100 */
[----:B-----5:R-:W-:Y:S01]  /*5f10*/  FFMA.FTZ R242, R194, R177, R179 ;  /* 0x000000b1c2f27223 */ /* 0x020fe200000100b3 */
[-CC-:B------:R-:W-:Y:S01]  /*5f20*/  FFMA.FTZ R177, R216, R182.reuse, R181.reuse ;  /* 0x000000b6d8b17223 */ /* 0x180fe200000100b5 */
[----:B------:R-:W-:Y:S01]  /*5f30*/  FFMA.FTZ R179, R194, R183, R176 ;  /* 0x000000b7c2b37223 */ /* 0x000fe200000100b0 */
[-C--:B------:R-:W-:Y:S02]  /*5f40*/  FFMA.FTZ R176, R219, R182.reuse, R181 ;  /* 0x000000b6dbb07223 */ /* 0x080fe400000100b5 */
[----:B------:R-:W-:Y:S01]  /*5f50*/  FADD.FTZ R245, R214, -R177 ;  /* 0x800000b1d6f57221 */ /* 0x000fe20000010000 */
[----:B------:R-:W-:Y:S02]  /*5f60*/  HADD2.F32 R177, -RZ, R166.H0_H0 ;  /* 0x200000a6ffb17230 */ /* 0x000fe40000004100 */
[----:B------:R-:W-:Y:S01]  /*5f70*/  FADD.FTZ R183, R217, -R176 ;  /* 0x800000b0d9b77221 */ /* 0x000fe20000010000 */
[-CC-:B------:R-:W-:Y:S01]  /*5f80*/  FFMA.FTZ R176, R223, R182.reuse, R181.reuse ;  /* 0x000000b6dfb07223 */ /* 0x180fe200000100b5 */
[----:B------:R-:W-:Y:S01]  /*5f90*/  FFMA.FTZ R178, R194, R245, R178 ;  /* 0x000000f5c2b27223 */ /* 0x000fe200000100b2 */
[----:B------:R-:W-:Y:S01]  /*5fa0*/  FFMA.FTZ R245, R220, R182, R181 ;  /* 0x000000b6dcf57223 */ /* 0x000fe200000100b5 */
[----:B------:R-:W-:Y:S01]  /*5fb0*/  FFMA.FTZ R183, R194, R183, R177 ;  /* 0x000000b7c2b77223 */ /* 0x000fe200000100b1 */
[----:B------:R-:W-:Y:S01]  /*5fc0*/  FADD.FTZ R177, R221, -R176 ;  /* 0x800000b0ddb17221 */ /* 0x000fe20000010000 */
[----:B------:R-:W-:Y:S01]  /*5fd0*/  F2FP.F16.F32.PACK_AB R179, R179, R242 ;  /* 0x000000f2b3b3723e */ /* 0x000fe200000000ff */
[----:B------:R-:W-:Y:S01]  /*5fe0*/  FADD.FTZ R247, R218, -R245 ;  /* 0x800000f5daf77221 */ /* 0x000fe20000010000 */
[----:B------:R-:W-:Y:S01]  /*5ff0*/  HADD2.F32 R245, -RZ, R165.H0_H0 ;  /* 0x200000a5fff57230 */ /* 0x000fe20000004100 */
[----:B------:R-:W-:-:S04]  /*6000*/  F2FP.F16.F32.PACK_AB R178, R178, R183 ;  /* 0x000000b7b2b2723e */ /* 0x000fc800000000ff */
[C---:B------:R-:W-:Y:S01]  /*6010*/  FFMA.FTZ R176, R194.reuse, R177, R245 ;  /* 0x000000b1c2b07223 */ /* 0x040fe200000100f5 */
[----:B------:R-:W-:Y:S01]  /*6020*/  FFMA.FTZ R177, R194, R247, R244 ;  /* 0x000000f7c2b17223 */ /* 0x000fe200000100f4 */
[-CC-:B------:R-:W-:Y:S01]  /*6030*/  FFMA.FTZ R244, R227, R182.reuse, R181.reuse ;  /* 0x000000b6e3f47223 */ /* 0x180fe200000100b5 */
[----:B------:R-:W-:-:S03]  /*6040*/  FFMA.FTZ R247, R224, R182, R181 ;  /* 0x000000b6e0f77223 */ /* 0x000fc600000100b5 */
[----:B------:R-:W-:Y:S01]  /*6050*/  FADD.FTZ R245, R225, -R244 ;  /* 0x800000f4e1f57221 */ /* 0x000fe20000010000 */
[----:B------:R-:W-:Y:S01]  /*6060*/  FADD.FTZ R249, R222, -R247 ;  /* 0x800000f7def97221 */ /* 0x000fe20000010000 */
[--C-:B------:R-:W-:Y:S01]  /*6070*/  HADD2.F32 R247, -RZ, R164.reuse.H0_H0 ;  /* 0x200000a4fff77230 */ /* 0x100fe20000004100 */
[----:B------:R-:W-:Y:S01]  /*6080*/  F2FP.F16.F32.PACK_AB R177, R177, R176 ;  /* 0x000000b0b1b1723e */ /* 0x000fe200000000ff */
[----:B------:R-:W-:-:S03]  /*6090*/  HADD2.F32 R244, -RZ, R164.H1_H1 ;  /* 0x300000a4fff47230 */ /* 0x000fc60000004100 */
[C---:B------:R-:W-:Y:S02]  /*60a0*/  FFMA.FTZ R245, R194.reuse, R245, R247 ;  /* 0x000000f5c2f57223 */ /* 0x040fe400000100f7 */
[----:B------:R-:W-:-:S05]  /*60b0*/  FFMA.FTZ R244, R194, R249, R244 ;  /* 0x000000f9c2f47223 */ /* 0x000fca00000100f4 */
[----:B------:R-:W-:Y:S01]  /*60c0*/  F2FP.F16.F32.PACK_AB R176, R244, R245 ;  /* 0x000000f5f4b0723e */ /* 0x000fe200000000ff */
[----:B------:R-:W-:Y:S06]  /*60d0*/  BRA `(.L_x_3313) ;  /* 0x00000008003c7947 */ /* 0x000fec0003800000 */
.L_x_3310:
        /* <DEDUP_REMOVED lines=22> */
[----:B------:R-:W-:Y:S01]  /*6240*/  F2FP.F16.F32.PACK_AB R179, R140, R179 ;  /* 0x000000b38cb3723e */ /* 0x000fe200000000ff */
[----:B------:R-:W-:Y:S01]  /*6250*/  FFMA.FTZ R140, R223, R182, R181 ;  /* 0x000000b6df8c7223 */ /* 0x000fe200000100b5 */
[C---:B------:R-:W-:Y:S01]  /*6260*/  FMUL.FTZ R176, R194.reuse, R141 ;  /* 0x0000008dc2b07220 */ /* 0x040fe20000410000 */
[----:B------:R-:W-:-:S02]  /*6270*/  FMUL.FTZ R141, R194, R145 ;  /* 0x00000091c28d7220 */ /* 0x000fc40000410000 */
[----:B------:R-:W-:Y:S01]  /*6280*/  FADD.FTZ R177, R221, -R140 ;  /* 0x8000008cddb17221 */ /* 0x000fe20000010000 */
[----:B------:R-:W-:Y:S02]  /*6290*/  FFMA.FTZ R140, R219, R182, R181 ;  /* 0x000000b6db8c7223 */ /* 0x000fe400000100b5 */
[----:B------:R-:W-:Y:S01]  /*62a0*/  F2FP.F16.F32.PACK_AB R176, R141, R176 ;  /* 0x000000b08db0723e */ /* 0x000fe200000000ff */
[C---:B------:R-:W-:Y:S01]  /*62b0*/  FMUL.FTZ R177, R194.reuse, R177 ;  /* 0x000000b1c2b17220 */ /* 0x040fe20000410000 */
[----:B------:R-:W-:Y:S01]  /*62c0*/  FADD.FTZ R143, R217, -R140 ;  /* 0x8000008cd98f7221 */ /* 0x000fe20000010000 */
[C---:B------:R-:W-:Y:S01]  /*62d0*/  FMUL.FTZ R140, R194.reuse, R147 ;  /* 0x00000093c28c7220 */ /* 0x040fe20000410000 */
[----:B------:R-:W-:Y:S02]  /*62e0*/  MOV R147, R179 ;  /* 0x000000b300937202 */ /* 0x000fe40000000f00 */
[C---:B------:R-:W-:Y:S01]  /*62f0*/  FMUL.FTZ R178, R194.reuse, R143 ;  /* 0x0000008fc2b27220 */ /* 0x040fe20000410000 */
[----:B------:R-:W-:Y:S01]  /*6300*/  FMUL.FTZ R143, R194, R183 ;  /* 0x000000b7c28f7220 */ /* 0x000fe20000410000 */
[----:B------:R-:W-:-:S02]  /*6310*/  F2FP.F16.F32.PACK_AB R177, R140, R177 ;  /* 0x000000b18cb1723e */ /* 0x000fc400000000ff */
[----:B------:R-:W-:Y:S02]  /*6320*/  MOV R144, R176 ;  /* 0x000000b000907202 */ /* 0x000fe40000000f00 */
[----:B------:R-:W-:Y:S02]  /*6330*/  F2FP.F16.F32.PACK_AB R178, R143, R178 ;  /* 0x000000b28fb2723e */ /* 0x000fe400000000ff */
[----:B------:R-:W-:Y:S02]  /*6340*/  MOV R145, R177 ;  /* 0x000000b100917202 */ /* 0x000fe40000000f00 */
[-C--:B------:R-:W-:Y:S02]  /*6350*/  MOV R146, R178.reuse ;  /* 0x000000b200927202 */ /* 0x080fe40000000f00 */
[----:B------:R-:W-:Y:S02]  /*6360*/  MOV R143, R179 ;  /* 0x000000b3008f7202 */ /* 0x000fe40000000f00 */
[----:B------:R-:W-:-:S02]  /*6370*/  MOV R142, R178 ;  /* 0x000000b2008e7202 */ /* 0x000fc40000000f00 */
[----:B------:R-:W-:Y:S02]  /*6380*/  MOV R141, R177 ;  /* 0x000000b1008d7202 */ /* 0x000fe40000000f00 */
[----:B------:R-:W-:Y:S01]  /*6390*/  MOV R140, R176 ;  /* 0x000000b0008c7202 */ /* 0x000fe20000000f00 */
[----:B------:R-:W-:Y:S06]  /*63a0*/  BRA `(.L_x_3313) ;  /* 0x0000000400887947 */ /* 0x000fec0003800000 */
.L_x_3316:
        /* <DEDUP_REMOVED lines=33> */
.L_x_3315:
        /* <DEDUP_REMOVED lines=37> */
.L_x_3317:
        /* <DEDUP_REMOVED lines=27> */
[----:B------:R-:W-:-:S07]  /*69c0*/  F2FP.F16.F32.PACK_AB R179, R244, R179 ;  /* 0x000000b3f4b3723e */ /* 0x000fce00000000ff */
.L_x_3313:
        /* <DEDUP_REMOVED lines=10> */
.L_x_3309:
[----:B------:R-:W-:Y:S05]  /*6a70*/  BSYNC.RECONVERGENT B0 ;  /* 0x0000000000007941 */ /* 0x000fea0003800200 */
.L_x_3308:
        /* <DEDUP_REMOVED lines=13> */
[-CC-:B-1--4-:R-:W-:Y:S01]  /*6b50*/  FFMA.FTZ R140, R211, R182.reuse, R181.reuse ;  /* 0x000000b6d38c7223 */ /* 0x192fe200000100b5 */
        /* <DEDUP_REMOVED lines=12> */
[C---:B------:R-:W-:Y:S01]  /*6c20*/  FFMA.FTZ R178, R194.reuse, R143, R140 ;  /* 0x0000008fc2b27223 */ /* 0x040fe2000001008c */
[-CC-:B------:R-:W-:Y:S01]  /*6c30*/  FFMA.FTZ R140, R199, R182.reuse, R181.reuse ;  /* 0x000000b6c78c7223 */ /* 0x180fe200000100b5 */
[----:B------:R-:W-:Y:S01]  /*6c40*/  FFMA.FTZ R147, R194, R145, R142 ;  /* 0x00000091c2937223 */ /* 0x000fe2000001008e */
[----:B------:R-:W-:Y:S01]  /*6c50*/  FFMA.FTZ R142, R196, R182, R181 ;  /* 0x000000b6c48e7223 */ /* 0x000fe200000100b5 */
[----:B------:R-:W-:Y:S01]  /*6c60*/  FFMA.FTZ R177, R194, R177, R141 ;  /* 0x000000b1c2b17223 */ /* 0x000fe2000001008d */
[----:B------:R-:W-:-:S02]  /*6c70*/  HADD2.F32 R143, -RZ, R171.H0_H0 ;  /* 0x200000abff8f7230 */ /* 0x000fc40000004100 */
[----:B------:R-:W-:Y:S01]  /*6c80*/  FADD.FTZ R141, R197, -R140 ;  /* 0x8000008cc58d7221 */ /* 0x000fe20000010000 */
[----:B------:R-:W-:Y:S02]  /*6c90*/  HADD2.F32 R140, -RZ, R171.H1_H1 ;  /* 0x300000abff8c7230 */ /* 0x000fe40000004100 */
[----:B------:R-:W-:Y:S01]  /*6ca0*/  FADD.FTZ R145, R195, -R142 ;  /* 0x8000008ec3917221 */ /* 0x000fe20000010000 */
[----:B------:R-:W-:Y:S01]  /*6cb0*/  F2FP.F16.F32.PACK_AB R178, R147, R178 ;  /* 0x000000b293b2723e */ /* 0x000fe200000000ff */
        /* <DEDUP_REMOVED lines=22> */
.L_x_3322:
[-CC-:B-1--4-:R-:W-:Y:S01]  /*6e20*/  FFMA.FTZ R140, R211, R182.reuse, R181.reuse ;  /* 0x000000b6d38c7223 */ /* 0x192fe200000100b5 */
[-CC-:B------:R-:W-:Y:S01]  /*6e30*/  FFMA.FTZ R142, R207, R182.reuse, R181.reuse ;  /* 0x000000b6cf8e7223 */ /* 0x180fe200000100b5 */
[----:B------:R-:W-:Y:S02]  /*6e40*/  HADD2.F32 R143, -RZ, R168.H0_H0 ;  /* 0x200000a8ff8f7230 */ /* 0x000fe40000004100 */
[----:B------:R-:W-:Y:S01]  /*6e50*/  FADD.FTZ R141, R209, -R140 ;  /* 0x8000008cd18d7221 */ /* 0x000fe20000010000 */
[----:B------:R-:W-:Y:S02]  /*6e60*/  HADD2.F32 R140, -RZ, R169.H0_H0 ;  /* 0x200000a9ff8c7230 */ /* 0x000fe40000004100 */
[----:B------:R-:W-:Y:S01]  /*6e70*/  FADD.FTZ R177, R205, -R142 ;  /* 0x8000008ecdb17221 */ /* 0x000fe20000010000 */
[-C--:B------:R-:W-:Y:S01]  /*6e80*/  FFMA.FTZ R142, R196, R182.reuse, R181 ;  /* 0x000000b6c48e7223 */ /* 0x080fe200000100b5 */
[----:B-----5:R-:W-:Y:S01]  /*6e90*/  FFMA.FTZ R176, R194, R141, R143 ;  /* 0x0000008dc2b07223 */ /* 0x020fe2000001008f */
[-CC-:B------:R-:W-:Y:S01]  /*6ea0*/  FFMA.FTZ R143, R200, R182.reuse, R181.reuse ;  /* 0x000000b6c88f7223 */ /* 0x180fe200000100b5 */
[----:B------:R-:W-:Y:S01]  /*6eb0*/  FFMA.FTZ R177, R194, R177, R140 ;  /* 0x000000b1c2b17223 */ /* 0x000fe2000001008c */
[----:B------:R-:W-:Y:S01]  /*6ec0*/  FFMA.FTZ R140, R203, R182, R181 ;  /* 0x000000b6cb8c7223 */ /* 0x000fe200000100b5 */
[----:B0-----:R-:W-:Y:S01]  /*6ed0*/  FADD.FTZ R183, R195, -R142 ;  /* 0x8000008ec3b77221 */ /* 0x001fe20000010000 */
[----:B------:R-:W-:Y:S01]  /*6ee0*/  FADD.FTZ R179, R198, -R143 ;  /* 0x8000008fc6b37221 */ /* 0x000fe20000010000 */
[----:B------:R-:W-:-:S02]  /*6ef0*/  HADD2.F32 R143, -RZ, R170.H0_H0 ;  /* 0x200000aaff8f7230 */ /* 0x000fc40000004100 */
[----:B------:R-:W-:Y:S01]  /*6f00*/  FADD.FTZ R141, R201, -R140 ;  /* 0x8000008cc98d7221 */ /* 0x000fe20000010000 */
[----:B------:R-:W-:-:S03]  /*6f10*/  HADD2.F32 R140, -RZ, R170.H1_H1 ;  /* 0x300000aaff8c7230 */ /* 0x000fc60000004100 */
[C---:B------:R-:W-:Y:S02]  /*6f20*/  FFMA.FTZ R178, R194.reuse, R141, R143 ;  /* 0x0000008dc2b27223 */ /* 0x040fe4000001008f */
[----:B------:R-:W-:Y:S01]  /*6f30*/  FFMA.FTZ R141, R194, R179, R140 ;  /* 0x000000b3c28d7223 */ /* 0x000fe2000001008c */
[----:B------:R-:W-:Y:S01]  /*6f40*/  FFMA.FTZ R140, R199, R182, R181 ;  /* 0x000000b6c78c7223 */ /* 0x000fe200000100b5 */
[----:B------:R-:W-:-:S03]  /*6f50*/  HADD2.F32 R179, -RZ, R171.H0_H0 ;  /* 0x200000abffb37230 */ /* 0x000fc60000004100 */
        /* <DEDUP_REMOVED lines=21> */
.L_x_3321:
[----:B-1--4-:R-:W1:Y:S02]  /*70b0*/  LDC.64 R176, c[0x0][0x470] ;  /* 0x00011c00ffb07b82 */ /* 0x012e640000000a00 */
[----:B-1----:R-:W-:-:S04]  /*70c0*/  ISETP.NE.U32.AND P2, PT, R176, RZ, PT ;  /* 0x000000ffb000720c */ /* 0x002fc80003f45070 */
[----:B------:R-:W-:-:S13]  /*70d0*/  ISETP.NE.AND.EX P2, PT, R177, RZ, PT, P2 ;  /* 0x000000ffb100720c */ /* 0x000fda0003f45320 */
[----:B------:R-:W-:Y:S05]  /*70e0*/  @!P2 BRA `(.L_x_3324) ;  /* 0x0000000000a4a947 */ /* 0x000fea0003800000 */
[-CC-:B------:R-:W-:Y:S01]  /*70f0*/  FFMA.FTZ R144, R211, R182.reuse, R181.reuse ;  /* 0x000000b6d3907223 */ /* 0x180fe200000100b5 */
        /* <DEDUP_REMOVED lines=40> */
.L_x_3324:
[-CC-:B------:R-:W-:Y:S01]  /*7380*/  FFMA.FTZ R176, R199, R182.reuse, R181.reuse ;  /* 0x000000b6c7b07223 */ /* 0x180fe200000100b5 */
[----:B------:R-:W-:Y:S02]  /*7390*/  HADD2.F32 R179, -RZ, R171.H0_H0 ;  /* 0x200000abffb37230 */ /* 0x000fe40000004100 */
[----:B------:R-:W-:Y:S01]  /*73a0*/  FFMA.FTZ R178, R196, R182, R181 ;  /* 0x000000b6c4b27223 */ /* 0x000fe200000100b5 */
[----:B------:R-:W-:Y:S02]  /*73b0*/  HADD2.F32 R244, -RZ, R169.H1_H1 ;  /* 0x300000a9fff47230 */ /* 0x000fe40000004100 */
[----:B------:R-:W-:Y:S01]  /*73c0*/  FADD.FTZ R177, R197, -R176 ;  /* 0x800000b0c5b17221 */ /* 0x000fe20000010000 */
[----:B------:R-:W-:Y:S02]  /*73d0*/  HADD2.F32 R176, -RZ, R171.H1_H1 ;  /* 0x300000abffb07230 */ /* 0x000fe40000004100 */
[----:B0-----:R-:W-:Y:S01]  /*73e0*/  FADD.FTZ R183, R195, -R178 ;  /* 0x800000b2c3b77221 */ /* 0x001fe20000010000 */
        /* <DEDUP_REMOVED lines=30> */
.L_x_3320:
        /* <DEDUP_REMOVED lines=45> */
.L_x_3326:
        /* <DEDUP_REMOVED lines=13> */
[----:B------:R-:W-:Y:S01]  /*7970*/  F2FP.F16.F32.PACK_AB R179, R140, R141 ;  /* 0x0000008d8cb3723e */ /* 0x000fe200000000ff */
        /* <DEDUP_REMOVED lines=19> */
.L_x_3325:
        /* <DEDUP_REMOVED lines=37> */
.L_x_3327:
        /* <DEDUP_REMOVED lines=28> */
.L_x_3323:
        /* <DEDUP_REMOVED lines=10> */
.L_x_3319:
[----:B------:R-:W-:Y:S05]  /*7f60*/  BSYNC.RECONVERGENT B0 ;  /* 0x0000000000007941 */ /* 0x000fea0003800200 */
.L_x_3318:
        /* <DEDUP_REMOVED lines=16> */
[-C--:B------:R-:W-:Y:S01]  /*8070*/  FFMA.FTZ R147, R11, R182.reuse, R181 ;  /* 0x000000b60b937223 */ /* 0x080fe200000100b5 */
[----:B------:R-:W-:Y:S01]  /*8080*/  FADD.FTZ R141, R8, -R141 ;  /* 0x8000008d088d7221 */ /* 0x000fe20000010000 */
[----:B------:R-:W-:Y:S01]  /*8090*/  FFMA.FTZ R145, R7, R182, R181 ;  /* 0x000000b607917223 */ /* 0x000fe200000100b5 */
[----:B------:R-:W-:Y:S02]  /*80a0*/  HADD2.F32 R177, -RZ, R173.H0_H0 ;  /* 0x200000adffb17230 */ /* 0x000fe40000004100 */
[----:B------:R-:W-:Y:S01]  /*80b0*/  FADD.FTZ R147, R14, -R147 ;  /* 0x800000930e937221 */ /* 0x000fe20000010000 */
[----:B-----5:R-:W-:Y:S01]  /*80c0*/  FFMA.FTZ R176, R194, R141, R143 ;  /* 0x0000008dc2b07223 */ /* 0x020fe2000001008f */
[----:B------:R-:W-:Y:S01]  /*80d0*/  FADD.FTZ R141, R15, -R140 ;  /* 0x8000008c0f8d7221 */ /* 0x000fe20000010000 */
[----:B------:R-:W-:-:S02]  /*80e0*/  HADD2.F32 R140, -RZ, R174.H0_H0 ;  /* 0x200000aeff8c7230 */ /* 0x000fc40000004100 */
[----:B------:R-:W-:Y:S01]  /*80f0*/  FADD.FTZ R145, R12, -R145 ;  /* 0x800000910c917221 */ /* 0x000fe20000010000 */
[----:B------:R-:W-:Y:S02]  /*8100*/  HADD2.F32 R142, -RZ, R174.H1_H1 ;  /* 0x300000aeff8e7230 */ /* 0x000fe40000004100 */
[--C-:B------:R-:W-:Y:S02]  /*8110*/  HADD2.F32 R143, -RZ, R175.reuse.H0_H0 ;  /* 0x200000afff8f7230 */ /* 0x100fe40000004100 */
[----:B------:R-:W-:Y:S01]  /*8120*/  FFMA.FTZ R147, R194, R147, R140 ;  /* 0x00000093c2937223 */ /* 0x000fe2000001008c */
[-C--:B------:R-:W-:Y:S01]  /*8130*/  FFMA.FTZ R140, R20, R182.reuse, R181 ;  /* 0x000000b6148c7223 */ /* 0x080fe200000100b5 */
[C---:B------:R-:W-:Y:S01]  /*8140*/  FFMA.FTZ R177, R194.reuse, R145, R177 ;  /* 0x00000091c2b17223 */ /* 0x040fe200000100b1 */
[----:B------:R-:W-:Y:S01]  /*8150*/  FFMA.FTZ R178, R194, R141, R142 ;  /* 0x0000008dc2b27223 */ /* 0x000fe2000001008e */
[----:B------:R-:W-:Y:S01]  /*8160*/  FFMA.FTZ R141, R17, R182, R181 ;  /* 0x000000b6118d7223 */ /* 0x000fe200000100b5 */
[----:B------:R-:W-:Y:S01]  /*8170*/  FADD.FTZ R145, R19, -R140 ;  /* 0x8000008c13917221 */ /* 0x000fe20000010000 */
[----:B------:R-:W-:-:S02]  /*8180*/  HADD2.F32 R140, -RZ, R175.H1_H1 ;  /* 0x300000afff8c7230 */ /* 0x000fc40000004100 */
[-C--:B------:R-:W-:Y:S01]  /*8190*/  FFMA.FTZ R142, R10, R182.reuse, R181 ;  /* 0x000000b60a8e7223 */ /* 0x080fe200000100b5 */
[----:B------:R-:W-:Y:S01]  /*81a0*/  FADD.FTZ R141, R18, -R141 ;  /* 0x8000008d128d7221 */ /* 0x000fe20000010000 */
[----:B------:R-:W-:Y:S01]  /*81b0*/  F2FP.F16.F32.PACK_AB R178, R178, R147 ;  /* 0x00000093b2b2723e */ /* 0x000fe200000000ff */
[----:B------:R-:W-:Y:S01]  /*81c0*/  FFMA.FTZ R144, R194, R145, R140 ;  /* 0x00000091c2907223 */ /* 0x000fe2000001008c */
[----:B------:R-:W-:Y:S01]  /*81d0*/  FFMA.FTZ R140, R6, R182, R181 ;  /* 0x000000b6068c7223 */ /* 0x000fe200000100b5 */
[----:B------:R-:W-:Y:S01]  /*81e0*/  FFMA.FTZ R179, R194, R141, R143 ;  /* 0x0000008dc2b37223 */ /* 0x000fe2000001008f */
[----:B------:R-:W-:Y:S02]  /*81f0*/  HADD2.F32 R145, -RZ, R173.H1_H1 ;  /* 0x300000adff917230 */ /* 0x000fe40000004100 */
[----:B------:R-:W-:Y:S01]  /*8200*/  FADD.FTZ R143, R13, -R142 ;  /* 0x8000008e0d8f7221 */ /* 0x000fe20000010000 */
[----:B------:R-:W-:Y:S01]  /*8210*/  FADD.FTZ R141, R9, -R140 ;  /* 0x8000008c098d7221 */ /* 0x000fe20000010000 */
[----:B------:R-:W-:Y:S01]  /*8220*/  HADD2.F32 R140, -RZ, R172.H1_H1 ;  /* 0x300000acff8c7230 */ /* 0x000fe20000004100 */
[----:B------:R-:W-:Y:S01]  /*8230*/  F2FP.F16.F32.PACK_AB R179, R144, R179 ;  /* 0x000000b390b3723e */ /* 0x000fe200000000ff */
[----:B------:R-:W-:Y:S01]  /*8240*/  FFMA.FTZ R142, R194, R143, R145 ;  /* 0x0000008fc28e7223 */ /* 0x000fe20000010091 */
[----:B------:R-:W-:-:S02]  /*8250*/  MOV R146, R178 ;  /* 0x000000b200927202 */ /* 0x000fc40000000f00 */
[----:B------:R-:W-:Y:S01]  /*8260*/  FFMA.FTZ R141, R194, R141, R140 ;  /* 0x0000008dc28d7223 */ /* 0x000fe2000001008c */
[----:B------:R-:W-:Y:S02]  /*8270*/  MOV R147, R179 ;  /* 0x000000b300937202 */ /* 0x000fe40000000f00 */
[----:B------:R-:W-:Y:S02]  /*8280*/  F2FP.F16.F32.PACK_AB R177, R142, R177 ;  /* 0x000000b18eb1723e */ /* 0x000fe400000000ff */
[----:B------:R-:W-:Y:S02]  /*8290*/  F2FP.F16.F32.PACK_AB R176, R141, R176 ;  /* 0x000000b08db0723e */ /* 0x000fe400000000ff */
[----:B------:R-:W-:Y:S02]  /*82a0*/  MOV R145, R177 ;  /* 0x000000b100917202 */ /* 0x000fe40000000f00 */
[----:B------:R-:W-:Y:S02]  /*82b0*/  MOV R144, R176 ;  /* 0x000000b000907202 */ /* 0x000fe40000000f00 */
[----:B------:R-:W-:-:S02]  /*82c0*/  MOV R143, R179 ;  /* 0x000000b3008f7202 */ /* 0x000fc40000000f00 */
[----:B------:R-:W-:Y:S02]  /*82d0*/  MOV R142, R178 ;  /* 0x000000b2008e7202 */ /* 0x000fe40000000f00 */
[----:B------:R-:W-:Y:S02]  /*82e0*/  MOV R141, R177 ;  /* 0x000000b1008d7202 */ /* 0x000fe40000000f00 */
[----:B------:R-:W-:Y:S01]  /*82f0*/  MOV R140, R176 ;  /* 0x000000b0008c7202 */ /* 0x000fe20000000f00 */
[----:B------:R-:W-:Y:S06]  /*8300*/  BRA `(.L_x_3333) ;  /* 0x0000001000287947 */ /* 0x000fec0003800000 */
.L_x_3332:
[-CC-:B-1--4-:R-:W-:Y:S01]  /*8310*/  FFMA.FTZ R143, R7, R182.reuse, R181.reuse ;  /* 0x000000b6078f7223 */ /* 0x192fe200000100b5 */
[-CC-:B------:R-:W-:Y:S01]  /*8320*/  FFMA.FTZ R141, R5, R182.reuse, R181.reuse ;  /* 0x000000b6058d7223 */ /* 0x180fe200000100b5 */
[----:B------:R-:W-:Y:S02]  /*8330*/  HADD2.F32 R140, -RZ, R173.H0_H0 ;  /* 0x200000adff8c7230 */ /* 0x000fe40000004100 */
[-C--:B------:R-:W-:Y:S01]  /*8340*/  FFMA.FTZ R142, R10, R182.reuse, R181 ;  /* 0x000000b60a8e7223 */ /* 0x080fe200000100b5 */
[----:B------:R-:W-:Y:S01]  /*8350*/  FADD.FTZ R177, R12, -R143 ;  /* 0x8000008f0cb17221 */ /* 0x000fe20000010000 */
[----:B------:R-:W-:Y:S02]  /*8360*/  HADD2.F32 R143, -RZ, R172.H0_H0 ;  /* 0x200000acff8f7230 */ /* 0x000fe40000004100 */
[----:B------:R-:W-:Y:S01]  /*8370*/  FADD.FTZ R141, R8, -R141 ;  /* 0x8000008d088d7221 */ /* 0x000fe20000010000 */
[----:B-----5:R-:W-:Y:S01]  /*8380*/  FFMA.FTZ R177, R194, R177, R140 ;  /* 0x000000b1c2b17223 */ /* 0x020fe2000001008c */
[----:B------:R-:W-:-:S02]  /*8390*/  FFMA.FTZ R140, R16, R182, R181 ;  /* 0x000000b6108c7223 */ /* 0x000fc400000100b5 */
[----:B------:R-:W-:Y:S01]  /*83a0*/  FFMA.FTZ R176, R194, R141, R143 ;  /* 0x0000008dc2b07223 */ /* 0x000fe2000001008f */
[----:B------:R-:W-:Y:S01]  /*83b0*/  FFMA.FTZ R141, R11, R182, R181 ;  /* 0x000000b60b8d7223 */ /* 0x000fe200000100b5 */
[--C-:B------:R-:W-:Y:S02]  /*83c0*/  HADD2.F32 R143, -RZ, R174.reuse.H0_H0 ;  /* 0x200000aeff8f7230 */ /* 0x100fe40000004100 */
[----:B------:R-:W-:Y:S01]  /*83d0*/  FADD.FTZ R179, R15, -R140 ;  /* 0x8000008c0fb37221 */ /* 0x000fe20000010000 */
[----:B------:R-:W-:Y:S02]  /*83e0*/  HADD2.F32 R140, -RZ, R174.H1_H1 ;  /* 0x300000aeff8c7230 */ /* 0x000fe40000004100 */
[----:B------:R-:W-:-:S04]  /*83f0*/  FADD.FTZ R141, R14, -R141 ;  /* 0x8000008d0e8d7221 */ /* 0x000fc80000010000 */
[C---:B------:R-:W-:Y:S01]  /*8400*/  FFMA.FTZ R178, R194.reuse, R141, R143 ;  /* 0x0000008dc2b27223 */ /* 0x040fe2000001008f */
[----:B------:R-:W-:Y:S01]  /*8410*/  FFMA.FTZ R141, R194, R179, R140 ;  /* 0x000000b3c28d7223 */ /* 0x000fe2000001008c */
[-CC-:B------:R-:W-:Y:S01]  /*8420*/  FFMA.FTZ R140, R20, R182.reuse, R181.reuse ;  /* 0x000000b6148c7223 */ /* 0x180fe200000100b5 */
[----:B------:R-:W-:Y:S01]  /*8430*/  FFMA.FTZ R143, R17, R182, R181 ;  /* 0x000000b6118f7223 */ /* 0x000fe200000100b5 */
[--C-:B------:R-:W-:Y:S02]  /*8440*/  HADD2.F32 R179, -RZ, R175.reuse.H0_H0 ;  /* 0x200000afffb37230 */ /* 0x100fe40000004100 */
[----:B0-----:R-:W-:Y:S01]  /*8450*/  FADD.FTZ R183, R19, -R140 ;  /* 0x8000008c13b77221 */ /* 0x001fe20000010000 */
[----:B------:R-:W-:Y:S02]  /*8460*/  HADD2.F32 R140, -RZ, R175.H1_H1 ;  /* 0x300000afff8c7230 */ /* 0x000fe40000004100 */
[----:B------:R-:W-:Y:S01]  /*8470*/  FADD.FTZ R143, R18, -R143 ;  /* 0x8000008f128f7221 */ /* 0x000fe20000010000 */
[----:B------:R-:W-:-:S02]  /*8480*/  F2FP.F16.F32.PACK_AB R178, R141, R178 ;  /* 0x000000b28db2723e */ /* 0x000fc400000000ff */
[----:B------:R-:W-:Y:S01]  /*8490*/  FFMA.FTZ R245, R194, R183, R140 ;  /* 0x000000b7c2f57223 */ /* 0x000fe2000001008c */
[----:B------:R-:W-:Y:S01]  /*84a0*/  FFMA.FTZ R140, R6, R182, R181 ;  /* 0x000000b6068c7223 */ /* 0x000fe200000100b5 */
[C---:B------:R-:W-:Y:S01]  /*84b0*/  FFMA.FTZ R242, R194.reuse, R143, R179 ;  /* 0x0000008fc2f27223 */ /* 0x040fe200000100b3 */
[----:B------:R-:W-:Y:S02]  /*84c0*/  HADD2.F32 R183, -RZ, R173.H1_H1 ;  /* 0x300000adffb77230 */ /* 0x000fe40000004100 */
[----:B------:R-:W-:Y:S01]  /*84d0*/  FADD.FTZ R179, R13, -R142 ;  /* 0x8000008e0db37221 */ /* 0x000fe20000010000 */
[----:B------:R-:W-:Y:S01]  /*84e0*/  FADD.FTZ R143, R9, -R140 ;  /* 0x8000008c098f7221 */ /* 0x000fe20000010000 */
[----:B------:R-:W-:Y:S02]  /*84f0*/  HADD2.F32 R140, -RZ, R172.H1_H1 ;  /* 0x300000acff8c7230 */ /* 0x000fe40000004100 */
[----:B------:R-:W-:Y:S01]  /*8500*/  FFMA.FTZ R142, R194, R179, R183 ;  /* 0x000000b3c28e7223 */ /* 0x000fe200000100b7 */
[----:B------:R-:W-:-:S02]  /*8510*/  F2FP.F16.F32.PACK_AB R179, R245, R242 ;  /* 0x000000f2f5b3723e */ /* 0x000fc400000000ff */
[----:B------:R-:W-:Y:S02]  /*8520*/  FFMA.FTZ R143, R194, R143, R140 ;  /* 0x0000008fc28f7223 */ /* 0x000fe4000001008c */
[----:B------:R-:W-:Y:S02]  /*8530*/  F2FP.F16.F32.PACK_AB R177, R142, R177 ;  /* 0x000000b18eb1723e */ /* 0x000fe400000000ff */
[----:B------:R-:W-:Y:S02]  /*8540*/  MOV R142, R178 ;  /* 0x000000b2008e7202 */ /* 0x000fe40000000f00 */
[----:B------:R-:W-:Y:S02]  /*8550*/  F2FP.F16.F32.PACK_AB R176, R143, R176 ;  /* 0x000000b08fb0723e */ /* 0x000fe400000000ff */
[----:B------:R-:W-:Y:S02]  /*8560*/  MOV R143, R179 ;  /* 0x000000b3008f7202 */ /* 0x000fe40000000f00 */
[----:B------:R-:W-:-:S02]  /*8570*/  MOV R141, R177 ;  /* 0x000000b1008d7202 */ /* 0x000fc40000000f00 */
[----:B------:R-:W-:Y:S01]  /*8580*/  MOV R140, R176 ;  /* 0x000000b0008c7202 */ /* 0x000fe20000000f00 */
[----:B------:R-:W-:Y:S06]  /*8590*/  BRA `(.L_x_3333) ;  /* 0x0000000c00847947 */ /* 0x000fec0003800000 */
.L_x_3331:
[----:B-1--4-:R-:W1:Y:S02]  /*85a0*/  LDC.64 R176, c[0x0][0x470] ;  /* 0x00011c00ffb07b82 */ /* 0x012e640000000a00 */
[----:B-1----:R-:W-:-:S04]  /*85b0*/  ISETP.NE.U32.AND P2, PT, R176, RZ, PT ;  /* 0x000000ffb000720c */ /* 0x002fc80003f45070 */
[----:B------:R-:W-:-:S13]  /*85c0*/  ISETP.NE.AND.EX P2, PT, R177, RZ, PT, P2 ;  /* 0x000000ffb100720c */ /* 0x000fda0003f45320 */
[----:B------:R-:W-:Y:S05]  /*85d0*/  @!P2 BRA `(.L_x_3334) ;  /* 0x0000000000a4a947 */ /* 0x000fea0003800000 */
[-CC-:B------:R-:W-:Y:S01]  /*85e0*/  FFMA.FTZ R147, R7, R182.reuse, R181.reuse ;  /* 0x000000b607937223 */ /* 0x180fe200000100b5 */
        /* <DEDUP_REMOVED lines=40> */
.L_x_3334:
[-CC-:B------:R-:W-:Y:S01]  /*8870*/  FFMA.FTZ R177, R17, R182.reuse, R181.reuse ;  /* 0x000000b611b17223 */ /* 0x180fe200000100b5 */
[-C--:B------:R-:W-:Y:S01]  /*8880*/  FFMA.FTZ R176, R20, R182.reuse, R181 ;  /* 0x000000b614b07223 */ /* 0x080fe200000100b5 */
[--C-:B------:R-:W-:Y:S02]  /*8890*/  HADD2.F32 R179, -RZ, R175.reuse.H0_H0 ;  /* 0x200000afffb37230 */ /* 0x100fe40000004100 */
[----:B------:R-:W-:Y:S01]  /*88a0*/  FADD.FTZ R177, R18, -R177 ;  /* 0x800000b112b17221 */ /* 0x000fe20000010000 */
[----:B0-----:R-:W-:Y:S01]  /*88b0*/  FADD.FTZ R183, R19, -R176 ;  /* 0x800000b013b77221 */ /* 0x001fe20000010000 */
[----:B------:R-:W-:Y:S02]  /*88c0*/  HADD2.F32 R176, -RZ, R175.H1_H1 ;  /* 0x300000afffb07230 */ /* 0x000fe40000004100 */
[----:B-----5:R-:W-:Y:S01]  /*88d0*/  FFMA.FTZ R242, R194, R177, R179 ;  /* 0x000000b1c2f27223 */ /* 0x020fe200000100b3 */
[----:B------:R-:W-:Y:S01]  /*88e0*/  FFMA.FTZ R177, R11, R182, R181 ;  /* 0x000000b60bb17223 */ /* 0x000fe200000100b5 */
[----:B------:R-:W-:-:S02]  /*88f0*/  HADD2.F32 R178, -RZ, R174.H1_H1 ;  /* 0x300000aeffb27230 */ /* 0x000fc40000004100 */
[----:B------:R-:W-:Y:S01]  /*8900*/  FFMA.FTZ R179, R194, R183, R176 ;  /* 0x000000b7c2b37223 */ /* 0x000fe200000100b0 */
[-C--:B------:R-:W-:Y:S01]  /*8910*/  FFMA.FTZ R176, R16, R182.reuse, R181 ;  /* 0x000000b610b07223 */ /* 0x080fe200000100b5 */
[----:B------:R-:W-:Y:S02]  /*8920*/  HADD2.F32 R183, -RZ, R174.H0_H0 ;  /* 0x200000aeffb77230 */ /* 0x000fe40000004100 */
[----:B------:R-:W-:Y:S01]  /*8930*/  FADD.FTZ R177, R14, -R177 ;  /* 0x800000b10eb17221 */ /* 0x000fe20000010000 */
[--C-:B------:R-:W-:Y:S02]  /*8940*/  HADD2.F32 R244, -RZ, R173.reuse.H1_H1 ;  /* 0x300000adfff47230 */ /* 0x100fe40000004100 */
[----:B------:R-:W-:Y:S01]  /*8950*/  FADD.FTZ R245, R15, -R176 ;  /* 0x800000b00ff57221 */ /* 0x000fe20000010000 */
[-C--:B------:R-:W-:Y:S01]  /*8960*/  FFMA.FTZ R176, R10, R182.reuse, R181 ;  /* 0x000000b60ab07223 */ /* 0x080fe200000100b5 */
[C---:B------:R-:W-:Y:S01]  /*8970*/  FFMA.FTZ R183, R194.reuse, R177, R183 ;  /* 0x000000b1c2b77223 */ /* 0x040fe200000100b7 */
[----:B------:R-:W-:Y:S01]  /*8980*/  FFMA.FTZ R177, R7, R182, R181 ;  /* 0x000000b607b17223 */ /* 0x000fe200000100b5 */
[----:B------:R-:W-:Y:S01]  /*8990*/  FFMA.FTZ R178, R194, R245, R178 ;  /* 0x000000f5c2b27223 */ /* 0x000fe200000100b2 */
[----:B------:R-:W-:-:S02]  /*89a0*/  HADD2.F32 R245, -RZ, R173.H0_H0 ;  /* 0x200000adfff57230 */ /* 0x000fc40000004100 */
[----:B------:R-:W-:Y:S01]  /*89b0*/  FADD.FTZ R247, R13, -R176 ;  /* 0x800000b00df77221 */ /* 0x000fe20000010000 */
[----:B------:R-:W-:Y:S01]  /*89c0*/  FADD.FTZ R177, R12, -R177 ;  /* 0x800000b10cb17221 */ /* 0x000fe20000010000 */
[----:B------:R-:W-:Y:S02]  /*89d0*/  F2FP.F16.F32.PACK_AB R179, R179, R242 ;  /* 0x000000f2b3b3723e */ /* 0x000fe400000000ff */
[----:B------:R-:W-:Y:S01]  /*89e0*/  F2FP.F16.F32.PACK_AB R178, R178, R183 ;  /* 0x000000b7b2b2723e */ /* 0x000fe200000000ff */
[C---:B------:R-:W-:Y:S01]  /*89f0*/  FFMA.FTZ R176, R194.reuse, R177, R245 ;  /* 0x000000b1c2b07223 */ /* 0x040fe200000100f5 */
[----:B------:R-:W-:Y:S01]  /*8a00*/  FFMA.FTZ R177, R194, R247, R244 ;  /* 0x000000f7c2b17223 */ /* 0x000fe200000100f4 */
[-CC-:B------:R-:W-:Y:S01]  /*8a10*/  FFMA.FTZ R244, R6, R182.reuse, R181.reuse ;  /* 0x000000b606f47223 */ /* 0x180fe200000100b5 */
[----:B------:R-:W-:Y:S01]  /*8a20*/  FFMA.FTZ R245, R5, R182, R181 ;  /* 0x000000b605f57223 */ /* 0x000fe200000100b5 */
[--C-:B------:R-:W-:Y:S02]  /*8a30*/  HADD2.F32 R247, -RZ, R172.reuse.H0_H0 ;  /* 0x200000acfff77230 */ /* 0x100fe40000004100 */
[----:B------:R-:W-:Y:S01]  /*8a40*/  FADD.FTZ R249, R9, -R244 ;  /* 0x800000f409f97221 */ /* 0x000fe20000010000 */
[----:B------:R-:W-:-:S02]  /*8a50*/  HADD2.F32 R244, -RZ, R172.H1_H1 ;  /* 0x300000acfff47230 */ /* 0x000fc40000004100 */
[----:B------:R-:W-:Y:S01]  /*8a60*/  FADD.FTZ R245, R8, -R245 ;  /* 0x800000f508f57221 */ /* 0x000fe20000010000 */
[----:B------:R-:W-:-:S03]  /*8a70*/  F2FP.F16.F32.PACK_AB R177, R177, R176 ;  /* 0x000000b0b1b1723e */ /* 0x000fc600000000ff */
[C---:B------:R-:W-:Y:S01]  /*8a80*/  FFMA.FTZ R245, R194.reuse, R245, R247 ;  /* 0x000000f5c2f57223 */ /* 0x040fe200000100f7 */
[----:B------:R-:W-:-:S05]  /*8a90*/  FFMA.FTZ R244, R194, R249, R244 ;  /* 0x000000f9c2f47223 */ /* 0x000fca00000100f4 */
[----:B------:R-:W-:Y:S01]  /*8aa0*/  F2FP.F16.F32.PACK_AB R176, R244, R245 ;  /* 0x000000f5f4b0723e */ /* 0x000fe200000000ff */
[----:B------:R-:W-:Y:S06]  /*8ab0*/  BRA `(.L_x_3333) ;  /* 0x00000008003c7947 */ /* 0x000fec0003800000 */
.L_x_3330:
        /* <DEDUP_REMOVED lines=22> */
[----:B------:R-:W-:Y:S01]  /*8c20*/  F2FP.F16.F32.PACK_AB R179, R140, R179 ;  /* 0x000000b38cb3723e */ /* 0x000fe200000000ff */
        /* <DEDUP_REMOVED lines=22> */
.L_x_3336:
        /* <DEDUP_REMOVED lines=13> */
[----:B------:R-:W-:Y:S01]  /*8e60*/  F2FP.F16.F32.PACK_AB R179, R140, R141 ;  /* 0x0000008d8cb3723e */ /* 0x000fe200000000ff */
        /* <DEDUP_REMOVED lines=10> */
[----:B------:R-:W-:-:S02]  /*8f10*/  F2FP.F16.F32.PACK_AB R178, R247, R178 ;  /* 0x000000b2f7b2723e */ /* 0x000fc400000000ff */
[----:B------:R-:W-:Y:S01]  /*8f20*/  FMUL.FTZ R140, R194, R183 ;  /* 0x000000b7c28c7220 */ /* 0x000fe20000410000 */
[----:B------:R-:W-:Y:S02]  /*8f30*/  MOV R143, R179 ;  /* 0x000000b3008f7202 */ /* 0x000fe40000000f00 */
[----:B------:R-:W-:Y:S02]  /*8f40*/  F2FP.F16.F32.PACK_AB R176, R176, R141 ;  /* 0x0000008db0b0723e */ /* 0x000fe400000000ff */
[----:B------:R-:W-:Y:S02]  /*8f50*/  F2FP.F16.F32.PACK_AB R177, R140, R177 ;  /* 0x000000b18cb1723e */ /* 0x000fe400000000ff */
[----:B------:R-:W-:Y:S02]  /*8f60*/  MOV R142, R178 ;  /* 0x000000b2008e7202 */ /* 0x000fe40000000f00 */
[----:B------:R-:W-:Y:S02]  /*8f70*/  MOV R141, R177 ;  /* 0x000000b1008d7202 */ /* 0x000fe40000000f00 */
[----:B------:R-:W-:Y:S01]  /*8f80*/  MOV R140, R176 ;  /* 0x000000b0008c7202 */ /* 0x000fe20000000f00 */
[----:B------:R-:W-:Y:S06]  /*8f90*/  BRA `(.L_x_3333) ;  /* 0x0000000400047947 */ /* 0x000fec0003800000 */
.L_x_3335:
        /* <DEDUP_REMOVED lines=37> */
.L_x_3337:
        /* <DEDUP_REMOVED lines=14> */
[----:B------:R-:W-:Y:S01]  /*92d0*/  F2FP.F16.F32.PACK_AB R176, R179, R176 ;  /* 0x000000b0b3b0723e */ /* 0x000fe200000000ff */
        /* <DEDUP_REMOVED lines=10> */
[----:B------:R-:W-:Y:S02]  /*9380*/  F2FP.F16.F32.PACK_AB R177, R178, R177 ;  /* 0x000000b1b2b1723e */ /* 0x000fe400000000ff */
[----:B------:R-:W-:Y:S02]  /*9390*/  F2FP.F16.F32.PACK_AB R178, R242, R183 ;  /* 0x000000b7f2b2723e */ /* 0x000fe400000000ff */
[----:B------:R-:W-:-:S07]  /*93a0*/  F2FP.F16.F32.PACK_AB R179, R244, R179 ;  /* 0x000000b3f4b3723e */ /* 0x000fce00000000ff */
.L_x_3333:
        /* <DEDUP_REMOVED lines=10> */
.L_x_3329:
[----:B------:R-:W-:Y:S05]  /*9450*/  BSYNC.RECONVERGENT B0 ;  /* 0x0000000000007941 */ /* 0x000fea0003800200 */
.L_x_3328:
        /* <DEDUP_REMOVED lines=14> */
[-CC-:B------:R-:W-:Y:S01]  /*9540*/  FFMA.FTZ R141, R21, R182.reuse, R181.reuse ;  /* 0x000000b6158d7223 */ /* 0x180fe200000100b5 */
[----:B------:R-:W-:Y:S02]  /*9550*/  HADD2.F32 R144, -RZ, R77.H0_H0 ;  /* 0x2000004dff907230 */ /* 0x000fe40000004100 */
[-C--:B------:R-:W-:Y:S01]  /*9560*/  FFMA.FTZ R146, R188, R182.reuse, R181 ;  /* 0x000000b6bc927223 */ /* 0x080fe200000100b5 */
[----:B------:R-:W-:Y:S01]  /*9570*/  FADD.FTZ R177, R184, -R143 ;  /* 0x8000008fb8b17221 */ /* 0x000fe20000010000 */
[----:B------:R-:W-:Y:S02]  /*9580*/  HADD2.F32 R143, -RZ, R76.H0_H0 ;  /* 0x2000004cff8f7230 */ /* 0x000fe40000004100 */
[----:B------:R-:W-:Y:S01]  /*9590*/  FADD.FTZ R141, R24, -R141 ;  /* 0x8000008d188d7221 */ /* 0x000fe20000010000 */
[----:B------:R-:W-:Y:S01]  /*95a0*/  FFMA.FTZ R145, R27, R182, R181 ;  /* 0x000000b61b917223 */ /* 0x000fe200000100b5 */
[----:B-----5:R-:W-:Y:S01]  /*95b0*/  FFMA.FTZ R177, R194, R177, R144 ;  /* 0x000000b1c2b17223 */ /* 0x020fe20000010090 */
[----:B------:R-:W-:-:S02]  /*95c0*/  HADD2.F32 R144, -RZ, R78.H1_H1 ;  /* 0x3000004eff907230 */ /* 0x000fc40000004100 */
[----:B------:R-:W-:Y:S01]  /*95d0*/  FFMA.FTZ R176, R194, R141, R143 ;  /* 0x0000008dc2b07223 */ /* 0x000fe2000001008f */
[----:B------:R-:W-:Y:S01]  /*95e0*/  FADD.FTZ R143, R187, -R146 ;  /* 0x80000092bb8f7221 */ /* 0x000fe20000010000 */
[----:B------:R-:W-:Y:S02]  /*95f0*/  HADD2.F32 R141, -RZ, R78.H0_H0 ;  /* 0x2000004eff8d7230 */ /* 0x000fe40000004100 */
[----:B------:R-:W-:Y:S01]  /*9600*/  FADD.FTZ R145, R186, -R145 ;  /* 0x80000091ba917221 */ /* 0x000fe20000010000 */
[-C--:B0-----:R-:W-:Y:S01]  /*9610*/  FFMA.FTZ R242, R192, R182.reuse, R181 ;  /* 0x000000b6c0f27223 */ /* 0x081fe200000100b5 */
[C---:B------:R-:W-:Y:S01]  /*9620*/  FFMA.FTZ R147, R194.reuse, R143, R144 ;  /* 0x0000008fc2937223 */ /* 0x040fe20000010090 */
[--C-:B------:R-:W-:Y:S02]  /*9630*/  HADD2.F32 R143, -RZ, R79.reuse.H1_H1 ;  /* 0x3000004fff8f7230 */ /* 0x100fe40000004100 */
[----:B------:R-:W-:Y:S01]  /*9640*/  FFMA.FTZ R178, R194, R145, R141 ;  /* 0x00000091c2b27223 */ /* 0x000fe2000001008d */
[----:B------:R-:W-:Y:S01]  /*9650*/  FADD.FTZ R141, R191, -R242 ;  /* 0x800000f2bf8d7221 */ /* 0x000fe20000010000 */
[-CC-:B------:R-:W-:Y:S01]  /*9660*/  FFMA.FTZ R140, R26, R182.reuse, R181.reuse ;  /* 0x000000b61a8c7223 */ /* 0x180fe200000100b5 */
[-CC-:B------:R-:W-:Y:S01]  /*9670*/  FFMA.FTZ R142, R22, R182.reuse, R181.reuse ;  /* 0x000000b6168e7223 */ /* 0x180fe200000100b5 */
[----:B------:R-:W-:Y:S01]  /*9680*/  FFMA.FTZ R181, R189, R182, R181 ;  /* 0x000000b6bdb57223 */ /* 0x000fe200000100b5 */
[----:B------:R-:W-:Y:S01]  /*9690*/  FFMA.FTZ R179, R194, R141, R143 ;  /* 0x0000008dc2b37223 */ /* 0x000fe2000001008f */
[----:B------:R-:W-:Y:S01]  /*96a0*/  FADD.FTZ R143, R185, -R140 ;  /* 0x8000008cb98f7221 */ /* 0x000fe20000010000 */
[----:B------:R-:W-:-:S02]  /*96b0*/  HADD2.F32 R144, -RZ, R79.H0_H0 ;  /* 0x2000004fff907230 */ /* 0x000fc40000004100 */
[----:B------:R-:W-:Y:S01]  /*96c0*/  FADD.FTZ R181, R190, -R181 ;  /* 0x800000b5beb57221 */ /* 0x000fe20000010000 */
[----:B------:R-:W-:Y:S02]  /*96d0*/  HADD2.F32 R145, -RZ, R77.H1_H1 ;  /* 0x3000004dff917230 */ /* 0x000fe40000004100 */
[----:B------:R-:W-:Y:S01]  /*96e0*/  FADD.FTZ R141, R25, -R142 ;  /* 0x8000008e198d7221 */ /* 0x000fe20000010000 */
[----:B------:R-:W-:Y:S02]  /*96f0*/  HADD2.F32 R140, -RZ, R76.H1_H1 ;  /* 0x3000004cff8c7230 */ /* 0x000fe40000004100 */
[C---:B------:R-:W-:Y:S01]  /*9700*/  FFMA.FTZ R144, R194.reuse, R181, R144 ;  /* 0x000000b5c2907223 */ /* 0x040fe20000010090 */
[----:B------:R-:W-:Y:S01]  /*9710*/  F2FP.F16.F32.PACK_AB R178, R147, R178 ;  /* 0x000000b293b2723e */ /* 0x000fe200000000ff */
[C---:B------:R-:W-:Y:S01]  /*9720*/  FFMA.FTZ R142, R194.reuse, R143, R145 ;  /* 0x0000008fc28e7223 */ /* 0x040fe20000010091 */
[----:B------:R-:W-:Y:S02]  /*9730*/  FFMA.FTZ R141, R194, R141, R140 ;  /* 0x0000008dc28d7223 */ /* 0x000fe4000001008c */
[----:B------:R-:W-:-:S02]  /*9740*/  F2FP.F16.F32.PACK_AB R179, R179, R144 ;  /* 0x00000090b3b3723e */ /* 0x000fc400000000ff */
[----:B------:R-:W-:Y:S02]  /*9750*/  F2FP.F16.F32.PACK_AB R177, R142, R177 ;  /* 0x000000b18eb1723e */ /* 0x000fe400000000ff */
[----:B------:R-:W-:Y:S02]  /*9760*/  F2FP.F16.F32.PACK_AB R176, R141, R176 ;  /* 0x000000b08db0723e */ /* 0x000fe400000000ff */
        /* <DEDUP_REMOVED lines=9> */
.L_x_3342:
[-CC-:B-1--4-:R-:W-:Y:S01]  /*9800*/  FFMA.FTZ R143, R23, R182.reuse, R181.reuse ;  /* 0x000000b6178f7223 */ /* 0x192fe200000100b5 */
        /* <DEDUP_REMOVED lines=8> */
[----:B------:R-:W-:Y:S02]  /*9890*/  HADD2.F32 R143, -RZ, R76.H0_H0 ;  /* 0x2000004cff8f7230 */ /* 0x000fe40000004100 */
[----:B------:R-:W-:Y:S01]  /*98a0*/  FADD.FTZ R141, R24, -R141 ;  /* 0x8000008d188d7221 */ /* 0x000fe20000010000 */
[----:B------:R-:W-:-:S02]  /*98b0*/  HADD2.F32 R182, -RZ, R77.H0_H0 ;  /* 0x2000004dffb67230 */ /* 0x000fc40000004100 */
[----:B------:R-:W-:Y:S01]  /*98c0*/  FADD.FTZ R181, R190, -R181 ;  /* 0x800000b5beb57221 */ /* 0x000fe20000010000 */
[----:B-----5:R-:W-:Y:S01]  /*98d0*/  FFMA.FTZ R176, R194, R141, R143 ;  /* 0x0000008dc2b07223 */ /* 0x020fe2000001008f */
[----:B------:R-:W-:Y:S01]  /*98e0*/  FADD.FTZ R141, R186, -R179 ;  /* 0x800000b3ba8d7221 */ /* 0x000fe20000010000 */
[C---:B------:R-:W-:Y:S01]  /*98f0*/  FFMA.FTZ R177, R194.reuse, R177, R182 ;  /* 0x000000b1c2b17223 */ /* 0x040fe200000100b6 */
[--C-:B------:R-:W-:Y:S02]  /*9900*/  HADD2.F32 R143, -RZ, R78.reuse.H0_H0 ;  /* 0x2000004eff8f7230 */ /* 0x100fe40000004100 */
[----:B------:R-:W-:Y:S01]  /*9910*/  FADD.FTZ R179, R187, -R242 ;  /* 0x800000f2bbb37221 */ /* 0x000fe20000010000 */
[----:B------:R-:W-:Y:S02]  /*9920*/  HADD2.F32 R182, -RZ, R78.H1_H1 ;  /* 0x3000004effb67230 */ /* 0x000fe40000004100 */
[----:B------:R-:W-:Y:S01]  /*9930*/  FFMA.FTZ R141, R194, R141, R143 ;  /* 0x0000008dc28d7223 */ /* 0x000fe2000001008f */
[----:B------:R-:W-:-:S02]  /*9940*/  FADD.FTZ R143, R191, -R142 ;  /* 0x8000008ebf8f7221 */ /* 0x000fc40000010000 */
[----:B------:R-:W-:Y:S01]  /*9950*/  FFMA.FTZ R182, R194, R179, R182 ;  /* 0x000000b3c2b67223 */ /* 0x000fe200000100b6 */
[--C-:B------:R-:W-:Y:S02]  /*9960*/  HADD2.F32 R179, -RZ, R79.reuse.H1_H1 ;  /* 0x3000004fffb37230 */ /* 0x100fe40000004100 */
[----:B------:R-:W-:-:S03]  /*9970*/  HADD2.F32 R142, -RZ, R79.H0_H0 ;  /* 0x2000004fff8e7230 */ /* 0x000fc60000004100 */
[C---:B------:R-:W-:Y:S01]  /*9980*/  FFMA.FTZ R242, R194.reuse, R143, R179 ;  /* 0x0000008fc2f27223 */ /* 0x040fe200000100b3 */
[----:B------:R-:W-:Y:S01]  /*9990*/  FADD.FTZ R179, R185, -R140 ;  /* 0x8000008cb9b37221 */ /* 0x000fe20000010000 */
[----:B------:R-:W-:Y:S01]  /*99a0*/  FFMA.FTZ R183, R194, R181, R142 ;  /* 0x000000b5c2b77223 */ /* 0x000fe2000001008e */
[----:B------:R-:W-:Y:S02]  /*99b0*/  HADD2.F32 R181, -RZ, R77.H1_H1 ;  /* 0x3000004dffb57230 */ /* 0x000fe40000004100 */
[----:B------:R-:W-:Y:S01]  /*99c0*/  FADD.FTZ R143, R25, -R178 ;  /* 0x800000b2198f7221 */ /* 0x000fe20000010000 */
[----:B------:R-:W-:Y:S01]  /*99d0*/  HADD2.F32 R140, -RZ, R76.H1_H1 ;  /* 0x3000004cff8c7230 */ /* 0x000fe20000004100 */
[----:B------:R-:W-:Y:S01]  /*99e0*/  F2FP.F16.F32.PACK_AB R178, R182, R141 ;  /* 0x0000008db6b2723e */ /* 0x000fe200000000ff */
[----:B------:R-:W-:Y:S01]  /*99f0*/  FFMA.FTZ R142, R194, R179, R181 ;  /* 0x000000b3c28e7223 */ /* 0x000fe200000100b5 */
[----:B------:R-:W-:Y:S02]  /*9a00*/  F2FP.F16.F32.PACK_AB R179, R242, R183 ;  /* 0x000000b7f2b3723e */ /* 0x000fe400000000ff */
[----:B------:R-:W-:-:S02]  /*9a10*/  FFMA.FTZ R143, R194, R143, R140 ;  /* 0x0000008fc28f7223 */ /* 0x000fc4000001008c */
[----:B------:R-:W-:-:S03]  /*9a20*/  F2FP.F16.F32.PACK_AB R177, R142, R177 ;  /* 0x000000b18eb1723e */ /* 0x000fc600000000ff */
[----:B------:R-:W-:Y:S02]  /*9a30*/  F2FP.F16.F32.PACK_AB R176, R143, R176 ;  /* 0x000000b08fb0723e */ /* 0x000fe400000000ff */
[----:B------:R-:W-:Y:S02]  /*9a40*/  MOV R143, R179 ;  /* 0x000000b3008f7202 */ /* 0x000fe40000000f00 */
[----:B------:R-:W-:Y:S02]  /*9a50*/  MOV R142, R178 ;  /* 0x000000b2008e7202 */ /* 0x000fe40000000f00 */
[----:B------:R-:W-:Y:S02]  /*9a60*/  MOV R141, R177 ;  /* 0x000000b1008d7202 */ /* 0x000fe40000000f00 */
[----:B------:R-:W-:Y:S01]  /*9a70*/  MOV R140, R176 ;  /* 0x000000b0008c7202 */ /* 0x000fe20000000f00 */
[----:B------:R-:W-:Y:S06]  /*9a80*/  BRA `(.L_x_3343) ;  /* 0x0000000c00847947 */ /* 0x000fec0003800000 */
.L_x_3341:
[----:B-1--4-:R-:W1:Y:S02]  /*9a90*/  LDC.64 R176, c[0x0][0x470] ;  /* 0x00011c00ffb07b82 */ /* 0x012e640000000a00 */
        /* <DEDUP_REMOVED lines=44> */
.L_x_3344:
        /* <DEDUP_REMOVED lines=9> */
[--C-:B------:R-:W-:Y:S02]  /*9df0*/  HADD2.F32 R179, -RZ, R79.reuse.H1_H1 ;  /* 0x3000004fffb37230 */ /* 0x100fe40000004100 */
[----:B------:R-:W-:Y:S01]  /*9e00*/  FADD.FTZ R247, R191, -R176 ;  /* 0x800000b0bff77221 */ /* 0x000fe20000010000 */
[----:B------:R-:W-:-:S02]  /*9e10*/  HADD2.F32 R176, -RZ, R79.H0_H0 ;  /* 0x2000004fffb07230 */ /* 0x000fc40000004100 */
[----:B------:R-:W-:Y:S01]  /*9e20*/  FADD.FTZ R177, R186, -R177 ;  /* 0x800000b1bab17221 */ /* 0x000fe20000010000 */
[----:B------:R-:W-:Y:S01]  /*9e30*/  FADD.FTZ R183, R24, -R183 ;  /* 0x800000b718b77221 */ /* 0x000fe20000010000 */
[C---:B-----5:R-:W-:Y:S01]  /*9e40*/  FFMA.FTZ R179, R194.reuse, R247, R179 ;  /* 0x000000f7c2b37223 */ /* 0x060fe200000100b3 */
[----:B------:R-:W-:Y:S01]  /*9e50*/  FADD.FTZ R247, R187, -R178 ;  /* 0x800000b2bbf77221 */ /* 0x000fe20000010000 */
[C---:B------:R-:W-:Y:S01]  /*9e60*/  FFMA.FTZ R176, R194.reuse, R181, R176 ;  /* 0x000000b5c2b07223 */ /* 0x040fe200000100b0 */
[--C-:B------:R-:W-:Y:S02]  /*9e70*/  HADD2.F32 R178, -RZ, R78.reuse.H1_H1 ;  /* 0x3000004effb27230 */ /* 0x100fe40000004100 */
[----:B------:R-:W-:Y:S02]  /*9e80*/  HADD2.F32 R181, -RZ, R78.H0_H0 ;  /* 0x2000004effb57230 */ /* 0x000fe40000004100 */
[----:B------:R-:W-:Y:S01]  /*9e90*/  F2FP.F16.F32.PACK_AB R179, R179, R176 ;  /* 0x000000b0b3b3723e */ /* 0x000fe200000000ff */
[C---:B------:R-:W-:Y:S01]  /*9ea0*/  FFMA.FTZ R178, R194.reuse, R247, R178 ;  /* 0x000000f7c2b27223 */ /* 0x040fe200000100b2 */
[----:B------:R-:W-:Y:S01]  /*9eb0*/  FADD.FTZ R247, R185, -R242 ;  /* 0x800000f2b9f77221 */ /* 0x000fe20000010000 */
[----:B------:R-:W-:Y:S01]  /*9ec0*/  FFMA.FTZ R177, R194, R177, R181 ;  /* 0x000000b1c2b17223 */ /* 0x000fe200000100b5 */
[----:B------:R-:W-:Y:S01]  /*9ed0*/  FADD.FTZ R181, R184, -R245 ;  /* 0x800000f5b8b57221 */ /* 0x000fe20000010000 */
[----:B------:R-:W-:-:S02]  /*9ee0*/  HADD2.F32 R242, -RZ, R77.H1_H1 ;  /* 0x3000004dfff27230 */ /* 0x000fc40000004100 */
[----:B------:R-:W-:Y:S01]  /*9ef0*/  HADD2.F32 R245, -RZ, R77.H0_H0 ;  /* 0x2000004dfff57230 */ /* 0x000fe20000004100 */
[----:B------:R-:W-:Y:S02]  /*9f00*/  F2FP.F16.F32.PACK_AB R178, R178, R177 ;  /* 0x000000b1b2b2723e */ /* 0x000fe400000000ff */
[C---:B------:R-:W-:Y:S01]  /*9f10*/  FFMA.FTZ R242, R194.reuse, R247, R242 ;  /* 0x000000f7c2f27223 */ /* 0x040fe200000100f2 */
[----:B------:R-:W-:Y:S01]  /*9f20*/  FADD.FTZ R247, R25, -R182 ;  /* 0x800000b619f77221 */ /* 0x000fe20000010000 */
[----:B------:R-:W-:Y:S01]  /*9f30*/  FFMA.FTZ R181, R194, R181, R245 ;  /* 0x000000b5c2b57223 */ /* 0x000fe200000100f5 */
[--C-:B------:R-:W-:Y:S02]  /*9f40*/  HADD2.F32 R245, -RZ, R76.reuse.H0_H0 ;  /* 0x2000004cfff57230 */ /* 0x100fe40000004100 */
[----:B------:R-:W-:Y:S02]  /*9f50*/  HADD2.F32 R182, -RZ, R76.H1_H1 ;  /* 0x3000004cffb67230 */ /* 0x000fe40000004100 */
[----:B------:R-:W-:Y:S01]  /*9f60*/  F2FP.F16.F32.PACK_AB R177, R242, R181 ;  /* 0x000000b5f2b1723e */ /* 0x000fe200000000ff */
[----:B------:R-:W-:-:S02]  /*9f70*/  FFMA.FTZ R183, R194, R183, R245 ;  /* 0x000000b7c2b77223 */ /* 0x000fc400000100f5 */
[----:B------:R-:W-:-:S05]  /*9f80*/  FFMA.FTZ R182, R194, R247, R182 ;  /* 0x000000f7c2b67223 */ /* 0x000fca00000100b6 */
[----:B------:R-:W-:Y:S01]  /*9f90*/  F2FP.F16.F32.PACK_AB R176, R182, R183 ;  /* 0x000000b7b6b0723e */ /* 0x000fe200000000ff */
[----:B------:R-:W-:Y:S06]  /*9fa0*/  BRA `(.L_x_3343) ;  /* 0x00000008003c7947 */ /* 0x000fec0003800000 */
.L_x_3340:
        /* <DEDUP_REMOVED lines=45> */
.L_x_3346:
        /* <DEDUP_REMOVED lines=33> */
.L_x_3345:
        /* <DEDUP_REMOVED lines=37> */
.L_x_3347:
        /* <DEDUP_REMOVED lines=28> */
.L_x_3343:
        /* <DEDUP_REMOVED lines=9> */
.L_x_3339:
[----:B------:R-:W-:Y:S05]  /*a930*/  BSYNC.RECONVERGENT B0 ;  /* 0x0000000000007941 */ /* 0x000fea0003800200 */
.L_x_3338:
[----:B-1-34-:R-:W1:Y:S02]  /*a940*/  LDC.64 R176, c[0x0][0x380] ;  /* 0x0000e000ffb07b82 */ /* 0x01ae640000000a00 */
[----:B-1----:R-:W-:-:S04]  /*a950*/  LEA R3, R176, R3, 0x2 ;  /* 0x00000003b0037211 */ /* 0x002fc800078e10ff */
[----:B------:R-:W-:-:S13]  /*a960*/  ISETP.GE.AND P1, PT, R3, R177, PT ;  /* 0x000000b10300720c */ /* 0x000fda0003f26270 */
[----:B------:R-:W-:Y:S05]  /*a970*/  @!P1 BRA `(.L_x_3348) ;  /* 0xffffff5c00d89947 */ /* 0x000fea000383ffff */
.L_x_3277:
[----:B------:R-:W-:Y:S05]  /*a980*/  BSYNC B1 ;  /* 0x0000000000017941 */ /* 0x000fea0003800000 */
.L_x_3276:
        /* <DEDUP_REMOVED lines=24> */
[----:B------:R-:W-:-:S02]  /*ab10*/  IADD3.X R64, PT, PT, R62, UR19, RZ, P0, !PT ;  /* 0x000000133e407c10 */ /* 0x000fc400087fe4ff */
[C---:B------:R-:W-:Y:S01]  /*ab20*/  ISETP.GE.U32.AND P0, PT, R49.reuse, 0x80, PT ;  /* 0x000000803100780c */ /* 0x040fe20003f06070 */
[----:B------:R-:W-:Y:S01]  /*ab30*/  STS.128 [R0+0x410], R152 ;  /* 0x0004109800007388 */ /* 0x000fe20000000c00 */
[----:B------:R-:W-:Y:S02]  /*ab40*/  IADD3.X R62, PT, PT, R62, UR17, RZ, P1, !PT ;  /* 0x000000113e3e7c10 */ /* 0x000fe40008ffe4ff */
[C---:B------:R-:W-:Y:S01]  /*ab50*/  ISETP.GE.U32.AND P1, PT, R49.reuse, 0x100, PT ;  /* 0x000001003100780c */ /* 0x040fe20003f26070 */
[----:B------:R-:W-:Y:S01]  /*ab60*/  STS.128 [R0+0x800], R116 ;  /* 0x0008007400007388 */ /* 0x000fe20000000c00 */
[C---:B------:R-:W-:Y:S02]  /*ab70*/  ISETP.GE.U32.AND P5, PT, R49.reuse, 0x180, PT ;  /* 0x000001803100780c */ /* 0x040fe40003fa6070 */
[----:B------:R-:W-:Y:S01]  /*ab80*/  ISETP.GE.U32.AND P4, PT, R49, 0x280, PT ;  /* 0x000002803100780c */ /* 0x000fe20003f86070 */
[----:B------:R-:W-:Y:S04]  /*ab90*/  STS.128 [R0+0x810], R120 ;  /* 0x0008107800007388 */ /* 0x000fe80000000c00 */
[----:B------:R-:W-:Y:S01]  /*aba0*/  STS.128 [R0+0xc00], R124 ;  /* 0x000c007c00007388 */ /* 0x000fe20000000c00 */
[----:B------:R-:W-:-:S02]  /*abb0*/  @P0 MOV R2, R53 ;  /* 0x0000003500020202 */ /* 0x000fc40000000f00 */
[----:B------:R-:W-:Y:S01]  /*abc0*/  @P0 IADD3 R53, P2, PT, R53, 0x200, RZ ;  /* 0x0000020035350810 */ /* 0x000fe20007f5e0ff */
        /* <DEDUP_REMOVED lines=76> */
[-C--:B------:R-:W-:Y:S02]  /*b090*/  @P0 MOV R3, R64.reuse ;  /* 0x0000004000030202 */ /* 0x080fe40000000f00 */
[----:B------:R-:W-:Y:S01]  /*b0a0*/  @P0 IADD3.X R64, PT, PT, RZ, R64, RZ, P2, !PT ;  /* 0x00000040ff400210 */ /* 0x000fe200017fe4ff */
[----:B------:R-:W-:Y:S01]  /*b0b0*/  FADD.FTZ R31, R4, R31 ;  /* 0x0000001f041f7221 */ /* 0x000fe20000010000 */
[----:B------:R-:W-:Y:S01]  /*b0c0*/  FADD.FTZ R23, R5, R40 ;  /* 0x0000002805177221 */ /* 0x000fe20000010000 */
[----:B-1----:R-:W-:Y:S01]  /*b0d0*/  FADD.FTZ R7, R7, R42 ;  /* 0x0000002a07077221 */ /* 0x002fe20000010000 */
[----:B--2---:R-:W-:Y:S01]  /*b0e0*/  FADD.FTZ R33, R8, R33 ;  /* 0x0000002108217221 */ /* 0x004fe20000010000 */
[----:B---3--:R-:W-:Y:S01]  /*b0f0*/  FADD.FTZ R9, R9, R44 ;  /* 0x0000002c09097221 */ /* 0x008fe20000010000 */
[----:B------:R-:W-:Y:S01]  /*b100*/  STS.128 [R0], R68 ;  /* 0x0000004400007388 */ /* 0x000fe20000000c00 */
[----:B----4-:R-:W-:-:S03]  /*b110*/  FADD.FTZ R35, R10, R35 ;  /* 0x000000230a237221 */ /* 0x010fc60000010000 */
[----:B------:R-:W-:Y:S01]  /*b120*/  STS.128 [R0+0x10], R72 ;  /* 0x0000104800007388 */ /* 0x000fe20000000c00 */
[----:B0-----:R-:W-:-:S03]  /*b130*/  FADD.FTZ R11, R11, R46 ;  /* 0x0000002e0b0b7221 */ /* 0x001fc60000010000 */
        /* <DEDUP_REMOVED lines=191> */
.L_x_3297:
[----:B------:R-:W-:Y:S01]  /*bd30*/  HFMA2 R248, -RZ, RZ, 0, 5.9604644775390625e-08 ;  /* 0x00000001fff87431 */ /* 0x000fe200000001ff */
[----:B------:R-:W-:Y:S01]  /*bd40*/  BSSY B0, `(.L_x_3349) ;  /* 0x0000006000007945 */ /* 0x000fe20003800000 */
[----:B------:R-:W-:Y:S02]  /*bd50*/  MOV R249, 0x1f ;  /* 0x0000001f00f97802 */ /* 0x000fe40000000f00 */
[----:B------:R-:W-:-:S07]  /*bd60*/  MOV R246, 0xffffffff ;  /* 0xffffffff00f67802 */ /* 0x000fce0000000f00 */
[----:B-----5:R-:W-:Y:S05]  /*bd70*/  WARPSYNC.COLLECTIVE R246, `(.L_x_3350) ;  /* 0x00000000f6087348 */ /* 0x020fea0003c00000 */
[----:B------:R0:W1:Y:S02]  /*bd80*/  SHFL.BFLY P6, R247, R245, R248, R249 ;  /* 0x0c0000f8f5f77389 */ /* 0x00006400000c00f9 */
[----:B01---5:R-:W-:Y:S05]  /*bd90*/  ENDCOLLECTIVE ;  /* 0x000000000000791b */ /* 0x023fea0003800000 */
.L_x_3350:
[----:B------:R-:W-:Y:S05]  /*bda0*/  BSYNC B0 ;  /* 0x0000000000007941 */ /* 0x000fea0003800000 */
.L_x_3349:
        /* <DEDUP_REMOVED lines=9> */
.L_x_3351:
[----:B------:R-:W-:Y:S01]  /*be40*/  MOV R245, R176 ;  /* 0x000000b000f57202 */ /* 0x000fe20000000f00 */
[----:B------:R-:W-:Y:S01]  /*be50*/  HFMA2 R248, -RZ, RZ, 0, 1.1920928955078125e-07 ;  /* 0x00000002fff87431 */ /* 0x000fe200000001ff */
[----:B------:R-:W-:-:S07]  /*be60*/  MOV R177, R247 ;  /* 0x000000f700b17202 */ /* 0x000fce0000000f00 */
[----:B------:R-:W-:Y:S05]  /*be70*/  WARPSYNC.COLLECTIVE R246, `(.L_x_3352) ;  /* 0x00000000f6087348 */ /* 0x000fea0003c00000 */
[----:B------:R0:W1:Y:S02]  /*be80*/  SHFL.BFLY P6, R247, R245, R248, R249 ;  /* 0x0c0000f8f5f77389 */ /* 0x00006400000c00f9 */
[----:B01----:R-:W-:Y:S05]  /*be90*/  ENDCOLLECTIVE ;  /* 0x000000000000791b */ /* 0x003fea0003800000 */
.L_x_3352:
[----:B------:R-:W-:-:S05]  /*bea0*/  FADD.FTZ R177, R177, R244 ;  /* 0x000000f4b1b17221 */ /* 0x000fca0000010000 */
[----:B------:R-:W-:Y:S02]  /*beb0*/  MOV R245, R177 ;  /* 0x000000b100f57202 */ /* 0x000fe40000000f00 */
[----:B------:R-:W-:-:S07]  /*bec0*/  MOV R179, R247 ;  /* 0x000000f700b37202 */ /* 0x000fce0000000f00 */
[----:B------:R-:W-:Y:S05]  /*bed0*/  WARPSYNC.COLLECTIVE R246, `(.L_x_3353) ;  /* 0x00000000f6087348 */ /* 0x000fea0003c00000 */
[----:B------:R0:W1:Y:S02]  /*bee0*/  SHFL.BFLY P6, R247, R245, R248, R249 ;  /* 0x0c0000f8f5f77389 */ /* 0x00006400000c00f9 */
[----:B01----:R-:W-:Y:S05]  /*bef0*/  ENDCOLLECTIVE ;  /* 0x000000000000791b */ /* 0x003fea0003800000 */
.L_x_3353:
[----:B------:R-:W-:-:S05]  /*bf00*/  FADD.FTZ R179, R176, R179 ;  /* 0x000000b3b0b37221 */ /* 0x000fca0000010000 */
[----:B------:R-:W-:Y:S01]  /*bf10*/  MOV R245, R179 ;  /* 0x000000b300f57202 */ /* 0x000fe20000000f00 */
[----:B------:R-:W-:Y:S01]  /*bf20*/  HFMA2 R248, -RZ, RZ, 0, 2.384185791015625e-07 ;  /* 0x00000004fff87431 */ /* 0x000fe200000001ff */
[----:B------:R-:W-:-:S07]  /*bf30*/  MOV R178, R247 ;  /* 0x000000f700b27202 */ /* 0x000fce0000000f00 */
[----:B------:R-:W-:Y:S05]  /*bf40*/  WARPSYNC.COLLECTIVE R246, `(.L_x_3354) ;  /* 0x00000000f6087348 */ /* 0x000fea0003c00000 */
[----:B------:R0:W1:Y:S02]  /*bf50*/  SHFL.BFLY P6, R247, R245, R248, R249 ;  /* 0x0c0000f8f5f77389 */ /* 0x00006400000c00f9 */
[----:B01----:R-:W-:Y:S05]  /*bf60*/  ENDCOLLECTIVE ;  /* 0x000000000000791b */ /* 0x003fea0003800000 */
.L_x_3354:
[----:B------:R-:W-:-:S05]  /*bf70*/  FADD.FTZ R178, R177, R178 ;  /* 0x000000b2b1b27221 */ /* 0x000fca0000010000 */
[----:B------:R-:W-:Y:S02]  /*bf80*/  MOV R245, R178 ;  /* 0x000000b200f57202 */ /* 0x000fe40000000f00 */
[----:B------:R-:W-:-:S07]  /*bf90*/  MOV R182, R247 ;  /* 0x000000f700b67202 */ /* 0x000fce0000000f00 */
[----:B------:R-:W-:Y:S05]  /*bfa0*/  WARPSYNC.COLLECTIVE R246, `(.L_x_3355) ;  /* 0x00000000f6087348 */ /* 0x000fea0003c00000 */
[----:B------:R0:W1:Y:S02]  /*bfb0*/  SHFL.BFLY P6, R247, R245, R248, R249 ;  /* 0x0c0000f8f5f77389 */ /* 0x00006400000c00f9 */
[----:B01----:R-:W-:Y:S05]  /*bfc0*/  ENDCOLLECTIVE ;  /* 0x000000000000791b */ /* 0x003fea0003800000 */
.L_x_3355:
[----:B------:R-:W-:-:S05]  /*bfd0*/  FADD.FTZ R182, R179, R182 ;  /* 0x000000b6b3b67221 */ /* 0x000fca0000010000 */
[----:B------:R-:W-:Y:S01]  /*bfe0*/  MOV R245, R182 ;  /* 0x000000b600f57202 */ /* 0x000fe20000000f00 */
[----:B------:R-:W-:Y:S01]  /*bff0*/  HFMA2 R248, -RZ, RZ, 0, 4.76837158203125e-07 ;  /* 0x00000008fff87431 */ /* 0x000fe200000001ff */
[----:B------:R-:W-:-:S07]  /*c000*/  MOV R181, R247 ;  /* 0x000000f700b57202 */ /* 0x000fce0000000f00 */
[----:B------:R-:W-:Y:S05]  /*c010*/  WARPSYNC.COLLECTIVE R246, `(.L_x_3356) ;  /* 0x00000000f6087348 */ /* 0x000fea0003c00000 */
[----:B------:R0:W1:Y:S02]  /*c020*/  SHFL.BFLY P6, R247, R245, R248, R249 ;  /* 0x0c0000f8f5f77389 */ /* 0x00006400000c00f9 */
[----:B01----:R-:W-:Y:S05]  /*c030*/  ENDCOLLECTIVE ;  /* 0x000000000000791b */ /* 0x003fea0003800000 */
.L_x_3356:
[----:B------:R-:W-:-:S05]  /*c040*/  FADD.FTZ R181, R178, R181 ;  /* 0x000000b5b2b57221 */ /* 0x000fca0000010000 */
[----:B------:R-:W-:Y:S02]  /*c050*/  MOV R245, R181 ;  /* 0x000000b500f57202 */ /* 0x000fe40000000f00 */
[----:B------:R-:W-:-:S07]  /*c060*/  MOV R183, R247 ;  /* 0x000000f700b77202 */ /* 0x000fce0000000f00 */
[----:B------:R-:W-:Y:S05]  /*c070*/  WARPSYNC.COLLECTIVE R246, `(.L_x_3357) ;  /* 0x00000000f6087348 */ /* 0x000fea0003c00000 */
[----:B------:R0:W1:Y:S02]  /*c080*/  SHFL.BFLY P6, R247, R245, R248, R249 ;  /* 0x0c0000f8f5f77389 */ /* 0x00006400000c00f9 */
[----:B01----:R-:W-:Y:S05]  /*c090*/  ENDCOLLECTIVE ;  /* 0x000000000000791b */ /* 0x003fea0003800000 */
.L_x_3357:
[----:B------:R-:W-:-:S05]  /*c0a0*/  FADD.FTZ R183, R182, R183 ;  /* 0x000000b7b6b77221 */ /* 0x000fca0000010000 */
[----:B------:R-:W-:Y:S01]  /*c0b0*/  MOV R245, R183 ;  /* 0x000000b700f57202 */ /* 0x000fe20000000f00 */
[----:B------:R-:W-:Y:S01]  /*c0c0*/  HFMA2 R248, -RZ, RZ, 0, 9.5367431640625e-07 ;  /* 0x00000010fff87431 */ /* 0x000fe200000001ff */
[----:B------:R-:W-:-:S07]  /*c0d0*/  MOV R242, R247 ;  /* 0x000000f700f27202 */ /* 0x000fce0000000f00 */
[----:B------:R-:W-:Y:S05]  /*c0e0*/  WARPSYNC.COLLECTIVE R246, `(.L_x_3358) ;  /* 0x00000000f6087348 */ /* 0x000fea0003c00000 */
[----:B------:R0:W1:Y:S02]  /*c0f0*/  SHFL.BFLY P6, R247, R245, R248, R249 ;  /* 0x0c0000f8f5f77389 */ /* 0x00006400000c00f9 */
[----:B01----:R-:W-:Y:S05]  /*c100*/  ENDCOLLECTIVE ;  /* 0x000000000000791b */ /* 0x003fea0003800000 */
.L_x_3358:
[----:B------:R-:W-:-:S05]  /*c110*/  FADD.FTZ R242, R181, R242 ;  /* 0x000000f2b5f27221 */ /* 0x000fca0000010000 */
[----:B------:R-:W-:Y:S02]  /*c120*/  MOV R245, R242 ;  /* 0x000000f200f57202 */ /* 0x000fe40000000f00 */
[----:B------:R-:W-:-:S07]  /*c130*/  MOV R176, R247 ;  /* 0x000000f700b07202 */ /* 0x000fce0000000f00 */
[----:B------:R-:W-:Y:S05]  /*c140*/  WARPSYNC.COLLECTIVE R246, `(.L_x_3359) ;  /* 0x00000000f6087348 */ /* 0x000fea0003c00000 */
[----:B------:R0:W1:Y:S02]  /*c150*/  SHFL.BFLY P6, R247, R245, R248, R249 ;  /* 0x0c0000f8f5f77389 */ /* 0x00006400000c00f9 */
[----:B01----:R-:W-:Y:S05]  /*c160*/  ENDCOLLECTIVE ;  /* 0x000000000000791b */ /* 0x003fea0003800000 */
.L_x_3359:
[----:B------:R-:W-:Y:S01]  /*c170*/  MOV R177, R247 ;  /* 0x000000f700b17202 */ /* 0x000fe20000000f00 */
[----:B------:R-:W-:Y:S06]  /*c180*/  BRA `(.L_x_3360) ;  /* 0xffffff7c00a07947 */ /* 0x000fec000383ffff */
.L_x_3361:
        /* <DEDUP_REMOVED lines=15> */
.L_x_7128:


//--------------------- .text._ZN10layer_norm31ln_parallel_residual_bwd_kernelINS_13Kernel_traitsIf6__halfS2_S2_fjLj1280ELj1ELj4ELj1ELj16ENS_18Kernel_traits_baseILj1280EfS2_S2_S2_fjLj128EEEEELb0ELb1ELb1EEEvNS_9BwdParamsE --------------------------
	.section	.text._ZN10layer_norm31ln_parallel_residual_bwd_kernelINS_13Kernel_traitsIf6__halfS2_S2_fjLj1280ELj1ELj4ELj1ELj16ENS_18Kernel_traits_baseILj1280EfS2_S2_S2_fjLj128EEEEELb0ELb1ELb1EEEvNS_9BwdParamsE,"ax",@progbits
	.align	128
        .global         _ZN10layer_norm31ln_parallel_residual_bwd_kernelINS_13Kernel_traitsIf6__halfS2_S2_fjLj1280ELj1ELj4ELj1ELj16ENS_18Kernel_traits_baseILj1280EfS2_S2_S2_fjLj128EEEEELb0ELb1ELb1EEEvNS_9BwdParamsE
        .type           _ZN10layer_norm31ln_parallel_residual_bwd_kernelINS_13Kernel_traitsIf6__halfS2_S2_fjLj1280ELj1ELj4ELj1ELj16ENS_18Kernel_traits_baseILj1280EfS2_S2_S2_fjLj128EEEEELb0ELb1ELb1EEEvNS_9BwdParamsE,@function
        .size           _ZN10layer_norm31ln_parallel_residual_bwd_kernelINS_13Kernel_traitsIf6__halfS2_S2_fjLj1280ELj1ELj4ELj1ELj16ENS_18Kernel_traits_baseILj1280EfS2_S2_S2_fjLj128EEEEELb0ELb1ELb1EEEvNS_9BwdParamsE,(.L_x_7129 - _ZN10layer_norm31ln_parallel_residual_bwd_kernelINS_13Kernel_traitsIf6__halfS2_S2_fjLj1280ELj1ELj4ELj1ELj16ENS_18Kernel_traits_baseILj1280EfS2_S2_S2_fjLj128EEEEELb0ELb1ELb1EEEvNS_9BwdParamsE)
        .other          _ZN10layer_norm31ln_parallel_residual_bwd_kernelINS_13Kernel_traitsIf6__halfS2_S2_fjLj1280ELj1ELj4ELj1ELj16ENS_18Kernel_traits_baseILj1280EfS2_S2_S2_fjLj128EEEEELb0ELb1ELb1EEEvNS_9BwdParamsE,@"STO_CUDA_ENTRY STV_DEFAULT"
_ZN10layer_norm31ln_parallel_residual_bwd_kernelINS_13Kernel_traitsIf6__halfS2_S2_fjLj1280ELj1ELj4ELj1ELj16ENS_18Kernel_traits_baseILj1280EfS2_S2_S2_fjLj128EEEEELb0ELb1ELb1EEEvNS_9BwdParamsE:
.text._ZN10layer_norm31ln_parallel_residual_bwd_kernelINS_13Kernel_traitsIf6__halfS2_S2_fjLj1280ELj1ELj4ELj1ELj16ENS_18Kernel_traits_baseILj1280EfS2_S2_S2_fjLj128EEEEELb0ELb1ELb1EEEvNS_9BwdParamsE:
        /* <DEDUP_REMOVED lines=146> */
.L_x_3408:
[----:B0-----:R-:W0:Y:S08]  /*0920*/  LDC.64 R2, c[0x0][0x3c0] ;  /* 0x0000f000ff027b82 */ /* 0x001e300000000a00 */
[----:B------:R-:W1:Y:S08]  /*0930*/  LDC.64 R4, c[0x0][0x3c8] ;  /* 0x0000f200ff047b82 */ /* 0x000e700000000a00 */
[----:B------:R-:W2:Y:S01]  /*0940*/  LDC.64 R142, c[0x0][0x438] ;  /* 0x00010e00ff8e7b82 */ /* 0x000ea20000000a00 */
[----:B0-----:R-:W-:-:S05]  /*0950*/  IMAD.WIDE R2, R19, 0x4, R2 ;  /* 0x0000000413027825 */ /* 0x001fca00078e0202 */
[----:B---3--:R-:W3:Y:S01]  /*0960*/  LDG.E R0, desc[UR10][R2.64] ;  /* 0x0000000a02007981 */ /* 0x008ee2000c1e1900 */
[----:B-1----:R-:W-:-:S06]  /*0970*/  IMAD.WIDE R4, R19, 0x4, R4 ;  /* 0x0000000413047825 */ /* 0x002fcc00078e0204 */
[----:B-----5:R0:W5:Y:S01]  /*0980*/  LDG.E R5, desc[UR10][R4.64] ;  /* 0x0000000a04057981 */ /* 0x020162000c1e1900 */
[----:B------:R-:W-:Y:S01]  /*0990*/  IMAD R20, R19, UR13, RZ ;  /* 0x0000000d13147c24 */ /* 0x000fe2000f8e02ff */
[----:B--2---:R-:W-:Y:S01]  /*09a0*/  ISETP.NE.U32.AND P0, PT, R142, RZ, PT ;  /* 0x000000ff8e00720c */ /* 0x004fe20003f05070 */
[----:B------:R-:W1:Y:S01]  /*09b0*/  S2R R22, SR_TID.X ;  /* 0x0000000000167919 */ /* 0x000e620000002100 */
[----:B------:R-:W-:Y:S02]  /*09c0*/  ISETP.NE.AND P1, PT, RZ, UR12, PT ;  /* 0x0000000cff007c0c */ /* 0x000fe4000bf25270 */
[----:B------:R-:W-:Y:S02]  /*09d0*/  ISETP.NE.AND.EX P0, PT, R143, RZ, PT, P0 ;  /* 0x000000ff8f00720c */ /* 0x000fe40003f05300 */
[----:B------:R-:W-:-:S04]  /*09e0*/  SHF.R.S32.HI R21, RZ, 0x1f, R20 ;  /* 0x0000001fff157819 */ /* 0x000fc80000011414 */
[----:B------:R-:W-:Y:S02]  /*09f0*/  LEA.HI R21, R21, R20, RZ, 0x3 ;  /* 0x0000001415157211 */ /* 0x000fe400078f18ff */
[----:B-1----:R-:W-:-:S04]  /*0a00*/  LOP3.LUT R22, R22, 0x1f, RZ, 0xc0, !PT ;  /* 0x0000001f16167812 */ /* 0x002fc800078ec0ff */
[----:B------:R-:W-:Y:S02]  /*0a10*/  LEA.HI.SX32 R21, R21, R22, 0x1d ;  /* 0x0000001615157211 */ /* 0x000fe400078feaff */
[----:B---3--:R-:W-:Y:S01]  /*0a20*/  FSEL R0, R0, RZ, !P1 ;  /* 0x000000ff00007208 */ /* 0x008fe20004800000 */
[----:B0-----:R-:W-:Y:S06]  /*0a30*/  @P0 BRA `(.L_x_3365) ;  /* 0x00000014006c0947 */ /* 0x001fec0003800000 */
[----:B------:R-:W0:Y:S08]  /*0a40*/  LDC.64 R116, c[0x0][0x3a8] ;  /* 0x0000ea00ff747b82 */ /* 0x000e300000000a00 */
[----:B------:R-:W1:Y:S01]  /*0a50*/  LDC.64 R124, c[0x0][0x428] ;  /* 0x00010a00ff7c7b82 */ /* 0x000e620000000a00 */
[C---:B------:R-:W-:Y:S02]  /*0a60*/  IADD3 R3, PT, PT, R21.reuse, 0x40, RZ ;  /* 0x0000004015037810 */ /* 0x040fe40007ffe0ff */
[----:B------:R-:W-:-:S02]  /*0a70*/  IADD3 R4, PT, PT, R21, 0x80, RZ ;  /* 0x0000008015047810 */ /* 0x000fc40007ffe0ff */
[C---:B------:R-:W-:Y:S02]  /*0a80*/  IADD3 R20, PT, PT, R21.reuse, 0x20, RZ ;  /* 0x0000002015147810 */ /* 0x040fe40007ffe0ff */
[C---:B------:R-:W-:Y:S01]  /*0a90*/  IADD3 R2, PT, PT, R21.reuse, 0x60, RZ ;  /* 0x0000006015027810 */ /* 0x040fe20007ffe0ff */
[----:B0-----:R-:W-:-:S04]  /*0aa0*/  IMAD.WIDE.U32 R36, R21, 0x10, R116 ;  /* 0x0000001015247825 */ /* 0x001fc800078e0074 */
[C-C-:B------:R-:W-:Y:S02]  /*0ab0*/  IMAD.WIDE.U32 R40, R3.reuse, 0x10, R116.reuse ;  /* 0x0000001003287825 */ /* 0x140fe400078e0074 */
[----:B------:R-:W2:Y:S02]  /*0ac0*/  LDG.E.128 R36, desc[UR10][R36.64] ;  /* 0x0000000a24247981 */ /* 0x000ea4000c1e1d00 */
[--C-:B------:R-:W-:Y:S02]  /*0ad0*/  IMAD.WIDE.U32 R32, R4, 0x10, R116.reuse ;  /* 0x0000001004207825 */ /* 0x100fe400078e0074 */
[----:B------:R-:W3:Y:S02]  /*0ae0*/  LDG.E.128 R40, desc[UR10][R40.64] ;  /* 0x0000000a28287981 */ /* 0x000ee4000c1e1d00 */
[----:B------:R-:W-:Y:S02]  /*0af0*/  IMAD.WIDE.U32 R24, R20, 0x10, R116 ;  /* 0x0000001014187825 */ /* 0x000fe400078e0074 */
[----:B------:R-:W4:Y:S02]  /*0b00*/  LDG.E.128 R32, desc[UR10][R32.64] ;  /* 0x0000000a20207981 */ /* 0x000f24000c1e1d00 */
[----:B-1----:R-:W-:-:S02]  /*0b10*/  IMAD.WIDE.U32 R112, R3, 0x10, R124 ;  /* 0x0000001003707825 */ /* 0x002fc400078e007c */
[----:B------:R-:W4:Y:S02]  /*0b20*/  LDG.E.128 R24, desc[UR10][R24.64] ;  /* 0x0000000a18187981 */ /* 0x000f24000c1e1d00 */
[----:B------:R-:W-:Y:S02]  /*0b30*/  IMAD.WIDE.U32 R116, R2, 0x10, R116 ;  /* 0x0000001002747825 */ /* 0x000fe400078e0074 */
[----:B------:R-:W4:Y:S02]  /*0b40*/  LDG.E.128 R112, desc[UR10][R112.64] ;  /* 0x0000000a70707981 */ /* 0x000f24000c1e1d00 */
[--C-:B------:R-:W-:Y:S02]  /*0b50*/  IMAD.WIDE.U32 R28, R21, 0x10, R124.reuse ;  /* 0x00000010151c7825 */ /* 0x100fe400078e007c */
[----:B------:R-:W4:Y:S02]  /*0b60*/  LDG.E.128 R116, desc[UR10][R116.64] ;  /* 0x0000000a74747981 */ /* 0x000f24000c1e1d00 */
[----:B------:R-:W-:-:S02]  /*0b70*/  IMAD.WIDE.U32 R128, R20, 0x10, R124 ;  /* 0x0000001014807825 */ /* 0x000fc400078e007c */
[----:B------:R-:W4:Y:S02]  /*0b80*/  LDG.E.128 R28, desc[UR10][R28.64] ;  /* 0x0000000a1c1c7981 */ /* 0x000f24000c1e1d00 */
[--C-:B------:R-:W-:Y:S02]  /*0b90*/  IMAD.WIDE.U32 R120, R2, 0x10, R124.reuse ;  /* 0x0000001002787825 */ /* 0x100fe400078e007c */
[----:B------:R-:W4:Y:S04]  /*0ba0*/  LDG.E.128 R128, desc[UR10][R128.64] ;  /* 0x0000000a80807981 */ /* 0x000f28000c1e1d00 */
[----:B------:R-:W4:Y:S01]  /*0bb0*/  LDG.E.128 R120, desc[UR10][R120.64] ;  /* 0x0000000a78787981 */ /* 0x000f22000c1e1d00 */
[----:B------:R-:W-:-:S06]  /*0bc0*/  IMAD.WIDE.U32 R124, R4, 0x10, R124 ;  /* 0x00000010047c7825 */ /* 0x000fcc00078e007c */
[----:B------:R-:W4:Y:S01]  /*0bd0*/  LDG.E.128 R124, desc[UR10][R124.64] ;  /* 0x0000000a7c7c7981 */ /* 0x000f22000c1e1d00 */
[----:B--2---:R-:W-:Y:S02]  /*0be0*/  HADD2.F32 R133, -RZ, R36.H0_H0 ;  /* 0x20000024ff857230 */ /* 0x004fe40000004100 */
[--C-:B---3--:R-:W-:Y:S02]  /*0bf0*/  HADD2.F32 R162, -RZ, R40.reuse.H0_H0 ;  /* 0x20000028ffa27230 */ /* 0x108fe40000004100 */
[----:B------:R-:W-:Y:S02]  /*0c00*/  HADD2.F32 R161, -RZ, R40.H1_H1 ;  /* 0x30000028ffa17230 */ /* 0x000fe40000004100 */
[--C-:B----4-:R-:W-:Y:S02]  /*0c10*/  HADD2.F32 R132, -RZ, R35.reuse.H0_H0 ;  /* 0x20000023ff847230 */ /* 0x110fe40000004100 */
        /* <DEDUP_REMOVED lines=8> */
[----:B------:R-:W-:Y:S02]  /*0ca0*/  HADD2.F32 R195, -RZ, R117.H1_H1 ;  /* 0x30000075ffc37230 */ /* 0x000fe40000004100 */
[----:B------:R-:W-:Y:S02]  /*0cb0*/  HADD2.F32 R112, -RZ, R118.H0_H0 ;  /* 0x20000076ff707230 */ /* 0x000fe40000004100 */
[--C-:B------:R-:W-:Y:S02]  /*0cc0*/  HADD2.F32 R134, -RZ, R33.reuse.H0_H0 ;  /* 0x20000021ff867230 */ /* 0x100fe40000004100 */
[----:B------:R-:W-:Y:S02]  /*0cd0*/  HADD2.F32 R217, -RZ, R33.H1_H1 ;  /* 0x30000021ffd97230 */ /* 0x000fe40000004100 */
[--C-:B------:R-:W-:Y:S02]  /*0ce0*/  HADD2.F32 R216, -RZ, R34.reuse.H0_H0 ;  /* 0x20000022ffd87230 */ /* 0x100fe40000004100 */
[----:B------:R-:W-:-:S02]  /*0cf0*/  HADD2.F32 R215, -RZ, R34.H1_H1 ;  /* 0x30000022ffd77230 */ /* 0x000fc40000004100 */
[----:B------:R-:W-:Y:S02]  /*0d00*/  HADD2.F32 R203, -RZ, R36.H1_H1 ;  /* 0x30000024ffcb7230 */ /* 0x000fe40000004100 */
[--C-:B------:R-:W-:Y:S02]  /*0d10*/  HADD2.F32 R202, -RZ, R37.reuse.H0_H0 ;  /* 0x20000025ffca7230 */ /* 0x100fe40000004100 */
[----:B------:R-:W-:Y:S02]  /*0d20*/  HADD2.F32 R201, -RZ, R37.H1_H1 ;  /* 0x30000025ffc97230 */ /* 0x000fe40000004100 */
        /* <DEDUP_REMOVED lines=18> */
[----:B------:R-:W-:Y:S02]  /*0e50*/  HADD2.F32 R118, -RZ, R118.H1_H1 ;  /* 0x30000076ff767230 */ /* 0x000fe40000004100 */
[--C-:B------:R-:W-:Y:S02]  /*0e60*/  HADD2.F32 R117, -RZ, R119.reuse.H0_H0 ;  /* 0x20000077ff757230 */ /* 0x100fe40000004100 */
[----:B------:R-:W-:-:S02]  /*0e70*/  HADD2.F32 R116, -RZ, R119.H1_H1 ;  /* 0x30000077ff747230 */ /* 0x000fc40000004100 */
[----:B------:R-:W-:Y:S01]  /*0e80*/  FADD.FTZ R133, -R0, R133 ;  /* 0x0000008500857221 */ /* 0x000fe20000010100 */
[--C-:B------:R-:W-:Y:S02]  /*0e90*/  HADD2.F32 R38, -RZ, R28.reuse.H0_H0 ;  /* 0x2000001cff267230 */ /* 0x100fe40000004100 */
[----:B------:R-:W-:Y:S02]  /*0ea0*/  HADD2.F32 R37, -RZ, R28.H1_H1 ;  /* 0x3000001cff257230 */ /* 0x000fe40000004100 */
[--C-:B------:R-:W-:Y:S02]  /*0eb0*/  HADD2.F32 R36, -RZ, R29.reuse.H0_H0 ;  /* 0x2000001dff247230 */ /* 0x100fe40000004100 */
[----:B------:R-:W-:Y:S02]  /*0ec0*/  HADD2.F32 R35, -RZ, R29.H1_H1 ;  /* 0x3000001dff237230 */ /* 0x000fe40000004100 */
[--C-:B------:R-:W-:Y:S02]  /*0ed0*/  HADD2.F32 R34, -RZ, R30.reuse.H0_H0 ;  /* 0x2000001eff227230 */ /* 0x100fe40000004100 */
[----:B------:R-:W-:-:S02]  /*0ee0*/  HADD2.F32 R33, -RZ, R30.H1_H1 ;  /* 0x3000001eff217230 */ /* 0x000fc40000004100 */
[C---:B------:R-:W-:Y:S01]  /*0ef0*/  FADD.FTZ R132, -R0.reuse, R132 ;  /* 0x0000008400847221 */ /* 0x040fe20000010100 */
[--C-:B------:R-:W-:Y:S02]  /*0f00*/  HADD2.F32 R30, -RZ, R128.reuse.H0_H0 ;  /* 0x20000080ff1e7230 */ /* 0x100fe40000004100 */
[C---:B------:R-:W-:Y:S01]  /*0f10*/  FADD.FTZ R217, -R0.reuse, R217 ;  /* 0x000000d900d97221 */ /* 0x040fe20000010100 */
[----:B------:R-:W-:Y:S02]  /*0f20*/  HADD2.F32 R29, -RZ, R128.H1_H1 ;  /* 0x30000080ff1d7230 */ /* 0x000fe40000004100 */
[C---:B------:R-:W-:Y:S01]  /*0f30*/  FADD.FTZ R128, -R0.reuse, R134 ;  /* 0x0000008600807221 */ /* 0x040fe20000010100 */
[--C-:B------:R-:W-:Y:S02]  /*0f40*/  HADD2.F32 R28, -RZ, R129.reuse.H0_H0 ;  /* 0x20000081ff1c7230 */ /* 0x100fe40000004100 */
[----:B------:R-:W-:Y:S01]  /*0f50*/  FADD.FTZ R216, -R0, R216 ;  /* 0x000000d800d87221 */ /* 0x000fe20000010100 */
        /* <DEDUP_REMOVED lines=40> */
[----:B------:R-:W-:Y:S01]  /*11e0*/  FMUL.FTZ R211, R80, R38 ;  /* 0x0000002650d37220 */ /* 0x000fe20000410000 */
[----:B-----5:R-:W-:Y:S01]  /*11f0*/  FMUL.FTZ R0, R5, R133 ;  /* 0x0000008505007220 */ /* 0x020fe20000410000 */
[----:B------:R-:W-:-:S02]  /*1200*/  HADD2.F32 R39, -RZ, R113.H0_H0 ;  /* 0x20000071ff277230 */ /* 0x000fc40000004100 */
[----:B------:R-:W-:Y:S02]  /*1210*/  HADD2.F32 R42, -RZ, R113.H1_H1 ;  /* 0x30000071ff2a7230 */ /* 0x000fe40000004100 */
[----:B------:R-:W-:Y:S01]  /*1220*/  FMUL.FTZ R210, R81, R37 ;  /* 0x0000002551d27220 */ /* 0x000fe20000410000 */
[--C-:B------:R-:W-:Y:S02]  /*1230*/  HADD2.F32 R113, -RZ, R121.reuse.H0_H0 ;  /* 0x20000079ff717230 */ /* 0x100fe40000004100 */
[----:B------:R-:W-:Y:S01]  /*1240*/  FMUL.FTZ R203, R5, R203 ;  /* 0x000000cb05cb7220 */ /* 0x000fe20000410000 */
[----:B------:R-:W-:Y:S02]  /*1250*/  HADD2.F32 R152, -RZ, R121.H1_H1 ;  /* 0x30000079ff987230 */ /* 0x000fe40000004100 */
[----:B------:R-:W-:Y:S01]  /*1260*/  FFMA.FTZ R121, R0, R211, RZ ;  /* 0x000000d300797223 */ /* 0x000fe200000100ff */
[--C-:B------:R-:W-:Y:S02]  /*1270*/  HADD2.F32 R151, -RZ, R122.reuse.H0_H0 ;  /* 0x2000007aff977230 */ /* 0x100fe40000004100 */
[----:B------:R-:W-:-:S02]  /*1280*/  HADD2.F32 R154, -RZ, R122.H1_H1 ;  /* 0x3000007aff9a7230 */ /* 0x000fc40000004100 */
[----:B------:R-:W-:Y:S01]  /*1290*/  FADD.FTZ R122, RZ, R211 ;  /* 0x000000d3ff7a7221 */ /* 0x000fe20000010000 */
[----:B------:R-:W-:Y:S01]  /*12a0*/  FMUL.FTZ R209, R82, R36 ;  /* 0x0000002452d17220 */ /* 0x000fe20000410000 */
[----:B------:R-:W-:Y:S01]  /*12b0*/  FMUL.FTZ R202, R5, R202 ;  /* 0x000000ca05ca7220 */ /* 0x000fe20000410000 */
[----:B------:R-:W-:Y:S01]  /*12c0*/  FFMA.FTZ R121, R203, R210, R121 ;  /* 0x000000d2cb797223 */ /* 0x000fe20000010079 */
[----:B------:R-:W-:Y:S01]  /*12d0*/  FADD.FTZ R122, R122, R210 ;  /* 0x000000d27a7a7221 */ /* 0x000fe20000010000 */
[----:B------:R-:W-:Y:S01]  /*12e0*/  FMUL.FTZ R208, R83, R35 ;  /* 0x0000002353d07220 */ /* 0x000fe20000410000 */
[C---:B------:R-:W-:Y:S01]  /*12f0*/  FMUL.FTZ R201, R5.reuse, R201 ;  /* 0x000000c905c97220 */ /* 0x040fe20000410000 */
[----:B------:R-:W-:Y:S01]  /*1300*/  FFMA.FTZ R121, R202, R209, R121 ;  /* 0x000000d1ca797223 */ /* 0x000fe20000010079 */
[----:B------:R-:W-:Y:S01]  /*1310*/  FADD.FTZ R122, R122, R209 ;  /* 0x000000d17a7a7221 */ /* 0x000fe20000010000 */
[----:B------:R-:W-:Y:S01]  /*1320*/  FMUL.FTZ R207, R76, R34 ;  /* 0x000000224ccf7220 */ /* 0x000fe20000410000 */
[----:B------:R-:W-:Y:S01]  /*1330*/  FMUL.FTZ R200, R5, R200 ;  /* 0x000000c805c87220 */ /* 0x000fe20000410000 */
[----:B------:R-:W-:Y:S01]  /*1340*/  FFMA.FTZ R121, R201, R208, R121 ;  /* 0x000000d0c9797223 */ /* 0x000fe20000010079 */
[----:B------:R-:W-:Y:S01]  /*1350*/  FADD.FTZ R122, R122, R208 ;  /* 0x000000d07a7a7221 */ /* 0x000fe20000010000 */
[----:B------:R-:W-:-:S02]  /*1360*/  HADD2.F32 R32, -RZ, R31.H0_H0 ;  /* 0x2000001fff207230 */ /* 0x000fc40000004100 */
[----:B------:R-:W-:Y:S01]  /*1370*/  FMUL.FTZ R206, R77, R33 ;  /* 0x000000214dce7220 */ /* 0x000fe20000410000 */
        /* <DEDUP_REMOVED lines=81> */
[--C-:B------:R-:W-:Y:S02]  /*1890*/  HADD2.F32 R153, -RZ, R123.reuse.H0_H0 ;  /* 0x2000007bff997230 */ /* 0x100fe40000004100 */
[----:B------:R-:W-:Y:S02]  /*18a0*/  HADD2.F32 R172, -RZ, R123.H1_H1 ;  /* 0x3000007bffac7230 */ /* 0x000fe40000004100 */
[----:B------:R-:W-:Y:S01]  /*18b0*/  FMUL.FTZ R123, R5, R213 ;  /* 0x000000d5057b7220 */ /* 0x000fe20000410000 */
[--C-:B------:R-:W-:Y:S02]  /*18c0*/  HADD2.F32 R171, -RZ, R124.reuse.H0_H0 ;  /* 0x2000007cffab7230 */ /* 0x100fe40000004100 */
[----:B------:R-:W-:-:S02]  /*18d0*/  HADD2.F32 R174, -RZ, R124.H1_H1 ;  /* 0x3000007cffae7230 */ /* 0x000fc40000004100 */
[----:B------:R-:W-:Y:S01]  /*18e0*/  FMUL.FTZ R124, R5, R214 ;  /* 0x000000d6057c7220 */ /* 0x000fe20000410000 */
[----:B------:R-:W-:Y:S02]  /*18f0*/  HADD2.F32 R120, -RZ, R120.H1_H1 ;  /* 0x30000078ff787230 */ /* 0x000fe40000004100 */
        /* <DEDUP_REMOVED lines=8> */
[----:B------:R-:W-:-:S02]  /*1980*/  FMUL.FTZ R148, R58, R113 ;  /* 0x000000713a947220 */ /* 0x000fc40000410000 */
[----:B------:R-:W-:Y:S01]  /*1990*/  FADD.FTZ R196, R196, R149 ;  /* 0x00000095c4c47221 */ /* 0x000fe20000010000 */
[----:B------:R-:W-:Y:S01]  /*19a0*/  FFMA.FTZ R195, R123, R149, R195 ;  /* 0x000000957bc37223 */ /* 0x000fe200000100c3 */
[----:B------:R-:W-:Y:S02]  /*19b0*/  FMUL.FTZ R147, R59, R152 ;  /* 0x000000983b937220 */ /* 0x000fe40000410000 */
        /* <DEDUP_REMOVED lines=34> */
[--C-:B------:R-:W-:Y:S02]  /*1be0*/  HADD2.F32 R193, -RZ, R127.reuse.H0_H0 ;  /* 0x2000007fffc17230 */ /* 0x100fe40000004100 */
[----:B------:R-:W-:Y:S01]  /*1bf0*/  FADD.FTZ R196, R196, R138 ;  /* 0x0000008ac4c47221 */ /* 0x000fe20000010000 */
[----:B------:R-:W-:Y:S02]  /*1c00*/  HADD2.F32 R212, -RZ, R127.H1_H1 ;  /* 0x3000007fffd47230 */ /* 0x000fe40000004100 */
[C---:B------:R-:W-:Y:S01]  /*1c10*/  FMUL.FTZ R127, R5.reuse, R217 ;  /* 0x000000d9057f7220 */ /* 0x040fe20000410000 */
        /* <DEDUP_REMOVED lines=61> */
.L_x_3365:
[----:B------:R-:W0:Y:S08]  /*1ff0*/  LDC.64 R116, c[0x0][0x3a8] ;  /* 0x0000ea00ff747b82 */ /* 0x000e300000000a00 */
[----:B------:R-:W1:Y:S01]  /*2000*/  LDC.64 R124, c[0x0][0x428] ;  /* 0x00010a00ff7c7b82 */ /* 0x000e620000000a00 */
[C---:B------:R-:W-:Y:S02]  /*2010*/  IADD3 R3, PT, PT, R21.reuse, 0x40, RZ ;  /* 0x0000004015037810 */ /* 0x040fe40007ffe0ff */
[----:B------:R-:W-:-:S02]  /*2020*/  IADD3 R4, PT, PT, R21, 0x80, RZ ;  /* 0x0000008015047810 */ /* 0x000fc40007ffe0ff */
[C---:B------:R-:W-:Y:S02]  /*2030*/  IADD3 R20, PT, PT, R21.reuse, 0x20, RZ ;  /* 0x0000002015147810 */ /* 0x040fe40007ffe0ff */
[C---:B------:R-:W-:Y:S01]  /*2040*/  IADD3 R2, PT, PT, R21.reuse, 0x60, RZ ;  /* 0x0000006015027810 */ /* 0x040fe20007ffe0ff */
[----:B------:R-:W2:Y:S01]  /*2050*/  LDC.64 R96, c[0x0][0x438] ;  /* 0x00010e00ff607b82 */ /* 0x000ea20000000a00 */
[----:B0-----:R-:W-:-:S04]  /*2060*/  IMAD.WIDE.U32 R36, R21, 0x10, R116 ;  /* 0x0000001015247825 */ /* 0x001fc800078e0074 */
[C-C-:B------:R-:W-:Y:S02]  /*2070*/  IMAD.WIDE.U32 R40, R3.reuse, 0x10, R116.reuse ;  /* 0x0000001003287825 */ /* 0x140fe400078e0074 */
        /* <DEDUP_REMOVED lines=28> */
[----:B---3--:R-:W-:Y:S02]  /*2240*/  HADD2.F32 R133, -RZ, R36.H0_H0 ;  /* 0x20000024ff857230 */ /* 0x008fe40000004100 */
        /* <DEDUP_REMOVED lines=12> */
[----:B------:R-:W-:Y:S02]  /*2310*/  HADD2.F32 R112, -RZ, R118.H0_H0 ;  /* 0x20000076ff707230 */ /* 0x000fe40000004100 */
[--C-:B------:R-:W-:Y:S02]  /*2320*/  HADD2.F32 R134, -RZ, R33.reuse.H0_H0 ;  /* 0x20000021ff867230 */ /* 0x100fe40000004100 */
[----:B------:R-:W-:-:S02]  /*2330*/  HADD2.F32 R217, -RZ, R33.H1_H1 ;  /* 0x30000021ffd97230 */ /* 0x000fc40000004100 */
[--C-:B------:R-:W-:Y:S02]  /*2340*/  HADD2.F32 R216, -RZ, R34.reuse.H0_H0 ;  /* 0x20000022ffd87230 */ /* 0x100fe40000004100 */
[----:B------:R-:W-:Y:S02]  /*2350*/  HADD2.F32 R215, -RZ, R34.H1_H1 ;  /* 0x30000022ffd77230 */ /* 0x000fe40000004100 */
        /* <DEDUP_REMOVED lines=21> */
[----:B------:R-:W-:-:S02]  /*24b0*/  HADD2.F32 R118, -RZ, R118.H1_H1 ;  /* 0x30000076ff767230 */ /* 0x000fc40000004100 */
[--C-:B------:R-:W-:Y:S02]  /*24c0*/  HADD2.F32 R117, -RZ, R119.reuse.H0_H0 ;  /* 0x20000077ff757230 */ /* 0x100fe40000004100 */
[----:B------:R-:W-:Y:S02]  /*24d0*/  HADD2.F32 R116, -RZ, R119.H1_H1 ;  /* 0x30000077ff747230 */ /* 0x000fe40000004100 */
[----:B------:R-:W-:Y:S01]  /*24e0*/  FADD.FTZ R133, -R0, R133 ;  /* 0x0000008500857221 */ /* 0x000fe20000010100 */
[--C-:B------:R-:W-:Y:S02]  /*24f0*/  HADD2.F32 R38, -RZ, R28.reuse.H0_H0 ;  /* 0x2000001cff267230 */ /* 0x100fe40000004100 */
[----:B------:R-:W-:Y:S02]  /*2500*/  HADD2.F32 R37, -RZ, R28.H1_H1 ;  /* 0x3000001cff257230 */ /* 0x000fe40000004100 */
[--C-:B------:R-:W-:Y:S02]  /*2510*/  HADD2.F32 R36, -RZ, R29.reuse.H0_H0 ;  /* 0x2000001dff247230 */ /* 0x100fe40000004100 */
[----:B------:R-:W-:-:S02]  /*2520*/  HADD2.F32 R35, -RZ, R29.H1_H1 ;  /* 0x3000001dff237230 */ /* 0x000fc40000004100 */
[--C-:B------:R-:W-:Y:S02]  /*2530*/  HADD2.F32 R34, -RZ, R30.reuse.H0_H0 ;  /* 0x2000001eff227230 */ /* 0x100fe40000004100 */
[----:B------:R-:W-:Y:S02]  /*2540*/  HADD2.F32 R33, -RZ, R30.H1_H1 ;  /* 0x3000001eff217230 */ /* 0x000fe40000004100 */
[C---:B------:R-:W-:Y:S01]  /*2550*/  FADD.FTZ R132, -R0.reuse, R132 ;  /* 0x0000008400847221 */ /* 0x040fe20000010100 */
[--C-:B------:R-:W-:Y:S02]  /*2560*/  HADD2.F32 R30, -RZ, R128.reuse.H0_H0 ;  /* 0x20000080ff1e7230 */ /* 0x100fe40000004100 */
[C---:B------:R-:W-:Y:S01]  /*2570*/  FADD.FTZ R217, -R0.reuse, R217 ;  /* 0x000000d900d97221 */ /* 0x040fe20000010100 */
[----:B------:R-:W-:Y:S02]  /*2580*/  HADD2.F32 R29, -RZ, R128.H1_H1 ;  /* 0x30000080ff1d7230 */ /* 0x000fe40000004100 */
[----:B------:R-:W-:Y:S01]  /*2590*/  FADD.FTZ R128, -R0, R134 ;  /* 0x0000008600807221 */ /* 0x000fe20000010100 */
[----:B------:R-:W-:-:S02]  /*25a0*/  HADD2.F32 R28, -RZ, R129.H0_H0 ;  /* 0x20000081ff1c7230 */ /* 0x000fc40000004100 */
[C---:B------:R-:W-:Y:S01]  /*25b0*/  FADD.FTZ R216, -R0.reuse, R216 ;  /* 0x000000d800d87221 */ /* 0x040fe20000010100 */
        /* <DEDUP_REMOVED lines=264> */
.L_x_3366:
[----:B------:R0:W-:Y:S04]  /*3640*/  STL [R1+0x128], R21 ;  /* 0x0001281501007387 */ /* 0x0001e80000100800 */
[----:B0-----:R-:W2:Y:S04]  /*3650*/  LDL.LU R21, [R1+0x3c] ;  /* 0x00003c0001157983 */ /* 0x001ea80000300800 */
[----:B------:R0:W-:Y:S01]  /*3660*/  STL [R1+0x124], R20 ;  /* 0x0001241401007387 */ /* 0x0001e20000100800 */
[----:B------:R-:W-:-:S03]  /*3670*/  FADD.FTZ R6, R252, R6 ;  /* 0x00000006fc067221 */ /* 0x000fc60000010000 */
[----:B0-----:R-:W3:Y:S04]  /*3680*/  LDL.LU R20, [R1+0x38] ;  /* 0x0000380001147983 */ /* 0x001ee80000300800 */
[----:B------:R0:W-:Y:S01]  /*3690*/  STL [R1+0x120], R19 ;  /* 0x0001201301007387 */ /* 0x0001e20000100800 */
[----:B------:R-:W-:-:S03]  /*36a0*/  FADD.FTZ R7, R251, R7 ;  /* 0x00000007fb077221 */ /* 0x000fc60000010000 */
[----:B0-----:R-:W4:Y:S04]  /*36b0*/  LDL.LU R19, [R1+0x34] ;  /* 0x0000340001137983 */ /* 0x001f280000300800 */
[----:B------:R0:W-:Y:S01]  /*36c0*/  STL [R1+0x11c], R5 ;  /* 0x00011c0501007387 */ /* 0x0001e20000100800 */
[----:B------:R-:W-:Y:S01]  /*36d0*/  FADD.FTZ R8, R250, R8 ;  /* 0x00000008fa087221 */ /* 0x000fe20000010000 */
[----:B------:R-:W-:Y:S02]  /*36e0*/  FADD.FTZ R9, R249, R9 ;  /* 0x00000009f9097221 */ /* 0x000fe40000010000 */
[----:B0-----:R-:W4:Y:S04]  /*36f0*/  LDL.LU R5, [R1+0x30] ;  /* 0x0000300001057983 */ /* 0x001f280000300800 */
[----:B------:R0:W-:Y:S01]  /*3700*/  STL [R1+0x118], R4 ;  /* 0x0001180401007387 */ /* 0x0001e20000100800 */
[----:B------:R-:W-:Y:S01]  /*3710*/  FADD.FTZ R10, R248, R10 ;  /* 0x0000000af80a7221 */ /* 0x000fe20000010000 */
[----:B------:R-:W-:-:S02]  /*3720*/  FADD.FTZ R11, R247, R11 ;  /* 0x0000000bf70b7221 */ /* 0x000fc40000010000 */
[----:B0-----:R-:W4:Y:S01]  /*3730*/  LDL.LU R4, [R1+0x2c] ;  /* 0x00002c0001047983 */ /* 0x001f220000300800 */
[----:B------:R-:W-:Y:S01]  /*3740*/  FADD.FTZ R12, R246, R12 ;  /* 0x0000000cf60c7221 */ /* 0x000fe20000010000 */
[----:B------:R-:W-:Y:S02]  /*3750*/  FADD.FTZ R13, R245, R13 ;  /* 0x0000000df50d7221 */ /* 0x000fe40000010000 */
[----:B------:R-:W-:Y:S04]  /*3760*/  STL [R1+0x114], R3 ;  /* 0x0001140301007387 */ /* 0x000fe80000100800 */
        /* <DEDUP_REMOVED lines=39> */
[----:B------:R-:W4:Y:S04]  /*39e0*/  LDL.LU R246, [R1+0x9c] ;  /* 0x00009c0001f67983 */ /* 0x000f280000300800 */
        /* <DEDUP_REMOVED lines=49> */
[----:B------:R-:W-:-:S03]  /*3d00*/  FADD.FTZ R174, R174, R245 ;  /* 0x000000f5aeae7221 */ /* 0x000fc60000010000 */
[----:B------:R-:W4:Y:S01]  /*3d10*/  LDL.LU R245, [R1+0xec] ;  /* 0x0000ec0001f57983 */ /* 0x000f220000300800 */
[----:B--2---:R-:W-:-:S03]  /*3d20*/  FADD.FTZ R171, R171, R21 ;  /* 0x00000015abab7221 */ /* 0x004fc60000010000 */
[----:B------:R0:W5:Y:S01]  /*3d30*/  LDL.LU R21, [R1+0x128] ;  /* 0x0001280001157983 */ /* 0x0001620000300800 */
[----:B---3--:R-:W-:-:S03]  /*3d40*/  FADD.FTZ R172, R172, R20 ;  /* 0x00000014acac7221 */ /* 0x008fc60000010000 */
[----:B------:R0:W5:Y:S01]  /*3d50*/  LDL.LU R20, [R1+0x124] ;  /* 0x0001240001147983 */ /* 0x0001620000300800 */
[----:B----4-:R-:W-:-:S03]  /*3d60*/  FADD.FTZ R153, R153, R19 ;  /* 0x0000001399997221 */ /* 0x010fc60000010000 */
[----:B------:R0:W5:Y:S01]  /*3d70*/  LDL.LU R19, [R1+0x120] ;  /* 0x0001200001137983 */ /* 0x0001620000300800 */
[----:B------:R-:W-:-:S03]  /*3d80*/  FADD.FTZ R154, R154, R5 ;  /* 0x000000059a9a7221 */ /* 0x000fc60000010000 */
        /* <DEDUP_REMOVED lines=8> */
[----:B------:R-:W2:Y:S01]  /*3e10*/  LDL.LU R0, [R1+0xf0] ;  /* 0x0000f00001007983 */ /* 0x000ea20000300800 */
[----:B------:R-:W-:-:S03]  /*3e20*/  FADD.FTZ R112, R112, R252 ;  /* 0x000000fc70707221 */ /* 0x000fc60000010000 */
[----:B------:R-:W3:Y:S01]  /*3e30*/  LDL.LU R252, [R1+0xc] ;  /* 0x00000c0001fc7983 */ /* 0x000ee20000300800 */
        /* <DEDUP_REMOVED lines=13> */
[----:B------:R-:W-:Y:S02]  /*3f10*/  FADD.FTZ R14, R23, R14 ;  /* 0x0000000e170e7221 */ /* 0x000fe40000010000 */
[----:B------:R-:W4:Y:S01]  /*3f20*/  LDL.LU R245, [R1+0x28] ;  /* 0x0000280001f57983 */ /* 0x000f220000300800 */
[----:B------:R-:W-:Y:S01]  /*3f30*/  FADD.FTZ R15, R24, R15 ;  /* 0x0000000f180f7221 */ /* 0x000fe20000010000 */
[----:B------:R-:W-:Y:S01]  /*3f40*/  FADD.FTZ R16, R25, R16 ;  /* 0x0000001019107221 */ /* 0x000fe20000010000 */
[----:B--2---:R-:W-:Y:S02]  /*3f50*/  FADD.FTZ R22, R22, R0 ;  /* 0x0000000016167221 */ /* 0x004fe40000010000 */
[----:B------:R0:W5:Y:S04]  /*3f60*/  LDL.LU R0, [R1+0x10c] ;  /* 0x00010c0001007983 */ /* 0x0001680000300800 */
[----:B------:R-:W2:Y:S04]  /*3f70*/  LDL.LU R23, [R1+0x8] ;  /* 0x0000080001177983 */ /* 0x000ea80000300800 */
[----:B------:R-:W2:Y:S04]  /*3f80*/  LDL.LU R24, [R1+0x4] ;  /* 0x0000040001187983 */ /* 0x000ea80000300800 */
[----:B------:R-:W2:Y:S01]  /*3f90*/  LDL.LU R25, [R1] ;  /* 0x0000000001197983 */ /* 0x000ea20000300800 */
[----:B------:R-:W-:Y:S01]  /*3fa0*/  UMOV UR4, 0xffffffff ;  /* 0xffffffff00047882 */ /* 0x000fe20000000000 */
[----:B------:R-:W-:Y:S01]  /*3fb0*/  FADD.FTZ R17, R26, R17 ;  /* 0x000000111a117221 */ /* 0x000fe20000010000 */
[----:B------:R-:W-:Y:S01]  /*3fc0*/  FADD.FTZ R18, R27, R18 ;  /* 0x000000121b127221 */ /* 0x000fe20000010000 */
[----:B---3--:R-:W-:Y:S01]  /*3fd0*/  FADD.FTZ R31, R31, R252 ;  /* 0x000000fc1f1f7221 */ /* 0x008fe20000010000 */
[----:B----4-:R-:W-:Y:S01]  /*3fe0*/  FADD.FTZ R32, R32, R251 ;  /* 0x000000fb20207221 */ /* 0x010fe20000010000 */
[----:B------:R-:W-:Y:S01]  /*3ff0*/  FADD.FTZ R33, R33, R250 ;  /* 0x000000fa21217221 */ /* 0x000fe20000010000 */
[----:B------:R-:W-:Y:S01]  /*4000*/  FADD.FTZ R34, R34, R249 ;  /* 0x000000f922227221 */ /* 0x000fe20000010000 */
[----:B------:R-:W-:Y:S01]  /*4010*/  FADD.FTZ R35, R35, R248 ;  /* 0x000000f823237221 */ /* 0x000fe20000010000 */
[----:B------:R-:W-:Y:S01]  /*4020*/  FADD.FTZ R36, R36, R247 ;  /* 0x000000f724247221 */ /* 0x000fe20000010000 */
[----:B------:R-:W-:Y:S01]  /*4030*/  FADD.FTZ R37, R37, R246 ;  /* 0x000000f625257221 */ /* 0x000fe20000010000 */
[----:B------:R-:W-:Y:S01]  /*4040*/  FADD.FTZ R38, R38, R245 ;  /* 0x000000f526267221 */ /* 0x000fe20000010000 */
[----:B--2---:R-:W-:Y:S01]  /*4050*/  FADD.FTZ R30, R30, R23 ;  /* 0x000000171e1e7221 */ /* 0x004fe20000010000 */
        /* <DEDUP_REMOVED lines=52> */
[----:B------:R-:W-:Y:S04]  /*43a0*/  STL [R1+0xbc], R192 ;  /* 0x0000bcc001007387 */ /* 0x000fe80000100800 */
[----:B------:R-:W1:Y:S04]  /*43b0*/  SHFL.BFLY PT, R195, R250, 0x8, 0x1f ;  /* 0x0d001f00fac37f89 */ /* 0x000e6800000e0000 */
[----:B------:R2:W-:Y:S04]  /*43c0*/  STL [R1+0xc0], R173 ;  /* 0x0000c0ad01007387 */ /* 0x0005e80000100800 */
[----:B------:R2:W-:Y:S04]  /*43d0*/  STL [R1+0xc4], R174 ;  /* 0x0000c4ae01007387 */ /* 0x0005e80000100800 */
[----:B------:R2:W-:Y:S04]  /*43e0*/  STL [R1+0xc8], R171 ;  /* 0x0000c8ab01007387 */ /* 0x0005e80000100800 */
[----:B------:R2:W-:Y:S01]  /*43f0*/  STL [R1+0xcc], R172 ;  /* 0x0000ccac01007387 */ /* 0x0005e20000100800 */
[----:B0-----:R-:W-:-:S03]  /*4400*/  FADD.FTZ R23, R249, R24 ;  /* 0x00000018f9177221 */ /* 0x001fc60000010000 */
[----:B------:R2:W-:Y:S04]  /*4410*/  STL [R1+0xd0], R153 ;  /* 0x0000d09901007387 */ /* 0x0005e80000100800 */
        /* <DEDUP_REMOVED lines=28> */
.L_x_3420:
        /* <DEDUP_REMOVED lines=43> */
.L_x_3370:
        /* <DEDUP_REMOVED lines=33> */
.L_x_3369:
        /* <DEDUP_REMOVED lines=36> */
.L_x_3372:
        /* <DEDUP_REMOVED lines=37> */
.L_x_3368:
        /* <DEDUP_REMOVED lines=9> */
[--C-:B------:R-:W-:Y:S02]  /*4fc0*/  HADD2.F32 R24, -RZ, R111.reuse.H0_H0 ;  /* 0x2000006fff187230 */ /* 0x100fe40000004100 */
[C-C-:B------:R-:W-:Y:S01]  /*4fd0*/  FFMA.FTZ R22, R32.reuse, R202, R33.reuse ;  /* 0x000000ca20167223 */ /* 0x140fe20000010021 */
[----:B------:R-:W-:Y:S01]  /*4fe0*/  FFMA.FTZ R197, R32, R197, R33 ;  /* 0x000000c520c57223 */ /* 0x000fe20000010021 */
[----:B------:R-:W-:Y:S01]  /*4ff0*/  FADD.FTZ R27, -R198, R205 ;  /* 0x000000cdc61b7221 */ /* 0x000fe20000010100 */
[----:B------:R-:W-:Y:S01]  /*5000*/  FFMA.FTZ R200, R32, R200, R33 ;  /* 0x000000c820c87223 */ /* 0x000fe20000010021 */
[----:B------:R-:W-:Y:S02]  /*5010*/  HADD2.F32 R26, -RZ, R111.H1_H1 ;  /* 0x3000006fff1a7230 */ /* 0x000fe40000004100 */
[----:B------:R-:W-:Y:S01]  /*5020*/  FADD.FTZ R22, -R22, R209 ;  /* 0x000000d116167221 */ /* 0x000fe20000010100 */
[----:B-----5:R-:W-:Y:S01]  /*5030*/  FFMA.FTZ R27, R5, R27, R24 ;  /* 0x0000001b051b7223 */ /* 0x020fe20000010018 */
[----:B------:R-:W-:-:S02]  /*5040*/  HADD2.F32 R23, -RZ, R109.H0_H0 ;  /* 0x2000006dff177230 */ /* 0x000fc40000004100 */
[----:B------:R-:W-:Y:S01]  /*5050*/  FADD.FTZ R197, -R197, R204 ;  /* 0x000000ccc5c57221 */ /* 0x000fe20000010100 */
[----:B------:R-:W-:Y:S02]  /*5060*/  HADD2.F32 R24, -RZ, R110.H0_H0 ;  /* 0x2000006eff187230 */ /* 0x000fe40000004100 */
        /* <DEDUP_REMOVED lines=12> */
[----:B------:R-:W-:Y:S02]  /*5130*/  HADD2.F32 R24, -RZ, R109.H1_H1 ;  /* 0x3000006dff187230 */ /* 0x000fe40000004100 */
[----:B------:R-:W-:Y:S01]  /*5140*/  FADD.FTZ R208, -R201, R208 ;  /* 0x000000d0c9d07221 */ /* 0x000fe20000010100 */
[----:B------:R-:W-:Y:S02]  /*5150*/  HADD2.F32 R25, -RZ, R108.H1_H1 ;  /* 0x3000006cff197230 */ /* 0x000fe40000004100 */
[----:B------:R-:W-:Y:S01]  /*5160*/  FADD.FTZ R31, -R199, R206 ;  /* 0x000000cec71f7221 */ /* 0x000fe20000010100 */
[C---:B------:R-:W-:Y:S01]  /*5170*/  FFMA.FTZ R0, R5.reuse, R0, R23 ;  /* 0x0000000005007223 */ /* 0x040fe20000010017 */
[C---:B------:R-:W-:Y:S01]  /*5180*/  FFMA.FTZ R29, R5.reuse, R208, R24 ;  /* 0x000000d0051d7223 */ /* 0x040fe20000010018 */
[----:B------:R-:W-:Y:S01]  /*5190*/  F2FP.F16.F32.PACK_AB R27, R30, R27 ;  /* 0x0000001b1e1b723e */ /* 0x000fe200000000ff */
[C---:B------:R-:W-:Y:S01]  /*51a0*/  FFMA.FTZ R31, R5.reuse, R31, R28 ;  /* 0x0000001f051f7223 */ /* 0x040fe2000001001c */
[----:B------:R-:W-:-:S02]  /*51b0*/  FFMA.FTZ R23, R5, R210, R25 ;  /* 0x000000d205177223 */ /* 0x000fc40000010019 */
[----:B------:R-:W-:Y:S02]  /*51c0*/  F2FP.F16.F32.PACK_AB R25, R29, R22 ;  /* 0x000000161d19723e */ /* 0x000fe400000000ff */
[----:B------:R-:W-:Y:S02]  /*51d0*/  F2FP.F16.F32.PACK_AB R26, R31, R26 ;  /* 0x0000001a1f1a723e */ /* 0x000fe400000000ff */
[----:B------:R-:W-:Y:S01]  /*51e0*/  F2FP.F16.F32.PACK_AB R24, R23, R0 ;  /* 0x000000001718723e */ /* 0x000fe200000000ff */
[----:B------:R-:W-:Y:S06]  /*51f0*/  BRA `(.L_x_3371) ;  /* 0x0000000800047947 */ /* 0x000fec0003800000 */
.L_x_3374:
[C-C-:B-----5:R-:W-:Y:S01]  /*5200*/  FFMA.FTZ R0, R32.reuse, R0, R33.reuse ;  /* 0x0000000020007223 */ /* 0x160fe20000010021 */
[C-C-:B------:R-:W-:Y:S01]  /*5210*/  FFMA.FTZ R202, R32.reuse, R202, R33.reuse ;  /* 0x000000ca20ca7223 */ /* 0x140fe20000010021 */
[----:B------:R-:W-:Y:S01]  /*5220*/  FFMA.FTZ R200, R32, R200, R33 ;  /* 0x000000c820c87223 */ /* 0x000fe20000010021 */
[----:B------:R-:W-:Y:S02]  /*5230*/  HADD2.F32 R22, -RZ, R108.H0_H0 ;  /* 0x2000006cff167230 */ /* 0x000fe40000004100 */
[----:B------:R-:W-:Y:S01]  /*5240*/  FADD.FTZ R0, -R0, R211 ;  /* 0x000000d300007221 */ /* 0x000fe20000010100 */
[----:B------:R-:W-:Y:S02]  /*5250*/  HADD2.F32 R23, -RZ, R109.H0_H0 ;  /* 0x2000006dff177230 */ /* 0x000fe40000004100 */
[----:B------:R-:W-:Y:S01]  /*5260*/  FADD.FTZ R202, -R202, R209 ;  /* 0x000000d1caca7221 */ /* 0x000fe20000010100 */
[----:B------:R-:W-:Y:S02]  /*5270*/  HADD2.F32 R27, -RZ, R110.H0_H0 ;  /* 0x2000006eff1b7230 */ /* 0x000fe40000004100 */
        /* <DEDUP_REMOVED lines=33> */
.L_x_3373:
[----:B------:R-:W-:-:S04]  /*5490*/  UISETP.NE.U32.AND UP0, UPT, UR6, URZ, UPT ;  /* 0x000000ff0600728c */ /* 0x000fc8000bf05070 */
[----:B------:R-:W-:-:S09]  /*54a0*/  UISETP.NE.AND.EX UP0, UPT, UR7, URZ, UPT, UP0 ;  /* 0x000000ff0700728c */ /* 0x000fd2000bf05300 */
[----:B------:R-:W-:Y:S05]  /*54b0*/  BRA.U UP0, `(.L_x_3375) ;  /* 0x0000000100a47547 */ /* 0x000fea000b800000 */
        /* <DEDUP_REMOVED lines=41> */
.L_x_3375:
        /* <DEDUP_REMOVED lines=44> */
.L_x_3371:
        /* <DEDUP_REMOVED lines=28> */
[----:B------:R-:W-:-:S02]  /*5bd0*/  HADD2.F32 R23, -RZ, R106.H0_H0 ;  /* 0x2000006aff177230 */ /* 0x000fc40000004100 */
[----:B------:R-:W-:Y:S01]  /*5be0*/  FADD.FTZ R22, -R0, R189 ;  /* 0x000000bd00167221 */ /* 0x000fe20000010100 */
[C-C-:B------:R-:W-:Y:S01]  /*5bf0*/  FFMA.FTZ R25, R32.reuse, R176, R33.reuse ;  /* 0x000000b020197223 */ /* 0x140fe20000010021 */
[----:B------:R-:W-:Y:S02]  /*5c00*/  HADD2.F32 R21, -RZ, R105.H0_H0 ;  /* 0x20000069ff157230 */ /* 0x000fe40000004100 */
[----:B------:R-:W-:Y:S01]  /*5c10*/  FFMA.FTZ R0, R32, R179, R33 ;  /* 0x000000b320007223 */ /* 0x000fe20000010021 */
[----:B------:R-:W-:Y:S01]  /*5c20*/  FADD.FTZ R36, -R26, R183 ;  /* 0x000000b71a247221 */ /* 0x000fe20000010100 */
[----:B------:R-:W-:Y:S01]  /*5c30*/  FADD.FTZ R184, -R25, R184 ;  /* 0x000000b819b87221 */ /* 0x000fe20000010100 */
[C---:B------:R-:W-:Y:S01]  /*5c40*/  FFMA.FTZ R26, R5.reuse, R186, R23 ;  /* 0x000000ba051a7223 */ /* 0x040fe20000010017 */
[----:B------:R-:W-:Y:S01]  /*5c50*/  FADD.FTZ R24, -R0, R187 ;  /* 0x000000bb00187221 */ /* 0x000fe20000010100 */
[----:B------:R-:W-:Y:S01]  /*5c60*/  FFMA.FTZ R25, R5, R188, R21 ;  /* 0x000000bc05197223 */ /* 0x000fe20000010015 */
[----:B------:R-:W-:-:S02]  /*5c70*/  HADD2.F32 R29, -RZ, R107.H1_H1 ;  /* 0x3000006bff1d7230 */ /* 0x000fc40000004100 */
[----:B------:R-:W-:Y:S02]  /*5c80*/  HADD2.F32 R23, -RZ, R105.H1_H1 ;  /* 0x30000069ff177230 */ /* 0x000fe40000004100 */
[----:B------:R-:W-:Y:S02]  /*5c90*/  HADD2.F32 R0, -RZ, R104.H0_H0 ;  /* 0x20000068ff007230 */ /* 0x000fe40000004100 */
[C---:B------:R-:W-:Y:S01]  /*5ca0*/  FFMA.FTZ R31, R5.reuse, R36, R29 ;  /* 0x00000024051f7223 */ /* 0x040fe2000001001d */
[----:B------:R-:W-:Y:S02]  /*5cb0*/  HADD2.F32 R30, -RZ, R107.H0_H0 ;  /* 0x2000006bff1e7230 */ /* 0x000fe40000004100 */
[C---:B------:R-:W-:Y:S01]  /*5cc0*/  FFMA.FTZ R24, R5.reuse, R24, R23 ;  /* 0x0000001805187223 */ /* 0x040fe20000010017 */
[----:B------:R-:W-:Y:S02]  /*5cd0*/  HADD2.F32 R27, -RZ, R106.H1_H1 ;  /* 0x3000006aff1b7230 */ /* 0x000fe40000004100 */
[----:B------:R-:W-:Y:S01]  /*5ce0*/  FFMA.FTZ R0, R5, R190, R0 ;  /* 0x000000be05007223 */ /* 0x000fe20000010000 */
[----:B------:R-:W-:-:S02]  /*5cf0*/  HADD2.F32 R21, -RZ, R104.H1_H1 ;  /* 0x30000068ff157230 */ /* 0x000fc40000004100 */
[C---:B------:R-:W-:Y:S01]  /*5d00*/  FFMA.FTZ R30, R5.reuse, R184, R30 ;  /* 0x000000b8051e7223 */ /* 0x040fe2000001001e */
[----:B------:R-:W-:Y:S01]  /*5d10*/  F2FP.F16.F32.PACK_AB R25, R24, R25 ;  /* 0x000000191819723e */ /* 0x000fe200000000ff */
[C---:B------:R-:W-:Y:S01]  /*5d20*/  FFMA.FTZ R29, R5.reuse, R28, R27 ;  /* 0x0000001c051d7223 */ /* 0x040fe2000001001b */
        /* <DEDUP_REMOVED lines=13> */
.L_x_3378:
        /* <DEDUP_REMOVED lines=41> */
.L_x_3377:
        /* <DEDUP_REMOVED lines=42> */
.L_x_3380:
[C-C-:B------:R-:W-:Y:S01]  /*6330*/  FFMA.FTZ R21, R32.reuse, R182, R33.reuse ;  /* 0x000000b620157223 */ /* 0x140fe20000010021 */
[C-C-:B0-----:R-:W-:Y:S01]  /*6340*/  FFMA.FTZ R23, R32.reuse, R180, R33.reuse ;  /* 0x000000b420177223 */ /* 0x141fe20000010021 */
[C-C-:B------:R-:W-:Y:S01]  /*6350*/  FFMA.FTZ R24, R32.reuse, R175, R33.reuse ;  /* 0x000000af20187223 */ /* 0x140fe20000010021 */
[--C-:B------:R-:W-:Y:S02]  /*6360*/  HADD2.F32 R26, -RZ, R107.reuse.H0_H0 ;  /* 0x2000006bff1a7230 */ /* 0x100fe40000004100 */
[----:B------:R-:W-:Y:S01]  /*6370*/  FADD.FTZ R190, -R21, R190 ;  /* 0x000000be15be7221 */ /* 0x000fe20000010100 */
[----:B------:R-:W-:Y:S01]  /*6380*/  FFMA.FTZ R21, R32, R176, R33 ;  /* 0x000000b020157223 */ /* 0x000fe20000010021 */
[----:B------:R-:W-:Y:S01]  /*6390*/  FADD.FTZ R188, -R23, R188 ;  /* 0x000000bc17bc7221 */ /* 0x000fe20000010100 */
[----:B------:R-:W-:Y:S02]  /*63a0*/  HADD2.F32 R25, -RZ, R107.H1_H1 ;  /* 0x3000006bff197230 */ /* 0x000fe40000004100 */
[----:B------:R-:W-:Y:S01]  /*63b0*/  FADD.FTZ R28, -R24, R183 ;  /* 0x000000b7181c7221 */ /* 0x000fe20000010100 */
[----:B------:R-:W-:Y:S01]  /*63c0*/  FADD.FTZ R184, -R21, R184 ;  /* 0x000000b815b87221 */ /* 0x000fe20000010100 */
[----:B------:R-:W-:Y:S01]  /*63d0*/  FFMA.FTZ R21, R32, R178, R33 ;  /* 0x000000b220157223 */ /* 0x000fe20000010021 */
[----:B------:R-:W-:-:S02]  /*63e0*/  HADD2.F32 R23, -RZ, R106.H0_H0 ;  /* 0x2000006aff177230 */ /* 0x000fc40000004100 */
[C-C-:B------:R-:W-:Y:S01]  /*63f0*/  FFMA.FTZ R0, R32.reuse, R181, R33.reuse ;  /* 0x000000b520007223 */ /* 0x140fe20000010021 */
[C-C-:B------:R-:W-:Y:S01]  /*6400*/  FFMA.FTZ R22, R32.reuse, R179, R33.reuse ;  /* 0x000000b320167223 */ /* 0x140fe20000010021 */
[----:B------:R-:W-:Y:S01]  /*6410*/  FADD.FTZ R186, -R21, R186 ;  /* 0x000000ba15ba7221 */ /* 0x000fe20000010100 */
        /* <DEDUP_REMOVED lines=22> */
.L_x_3376:
        /* <DEDUP_REMOVED lines=39> */
.L_x_3382:
        /* <DEDUP_REMOVED lines=33> */
.L_x_3381:
        /* <DEDUP_REMOVED lines=34> */
.L_x_3383:
        /* <DEDUP_REMOVED lines=28> */
.L_x_3379:
        /* <DEDUP_REMOVED lines=19> */
[----:B------:R-:W-:Y:S02]  /*6f10*/  HADD2.F32 R23, -RZ, R86.H0_H0 ;  /* 0x20000056ff177230 */ /* 0x000fe40000004100 */
[----:B------:R-:W-:Y:S01]  /*6f20*/  FADD.FTZ R166, -R21, R166 ;  /* 0x000000a615a67221 */ /* 0x000fe20000010100 */
[----:B------:R-:W-:-:S02]  /*6f30*/  HADD2.F32 R21, -RZ, R85.H0_H0 ;  /* 0x20000055ff157230 */ /* 0x000fc40000004100 */
[C-C-:B------:R-:W-:Y:S01]  /*6f40*/  FFMA.FTZ R0, R32.reuse, R159, R33.reuse ;  /* 0x0000009f20007223 */ /* 0x140fe20000010021 */
[C-C-:B------:R-:W-:Y:S01]  /*6f50*/  FFMA.FTZ R26, R32.reuse, R155, R33.reuse ;  /* 0x0000009b201a7223 */ /* 0x140fe20000010021 */
[----:B------:R-:W-:Y:S01]  /*6f60*/  FFMA.FTZ R24, R32, R157, R33 ;  /* 0x0000009d20187223 */ /* 0x000fe20000010021 */
[----:B------:R-:W-:Y:S01]  /*6f70*/  FADD.FTZ R164, -R25, R164 ;  /* 0x000000a419a47221 */ /* 0x000fe20000010100 */
[----:B------:R-:W-:Y:S01]  /*6f80*/  FADD.FTZ R22, -R0, R167 ;  /* 0x000000a700167221 */ /* 0x000fe20000010100 */
[----:B------:R-:W-:Y:S01]  /*6f90*/  FADD.FTZ R28, -R26, R163 ;  /* 0x000000a31a1c7221 */ /* 0x000fe20000010100 */
[C---:B------:R-:W-:Y:S01]  /*6fa0*/  FFMA.FTZ R168, R5.reuse, R168, R21 ;  /* 0x000000a805a87223 */ /* 0x040fe20000010015 */
[----:B------:R-:W-:Y:S01]  /*6fb0*/  FFMA.FTZ R166, R5, R166, R23 ;  /* 0x000000a605a67223 */ /* 0x000fe20000010017 */
[----:B------:R-:W-:Y:S02]  /*6fc0*/  HADD2.F32 R27, -RZ, R87.H1_H1 ;  /* 0x30000057ff1b7230 */ /* 0x000fe40000004100 */
[----:B------:R-:W-:Y:S01]  /*6fd0*/  FADD.FTZ R24, -R24, R165 ;  /* 0x000000a518187221 */ /* 0x000fe20000010100 */
[----:B------:R-:W-:-:S02]  /*6fe0*/  HADD2.F32 R25, -RZ, R86.H1_H1 ;  /* 0x30000056ff197230 */ /* 0x000fc40000004100 */
[--C-:B------:R-:W-:Y:S02]  /*6ff0*/  HADD2.F32 R0, -RZ, R84.reuse.H0_H0 ;  /* 0x20000054ff007230 */ /* 0x100fe40000004100 */
[C---:B------:R-:W-:Y:S01]  /*7000*/  FFMA.FTZ R31, R5.reuse, R28, R27 ;  /* 0x0000001c051f7223 */ /* 0x040fe2000001001b */
        /* <DEDUP_REMOVED lines=21> */
.L_x_3386:
        /* <DEDUP_REMOVED lines=41> */
.L_x_3385:
        /* <DEDUP_REMOVED lines=42> */
.L_x_3388:
[C-C-:B------:R-:W-:Y:S01]  /*7690*/  FFMA.FTZ R21, R32.reuse, R162, R33.reuse ;  /* 0x000000a220157223 */ /* 0x140fe20000010021 */
[C-C-:B0-----:R-:W-:Y:S01]  /*76a0*/  FFMA.FTZ R23, R32.reuse, R160, R33.reuse ;  /* 0x000000a020177223 */ /* 0x141fe20000010021 */
[C-C-:B------:R-:W-:Y:S01]  /*76b0*/  FFMA.FTZ R22, R32.reuse, R155, R33.reuse ;  /* 0x0000009b20167223 */ /* 0x140fe20000010021 */
[--C-:B------:R-:W-:Y:S02]  /*76c0*/  HADD2.F32 R25, -RZ, R87.reuse.H1_H1 ;  /* 0x30000057ff197230 */ /* 0x100fe40000004100 */
[----:B------:R-:W-:Y:S01]  /*76d0*/  FADD.FTZ R170, -R21, R170 ;  /* 0x000000aa15aa7221 */ /* 0x000fe20000010100 */
[----:B------:R-:W-:Y:S01]  /*76e0*/  FFMA.FTZ R21, R32, R156, R33 ;  /* 0x0000009c20157223 */ /* 0x000fe20000010021 */
[----:B------:R-:W-:Y:S01]  /*76f0*/  FADD.FTZ R168, -R23, R168 ;  /* 0x000000a817a87221 */ /* 0x000fe20000010100 */
[----:B------:R-:W-:Y:S01]  /*7700*/  FADD.FTZ R28, -R22, R163 ;  /* 0x000000a3161c7221 */ /* 0x000fe20000010100 */
[C-C-:B------:R-:W-:Y:S01]  /*7710*/  FFMA.FTZ R22, R32.reuse, R157, R33.reuse ;  /* 0x0000009d20167223 */ /* 0x140fe20000010021 */
[----:B------:R-:W-:Y:S01]  /*7720*/  FADD.FTZ R164, -R21, R164 ;  /* 0x000000a415a47221 */ /* 0x000fe20000010100 */
[----:B------:R-:W-:Y:S01]  /*7730*/  FFMA.FTZ R21, R32, R158, R33 ;  /* 0x0000009e20157223 */ /* 0x000fe20000010021 */
[----:B------:R-:W-:-:S02]  /*7740*/  HADD2.F32 R26, -RZ, R87.H0_H0 ;  /* 0x20000057ff1a7230 */ /* 0x000fc40000004100 */
[C-C-:B------:R-:W-:Y:S01]  /*7750*/  FFMA.FTZ R20, R32.reuse, R159, R33.reuse ;  /* 0x0000009f20147223 */ /* 0x140fe20000010021 */
[----:B------:R-:W-:Y:S02]  /*7760*/  HADD2.F32 R23, -RZ, R86.H0_H0 ;  /* 0x20000056ff177230 */ /* 0x000fe40000004100 */
[----:B------:R-:W-:Y:S01]  /*7770*/  FADD.FTZ R166, -R21, R166 ;  /* 0x000000a615a67221 */ /* 0x000fe20000010100 */
[----:B------:R-:W-:Y:S01]  /*7780*/  FFMA.FTZ R0, R32, R161, R33 ;  /* 0x000000a120007223 */ /* 0x000fe20000010021 */
[----:B------:R-:W-:Y:S01]  /*7790*/  FADD.FTZ R24, -R22, R165 ;  /* 0x000000a516187221 */ /* 0x000fe20000010100 */
[C---:B------:R-:W-:Y:S01]  /*77a0*/  FFMA.FTZ R31, R5.reuse, R28, R25 ;  /* 0x0000001c051f7223 */ /* 0x040fe20000010019 */
[C---:B------:R-:W-:Y:S01]  /*77b0*/  FFMA.FTZ R164, R5.reuse, R164, R26 ;  /* 0x000000a405a47223 */ /* 0x040fe2000001001a */
[----:B------:R-:W-:Y:S01]  /*77c0*/  FFMA.FTZ R22, R5, R166, R23 ;  /* 0x000000a605167223 */ /* 0x000fe20000010017 */
[--C-:B------:R-:W-:Y:S02]  /*77d0*/  HADD2.F32 R25, -RZ, R85.reuse.H0_H0 ;  /* 0x20000055ff197230 */ /* 0x100fe40000004100 */
[----:B------:R-:W-:Y:S01]  /*77e0*/  FADD.FTZ R20, -R20, R167 ;  /* 0x000000a714147221 */ /* 0x000fe20000010100 */
[----:B------:R-:W-:-:S02]  /*77f0*/  HADD2.F32 R27, -RZ, R85.H1_H1 ;  /* 0x30000055ff1b7230 */ /* 0x000fc40000004100 */
[----:B------:R-:W-:Y:S01]  /*7800*/  FADD.FTZ R0, -R0, R169 ;  /* 0x000000a900007221 */ /* 0x000fe20000010100 */
[----:B------:R-:W-:Y:S02]  /*7810*/  HADD2.F32 R26, -RZ, R86.H1_H1 ;  /* 0x30000056ff1a7230 */ /* 0x000fe40000004100 */
[C---:B------:R-:W-:Y:S01]  /*7820*/  FFMA.FTZ R168, R5.reuse, R168, R25 ;  /* 0x000000a805a87223 */ /* 0x040fe20000010019 */
[--C-:B------:R-:W-:Y:S02]  /*7830*/  HADD2.F32 R21, -RZ, R84.reuse.H0_H0 ;  /* 0x20000054ff157230 */ /* 0x100fe40000004100 */
[C---:B------:R-:W-:Y:S01]  /*7840*/  FFMA.FTZ R27, R5.reuse, R20, R27 ;  /* 0x00000014051b7223 */ /* 0x040fe2000001001b */
[----:B------:R-:W-:Y:S02]  /*7850*/  HADD2.F32 R23, -RZ, R84.H1_H1 ;  /* 0x30000054ff177230 */ /* 0x000fe40000004100 */
        /* <DEDUP_REMOVED lines=8> */
.L_x_3384:
        /* <DEDUP_REMOVED lines=39> */
.L_x_3390:
        /* <DEDUP_REMOVED lines=33> */
.L_x_3389:
        /* <DEDUP_REMOVED lines=34> */
.L_x_3391:
        /* <DEDUP_REMOVED lines=28> */
.L_x_3387:
        /* <DEDUP_REMOVED lines=17> */
[----:B------:R-:W-:Y:S02]  /*8250*/  HADD2.F32 R3, -RZ, R89.H0_H0 ;  /* 0x20000059ff037230 */ /* 0x000fe40000004100 */
[C-C-:B------:R-:W-:Y:S01]  /*8260*/  FFMA.FTZ R0, R32.reuse, R121, R33.reuse ;  /* 0x0000007920007223 */ /* 0x140fe20000010021 */
[----:B------:R-:W-:Y:S02]  /*8270*/  HADD2.F32 R23, -RZ, R90.H0_H0 ;  /* 0x2000005aff177230 */ /* 0x000fe40000004100 */
[----:B------:R-:W-:Y:S01]  /*8280*/  FADD.FTZ R148, -R21, R148 ;  /* 0x0000009415947221 */ /* 0x000fe20000010100 */
[----:B------:R-:W-:Y:S01]  /*8290*/  FADD.FTZ R146, -R119, R146 ;  /* 0x0000009277927221 */ /* 0x000fe20000010100 */
[C-C-:B------:R-:W-:Y:S01]  /*82a0*/  FFMA.FTZ R117, R32.reuse, R117, R33.reuse ;  /* 0x0000007520757223 */ /* 0x140fe20000010021 */
[C-C-:B------:R-:W-:Y:S01]  /*82b0*/  FFMA.FTZ R118, R32.reuse, R118, R33.reuse ;  /* 0x0000007620767223 */ /* 0x140fe20000010021 */
[----:B------:R-:W-:Y:S01]  /*82c0*/  FFMA.FTZ R116, R32, R116, R33 ;  /* 0x0000007420747223 */ /* 0x000fe20000010021 */
[----:B------:R-:W-:Y:S01]  /*82d0*/  FADD.FTZ R22, -R0, R147 ;  /* 0x0000009300167221 */ /* 0x000fe20000010100 */
[C---:B------:R-:W-:Y:S01]  /*82e0*/  FFMA.FTZ R21, R5.reuse, R148, R3 ;  /* 0x0000009405157223 */ /* 0x040fe20000010003 */
[----:B------:R-:W-:Y:S01]  /*82f0*/  FFMA.FTZ R146, R5, R146, R23 ;  /* 0x0000009205927223 */ /* 0x000fe20000010017 */
[----:B------:R-:W-:-:S02]  /*8300*/  HADD2.F32 R24, -RZ, R91.H0_H0 ;  /* 0x2000005bff187230 */ /* 0x000fc40000004100 */
[----:B------:R-:W-:Y:S01]  /*8310*/  FADD.FTZ R144, -R117, R144 ;  /* 0x0000009075907221 */ /* 0x000fe20000010100 */
[----:B------:R-:W-:Y:S02]  /*8320*/  HADD2.F32 R0, -RZ, R88.H0_H0 ;  /* 0x20000058ff007230 */ /* 0x000fe40000004100 */
[----:B------:R-:W-:Y:S01]  /*8330*/  FADD.FTZ R118, -R118, R145 ;  /* 0x0000009176767221 */ /* 0x000fe20000010100 */
[----:B------:R-:W-:Y:S02]  /*8340*/  HADD2.F32 R27, -RZ, R91.H1_H1 ;  /* 0x3000005bff1b7230 */ /* 0x000fe40000004100 */
        /* <DEDUP_REMOVED lines=8> */
[C---:B------:R-:W-:Y:S01]  /*83d0*/  FFMA.FTZ R24, R5.reuse, R22, R23 ;  /* 0x0000001605187223 */ /* 0x040fe20000010017 */
[----:B------:R-:W-:Y:S02]  /*83e0*/  FFMA.FTZ R3, R5, R20, R3 ;  /* 0x0000001405037223 */ /* 0x000fe40000010003 */
[----:B------:R-:W-:Y:S02]  /*83f0*/  F2FP.F16.F32.PACK_AB R23, R27, R144 ;  /* 0x000000901b17723e */ /* 0x000fe400000000ff */
        /* <DEDUP_REMOVED lines=12> */
.L_x_3394:
        /* <DEDUP_REMOVED lines=39> */
[----:B------:R-:W-:Y:S01]  /*8730*/  MOV R92, R20 ;  /* 0x00000014005c7202 */ /* 0x000fe20000000f00 */
[----:B------:R-:W-:Y:S06]  /*8740*/  BRA `(.L_x_3395) ;  /* 0x0000000c00547947 */ /* 0x000fec0003800000 */
.L_x_3393:
        /* <DEDUP_REMOVED lines=42> */
.L_x_3396:
[C-C-:B------:R-:W-:Y:S01]  /*89f0*/  FFMA.FTZ R3, R32.reuse, R124, R33.reuse ;  /* 0x0000007c20037223 */ /* 0x140fe20000010021 */
[C-C-:B0-----:R-:W-:Y:S01]  /*8a00*/  FFMA.FTZ R21, R32.reuse, R122, R33.reuse ;  /* 0x0000007a20157223 */ /* 0x141fe20000010021 */
[C-C-:B------:R-:W-:Y:S01]  /*8a10*/  FFMA.FTZ R117, R32.reuse, R117, R33.reuse ;  /* 0x0000007520757223 */ /* 0x140fe20000010021 */
[C-C-:B------:R-:W-:Y:S01]  /*8a20*/  FFMA.FTZ R116, R32.reuse, R116, R33.reuse ;  /* 0x0000007420747223 */ /* 0x140fe20000010021 */
[----:B------:R-:W-:Y:S01]  /*8a30*/  FFMA.FTZ R119, R32, R119, R33 ;  /* 0x0000007720777223 */ /* 0x000fe20000010021 */
[----:B------:R-:W-:Y:S01]  /*8a40*/  FADD.FTZ R150, -R3, R150 ;  /* 0x0000009603967221 */ /* 0x000fe20000010100 */
[----:B------:R-:W-:Y:S01]  /*8a50*/  FADD.FTZ R148, -R21, R148 ;  /* 0x0000009415947221 */ /* 0x000fe20000010100 */
[--C-:B------:R-:W-:Y:S02]  /*8a60*/  HADD2.F32 R22, -RZ, R91.reuse.H0_H0 ;  /* 0x2000005bff167230 */ /* 0x100fe40000004100 */
[----:B------:R-:W-:Y:S01]  /*8a70*/  FADD.FTZ R144, -R117, R144 ;  /* 0x0000009075907221 */ /* 0x000fe20000010100 */
[----:B------:R-:W-:-:S02]  /*8a80*/  HADD2.F32 R21, -RZ, R91.H1_H1 ;  /* 0x3000005bff157230 */ /* 0x000fc40000004100 */
[----:B------:R-:W-:Y:S01]  /*8a90*/  FADD.FTZ R116, -R116, R141 ;  /* 0x0000008d74747221 */ /* 0x000fe20000010100 */
[--C-:B------:R-:W-:Y:S02]  /*8aa0*/  HADD2.F32 R3, -RZ, R90.reuse.H0_H0 ;  /* 0x2000005aff037230 */ /* 0x100fe40000004100 */
[----:B------:R-:W-:Y:S01]  /*8ab0*/  FADD.FTZ R146, -R119, R146 ;  /* 0x0000009277927221 */ /* 0x000fe20000010100 */
[C-C-:B------:R-:W-:Y:S01]  /*8ac0*/  FFMA.FTZ R0, R32.reuse, R123, R33.reuse ;  /* 0x0000007b20007223 */ /* 0x140fe20000010021 */
[C-C-:B------:R-:W-:Y:S01]  /*8ad0*/  FFMA.FTZ R20, R32.reuse, R121, R33.reuse ;  /* 0x0000007920147223 */ /* 0x140fe20000010021 */
[----:B------:R-:W-:Y:S01]  /*8ae0*/  FFMA.FTZ R118, R32, R118, R33 ;  /* 0x0000007620767223 */ /* 0x000fe20000010021 */
        /* <DEDUP_REMOVED lines=8> */
[----:B------:R-:W-:Y:S01]  /*8b70*/  FADD.FTZ R118, -R118, R145 ;  /* 0x0000009176767221 */ /* 0x000fe20000010100 */
        /* <DEDUP_REMOVED lines=12> */
.L_x_3392:
[----:B------:R-:W-:Y:S05]  /*8c40*/  @!P0 BRA `(.L_x_3397) ;  /* 0x00000004001c8947 */ /* 0x000fea0003800000 */
[----:B------:R-:W-:Y:S05]  /*8c50*/  @!P1 BRA `(.L_x_3398) ;  /* 0x0000000000949947 */ /* 0x000fea0003800000 */
[C-C-:B------:R-:W-:Y:S01]  /*8c60*/  FFMA.FTZ R0, R32.reuse, R123, R33.reuse ;  /* 0x0000007b20007223 */ /* 0x140fe20000010021 */
[C-C-:B0-----:R-:W-:Y:S01]  /*8c70*/  FFMA.FTZ R22, R32.reuse, R121, R33.reuse ;  /* 0x0000007920167223 */ /* 0x141fe20000010021 */
        /* <DEDUP_REMOVED lines=35> */
.L_x_3398:
        /* <DEDUP_REMOVED lines=33> */
.L_x_3397:
        /* <DEDUP_REMOVED lines=34> */
.L_x_3399:
        /* <DEDUP_REMOVED lines=28> */
.L_x_3395:
        /* <DEDUP_REMOVED lines=17> */
[----:B------:R-:W-:Y:S02]  /*95b0*/  HADD2.F32 R23, -RZ, R98.H0_H0 ;  /* 0x20000062ff177230 */ /* 0x000fe40000004100 */
[C-C-:B------:R-:W-:Y:S01]  /*95c0*/  FFMA.FTZ R0, R32.reuse, R129, R33.reuse ;  /* 0x0000008120007223 */ /* 0x140fe20000010021 */
[--C-:B------:R-:W-:Y:S02]  /*95d0*/  HADD2.F32 R3, -RZ, R97.reuse.H0_H0 ;  /* 0x20000061ff037230 */ /* 0x100fe40000004100 */
[C-C-:B------:R-:W-:Y:S01]  /*95e0*/  FFMA.FTZ R25, R32.reuse, R132, R33.reuse ;  /* 0x0000008420197223 */ /* 0x140fe20000010021 */
[----:B------:R-:W-:Y:S01]  /*95f0*/  FADD.FTZ R138, -R21, R138 ;  /* 0x0000008a158a7221 */ /* 0x000fe20000010100 */
[C-C-:B------:R-:W-:Y:S01]  /*9600*/  FFMA.FTZ R20, R32.reuse, R127, R33.reuse ;  /* 0x0000007f20147223 */ /* 0x140fe20000010021 */
[----:B------:R-:W-:Y:S01]  /*9610*/  FFMA.FTZ R32, R32, R131, R33 ;  /* 0x0000008320207223 */ /* 0x000fe20000010021 */
[----:B------:R-:W-:Y:S01]  /*9620*/  FADD.FTZ R24, -R22, R135 ;  /* 0x0000008716187221 */ /* 0x000fe20000010100 */
[----:B------:R-:W-:Y:S01]  /*9630*/  FFMA.FTZ R22, R5, R136, R23 ;  /* 0x0000008805167223 */ /* 0x000fe20000010017 */
[----:B------:R-:W-:Y:S01]  /*9640*/  FADD.FTZ R2, -R0, R139 ;  /* 0x0000008b00027221 */ /* 0x000fe20000010100 */
[----:B------:R-:W-:Y:S01]  /*9650*/  FADD.FTZ R134, -R25, R134 ;  /* 0x0000008619867221 */ /* 0x000fe20000010100 */
[----:B------:R-:W-:Y:S01]  /*9660*/  FFMA.FTZ R21, R5, R138, R3 ;  /* 0x0000008a05157223 */ /* 0x000fe20000010003 */
[----:B------:R-:W-:-:S02]  /*9670*/  HADD2.F32 R23, -RZ, R97.H1_H1 ;  /* 0x30000061ff177230 */ /* 0x000fc40000004100 */
[----:B------:R-:W-:Y:S01]  /*9680*/  FADD.FTZ R20, -R20, R137 ;  /* 0x0000008914147221 */ /* 0x000fe20000010100 */
[----:B------:R-:W-:Y:S02]  /*9690*/  HADD2.F32 R0, -RZ, R96.H0_H0 ;  /* 0x20000060ff007230 */ /* 0x000fe40000004100 */
[----:B------:R-:W-:Y:S01]  /*96a0*/  FADD.FTZ R32, -R32, R133 ;  /* 0x0000008520207221 */ /* 0x000fe20000010100 */
[--C-:B------:R-:W-:Y:S02]  /*96b0*/  HADD2.F32 R26, -RZ, R99.reuse.H1_H1 ;  /* 0x30000063ff1a7230 */ /* 0x100fe40000004100 */
[C---:B------:R-:W-:Y:S01]  /*96c0*/  FFMA.FTZ R20, R5.reuse, R20, R23 ;  /* 0x0000001405147223 */ /* 0x040fe20000010017 */
[----:B------:R-:W-:Y:S02]  /*96d0*/  HADD2.F32 R27, -RZ, R99.H0_H0 ;  /* 0x20000063ff1b7230 */ /* 0x000fe40000004100 */
[----:B------:R-:W-:Y:S01]  /*96e0*/  FFMA.FTZ R0, R5, R140, R0 ;  /* 0x0000008c05007223 */ /* 0x000fe20000010000 */
[----:B------:R-:W-:-:S02]  /*96f0*/  HADD2.F32 R25, -RZ, R98.H1_H1 ;  /* 0x30000062ff197230 */ /* 0x000fc40000004100 */
[C---:B------:R-:W-:Y:S01]  /*9700*/  FFMA.FTZ R26, R5.reuse, R32, R26 ;  /* 0x00000020051a7223 */ /* 0x040fe2000001001a */
[----:B------:R-:W-:Y:S02]  /*9710*/  HADD2.F32 R3, -RZ, R96.H1_H1 ;  /* 0x30000060ff037230 */ /* 0x000fe40000004100 */
[C---:B------:R-:W-:Y:S01]  /*9720*/  FFMA.FTZ R27, R5.reuse, R134, R27 ;  /* 0x00000086051b7223 */ /* 0x040fe2000001001b */
[----:B------:R-:W-:Y:S01]  /*9730*/  F2FP.F16.F32.PACK_AB R21, R20, R21 ;  /* 0x000000151415723e */ /* 0x000fe200000000ff */
[C---:B------:R-:W-:Y:S01]  /*9740*/  FFMA.FTZ R25, R5.reuse, R24, R25 ;  /* 0x0000001805197223 */ /* 0x040fe20000010019 */
        /* <DEDUP_REMOVED lines=13> */
.L_x_3402:
        /* <DEDUP_REMOVED lines=41> */
.L_x_3401:
        /* <DEDUP_REMOVED lines=42> */
.L_x_3404:
        /* <DEDUP_REMOVED lines=10> */
[----:B------:R-:W-:-:S02]  /*9df0*/  HADD2.F32 R22, -RZ, R99.H1_H1 ;  /* 0x30000063ff167230 */ /* 0x000fc40000004100 */
[----:B------:R-:W-:Y:S01]  /*9e00*/  FADD.FTZ R32, -R32, R133 ;  /* 0x0000008520207221 */ /* 0x000fe20000010100 */
[----:B------:R-:W-:Y:S02]  /*9e10*/  HADD2.F32 R21, -RZ, R99.H0_H0 ;  /* 0x20000063ff157230 */ /* 0x000fe40000004100 */
[----:B------:R-:W-:Y:S01]  /*9e20*/  FADD.FTZ R134, -R25, R134 ;  /* 0x0000008619867221 */ /* 0x000fe20000010100 */
[--C-:B------:R-:W-:Y:S02]  /*9e30*/  HADD2.F32 R3, -RZ, R98.reuse.H0_H0 ;  /* 0x20000062ff037230 */ /* 0x100fe40000004100 */
[----:B------:R-:W-:Y:S01]  /*9e40*/  FADD.FTZ R136, -R23, R136 ;  /* 0x0000008817887221 */ /* 0x000fe20000010100 */
[C---:B------:R-:W-:Y:S01]  /*9e50*/  FFMA.FTZ R29, R5.reuse, R32, R22 ;  /* 0x00000020051d7223 */ /* 0x040fe20000010016 */
[C---:B------:R-:W-:Y:S01]  /*9e60*/  FFMA.FTZ R134, R5.reuse, R134, R21 ;  /* 0x0000008605867223 */ /* 0x040fe20000010015 */
[----:B------:R-:W-:Y:S02]  /*9e70*/  HADD2.F32 R24, -RZ, R98.H1_H1 ;  /* 0x30000062ff187230 */ /* 0x000fe40000004100 */
        /* <DEDUP_REMOVED lines=18> */
.L_x_3400:
        /* <DEDUP_REMOVED lines=39> */
.L_x_3406:
        /* <DEDUP_REMOVED lines=33> */
.L_x_3405:
        /* <DEDUP_REMOVED lines=34> */
.L_x_3407:
        /* <DEDUP_REMOVED lines=28> */
.L_x_3403:
        /* <DEDUP_REMOVED lines=11> */
[----:B----4-:R-:W-:Y:S05]  /*a8b0*/  @!P0 BRA `(.L_x_3408) ;  /* 0xffffff6000188947 */ /* 0x010fea000383ffff */
[----:B------:R-:W-:Y:S05]  /*a8c0*/  BSYNC B1 ;  /* 0x0000000000017941 */ /* 0x000fea0003800000 */
.L_x_3364:
        /* <DEDUP_REMOVED lines=8> */
[----:B------:R0:W5:Y:S01]  /*a950*/  LDL.LU R27, [R1+0xc] ;  /* 0x00000c00011b7983 */ /* 0x0001620000300800 */
[----:B------:R-:W-:-:S03]  /*a960*/  MOV R32, R17 ;  /* 0x0000001100207202 */ /* 0x000fc60000000f00 */
[----:B------:R0:W5:Y:S01]  /*a970*/  LDL.LU R28, [R1+0x8] ;  /* 0x00000800011c7983 */ /* 0x0001620000300800 */
[----:B------:R-:W-:-:S03]  /*a980*/  MOV R31, R18 ;  /* 0x00000012001f7202 */ /* 0x000fc60000000f00 */
[----:B------:R0:W5:Y:S04]  /*a990*/  LDL.LU R29, [R1+0x4] ;  /* 0x00000400011d7983 */ /* 0x0001680000300800 */
[----:B------:R0:W5:Y:S01]  /*a9a0*/  LDL.LU R30, [R1] ;  /* 0x00000000011e7983 */ /* 0x0001620000300800 */
        /* <DEDUP_REMOVED lines=8> */
[----:B---3--:R0:W5:Y:S04]  /*aa30*/  LDL.LU R38, [R1+0xf4] ;  /* 0x0000f40001267983 */ /* 0x0081680000300800 */
        /* <DEDUP_REMOVED lines=57> */
.L_x_3363:
[----:B------:R-:W-:Y:S05]  /*add0*/  BSYNC B0 ;  /* 0x0000000000007941 */ /* 0x000fea0003800000 */
.L_x_3362:
        /* <DEDUP_REMOVED lines=75> */
[----:B0-----:R-:W-:Y:S01]  /*b290*/  FADD.FTZ R3, R3, R22 ;  /* 0x0000001603037221 */ /* 0x001fe20000010000 */
[----:B------:R-:W-:Y:S01]  /*b2a0*/  FADD.FTZ R5, R5, R24 ;  /* 0x0000001805057221 */ /* 0x000fe20000010000 */
[----:B------:R-:W0:Y:S01]  /*b2b0*/  LDC R22, c[0x0][0x388] ;  /* 0x0000e200ff167b82 */ /* 0x000e220000000800 */
        /* <DEDUP_REMOVED lines=26> */
[----:B------:R-:W-:Y:S01]  /*b460*/  STS.128 [R0+0x400], R84 ;  /* 0x0004005400007388 */ /* 0x000fe20000000c00 */
[----:B--2---:R-:W-:-:S03]  /*b470*/  FADD.FTZ R43, R4, R43 ;  /* 0x0000002b042b7221 */ /* 0x004fc60000010000 */
[----:B------:R-:W-:Y:S04]  /*b480*/  STS.128 [R0+0x410], R80 ;  /* 0x0004105000007388 */ /* 0x000fe80000000c00 */
[----:B------:R-:W-:Y:S01]  /*b490*/  STS.128 [R0+0x800], R76 ;  /* 0x0008004c00007388 */ /* 0x000fe20000000c00 */
[----:B0-----:R-:W-:-:S03]  /*b4a0*/  FADD.FTZ R9, R3, R42 ;  /* 0x0000002a03097221 */ /* 0x001fc60000010000 */
        /* <DEDUP_REMOVED lines=19> */
[----:B-1----:R-:W-:Y:S01]  /*b5e0*/  FADD.FTZ R8, R8, R13 ;  /* 0x0000000d08087221 */ /* 0x002fe20000010000 */
[----:B------:R-:W-:Y:S02]  /*b5f0*/  IMAD R13, R22, UR4, RZ ;  /* 0x00000004160d7c24 */ /* 0x000fe4000f8e02ff */
[----:B--2---:R-:W-:Y:S01]  /*b600*/  FADD.FTZ R10, RZ, R10 ;  /* 0x0000000aff0a7221 */ /* 0x004fe20000010000 */
[----:B------:R-:W-:Y:S02]  /*b610*/  LDS R31, [R6+0x2e00] ;  /* 0x002e0000061f7984 */ /* 0x000fe40000000800 */
[----:B------:R-:W-:Y:S01]  /*b620*/  IADD3 R13, P0, PT, R13, R88, RZ ;  /* 0x000000580d0d7210 */ /* 0x000fe20007f1e0ff */
[----:B---3--:R-:W-:Y:S01]  /*b630*/  FADD.FTZ R0, RZ, R11 ;  /* 0x0000000bff007221 */ /* 0x008fe20000010000 */
[----:B------:R-:W-:Y:S01]  /*b640*/  FADD.FTZ R11, R5, R44 ;  /* 0x0000002c050b7221 */ /* 0x000fe20000010000 */
[----:B------:R-:W-:Y:S01]  /*b650*/  LDS R25, [R6+0x1e00] ;  /* 0x001e000006197984 */ /* 0x000fe20000000800 */
[----:B------:R-:W-:Y:S01]  /*b660*/  IADD3.X R2, PT, PT, RZ, RZ, RZ, P0, !PT ;  /* 0x000000ffff027210 */ /* 0x000fe200007fe4ff */
[----:B----4-:R-:W-:Y:S01]  /*b670*/  FADD.FTZ R10, R10, R15 ;  /* 0x0000000f0a0a7221 */ /* 0x010fe20000010000 */
        /* <DEDUP_REMOVED lines=9> */
[----:B------:R-:W1:Y:S01]  /*b710*/  LDS R0, [R6+0x600] ;  /* 0x0006000006007984 */ /* 0x000e620000000800 */
        /* <DEDUP_REMOVED lines=8> */
[----:B0-----:R-:W-:Y:S01]  /*b7a0*/  FADD.FTZ R55, R5, R14 ;  /* 0x0000000e05377221 */ /* 0x001fe20000010000 */
[----:B------:R-:W-:Y:S02]  /*b7b0*/  IADD3.X R5, PT, PT, R13, UR17, RZ, P1, !PT ;  /* 0x000000110d057c10 */ /* 0x000fe40008ffe4ff */
[----:B------:R-:W0:Y:S04]  /*b7c0*/  LDS R23, [R6+0x1c00] ;  /* 0x001c000006177984 */ /* 0x000e280000000800 */
[----:B------:R-:W0:Y:S04]  /*b7d0*/  LDS R12, [R6+0xc00] ;  /* 0x000c0000060c7984 */ /* 0x000e280000000800 */
[----:B------:R-:W0:Y:S04]  /*b7e0*/  LDS R13, [R6+0xe00] ;  /* 0x000e0000060d7984 */ /* 0x000e280000000800 */
[----:B------:R-:W0:Y:S04]  /*b7f0*/  LDS R14, [R6+0x1000] ;  /* 0x00100000060e7984 */ /* 0x000e280000000800 */
[----:B------:R-:W0:Y:S04]  /*b800*/  LDS R45, [R6+0x3200] ;  /* 0x00320000062d7984 */ /* 0x000e280000000800 */
[----:B------:R-:W0:Y:S01]  /*b810*/  LDS R16, [R6+0x2200] ;  /* 0x0022000006107984 */ /* 0x000e220000000800 */
[----:B-1----:R-:W-:-:S03]  /*b820*/  FADD.FTZ R0, RZ, R0 ;  /* 0x00000000ff007221 */ /* 0x002fc60000010000 */
[----:B------:R-:W1:Y:S04]  /*b830*/  LDS R15, [R6+0x1200] ;  /* 0x00120000060f7984 */ /* 0x000e680000000800 */
[----:B------:R-:W1:Y:S01]  /*b840*/  LDS R59, [R6+0x4400] ;  /* 0x00440000063b7984 */ /* 0x000e620000000800 */
[----:B--2---:R-:W-:-:S03]  /*b850*/  FADD.FTZ R8, RZ, R8 ;  /* 0x00000008ff087221 */ /* 0x004fc60000010000 */
[----:B------:R-:W2:Y:S01]  /*b860*/  LDS R47, [R6+0x3400] ;  /* 0x00340000062f7984 */ /* 0x000ea20000000800 */
[----:B---3--:R-:W-:-:S03]  /*b870*/  FADD.FTZ R0, R0, R21 ;  /* 0x0000001500007221 */ /* 0x008fc60000010000 */
[----:B------:R-:W3:Y:S01]  /*b880*/  LDS R29, [R6+0x2400] ;  /* 0x00240000061d7984 */ /* 0x000ee20000000800 */
[----:B----4-:R-:W-:Y:S01]  /*b890*/  FADD.FTZ R10, RZ, R10 ;  /* 0x0000000aff0a7221 */ /* 0x010fe20000010000 */
[----:B------:R-:W-:Y:S02]  /*b8a0*/  FADD.FTZ R0, R0, R31 ;  /* 0x0000001f00007221 */ /* 0x000fe40000010000 */
[----:B------:R-:W4:Y:S01]  /*b8b0*/  LDS R61, [R6+0x4600] ;  /* 0x00460000063d7984 */ /* 0x000f220000000800 */
[----:B0-----:R-:W-:Y:S01]  /*b8c0*/  FADD.FTZ R8, R8, R23 ;  /* 0x0000001708087221 */ /* 0x001fe20000010000 */
[----:B------:R-:W-:Y:S01]  /*b8d0*/  FADD.FTZ R10, R10, R25 ;  /* 0x000000190a0a7221 */ /* 0x000fe20000010000 */
[----:B------:R-:W-:Y:S01]  /*b8e0*/  FADD.FTZ R57, R0, R57 ;  /* 0x0000003900397221 */ /* 0x000fe20000010000 */
[----:B------:R-:W0:Y:S01]  /*b8f0*/  LDS R20, [R6+0x3600] ;  /* 0x0036000006147984 */ /* 0x000e220000000800 */
[----:B------:R-:W-:Y:S01]  /*b900*/  FADD.FTZ R12, RZ, R12 ;  /* 0x0000000cff0c7221 */ /* 0x000fe20000010000 */
[----:B------:R-:W-:-:S02]  /*b910*/  FADD.FTZ R8, R8, R33 ;  /* 0x0000002108087221 */ /* 0x000fc40000010000 */
[----:B------:R-:W0:Y:S01]  /*b920*/  LDS R18, [R6+0x2600] ;  /* 0x0026000006127984 */ /* 0x000e220000000800 */
[----:B------:R-:W-:Y:S01]  /*b930*/  FADD.FTZ R13, RZ, R13 ;  /* 0x0000000dff0d7221 */ /* 0x000fe20000010000 */
[----:B------:R-:W-:Y:S02]  /*b940*/  FADD.FTZ R12, R12, R27 ;  /* 0x0000001b0c0c7221 */ /* 0x000fe40000010000 */
[----:B------:R-:W0:Y:S01]  /*b950*/  LDS R63, [R6+0x4800] ;  /* 0x00480000063f7984 */ /* 0x000e220000000800 */
[----:B------:R-:W-:-:S03]  /*b960*/  FADD.FTZ R14, RZ, R14 ;  /* 0x0000000eff0e7221 */ /* 0x000fc60000010000 */
[----:B------:R-:W0:Y:S01]  /*b970*/  LDS R49, [R6+0x3800] ;  /* 0x0038000006317984 */ /* 0x000e220000000800 */
[----:B------:R-:W-:-:S03]  /*b980*/  FADD.FTZ R10, R10, R45 ;  /* 0x0000002d0a0a7221 */ /* 0x000fc60000010000 */
[----:B------:R-:W0:Y:S01]  /*b990*/  LDS R24, [R6+0x4a00] ;  /* 0x004a000006187984 */ /* 0x000e220000000800 */
[----:B------:R-:W-:-:S03]  /*b9a0*/  FADD.FTZ R13, R13, R16 ;  /* 0x000000100d0d7221 */ /* 0x000fc60000010000 */
[----:B------:R-:W0:Y:S01]  /*b9b0*/  LDS R22, [R6+0x3a00] ;  /* 0x003a000006167984 */ /* 0x000e220000000800 */
[----:B-1----:R-:W-:-:S03]  /*b9c0*/  FADD.FTZ R15, RZ, R15 ;  /* 0x0000000fff0f7221 */ /* 0x002fc60000010000 */
[----:B------:R-:W1:Y:S01]  /*b9d0*/  LDS R65, [R6+0x4c00] ;  /* 0x004c000006417984 */ /* 0x000e620000000800 */
[----:B------:R-:W-:-:S03]  /*b9e0*/  FADD.FTZ R59, R8, R59 ;  /* 0x0000003b083b7221 */ /* 0x000fc60000010000 */
[----:B------:R-:W1:Y:S01]  /*b9f0*/  LDS R26, [R6+0x4e00] ;  /* 0x004e0000061a7984 */ /* 0x000e620000000800 */
        /* <DEDUP_REMOVED lines=32> */
.L_x_3367:
[----:B------:R-:W-:Y:S01]  /*bc00*/  HFMA2 R25, -RZ, RZ, 0, 5.9604644775390625e-08 ;  /* 0x00000001ff197431 */ /* 0x000fe200000001ff */
[----:B------:R-:W-:Y:S01]  /*bc10*/  BSSY B2, `(.L_x_3409) ;  /* 0x0000006000027945 */ /* 0x000fe20003800000 */
[----:B------:R-:W-:Y:S02]  /*bc20*/  MOV R26, 0x1f ;  /* 0x0000001f001a7802 */ /* 0x000fe40000000f00 */
[----:B------:R-:W-:-:S07]  /*bc30*/  MOV R27, 0xffffffff ;  /* 0xffffffff001b7802 */ /* 0x000fce0000000f00 */
[----:B-----5:R-:W-:Y:S05]  /*bc40*/  WARPSYNC.COLLECTIVE R27, `(.L_x_3410) ;  /* 0x000000001b087348 */ /* 0x020fea0003c00000 */
[----:B------:R0:W1:Y:S02]  /*bc50*/  SHFL.BFLY P2, R25, R196, R25, R26 ;  /* 0x0c000019c4197389 */ /* 0x000064000004001a */
[----:B01---5:R-:W-:Y:S05]  /*bc60*/  ENDCOLLECTIVE ;  /* 0x000000000000791b */ /* 0x023fea0003800000 */
.L_x_3410:
[----:B------:R-:W-:Y:S05]  /*bc70*/  BSYNC B2 ;  /* 0x0000000000027941 */ /* 0x000fea0003800000 */
.L_x_3409:
        /* <DEDUP_REMOVED lines=10> */
.L_x_3411:
        /* <DEDUP_REMOVED lines=14> */
.L_x_3412:
        /* <DEDUP_REMOVED lines=14> */
.L_x_3413:
        /* <DEDUP_REMOVED lines=14> */
.L_x_3414:
        /* <DEDUP_REMOVED lines=14> */
.L_x_3415:
        /* <DEDUP_REMOVED lines=14> */
.L_x_3416:
        /* <DEDUP_REMOVED lines=14> */
.L_x_3417:
        /* <DEDUP_REMOVED lines=14> */
.L_x_3418:
[----:B------:R-:W-:Y:S04]  /*c340*/  STL [R1+0xfc], R41 ;  /* 0x0000fc2901007387 */ /* 0x000fe80000100800 */
[----:B------:R-:W-:Y:S04]  /*c350*/  STL [R1+0xe4], R42 ;  /* 0x0000e42a01007387 */ /* 0x000fe80000100800 */
[----:B------:R-:W-:Y:S01]  /*c360*/  STL [R1+0xe8], R39 ;  /* 0x0000e82701007387 */ /* 0x000fe20000100800 */
[----:B------:R-:W-:-:S03]  /*c370*/  MOV R196, R24 ;  /* 0x0000001800c47202 */ /* 0x000fc60000000f00 */
        /* <DEDUP_REMOVED lines=17> */
.L_x_3419:
[----:B------:R3:W-:Y:S01]  /*c490*/  STL [R1+0x28], R38 ;  /* 0x0000282601007387 */ /* 0x0007e20000100800 */
[----:B------:R-:W-:Y:S05]  /*c4a0*/  BRA `(.L_x_3420) ;  /* 0xffffff80004c7947 */ /* 0x000fea000383ffff */
.L_x_3421:
        /* <DEDUP_REMOVED lines=13> */
.L_x_7129:


//--------------------- .text._ZN10layer_norm31ln_parallel_residual_bwd_kernelINS_13Kernel_traitsIf6__halfS2_S2_fjLj1280ELj1ELj4ELj1ELj16ENS_18Kernel_traits_baseILj1280EfS2_S2_S2_fjLj128EEEEELb1ELb0ELb0EEEvNS_9BwdParamsE --------------------------
	.section	.text._ZN10layer_norm31ln_parallel_residual_bwd_kernelINS_13Kernel_traitsIf6__halfS2_S2_fjLj1280ELj1ELj4ELj1ELj16ENS_18Kernel_traits_baseILj1280EfS2_S2_S2_fjLj128EEEEELb1ELb0ELb0EEEvNS_9BwdParamsE,"ax",@progbits
	.align	128
        .global         _ZN10layer_norm31ln_parallel_residual_bwd_kernelINS_13Kernel_traitsIf6__halfS2_S2_fjLj1280ELj1ELj4ELj1ELj16ENS_18Kernel_traits_baseILj1280EfS2_S2_S2_fjLj128EEEEELb1ELb0ELb0EEEvNS_9BwdParamsE
        .type           _ZN10layer_norm31ln_parallel_residual_bwd_kernelINS_13Kernel_traitsIf6__halfS2_S2_fjLj1280ELj1ELj4ELj1ELj16ENS_18Kernel_traits_baseILj1280EfS2_S2_S2_fjLj128EEEEELb1ELb0ELb0EEEvNS_9BwdParamsE,@function
        .size           _ZN10layer_norm31ln_parallel_residual_bwd_kernelINS_13Kernel_traitsIf6__halfS2_S2_fjLj1280ELj1ELj4ELj1ELj16ENS_18Kernel_traits_baseILj1280EfS2_S2_S2_fjLj128EEEEELb1ELb0ELb0EEEvNS_9BwdParamsE,(.L_x_7130 - _ZN10layer_norm31ln_parallel_residual_bwd_kernelINS_13Kernel_traitsIf6__halfS2_S2_fjLj1280ELj1ELj4ELj1ELj16ENS_18Kernel_traits_baseILj1280EfS2_S2_S2_fjLj128EEEEELb1ELb0ELb0EEEvNS_9BwdParamsE)
        .other          _ZN10layer_norm31ln_parallel_residual_bwd_kernelINS_13Kernel_traitsIf6__halfS2_S2_fjLj1280ELj1ELj4ELj1ELj16ENS_18Kernel_traits_baseILj1280EfS2_S2_S2_fjLj128EEEEELb1ELb0ELb0EEEvNS_9BwdParamsE,@"STO_CUDA_ENTRY STV_DEFAULT"
_ZN10layer_norm31ln_parallel_residual_bwd_kernelINS_13Kernel_traitsIf6__halfS2_S2_fjLj1280ELj1ELj4ELj1ELj16ENS_18Kernel_traits_baseILj1280EfS2_S2_S2_fjLj128EEEEELb1ELb0ELb0EEEvNS_9BwdParamsE:
.text._ZN10layer_norm31ln_parallel_residual_bwd_kernelINS_13Kernel_traitsIf6__halfS2_S2_fjLj1280ELj1ELj4ELj1ELj16ENS_18Kernel_traits_baseILj1280EfS2_S2_S2_fjLj128EEEEELb1ELb0ELb0EEEvNS_9BwdParamsE:
        /* <DEDUP_REMOVED lines=376> */
.L_x_3485:
        /* <DEDUP_REMOVED lines=24> */
[----:B------:R-:W-:Y:S01]  /*1900*/  ISETP.NE.U32.AND P3, PT, RZ, UR10, PT ;  /* 0x0000000aff007c0c */ /* 0x000fe2000bf65070 */
[----:B------:R-:W2:Y:S01]  /*1910*/  LDL R18, [R1+0x210] ;  /* 0x0002100001127983 */ /* 0x000ea20000100800 */
[----:B------:R-:W-:Y:S02]  /*1920*/  ISETP.NE.U32.AND P0, PT, RZ, UR24, PT ;  /* 0x00000018ff007c0c */ /* 0x000fe4000bf05070 */
[----:B------:R-:W-:Y:S01]  /*1930*/  ISETP.NE.AND.EX P3, PT, RZ, UR11, PT, P3 ;  /* 0x0000000bff007c0c */ /* 0x000fe2000bf65330 */
[----:B------:R-:W3:Y:S01]  /*1940*/  LDL.LU R212, [R1+0x34] ;  /* 0x0000340001d47983 */ /* 0x000ee20000300800 */
[----:B------:R-:W-:Y:S01]  /*1950*/  ISETP.NE.AND.EX P0, PT, RZ, UR25, PT, P0 ;  /* 0x00000019ff007c0c */ /* 0x000fe2000bf05300 */
[----:B------:R-:W4:Y:S02]  /*1960*/  LDC.64 R128, c[0x0][0x430] ;  /* 0x00010c00ff807b82 */ /* 0x000f240000000a00 */
[----:B------:R-:W3:Y:S04]  /*1970*/  LDL.LU R213, [R1+0xd4] ;  /* 0x0000d40001d57983 */ /* 0x000ee80000300800 */
[----:B------:R-:W3:Y:S02]  /*1980*/  LDL R214, [R1+0x214] ;  /* 0x0002140001d67983 */ /* 0x000ee40000100800 */
[----:B------:R-:W0:Y:S02]  /*1990*/  LDC.64 R132, c[0x0][0x428] ;  /* 0x00010a00ff847b82 */ /* 0x000e240000000a00 */
[----:B------:R-:W3:Y:S04]  /*19a0*/  LDL R156, [R1+0x1f8] ;  /* 0x0001f800019c7983 */ /* 0x000ee80000100800 */
[----:B------:R-:W3:Y:S01]  /*19b0*/  LDL.LU R153, [R1+0x38] ;  /* 0x0000380001997983 */ /* 0x000ee20000300800 */
[C---:B-1----:R-:W-:Y:S01]  /*19c0*/  IMAD.WIDE.U32 R16, R3.reuse, 0x10, R16 ;  /* 0x0000001003107825 */ /* 0x042fe200078e0010 */
[----:B------:R-:W1:Y:S02]  /*19d0*/  @P0 LDC.64 R136, c[0x0][0x438] ;  /* 0x00010e00ff880b82 */ /* 0x000e640000000a00 */
[----:B------:R-:W3:Y:S04]  /*19e0*/  LDL.LU R180, [R1+0xd8] ;  /* 0x0000d80001b47983 */ /* 0x000ee80000300800 */
[----:B------:R0:W2:Y:S02]  /*19f0*/  LDG.E.128 R124, desc[UR8][R16.64] ;  /* 0x00000008107c7981 */ /* 0x0000a4000c1e1d00 */
[----:B------:R-:W1:Y:S01]  /*1a00*/  LDC.64 R154, c[0x0][0x3b0] ;  /* 0x0000ec00ff9a7b82 */ /* 0x000e620000000a00 */
[C---:B----4-:R-:W-:Y:S01]  /*1a10*/  IMAD.WIDE.U32 R128, R3.reuse, 0x10, R128 ;  /* 0x0000001003807825 */ /* 0x050fe200078e0080 */
[----:B------:R-:W4:Y:S04]  /*1a20*/  LDL R179, [R1+0x218] ;  /* 0x0002180001b37983 */ /* 0x000f280000100800 */
[----:B------:R-:W4:Y:S02]  /*1a30*/  LDL R178, [R1+0x1fc] ;  /* 0x0001fc0001b27983 */ /* 0x000f240000100800 */
[----:B0-----:R-:W0:Y:S01]  /*1a40*/  @P3 LDC.64 R16, c[0x0][0x3b8] ;  /* 0x0000ee00ff103b82 */ /* 0x001e220000000a00 */
[C---:B------:R-:W-:Y:S01]  /*1a50*/  IMAD.WIDE.U32 R132, R3.reuse, 0x10, R132 ;  /* 0x0000001003847825 */ /* 0x040fe200078e0084 */
[----:B------:R-:W4:Y:S04]  /*1a60*/  LDL.LU R177, [R1+0x3c] ;  /* 0x00003c0001b17983 */ /* 0x000f280000300800 */
[----:B------:R-:W4:Y:S04]  /*1a70*/  LDL.LU R185, [R1+0xdc] ;  /* 0x0000dc0001b97983 */ /* 0x000f280000300800 */
[----:B------:R-:W4:Y:S04]  /*1a80*/  LDL R186, [R1+0x21c] ;  /* 0x00021c0001ba7983 */ /* 0x000f280000100800 */
[----:B------:R-:W3:Y:S04]  /*1a90*/  LDG.E.128 R128, desc[UR8][R128.64] ;  /* 0x0000000880807981 */ /* 0x000ee8000c1e1d00 */
[----:B------:R0:W-:Y:S04]  /*1aa0*/  STL [R1+0x224], R4 ;  /* 0x0002240401007387 */ /* 0x0001e80000100800 */
[----:B------:R-:W4:Y:S01]  /*1ab0*/  LDG.E.128 R132, desc[UR8][R132.64] ;  /* 0x0000000884847981 */ /* 0x000f22000c1e1d00 */
[----:B0-----:R-:W-:-:S03]  /*1ac0*/  @P3 IMAD.WIDE.U32 R16, R3, 0x8, R16 ;  /* 0x0000000803103825 */ /* 0x001fc600078e0010 */
[----:B------:R-:W4:Y:S04]  /*1ad0*/  LDL R4, [R1+0x1f4] ;  /* 0x0001f40001047983 */ /* 0x000f280000100800 */
[----:B------:R1:W5:Y:S02]  /*1ae0*/  @P3 LDG.E.64 R138, desc[UR8][R16.64] ;  /* 0x00000008108a3981 */ /* 0x000364000c1e1b00 */
[----:B-1----:R-:W-:-:S05]  /*1af0*/  @P0 IMAD.WIDE.U32 R16, R3, 0x10, R136 ;  /* 0x0000001003100825 */ /* 0x002fca00078e0088 */
[----:B------:R0:W5:Y:S02]  /*1b00*/  @P0 LDG.E.128 R96, desc[UR8][R16.64] ;  /* 0x0000000810600981 */ /* 0x000164000c1e1d00 */
[----:B0-----:R-:W-:Y:S02]  /*1b10*/  IMAD.WIDE.U32 R16, R3, 0x8, R154 ;  /* 0x0000000803107825 */ /* 0x001fe400078e009a */
[----:B------:R-:W4:Y:S04]  /*1b20*/  LDL.LU R154, [R1+0x30] ;  /* 0x00003000019a7983 */ /* 0x000f280000300800 */
[----:B------:R-:W4:Y:S04]  /*1b30*/  LDL.LU R155, [R1+0xd0] ;  /* 0x0000d000019b7983 */ /* 0x000f280000300800 */
[----:B------:R0:W5:Y:S04]  /*1b40*/  LDG.E.64 R136, desc[UR8][R16.64] ;  /* 0x0000000810887981 */ /* 0x000168000c1e1b00 */
[----:B------:R-:W0:Y:S01]  /*1b50*/  LDL R17, [R1+0x1f0] ;  /* 0x0001f00001117983 */ /* 0x000e220000100800 */
[----:B--2---:R-:W-:-:S05]  /*1b60*/  HADD2.F32 R0, -RZ, R124.H0_H0 ;  /* 0x2000007cff007230 */ /* 0x004fca0000004100 */
[----:B------:R-:W-:-:S04]  /*1b70*/  FADD.FTZ R0, -R195, R0 ;  /* 0x00000000c3007221 */ /* 0x000fc80000010100 */
[----:B-----5:R-:W-:Y:S01]  /*1b80*/  FMUL.FTZ R0, R10, R0 ;  /* 0x000000000a007220 */ /* 0x020fe20000410000 */
[----:B---3--:R-:W-:Y:S02]  /*1b90*/  HADD2.F32 R15, -RZ, R128.H0_H0 ;  /* 0x20000080ff0f7230 */ /* 0x008fe40000004100 */
[----:B----4-:R-:W-:-:S03]  /*1ba0*/  HADD2.F32 R2, -RZ, R132.H0_H0 ;  /* 0x20000084ff027230 */ /* 0x010fc60000004100 */
[----:B------:R-:W-:Y:S01]  /*1bb0*/  FADD.FTZ R60, R60, R15 ;  /* 0x0000000f3c3c7221 */ /* 0x000fe20000010000 */
[-C--:B------:R-:W-:Y:S01]  /*1bc0*/  FFMA.FTZ R224, R0, R15.reuse, R224 ;  /* 0x0000000f00e07223 */ /* 0x080fe200000100e0 */
[----:B------:R-:W-:Y:S01]  /*1bd0*/  FADD.FTZ R154, R154, R2 ;  /* 0x000000029a9a7221 */ /* 0x000fe20000010000 */
[----:B------:R-:W-:Y:S01]  /*1be0*/  FFMA.FTZ R155, R0, R2, R155 ;  /* 0x00000002009b7223 */ /* 0x000fe2000001009b */
[----:B0-----:R-:W-:-:S04]  /*1bf0*/  FMUL.FTZ R16, R17, R15 ;  /* 0x0000000f11107220 */ /* 0x001fc80000410000 */
[----:B------:R-:W-:Y:S01]  /*1c00*/  FFMA.FTZ R2, R18, R2, R16 ;  /* 0x0000000212027223 */ /* 0x000fe20000010010 */
[----:B------:R-:W-:Y:S02]  /*1c10*/  HADD2.F32 R16, -RZ, R124.H1_H1 ;  /* 0x3000007cff107230 */ /* 0x000fe40000004100 */
[----:B------:R-:W-:-:S03]  /*1c20*/  HADD2.F32 R15, -RZ, R128.H1_H1 ;  /* 0x30000080ff0f7230 */ /* 0x000fc60000004100 */
[----:B------:R-:W-:Y:S01]  /*1c30*/  FADD.FTZ R16, -R195, R16 ;  /* 0x00000010c3107221 */ /* 0x000fe20000010100 */
[----:B------:R-:W-:-:S03]  /*1c40*/  HADD2.F32 R17, -RZ, R132.H1_H1 ;  /* 0x30000084ff117230 */ /* 0x000fc60000004100 */
[----:B------:R-:W-:Y:S01]  /*1c50*/  FMUL.FTZ R18, R10, R16 ;  /* 0x000000100a127220 */ /* 0x000fe20000410000 */
[-C--:B------:R-:W-:Y:S01]  /*1c60*/  FMUL.FTZ R16, R4, R15.reuse ;  /* 0x0000000f04107220 */ /* 0x080fe20000410000 */
[----:B------:R-:W-:Y:S02]  /*1c70*/  FADD.FTZ R61, R61, R15 ;  /* 0x0000000f3d3d7221 */ /* 0x000fe40000010000 */
[----:B------:R-:W-:Y:S01]  /*1c80*/  FFMA.FTZ R225, R18, R15, R225 ;  /* 0x0000000f12e17223 */ /* 0x000fe200000100e1 */
[----:B------:R-:W-:Y:S02]  /*1c90*/  HADD2.F32 R15, -RZ, R125.H0_H0 ;  /* 0x2000007dff0f7230 */ /* 0x000fe40000004100 */
[----:B------:R-:W-:Y:S01]  /*1ca0*/  FADD.FTZ R212, R212, R17 ;  /* 0x00000011d4d47221 */ /* 0x000fe20000010000 */
[-C--:B------:R-:W-:Y:S01]  /*1cb0*/  FFMA.FTZ R213, R18, R17.reuse, R213 ;  /* 0x0000001112d57223 */ /* 0x080fe200000100d5 */
[----:B------:R-:W-:Y:S01]  /*1cc0*/  FFMA.FTZ R17, R214, R17, R16 ;  /* 0x00000011d6117223 */ /* 0x000fe20000010010 */
[----:B------:R-:W-:-:S02]  /*1cd0*/  HADD2.F32 R124, -RZ, R129.H0_H0 ;  /* 0x20000081ff7c7230 */ /* 0x000fc40000004100 */
[----:B------:R-:W-:Y:S01]  /*1ce0*/  FADD.FTZ R16, -R195, R15 ;  /* 0x0000000fc3107221 */ /* 0x000fe20000010100 */
[----:B------:R-:W-:Y:S02]  /*1cf0*/  HADD2.F32 R15, -RZ, R133.H0_H0 ;  /* 0x20000085ff0f7230 */ /* 0x000fe40000004100 */
[----:B------:R-:W-:Y:S02]  /*1d00*/  HADD2.F32 R125, -RZ, R125.H1_H1 ;  /* 0x3000007dff7d7230 */ /* 0x000fe40000004100 */
[----:B------:R-:W-:Y:S01]  /*1d10*/  FMUL.FTZ R16, R10, R16 ;  /* 0x000000100a107220 */ /* 0x000fe20000410000 */
[----:B------:R-:W-:Y:S01]  /*1d20*/  FMUL.FTZ R128, R156, R124 ;  /* 0x0000007c9c807220 */ /* 0x000fe20000410000 */
[----:B------:R-:W-:Y:S02]  /*1d30*/  FADD.FTZ R153, R153, R15 ;  /* 0x0000000f99997221 */ /* 0x000fe40000010000 */
[-C--:B------:R-:W-:Y:S01]  /*1d40*/  FFMA.FTZ R180, R16, R15.reuse, R180 ;  /* 0x0000000f10b47223 */ /* 0x080fe200000100b4 */
[----:B------:R-:W-:Y:S01]  /*1d50*/  FFMA.FTZ R15, R179, R15, R128 ;  /* 0x0000000fb30f7223 */ /* 0x000fe20000010080 */
[----:B------:R-:W-:Y:S01]  /*1d60*/  FADD.FTZ R128, -R195, R125 ;  /* 0x0000007dc3807221 */ /* 0x000fe20000010100 */
[----:B------:R-:W-:Y:S01]  /*1d70*/  HADD2.F32 R125, -RZ, R133.H1_H1 ;  /* 0x30000085ff7d7230 */ /* 0x000fe20000004100 */
[----:B------:R-:W-:Y:S01]  /*1d80*/  STL [R1+0x30], R154 ;  /* 0x0000309a01007387 */ /* 0x000fe20000100800 */
[----:B------:R-:W-:Y:S01]  /*1d90*/  FADD.FTZ R62, R62, R124 ;  /* 0x0000007c3e3e7221 */ /* 0x000fe20000010000 */
[----:B------:R-:W-:Y:S01]  /*1da0*/  FMUL.FTZ R156, R10, R128 ;  /* 0x000000800a9c7220 */ /* 0x000fe20000410000 */
[----:B------:R-:W-:Y:S01]  /*1db0*/  FFMA.FTZ R226, R16, R124, R226 ;  /* 0x0000007c10e27223 */ /* 0x000fe200000100e2 */
[----:B------:R-:W-:Y:S01]  /*1dc0*/  STL [R1+0xd0], R155 ;  /* 0x0000d09b01007387 */ /* 0x000fe20000100800 */
[----:B------:R-:W-:-:S02]  /*1dd0*/  HADD2.F32 R124, -RZ, R129.H1_H1 ;  /* 0x30000081ff7c7230 */ /* 0x000fc40000004100 */
[----:B------:R-:W-:Y:S01]  /*1de0*/  FADD.FTZ R177, R177, R125 ;  /* 0x0000007db1b17221 */ /* 0x000fe20000010000 */
[----:B------:R-:W-:Y:S01]  /*1df0*/  STL [R1+0x34], R212 ;  /* 0x000034d401007387 */ /* 0x000fe20000100800 */
[----:B------:R-:W-:-:S03]  /*1e00*/  FFMA.FTZ R185, R156, R125, R185 ;  /* 0x0000007d9cb97223 */ /* 0x000fc600000100b9 */
[----:B------:R-:W-:Y:S01]  /*1e10*/  STL [R1+0xd4], R213 ;  /* 0x0000d4d501007387 */ /* 0x000fe20000100800 */
[----:B------:R-:W-:-:S03]  /*1e20*/  FMUL.FTZ R128, R178, R124 ;  /* 0x0000007cb2807220 */ /* 0x000fc60000410000 */
[----:B------:R-:W-:Y:S01]  /*1e30*/  STL [R1+0x38], R153 ;  /* 0x0000389901007387 */ /* 0x000fe20000100800 */
[----:B------:R-:W-:Y:S01]  /*1e40*/  FADD.FTZ R63, R63, R124 ;  /* 0x0000007c3f3f7221 */ /* 0x000fe20000010000 */
[----:B------:R-:W-:Y:S02]  /*1e50*/  FFMA.FTZ R227, R156, R124, R227 ;  /* 0x0000007c9ce37223 */ /* 0x000fe400000100e3 */
[----:B------:R0:W-:Y:S01]  /*1e60*/  STL [R1+0xd8], R180 ;  /* 0x0000d8b401007387 */ /* 0x0001e20000100800 */
[----:B------:R-:W-:-:S03]  /*1e70*/  HADD2.F32 R124, -RZ, R126.H0_H0 ;  /* 0x2000007eff7c7230 */ /* 0x000fc60000004100 */
[----:B------:R-:W2:Y:S04]  /*1e80*/  LDL.LU R4, [R1+0x20] ;  /* 0x0000200001047983 */ /* 0x000ea80000300800 */
[----:B------:R-:W-:Y:S04]  /*1e90*/  STL [R1+0x3c], R177 ;  /* 0x00003cb101007387 */ /* 0x000fe80000100800 */
[----:B0-----:R-:W3:Y:S01]  /*1ea0*/  LDL.LU R180, [R1+0xc0] ;  /* 0x0000c00001b47983 */ /* 0x001ee20000300800 */
[----:B------:R-:W-:-:S03]  /*1eb0*/  FFMA.FTZ R155, R186, R125, R128 ;  /* 0x0000007dba9b7223 */ /* 0x000fc60000010080 */
[----:B------:R0:W-:Y:S01]  /*1ec0*/  STL [R1+0xdc], R185 ;  /* 0x0000dcb901007387 */ /* 0x0001e20000100800 */
[----:B------:R-:W-:-:S03]  /*1ed0*/  FADD.FTZ R128, -R195, R124 ;  /* 0x0000007cc3807221 */ /* 0x000fc60000010100 */
[----:B------:R-:W4:Y:S04]  /*1ee0*/  LDL R153, [R1+0x200] ;  /* 0x0002000001997983 */ /* 0x000f280000100800 */
[----:B------:R-:W3:Y:S04]  /*1ef0*/  LDL.LU R214, [R1+0x24] ;  /* 0x0000240001d67983 */ /* 0x000ee80000300800 */
[----:B------:R-:W3:Y:S04]  /*1f00*/  LDL.LU R179, [R1+0xc4] ;  /* 0x0000c40001b37983 */ /* 0x000ee80000300800 */
[----:B------:R-:W3:Y:S04]  /*1f10*/  LDL R178, [R1+0x204] ;  /* 0x0002040001b27983 */ /* 0x000ee80000100800 */
[----:B------:R-:W3:Y:S04]  /*1f20*/  LDL R213, [R1+0x1e8] ;  /* 0x0001e80001d57983 */ /* 0x000ee80000100800 */
[----:B------:R-:W3:Y:S01]  /*1f30*/  LDL.LU R212, [R1+0x28] ;  /* 0x0000280001d47983 */ /* 0x000ee20000300800 */
[----:B------:R-:W-:-:S03]  /*1f40*/  FMUL.FTZ R154, R10, R128 ;  /* 0x000000800a9a7220 */ /* 0x000fc60000410000 */
[----:B0-----:R-:W3:Y:S04]  /*1f50*/  LDL.LU R185, [R1+0xc8] ;  /* 0x0000c80001b97983 */ /* 0x001ee80000300800 */
[----:B------:R-:W3:Y:S04]  /*1f60*/  LDL R177, [R1+0x208] ;  /* 0x0002080001b17983 */ /* 0x000ee80000100800 */
[----:B------:R-:W3:Y:S04]  /*1f70*/  LDL R186, [R1+0x1ec] ;  /* 0x0001ec0001ba7983 */ /* 0x000ee80000100800 */
[----:B------:R-:W3:Y:S04]  /*1f80*/  LDL.LU R133, [R1+0x2c] ;  /* 0x00002c0001857983 */ /* 0x000ee80000300800 */
[----:B------:R-:W3:Y:S04]  /*1f90*/  LDL.LU R132, [R1+0xcc] ;  /* 0x0000cc0001847983 */ /* 0x000ee80000300800 */
[----:B------:R-:W4:Y:S01]  /*1fa0*/  LDL R128, [R1+0x1e0] ;  /* 0x0001e00001807983 */ /* 0x000f220000100800 */
[----:B------:R-:W-:-:S02]  /*1fb0*/  HADD2.F32 R125, -RZ, R134.H0_H0 ;  /* 0x20000086ff7d7230 */ /* 0x000fc40000004100 */
[----:B------:R-:W-:Y:S01]  /*1fc0*/  HADD2.F32 R124, -RZ, R130.H0_H0 ;  /* 0x20000082ff7c7230 */ /* 0x000fe20000004100 */
[----:B------:R-:W3:Y:S02]  /*1fd0*/  LDL R129, [R1+0x20c] ;  /* 0x00020c0001817983 */ /* 0x000ee40000100800 */
[----:B--2---:R-:W-:-:S05]  /*1fe0*/  FADD.FTZ R4, R4, R125 ;  /* 0x0000007d04047221 */ /* 0x004fca0000010000 */
[----:B------:R0:W-:Y:S04]  /*1ff0*/  STL [R1+0x20], R4 ;  /* 0x0000200401007387 */ /* 0x0001e80000100800 */
[----:B0-----:R1:W5:Y:S01]  /*2000*/  LDL.LU R4, [R1+0x224] ;  /* 0x0002240001047983 */ /* 0x0013620000300800 */
[----:B----4-:R-:W-:-:S04]  /*2010*/  FMUL.FTZ R128, R128, R124 ;  /* 0x0000007c80807220 */ /* 0x010fc80000410000 */
[-C--:B------:R-:W-:Y:S02]  /*2020*/  FFMA.FTZ R153, R153, R125.reuse, R128 ;  /* 0x0000007d99997223 */ /* 0x080fe40000010080 */
[----:B------:R-:W2:Y:S01]  /*2030*/  LDL R128, [R1+0x1e4] ;  /* 0x0001e40001807983 */ /* 0x000ea20000100800 */
[----:B------:R-:W-:Y:S02]  /*2040*/  HADD2.F32 R126, -RZ, R126.H1_H1 ;  /* 0x3000007eff7e7230 */ /* 0x000fe40000004100 */
[----:B---3--:R-:W-:Y:S01]  /*2050*/  FFMA.FTZ R180, R154, R125, R180 ;  /* 0x0000007d9ab47223 */ /* 0x008fe200000100b4 */
[----:B------:R-:W-:Y:S02]  /*2060*/  HADD2.F32 R125, -RZ, R134.H1_H1 ;  /* 0x30000086ff7d7230 */ /* 0x000fe40000004100 */
[----:B------:R-:W-:Y:S02]  /*2070*/  FADD.FTZ R126, -R195, R126 ;  /* 0x0000007ec37e7221 */ /* 0x000fe40000010100 */
[----:B------:R0:W-:Y:S01]  /*2080*/  STL [R1+0xc0], R180 ;  /* 0x0000c0b401007387 */ /* 0x0001e20000100800 */
[----:B------:R-:W-:Y:S01]  /*2090*/  FADD.FTZ R64, R64, R124 ;  /* 0x0000007c40407221 */ /* 0x000fe20000010000 */
[----:B------:R-:W-:Y:S01]  /*20a0*/  FFMA.FTZ R220, R154, R124, R220 ;  /* 0x0000007c9adc7223 */ /* 0x000fe200000100dc */
[----:B------:R-:W-:-:S02]  /*20b0*/  HADD2.F32 R124, -RZ, R130.H1_H1 ;  /* 0x30000082ff7c7230 */ /* 0x000fc40000004100 */
[----:B0-----:R-:W-:-:S04]  /*20c0*/  FMUL.FTZ R180, R10, R126 ;  /* 0x0000007e0ab47220 */ /* 0x001fc80000410000 */
[----:B------:R-:W-:-:S05]  /*20d0*/  FFMA.FTZ R179, R180, R125, R179 ;  /* 0x0000007db4b37223 */ /* 0x000fca00000100b3 */
[----:B------:R-:W-:Y:S01]  /*20e0*/  STL [R1+0xc4], R179 ;  /* 0x0000c4b301007387 */ /* 0x000fe20000100800 */
[----:B------:R-:W-:Y:S01]  /*20f0*/  FADD.FTZ R214, R214, R125 ;  /* 0x0000007dd6d67221 */ /* 0x000fe20000010000 */
[----:B------:R-:W-:Y:S01]  /*2100*/  FADD.FTZ R65, R65, R124 ;  /* 0x0000007c41417221 */ /* 0x000fe20000010000 */
[----:B------:R-:W-:-:S03]  /*2110*/  FFMA.FTZ R221, R180, R124, R221 ;  /* 0x0000007cb4dd7223 */ /* 0x000fc600000100dd */
[----:B------:R0:W-:Y:S02]  /*2120*/  STL [R1+0x24], R214 ;  /* 0x000024d601007387 */ /* 0x0001e40000100800 */
[----:B0-----:R-:W-:Y:S01]  /*2130*/  IADD3 R214, PT, PT, R3, 0x20, RZ ;  /* 0x0000002003d67810 */ /* 0x001fe20007ffe0ff */
[----:B--2---:R-:W-:-:S04]  /*2140*/  FMUL.FTZ R126, R128, R124 ;  /* 0x0000007c807e7220 */ /* 0x004fc80000410000 */
[----:B------:R-:W-:Y:S01]  /*2150*/  FFMA.FTZ R179, R178, R125, R126 ;  /* 0x0000007db2b37223 */ /* 0x000fe2000001007e */
[----:B------:R-:W-:Y:S02]  /*2160*/  HADD2.F32 R126, -RZ, R127.H0_H0 ;  /* 0x2000007fff7e7230 */ /* 0x000fe40000004100 */
[----:B------:R-:W-:-:S03]  /*2170*/  HADD2.F32 R125, -RZ, R135.H0_H0 ;  /* 0x20000087ff7d7230 */ /* 0x000fc60000004100 */
[----:B------:R-:W-:Y:S01]  /*2180*/  FADD.FTZ R126, -R195, R126 ;  /* 0x0000007ec37e7221 */ /* 0x000fe20000010100 */
[----:B------:R-:W-:Y:S02]  /*2190*/  HADD2.F32 R124, -RZ, R131.H0_H0 ;  /* 0x20000083ff7c7230 */ /* 0x000fe40000004100 */
[----:B------:R-:W-:Y:S02]  /*21a0*/  HADD2.F32 R127, -RZ, R127.H1_H1 ;  /* 0x3000007fff7f7230 */ /* 0x000fe40000004100 */
[----:B------:R-:W-:Y:S01]  /*21b0*/  FMUL.FTZ R178, R10, R126 ;  /* 0x0000007e0ab27220 */ /* 0x000fe20000410000 */
[----:B------:R-:W-:Y:S01]  /*21c0*/  FADD.FTZ R212, R212, R125 ;  /* 0x0000007dd4d47221 */ /* 0x000fe20000010000 */
[-C--:B------:R-:W-:Y:S01]  /*21d0*/  FMUL.FTZ R126, R213, R124.reuse ;  /* 0x0000007cd57e7220 */ /* 0x080fe20000410000 */
[----:B------:R-:W-:Y:S01]  /*21e0*/  FADD.FTZ R66, R66, R124 ;  /* 0x0000007c42427221 */ /* 0x000fe20000010000 */
[C---:B------:R-:W-:Y:S01]  /*21f0*/  FFMA.FTZ R185, R178.reuse, R125, R185 ;  /* 0x0000007db2b97223 */ /* 0x040fe200000100b9 */
[----:B------:R-:W-:Y:S01]  /*2200*/  FFMA.FTZ R222, R178, R124, R222 ;  /* 0x0000007cb2de7223 */ /* 0x000fe200000100de */
[----:B------:R-:W-:-:S02]  /*2210*/  HADD2.F32 R124, -RZ, R131.H1_H1 ;  /* 0x30000083ff7c7230 */ /* 0x000fc40000004100 */
[----:B------:R-:W-:Y:S01]  /*2220*/  FADD.FTZ R127, -R195, R127 ;  /* 0x0000007fc37f7221 */ /* 0x000fe20000010100 */
[----:B------:R-:W-:Y:S01]  /*2230*/  FFMA.FTZ R177, R177, R125, R126 ;  /* 0x0000007db1b17223 */ /* 0x000fe2000001007e */
[----:B------:R-:W-:Y:S01]  /*2240*/  STL [R1+0x28], R212 ;  /* 0x000028d401007387 */ /* 0x000fe20000100800 */
[----:B------:R-:W-:Y:S02]  /*2250*/  HADD2.F32 R125, -RZ, R135.H1_H1 ;  /* 0x30000087ff7d7230 */ /* 0x000fe40000004100 */
[----:B------:R-:W-:Y:S01]  /*2260*/  FMUL.FTZ R126, R186, R124 ;  /* 0x0000007cba7e7220 */ /* 0x000fe20000410000 */
[----:B------:R0:W-:Y:S01]  /*2270*/  STL [R1+0xc8], R185 ;  /* 0x0000c8b901007387 */ /* 0x0001e20000100800 */
[----:B------:R-:W-:Y:S01]  /*2280*/  FADD.FTZ R67, R67, R124 ;  /* 0x0000007c43437221 */ /* 0x000fe20000010000 */
[----:B------:R-:W-:Y:S01]  /*2290*/  FADD.FTZ R133, R133, R125 ;  /* 0x0000007d85857221 */ /* 0x000fe20000010000 */
[----:B------:R-:W-:Y:S01]  /*22a0*/  FFMA.FTZ R186, R129, R125, R126 ;  /* 0x0000007d81ba7223 */ /* 0x000fe2000001007e */
[----:B0-----:R-:W-:-:S04]  /*22b0*/  FMUL.FTZ R185, R10, R127 ;  /* 0x0000007f0ab97220 */ /* 0x001fc80000410000 */
[C---:B------:R-:W-:Y:S01]  /*22c0*/  FFMA.FTZ R132, R185.reuse, R125, R132 ;  /* 0x0000007db9847223 */ /* 0x040fe20000010084 */
[----:B------:R-:W-:Y:S01]  /*22d0*/  FFMA.FTZ R223, R185, R124, R223 ;  /* 0x0000007cb9df7223 */ /* 0x000fe200000100df */
[----:B------:R-:W-:Y:S01]  /*22e0*/  FADD.FTZ R125, RZ, R2 ;  /* 0x00000002ff7d7221 */ /* 0x000fe20000010000 */
[----:B------:R-:W-:-:S03]  /*22f0*/  FFMA.FTZ R124, R0, R2, RZ ;  /* 0x00000002007c7223 */ /* 0x000fc600000100ff */
        /* <DEDUP_REMOVED lines=16> */
.L_x_3425:
[----:B------:R-:W-:Y:S05]  /*2400*/  BSYNC.RECONVERGENT B1 ;  /* 0x0000000000017941 */ /* 0x000fea0003800200 */
.L_x_3424:
[----:B------:R-:W-:Y:S04]  /*2410*/  BSSY.RECONVERGENT B1, `(.L_x_3426) ;  /* 0x00000b5000017945 */ /* 0x000fe80003800200 */
[----:B------:R-:W-:Y:S05]  /*2420*/  @!P6 BRA `(.L_x_3427) ;  /* 0x0000000800cce947 */ /* 0x000fea0003800000 */
[----:B-----5:R-:W1:Y:S01]  /*2430*/  LDC.64 R4, c[0x0][0x3a8] ;  /* 0x0000ea00ff047b82 */ /* 0x020e620000000a00 */
[----:B------:R-:W-:Y:S01]  /*2440*/  ISETP.NE.U32.AND P0, PT, RZ, UR10, PT ;  /* 0x0000000aff007c0c */ /* 0x000fe2000bf05070 */
[----:B------:R2:W-:Y:S06]  /*2450*/  STL [R1+0x228], R2 ;  /* 0x0002280201007387 */ /* 0x0005ec0000100800 */
[----:B------:R-:W3:Y:S01]  /*2460*/  LDC.64 R12, c[0x0][0x430] ;  /* 0x00010c00ff0c7b82 */ /* 0x000ee20000000a00 */
[----:B------:R-:W-:Y:S02]  /*2470*/  ISETP.NE.AND.EX P3, PT, RZ, UR11, PT, P0 ;  /* 0x0000000bff007c0c */ /* 0x000fe4000bf65300 */
[----:B------:R-:W-:Y:S01]  /*2480*/  ISETP.NE.U32.AND P0, PT, RZ, UR24, PT ;  /* 0x00000018ff007c0c */ /* 0x000fe2000bf05070 */
[----:B--2---:R-:W2:Y:S03]  /*2490*/  LDL.LU R2, [R1+0x10] ;  /* 0x0000100001027983 */ /* 0x004ea60000300800 */
[----:B------:R-:W-:Y:S01]  /*24a0*/  ISETP.NE.AND.EX P0, PT, RZ, UR25, PT, P0 ;  /* 0x00000019ff007c0c */ /* 0x000fe2000bf05300 */
[----:B------:R-:W4:Y:S01]  /*24b0*/  LDC.64 R40, c[0x0][0x428] ;  /* 0x00010a00ff287b82 */ /* 0x000f220000000a00 */
[----:B------:R-:W2:Y:S04]  /*24c0*/  LDL R14, [R1+0x1d0] ;  /* 0x0001d000010e7983 */ /* 0x000ea80000100800 */
[----:B------:R-:W2:Y:S01]  /*24d0*/  LDL.LU R152, [R1+0xb4] ;  /* 0x0000b40001987983 */ /* 0x000ea20000300800 */
[----:B-1----:R-:W-:-:S03]  /*24e0*/  IMAD.WIDE.U32 R4, R214, 0x10, R4 ;  /* 0x00000010d6047825 */ /* 0x002fc600078e0004 */
[----:B------:R-:W2:Y:S04]  /*24f0*/  LDL R151, [R1+0x1d4] ;  /* 0x0001d40001977983 */ /* 0x000ea80000100800 */
[----:B------:R1:W2:Y:S01]  /*2500*/  LDG.E.128 R124, desc[UR8][R4.64] ;  /* 0x00000008047c7981 */ /* 0x0002a2000c1e1d00 */
[----:B---3--:R-:W-:-:S03]  /*2510*/  IMAD.WIDE.U32 R12, R214, 0x10, R12 ;  /* 0x00000010d60c7825 */ /* 0x008fc600078e000c */
[----:B------:R-:W3:Y:S04]  /*2520*/  LDL R150, [R1+0x1b8] ;  /* 0x0001b80001967983 */ /* 0x000ee80000100800 */
[----:B------:R0:W3:Y:S01]  /*2530*/  LDG.E.128 R128, desc[UR8][R12.64] ;  /* 0x000000080c807981 */ /* 0x0000e2000c1e1d00 */
[----:B-1----:R-:W1:Y:S01]  /*2540*/  @P3 LDC.64 R4, c[0x0][0x3b8] ;  /* 0x0000ee00ff043b82 */ /* 0x002e620000000a00 */
[C---:B----4-:R-:W-:Y:S02]  /*2550*/  IMAD.WIDE.U32 R40, R214.reuse, 0x10, R40 ;  /* 0x00000010d6287825 */ /* 0x050fe400078e0028 */
[----:B------:R-:W4:Y:S04]  /*2560*/  LDL.LU R149, [R1+0x18] ;  /* 0x0000180001957983 */ /* 0x000f280000300800 */
[----:B------:R-:W4:Y:S01]  /*2570*/  LDL.LU R176, [R1+0xb8] ;  /* 0x0000b80001b07983 */ /* 0x000f220000300800 */
[----:B0-----:R-:W0:Y:S03]  /*2580*/  @P0 LDC.64 R12, c[0x0][0x438] ;  /* 0x00010e00ff0c0b82 */ /* 0x001e260000000a00 */
[----:B------:R-:W4:Y:S04]  /*2590*/  LDL R175, [R1+0x1d8] ;  /* 0x0001d80001af7983 */ /* 0x000f280000100800 */
[----:B------:R-:W4:Y:S04]  /*25a0*/  LDL R174, [R1+0x1bc] ;  /* 0x0001bc0001ae7983 */ /* 0x000f280000100800 */
[----:B------:R1:W4:Y:S04]  /*25b0*/  LDG.E.128 R132, desc[UR8][R40.64] ;  /* 0x0000000828847981 */ /* 0x000328000c1e1d00 */
[----:B------:R-:W4:Y:S01]  /*25c0*/  LDL.LU R173, [R1+0x1c] ;  /* 0x00001c0001ad7983 */ /* 0x000f220000300800 */
[----:B-1----:R-:W-:-:S03]  /*25d0*/  @P3 IMAD.WIDE.U32 R4, R214, 0x8, R4 ;  /* 0x00000008d6043825 */ /* 0x002fc600078e0004 */
[----:B------:R-:W4:Y:S01]  /*25e0*/  LDL.LU R187, [R1+0xbc] ;  /* 0x0000bc0001bb7983 */ /* 0x000f220000300800 */
[----:B------:R-:W1:Y:S03]  /*25f0*/  LDC.64 R40, c[0x0][0x3b0] ;  /* 0x0000ec00ff287b82 */ /* 0x000e660000000a00 */
[----:B------:R-:W4:Y:S04]  /*2600*/  LDL R188, [R1+0x1dc] ;  /* 0x0001dc0001bc7983 */ /* 0x000f280000100800 */
[----:B------:R0:W-:Y:S04]  /*2610*/  STL [R1+0x224], R0 ;  /* 0x0002240001007387 */ /* 0x0001e80000100800 */
[----:B------:R0:W5:Y:S04]  /*2620*/  @P3 LDG.E.64 R42, desc[UR8][R4.64] ;  /* 0x00000008042a3981 */ /* 0x000168000c1e1b00 */
[----:B0-----:R-:W4:Y:S01]  /*2630*/  LDL.LU R0, [R1+0x14] ;  /* 0x0000140001007983 */ /* 0x001f220000300800 */
[----:B------:R-:W-:-:S03]  /*2640*/  @P0 IMAD.WIDE.U32 R4, R214, 0x10, R12 ;  /* 0x00000010d6040825 */ /* 0x000fc600078e000c */
[----:B------:R-:W4:Y:S04]  /*2650*/  LDL R12, [R1+0x1b0] ;  /* 0x0001b000010c7983 */ /* 0x000f280000100800 */
[----:B------:R-:W4:Y:S04]  /*2660*/  LDL.LU R13, [R1+0xb0] ;  /* 0x0000b000010d7983 */ /* 0x000f280000300800 */
[----:B------:R1:W5:Y:S02]  /*2670*/  @P0 LDG.E.128 R44, desc[UR8][R4.64] ;  /* 0x00000008042c0981 */ /* 0x000364000c1e1d00 */
[----:B-1----:R-:W-:-:S05]  /*2680*/  IMAD.WIDE.U32 R4, R214, 0x8, R40 ;  /* 0x00000008d6047825 */ /* 0x002fca00078e0028 */
[----:B------:R2:W5:Y:S02]  /*2690*/  LDG.E.64 R40, desc[UR8][R4.64] ;  /* 0x0000000804287981 */ /* 0x000564000c1e1b00 */
[----:B--2---:R-:W-:-:S05]  /*26a0*/  HADD2.F32 R4, -RZ, R124.H0_H0 ;  /* 0x2000007cff047230 */ /* 0x004fca0000004100 */
[----:B------:R-:W-:Y:S01]  /*26b0*/  FADD.FTZ R4, -R195, R4 ;  /* 0x00000004c3047221 */ /* 0x000fe20000010100 */
[----:B---3--:R-:W-:-:S03]  /*26c0*/  HADD2.F32 R11, -RZ, R128.H0_H0 ;  /* 0x20000080ff0b7230 */ /* 0x008fc60000004100 */
[----:B------:R-:W-:Y:S01]  /*26d0*/  FMUL.FTZ R4, R10, R4 ;  /* 0x000000040a047220 */ /* 0x000fe20000410000 */
[----:B----4-:R-:W-:-:S05]  /*26e0*/  HADD2.F32 R5, -RZ, R132.H0_H0 ;  /* 0x20000084ff057230 */ /* 0x010fca0000004100 */
[----:B------:R-:W-:-:S05]  /*26f0*/  FADD.FTZ R2, R2, R5 ;  /* 0x0000000502027221 */ /* 0x000fca0000010000 */
[----:B------:R0:W-:Y:S04]  /*2700*/  STL [R1+0x10], R2 ;  /* 0x0000100201007387 */ /* 0x0001e80000100800 */
[----:B0-----:R1:W5:Y:S01]  /*2710*/  LDL.LU R2, [R1+0x228] ;  /* 0x0002280001027983 */ /* 0x0013620000300800 */
[----:B------:R-:W-:Y:S01]  /*2720*/  FMUL.FTZ R12, R12, R11 ;  /* 0x0000000b0c0c7220 */ /* 0x000fe20000410000 */
[----:B------:R-:W-:-:S03]  /*2730*/  FFMA.FTZ R13, R4, R5, R13 ;  /* 0x00000005040d7223 */ /* 0x000fc6000001000d */
[----:B------:R-:W-:Y:S01]  /*2740*/  FFMA.FTZ R5, R14, R5, R12 ;  /* 0x000000050e057223 */ /* 0x000fe2000001000c */
[----:B------:R-:W-:Y:S02]  /*2750*/  HADD2.F32 R12, -RZ, R124.H1_H1 ;  /* 0x3000007cff0c7230 */ /* 0x000fe40000004100 */
[----:B------:R-:W2:Y:S01]  /*2760*/  LDL R124, [R1+0x1b4] ;  /* 0x0001b400017c7983 */ /* 0x000ea20000100800 */
[----:B------:R-:W-:Y:S02]  /*2770*/  FADD.FTZ R104, R104, R11 ;  /* 0x0000000b68687221 */ /* 0x000fe40000010000 */
[----:B------:R-:W-:Y:S01]  /*2780*/  FADD.FTZ R12, -R195, R12 ;  /* 0x0000000cc30c7221 */ /* 0x000fe20000010100 */
[----:B------:R-:W-:Y:S01]  /*2790*/  FFMA.FTZ R216, R4, R11, R216 ;  /* 0x0000000b04d87223 */ /* 0x000fe200000100d8 */
[----:B------:R-:W-:Y:S02]  /*27a0*/  HADD2.F32 R11, -RZ, R128.H1_H1 ;  /* 0x30000080ff0b7230 */ /* 0x000fe40000004100 */
[----:B------:R-:W-:Y:S01]  /*27b0*/  FMUL.FTZ R14, R10, R12 ;  /* 0x0000000c0a0e7220 */ /* 0x000fe20000410000 */
[----:B------:R0:W-:Y:S02]  /*27c0*/  STL [R1+0xb0], R13 ;  /* 0x0000b00d01007387 */ /* 0x0001e40000100800 */
[----:B------:R-:W-:Y:S01]  /*27d0*/  FADD.FTZ R105, R105, R11 ;  /* 0x0000000b69697221 */ /* 0x000fe20000010000 */
[----:B------:R-:W-:Y:S01]  /*27e0*/  FFMA.FTZ R217, R14, R11, R217 ;  /* 0x0000000b0ed97223 */ /* 0x000fe200000100d9 */
[----:B0-----:R-:W-:-:S05]  /*27f0*/  HADD2.F32 R13, -RZ, R132.H1_H1 ;  /* 0x30000084ff0d7230 */ /* 0x001fca0000004100 */
[----:B------:R-:W-:Y:S01]  /*2800*/  FADD.FTZ R0, R0, R13 ;  /* 0x0000000d00007221 */ /* 0x000fe20000010000 */
[----:B------:R-:W-:-:S04]  /*2810*/  FFMA.FTZ R152, R14, R13, R152 ;  /* 0x0000000d0e987223 */ /* 0x000fc80000010098 */
[----:B------:R-:W-:Y:S04]  /*2820*/  STL [R1+0x14], R0 ;  /* 0x0000140001007387 */ /* 0x000fe80000100800 */
[----:B------:R0:W-:Y:S01]  /*2830*/  STL [R1+0xb4], R152 ;  /* 0x0000b49801007387 */ /* 0x0001e20000100800 */
[----:B--2---:R-:W-:Y:S01]  /*2840*/  FMUL.FTZ R12, R124, R11 ;  /* 0x0000000b7c0c7220 */ /* 0x004fe20000410000 */
[----:B------:R-:W-:Y:S02]  /*2850*/  HADD2.F32 R11, -RZ, R125.H0_H0 ;  /* 0x2000007dff0b7230 */ /* 0x000fe40000004100 */
[----:B------:R-:W-:Y:S02]  /*2860*/  HADD2.F32 R124, -RZ, R129.H0_H0 ;  /* 0x20000081ff7c7230 */ /* 0x000fe40000004100 */
[----:B------:R-:W-:Y:S01]  /*2870*/  FFMA.FTZ R13, R151, R13, R12 ;  /* 0x0000000d970d7223 */ /* 0x000fe2000001000c */
[----:B------:R-:W-:Y:S01]  /*2880*/  FADD.FTZ R12, -R195, R11 ;  /* 0x0000000bc30c7221 */ /* 0x000fe20000010100 */
[----:B------:R-:W-:-:S02]  /*2890*/  HADD2.F32 R11, -RZ, R133.H0_H0 ;  /* 0x20000085ff0b7230 */ /* 0x000fc40000004100 */
[----:B------:R-:W-:Y:S01]  /*28a0*/  FMUL.FTZ R128, R150, R124 ;  /* 0x0000007c96807220 */ /* 0x000fe20000410000 */
[----:B------:R-:W-:Y:S02]  /*28b0*/  HADD2.F32 R125, -RZ, R125.H1_H1 ;  /* 0x3000007dff7d7230 */ /* 0x000fe40000004100 */
[----:B------:R-:W-:Y:S01]  /*28c0*/  FMUL.FTZ R12, R10, R12 ;  /* 0x0000000c0a0c7220 */ /* 0x000fe20000410000 */
[----:B------:R-:W-:-:S03]  /*28d0*/  FADD.FTZ R149, R149, R11 ;  /* 0x0000000b95957221 */ /* 0x000fc60000010000 */
[-C--:B------:R-:W-:Y:S01]  /*28e0*/  FFMA.FTZ R176, R12, R11.reuse, R176 ;  /* 0x0000000b0cb07223 */ /* 0x080fe200000100b0 */
[----:B------:R-:W-:Y:S01]  /*28f0*/  FFMA.FTZ R11, R175, R11, R128 ;  /* 0x0000000baf0b7223 */ /* 0x000fe20000010080 */
[----:B------:R-:W-:Y:S01]  /*2900*/  FADD.FTZ R128, -R195, R125 ;  /* 0x0000007dc3807221 */ /* 0x000fe20000010100 */
[----:B------:R-:W-:Y:S02]  /*2910*/  HADD2.F32 R125, -RZ, R133.H1_H1 ;  /* 0x30000085ff7d7230 */ /* 0x000fe40000004100 */
[----:B------:R-:W-:Y:S01]  /*2920*/  FADD.FTZ R106, R106, R124 ;  /* 0x0000007c6a6a7221 */ /* 0x000fe20000010000 */
[----:B------:R-:W-:Y:S01]  /*2930*/  FFMA.FTZ R218, R12, R124, R218 ;  /* 0x0000007c0cda7223 */ /* 0x000fe200000100da */
[----:B------:R-:W-:Y:S02]  /*2940*/  HADD2.F32 R124, -RZ, R129.H1_H1 ;  /* 0x30000081ff7c7230 */ /* 0x000fe40000004100 */
[----:B0-----:R-:W-:Y:S01]  /*2950*/  FMUL.FTZ R152, R10, R128 ;  /* 0x000000800a987220 */ /* 0x001fe20000410000 */
[----:B------:R-:W-:Y:S01]  /*2960*/  FADD.FTZ R173, R173, R125 ;  /* 0x0000007dadad7221 */ /* 0x000fe20000010000 */
[----:B------:R-:W-:Y:S02]  /*2970*/  STL [R1+0x18], R149 ;  /* 0x0000189501007387 */ /* 0x000fe40000100800 */
[-C--:B------:R-:W-:Y:S01]  /*2980*/  FFMA.FTZ R187, R152, R125.reuse, R187 ;  /* 0x0000007d98bb7223 */ /* 0x080fe200000100bb */
[-C--:B------:R-:W-:Y:S01]  /*2990*/  FMUL.FTZ R128, R174, R124.reuse ;  /* 0x0000007cae807220 */ /* 0x080fe20000410000 */
[----:B------:R0:W-:Y:S01]  /*29a0*/  STL [R1+0xb8], R176 ;  /* 0x0000b8b001007387 */ /* 0x0001e20000100800 */
[----:B------:R-:W-:Y:S01]  /*29b0*/  FADD.FTZ R107, R107, R124 ;  /* 0x0000007c6b6b7221 */ /* 0x000fe20000010000 */
[----:B------:R-:W-:Y:S01]  /*29c0*/  FFMA.FTZ R219, R152, R124, R219 ;  /* 0x0000007c98db7223 */ /* 0x000fe200000100db */
[----:B------:R-:W-:Y:S01]  /*29d0*/  HADD2.F32 R124, -RZ, R126.H0_H0 ;  /* 0x2000007eff7c7230 */ /* 0x000fe20000004100 */
[----:B------:R-:W2:Y:S01]  /*29e0*/  LDL.LU R0, [R1] ;  /* 0x0000000001007983 */ /* 0x000ea20000300800 */
[----:B------:R-:W-:-:S03]  /*29f0*/  FFMA.FTZ R151, R188, R125, R128 ;  /* 0x0000007dbc977223 */ /* 0x000fc60000010080 */
[----:B------:R-:W-:Y:S01]  /*2a00*/  STL [R1+0x1c], R173 ;  /* 0x00001cad01007387 */ /* 0x000fe20000100800 */
[----:B------:R-:W-:-:S03]  /*2a10*/  FADD.FTZ R128, -R195, R124 ;  /* 0x0000007cc3807221 */ /* 0x000fc60000010100 */
[----:B0-----:R-:W3:Y:S04]  /*2a20*/  LDL.LU R176, [R1+0xa0] ;  /* 0x0000a00001b07983 */ /* 0x001ee80000300800 */
[----:B------:R0:W-:Y:S04]  /*2a30*/  STL [R1+0xbc], R187 ;  /* 0x0000bcbb01007387 */ /* 0x0001e80000100800 */
[----:B------:R-:W4:Y:S04]  /*2a40*/  LDL R149, [R1+0x1c0] ;  /* 0x0001c00001957983 */ /* 0x000f280000100800 */
[----:B------:R-:W4:Y:S04]  /*2a50*/  LDL.LU R175, [R1+0xa4] ;  /* 0x0000a40001af7983 */ /* 0x000f280000300800 */
[----:B------:R-:W4:Y:S01]  /*2a60*/  LDL R174, [R1+0x1c4] ;  /* 0x0001c40001ae7983 */ /* 0x000f220000100800 */
[----:B------:R-:W-:-:S03]  /*2a70*/  FMUL.FTZ R150, R10, R128 ;  /* 0x000000800a967220 */ /* 0x000fc60000410000 */
[----:B0-----:R-:W4:Y:S04]  /*2a80*/  LDL.LU R187, [R1+0xa8] ;  /* 0x0000a80001bb7983 */ /* 0x001f280000300800 */
[----:B------:R-:W4:Y:S04]  /*2a90*/  LDL R173, [R1+0x1c8] ;  /* 0x0001c80001ad7983 */ /* 0x000f280000100800 */
[----:B------:R-:W4:Y:S04]  /*2aa0*/  LDL R188, [R1+0x1ac] ;  /* 0x0001ac0001bc7983 */ /* 0x000f280000100800 */
[----:B------:R-:W4:Y:S04]  /*2ab0*/  LDL.LU R133, [R1+0xc] ;  /* 0x00000c0001857983 */ /* 0x000f280000300800 */
[----:B------:R-:W4:Y:S04]  /*2ac0*/  LDL.LU R132, [R1+0xac] ;  /* 0x0000ac0001847983 */ /* 0x000f280000300800 */
[----:B------:R-:W4:Y:S01]  /*2ad0*/  LDL R128, [R1+0x1a0] ;  /* 0x0001a00001807983 */ /* 0x000f220000100800 */
[----:B------:R-:W-:-:S02]  /*2ae0*/  HADD2.F32 R125, -RZ, R134.H0_H0 ;  /* 0x20000086ff7d7230 */ /* 0x000fc40000004100 */
[----:B------:R-:W-:Y:S01]  /*2af0*/  HADD2.F32 R124, -RZ, R130.H0_H0 ;  /* 0x20000082ff7c7230 */ /* 0x000fe20000004100 */
[----:B------:R-:W4:Y:S01]  /*2b00*/  LDL R129, [R1+0x1cc] ;  /* 0x0001cc0001817983 */ /* 0x000f220000100800 */
[----:B------:R-:W-:-:S03]  /*2b10*/  HADD2.F32 R126, -RZ, R126.H1_H1 ;  /* 0x3000007eff7e7230 */ /* 0x000fc60000004100 */
[----:B------:R-:W-:Y:S02]  /*2b20*/  FADD.FTZ R108, R108, R124 ;  /* 0x0000007c6c6c7221 */ /* 0x000fe40000010000 */
[----:B------:R-:W-:Y:S01]  /*2b30*/  FADD.FTZ R126, -R195, R126 ;  /* 0x0000007ec37e7221 */ /* 0x000fe20000010100 */
[----:B------:R-:W-:Y:S01]  /*2b40*/  FFMA.FTZ R208, R150, R124, R208 ;  /* 0x0000007c96d07223 */ /* 0x000fe200000100d0 */
[----:B--2---:R-:W-:-:S05]  /*2b50*/  FADD.FTZ R0, R0, R125 ;  /* 0x0000007d00007221 */ /* 0x004fca0000010000 */
[----:B------:R0:W-:Y:S01]  /*2b60*/  STL [R1], R0 ;  /* 0x0000000001007387 */ /* 0x0001e20000100800 */
[----:B---3--:R-:W-:-:S03]  /*2b70*/  FFMA.FTZ R176, R150, R125, R176 ;  /* 0x0000007d96b07223 */ /* 0x008fc600000100b0 */
[----:B0-----:R1:W5:Y:S01]  /*2b80*/  LDL.LU R0, [R1+0x224] ;  /* 0x0002240001007983 */ /* 0x0013620000300800 */
[----:B----4-:R-:W-:Y:S01]  /*2b90*/  FMUL.FTZ R128, R128, R124 ;  /* 0x0000007c80807220 */ /* 0x010fe20000410000 */
[----:B------:R-:W-:-:S03]  /*2ba0*/  HADD2.F32 R124, -RZ, R130.H1_H1 ;  /* 0x30000082ff7c7230 */ /* 0x000fc60000004100 */
[----:B------:R-:W-:Y:S02]  /*2bb0*/  FFMA.FTZ R149, R149, R125, R128 ;  /* 0x0000007d95957223 */ /* 0x000fe40000010080 */
[----:B------:R-:W2:Y:S01]  /*2bc0*/  LDL.LU R128, [R1+0x8] ;  /* 0x0000080001807983 */ /* 0x000ea20000300800 */
[----:B------:R-:W-:-:S03]  /*2bd0*/  HADD2.F32 R125, -RZ, R134.H1_H1 ;  /* 0x30000086ff7d7230 */ /* 0x000fc60000004100 */
[----:B------:R0:W-:Y:S04]  /*2be0*/  STL [R1+0xa0], R176 ;  /* 0x0000a0b001007387 */ /* 0x0001e80000100800 */
[----:B------:R-:W3:Y:S04]  /*2bf0*/  LDL R130, [R1+0x1a8] ;  /* 0x0001a80001827983 */ /* 0x000ee80000100800 */
[----:B------:R-:W4:Y:S01]  /*2c00*/  LDL.LU R134, [R1+0x4] ;  /* 0x0000040001867983 */ /* 0x000f220000300800 */
[----:B0-----:R-:W-:-:S03]  /*2c10*/  FMUL.FTZ R176, R10, R126 ;  /* 0x0000007e0ab07220 */ /* 0x001fc60000410000 */
[----:B------:R-:W2:Y:S01]  /*2c20*/  LDL R126, [R1+0x1a4] ;  /* 0x0001a400017e7983 */ /* 0x000ea20000100800 */
[----:B------:R-:W-:-:S05]  /*2c30*/  FFMA.FTZ R175, R176, R125, R175 ;  /* 0x0000007db0af7223 */ /* 0x000fca00000100af */
[----:B------:R0:W-:Y:S01]  /*2c40*/  STL [R1+0xa4], R175 ;  /* 0x0000a4af01007387 */ /* 0x0001e20000100800 */
[----:B------:R-:W-:Y:S01]  /*2c50*/  FADD.FTZ R109, R109, R124 ;  /* 0x0000007c6d6d7221 */ /* 0x000fe20000010000 */
[-C--:B------:R-:W-:Y:S01]  /*2c60*/  FFMA.FTZ R209, R176, R124.reuse, R209 ;  /* 0x0000007cb0d17223 */ /* 0x080fe200000100d1 */
[----:B------:R-:W-:Y:S01]  /*2c70*/  IADD3 R214, PT, PT, R214, 0x20, RZ ;  /* 0x00000020d6d67810 */ /* 0x000fe20007ffe0ff */
[----:B--2---:R-:W-:-:S04]  /*2c80*/  FMUL.FTZ R126, R126, R124 ;  /* 0x0000007c7e7e7220 */ /* 0x004fc80000410000 */
[----:B0-----:R-:W-:Y:S01]  /*2c90*/  FFMA.FTZ R175, R174, R125, R126 ;  /* 0x0000007daeaf7223 */ /* 0x001fe2000001007e */
[----:B------:R-:W-:Y:S02]  /*2ca0*/  HADD2.F32 R126, -RZ, R127.H0_H0 ;  /* 0x2000007fff7e7230 */ /* 0x000fe40000004100 */
[----:B----4-:R-:W-:Y:S01]  /*2cb0*/  FADD.FTZ R134, R134, R125 ;  /* 0x0000007d86867221 */ /* 0x010fe20000010000 */
[----:B------:R-:W-:Y:S02]  /*2cc0*/  HADD2.F32 R125, -RZ, R135.H0_H0 ;  /* 0x20000087ff7d7230 */ /* 0x000fe40000004100 */
[----:B------:R-:W-:Y:S01]  /*2cd0*/  FADD.FTZ R126, -R195, R126 ;  /* 0x0000007ec37e7221 */ /* 0x000fe20000010100 */
[----:B------:R-:W-:Y:S02]  /*2ce0*/  HADD2.F32 R124, -RZ, R131.H0_H0 ;  /* 0x20000083ff7c7230 */ /* 0x000fe40000004100 */
[----:B------:R-:W-:Y:S02]  /*2cf0*/  HADD2.F32 R127, -RZ, R127.H1_H1 ;  /* 0x3000007fff7f7230 */ /* 0x000fe40000004100 */
[----:B------:R-:W-:Y:S01]  /*2d00*/  FMUL.FTZ R174, R10, R126 ;  /* 0x0000007e0aae7220 */ /* 0x000fe20000410000 */
[----:B------:R-:W-:Y:S01]  /*2d10*/  FADD.FTZ R128, R128, R125 ;  /* 0x0000007d80807221 */ /* 0x000fe20000010000 */
[-C--:B---3--:R-:W-:Y:S01]  /*2d20*/  FMUL.FTZ R126, R130, R124.reuse ;  /* 0x0000007c827e7220 */ /* 0x088fe20000410000 */
[----:B------:R-:W-:Y:S01]  /*2d30*/  FADD.FTZ R110, R110, R124 ;  /* 0x0000007c6e6e7221 */ /* 0x000fe20000010000 */
[C---:B------:R-:W-:Y:S01]  /*2d40*/  FFMA.FTZ R187, R174.reuse, R125, R187 ;  /* 0x0000007daebb7223 */ /* 0x040fe200000100bb */
[----:B------:R-:W-:Y:S01]  /*2d50*/  FFMA.FTZ R210, R174, R124, R210 ;  /* 0x0000007caed27223 */ /* 0x000fe200000100d2 */
[----:B------:R-:W-:-:S02]  /*2d60*/  HADD2.F32 R124, -RZ, R131.H1_H1 ;  /* 0x30000083ff7c7230 */ /* 0x000fc40000004100 */
[----:B------:R-:W-:Y:S01]  /*2d70*/  FADD.FTZ R127, -R195, R127 ;  /* 0x0000007fc37f7221 */ /* 0x000fe20000010100 */
[----:B------:R-:W-:Y:S01]  /*2d80*/  STL [R1+0x4], R134 ;  /* 0x0000048601007387 */ /* 0x000fe20000100800 */
[----:B------:R-:W-:Y:S01]  /*2d90*/  FFMA.FTZ R173, R173, R125, R126 ;  /* 0x0000007dadad7223 */ /* 0x000fe2000001007e */
[----:B------:R-:W-:Y:S02]  /*2da0*/  HADD2.F32 R125, -RZ, R135.H1_H1 ;  /* 0x30000087ff7d7230 */ /* 0x000fe40000004100 */
[----:B------:R-:W-:Y:S01]  /*2db0*/  STL [R1+0x8], R128 ;  /* 0x0000088001007387 */ /* 0x000fe20000100800 */
[----:B------:R-:W-:-:S03]  /*2dc0*/  FMUL.FTZ R126, R188, R124 ;  /* 0x0000007cbc7e7220 */ /* 0x000fc60000410000 */
[----:B------:R0:W-:Y:S01]  /*2dd0*/  STL [R1+0xa8], R187 ;  /* 0x0000a8bb01007387 */ /* 0x0001e20000100800 */
[----:B------:R-:W-:Y:S01]  /*2de0*/  FADD.FTZ R133, R133, R125 ;  /* 0x0000007d85857221 */ /* 0x000fe20000010000 */
[----:B------:R-:W-:Y:S01]  /*2df0*/  FFMA.FTZ R188, R129, R125, R126 ;  /* 0x0000007d81bc7223 */ /* 0x000fe2000001007e */
[----:B------:R-:W-:Y:S01]  /*2e00*/  FADD.FTZ R111, R111, R124 ;  /* 0x0000007c6f6f7221 */ /* 0x000fe20000010000 */
[----:B0-----:R-:W-:-:S04]  /*2e10*/  FMUL.FTZ R187, R10, R127 ;  /* 0x0000007f0abb7220 */ /* 0x001fc80000410000 */
[C---:B------:R-:W-:Y:S01]  /*2e20*/  FFMA.FTZ R132, R187.reuse, R125, R132 ;  /* 0x0000007dbb847223 */ /* 0x040fe20000010084 */
        /* <DEDUP_REMOVED lines=19> */
.L_x_3427:
[----:B------:R-:W-:Y:S05]  /*2f60*/  BSYNC.RECONVERGENT B1 ;  /* 0x0000000000017941 */ /* 0x000fea0003800200 */
.L_x_3426:
[----:B------:R-:W-:Y:S04]  /*2f70*/  BSSY.RECONVERGENT B1, `(.L_x_3428) ;  /* 0x00000a3000017945 */ /* 0x000fe80003800200 */
[----:B------:R-:W-:Y:S05]  /*2f80*/  @!P1 BRA `(.L_x_3429) ;  /* 0x0000000800849947 */ /* 0x000fea0003800000 */
[----:B------:R-:W1:Y:S01]  /*2f90*/  LDC.64 R6, c[0x0][0x3a8] ;  /* 0x0000ea00ff067b82 */ /* 0x000e620000000a00 */
[----:B------:R-:W-:Y:S01]  /*2fa0*/  ISETP.NE.U32.AND P0, PT, RZ, UR10, PT ;  /* 0x0000000aff007c0c */ /* 0x000fe2000bf05070 */
[----:B------:R-:W2:Y:S06]  /*2fb0*/  LDL R22, [R1+0x174] ;  /* 0x0001740001167983 */ /* 0x000eac0000100800 */
[----:B------:R-:W3:Y:S01]  /*2fc0*/  LDC.64 R20, c[0x0][0x430] ;  /* 0x00010c00ff147b82 */ /* 0x000ee20000000a00 */
[----:B------:R-:W-:Y:S01]  /*2fd0*/  ISETP.NE.AND.EX P3, PT, RZ, UR11, PT, P0 ;  /* 0x0000000bff007c0c */ /* 0x000fe2000bf65300 */
[----:B------:R-:W4:Y:S01]  /*2fe0*/  LDL.LU R148, [R1+0x94] ;  /* 0x0000940001947983 */ /* 0x000f220000300800 */
[----:B------:R-:W-:-:S03]  /*2ff0*/  ISETP.NE.U32.AND P0, PT, RZ, UR24, PT ;  /* 0x00000018ff007c0c */ /* 0x000fc6000bf05070 */
[----:B------:R-:W4:Y:S01]  /*3000*/  LDL R33, [R1+0x194] ;  /* 0x0001940001217983 */ /* 0x000f220000100800 */
[----:B------:R-:W-:Y:S01]  /*3010*/  ISETP.NE.AND.EX P0, PT, RZ, UR25, PT, P0 ;  /* 0x00000019ff007c0c */ /* 0x000fe2000bf05300 */
[----:B------:R-:W0:Y:S02]  /*3020*/  LDC.64 R34, c[0x0][0x428] ;  /* 0x00010a00ff227b82 */ /* 0x000e240000000a00 */
[----:B------:R-:W4:Y:S04]  /*3030*/  LDL R172, [R1+0x178] ;  /* 0x0001780001ac7983 */ /* 0x000f280000100800 */
[----:B------:R-:W4:Y:S01]  /*3040*/  LDL.LU R171, [R1+0x98] ;  /* 0x0000980001ab7983 */ /* 0x000f220000300800 */
[----:B-1----:R-:W-:-:S03]  /*3050*/  IMAD.WIDE.U32 R6, R214, 0x10, R6 ;  /* 0x00000010d6067825 */ /* 0x002fc600078e0006 */
[----:B------:R-:W4:Y:S04]  /*3060*/  LDL R170, [R1+0x198] ;  /* 0x0001980001aa7983 */ /* 0x000f280000100800 */
[----:B------:R1:W2:Y:S01]  /*3070*/  LDG.E.128 R124, desc[UR8][R6.64] ;  /* 0x00000008067c7981 */ /* 0x0002a2000c1e1d00 */
[----:B---3--:R-:W-:-:S03]  /*3080*/  IMAD.WIDE.U32 R20, R214, 0x10, R20 ;  /* 0x00000010d6147825 */ /* 0x008fc600078e0014 */
[----:B------:R-:W3:Y:S04]  /*3090*/  LDL R169, [R1+0x17c] ;  /* 0x00017c0001a97983 */ /* 0x000ee80000100800 */
[----:B------:R0:W4:Y:S01]  /*30a0*/  LDG.E.128 R128, desc[UR8][R20.64] ;  /* 0x0000000814807981 */ /* 0x000122000c1e1d00 */
[----:B-1----:R-:W1:Y:S01]  /*30b0*/  @P3 LDC.64 R6, c[0x0][0x3b8] ;  /* 0x0000ee00ff063b82 */ /* 0x002e620000000a00 */
[C---:B0-----:R-:W-:Y:S02]  /*30c0*/  IMAD.WIDE.U32 R34, R214.reuse, 0x10, R34 ;  /* 0x00000010d6227825 */ /* 0x041fe400078e0022 */
[----:B------:R-:W3:Y:S04]  /*30d0*/  LDL.LU R189, [R1+0x9c] ;  /* 0x00009c0001bd7983 */ /* 0x000ee80000300800 */
[----:B------:R-:W3:Y:S01]  /*30e0*/  LDL R190, [R1+0x19c] ;  /* 0x00019c0001be7983 */ /* 0x000ee20000100800 */
[----:B------:R-:W0:Y:S03]  /*30f0*/  @P0 LDC.64 R20, c[0x0][0x438] ;  /* 0x00010e00ff140b82 */ /* 0x000e260000000a00 */
[----:B------:R1:W3:Y:S04]  /*3100*/  LDG.E.128 R132, desc[UR8][R34.64] ;  /* 0x0000000822847981 */ /* 0x0002e8000c1e1d00 */
[----:B-----5:R1:W-:Y:S02]  /*3110*/  STL [R1+0x224], R0 ;  /* 0x0002240001007387 */ /* 0x0203e40000100800 */
[----:B-1----:R-:W1:Y:S01]  /*3120*/  LDC.64 R34, c[0x0][0x3b0] ;  /* 0x0000ec00ff227b82 */ /* 0x002e620000000a00 */
[C---:B------:R-:W-:Y:S01]  /*3130*/  @P3 IMAD.WIDE.U32 R6, R214.reuse, 0x8, R6 ;  /* 0x00000008d6063825 */ /* 0x040fe200078e0006 */
[----:B------:R-:W3:Y:S04]  /*3140*/  LDL R0, [R1+0x190] ;  /* 0x0001900001007983 */ /* 0x000ee80000100800 */
[----:B------:R0:W5:Y:S02]  /*3150*/  @P3 LDG.E.64 R38, desc[UR8][R6.64] ;  /* 0x0000000806263981 */ /* 0x000164000c1e1b00 */
[----:B0-----:R-:W-:-:S02]  /*3160*/  @P0 IMAD.WIDE.U32 R6, R214, 0x10, R20 ;  /* 0x00000010d6060825 */ /* 0x001fc400078e0014 */
[----:B------:R-:W3:Y:S04]  /*3170*/  LDL R20, [R1+0x170] ;  /* 0x0001700001147983 */ /* 0x000ee80000100800 */
[----:B------:R-:W3:Y:S04]  /*3180*/  LDL.LU R21, [R1+0x90] ;  /* 0x0000900001157983 */ /* 0x000ee80000300800 */
[----:B------:R1:W5:Y:S02]  /*3190*/  @P0 LDG.E.128 R112, desc[UR8][R6.64] ;  /* 0x0000000806700981 */ /* 0x000364000c1e1d00 */
[----:B-1----:R-:W-:-:S05]  /*31a0*/  IMAD.WIDE.U32 R6, R214, 0x8, R34 ;  /* 0x00000008d6067825 */ /* 0x002fca00078e0022 */
[----:B------:R2:W5:Y:S02]  /*31b0*/  LDG.E.64 R36, desc[UR8][R6.64] ;  /* 0x0000000806247981 */ /* 0x000564000c1e1b00 */
[----:B--2---:R-:W-:-:S05]  /*31c0*/  HADD2.F32 R6, -RZ, R124.H0_H0 ;  /* 0x2000007cff067230 */ /* 0x004fca0000004100 */
[----:B------:R-:W-:Y:S01]  /*31d0*/  FADD.FTZ R6, -R195, R6 ;  /* 0x00000006c3067221 */ /* 0x000fe20000010100 */
[----:B----4-:R-:W-:-:S03]  /*31e0*/  HADD2.F32 R19, -RZ, R128.H0_H0 ;  /* 0x20000080ff137230 */ /* 0x010fc60000004100 */
[----:B------:R-:W-:Y:S01]  /*31f0*/  FMUL.FTZ R6, R10, R6 ;  /* 0x000000060a067220 */ /* 0x000fe20000410000 */
[----:B---3--:R-:W-:-:S05]  /*3200*/  HADD2.F32 R7, -RZ, R132.H0_H0 ;  /* 0x20000084ff077230 */ /* 0x008fca0000004100 */
[----:B------:R-:W-:Y:S01]  /*3210*/  FADD.FTZ R248, R248, R7 ;  /* 0x00000007f8f87221 */ /* 0x000fe20000010000 */
[----:B------:R-:W-:Y:S01]  /*3220*/  FADD.FTZ R68, R68, R19 ;  /* 0x0000001344447221 */ /* 0x000fe20000010000 */
[-C--:B------:R-:W-:Y:S01]  /*3230*/  FFMA.FTZ R204, R6, R19.reuse, R204 ;  /* 0x0000001306cc7223 */ /* 0x080fe200000100cc */
[----:B------:R-:W-:Y:S01]  /*3240*/  FMUL.FTZ R20, R20, R19 ;  /* 0x0000001314147220 */ /* 0x000fe20000410000 */
[----:B------:R-:W-:-:S03]  /*3250*/  FFMA.FTZ R21, R6, R7, R21 ;  /* 0x0000000706157223 */ /* 0x000fc60000010015 */
[----:B------:R-:W-:Y:S01]  /*3260*/  FFMA.FTZ R7, R0, R7, R20 ;  /* 0x0000000700077223 */ /* 0x000fe20000010014 */
[----:B------:R-:W-:Y:S01]  /*3270*/  HADD2.F32 R20, -RZ, R124.H1_H1 ;  /* 0x3000007cff147230 */ /* 0x000fe20000004100 */
[----:B------:R0:W-:Y:S04]  /*3280*/  STL [R1+0x90], R21 ;  /* 0x0000901501007387 */ /* 0x0001e80000100800 */
[----:B------:R-:W-:Y:S01]  /*3290*/  FADD.FTZ R19, -R195, R20 ;  /* 0x00000014c3137221 */ /* 0x000fe20000010100 */
[----:B------:R-:W-:-:S03]  /*32a0*/  HADD2.F32 R20, -RZ, R132.H1_H1 ;  /* 0x30000084ff147230 */ /* 0x000fc60000004100 */
[----:B------:R-:W-:Y:S01]  /*32b0*/  FMUL.FTZ R19, R10, R19 ;  /* 0x000000130a137220 */ /* 0x000fe20000410000 */
[----:B0-----:R-:W-:Y:S02]  /*32c0*/  HADD2.F32 R21, -RZ, R128.H1_H1 ;  /* 0x30000080ff157230 */ /* 0x001fe40000004100 */
[----:B------:R-:W-:-:S03]  /*32d0*/  FADD.FTZ R249, R249, R20 ;  /* 0x00000014f9f97221 */ /* 0x000fc60000010000 */
[-C--:B------:R-:W-:Y:S01]  /*32e0*/  FMUL.FTZ R22, R22, R21.reuse ;  /* 0x0000001516167220 */ /* 0x080fe20000410000 */
[----:B------:R-:W-:Y:S01]  /*32f0*/  FADD.FTZ R69, R69, R21 ;  /* 0x0000001545457221 */ /* 0x000fe20000010000 */
[C---:B------:R-:W-:Y:S01]  /*3300*/  FFMA.FTZ R205, R19.reuse, R21, R205 ;  /* 0x0000001513cd7223 */ /* 0x040fe200000100cd */
[----:B------:R-:W-:Y:S02]  /*3310*/  HADD2.F32 R21, -RZ, R125.H0_H0 ;  /* 0x2000007dff157230 */ /* 0x000fe40000004100 */
[-C--:B------:R-:W-:Y:S01]  /*3320*/  FFMA.FTZ R148, R19, R20.reuse, R148 ;  /* 0x0000001413947223 */ /* 0x080fe20000010094 */
[----:B------:R-:W-:Y:S01]  /*3330*/  FFMA.FTZ R20, R33, R20, R22 ;  /* 0x0000001421147223 */ /* 0x000fe20000010016 */
[----:B------:R-:W-:Y:S02]  /*3340*/  HADD2.F32 R33, -RZ, R129.H0_H0 ;  /* 0x20000081ff217230 */ /* 0x000fe40000004100 */
[----:B------:R-:W-:Y:S01]  /*3350*/  FADD.FTZ R21, -R195, R21 ;  /* 0x00000015c3157221 */ /* 0x000fe20000010100 */
[----:B------:R-:W-:-:S02]  /*3360*/  HADD2.F32 R22, -RZ, R133.H0_H0 ;  /* 0x20000085ff167230 */ /* 0x000fc40000004100 */
[----:B------:R-:W-:Y:S01]  /*3370*/  FMUL.FTZ R34, R172, R33 ;  /* 0x00000021ac227220 */ /* 0x000fe20000410000 */
[----:B------:R-:W-:Y:S02]  /*3380*/  FMUL.FTZ R21, R10, R21 ;  /* 0x000000150a157220 */ /* 0x000fe40000410000 */
[----:B------:R-:W-:Y:S02]  /*3390*/  FADD.FTZ R250, R250, R22 ;  /* 0x00000016fafa7221 */ /* 0x000fe40000010000 */
[-C--:B------:R-:W-:Y:S01]  /*33a0*/  FFMA.FTZ R171, R21, R22.reuse, R171 ;  /* 0x0000001615ab7223 */ /* 0x080fe200000100ab */
[----:B------:R-:W-:Y:S01]  /*33b0*/  FFMA.FTZ R22, R170, R22, R34 ;  /* 0x00000016aa167223 */ /* 0x000fe20000010022 */
[----:B------:R-:W-:Y:S01]  /*33c0*/  HADD2.F32 R34, -RZ, R125.H1_H1 ;  /* 0x3000007dff227230 */ /* 0x000fe20000004100 */
[----:B------:R0:W-:Y:S01]  /*33d0*/  STL [R1+0x94], R148 ;  /* 0x0000949401007387 */ /* 0x0001e20000100800 */
[----:B------:R-:W-:-:S03]  /*33e0*/  HADD2.F32 R35, -RZ, R133.H1_H1 ;  /* 0x30000085ff237230 */ /* 0x000fc60000004100 */
[----:B------:R-:W-:Y:S01]  /*33f0*/  FADD.FTZ R34, -R195, R34 ;  /* 0x00000022c3227221 */ /* 0x000fe20000010100 */
[----:B------:R-:W-:Y:S01]  /*3400*/  FADD.FTZ R70, R70, R33 ;  /* 0x0000002146467221 */ /* 0x000fe20000010000 */
[----:B------:R-:W-:Y:S02]  /*3410*/  FFMA.FTZ R206, R21, R33, R206 ;  /* 0x0000002115ce7223 */ /* 0x000fe400000100ce */
[----:B0-----:R-:W-:Y:S01]  /*3420*/  FMUL.FTZ R148, R10, R34 ;  /* 0x000000220a947220 */ /* 0x001fe20000410000 */
[----:B------:R0:W-:Y:S01]  /*3430*/  STL [R1+0x98], R171 ;  /* 0x000098ab01007387 */ /* 0x0001e20000100800 */
[----:B------:R-:W-:Y:S02]  /*3440*/  HADD2.F32 R33, -RZ, R129.H1_H1 ;  /* 0x30000081ff217230 */ /* 0x000fe40000004100 */
[----:B------:R-:W-:Y:S01]  /*3450*/  FFMA.FTZ R189, R148, R35, R189 ;  /* 0x0000002394bd7223 */ /* 0x000fe200000100bd */
[----:B------:R-:W2:Y:S02]  /*3460*/  LDL R125, [R1+0x160] ;  /* 0x00016000017d7983 */ /* 0x000ea40000100800 */
[----:B------:R-:W-:-:S02]  /*3470*/  FMUL.FTZ R34, R169, R33 ;  /* 0x00000021a9227220 */ /* 0x000fc40000410000 */
[----:B------:R-:W3:Y:S04]  /*3480*/  LDL.LU R0, [R1+0x80] ;  /* 0x0000800001007983 */ /* 0x000ee80000300800 */
[----:B------:R1:W-:Y:S01]  /*3490*/  STL [R1+0x9c], R189 ;  /* 0x00009cbd01007387 */ /* 0x0003e20000100800 */
[----:B------:R-:W-:-:S03]  /*34a0*/  FADD.FTZ R251, R251, R35 ;  /* 0x00000023fbfb7221 */ /* 0x000fc60000010000 */
[----:B------:R-:W4:Y:S01]  /*34b0*/  LDL R172, [R1+0x180] ;  /* 0x0001800001ac7983 */ /* 0x000f220000100800 */
[----:B------:R-:W-:-:S03]  /*34c0*/  FFMA.FTZ R35, R190, R35, R34 ;  /* 0x00000023be237223 */ /* 0x000fc60000010022 */
[----:B------:R-:W4:Y:S04]  /*34d0*/  LDL R190, [R1+0x164] ;  /* 0x0001640001be7983 */ /* 0x000f280000100800 */
[----:B0-----:R-:W4:Y:S04]  /*34e0*/  LDL.LU R171, [R1+0x84] ;  /* 0x0000840001ab7983 */ /* 0x001f280000300800 */
[----:B------:R-:W4:Y:S04]  /*34f0*/  LDL R170, [R1+0x184] ;  /* 0x0001840001aa7983 */ /* 0x000f280000100800 */
[----:B-1----:R-:W4:Y:S04]  /*3500*/  LDL R189, [R1+0x168] ;  /* 0x0001680001bd7983 */ /* 0x002f280000100800 */
[----:B------:R-:W4:Y:S04]  /*3510*/  LDL.LU R169, [R1+0x88] ;  /* 0x0000880001a97983 */ /* 0x000f280000300800 */
[----:B------:R-:W4:Y:S04]  /*3520*/  LDL R133, [R1+0x188] ;  /* 0x0001880001857983 */ /* 0x000f280000100800 */
[----:B------:R-:W4:Y:S04]  /*3530*/  LDL R132, [R1+0x16c] ;  /* 0x00016c0001847983 */ /* 0x000f280000100800 */
[----:B------:R-:W4:Y:S04]  /*3540*/  LDL.LU R129, [R1+0x8c] ;  /* 0x00008c0001817983 */ /* 0x000f280000300800 */
[----:B------:R-:W4:Y:S01]  /*3550*/  LDL R128, [R1+0x18c] ;  /* 0x00018c0001807983 */ /* 0x000f220000100800 */
[----:B------:R-:W-:-:S02]  /*3560*/  HADD2.F32 R34, -RZ, R126.H0_H0 ;  /* 0x2000007eff227230 */ /* 0x000fc40000004100 */
[----:B------:R-:W-:Y:S02]  /*3570*/  HADD2.F32 R124, -RZ, R130.H0_H0 ;  /* 0x20000082ff7c7230 */ /* 0x000fe40000004100 */
[----:B------:R-:W-:Y:S01]  /*3580*/  FADD.FTZ R71, R71, R33 ;  /* 0x0000002147477221 */ /* 0x000fe20000010000 */
[C---:B------:R-:W-:Y:S01]  /*3590*/  FADD.FTZ R34, -R195.reuse, R34 ;  /* 0x00000022c3227221 */ /* 0x040fe20000010100 */
[----:B------:R-:W-:Y:S01]  /*35a0*/  FFMA.FTZ R207, R148, R33, R207 ;  /* 0x0000002194cf7223 */ /* 0x000fe200000100cf */
[----:B------:R-:W-:Y:S02]  /*35b0*/  HADD2.F32 R126, -RZ, R126.H1_H1 ;  /* 0x3000007eff7e7230 */ /* 0x000fe40000004100 */
[----:B------:R-:W-:Y:S02]  /*35c0*/  HADD2.F32 R33, -RZ, R134.H0_H0 ;  /* 0x20000086ff217230 */ /* 0x000fe40000004100 */
[----:B------:R-:W-:Y:S01]  /*35d0*/  FMUL.FTZ R34, R10, R34 ;  /* 0x000000220a227220 */ /* 0x000fe20000410000 */
[----:B------:R-:W-:-:S02]  /*35e0*/  FADD.FTZ R126, -R195, R126 ;  /* 0x0000007ec37e7221 */ /* 0x000fc40000010100 */
[----:B------:R-:W-:Y:S01]  /*35f0*/  FADD.FTZ R244, R244, R33 ;  /* 0x00000021f4f47221 */ /* 0x000fe20000010000 */
[----:B------:R-:W-:Y:S01]  /*3600*/  FADD.FTZ R72, R72, R124 ;  /* 0x0000007c48487221 */ /* 0x000fe20000010000 */
[-C--:B------:R-:W-:Y:S01]  /*3610*/  FFMA.FTZ R200, R34, R124.reuse, R200 ;  /* 0x0000007c22c87223 */ /* 0x080fe200000100c8 */
[----:B------:R-:W-:Y:S01]  /*3620*/  IADD3 R214, PT, PT, R214, 0x20, RZ ;  /* 0x00000020d6d67810 */ /* 0x000fe20007ffe0ff */
[----:B--2---:R-:W-:Y:S01]  /*3630*/  FMUL.FTZ R125, R125, R124 ;  /* 0x0000007c7d7d7220 */ /* 0x004fe20000410000 */
[-C--:B---3--:R-:W-:Y:S01]  /*3640*/  FFMA.FTZ R0, R34, R33.reuse, R0 ;  /* 0x0000002122007223 */ /* 0x088fe20000010000 */
[----:B------:R-:W-:Y:S02]  /*3650*/  HADD2.F32 R124, -RZ, R130.H1_H1 ;  /* 0x30000082ff7c7230 */ /* 0x000fe40000004100 */
[----:B----4-:R-:W-:Y:S01]  /*3660*/  FFMA.FTZ R33, R172, R33, R125 ;  /* 0x00000021ac217223 */ /* 0x010fe2000001007d */
[----:B------:R-:W-:Y:S02]  /*3670*/  HADD2.F32 R125, -RZ, R134.H1_H1 ;  /* 0x30000086ff7d7230 */ /* 0x000fe40000004100 */
[----:B------:R-:W-:Y:S01]  /*3680*/  FMUL.FTZ R172, R10, R126 ;  /* 0x0000007e0aac7220 */ /* 0x000fe20000410000 */
[----:B------:R0:W-:Y:S01]  /*3690*/  STL [R1+0x80], R0 ;  /* 0x0000800001007387 */ /* 0x0001e20000100800 */
[----:B------:R-:W-:-:S02]  /*36a0*/  FMUL.FTZ R126, R190, R124 ;  /* 0x0000007cbe7e7220 */ /* 0x000fc40000410000 */
[-C--:B------:R-:W-:Y:S01]  /*36b0*/  FFMA.FTZ R171, R172, R125.reuse, R171 ;  /* 0x0000007dacab7223 */ /* 0x080fe200000100ab */
[----:B0-----:R1:W5:Y:S04]  /*36c0*/  LDL.LU R0, [R1+0x224] ;  /* 0x0002240001007983 */ /* 0x0013680000300800 */
[----:B------:R0:W-:Y:S01]  /*36d0*/  STL [R1+0x84], R171 ;  /* 0x000084ab01007387 */ /* 0x0001e20000100800 */
[----:B------:R-:W-:Y:S01]  /*36e0*/  FADD.FTZ R245, R245, R125 ;  /* 0x0000007df5f57221 */ /* 0x000fe20000010000 */
[----:B0-----:R-:W-:Y:S01]  /*36f0*/  FFMA.FTZ R171, R170, R125, R126 ;  /* 0x0000007daaab7223 */ /* 0x001fe2000001007e */
[----:B------:R-:W-:Y:S02]  /*3700*/  HADD2.F32 R126, -RZ, R127.H0_H0 ;  /* 0x2000007fff7e7230 */ /* 0x000fe40000004100 */
[----:B------:R-:W-:Y:S01]  /*3710*/  FADD.FTZ R73, R73, R124 ;  /* 0x0000007c49497221 */ /* 0x000fe20000010000 */
[----:B------:R-:W-:-:S02]  /*3720*/  HADD2.F32 R125, -RZ, R135.H0_H0 ;  /* 0x20000087ff7d7230 */ /* 0x000fc40000004100 */
[----:B------:R-:W-:Y:S01]  /*3730*/  FADD.FTZ R126, -R195, R126 ;  /* 0x0000007ec37e7221 */ /* 0x000fe20000010100 */
[----:B------:R-:W-:Y:S01]  /*3740*/  FFMA.FTZ R201, R172, R124, R201 ;  /* 0x0000007cacc97223 */ /* 0x000fe200000100c9 */
[----:B------:R-:W-:Y:S02]  /*3750*/  HADD2.F32 R124, -RZ, R131.H0_H0 ;  /* 0x20000083ff7c7230 */ /* 0x000fe40000004100 */
[----:B------:R-:W-:Y:S01]  /*3760*/  FMUL.FTZ R170, R10, R126 ;  /* 0x0000007e0aaa7220 */ /* 0x000fe20000410000 */
[----:B------:R-:W-:-:S03]  /*3770*/  HADD2.F32 R127, -RZ, R127.H1_H1 ;  /* 0x3000007fff7f7230 */ /* 0x000fc60000004100 */
[----:B------:R-:W-:Y:S01]  /*3780*/  FFMA.FTZ R169, R170, R125, R169 ;  /* 0x0000007daaa97223 */ /* 0x000fe200000100a9 */
[-C--:B------:R-:W-:Y:S01]  /*3790*/  FMUL.FTZ R126, R189, R124.reuse ;  /* 0x0000007cbd7e7220 */ /* 0x080fe20000410000 */
[----:B------:R-:W-:Y:S01]  /*37a0*/  FADD.FTZ R74, R74, R124 ;  /* 0x0000007c4a4a7221 */ /* 0x000fe20000010000 */
[----:B------:R-:W-:Y:S01]  /*37b0*/  FFMA.FTZ R202, R170, R124, R202 ;  /* 0x0000007caaca7223 */ /* 0x000fe200000100ca */
[----:B------:R-:W-:Y:S02]  /*37c0*/  HADD2.F32 R124, -RZ, R131.H1_H1 ;  /* 0x30000083ff7c7230 */ /* 0x000fe40000004100 */
[----:B------:R-:W-:Y:S01]  /*37d0*/  FADD.FTZ R127, -R195, R127 ;  /* 0x0000007fc37f7221 */ /* 0x000fe20000010100 */
[----:B------:R0:W-:Y:S01]  /*37e0*/  STL [R1+0x88], R169 ;  /* 0x000088a901007387 */ /* 0x0001e20000100800 */
[----:B------:R-:W-:Y:S02]  /*37f0*/  FADD.FTZ R246, R246, R125 ;  /* 0x0000007df6f67221 */ /* 0x000fe40000010000 */
[----:B------:R-:W-:Y:S01]  /*3800*/  FMUL.FTZ R189, R10, R127 ;  /* 0x0000007f0abd7220 */ /* 0x000fe20000410000 */
[----:B------:R-:W-:Y:S01]  /*3810*/  FADD.FTZ R75, R75, R124 ;  /* 0x0000007c4b4b7221 */ /* 0x000fe20000010000 */
[----:B0-----:R-:W-:Y:S01]  /*3820*/  FFMA.FTZ R169, R133, R125, R126 ;  /* 0x0000007d85a97223 */ /* 0x001fe2000001007e */
[----:B------:R-:W-:-:S02]  /*3830*/  HADD2.F32 R125, -RZ, R135.H1_H1 ;  /* 0x30000087ff7d7230 */ /* 0x000fc40000004100 */
[-C--:B------:R-:W-:Y:S01]  /*3840*/  FMUL.FTZ R126, R132, R124.reuse ;  /* 0x0000007c847e7220 */ /* 0x080fe20000410000 */
[----:B------:R-:W-:Y:S01]  /*3850*/  FFMA.FTZ R203, R189, R124, R203 ;  /* 0x0000007cbdcb7223 */ /* 0x000fe200000100cb */
[----:B------:R-:W-:Y:S01]  /*3860*/  FADD.FTZ R124, R212, R7 ;  /* 0x00000007d47c7221 */ /* 0x000fe20000010000 */
        /* <DEDUP_REMOVED lines=19> */
.L_x_3429:
[----:B------:R-:W-:Y:S05]  /*39a0*/  BSYNC.RECONVERGENT B1 ;  /* 0x0000000000017941 */ /* 0x000fea0003800200 */
.L_x_3428:
        /* <DEDUP_REMOVED lines=163> */
.L_x_3431:
[----:B------:R-:W-:Y:S05]  /*43e0*/  BSYNC.RECONVERGENT B1 ;  /* 0x0000000000017941 */ /* 0x000fea0003800200 */
.L_x_3430:
[----:B------:R-:W-:Y:S04]  /*43f0*/  BSSY.RECONVERGENT B1, `(.L_x_3432) ;  /* 0x00000a0000017945 */ /* 0x000fe80003800200 */
[----:B------:R-:W-:Y:S05]  /*4400*/  @!P5 BRA `(.L_x_3433) ;  /* 0x000000080078d947 */ /* 0x000fea0003800000 */
[----:B------:R-:W1:Y:S01]  /*4410*/  LDC.64 R124, c[0x0][0x3a8] ;  /* 0x0000ea00ff7c7b82 */ /* 0x000e620000000a00 */
[----:B------:R-:W-:Y:S01]  /*4420*/  ISETP.NE.U32.AND P3, PT, RZ, UR10, PT ;  /* 0x0000000aff007c0c */ /* 0x000fe2000bf65070 */
[----:B------:R-:W2:Y:S01]  /*4430*/  LDL R164, [R1+0x114] ;  /* 0x0001140001a47983 */ /* 0x000ea20000100800 */
[----:B------:R-:W-:-:S03]  /*4440*/  ISETP.NE.U32.AND P0, PT, RZ, UR24, PT ;  /* 0x00000018ff007c0c */ /* 0x000fc6000bf05070 */
[----:B------:R-:W3:Y:S02]  /*4450*/  LDL R181, [R1+0xf8] ;  /* 0x0000f80001b57983 */ /* 0x000ee40000100800 */
[----:B------:R-:W4:Y:S08]  /*4460*/  LDC.64 R126, c[0x0][0x430] ;  /* 0x00010c00ff7e7b82 */ /* 0x000f300000000a00 */
[----:B------:R-:W0:Y:S01]  /*4470*/  LDC.64 R128, c[0x0][0x428] ;  /* 0x00010a00ff807b82 */ /* 0x000e220000000a00 */
[----:B-1----:R-:W-:Y:S01]  /*4480*/  IMAD.WIDE.U32 R124, R214, 0x10, R124 ;  /* 0x00000010d67c7825 */ /* 0x002fe200078e007c */
[----:B------:R-:W-:-:S06]  /*4490*/  ISETP.NE.AND.EX P3, PT, RZ, UR11, PT, P3 ;  /* 0x0000000bff007c0c */ /* 0x000fcc000bf65330 */
[----:B------:R-:W1:Y:S01]  /*44a0*/  LDC.64 R162, c[0x0][0x3b0] ;  /* 0x0000ec00ffa27b82 */ /* 0x000e620000000a00 */
[----:B------:R-:W-:Y:S01]  /*44b0*/  ISETP.NE.AND.EX P0, PT, RZ, UR25, PT, P0 ;  /* 0x00000019ff007c0c */ /* 0x000fe2000bf05300 */
[----:B------:R-:W3:Y:S04]  /*44c0*/  LDL.LU R182, [R1+0x58] ;  /* 0x0000580001b67983 */ /* 0x000ee80000300800 */
[----:B------:R4:W2:Y:S04]  /*44d0*/  LDG.E.128 R132, desc[UR8][R124.64] ;  /* 0x000000087c847981 */ /* 0x0008a8000c1e1d00 */
[----:B------:R-:W3:Y:S01]  /*44e0*/  LDL R183, [R1+0x118] ;  /* 0x0001180001b77983 */ /* 0x000ee20000100800 */
[----:B------:R-:W1:Y:S01]  /*44f0*/  @P3 LDC.64 R146, c[0x0][0x3b8] ;  /* 0x0000ee00ff923b82 */ /* 0x000e620000000a00 */
[----:B0-----:R-:W-:-:S02]  /*4500*/  IMAD.WIDE.U32 R128, R214, 0x10, R128 ;  /* 0x00000010d6807825 */ /* 0x001fc400078e0080 */
[----:B------:R-:W3:Y:S05]  /*4510*/  LDL R184, [R1+0xfc] ;  /* 0x0000fc0001b87983 */ /* 0x000eea0000100800 */
[----:B------:R-:W0:Y:S01]  /*4520*/  @P0 LDC.64 R160, c[0x0][0x438] ;  /* 0x00010e00ffa00b82 */ /* 0x000e220000000a00 */
[C---:B----4-:R-:W-:Y:S01]  /*4530*/  IMAD.WIDE.U32 R124, R214.reuse, 0x10, R126 ;  /* 0x00000010d67c7825 */ /* 0x050fe200078e007e */
[----:B------:R-:W4:Y:S04]  /*4540*/  LDL.LU R193, [R1+0x5c] ;  /* 0x00005c0001c17983 */ /* 0x000f280000300800 */
[----:B------:R-:W4:Y:S04]  /*4550*/  LDL R194, [R1+0x11c] ;  /* 0x00011c0001c27983 */ /* 0x000f280000100800 */
[----:B------:R-:W3:Y:S04]  /*4560*/  LDG.E.128 R124, desc[UR8][R124.64] ;  /* 0x000000087c7c7981 */ /* 0x000ee8000c1e1d00 */
[----:B------:R-:W4:Y:S01]  /*4570*/  LDG.E.128 R128, desc[UR8][R128.64] ;  /* 0x0000000880807981 */ /* 0x000f22000c1e1d00 */
[----:B-1----:R-:W-:-:S04]  /*4580*/  @P3 IMAD.WIDE.U32 R158, R214, 0x8, R146 ;  /* 0x00000008d69e3825 */ /* 0x002fc800078e0092 */
[C---:B------:R-:W-:Y:S01]  /*4590*/  IMAD.WIDE.U32 R146, R214.reuse, 0x8, R162 ;  /* 0x00000008d6927825 */ /* 0x040fe200078e00a2 */
[----:B------:R1:W5:Y:S03]  /*45a0*/  @P3 LDG.E.64 R144, desc[UR8][R158.64] ;  /* 0x000000089e903981 */ /* 0x000366000c1e1b00 */
[----:B0-----:R-:W-:Y:S01]  /*45b0*/  @P0 IMAD.WIDE.U32 R160, R214, 0x10, R160 ;  /* 0x00000010d6a00825 */ /* 0x001fe200078e00a0 */
[----:B------:R-:W4:Y:S04]  /*45c0*/  LDL R162, [R1+0xf4] ;  /* 0x0000f40001a27983 */ /* 0x000f280000100800 */
[----:B------:R-:W4:Y:S04]  /*45d0*/  LDL R214, [R1+0x110] ;  /* 0x0001100001d67983 */ /* 0x000f280000100800 */
[----:B------:R-:W4:Y:S04]  /*45e0*/  LDL.LU R163, [R1+0x54] ;  /* 0x0000540001a37983 */ /* 0x000f280000300800 */
[----:B------:R0:W5:Y:S04]  /*45f0*/  @P0 LDG.E.128 R120, desc[UR8][R160.64] ;  /* 0x00000008a0780981 */ /* 0x000168000c1e1d00 */
[----:B------:R-:W5:Y:S04]  /*4600*/  LDG.E.64 R146, desc[UR8][R146.64] ;  /* 0x0000000892927981 */ /* 0x000f68000c1e1b00 */
[----:B------:R-:W4:Y:S01]  /*4610*/  LDL R160, [R1+0xf0] ;  /* 0x0000f00001a07983 */ /* 0x000f220000100800 */
[----:B--2---:R-:W-:-:S02]  /*4620*/  HADD2.F32 R27, -RZ, R132.H0_H0 ;  /* 0x20000084ff1b7230 */ /* 0x004fc40000004100 */
[----:B------:R-:W-:Y:S02]  /*4630*/  HADD2.F32 R157, -RZ, R132.H1_H1 ;  /* 0x30000084ff9d7230 */ /* 0x000fe40000004100 */
[--C-:B-1----:R-:W-:Y:S02]  /*4640*/  HADD2.F32 R159, -RZ, R133.reuse.H0_H0 ;  /* 0x20000085ff9f7230 */ /* 0x102fe40000004100 */
[----:B------:R-:W-:Y:S02]  /*4650*/  HADD2.F32 R158, -RZ, R133.H1_H1 ;  /* 0x30000085ff9e7230 */ /* 0x000fe40000004100 */
[--C-:B------:R-:W-:Y:S02]  /*4660*/  HADD2.F32 R132, -RZ, R134.reuse.H0_H0 ;  /* 0x20000086ff847230 */ /* 0x100fe40000004100 */
[----:B------:R-:W-:Y:S02]  /*4670*/  HADD2.F32 R134, -RZ, R134.H1_H1 ;  /* 0x30000086ff867230 */ /* 0x000fe40000004100 */
[----:B------:R-:W-:-:S02]  /*4680*/  HADD2.F32 R28, -RZ, R135.H0_H0 ;  /* 0x20000087ff1c7230 */ /* 0x000fc40000004100 */
[----:B------:R-:W-:Y:S02]  /*4690*/  HADD2.F32 R133, -RZ, R135.H1_H1 ;  /* 0x30000087ff857230 */ /* 0x000fe40000004100 */
[C---:B------:R-:W-:Y:S01]  /*46a0*/  FADD.FTZ R135, -R195.reuse, R132 ;  /* 0x00000084c3877221 */ /* 0x040fe20000010100 */
[C---:B------:R-:W-:Y:S01]  /*46b0*/  FADD.FTZ R27, -R195.reuse, R27 ;  /* 0x0000001bc31b7221 */ /* 0x040fe20000010100 */
[C---:B------:R-:W-:Y:S01]  /*46c0*/  FADD.FTZ R157, -R195.reuse, R157 ;  /* 0x0000009dc39d7221 */ /* 0x040fe20000010100 */
[C---:B------:R-:W-:Y:S01]  /*46d0*/  FADD.FTZ R159, -R195.reuse, R159 ;  /* 0x0000009fc39f7221 */ /* 0x040fe20000010100 */
[C---:B0-----:R-:W-:Y:S01]  /*46e0*/  FADD.FTZ R161, -R195.reuse, R158 ;  /* 0x0000009ec3a17221 */ /* 0x041fe20000010100 */
[C---:B------:R-:W-:Y:S01]  /*46f0*/  FADD.FTZ R134, -R195.reuse, R134 ;  /* 0x00000086c3867221 */ /* 0x040fe20000010100 */
[C---:B------:R-:W-:Y:S01]  /*4700*/  FADD.FTZ R132, -R195.reuse, R28 ;  /* 0x0000001cc3847221 */ /* 0x040fe20000010100 */
[----:B------:R-:W-:Y:S02]  /*4710*/  FADD.FTZ R133, -R195, R133 ;  /* 0x00000085c3857221 */ /* 0x000fe40000010100 */
[----:B------:R-:W2:Y:S01]  /*4720*/  LDL.LU R195, [R1+0x50] ;  /* 0x0000500001c37983 */ /* 0x000ea20000300800 */
[----:B---3--:R-:W-:-:S02]  /*4730*/  HADD2.F32 R158, -RZ, R124.H0_H0 ;  /* 0x2000007cff9e7230 */ /* 0x008fc40000004100 */
[C---:B-----5:R-:W-:Y:S01]  /*4740*/  FMUL.FTZ R27, R10.reuse, R27 ;  /* 0x0000001b0a1b7220 */ /* 0x060fe20000410000 */
[----:B------:R-:W-:Y:S02]  /*4750*/  HADD2.F32 R124, -RZ, R124.H1_H1 ;  /* 0x3000007cff7c7230 */ /* 0x000fe40000004100 */
[----:B------:R-:W-:Y:S01]  /*4760*/  FMUL.FTZ R157, R10, R157 ;  /* 0x0000009d0a9d7220 */ /* 0x000fe20000410000 */
[--C-:B----4-:R-:W-:Y:S02]  /*4770*/  HADD2.F32 R28, -RZ, R128.reuse.H0_H0 ;  /* 0x20000080ff1c7230 */ /* 0x110fe40000004100 */
[----:B------:R-:W-:Y:S01]  /*4780*/  FADD.FTZ R84, R84, R158 ;  /* 0x0000009e54547221 */ /* 0x000fe20000010000 */
[----:B------:R-:W-:Y:S01]  /*4790*/  FFMA.FTZ R52, R27, R158, R52 ;  /* 0x0000009e1b347223 */ /* 0x000fe20000010034 */
[----:B------:R-:W-:Y:S02]  /*47a0*/  HADD2.F32 R128, -RZ, R128.H1_H1 ;  /* 0x30000080ff807230 */ /* 0x000fe40000004100 */
[----:B------:R-:W-:Y:S01]  /*47b0*/  FADD.FTZ R85, R85, R124 ;  /* 0x0000007c55557221 */ /* 0x000fe20000010000 */
[----:B------:R-:W-:Y:S01]  /*47c0*/  FFMA.FTZ R53, R157, R124, R53 ;  /* 0x0000007c9d357223 */ /* 0x000fe20000010035 */
[----:B------:R-:W-:Y:S01]  /*47d0*/  FADD.FTZ R232, R232, R28 ;  /* 0x0000001ce8e87221 */ /* 0x000fe20000010000 */
[----:B------:R-:W-:Y:S01]  /*47e0*/  FADD.FTZ R233, R233, R128 ;  /* 0x00000080e9e97221 */ /* 0x000fe20000010000 */
[----:B------:R-:W-:Y:S01]  /*47f0*/  FMUL.FTZ R159, R10, R159 ;  /* 0x0000009f0a9f7220 */ /* 0x000fe20000410000 */
[----:B------:R-:W-:Y:S01]  /*4800*/  FFMA.FTZ R163, R157, R128, R163 ;  /* 0x000000809da37223 */ /* 0x000fe200000100a3 */
[----:B------:R-:W-:Y:S01]  /*4810*/  FMUL.FTZ R160, R160, R158 ;  /* 0x0000009ea0a07220 */ /* 0x000fe20000410000 */
[----:B------:R-:W-:Y:S01]  /*4820*/  FMUL.FTZ R158, R162, R124 ;  /* 0x0000007ca29e7220 */ /* 0x000fe20000410000 */
[----:B------:R-:W-:-:S03]  /*4830*/  HADD2.F32 R124, -RZ, R125.H0_H0 ;  /* 0x2000007dff7c7230 */ /* 0x000fc60000004100 */
[----:B------:R-:W-:Y:S01]  /*4840*/  FFMA.FTZ R158, R164, R128, R158 ;  /* 0x00000080a49e7223 */ /* 0x000fe2000001009e */
[----:B------:R-:W-:Y:S02]  /*4850*/  HADD2.F32 R128, -RZ, R129.H0_H0 ;  /* 0x20000081ff807230 */ /* 0x000fe40000004100 */
[----:B------:R-:W-:Y:S02]  /*4860*/  HADD2.F32 R125, -RZ, R125.H1_H1 ;  /* 0x3000007dff7d7230 */ /* 0x000fe40000004100 */
[----:B------:R-:W-:Y:S01]  /*4870*/  FADD.FTZ R86, R86, R124 ;  /* 0x0000007c56567221 */ /* 0x000fe20000010000 */
[C---:B------:R-:W-:Y:S01]  /*4880*/  FFMA.FTZ R54, R159.reuse, R124, R54 ;  /* 0x0000007c9f367223 */ /* 0x040fe20000010036 */
[----:B------:R-:W-:Y:S01]  /*4890*/  FADD.FTZ R234, R234, R128 ;  /* 0x00000080eaea7221 */ /* 0x000fe20000010000 */
[----:B------:R-:W-:Y:S01]  /*48a0*/  FFMA.FTZ R182, R159, R128, R182 ;  /* 0x000000809fb67223 */ /* 0x000fe200000100b6 */
[C---:B------:R-:W-:Y:S01]  /*48b0*/  FMUL.FTZ R164, R10.reuse, R161 ;  /* 0x000000a10aa47220 */ /* 0x040fe20000410000 */
[----:B------:R-:W-:Y:S01]  /*48c0*/  FMUL.FTZ R162, R10, R135 ;  /* 0x000000870aa27220 */ /* 0x000fe20000410000 */
[-C--:B--2---:R-:W-:Y:S01]  /*48d0*/  FFMA.FTZ R195, R27, R28.reuse, R195 ;  /* 0x0000001c1bc37223 */ /* 0x084fe200000100c3 */
[----:B------:R-:W-:Y:S01]  /*48e0*/  FFMA.FTZ R28, R214, R28, R160 ;  /* 0x0000001cd61c7223 */ /* 0x000fe200000100a0 */
[----:B------:R-:W-:Y:S01]  /*48f0*/  FMUL.FTZ R160, R181, R124 ;  /* 0x0000007cb5a07220 */ /* 0x000fe20000410000 */
[----:B------:R-:W-:-:S03]  /*4900*/  HADD2.F32 R124, -RZ, R129.H1_H1 ;  /* 0x30000081ff7c7230 */ /* 0x000fc60000004100 */
[----:B------:R-:W-:Y:S01]  /*4910*/  FFMA.FTZ R160, R183, R128, R160 ;  /* 0x00000080b7a07223 */ /* 0x000fe200000100a0 */
[----:B------:R-:W-:Y:S01]  /*4920*/  FMUL.FTZ R128, R184, R125 ;  /* 0x0000007db8807220 */ /* 0x000fe20000410000 */
[----:B------:R-:W-:Y:S01]  /*4930*/  STL [R1+0x50], R195 ;  /* 0x000050c301007387 */ /* 0x000fe20000100800 */
[----:B------:R-:W-:-:S03]  /*4940*/  FFMA.FTZ R193, R164, R124, R193 ;  /* 0x0000007ca4c17223 */ /* 0x000fc600000100c1 */
[----:B------:R0:W-:Y:S04]  /*4950*/  STL [R1+0x54], R163 ;  /* 0x000054a301007387 */ /* 0x0001e80000100800 */
[----:B------:R1:W-:Y:S01]  /*4960*/  STL [R1+0x58], R182 ;  /* 0x000058b601007387 */ /* 0x0003e20000100800 */
[----:B0-----:R-:W-:-:S03]  /*4970*/  FFMA.FTZ R163, R194, R124, R128 ;  /* 0x0000007cc2a37223 */ /* 0x001fc60000010080 */
[----:B------:R-:W2:Y:S04]  /*4980*/  LDL R128, [R1+0xe0] ;  /* 0x0000e00001807983 */ /* 0x000ea80000100800 */
[----:B------:R-:W3:Y:S04]  /*4990*/  LDL.LU R181, [R1+0x40] ;  /* 0x0000400001b57983 */ /* 0x000ee80000300800 */
[----:B------:R0:W-:Y:S04]  /*49a0*/  STL [R1+0x5c], R193 ;  /* 0x00005cc101007387 */ /* 0x0001e80000100800 */
[----:B------:R-:W4:Y:S04]  /*49b0*/  LDL R161, [R1+0x100] ;  /* 0x0001000001a17983 */ /* 0x000f280000100800 */
[----:B------:R-:W4:Y:S04]  /*49c0*/  LDL.LU R183, [R1+0x44] ;  /* 0x0000440001b77983 */ /* 0x000f280000300800 */
[----:B-1----:R-:W4:Y:S04]  /*49d0*/  LDL R182, [R1+0x104] ;  /* 0x0001040001b67983 */ /* 0x002f280000100800 */
[----:B------:R-:W4:Y:S04]  /*49e0*/  LDL R214, [R1+0xe8] ;  /* 0x0000e80001d67983 */ /* 0x000f280000100800 */
[----:B0-----:R-:W4:Y:S04]  /*49f0*/  LDL.LU R193, [R1+0x48] ;  /* 0x0000480001c17983 */ /* 0x001f280000300800 */
[----:B------:R-:W4:Y:S04]  /*4a00*/  LDL R184, [R1+0x108] ;  /* 0x0001080001b87983 */ /* 0x000f280000100800 */
[----:B------:R-:W4:Y:S04]  /*4a10*/  LDL R195, [R1+0xec] ;  /* 0x0000ec0001c37983 */ /* 0x000f280000100800 */
[----:B------:R-:W4:Y:S04]  /*4a20*/  LDL.LU R194, [R1+0x4c] ;  /* 0x00004c0001c27983 */ /* 0x000f280000300800 */
[----:B------:R-:W4:Y:S04]  /*4a30*/  LDL R135, [R1+0xe4] ;  /* 0x0000e40001877983 */ /* 0x000f280000100800 */
[----:B------:R-:W4:Y:S01]  /*4a40*/  LDL R129, [R1+0x10c] ;  /* 0x00010c0001817983 */ /* 0x000f220000100800 */
[----:B------:R-:W-:Y:S01]  /*4a50*/  FADD.FTZ R87, R87, R125 ;  /* 0x0000007d57577221 */ /* 0x000fe20000010000 */
[----:B------:R-:W-:Y:S01]  /*4a60*/  FFMA.FTZ R55, R164, R125, R55 ;  /* 0x0000007da4377223 */ /* 0x000fe20000010037 */
[----:B------:R-:W-:-:S02]  /*4a70*/  HADD2.F32 R125, -RZ, R130.H0_H0 ;  /* 0x20000082ff7d7230 */ /* 0x000fc40000004100 */
[----:B------:R-:W-:Y:S01]  /*4a80*/  FADD.FTZ R235, R235, R124 ;  /* 0x0000007cebeb7221 */ /* 0x000fe20000010000 */
[--C-:B------:R-:W-:Y:S02]  /*4a90*/  HADD2.F32 R124, -RZ, R126.reuse.H0_H0 ;  /* 0x2000007eff7c7230 */ /* 0x100fe40000004100 */
[----:B------:R-:W-:-:S03]  /*4aa0*/  HADD2.F32 R126, -RZ, R126.H1_H1 ;  /* 0x3000007eff7e7230 */ /* 0x000fc60000004100 */
[----:B------:R-:W-:Y:S01]  /*4ab0*/  FADD.FTZ R88, R88, R124 ;  /* 0x0000007c58587221 */ /* 0x000fe20000010000 */
[-C--:B------:R-:W-:Y:S01]  /*4ac0*/  FFMA.FTZ R56, R162, R124.reuse, R56 ;  /* 0x0000007ca2387223 */ /* 0x080fe20000010038 */
[----:B------:R-:W-:Y:S01]  /*4ad0*/  FADD.FTZ R228, R228, R125 ;  /* 0x0000007de4e47221 */ /* 0x000fe20000010000 */
[----:B------:R-:W-:Y:S01]  /*4ae0*/  FADD.FTZ R89, R89, R126 ;  /* 0x0000007e59597221 */ /* 0x000fe20000010000 */
[----:B--2---:R-:W-:Y:S01]  /*4af0*/  FMUL.FTZ R128, R128, R124 ;  /* 0x0000007c80807220 */ /* 0x004fe20000410000 */
[----:B---3--:R-:W-:Y:S01]  /*4b00*/  FFMA.FTZ R181, R162, R125, R181 ;  /* 0x0000007da2b57223 */ /* 0x008fe200000100b5 */
[----:B------:R-:W-:-:S04]  /*4b10*/  HADD2.F32 R124, -RZ, R130.H1_H1 ;  /* 0x30000082ff7c7230 */ /* 0x000fc80000004100 */
[----:B------:R0:W-:Y:S01]  /*4b20*/  STL [R1+0x40], R181 ;  /* 0x000040b501007387 */ /* 0x0001e20000100800 */
[----:B----4-:R-:W-:Y:S01]  /*4b30*/  FFMA.FTZ R161, R161, R125, R128 ;  /* 0x0000007da1a17223 */ /* 0x010fe20000010080 */
[----:B0-----:R-:W-:-:S04]  /*4b40*/  FMUL.FTZ R181, R10, R134 ;  /* 0x000000860ab57220 */ /* 0x001fc80000410000 */
[----:B------:R-:W-:Y:S01]  /*4b50*/  FFMA.FTZ R183, R181, R124, R183 ;  /* 0x0000007cb5b77223 */ /* 0x000fe200000100b7 */
[----:B------:R-:W-:-:S04]  /*4b60*/  FADD.FTZ R229, R229, R124 ;  /* 0x0000007ce5e57221 */ /* 0x000fc80000010000 */
[----:B------:R0:W-:Y:S01]  /*4b70*/  STL [R1+0x44], R183 ;  /* 0x000044b701007387 */ /* 0x0001e20000100800 */
[----:B------:R-:W-:Y:S01]  /*4b80*/  FFMA.FTZ R57, R181, R126, R57 ;  /* 0x0000007eb5397223 */ /* 0x000fe20000010039 */
[----:B0-----:R-:W-:Y:S01]  /*4b90*/  FMUL.FTZ R183, R10, R132 ;  /* 0x000000840ab77220 */ /* 0x001fe20000410000 */
[----:B------:R-:W-:-:S04]  /*4ba0*/  FMUL.FTZ R125, R135, R126 ;  /* 0x0000007e877d7220 */ /* 0x000fc80000410000 */
[----:B------:R-:W-:Y:S01]  /*4bb0*/  FFMA.FTZ R182, R182, R124, R125 ;  /* 0x0000007cb6b67223 */ /* 0x000fe2000001007d */
[----:B------:R-:W-:Y:S02]  /*4bc0*/  HADD2.F32 R125, -RZ, R131.H0_H0 ;  /* 0x20000083ff7d7230 */ /* 0x000fe40000004100 */
[----:B------:R-:W-:-:S03]  /*4bd0*/  HADD2.F32 R124, -RZ, R127.H0_H0 ;  /* 0x2000007fff7c7230 */ /* 0x000fc60000004100 */
[CC--:B------:R-:W-:Y:S02]  /*4be0*/  FFMA.FTZ R193, R183.reuse, R125.reuse, R193 ;  /* 0x0000007db7c17223 */ /* 0x0c0fe400000100c1 */
[-C--:B------:R-:W-:Y:S01]  /*4bf0*/  FMUL.FTZ R126, R214, R124.reuse ;  /* 0x0000007cd67e7220 */ /* 0x080fe20000410000 */
[----:B------:R-:W-:Y:S01]  /*4c00*/  FADD.FTZ R90, R90, R124 ;  /* 0x0000007c5a5a7221 */ /* 0x000fe20000010000 */
[----:B------:R-:W-:Y:S01]  /*4c10*/  FFMA.FTZ R58, R183, R124, R58 ;  /* 0x0000007cb73a7223 */ /* 0x000fe2000001003a */
[----:B------:R0:W-:Y:S01]  /*4c20*/  STL [R1+0x48], R193 ;  /* 0x000048c101007387 */ /* 0x0001e20000100800 */
[----:B------:R-:W-:Y:S02]  /*4c30*/  HADD2.F32 R124, -RZ, R131.H1_H1 ;  /* 0x30000083ff7c7230 */ /* 0x000fe40000004100 */
[----:B------:R-:W-:Y:S02]  /*4c40*/  HADD2.F32 R127, -RZ, R127.H1_H1 ;  /* 0x3000007fff7f7230 */ /* 0x000fe40000004100 */
[----:B------:R-:W-:Y:S01]  /*4c50*/  FADD.FTZ R230, R230, R125 ;  /* 0x0000007de6e67221 */ /* 0x000fe20000010000 */
[----:B------:R-:W-:Y:S01]  /*4c60*/  FFMA.FTZ R184, R184, R125, R126 ;  /* 0x0000007db8b87223 */ /* 0x000fe2000001007e */
[----:B0-----:R-:W-:Y:S01]  /*4c70*/  FMUL.FTZ R193, R10, R133 ;  /* 0x000000850ac17220 */ /* 0x001fe20000410000 */
[----:B------:R-:W-:-:S03]  /*4c80*/  FMUL.FTZ R125, R195, R127 ;  /* 0x0000007fc37d7220 */ /* 0x000fc60000410000 */
[----:B------:R-:W-:Y:S01]  /*4c90*/  FFMA.FTZ R194, R193, R124, R194 ;  /* 0x0000007cc1c27223 */ /* 0x000fe200000100c2 */
[----:B------:R-:W-:-:S04]  /*4ca0*/  FADD.FTZ R231, R231, R124 ;  /* 0x0000007ce7e77221 */ /* 0x000fc80000010000 */
[----:B------:R0:W-:Y:S02]  /*4cb0*/  STL [R1+0x4c], R194 ;  /* 0x00004cc201007387 */ /* 0x0001e40000100800 */
[----:B0-----:R-:W-:Y:S01]  /*4cc0*/  FFMA.FTZ R194, R129, R124, R125 ;  /* 0x0000007c81c27223 */ /* 0x001fe2000001007d */
        /* <DEDUP_REMOVED lines=17> */
[----:B------:R-:W-:-:S07]  /*4de0*/  FFMA.FTZ R213, R193, R194, R125 ;  /* 0x000000c2c1d57223 */ /* 0x000fce000001007d */
.L_x_3433:
[----:B------:R-:W-:Y:S05]  /*4df0*/  BSYNC.RECONVERGENT B1 ;  /* 0x0000000000017941 */ /* 0x000fea0003800200 */
.L_x_3432:
        /* <DEDUP_REMOVED lines=23> */
.L_x_3515:
        /* <DEDUP_REMOVED lines=72> */
.L_x_3439:
        /* <DEDUP_REMOVED lines=58> */
.L_x_3438:
[----:B------:R-:W-:Y:S01]  /*5790*/  UMOV UR4, UR6 ;  /* 0x0000000600047c82 */ /* 0x000fe20008000000 */
[----:B------:R-:W-:Y:S01]  /*57a0*/  UMOV UR5, UR7 ;  /* 0x0000000700057c82 */ /* 0x000fe20008000000 */
[----:B------:R-:W-:-:S04]  /*57b0*/  UISETP.NE.U32.AND UP0, UPT, UR4, URZ, UPT ;  /* 0x000000ff0400728c */ /* 0x000fc8000bf05070 */
[----:B------:R-:W-:-:S09]  /*57c0*/  UISETP.NE.AND.EX UP0, UPT, UR5, URZ, UPT, UP0 ;  /* 0x000000ff0500728c */ /* 0x000fd2000bf05300 */
[----:B------:R-:W-:Y:S05]  /*57d0*/  BRA.U UP0, `(.L_x_3441) ;  /* 0x0000000100f87547 */ /* 0x000fea000b800000 */
[----:B------:R-:W-:Y:S01]  /*57e0*/  FFMA.FTZ R125, R178, R129, R128 ;  /* 0x00000081b27d7223 */ /* 0x000fe20000010080 */
[--C-:B------:R-:W-:Y:S01]  /*57f0*/  HADD2.F32 R124, -RZ, R99.reuse.H0_H0 ;  /* 0x20000063ff7c7230 */ /* 0x100fe20000004100 */
[----:B------:R-:W-:Y:S01]  /*5800*/  LOP3.LUT P0, RZ, R137, 0xff0000, RZ, 0xc0, !PT ;  /* 0x00ff000089ff7812 */ /* 0x000fe2000780c0ff */
[----:B------:R-:W-:Y:S02]  /*5810*/  HADD2.F32 R126, -RZ, R99.H1_H1 ;  /* 0x30000063ff7e7230 */ /* 0x000fe40000004100 */
[----:B------:R-:W-:Y:S01]  /*5820*/  FADD.FTZ R125, R177, -R125 ;  /* 0x8000007db17d7221 */ /* 0x000fe20000010000 */
[----:B------:R-:W-:Y:S02]  /*5830*/  HADD2.F32 R131, -RZ, R98.H0_H0 ;  /* 0x20000062ff837230 */ /* 0x000fe40000004100 */
[----:B------:R-:W-:Y:S02]  /*5840*/  HADD2.F32 R130, -RZ, R97.H1_H1 ;  /* 0x30000061ff827230 */ /* 0x000fe40000004100 */
[----:B-----5:R-:W-:Y:S01]  /*5850*/  FFMA.FTZ R125, R10, R125, R124 ;  /* 0x0000007d0a7d7223 */ /* 0x020fe2000001007c */
[----:B------:R-:W-:-:S03]  /*5860*/  FFMA.FTZ R124, R185, R129, R128 ;  /* 0x00000081b97c7223 */ /* 0x000fc60000010080 */
[----:B------:R-:W-:Y:S01]  /*5870*/  FMUL.FTZ R125, R125, UR13 ;  /* 0x0000000d7d7d7c20 */ /* 0x000fe20008410000 */
[----:B------:R-:W-:-:S04]  /*5880*/  FADD.FTZ R124, R186, -R124 ;  /* 0x8000007cba7c7221 */ /* 0x000fc80000010000 */
[----:B------:R-:W-:Y:S01]  /*5890*/  FFMA.FTZ R124, R10, R124, R126 ;  /* 0x0000007c0a7c7223 */ /* 0x000fe2000001007e */
[----:B------:R-:W-:Y:S01]  /*58a0*/  FSEL R125, R125, RZ, P0 ;  /* 0x000000ff7d7d7208 */ /* 0x000fe20000000000 */
[----:B------:R-:W-:Y:S01]  /*58b0*/  FFMA.FTZ R126, R180, R129, R128 ;  /* 0x00000081b47e7223 */ /* 0x000fe20000010080 */
[----:B------:R-:W-:Y:S01]  /*58c0*/  ISETP.GE.U32.AND P0, PT, R136, RZ, PT ;  /* 0x000000ff8800720c */ /* 0x000fe20003f06070 */
[----:B------:R-:W-:Y:S02]  /*58d0*/  FMUL.FTZ R124, R124, UR13 ;  /* 0x0000000d7c7c7c20 */ /* 0x000fe40008410000 */
[----:B------:R-:W-:Y:S01]  /*58e0*/  FADD.FTZ R126, R179, -R126 ;  /* 0x8000007eb37e7221 */ /* 0x000fe20000010000 */
[----:B------:R-:W-:-:S04]  /*58f0*/  ISETP.GE.U32.AND.EX P0, PT, R137, 0x1000000, PT, P0 ;  /* 0x010000008900780c */ /* 0x000fc80003f06100 */
[----:B------:R-:W-:Y:S02]  /*5900*/  FSEL R124, R124, RZ, P0 ;  /* 0x000000ff7c7c7208 */ /* 0x000fe40000000000 */
[----:B------:R-:W-:Y:S02]  /*5910*/  LOP3.LUT P0, RZ, R137, 0xff, RZ, 0xc0, !PT ;  /* 0x000000ff89ff7812 */ /* 0x000fe4000780c0ff */
[----:B------:R-:W-:Y:S01]  /*5920*/  F2FP.F16.F32.PACK_AB R127, R124, R125 ;  /* 0x0000007d7c7f723e */ /* 0x000fe200000000ff */
[----:B------:R-:W-:Y:S01]  /*5930*/  FFMA.FTZ R125, R154, R129, R128 ;  /* 0x000000819a7d7223 */ /* 0x000fe20000010080 */
[----:B------:R-:W-:-:S03]  /*5940*/  HADD2.F32 R124, -RZ, R98.H1_H1 ;  /* 0x30000062ff7c7230 */ /* 0x000fc60000004100 */
[----:B------:R-:W-:Y:S02]  /*5950*/  FADD.FTZ R125, R153, -R125 ;  /* 0x8000007d997d7221 */ /* 0x000fe40000010000 */
[----:B------:R-:W-:Y:S01]  /*5960*/  FFMA.FTZ R126, R10, R126, R124 ;  /* 0x0000007e0a7e7223 */ /* 0x000fe2000001007c */
[----:B------:R-:W-:Y:S01]  /*5970*/  FFMA.FTZ R124, R16, R129, R128 ;  /* 0x00000081107c7223 */ /* 0x000fe20000010080 */
[----:B------:R-:W-:Y:S01]  /*5980*/  FFMA.FTZ R131, R10, R125, R131 ;  /* 0x0000007d0a837223 */ /* 0x000fe20000010083 */
[----:B------:R-:W-:Y:S02]  /*5990*/  HADD2.F32 R125, -RZ, R97.H0_H0 ;  /* 0x20000061ff7d7230 */ /* 0x000fe40000004100 */
[----:B------:R-:W-:Y:S01]  /*59a0*/  FMUL.FTZ R126, R126, UR13 ;  /* 0x0000000d7e7e7c20 */ /* 0x000fe20008410000 */
[----:B------:R-:W-:Y:S01]  /*59b0*/  FADD.FTZ R124, R15, -R124 ;  /* 0x8000007c0f7c7221 */ /* 0x000fe20000010000 */
[----:B------:R-:W-:-:S03]  /*59c0*/  FMUL.FTZ R131, R131, UR13 ;  /* 0x0000000d83837c20 */ /* 0x000fc60008410000 */
        /* <DEDUP_REMOVED lines=8> */
[----:B------:R-:W-:Y:S01]  /*5a50*/  LOP3.LUT P0, RZ, R136, 0xff0000, RZ, 0xc0, !PT ;  /* 0x00ff000088ff7812 */ /* 0x000fe2000780c0ff */
[--C-:B------:R-:W-:Y:S01]  /*5a60*/  HADD2.F32 R130, -RZ, R96.reuse.H0_H0 ;  /* 0x20000060ff827230 */ /* 0x100fe20000004100 */
[----:B------:R-:W-:Y:S01]  /*5a70*/  F2FP.F16.F32.PACK_AB R126, R126, R131 ;  /* 0x000000837e7e723e */ /* 0x000fe200000000ff */
[----:B------:R-:W-:Y:S01]  /*5a80*/  FMUL.FTZ R125, R125, UR13 ;  /* 0x0000000d7d7d7c20 */ /* 0x000fe20008410000 */
[----:B------:R-:W-:Y:S01]  /*5a90*/  FSEL R124, R124, RZ, P0 ;  /* 0x000000ff7c7c7208 */ /* 0x000fe20000000000 */
[----:B------:R-:W-:Y:S01]  /*5aa0*/  HADD2.F32 R131, -RZ, R96.H1_H1 ;  /* 0x30000060ff837230 */ /* 0x000fe20000004100 */
        /* <DEDUP_REMOVED lines=17> */
.L_x_3441:
[-CC-:B------:R-:W-:Y:S01]  /*5bc0*/  FFMA.FTZ R100, R178, R129.reuse, R128.reuse ;  /* 0x00000081b2647223 */ /* 0x180fe20000010080 */
[--C-:B------:R-:W-:Y:S02]  /*5bd0*/  HADD2.F32 R101, -RZ, R99.reuse.H0_H0 ;  /* 0x20000063ff657230 */ /* 0x100fe40000004100 */
[-CC-:B------:R-:W-:Y:S01]  /*5be0*/  FFMA.FTZ R103, R185, R129.reuse, R128.reuse ;  /* 0x00000081b9677223 */ /* 0x180fe20000010080 */
[----:B------:R-:W-:Y:S01]  /*5bf0*/  FFMA.FTZ R102, R154, R129, R128 ;  /* 0x000000819a667223 */ /* 0x000fe20000010080 */
[----:B------:R-:W-:Y:S01]  /*5c00*/  FADD.FTZ R100, R177, -R100 ;  /* 0x80000064b1647221 */ /* 0x000fe20000010000 */
[----:B------:R-:W-:Y:S01]  /*5c10*/  ISETP.GE.U32.AND P0, PT, R136, RZ, PT ;  /* 0x000000ff8800720c */ /* 0x000fe20003f06070 */
[----:B------:R-:W-:Y:S01]  /*5c20*/  FADD.FTZ R103, R186, -R103 ;  /* 0x80000067ba677221 */ /* 0x000fe20000010000 */
[----:B------:R-:W-:Y:S01]  /*5c30*/  FADD.FTZ R102, R153, -R102 ;  /* 0x8000006699667221 */ /* 0x000fe20000010000 */
[----:B-----5:R-:W-:Y:S01]  /*5c40*/  FFMA.FTZ R127, R10, R100, R101 ;  /* 0x000000640a7f7223 */ /* 0x020fe20000010065 */
[----:B------:R-:W-:Y:S01]  /*5c50*/  HADD2.F32 R101, -RZ, R99.H1_H1 ;  /* 0x30000063ff657230 */ /* 0x000fe20000004100 */
[----:B------:R-:W-:Y:S01]  /*5c60*/  ISETP.GE.U32.AND.EX P0, PT, R137, 0x1000000, PT, P0 ;  /* 0x010000008900780c */ /* 0x000fe20003f06100 */
[----:B------:R-:W-:-:S02]  /*5c70*/  HADD2.F32 R100, -RZ, R98.H0_H0 ;  /* 0x20000062ff647230 */ /* 0x000fc40000004100 */
[----:B------:R-:W-:Y:S02]  /*5c80*/  HADD2.F32 R125, -RZ, R98.H1_H1 ;  /* 0x30000062ff7d7230 */ /* 0x000fe40000004100 */
[----:B------:R-:W-:Y:S01]  /*5c90*/  FFMA.FTZ R103, R10, R103, R101 ;  /* 0x000000670a677223 */ /* 0x000fe20000010065 */
[-C--:B------:R-:W-:Y:S01]  /*5ca0*/  FFMA.FTZ R101, R16, R129.reuse, R128 ;  /* 0x0000008110657223 */ /* 0x080fe20000010080 */
[----:B------:R-:W-:Y:S01]  /*5cb0*/  FFMA.FTZ R102, R10, R102, R100 ;  /* 0x000000660a667223 */ /* 0x000fe20000010064 */
[----:B------:R-:W-:Y:S01]  /*5cc0*/  FFMA.FTZ R100, R180, R129, R128 ;  /* 0x00000081b4647223 */ /* 0x000fe20000010080 */
[C---:B------:R-:W-:Y:S01]  /*5cd0*/  FMUL.FTZ R124, R103.reuse, UR13 ;  /* 0x0000000d677c7c20 */ /* 0x040fe20008410000 */
[----:B------:R-:W-:Y:S01]  /*5ce0*/  F2FP.F16.F32.PACK_AB R103, R103, R127 ;  /* 0x0000007f6767723e */ /* 0x000fe200000000ff */
[----:B------:R-:W-:Y:S01]  /*5cf0*/  FADD.FTZ R101, R15, -R101 ;  /* 0x800000650f657221 */ /* 0x000fe20000010000 */
[----:B------:R-:W-:Y:S01]  /*5d00*/  FADD.FTZ R100, R179, -R100 ;  /* 0x80000064b3647221 */ /* 0x000fe20000010000 */
[----:B------:R-:W-:Y:S01]  /*5d10*/  FMUL.FTZ R127, R127, UR13 ;  /* 0x0000000d7f7f7c20 */ /* 0x000fe20008410000 */
[----:B------:R-:W-:Y:S01]  /*5d20*/  FSEL R130, R124, RZ, P0 ;  /* 0x000000ff7c827208 */ /* 0x000fe20000000000 */
[--C-:B------:R-:W-:Y:S01]  /*5d30*/  HADD2.F32 R124, -RZ, R97.reuse.H0_H0 ;  /* 0x20000061ff7c7230 */ /* 0x100fe20000004100 */
[----:B------:R-:W-:Y:S01]  /*5d40*/  LOP3.LUT P0, RZ, R137, 0xff0000, RZ, 0xc0, !PT ;  /* 0x00ff000089ff7812 */ /* 0x000fe2000780c0ff */
[----:B------:R-:W-:Y:S01]  /*5d50*/  FFMA.FTZ R100, R10, R100, R125 ;  /* 0x000000640a647223 */ /* 0x000fe2000001007d */
[----:B------:R-:W-:Y:S01]  /*5d60*/  FFMA.FTZ R125, R156, R129, R128 ;  /* 0x000000819c7d7223 */ /* 0x000fe20000010080 */
[----:B------:R-:W-:-:S02]  /*5d70*/  HADD2.F32 R126, -RZ, R97.H1_H1 ;  /* 0x30000061ff7e7230 */ /* 0x000fc40000004100 */
[----:B------:R-:W-:Y:S01]  /*5d80*/  FFMA.FTZ R101, R10, R101, R124 ;  /* 0x000000650a657223 */ /* 0x000fe2000001007c */
[----:B------:R-:W-:Y:S01]  /*5d90*/  FSEL R127, R127, RZ, P0 ;  /* 0x000000ff7f7f7208 */ /* 0x000fe20000000000 */
[----:B------:R-:W-:Y:S01]  /*5da0*/  FMUL.FTZ R124, R102, UR13 ;  /* 0x0000000d667c7c20 */ /* 0x000fe20008410000 */
[----:B------:R-:W-:Y:S01]  /*5db0*/  LOP3.LUT P0, RZ, R137, 0xff, RZ, 0xc0, !PT ;  /* 0x000000ff89ff7812 */ /* 0x000fe2000780c0ff */
[----:B------:R-:W-:Y:S01]  /*5dc0*/  FADD.FTZ R125, R155, -R125 ;  /* 0x8000007d9b7d7221 */ /* 0x000fe20000010000 */
[C---:B------:R-:W-:Y:S01]  /*5dd0*/  F2FP.F16.F32.PACK_AB R102, R100.reuse, R102 ;  /* 0x000000666466723e */ /* 0x040fe200000000ff */
[----:B------:R-:W-:Y:S01]  /*5de0*/  FMUL.FTZ R100, R100, UR13 ;  /* 0x0000000d64647c20 */ /* 0x000fe20008410000 */
[----:B------:R-:W-:Y:S01]  /*5df0*/  FSEL R124, R124, RZ, P0 ;  /* 0x000000ff7c7c7208 */ /* 0x000fe20000000000 */
[----:B------:R-:W-:Y:S01]  /*5e00*/  FFMA.FTZ R125, R10, R125, R126 ;  /* 0x0000007d0a7d7223 */ /* 0x000fe2000001007e */
[----:B------:R-:W-:Y:S02]  /*5e10*/  LOP3.LUT P0, RZ, R137, 0xff00, RZ, 0xc0, !PT ;  /* 0x0000ff0089ff7812 */ /* 0x000fe4000780c0ff */
[----:B------:R-:W-:-:S02]  /*5e20*/  F2FP.F16.F32.PACK_AB R127, R130, R127 ;  /* 0x0000007f827f723e */ /* 0x000fc400000000ff */
[----:B------:R-:W-:Y:S01]  /*5e30*/  FSEL R126, R100, RZ, P0 ;  /* 0x000000ff647e7208 */ /* 0x000fe20000000000 */
[----:B------:R-:W-:Y:S01]  /*5e40*/  FMUL.FTZ R100, R101, UR13 ;  /* 0x0000000d65647c20 */ /* 0x000fe20008410000 */
[----:B------:R-:W-:Y:S02]  /*5e50*/  LOP3.LUT P0, RZ, R136, 0xff0000, RZ, 0xc0, !PT ;  /* 0x00ff000088ff7812 */ /* 0x000fe4000780c0ff */
[C---:B------:R-:W-:Y:S01]  /*5e60*/  F2FP.F16.F32.PACK_AB R101, R125.reuse, R101 ;  /* 0x000000657d65723e */ /* 0x040fe200000000ff */
[----:B------:R-:W-:Y:S01]  /*5e70*/  FMUL.FTZ R125, R125, UR13 ;  /* 0x0000000d7d7d7c20 */ /* 0x000fe20008410000 */
[----:B------:R-:W-:Y:S02]  /*5e80*/  FSEL R100, R100, RZ, P0 ;  /* 0x000000ff64647208 */ /* 0x000fe40000000000 */
[----:B------:R-:W-:Y:S02]  /*5e90*/  LOP3.LUT P0, RZ, R136, 0xff000000, RZ, 0xc0, !PT ;  /* 0xff00000088ff7812 */ /* 0x000fe4000780c0ff */
[----:B------:R-:W-:Y:S01]  /*5ea0*/  F2FP.F16.F32.PACK_AB R126, R126, R124 ;  /* 0x0000007c7e7e723e */ /* 0x000fe200000000ff */
[----:B------:R-:W-:Y:S01]  /*5eb0*/  HADD2.F32 R124, -RZ, R96.H0_H0 ;  /* 0x20000060ff7c7230 */ /* 0x000fe20000004100 */
[----:B------:R-:W-:-:S02]  /*5ec0*/  FSEL R125, R125, RZ, P0 ;  /* 0x000000ff7d7d7208 */ /* 0x000fc40000000000 */
        /* <DEDUP_REMOVED lines=17> */
.L_x_3437:
        /* <DEDUP_REMOVED lines=83> */
.L_x_3443:
[-CC-:B------:R-:W-:Y:S01]  /*6510*/  FFMA.FTZ R92, R178, R129.reuse, R128.reuse ;  /* 0x00000081b25c7223 */ /* 0x180fe20000010080 */
[-CC-:B------:R-:W-:Y:S01]  /*6520*/  FFMA.FTZ R94, R185, R129.reuse, R128.reuse ;  /* 0x00000081b95e7223 */ /* 0x180fe20000010080 */
[----:B------:R-:W-:Y:S01]  /*6530*/  LOP3.LUT P0, RZ, R139, 0xff0000, RZ, 0xc0, !PT ;  /* 0x00ff00008bff7812 */ /* 0x000fe2000780c0ff */
[----:B-----5:R-:W-:Y:S01]  /*6540*/  FFMA.FTZ R124, R0, R129, R128 ;  /* 0x00000081007c7223 */ /* 0x020fe20000010080 */
        /* <DEDUP_REMOVED lines=8> */
[----:B------:R-:W-:Y:S01]  /*65d0*/  F2FP.F16.F32.PACK_AB R103, R94, R92 ;  /* 0x0000005c5e67723e */ /* 0x000fe200000000ff */
        /* <DEDUP_REMOVED lines=51> */
[----:B------:R-:W-:Y:S02]  /*6910*/  LOP3.LUT P0, RZ, R136, 0xff00, RZ, 0xc0, !PT ;  /* 0x0000ff0088ff7812 */ /* 0x000fe4000780c0ff */
[----:B------:R-:W-:Y:S01]  /*6920*/  F2FP.F16.F32.PACK_AB R125, R125, R100 ;  /* 0x000000647d7d723e */ /* 0x000fe200000000ff */
[----:B------:R-:W-:-:S04]  /*6930*/  FMUL.FTZ R100, R10, R92 ;  /* 0x0000005c0a647220 */ /* 0x000fc80000410000 */
[C---:B------:R-:W-:Y:S01]  /*6940*/  FMUL.FTZ R92, R100.reuse, UR13 ;  /* 0x0000000d645c7c20 */ /* 0x040fe20008410000 */
[----:B------:R-:W-:-:S04]  /*6950*/  F2FP.F16.F32.PACK_AB R100, R100, R131 ;  /* 0x000000836464723e */ /* 0x000fc800000000ff */
        /* <DEDUP_REMOVED lines=10> */
.L_x_3442:
        /* <DEDUP_REMOVED lines=8> */
[-C--:B------:R-:W-:Y:S01]  /*6a80*/  FFMA.FTZ R95, R185, R129.reuse, R128 ;  /* 0x00000081b95f7223 */ /* 0x080fe20000010080 */
[----:B------:R-:W-:Y:S01]  /*6a90*/  FADD.FTZ R92, R177, -R92 ;  /* 0x8000005cb15c7221 */ /* 0x000fe20000010000 */
[----:B------:R-:W-:Y:S01]  /*6aa0*/  FFMA.FTZ R94, R154, R129, R128 ;  /* 0x000000819a5e7223 */ /* 0x000fe20000010080 */
[----:B------:R-:W-:Y:S02]  /*6ab0*/  HADD2.F32 R130, -RZ, R96.H0_H0 ;  /* 0x20000060ff827230 */ /* 0x000fe40000004100 */
[----:B------:R-:W-:Y:S01]  /*6ac0*/  FADD.FTZ R95, R186, -R95 ;  /* 0x8000005fba5f7221 */ /* 0x000fe20000010000 */
[----:B-----5:R-:W-:Y:S01]  /*6ad0*/  FFMA.FTZ R92, R10, R92, R93 ;  /* 0x0000005c0a5c7223 */ /* 0x020fe2000001005d */
[----:B------:R-:W-:-:S02]  /*6ae0*/  HADD2.F32 R93, -RZ, R99.H1_H1 ;  /* 0x30000063ff5d7230 */ /* 0x000fc40000004100 */
[----:B------:R-:W-:Y:S01]  /*6af0*/  FADD.FTZ R94, R153, -R94 ;  /* 0x8000005e995e7221 */ /* 0x000fe20000010000 */
[----:B------:R-:W-:Y:S02]  /*6b00*/  HADD2.F32 R131, -RZ, R96.H1_H1 ;  /* 0x30000060ff837230 */ /* 0x000fe40000004100 */
[----:B------:R-:W-:Y:S01]  /*6b10*/  FMUL.FTZ R92, R92, UR13 ;  /* 0x0000000d5c5c7c20 */ /* 0x000fe20008410000 */
[----:B------:R-:W-:Y:S01]  /*6b20*/  FFMA.FTZ R95, R10, R95, R93 ;  /* 0x0000005f0a5f7223 */ /* 0x000fe2000001005d */
[----:B------:R-:W-:-:S03]  /*6b30*/  HADD2.F32 R93, -RZ, R98.H1_H1 ;  /* 0x30000062ff5d7230 */ /* 0x000fc60000004100 */
[----:B------:R-:W-:Y:S01]  /*6b40*/  FSEL R124, R92, RZ, P0 ;  /* 0x000000ff5c7c7208 */ /* 0x000fe20000000000 */
[----:B------:R-:W-:Y:S01]  /*6b50*/  FMUL.FTZ R95, R95, UR13 ;  /* 0x0000000d5f5f7c20 */ /* 0x000fe20008410000 */
[----:B------:R-:W-:-:S04]  /*6b60*/  LOP3.LUT P0, RZ, R139, 0xff0000, RZ, 0xc0, !PT ;  /* 0x00ff00008bff7812 */ /* 0x000fc8000780c0ff */
[----:B------:R-:W-:Y:S01]  /*6b70*/  FSEL R126, R92, RZ, P0 ;  /* 0x000000ff5c7e7208 */ /* 0x000fe20000000000 */
[----:B------:R-:W-:Y:S01]  /*6b80*/  HADD2.F32 R92, -RZ, R98.H0_H0 ;  /* 0x20000062ff5c7230 */ /* 0x000fe20000004100 */
[----:B------:R-:W-:-:S04]  /*6b90*/  ISETP.GE.U32.AND P0, PT, R136, RZ, PT ;  /* 0x000000ff8800720c */ /* 0x000fc80003f06070 */
[----:B------:R-:W-:Y:S01]  /*6ba0*/  ISETP.GE.U32.AND.EX P0, PT, R137, 0x1000000, PT, P0 ;  /* 0x010000008900780c */ /* 0x000fe20003f06100 */
[----:B------:R-:W-:Y:S01]  /*6bb0*/  FFMA.FTZ R94, R10, R94, R92 ;  /* 0x0000005e0a5e7223 */ /* 0x000fe2000001005c */
[----:B------:R-:W-:Y:S02]  /*6bc0*/  FFMA.FTZ R92, R180, R129, R128 ;  /* 0x00000081b45c7223 */ /* 0x000fe40000010080 */
[----:B------:R-:W-:Y:S01]  /*6bd0*/  FSEL R127, R95, RZ, P0 ;  /* 0x000000ff5f7f7208 */ /* 0x000fe20000000000 */
[----:B------:R-:W-:Y:S01]  /*6be0*/  FMUL.FTZ R94, R94, UR13 ;  /* 0x0000000d5e5e7c20 */ /* 0x000fe20008410000 */
[----:B------:R-:W-:Y:S01]  /*6bf0*/  ISETP.GE.U32.AND P0, PT, R138, RZ, PT ;  /* 0x000000ff8a00720c */ /* 0x000fe20003f06070 */
[----:B------:R-:W-:Y:S01]  /*6c00*/  FADD.FTZ R92, R179, -R92 ;  /* 0x8000005cb35c7221 */ /* 0x000fe20000010000 */
[----:B------:R-:W-:Y:S01]  /*6c10*/  F2FP.F16.F32.PACK_AB R127, R127, R124 ;  /* 0x0000007c7f7f723e */ /* 0x000fe200000000ff */
[----:B------:R-:W-:Y:S01]  /*6c20*/  HADD2.F32 R124, -RZ, R97.H1_H1 ;  /* 0x30000061ff7c7230 */ /* 0x000fe20000004100 */
[----:B------:R-:W-:Y:S01]  /*6c30*/  ISETP.GE.U32.AND.EX P0, PT, R139, 0x1000000, PT, P0 ;  /* 0x010000008b00780c */ /* 0x000fe20003f06100 */
[----:B------:R-:W-:-:S03]  /*6c40*/  FFMA.FTZ R93, R10, R92, R93 ;  /* 0x0000005c0a5d7223 */ /* 0x000fc6000001005d */
[----:B------:R-:W-:Y:S01]  /*6c50*/  FSEL R95, R95, RZ, P0 ;  /* 0x000000ff5f5f7208 */ /* 0x000fe20000000000 */
[----:B------:R-:W-:Y:S01]  /*6c60*/  FMUL.FTZ R125, R93, UR13 ;  /* 0x0000000d5d7d7c20 */ /* 0x000fe20008410000 */
[----:B------:R-:W-:Y:S02]  /*6c70*/  LOP3.LUT P0, RZ, R137, 0xff, RZ, 0xc0, !PT ;  /* 0x000000ff89ff7812 */ /* 0x000fe4000780c0ff */
[----:B------:R-:W-:Y:S02]  /*6c80*/  F2FP.F16.F32.PACK_AB R95, R95, R126 ;  /* 0x0000007e5f5f723e */ /* 0x000fe400000000ff */
[----:B------:R-:W-:Y:S02]  /*6c90*/  FSEL R92, R94, RZ, P0 ;  /* 0x000000ff5e5c7208 */ /* 0x000fe40000000000 */
[----:B------:R-:W-:-:S04]  /*6ca0*/  LOP3.LUT P0, RZ, R139, 0xff, RZ, 0xc0, !PT ;  /* 0x000000ff8bff7812 */ /* 0x000fc8000780c0ff */
[----:B------:R-:W-:Y:S02]  /*6cb0*/  FSEL R94, R94, RZ, P0 ;  /* 0x000000ff5e5e7208 */ /* 0x000fe40000000000 */
[----:B------:R-:W-:-:S04]  /*6cc0*/  LOP3.LUT P0, RZ, R137, 0xff00, RZ, 0xc0, !PT ;  /* 0x0000ff0089ff7812 */ /* 0x000fc8000780c0ff */
[----:B------:R-:W-:Y:S02]  /*6cd0*/  FSEL R93, R125, RZ, P0 ;  /* 0x000000ff7d5d7208 */ /* 0x000fe40000000000 */
[----:B------:R-:W-:Y:S02]  /*6ce0*/  LOP3.LUT P0, RZ, R139, 0xff00, RZ, 0xc0, !PT ;  /* 0x0000ff008bff7812 */ /* 0x000fe4000780c0ff */
[----:B------:R-:W-:Y:S01]  /*6cf0*/  F2FP.F16.F32.PACK_AB R126, R93, R92 ;  /* 0x0000005c5d7e723e */ /* 0x000fe200000000ff */
[-CC-:B------:R-:W-:Y:S01]  /*6d00*/  FFMA.FTZ R92, R16, R129.reuse, R128.reuse ;  /* 0x00000081105c7223 */ /* 0x180fe20000010080 */
[----:B------:R-:W-:Y:S01]  /*6d10*/  FSEL R125, R125, RZ, P0 ;  /* 0x000000ff7d7d7208 */ /* 0x000fe20000000000 */
[----:B------:R-:W-:Y:S01]  /*6d20*/  FFMA.FTZ R93, R156, R129, R128 ;  /* 0x000000819c5d7223 */ /* 0x000fe20000010080 */
[----:B------:R-:W-:Y:S01]  /*6d30*/  LOP3.LUT P0, RZ, R138, 0xff0000, RZ, 0xc0, !PT ;  /* 0x00ff00008aff7812 */ /* 0x000fe2000780c0ff */
[----:B------:R-:W-:Y:S01]  /*6d40*/  FADD.FTZ R92, R15, -R92 ;  /* 0x8000005c0f5c7221 */ /* 0x000fe20000010000 */
[----:B------:R-:W-:Y:S01]  /*6d50*/  F2FP.F16.F32.PACK_AB R94, R125, R94 ;  /* 0x0000005e7d5e723e */ /* 0x000fe200000000ff */
[----:B------:R-:W-:-:S02]  /*6d60*/  HADD2.F32 R125, -RZ, R97.H0_H0 ;  /* 0x20000061ff7d7230 */ /* 0x000fc40000004100 */
[----:B------:R-:W-:-:S03]  /*6d70*/  FADD.FTZ R93, R155, -R93 ;  /* 0x8000005d9b5d7221 */ /* 0x000fc60000010000 */
[C---:B------:R-:W-:Y:S01]  /*6d80*/  FFMA.FTZ R92, R10.reuse, R92, R125 ;  /* 0x0000005c0a5c7223 */ /* 0x040fe2000001007d */
[----:B------:R-:W-:Y:S01]  /*6d90*/  FFMA.FTZ R93, R10, R93, R124 ;  /* 0x0000005d0a5d7223 */ /* 0x000fe2000001007c */
[----:B------:R-:W-:Y:S02]  /*6da0*/  FFMA.FTZ R124, R0, R129, R128 ;  /* 0x00000081007c7223 */ /* 0x000fe40000010080 */
[----:B------:R-:W-:Y:S02]  /*6db0*/  FMUL.FTZ R125, R92, UR13 ;  /* 0x0000000d5c7d7c20 */ /* 0x000fe40008410000 */
        /* <DEDUP_REMOVED lines=14> */
[----:B------:R-:W-:Y:S01]  /*6ea0*/  FFMA.FTZ R131, R10, R130, R131 ;  /* 0x000000820a837223 */ /* 0x000fe20000010083 */
[----:B------:R-:W-:Y:S02]  /*6eb0*/  LOP3.LUT P0, RZ, R136, 0xff00, RZ, 0xc0, !PT ;  /* 0x0000ff0088ff7812 */ /* 0x000fe4000780c0ff */
[----:B------:R-:W-:Y:S01]  /*6ec0*/  F2FP.F16.F32.PACK_AB R125, R124, R125 ;  /* 0x0000007d7c7d723e */ /* 0x000fe200000000ff */
[----:B------:R-:W-:-:S05]  /*6ed0*/  FMUL.FTZ R131, R131, UR13 ;  /* 0x0000000d83837c20 */ /* 0x000fca0008410000 */
        /* <DEDUP_REMOVED lines=10> */
.L_x_3444:
[-C--:B------:R-:W-:Y:S01]  /*6f80*/  FFMA.FTZ R92, R178, R129.reuse, R128 ;  /* 0x00000081b25c7223 */ /* 0x080fe20000010080 */
[--C-:B------:R-:W-:Y:S01]  /*6f90*/  HADD2.F32 R93, -RZ, R99.reuse.H0_H0 ;  /* 0x20000063ff5d7230 */ /* 0x100fe20000004100 */
[----:B------:R-:W-:Y:S01]  /*6fa0*/  LOP3.LUT P0, RZ, R137, 0xff0000, RZ, 0xc0, !PT ;  /* 0x00ff000089ff7812 */ /* 0x000fe2000780c0ff */
[----:B------:R-:W-:Y:S02]  /*6fb0*/  HADD2.F32 R94, -RZ, R99.H1_H1 ;  /* 0x30000063ff5e7230 */ /* 0x000fe40000004100 */
[----:B------:R-:W-:Y:S01]  /*6fc0*/  FADD.FTZ R92, R177, -R92 ;  /* 0x8000005cb15c7221 */ /* 0x000fe20000010000 */
[--C-:B------:R-:W-:Y:S02]  /*6fd0*/  HADD2.F32 R126, -RZ, R97.reuse.H0_H0 ;  /* 0x20000061ff7e7230 */ /* 0x100fe40000004100 */
[----:B------:R-:W-:Y:S02]  /*6fe0*/  HADD2.F32 R125, -RZ, R97.H1_H1 ;  /* 0x30000061ff7d7230 */ /* 0x000fe40000004100 */
[----:B-----5:R-:W-:Y:S01]  /*6ff0*/  FFMA.FTZ R100, R10, R92, R93 ;  /* 0x0000005c0a647223 */ /* 0x020fe2000001005d */
[----:B------:R-:W-:Y:S01]  /*7000*/  FFMA.FTZ R93, R185, R129, R128 ;  /* 0x00000081b95d7223 */ /* 0x000fe20000010080 */
[----:B------:R-:W-:-:S02]  /*7010*/  HADD2.F32 R130, -RZ, R96.H1_H1 ;  /* 0x30000060ff827230 */ /* 0x000fc40000004100 */
[----:B------:R-:W-:Y:S01]  /*7020*/  FMUL.FTZ R95, R100, UR13 ;  /* 0x0000000d645f7c20 */ /* 0x000fe20008410000 */
[----:B------:R-:W-:Y:S01]  /*7030*/  FADD.FTZ R93, R186, -R93 ;  /* 0x8000005dba5d7221 */ /* 0x000fe20000010000 */
[----:B------:R-:W-:-:S03]  /*7040*/  HADD2.F32 R131, -RZ, R96.H0_H0 ;  /* 0x20000060ff837230 */ /* 0x000fc60000004100 */
[----:B------:R-:W-:Y:S01]  /*7050*/  FSEL R92, R95, RZ, P0 ;  /* 0x000000ff5f5c7208 */ /* 0x000fe20000000000 */
[----:B------:R-:W-:Y:S01]  /*7060*/  FFMA.FTZ R103, R10, R93, R94 ;  /* 0x0000005d0a677223 */ /* 0x000fe2000001005e */
[----:B------:R-:W-:-:S03]  /*7070*/  LOP3.LUT P0, RZ, R139, 0xff0000, RZ, 0xc0, !PT ;  /* 0x00ff00008bff7812 */ /* 0x000fc6000780c0ff */
[----:B------:R-:W-:Y:S01]  /*7080*/  FMUL.FTZ R94, R103, UR13 ;  /* 0x0000000d675e7c20 */ /* 0x000fe20008410000 */
[----:B------:R-:W-:Y:S02]  /*7090*/  FSEL R95, R95, RZ, P0 ;  /* 0x000000ff5f5f7208 */ /* 0x000fe40000000000 */
[----:B------:R-:W-:Y:S02]  /*70a0*/  ISETP.GE.U32.AND P0, PT, R136, RZ, PT ;  /* 0x000000ff8800720c */ /* 0x000fe40003f06070 */
[----:B------:R-:W-:Y:S02]  /*70b0*/  F2FP.F16.F32.PACK_AB R103, R103, R100 ;  /* 0x000000646767723e */ /* 0x000fe400000000ff */
[----:B------:R-:W-:-:S04]  /*70c0*/  ISETP.GE.U32.AND.EX P0, PT, R137, 0x1000000, PT, P0 ;  /* 0x010000008900780c */ /* 0x000fc80003f06100 */
[----:B------:R-:W-:Y:S02]  /*70d0*/  FSEL R93, R94, RZ, P0 ;  /* 0x000000ff5e5d7208 */ /* 0x000fe40000000000 */
[----:B------:R-:W-:Y:S02]  /*70e0*/  ISETP.GE.U32.AND P0, PT, R138, RZ, PT ;  /* 0x000000ff8a00720c */ /* 0x000fe40003f06070 */
[----:B------:R-:W-:Y:S01]  /*70f0*/  F2FP.F16.F32.PACK_AB R127, R93, R92 ;  /* 0x0000005c5d7f723e */ /* 0x000fe200000000ff */
[----:B------:R-:W-:Y:S01]  /*7100*/  FFMA.FTZ R93, R154, R129, R128 ;  /* 0x000000819a5d7223 */ /* 0x000fe20000010080 */
[----:B------:R-:W-:Y:S01]  /*7110*/  ISETP.GE.U32.AND.EX P0, PT, R139, 0x1000000, PT, P0 ;  /* 0x010000008b00780c */ /* 0x000fe20003f06100 */
[----:B------:R-:W-:Y:S02]  /*7120*/  HADD2.F32 R92, -RZ, R98.H0_H0 ;  /* 0x20000062ff5c7230 */ /* 0x000fe40000004100 */
[----:B------:R-:W-:Y:S01]  /*7130*/  FADD.FTZ R93, R153, -R93 ;  /* 0x8000005d995d7221 */ /* 0x000fe20000010000 */
[----:B------:R-:W-:-:S02]  /*7140*/  FSEL R94, R94, RZ, P0 ;  /* 0x000000ff5e5e7208 */ /* 0x000fc40000000000 */
[----:B------:R-:W-:Y:S01]  /*7150*/  LOP3.LUT P0, RZ, R137, 0xff, RZ, 0xc0, !PT ;  /* 0x000000ff89ff7812 */ /* 0x000fe2000780c0ff */
[----:B------:R-:W-:Y:S01]  /*7160*/  FFMA.FTZ R93, R10, R93, R92 ;  /* 0x0000005d0a5d7223 */ /* 0x000fe2000001005c */
[----:B------:R-:W-:Y:S01]  /*7170*/  FFMA.FTZ R92, R180, R129, R128 ;  /* 0x00000081b45c7223 */ /* 0x000fe20000010080 */
[----:B------:R-:W-:Y:S01]  /*7180*/  F2FP.F16.F32.PACK_AB R95, R94, R95 ;  /* 0x0000005f5e5f723e */ /* 0x000fe200000000ff */
[----:B------:R-:W-:Y:S02]  /*7190*/  HADD2.F32 R94, -RZ, R98.H1_H1 ;  /* 0x30000062ff5e7230 */ /* 0x000fe40000004100 */
[----:B------:R-:W-:-:S04]  /*71a0*/  FADD.FTZ R92, R179, -R92 ;  /* 0x8000005cb35c7221 */ /* 0x000fc80000010000 */
[----:B------:R-:W-:Y:S01]  /*71b0*/  FFMA.FTZ R92, R10, R92, R94 ;  /* 0x0000005c0a5c7223 */ /* 0x000fe2000001005e */
[----:B------:R-:W-:-:S03]  /*71c0*/  FMUL.FTZ R94, R93, UR13 ;  /* 0x0000000d5d5e7c20 */ /* 0x000fc60008410000 */
[C---:B------:R-:W-:Y:S01]  /*71d0*/  FMUL.FTZ R124, R92.reuse, UR13 ;  /* 0x0000000d5c7c7c20 */ /* 0x040fe20008410000 */
[----:B------:R-:W-:Y:S01]  /*71e0*/  F2FP.F16.F32.PACK_AB R102, R92, R93 ;  /* 0x0000005d5c66723e */ /* 0x000fe200000000ff */
        /* <DEDUP_REMOVED lines=9> */
[----:B------:R-:W-:-:S03]  /*7280*/  FFMA.FTZ R92, R10, R92, R125 ;  /* 0x0000005c0a5c7223 */ /* 0x000fc6000001007d */
        /* <DEDUP_REMOVED lines=8> */
[----:B------:R-:W-:Y:S01]  /*7310*/  FMUL.FTZ R124, R93, UR13 ;  /* 0x0000000d5d7c7c20 */ /* 0x000fe20008410000 */
[C---:B------:R-:W-:Y:S01]  /*7320*/  F2FP.F16.F32.PACK_AB R101, R92.reuse, R93 ;  /* 0x0000005d5c65723e */ /* 0x040fe200000000ff */
[----:B------:R-:W-:Y:S01]  /*7330*/  FMUL.FTZ R92, R92, UR13 ;  /* 0x0000000d5c5c7c20 */ /* 0x000fe20008410000 */
[----:B------:R-:W-:-:S02]  /*7340*/  FFMA.FTZ R100, R10, R100, R130 ;  /* 0x000000640a647223 */ /* 0x000fc40000010082 */
        /* <DEDUP_REMOVED lines=13> */
[----:B------:R-:W-:Y:S02]  /*7420*/  F2FP.F16.F32.PACK_AB R125, R125, R130 ;  /* 0x000000827d7d723e */ /* 0x000fe400000000ff */
[----:B------:R-:W-:Y:S01]  /*7430*/  FSEL R124, R92, RZ, P0 ;  /* 0x000000ff5c7c7208 */ /* 0x000fe20000000000 */
[----:B------:R-:W-:Y:S01]  /*7440*/  FMUL.FTZ R130, R131, UR13 ;  /* 0x0000000d83827c20 */ /* 0x000fe20008410000 */
[----:B------:R-:W-:Y:S02]  /*7450*/  LOP3.LUT P0, RZ, R138, 0xff00, RZ, 0xc0, !PT ;  /* 0x0000ff008aff7812 */ /* 0x000fe4000780c0ff */
[----:B------:R-:W-:-:S02]  /*7460*/  F2FP.F16.F32.PACK_AB R100, R100, R131 ;  /* 0x000000836464723e */ /* 0x000fc400000000ff */
[----:B------:R-:W-:Y:S02]  /*7470*/  FSEL R92, R92, RZ, P0 ;  /* 0x000000ff5c5c7208 */ /* 0x000fe40000000000 */
[----:B------:R-:W-:-:S04]  /*7480*/  LOP3.LUT P0, RZ, R136, 0xff, RZ, 0xc0, !PT ;  /* 0x000000ff88ff7812 */ /* 0x000fc8000780c0ff */
[----:B------:R-:W-:Y:S02]  /*7490*/  FSEL R132, R130, RZ, P0 ;  /* 0x000000ff82847208 */ /* 0x000fe40000000000 */
[----:B------:R-:W-:Y:S02]  /*74a0*/  LOP3.LUT P0, RZ, R138, 0xff, RZ, 0xc0, !PT ;  /* 0x000000ff8aff7812 */ /* 0x000fe4000780c0ff */
[----:B------:R-:W-:Y:S02]  /*74b0*/  F2FP.F16.F32.PACK_AB R124, R124, R132 ;  /* 0x000000847c7c723e */ /* 0x000fe400000000ff */
[----:B------:R-:W-:-:S04]  /*74c0*/  FSEL R130, R130, RZ, P0 ;  /* 0x000000ff82827208 */ /* 0x000fc80000000000 */
[----:B------:R-:W-:-:S07]  /*74d0*/  F2FP.F16.F32.PACK_AB R92, R92, R130 ;  /* 0x000000825c5c723e */ /* 0x000fce00000000ff */
.L_x_3440:
        /* <DEDUP_REMOVED lines=14> */
.L_x_3436:
[----:B------:R-:W-:Y:S05]  /*75c0*/  BSYNC.RECONVERGENT B1 ;  /* 0x0000000000017941 */ /* 0x000fea0003800200 */
.L_x_3435:
        /* <DEDUP_REMOVED lines=11> */
[-C--:B-1----:R-:W-:Y:S01]  /*7680*/  FFMA.FTZ R92, R174, R129.reuse, R128 ;  /* 0x00000081ae5c7223 */ /* 0x082fe20000010080 */
[--C-:B-----5:R-:W-:Y:S01]  /*7690*/  HADD2.F32 R93, -RZ, R47.reuse.H0_H0 ;  /* 0x2000002fff5d7230 */ /* 0x120fe20000004100 */
[----:B------:R-:W-:Y:S01]  /*76a0*/  LOP3.LUT P6, RZ, R41, 0xff0000, RZ, 0xc0, !PT ;  /* 0x00ff000029ff7812 */ /* 0x000fe200078cc0ff */
[----:B------:R-:W-:Y:S02]  /*76b0*/  HADD2.F32 R94, -RZ, R47.H1_H1 ;  /* 0x3000002fff5e7230 */ /* 0x000fe40000004100 */
[----:B------:R-:W-:Y:S01]  /*76c0*/  FADD.FTZ R92, R173, -R92 ;  /* 0x8000005cad5c7221 */ /* 0x000fe20000010000 */
[--C-:B------:R-:W-:Y:S02]  /*76d0*/  HADD2.F32 R126, -RZ, R45.reuse.H0_H0 ;  /* 0x2000002dff7e7230 */ /* 0x100fe40000004100 */
[----:B------:R-:W-:Y:S02]  /*76e0*/  HADD2.F32 R125, -RZ, R45.H1_H1 ;  /* 0x3000002dff7d7230 */ /* 0x000fe40000004100 */
[----:B------:R-:W-:Y:S01]  /*76f0*/  FFMA.FTZ R100, R10, R92, R93 ;  /* 0x0000005c0a647223 */ /* 0x000fe2000001005d */
        /* <DEDUP_REMOVED lines=79> */
.L_x_3449:
[-CC-:B-1----:R-:W-:Y:S01]  /*7bf0*/  FFMA.FTZ R92, R174, R129.reuse, R128.reuse ;  /* 0x00000081ae5c7223 */ /* 0x182fe20000010080 */
[--C-:B-----5:R-:W-:Y:S01]  /*7c00*/  HADD2.F32 R93, -RZ, R47.reuse.H0_H0 ;  /* 0x2000002fff5d7230 */ /* 0x120fe20000004100 */
[----:B------:R-:W-:Y:S01]  /*7c10*/  LOP3.LUT P6, RZ, R41, 0xff0000, RZ, 0xc0, !PT ;  /* 0x00ff000029ff7812 */ /* 0x000fe200078cc0ff */
        /* <DEDUP_REMOVED lines=80> */
.L_x_3448:
        /* <DEDUP_REMOVED lines=82> */
.L_x_3451:
        /* <DEDUP_REMOVED lines=75> */
.L_x_3447:
[----:B------:R-:W-:-:S04]  /*8af0*/  UISETP.NE.U32.AND UP0, UPT, UR24, URZ, UPT ;  /* 0x000000ff1800728c */ /* 0x000fc8000bf05070 */
[----:B------:R-:W-:-:S09]  /*8b00*/  UISETP.NE.AND.EX UP0, UPT, UR25, URZ, UPT, UP0 ;  /* 0x000000ff1900728c */ /* 0x000fd2000bf05300 */
[----:B------:R-:W-:Y:S05]  /*8b10*/  BRA.U !UP0, `(.L_x_3452) ;  /* 0x00000009080c7547 */ /* 0x000fea000b800000 */
[----:B------:R-:W-:-:S04]  /*8b20*/  UISETP.NE.U32.AND UP0, UPT, UR6, URZ, UPT ;  /* 0x000000ff0600728c */ /* 0x000fc8000bf05070 */
[----:B------:R-:W-:-:S09]  /*8b30*/  UISETP.NE.AND.EX UP0, UPT, UR7, URZ, UPT, UP0 ;  /* 0x000000ff0700728c */ /* 0x000fd2000bf05300 */
[----:B------:R-:W-:Y:S05]  /*8b40*/  BRA.U !UP0, `(.L_x_3453) ;  /* 0x0000000508087547 */ /* 0x000fea000b800000 */
[-CC-:B------:R-:W-:Y:S01]  /*8b50*/  FFMA.FTZ R100, R174, R129.reuse, R128.reuse ;  /* 0x00000081ae647223 */ /* 0x180fe20000010080 */
[--C-:B-----5:R-:W-:Y:S02]  /*8b60*/  HADD2.F32 R101, -RZ, R47.reuse.H0_H0 ;  /* 0x2000002fff657230 */ /* 0x120fe40000004100 */
[-CC-:B------:R-:W-:Y:S01]  /*8b70*/  FFMA.FTZ R103, R187, R129.reuse, R128.reuse ;  /* 0x00000081bb677223 */ /* 0x180fe20000010080 */
[----:B------:R-:W-:Y:S01]  /*8b80*/  FFMA.FTZ R102, R150, R129, R128 ;  /* 0x0000008196667223 */ /* 0x000fe20000010080 */
[----:B------:R-:W-:Y:S01]  /*8b90*/  FADD.FTZ R100, R173, -R100 ;  /* 0x80000064ad647221 */ /* 0x000fe20000010000 */
[----:B------:R-:W-:Y:S01]  /*8ba0*/  ISETP.GE.U32.AND P6, PT, R40, RZ, PT ;  /* 0x000000ff2800720c */ /* 0x000fe20003fc6070 */
[----:B------:R-:W-:Y:S01]  /*8bb0*/  FADD.FTZ R103, R188, -R103 ;  /* 0x80000067bc677221 */ /* 0x000fe20000010000 */
[----:B------:R-:W-:Y:S01]  /*8bc0*/  FADD.FTZ R102, R149, -R102 ;  /* 0x8000006695667221 */ /* 0x000fe20000010000 */
[----:B------:R-:W-:Y:S01]  /*8bd0*/  FFMA.FTZ R127, R10, R100, R101 ;  /* 0x000000640a7f7223 */ /* 0x000fe20000010065 */
[----:B------:R-:W-:Y:S01]  /*8be0*/  HADD2.F32 R101, -RZ, R47.H1_H1 ;  /* 0x3000002fff657230 */ /* 0x000fe20000004100 */
[----:B------:R-:W-:Y:S01]  /*8bf0*/  ISETP.GE.U32.AND.EX P6, PT, R41, 0x1000000, PT, P6 ;  /* 0x010000002900780c */ /* 0x000fe20003fc6160 */
[----:B------:R-:W-:-:S02]  /*8c00*/  HADD2.F32 R100, -RZ, R46.H0_H0 ;  /* 0x2000002eff647230 */ /* 0x000fc40000004100 */
[----:B-1----:R-:W-:Y:S02]  /*8c10*/  HADD2.F32 R125, -RZ, R46.H1_H1 ;  /* 0x3000002eff7d7230 */ /* 0x002fe40000004100 */
        /* <DEDUP_REMOVED lines=53> */
.L_x_3453:
[----:B-1----:R-:W-:Y:S01]  /*8f70*/  FFMA.FTZ R125, R174, R129, R128 ;  /* 0x00000081ae7d7223 */ /* 0x002fe20000010080 */
[--C-:B-----5:R-:W-:Y:S01]  /*8f80*/  HADD2.F32 R124, -RZ, R47.reuse.H0_H0 ;  /* 0x2000002fff7c7230 */ /* 0x120fe20000004100 */
[----:B------:R-:W-:Y:S01]  /*8f90*/  LOP3.LUT P6, RZ, R41, 0xff0000, RZ, 0xc0, !PT ;  /* 0x00ff000029ff7812 */ /* 0x000fe200078cc0ff */
[----:B------:R-:W-:Y:S02]  /*8fa0*/  HADD2.F32 R126, -RZ, R47.H1_H1 ;  /* 0x3000002fff7e7230 */ /* 0x000fe40000004100 */
[----:B------:R-:W-:Y:S01]  /*8fb0*/  FADD.FTZ R125, R173, -R125 ;  /* 0x8000007dad7d7221 */ /* 0x000fe20000010000 */
[----:B------:R-:W-:Y:S02]  /*8fc0*/  HADD2.F32 R131, -RZ, R46.H0_H0 ;  /* 0x2000002eff837230 */ /* 0x000fe40000004100 */
[----:B------:R-:W-:Y:S02]  /*8fd0*/  HADD2.F32 R130, -RZ, R45.H1_H1 ;  /* 0x3000002dff827230 */ /* 0x000fe40000004100 */
[----:B------:R-:W-:Y:S01]  /*8fe0*/  FFMA.FTZ R125, R10, R125, R124 ;  /* 0x0000007d0a7d7223 */ /* 0x000fe2000001007c */
        /* <DEDUP_REMOVED lines=54> */
.L_x_3452:
        /* <DEDUP_REMOVED lines=61> */
.L_x_3454:
        /* <DEDUP_REMOVED lines=53> */
.L_x_3450:
        /* <DEDUP_REMOVED lines=13> */
.L_x_3446:
[----:B------:R-:W-:Y:S05]  /*9b40*/  BSYNC.RECONVERGENT B1 ;  /* 0x0000000000017941 */ /* 0x000fea0003800200 */
.L_x_3445:
        /* <DEDUP_REMOVED lines=12> */
[-C--:B-12---:R-:W-:Y:S01]  /*9c10*/  FFMA.FTZ R92, R170, R129.reuse, R128 ;  /* 0x00000081aa5c7223 */ /* 0x086fe20000010080 */
        /* <DEDUP_REMOVED lines=86> */
.L_x_3459:
[-CC-:B-12---:R-:W-:Y:S01]  /*a180*/  FFMA.FTZ R92, R170, R129.reuse, R128.reuse ;  /* 0x00000081aa5c7223 */ /* 0x186fe20000010080 */
        /* <DEDUP_REMOVED lines=82> */
.L_x_3458:
        /* <DEDUP_REMOVED lines=83> */
.L_x_3461:
        /* <DEDUP_REMOVED lines=75> */
.L_x_3457:
        /* <DEDUP_REMOVED lines=19> */
[----:B------:R-:W-:Y:S02]  /*b1c0*/  HADD2.F32 R125, -RZ, R114.H1_H1 ;  /* 0x30000072ff7d7230 */ /* 0x000fe40000004100 */
[C---:B------:R-:W-:Y:S01]  /*b1d0*/  FFMA.FTZ R103, R10.reuse, R103, R101 ;  /* 0x000000670a677223 */ /* 0x040fe20000010065 */
        /* <DEDUP_REMOVED lines=52> */
.L_x_3463:
[----:B------:R-:W-:Y:S01]  /*b520*/  FFMA.FTZ R125, R170, R129, R128 ;  /* 0x00000081aa7d7223 */ /* 0x000fe20000010080 */
        /* <DEDUP_REMOVED lines=23> */
[C---:B------:R-:W-:Y:S01]  /*b6a0*/  FFMA.FTZ R126, R10.reuse, R126, R124 ;  /* 0x0000007e0a7e7223 */ /* 0x040fe2000001007c */
        /* <DEDUP_REMOVED lines=37> */
.L_x_3462:
        /* <DEDUP_REMOVED lines=62> */
.L_x_3464:
        /* <DEDUP_REMOVED lines=53> */
.L_x_3460:
        /* <DEDUP_REMOVED lines=10> */
.L_x_3456:
[----:B------:R-:W-:Y:S05]  /*c0d0*/  BSYNC.RECONVERGENT B1 ;  /* 0x0000000000017941 */ /* 0x000fea0003800200 */
.L_x_3455:
        /* <DEDUP_REMOVED lines=13> */
[--C-:B-----5:R-:W-:Y:S02]  /*c1b0*/  HADD2.F32 R92, -RZ, R119.reuse.H0_H0 ;  /* 0x20000077ff5c7230 */ /* 0x120fe40000004100 */
[----:B------:R-:W-:Y:S01]  /*c1c0*/  FFMA.FTZ R93, R191, R129, R128 ;  /* 0x00000081bf5d7223 */ /* 0x000fe20000010080 */
[----:B------:R-:W-:Y:S01]  /*c1d0*/  LOP3.LUT P6, RZ, R143, 0xff0000, RZ, 0xc0, !PT ;  /* 0x00ff00008fff7812 */ /* 0x000fe200078cc0ff */
[----:B------:R-:W-:Y:S01]  /*c1e0*/  FADD.FTZ R94, R165, -R94 ;  /* 0x8000005ea55e7221 */ /* 0x000fe20000010000 */
[----:B------:R-:W-:Y:S01]  /*c1f0*/  LOP3.LUT P2, RZ, R141, 0xff0000, RZ, 0xc0, !PT ;  /* 0x00ff00008dff7812 */ /* 0x000fe2000784c0ff */
[----:B------:R-:W-:Y:S02]  /*c200*/  FADD.FTZ R93, R192, -R93 ;  /* 0x8000005dc05d7221 */ /* 0x000fe40000010000 */
[----:B------:R-:W-:Y:S01]  /*c210*/  FFMA.FTZ R94, R10, R94, R92 ;  /* 0x0000005e0a5e7223 */ /* 0x000fe2000001005c */
        /* <DEDUP_REMOVED lines=55> */
[----:B------:R-:W-:Y:S01]  /*c590*/  F2FP.F16.F32.PACK_AB R93, R124, R93 ;  /* 0x0000005d7c5d723e */ /* 0x000fe200000000ff */
[--C-:B------:R-:W-:Y:S01]  /*c5a0*/  HADD2.F32 R124, -RZ, R116.reuse.H0_H0 ;  /* 0x20000074ff7c7230 */ /* 0x100fe20000004100 */
[----:B------:R-:W-:Y:S01]  /*c5b0*/  F2FP.F16.F32.PACK_AB R125, R100, R92 ;  /* 0x0000005c647d723e */ /* 0x000fe200000000ff */
[----:B------:R-:W-:Y:S01]  /*c5c0*/  FFMA.FTZ R92, R23, R129, R128 ;  /* 0x00000081175c7223 */ /* 0x000fe20000010080 */
[----:B------:R-:W-:Y:S01]  /*c5d0*/  HADD2.F32 R100, -RZ, R116.H1_H1 ;  /* 0x30000074ff647230 */ /* 0x000fe20000004100 */
[----:B------:R-:W-:Y:S02]  /*c5e0*/  LOP3.LUT P2, RZ, R142, 0xff00, RZ, 0xc0, !PT ;  /* 0x0000ff008eff7812 */ /* 0x000fe4000784c0ff */
[----:B------:R-:W-:Y:S01]  /*c5f0*/  FADD.FTZ R92, R24, -R92 ;  /* 0x8000005c185c7221 */ /* 0x000fe20000010000 */
[----:B------:R-:W-:-:S03]  /*c600*/  LOP3.LUT P6, RZ, R140, 0xff00, RZ, 0xc0, !PT ;  /* 0x0000ff008cff7812 */ /* 0x000fc600078cc0ff */
[----:B------:R-:W-:Y:S01]  /*c610*/  FFMA.FTZ R100, R10, R92, R100 ;  /* 0x0000005c0a647223 */ /* 0x000fe20000010064 */
[----:B------:R-:W-:-:S04]  /*c620*/  FFMA.FTZ R92, R8, R129, R128 ;  /* 0x00000081085c7223 */ /* 0x000fc80000010080 */
[----:B------:R-:W-:-:S04]  /*c630*/  FADD.FTZ R92, R9, -R92 ;  /* 0x8000005c095c7221 */ /* 0x000fc80000010000 */
[----:B------:R-:W-:Y:S01]  /*c640*/  FFMA.FTZ R130, R10, R92, R124 ;  /* 0x0000005c0a827223 */ /* 0x000fe2000001007c */
[----:B------:R-:W-:-:S04]  /*c650*/  FMUL.FTZ R92, R100, UR13 ;  /* 0x0000000d645c7c20 */ /* 0x000fc80008410000 */
[----:B------:R-:W-:Y:S01]  /*c660*/  F2FP.F16.F32.PACK_AB R100, R100, R130 ;  /* 0x000000826464723e */ /* 0x000fe200000000ff */
[----:B------:R-:W-:Y:S01]  /*c670*/  FMUL.FTZ R130, R130, UR13 ;  /* 0x0000000d82827c20 */ /* 0x000fe20008410000 */
[----:B------:R-:W-:Y:S02]  /*c680*/  FSEL R124, R92, RZ, P2 ;  /* 0x000000ff5c7c7208 */ /* 0x000fe40001000000 */
        /* <DEDUP_REMOVED lines=8> */
.L_x_3469:
[-C--:B-123--:R-:W-:Y:S01]  /*c710*/  FFMA.FTZ R92, R166, R129.reuse, R128 ;  /* 0x00000081a65c7223 */ /* 0x08efe20000010080 */
[--C-:B-----5:R-:W-:Y:S01]  /*c720*/  HADD2.F32 R93, -RZ, R119.reuse.H0_H0 ;  /* 0x20000077ff5d7230 */ /* 0x120fe20000004100 */
[----:B------:R-:W-:Y:S01]  /*c730*/  LOP3.LUT P6, RZ, R143, 0xff0000, RZ, 0xc0, !PT ;  /* 0x00ff00008fff7812 */ /* 0x000fe200078cc0ff */
[----:B------:R-:W-:Y:S02]  /*c740*/  HADD2.F32 R94, -RZ, R119.H1_H1 ;  /* 0x30000077ff5e7230 */ /* 0x000fe40000004100 */
[----:B------:R-:W-:Y:S01]  /*c750*/  FADD.FTZ R92, R165, -R92 ;  /* 0x8000005ca55c7221 */ /* 0x000fe20000010000 */
[----:B------:R-:W-:Y:S01]  /*c760*/  LOP3.LUT P2, RZ, R141, 0xff0000, RZ, 0xc0, !PT ;  /* 0x00ff00008dff7812 */ /* 0x000fe2000784c0ff */
[----:B------:R-:W-:Y:S02]  /*c770*/  HADD2.F32 R125, -RZ, R117.H0_H0 ;  /* 0x20000075ff7d7230 */ /* 0x000fe40000004100 */
[----:B------:R-:W-:Y:S01]  /*c780*/  FFMA.FTZ R92, R10, R92, R93 ;  /* 0x0000005c0a5c7223 */ /* 0x000fe2000001005d */
[----:B------:R-:W-:Y:S01]  /*c790*/  FFMA.FTZ R93, R191, R129, R128 ;  /* 0x00000081bf5d7223 */ /* 0x000fe20000010080 */
[----:B------:R-:W-:-:S02]  /*c7a0*/  HADD2.F32 R131, -RZ, R116.H1_H1 ;  /* 0x30000074ff837230 */ /* 0x000fc40000004100 */
        /* <DEDUP_REMOVED lines=40> */
[----:B------:R-:W-:Y:S02]  /*ca30*/  LOP3.LUT P6, RZ, R140, 0xff000000, RZ, 0xc0, !PT ;  /* 0xff0000008cff7812 */ /* 0x000fe400078cc0ff */
[C---:B------:R-:W-:Y:S01]  /*ca40*/  FFMA.FTZ R93, R10.reuse, R93, R125 ;  /* 0x0000005d0a5d7223 */ /* 0x040fe2000001007d */
[----:B------:R-:W-:Y:S01]  /*ca50*/  FFMA.FTZ R124, R10, R92, R124 ;  /* 0x0000005c0a7c7223 */ /* 0x000fe2000001007c */
[----:B------:R-:W-:-:S02]  /*ca60*/  FFMA.FTZ R92, R8, R129, R128 ;  /* 0x00000081085c7223 */ /* 0x000fc40000010080 */
[----:B------:R-:W-:Y:S01]  /*ca70*/  FMUL.FTZ R125, R93, UR13 ;  /* 0x0000000d5d7d7c20 */ /* 0x000fe20008410000 */
[----:B------:R-:W-:Y:S02]  /*ca80*/  HADD2.F32 R93, -RZ, R116.H0_H0 ;  /* 0x20000074ff5d7230 */ /* 0x000fe40000004100 */
[----:B------:R-:W-:Y:S01]  /*ca90*/  FADD.FTZ R92, R9, -R92 ;  /* 0x8000005c095c7221 */ /* 0x000fe20000010000 */
[----:B------:R-:W-:-:S03]  /*caa0*/  FMUL.FTZ R130, R124, UR13 ;  /* 0x0000000d7c827c20 */ /* 0x000fc60008410000 */
[----:B------:R-:W-:Y:S01]  /*cab0*/  FFMA.FTZ R92, R10, R92, R93 ;  /* 0x0000005c0a5c7223 */ /* 0x000fe2000001005d */
[----:B------:R-:W-:Y:S02]  /*cac0*/  FSEL R93, R125, RZ, P2 ;  /* 0x000000ff7d5d7208 */ /* 0x000fe40001000000 */
[----:B------:R-:W-:Y:S02]  /*cad0*/  FSEL R124, R130, RZ, P6 ;  /* 0x000000ff827c7208 */ /* 0x000fe40003000000 */
[----:B------:R-:W-:Y:S02]  /*cae0*/  LOP3.LUT P2, RZ, R142, 0xff0000, RZ, 0xc0, !PT ;  /* 0x00ff00008eff7812 */ /* 0x000fe4000784c0ff */
[----:B------:R-:W-:Y:S01]  /*caf0*/  F2FP.F16.F32.PACK_AB R93, R124, R93 ;  /* 0x0000005d7c5d723e */ /* 0x000fe200000000ff */
[----:B------:R-:W-:Y:S01]  /*cb00*/  FFMA.FTZ R124, R23, R129, R128 ;  /* 0x00000081177c7223 */ /* 0x000fe20000010080 */
[----:B------:R-:W-:Y:S02]  /*cb10*/  LOP3.LUT P6, RZ, R142, 0xff000000, RZ, 0xc0, !PT ;  /* 0xff0000008eff7812 */ /* 0x000fe400078cc0ff */
[----:B------:R-:W-:Y:S01]  /*cb20*/  FSEL R125, R125, RZ, P2 ;  /* 0x000000ff7d7d7208 */ /* 0x000fe20001000000 */
[----:B------:R-:W-:Y:S01]  /*cb30*/  FADD.FTZ R124, R24, -R124 ;  /* 0x8000007c187c7221 */ /* 0x000fe20000010000 */
[----:B------:R-:W-:-:S02]  /*cb40*/  FSEL R130, R130, RZ, P6 ;  /* 0x000000ff82827208 */ /* 0x000fc40003000000 */
[----:B------:R-:W-:Y:S01]  /*cb50*/  LOP3.LUT P2, RZ, R142, 0xff00, RZ, 0xc0, !PT ;  /* 0x0000ff008eff7812 */ /* 0x000fe2000784c0ff */
[----:B------:R-:W-:Y:S01]  /*cb60*/  FFMA.FTZ R124, R10, R124, R131 ;  /* 0x0000007c0a7c7223 */ /* 0x000fe20000010083 */
[----:B------:R-:W-:Y:S02]  /*cb70*/  LOP3.LUT P6, RZ, R140, 0xff00, RZ, 0xc0, !PT ;  /* 0x0000ff008cff7812 */ /* 0x000fe400078cc0ff */
[----:B------:R-:W-:Y:S01]  /*cb80*/  F2FP.F16.F32.PACK_AB R125, R130, R125 ;  /* 0x0000007d827d723e */ /* 0x000fe200000000ff */
[----:B------:R-:W-:Y:S01]  /*cb90*/  FMUL.FTZ R131, R124, UR13 ;  /* 0x0000000d7c837c20 */ /* 0x000fe20008410000 */
[----:B------:R-:W-:-:S04]  /*cba0*/  FMUL.FTZ R130, R92, UR13 ;  /* 0x0000000d5c827c20 */ /* 0x000fc80008410000 */
[C---:B------:R-:W-:Y:S02]  /*cbb0*/  FSEL R124, R131.reuse, RZ, P2 ;  /* 0x000000ff837c7208 */ /* 0x040fe40001000000 */
        /* <DEDUP_REMOVED lines=8> */
.L_x_3468:
        /* <DEDUP_REMOVED lines=73> */
[----:B------:R-:W-:Y:S01]  /*d0d0*/  F2FP.F16.F32.PACK_AB R100, R100, R130 ;  /* 0x000000826464723e */ /* 0x000fe200000000ff */
        /* <DEDUP_REMOVED lines=9> */
.L_x_3471:
        /* <DEDUP_REMOVED lines=75> */
.L_x_3467:
        /* <DEDUP_REMOVED lines=8> */
[--C-:B-----5:R-:W-:Y:S02]  /*d6a0*/  HADD2.F32 R100, -RZ, R119.reuse.H1_H1 ;  /* 0x30000077ff647230 */ /* 0x120fe40000004100 */
[----:B------:R-:W-:Y:S01]  /*d6b0*/  FFMA.FTZ R102, R166, R129, R128 ;  /* 0x00000081a6667223 */ /* 0x000fe20000010080 */
[----:B------:R-:W-:Y:S01]  /*d6c0*/  ISETP.GE.U32.AND P2, PT, R142, RZ, PT ;  /* 0x000000ff8e00720c */ /* 0x000fe20003f46070 */
[----:B------:R-:W-:Y:S01]  /*d6d0*/  FADD.FTZ R103, R192, -R103 ;  /* 0x80000067c0677221 */ /* 0x000fe20000010000 */
[----:B------:R-:W-:Y:S01]  /*d6e0*/  LOP3.LUT P6, RZ, R143, 0xff0000, RZ, 0xc0, !PT ;  /* 0x00ff00008fff7812 */ /* 0x000fe200078cc0ff */
[----:B------:R-:W-:Y:S01]  /*d6f0*/  FADD.FTZ R102, R165, -R102 ;  /* 0x80000066a5667221 */ /* 0x000fe20000010000 */
[----:B------:R-:W-:Y:S01]  /*d700*/  ISETP.GE.U32.AND.EX P2, PT, R143, 0x1000000, PT, P2 ;  /* 0x010000008f00780c */ /* 0x000fe20003f46120 */
[----:B------:R-:W-:Y:S01]  /*d710*/  FFMA.FTZ R103, R10, R103, R100 ;  /* 0x000000670a677223 */ /* 0x000fe20000010064 */
        /* <DEDUP_REMOVED lines=57> */
.L_x_3473:
[-CC-:B------:R-:W-:Y:S01]  /*dab0*/  FFMA.FTZ R126, R166, R129.reuse, R128.reuse ;  /* 0x00000081a67e7223 */ /* 0x180fe20000010080 */
[----:B------:R-:W-:Y:S01]  /*dac0*/  FFMA.FTZ R124, R191, R129, R128 ;  /* 0x00000081bf7c7223 */ /* 0x000fe20000010080 */
[--C-:B-----5:R-:W-:Y:S01]  /*dad0*/  HADD2.F32 R127, -RZ, R119.reuse.H0_H0 ;  /* 0x20000077ff7f7230 */ /* 0x120fe20000004100 */
[----:B------:R-:W-:Y:S01]  /*dae0*/  ISETP.GE.U32.AND P2, PT, R142, RZ, PT ;  /* 0x000000ff8e00720c */ /* 0x000fe20003f46070 */
[----:B------:R-:W-:Y:S02]  /*daf0*/  HADD2.F32 R125, -RZ, R119.H1_H1 ;  /* 0x30000077ff7d7230 */ /* 0x000fe40000004100 */
[----:B------:R-:W-:Y:S01]  /*db00*/  FADD.FTZ R126, R165, -R126 ;  /* 0x8000007ea57e7221 */ /* 0x000fe20000010000 */
[----:B------:R-:W-:Y:S01]  /*db10*/  FADD.FTZ R124, R192, -R124 ;  /* 0x8000007cc07c7221 */ /* 0x000fe20000010000 */
[C---:B------:R-:W-:Y:S01]  /*db20*/  LOP3.LUT P6, RZ, R143.reuse, 0xff0000, RZ, 0xc0, !PT ;  /* 0x00ff00008fff7812 */ /* 0x040fe200078cc0ff */
[--C-:B------:R-:W-:Y:S02]  /*db30*/  HADD2.F32 R130, -RZ, R118.reuse.H0_H0 ;  /* 0x20000076ff827230 */ /* 0x100fe40000004100 */
[C---:B------:R-:W-:Y:S01]  /*db40*/  FFMA.FTZ R126, R10.reuse, R126, R127 ;  /* 0x0000007e0a7e7223 */ /* 0x040fe2000001007f */
[----:B------:R-:W-:Y:S01]  /*db50*/  FFMA.FTZ R124, R10, R124, R125 ;  /* 0x0000007c0a7c7223 */ /* 0x000fe2000001007d */
[----:B------:R-:W-:Y:S01]  /*db60*/  ISETP.GE.U32.AND.EX P2, PT, R143, 0x1000000, PT, P2 ;  /* 0x010000008f00780c */ /* 0x000fe20003f46120 */
[----:B------:R-:W-:-:S02]  /*db70*/  HADD2.F32 R125, -RZ, R118.H1_H1 ;  /* 0x30000076ff7d7230 */ /* 0x000fc40000004100 */
[----:B------:R-:W-:Y:S01]  /*db80*/  FMUL.FTZ R126, R126, UR13 ;  /* 0x0000000d7e7e7c20 */ /* 0x000fe20008410000 */
[----:B------:R-:W-:Y:S01]  /*db90*/  FMUL.FTZ R124, R124, UR13 ;  /* 0x0000000d7c7c7c20 */ /* 0x000fe20008410000 */
[----:B------:R-:W-:-:S03]  /*dba0*/  HADD2.F32 R131, -RZ, R117.H1_H1 ;  /* 0x30000075ff837230 */ /* 0x000fc60000004100 */
[----:B------:R-:W-:Y:S02]  /*dbb0*/  FSEL R126, R126, RZ, P6 ;  /* 0x000000ff7e7e7208 */ /* 0x000fe40003000000 */
[----:B------:R-:W-:Y:S02]  /*dbc0*/  FSEL R124, R124, RZ, P2 ;  /* 0x000000ff7c7c7208 */ /* 0x000fe40001000000 */
[C---:B------:R-:W-:Y:S02]  /*dbd0*/  LOP3.LUT P2, RZ, R143.reuse, 0xff, RZ, 0xc0, !PT ;  /* 0x000000ff8fff7812 */ /* 0x040fe4000784c0ff */
[----:B------:R-:W-:Y:S01]  /*dbe0*/  F2FP.F16.F32.PACK_AB R127, R124, R126 ;  /* 0x0000007e7c7f723e */ /* 0x000fe200000000ff */
[-CC-:B------:R-:W-:Y:S01]  /*dbf0*/  FFMA.FTZ R126, R30, R129.reuse, R128.reuse ;  /* 0x000000811e7e7223 */ /* 0x180fe20000010080 */
[----:B------:R-:W-:Y:S01]  /*dc00*/  FFMA.FTZ R124, R168, R129, R128 ;  /* 0x00000081a87c7223 */ /* 0x000fe20000010080 */
[----:B------:R-:W-:Y:S02]  /*dc10*/  LOP3.LUT P6, RZ, R143, 0xff00, RZ, 0xc0, !PT ;  /* 0x0000ff008fff7812 */ /* 0x000fe400078cc0ff */
[----:B------:R-:W-:Y:S01]  /*dc20*/  FADD.FTZ R126, R29, -R126 ;  /* 0x8000007e1d7e7221 */ /* 0x000fe20000010000 */
[----:B------:R-:W-:-:S03]  /*dc30*/  FADD.FTZ R124, R167, -R124 ;  /* 0x8000007ca77c7221 */ /* 0x000fc60000010000 */
[C---:B------:R-:W-:Y:S01]  /*dc40*/  FFMA.FTZ R126, R10.reuse, R126, R130 ;  /* 0x0000007e0a7e7223 */ /* 0x040fe20000010082 */
[----:B------:R-:W-:Y:S01]  /*dc50*/  FFMA.FTZ R130, R10, R124, R125 ;  /* 0x0000007c0a827223 */ /* 0x000fe2000001007d */
[----:B------:R-:W-:Y:S01]  /*dc60*/  FFMA.FTZ R125, R25, R129, R128 ;  /* 0x00000081197d7223 */ /* 0x000fe20000010080 */
[----:B------:R-:W-:Y:S02]  /*dc70*/  HADD2.F32 R124, -RZ, R117.H0_H0 ;  /* 0x20000075ff7c7230 */ /* 0x000fe40000004100 */
[----:B------:R-:W-:Y:S01]  /*dc80*/  FMUL.FTZ R126, R126, UR13 ;  /* 0x0000000d7e7e7c20 */ /* 0x000fe20008410000 */
[----:B------:R-:W-:Y:S01]  /*dc90*/  FMUL.FTZ R130, R130, UR13 ;  /* 0x0000000d82827c20 */ /* 0x000fe20008410000 */
[----:B------:R-:W-:-:S03]  /*dca0*/  FADD.FTZ R125, R26, -R125 ;  /* 0x8000007d1a7d7221 */ /* 0x000fc60000010000 */
[----:B------:R-:W-:Y:S01]  /*dcb0*/  FSEL R126, R126, RZ, P2 ;  /* 0x000000ff7e7e7208 */ /* 0x000fe20001000000 */
[----:B------:R-:W-:Y:S01]  /*dcc0*/  FFMA.FTZ R125, R10, R125, R124 ;  /* 0x0000007d0a7d7223 */ /* 0x000fe2000001007c */
[----:B------:R-:W-:Y:S01]  /*dcd0*/  FFMA.FTZ R124, R32, R129, R128 ;  /* 0x00000081207c7223 */ /* 0x000fe20000010080 */
[----:B------:R-:W-:Y:S02]  /*dce0*/  FSEL R130, R130, RZ, P6 ;  /* 0x000000ff82827208 */ /* 0x000fe40003000000 */
[----:B------:R-:W-:Y:S01]  /*dcf0*/  FMUL.FTZ R125, R125, UR13 ;  /* 0x0000000d7d7d7c20 */ /* 0x000fe20008410000 */
[----:B------:R-:W-:Y:S01]  /*dd00*/  FADD.FTZ R124, R31, -R124 ;  /* 0x8000007c1f7c7221 */ /* 0x000fe20000010000 */
[C---:B------:R-:W-:Y:S02]  /*dd10*/  LOP3.LUT P2, RZ, R142.reuse, 0xff0000, RZ, 0xc0, !PT ;  /* 0x00ff00008eff7812 */ /* 0x040fe4000784c0ff */
[----:B------:R-:W-:Y:S01]  /*dd20*/  LOP3.LUT P6, RZ, R142, 0xff000000, RZ, 0xc0, !PT ;  /* 0xff0000008eff7812 */ /* 0x000fe200078cc0ff */
[----:B------:R-:W-:Y:S01]  /*dd30*/  FFMA.FTZ R124, R10, R124, R131 ;  /* 0x0000007c0a7c7223 */ /* 0x000fe20000010083 */
[----:B------:R-:W-:Y:S01]  /*dd40*/  FSEL R125, R125, RZ, P2 ;  /* 0x000000ff7d7d7208 */ /* 0x000fe20001000000 */
[--C-:B------:R-:W-:Y:S01]  /*dd50*/  HADD2.F32 R131, -RZ, R116.reuse.H1_H1 ;  /* 0x30000074ff837230 */ /* 0x100fe20000004100 */
[----:B------:R-:W-:Y:S01]  /*dd60*/  F2FP.F16.F32.PACK_AB R126, R130, R126 ;  /* 0x0000007e827e723e */ /* 0x000fe200000000ff */
[----:B------:R-:W-:Y:S01]  /*dd70*/  FMUL.FTZ R124, R124, UR13 ;  /* 0x0000000d7c7c7c20 */ /* 0x000fe20008410000 */
[----:B------:R-:W-:Y:S01]  /*dd80*/  HADD2.F32 R130, -RZ, R116.H0_H0 ;  /* 0x20000074ff827230 */ /* 0x000fe20000004100 */
[----:B------:R-:W-:-:S03]  /*dd90*/  LOP3.LUT P2, RZ, R142, 0xff, RZ, 0xc0, !PT ;  /* 0x000000ff8eff7812 */ /* 0x000fc6000784c0ff */
        /* <DEDUP_REMOVED lines=15> */
.L_x_3472:
        /* <DEDUP_REMOVED lines=62> */
.L_x_3474:
        /* <DEDUP_REMOVED lines=29> */
[----:B------:R-:W-:Y:S01]  /*e440*/  F2FP.F16.F32.PACK_AB R127, R125, R127 ;  /* 0x0000007f7d7f723e */ /* 0x000fe200000000ff */
[-CC-:B------:R-:W-:Y:S01]  /*e450*/  FFMA.FTZ R125, R25, R129.reuse, R128.reuse ;  /* 0x00000081197d7223 */ /* 0x180fe20000010080 */
[----:B------:R-:W-:Y:S01]  /*e460*/  F2FP.F16.F32.PACK_AB R126, R124, R126 ;  /* 0x0000007e7c7e723e */ /* 0x000fe200000000ff */
        /* <DEDUP_REMOVED lines=21> */
.L_x_3470:
        /* <DEDUP_REMOVED lines=10> */
.L_x_3466:
[----:B------:R-:W-:Y:S05]  /*e660*/  BSYNC.RECONVERGENT B1 ;  /* 0x0000000000017941 */ /* 0x000fea0003800200 */
.L_x_3465:
        /* <DEDUP_REMOVED lines=14> */
[--C-:B------:R-:W-:Y:S02]  /*e750*/  HADD2.F32 R125, -RZ, R123.reuse.H0_H0 ;  /* 0x2000007bff7d7230 */ /* 0x100fe40000004100 */
[-C--:B------:R-:W-:Y:S01]  /*e760*/  FFMA.FTZ R93, R162, R129.reuse, R128 ;  /* 0x00000081a25d7223 */ /* 0x080fe20000010080 */
[----:B------:R-:W-:Y:S01]  /*e770*/  FADD.FTZ R103, R184, -R95 ;  /* 0x8000005fb8677221 */ /* 0x000fe20000010000 */
[----:B------:R-:W-:Y:S02]  /*e780*/  HADD2.F32 R95, -RZ, R123.H1_H1 ;  /* 0x3000007bff5f7230 */ /* 0x000fe40000004100 */
[----:B------:R-:W-:Y:S01]  /*e790*/  FADD.FTZ R102, R194, -R102 ;  /* 0x80000066c2667221 */ /* 0x000fe20000010000 */
[----:B------:R-:W-:Y:S01]  /*e7a0*/  FFMA.FTZ R101, R181, R129, R128 ;  /* 0x00000081b5657223 */ /* 0x000fe20000010080 */
[C---:B-----5:R-:W-:Y:S01]  /*e7b0*/  FFMA.FTZ R103, R10.reuse, R103, R125 ;  /* 0x000000670a677223 */ /* 0x060fe2000001007d */
[----:B------:R-:W-:Y:S01]  /*e7c0*/  FADD.FTZ R93, R161, -R93 ;  /* 0x8000005da15d7221 */ /* 0x000fe20000010000 */
[----:B------:R-:W-:Y:S01]  /*e7d0*/  FFMA.FTZ R95, R10, R102, R95 ;  /* 0x000000660a5f7223 */ /* 0x000fe2000001005f */
[----:B------:R-:W-:-:S02]  /*e7e0*/  HADD2.F32 R102, -RZ, R122.H0_H0 ;  /* 0x2000007aff667230 */ /* 0x000fc40000004100 */
[----:B------:R-:W-:Y:S01]  /*e7f0*/  FADD.FTZ R101, R182, -R101 ;  /* 0x80000065b6657221 */ /* 0x000fe20000010000 */
[----:B------:R-:W-:Y:S02]  /*e800*/  HADD2.F32 R125, -RZ, R122.H1_H1 ;  /* 0x3000007aff7d7230 */ /* 0x000fe40000004100 */
[-CC-:B------:R-:W-:Y:S01]  /*e810*/  FFMA.FTZ R92, R159, R129.reuse, R128.reuse ;  /* 0x000000819f5c7223 */ /* 0x180fe20000010080 */
[----:B------:R-:W-:Y:S01]  /*e820*/  FFMA.FTZ R100, R164, R129, R128 ;  /* 0x00000081a4647223 */ /* 0x000fe20000010080 */
[C---:B------:R-:W-:Y:S01]  /*e830*/  FFMA.FTZ R102, R10.reuse, R93, R102 ;  /* 0x0000005d0a667223 */ /* 0x040fe20000010066 */
[----:B------:R-:W-:Y:S01]  /*e840*/  FFMA.FTZ R124, R157, R129, R128 ;  /* 0x000000819d7c7223 */ /* 0x000fe20000010080 */
[----:B------:R-:W-:Y:S01]  /*e850*/  FFMA.FTZ R93, R10, R101, R125 ;  /* 0x000000650a5d7223 */ /* 0x000fe2000001007d */
[--C-:B------:R-:W-:Y:S02]  /*e860*/  HADD2.F32 R101, -RZ, R121.reuse.H0_H0 ;  /* 0x20000079ff657230 */ /* 0x100fe40000004100 */
[----:B------:R-:W-:Y:S01]  /*e870*/  FADD.FTZ R92, R160, -R92 ;  /* 0x8000005ca05c7221 */ /* 0x000fe20000010000 */
[----:B------:R-:W-:-:S02]  /*e880*/  HADD2.F32 R125, -RZ, R121.H1_H1 ;  /* 0x30000079ff7d7230 */ /* 0x000fc40000004100 */
[----:B------:R-:W-:Y:S01]  /*e890*/  FADD.FTZ R100, R163, -R100 ;  /* 0x80000064a3647221 */ /* 0x000fe20000010000 */
[----:B------:R-:W-:Y:S01]  /*e8a0*/  FFMA.FTZ R94, R27, R129, R128 ;  /* 0x000000811b5e7223 */ /* 0x000fe20000010080 */
[C---:B------:R-:W-:Y:S01]  /*e8b0*/  FFMA.FTZ R101, R10.reuse, R92, R101 ;  /* 0x0000005c0a657223 */ /* 0x040fe20000010065 */
[----:B------:R-:W-:Y:S01]  /*e8c0*/  LOP3.LUT P2, RZ, R147, 0xff0000, RZ, 0xc0, !PT ;  /* 0x00ff000093ff7812 */ /* 0x000fe2000784c0ff */
[----:B------:R-:W-:Y:S01]  /*e8d0*/  FFMA.FTZ R92, R10, R100, R125 ;  /* 0x000000640a5c7223 */ /* 0x000fe2000001007d */
[----:B------:R-:W-:Y:S01]  /*e8e0*/  FADD.FTZ R100, R158, -R124 ;  /* 0x8000007c9e647221 */ /* 0x000fe20000010000 */
[--C-:B------:R-:W-:Y:S02]  /*e8f0*/  HADD2.F32 R124, -RZ, R120.reuse.H0_H0 ;  /* 0x20000078ff7c7230 */ /* 0x100fe40000004100 */
[----:B------:R-:W-:Y:S01]  /*e900*/  FADD.FTZ R94, R28, -R94 ;  /* 0x8000005e1c5e7221 */ /* 0x000fe20000010000 */
[----:B------:R-:W-:Y:S01]  /*e910*/  HADD2.F32 R125, -RZ, R120.H1_H1 ;  /* 0x30000078ff7d7230 */ /* 0x000fe20000004100 */
[----:B------:R-:W-:-:S02]  /*e920*/  ISETP.GE.U32.AND P5, PT, R144, RZ, PT ;  /* 0x000000ff9000720c */ /* 0x000fc40003fa6070 */
[C---:B------:R-:W-:Y:S01]  /*e930*/  FFMA.FTZ R124, R10.reuse, R94, R124 ;  /* 0x0000005e0a7c7223 */ /* 0x040fe2000001007c */
[----:B------:R-:W-:Y:S01]  /*e940*/  LOP3.LUT P6, RZ, R145, 0xff0000, RZ, 0xc0, !PT ;  /* 0x00ff000091ff7812 */ /* 0x000fe200078cc0ff */
[----:B------:R-:W-:Y:S01]  /*e950*/  FFMA.FTZ R10, R10, R100, R125 ;  /* 0x000000640a0a7223 */ /* 0x000fe2000001007d */
[----:B------:R-:W-:Y:S01]  /*e960*/  FMUL.FTZ R125, R103, UR13 ;  /* 0x0000000d677d7c20 */ /* 0x000fe20008410000 */
[----:B------:R-:W-:Y:S01]  /*e970*/  FMUL.FTZ R100, R95, UR13 ;  /* 0x0000000d5f647c20 */ /* 0x000fe20008410000 */
[----:B------:R-:W-:Y:S02]  /*e980*/  ISETP.GE.U32.AND.EX P5, PT, R145, 0x1000000, PT, P5 ;  /* 0x010000009100780c */ /* 0x000fe40003fa6150 */
[----:B------:R-:W-:Y:S02]  /*e990*/  F2FP.F16.F32.PACK_AB R103, R95, R103 ;  /* 0x000000675f67723e */ /* 0x000fe400000000ff */
[----:B------:R-:W-:Y:S02]  /*e9a0*/  FSEL R94, R125, RZ, P2 ;  /* 0x000000ff7d5e7208 */ /* 0x000fe40001000000 */
[----:B------:R-:W-:-:S02]  /*e9b0*/  ISETP.GE.U32.AND P2, PT, R146, RZ, PT ;  /* 0x000000ff9200720c */ /* 0x000fc40003f46070 */
[----:B------:R-:W-:Y:S02]  /*e9c0*/  FSEL R95, R125, RZ, P6 ;  /* 0x000000ff7d5f7208 */ /* 0x000fe40003000000 */
[C---:B------:R-:W-:Y:S02]  /*e9d0*/  ISETP.GE.U32.AND.EX P2, PT, R147.reuse, 0x1000000, PT, P2 ;  /* 0x010000009300780c */ /* 0x040fe40003f46120 */
[C---:B------:R-:W-:Y:S02]  /*e9e0*/  FSEL R125, R100.reuse, RZ, P5 ;  /* 0x000000ff647d7208 */ /* 0x040fe40002800000 */
[----:B------:R-:W-:Y:S02]  /*e9f0*/  FSEL R100, R100, RZ, P2 ;  /* 0x000000ff64647208 */ /* 0x000fe40001000000 */
[----:B------:R-:W-:Y:S02]  /*ea00*/  LOP3.LUT P6, RZ, R147, 0xff, RZ, 0xc0, !PT ;  /* 0x000000ff93ff7812 */ /* 0x000fe400078cc0ff */
[----:B------:R-:W-:Y:S01]  /*ea10*/  F2FP.F16.F32.PACK_AB R127, R100, R94 ;  /* 0x0000005e647f723e */ /* 0x000fe200000000ff */
[----:B------:R-:W-:Y:S01]  /*ea20*/  FMUL.FTZ R94, R102, UR13 ;  /* 0x0000000d665e7c20 */ /* 0x000fe20008410000 */
[C---:B------:R-:W-:Y:S01]  /*ea30*/  F2FP.F16.F32.PACK_AB R102, R93.reuse, R102 ;  /* 0x000000665d66723e */ /* 0x040fe200000000ff */
[----:B------:R-:W-:Y:S01]  /*ea40*/  FMUL.FTZ R100, R93, UR13 ;  /* 0x0000000d5d647c20 */ /* 0x000fe20008410000 */
[----:B------:R-:W-:-:S02]  /*ea50*/  LOP3.LUT P2, RZ, R145, 0xff00, RZ, 0xc0, !PT ;  /* 0x0000ff0091ff7812 */ /* 0x000fc4000784c0ff */
[----:B------:R-:W-:Y:S02]  /*ea60*/  FSEL R93, R94, RZ, P6 ;  /* 0x000000ff5e5d7208 */ /* 0x000fe40003000000 */
[----:B------:R-:W-:Y:S02]  /*ea70*/  LOP3.LUT P6, RZ, R147, 0xff00, RZ, 0xc0, !PT ;  /* 0x0000ff0093ff7812 */ /* 0x000fe400078cc0ff */
[----:B------:R-:W-:Y:S02]  /*ea80*/  F2FP.F16.F32.PACK_AB R95, R125, R95 ;  /* 0x0000005f7d5f723e */ /* 0x000fe400000000ff */
[C---:B------:R-:W-:Y:S02]  /*ea90*/  FSEL R125, R100.reuse, RZ, P2 ;  /* 0x000000ff647d7208 */ /* 0x040fe40001000000 */
[----:B------:R-:W-:Y:S02]  /*eaa0*/  FSEL R100, R100, RZ, P6 ;  /* 0x000000ff64647208 */ /* 0x000fe40003000000 */
[----:B------:R-:W-:-:S02]  /*eab0*/  LOP3.LUT P5, RZ, R145, 0xff, RZ, 0xc0, !PT ;  /* 0x000000ff91ff7812 */ /* 0x000fc400078ac0ff */
[----:B------:R-:W-:Y:S01]  /*eac0*/  F2FP.F16.F32.PACK_AB R126, R100, R93 ;  /* 0x0000005d647e723e */ /* 0x000fe200000000ff */
[----:B------:R-:W-:Y:S01]  /*ead0*/  FMUL.FTZ R93, R101, UR13 ;  /* 0x0000000d655d7c20 */ /* 0x000fe20008410000 */
[----:B------:R-:W-:Y:S01]  /*eae0*/  LOP3.LUT P6, RZ, R146, 0xff0000, RZ, 0xc0, !PT ;  /* 0x00ff000092ff7812 */ /* 0x000fe200078cc0ff */
[----:B------:R-:W-:Y:S01]  /*eaf0*/  FMUL.FTZ R100, R92, UR13 ;  /* 0x0000000d5c647c20 */ /* 0x000fe20008410000 */
[----:B------:R-:W-:Y:S02]  /*eb00*/  FSEL R94, R94, RZ, P5 ;  /* 0x000000ff5e5e7208 */ /* 0x000fe40002800000 */
[----:B------:R-:W-:Y:S02]  /*eb10*/  F2FP.F16.F32.PACK_AB R101, R92, R101 ;  /* 0x000000655c65723e */ /* 0x000fe400000000ff */
[C---:B------:R-:W-:Y:S02]  /*eb20*/  LOP3.LUT P5, RZ, R144.reuse, 0xff0000, RZ, 0xc0, !PT ;  /* 0x00ff000090ff7812 */ /* 0x040fe400078ac0ff */
[----:B------:R-:W-:-:S02]  /*eb30*/  LOP3.LUT P2, RZ, R144, 0xff000000, RZ, 0xc0, !PT ;  /* 0xff00000090ff7812 */ /* 0x000fc4000784c0ff */
        /* <DEDUP_REMOVED lines=8> */
[----:B------:R-:W-:Y:S01]  /*ebc0*/  FMUL.FTZ R92, R10, UR13 ;  /* 0x0000000d0a5c7c20 */ /* 0x000fe20008410000 */
[----:B------:R-:W-:Y:S02]  /*ebd0*/  LOP3.LUT P6, RZ, R146, 0xff00, RZ, 0xc0, !PT ;  /* 0x0000ff0092ff7812 */ /* 0x000fe400078cc0ff */
[----:B------:R-:W-:Y:S01]  /*ebe0*/  F2FP.F16.F32.PACK_AB R100, R10, R124 ;  /* 0x0000007c0a64723e */ /* 0x000fe200000000ff */
        /* <DEDUP_REMOVED lines=8> */
[----:B------:R-:W-:-:S02]  /*ec70*/  F2FP.F16.F32.PACK_AB R92, R92, R128 ;  /* 0x000000805c5c723e */ /* 0x000fc400000000ff */
[----:B------:R-:W-:Y:S01]  /*ec80*/  F2FP.F16.F32.PACK_AB R124, R10, R124 ;  /* 0x0000007c0a7c723e */ /* 0x000fe200000000ff */
[----:B------:R-:W-:Y:S06]  /*ec90*/  BRA `(.L_x_3480) ;  /* 0x0000001c00ac7947 */ /* 0x000fec0003800000 */
.L_x_3479:
        /* <DEDUP_REMOVED lines=10> */
[----:B------:R-:W-:Y:S01]  /*ed40*/  ISETP.GE.U32.AND.EX P5, PT, R145, 0x1000000, PT, P5 ;  /* 0x010000009100780c */ /* 0x000fe20003fa6150 */
[----:B------:R-:W-:-:S02]  /*ed50*/  HADD2.F32 R124, -RZ, R122.H0_H0 ;  /* 0x2000007aff7c7230 */ /* 0x000fc40000004100 */
[----:B------:R-:W-:Y:S01]  /*ed60*/  FMUL.FTZ R95, R95, UR13 ;  /* 0x0000000d5f5f7c20 */ /* 0x000fe20008410000 */
[----:B------:R-:W-:Y:S01]  /*ed70*/  ISETP.GE.U32.AND.EX P2, PT, R147, 0x1000000, PT, P2 ;  /* 0x010000009300780c */ /* 0x000fe20003f46120 */
[----:B------:R-:W-:Y:S01]  /*ed80*/  FFMA.FTZ R93, R10, R93, R92 ;  /* 0x0000005d0a5d7223 */ /* 0x000fe2000001005c */
[----:B------:R-:W-:Y:S02]  /*ed90*/  HADD2.F32 R125, -RZ, R121.H1_H1 ;  /* 0x30000079ff7d7230 */ /* 0x000fe40000004100 */
[----:B------:R-:W-:Y:S01]  /*eda0*/  FSEL R92, R95, RZ, P6 ;  /* 0x000000ff5f5c7208 */ /* 0x000fe20003000000 */
[----:B------:R-:W-:Y:S01]  /*edb0*/  FMUL.FTZ R93, R93, UR13 ;  /* 0x0000000d5d5d7c20 */ /* 0x000fe20008410000 */
[----:B------:R-:W-:-:S04]  /*edc0*/  LOP3.LUT P6, RZ, R145, 0xff0000, RZ, 0xc0, !PT ;  /* 0x00ff000091ff7812 */ /* 0x000fc800078cc0ff */
[----:B------:R-:W-:Y:S02]  /*edd0*/  FSEL R95, R95, RZ, P6 ;  /* 0x000000ff5f5f7208 */ /* 0x000fe40003000000 */
[C---:B------:R-:W-:Y:S02]  /*ede0*/  FSEL R94, R93.reuse, RZ, P5 ;  /* 0x000000ff5d5e7208 */ /* 0x040fe40002800000 */
[----:B------:R-:W-:Y:S02]  /*edf0*/  FSEL R93, R93, RZ, P2 ;  /* 0x000000ff5d5d7208 */ /* 0x000fe40001000000 */
[----:B------:R-:W-:Y:S01]  /*ee00*/  F2FP.F16.F32.PACK_AB R95, R94, R95 ;  /* 0x0000005f5e5f723e */ /* 0x000fe200000000ff */
[-CC-:B------:R-:W-:Y:S01]  /*ee10*/  FFMA.FTZ R94, R162, R129.reuse, R128.reuse ;  /* 0x00000081a25e7223 */ /* 0x180fe20000010080 */
[----:B------:R-:W-:Y:S01]  /*ee20*/  F2FP.F16.F32.PACK_AB R127, R93, R92 ;  /* 0x0000005c5d7f723e */ /* 0x000fe200000000ff */
[----:B------:R-:W-:Y:S01]  /*ee30*/  FFMA.FTZ R93, R181, R129, R128 ;  /* 0x00000081b55d7223 */ /* 0x000fe20000010080 */
[----:B------:R-:W-:-:S02]  /*ee40*/  HADD2.F32 R92, -RZ, R122.H1_H1 ;  /* 0x3000007aff5c7230 */ /* 0x000fc40000004100 */
[----:B------:R-:W-:Y:S01]  /*ee50*/  FADD.FTZ R94, R161, -R94 ;  /* 0x8000005ea15e7221 */ /* 0x000fe20000010000 */
[C---:B------:R-:W-:Y:S01]  /*ee60*/  LOP3.LUT P2, RZ, R145.reuse, 0xff, RZ, 0xc0, !PT ;  /* 0x000000ff91ff7812 */ /* 0x040fe2000784c0ff */
[----:B------:R-:W-:Y:S01]  /*ee70*/  FADD.FTZ R93, R182, -R93 ;  /* 0x8000005db65d7221 */ /* 0x000fe20000010000 */
[----:B------:R-:W-:Y:S01]  /*ee80*/  LOP3.LUT P5, RZ, R145, 0xff00, RZ, 0xc0, !PT ;  /* 0x0000ff0091ff7812 */ /* 0x000fe200078ac0ff */
[----:B------:R-:W-:Y:S01]  /*ee90*/  FFMA.FTZ R94, R10, R94, R124 ;  /* 0x0000005e0a5e7223 */ /* 0x000fe2000001007c */
[----:B------:R-:W-:Y:S01]  /*eea0*/  LOP3.LUT P6, RZ, R144, 0xff000000, RZ, 0xc0, !PT ;  /* 0xff00000090ff7812 */ /* 0x000fe200078cc0ff */
[----:B------:R-:W-:Y:S01]  /*eeb0*/  FFMA.FTZ R93, R10, R93, R92 ;  /* 0x0000005d0a5d7223 */ /* 0x000fe2000001005c */
[----:B------:R-:W-:Y:S01]  /*eec0*/  FFMA.FTZ R92, R159, R129, R128 ;  /* 0x000000819f5c7223 */ /* 0x000fe20000010080 */
[----:B------:R-:W-:Y:S01]  /*eed0*/  FMUL.FTZ R126, R94, UR13 ;  /* 0x0000000d5e7e7c20 */ /* 0x000fe20008410000 */
[----:B------:R-:W-:Y:S02]  /*eee0*/  HADD2.F32 R94, -RZ, R121.H0_H0 ;  /* 0x20000079ff5e7230 */ /* 0x000fe40000004100 */
[----:B------:R-:W-:Y:S01]  /*eef0*/  FMUL.FTZ R93, R93, UR13 ;  /* 0x0000000d5d5d7c20 */ /* 0x000fe20008410000 */
[----:B------:R-:W-:-:S04]  /*ef00*/  FADD.FTZ R92, R160, -R92 ;  /* 0x8000005ca05c7221 */ /* 0x000fc80000010000 */
[----:B------:R-:W-:Y:S01]  /*ef10*/  FFMA.FTZ R92, R10, R92, R94 ;  /* 0x0000005c0a5c7223 */ /* 0x000fe2000001005e */
[----:B------:R-:W-:Y:S02]  /*ef20*/  FSEL R94, R126, RZ, P2 ;  /* 0x000000ff7e5e7208 */ /* 0x000fe40001000000 */
[----:B------:R-:W-:Y:S01]  /*ef30*/  FSEL R124, R93, RZ, P5 ;  /* 0x000000ff5d7c7208 */ /* 0x000fe20002800000 */
[----:B------:R-:W-:Y:S01]  /*ef40*/  FMUL.FTZ R92, R92, UR13 ;  /* 0x0000000d5c5c7c20 */ /* 0x000fe20008410000 */
[C---:B------:R-:W-:Y:S02]  /*ef50*/  LOP3.LUT P2, RZ, R147.reuse, 0xff, RZ, 0xc0, !PT ;  /* 0x000000ff93ff7812 */ /* 0x040fe4000784c0ff */
        /* <DEDUP_REMOVED lines=8> */
[----:B------:R-:W-:Y:S02]  /*efe0*/  F2FP.F16.F32.PACK_AB R126, R93, R126 ;  /* 0x0000007e5d7e723e */ /* 0x000fe400000000ff */
[----:B------:R-:W-:Y:S01]  /*eff0*/  FSEL R93, R92, RZ, P5 ;  /* 0x000000ff5c5d7208 */ /* 0x000fe20002800000 */
[----:B------:R-:W-:Y:S01]  /*f000*/  FMUL.FTZ R124, R124, UR13 ;  /* 0x0000000d7c7c7c20 */ /* 0x000fe20008410000 */
[C---:B------:R-:W-:Y:S02]  /*f010*/  LOP3.LUT P2, RZ, R146.reuse, 0xff0000, RZ, 0xc0, !PT ;  /* 0x00ff000092ff7812 */ /* 0x040fe4000784c0ff */
[----:B------:R-:W-:Y:S02]  /*f020*/  LOP3.LUT P5, RZ, R146, 0xff000000, RZ, 0xc0, !PT ;  /* 0xff00000092ff7812 */ /* 0x000fe400078ac0ff */
[----:B------:R-:W-:-:S02]  /*f030*/  FSEL R125, R124, RZ, P6 ;  /* 0x000000ff7c7d7208 */ /* 0x000fc40003000000 */
[----:B------:R-:W-:Y:S02]  /*f040*/  FSEL R124, R124, RZ, P5 ;  /* 0x000000ff7c7c7208 */ /* 0x000fe40002800000 */
[----:B------:R-:W-:Y:S02]  /*f050*/  F2FP.F16.F32.PACK_AB R93, R125, R93 ;  /* 0x0000005d7d5d723e */ /* 0x000fe400000000ff */
[----:B------:R-:W-:Y:S01]  /*f060*/  FSEL R125, R92, RZ, P2 ;  /* 0x000000ff5c7d7208 */ /* 0x000fe20001000000 */
[-CC-:B------:R-:W-:Y:S01]  /*f070*/  FFMA.FTZ R92, R27, R129.reuse, R128.reuse ;  /* 0x000000811b5c7223 */ /* 0x180fe20000010080 */
[----:B------:R-:W-:Y:S01]  /*f080*/  FFMA.FTZ R128, R157, R129, R128 ;  /* 0x000000819d807223 */ /* 0x000fe20000010080 */
[----:B------:R-:W-:Y:S02]  /*f090*/  LOP3.LUT P6, RZ, R146, 0xff00, RZ, 0xc0, !PT ;  /* 0x0000ff0092ff7812 */ /* 0x000fe400078cc0ff */
[----:B------:R-:W-:Y:S01]  /*f0a0*/  F2FP.F16.F32.PACK_AB R125, R124, R125 ;  /* 0x0000007d7c7d723e */ /* 0x000fe200000000ff */
[----:B------:R-:W-:-:S02]  /*f0b0*/  HADD2.F32 R124, -RZ, R120.H0_H0 ;  /* 0x20000078ff7c7230 */ /* 0x000fc40000004100 */
[----:B------:R-:W-:Y:S01]  /*f0c0*/  FADD.FTZ R92, R28, -R92 ;  /* 0x8000005c1c5c7221 */ /* 0x000fe20000010000 */
[C---:B------:R-:W-:Y:S02]  /*f0d0*/  LOP3.LUT P2, RZ, R144.reuse, 0xff00, RZ, 0xc0, !PT ;  /* 0x0000ff0090ff7812 */ /* 0x040fe4000784c0ff */
[----:B------:R-:W-:Y:S01]  /*f0e0*/  LOP3.LUT P5, RZ, R144, 0xff, RZ, 0xc0, !PT ;  /* 0x000000ff90ff7812 */ /* 0x000fe200078ac0ff */
[----:B------:R-:W-:Y:S01]  /*f0f0*/  FFMA.FTZ R92, R10, R92, R124 ;  /* 0x0000005c0a5c7223 */ /* 0x000fe2000001007c */
[----:B------:R-:W-:Y:S01]  /*f100*/  FADD.FTZ R124, R158, -R128 ;  /* 0x800000809e7c7221 */ /* 0x000fe20000010000 */
[----:B------:R-:W-:-:S05]  /*f110*/  HADD2.F32 R128, -RZ, R120.H1_H1 ;  /* 0x30000078ff807230 */ /* 0x000fca0000004100 */
        /* <DEDUP_REMOVED lines=11> */
.L_x_3478:
        /* <DEDUP_REMOVED lines=45> */
[----:B------:R-:W-:Y:S02]  /*f4a0*/  FSEL R95, R95, RZ, P5 ;  /* 0x000000ff5f5f7208 */ /* 0x000fe40002800000 */
        /* <DEDUP_REMOVED lines=11> */
[----:B------:R-:W-:Y:S02]  /*f560*/  FSEL R94, R94, RZ, P5 ;  /* 0x000000ff5e5e7208 */ /* 0x000fe40002800000 */
[----:B------:R-:W-:Y:S02]  /*f570*/  F2FP.F16.F32.PACK_AB R101, R92, R101 ;  /* 0x000000655c65723e */ /* 0x000fe400000000ff */
[----:B------:R-:W-:Y:S02]  /*f580*/  LOP3.LUT P2, RZ, R144, 0xff000000, RZ, 0xc0, !PT ;  /* 0xff00000090ff7812 */ /* 0x000fe4000784c0ff */
[----:B------:R-:W-:Y:S02]  /*f590*/  FSEL R92, R93, RZ, P6 ;  /* 0x000000ff5d5c7208 */ /* 0x000fe40003000000 */
[----:B------:R-:W-:Y:S02]  /*f5a0*/  LOP3.LUT P6, RZ, R146, 0xff000000, RZ, 0xc0, !PT ;  /* 0xff00000092ff7812 */ /* 0x000fe400078cc0ff */
[----:B------:R-:W-:-:S02]  /*f5b0*/  F2FP.F16.F32.PACK_AB R94, R124, R94 ;  /* 0x0000005e7c5e723e */ /* 0x000fc400000000ff */
[C---:B------:R-:W-:Y:S02]  /*f5c0*/  FSEL R124, R125.reuse, RZ, P2 ;  /* 0x000000ff7d7c7208 */ /* 0x040fe40001000000 */
[----:B------:R-:W-:Y:S02]  /*f5d0*/  LOP3.LUT P5, RZ, R144, 0xff0000, RZ, 0xc0, !PT ;  /* 0x00ff000090ff7812 */ /* 0x000fe400078ac0ff */
[----:B------:R-:W-:Y:S02]  /*f5e0*/  FSEL R125, R125, RZ, P6 ;  /* 0x000000ff7d7d7208 */ /* 0x000fe40003000000 */
[----:B------:R-:W-:Y:S02]  /*f5f0*/  FSEL R93, R93, RZ, P5 ;  /* 0x000000ff5d5d7208 */ /* 0x000fe40002800000 */
[----:B------:R-:W-:Y:S01]  /*f600*/  F2FP.F16.F32.PACK_AB R125, R125, R92 ;  /* 0x0000005c7d7d723e */ /* 0x000fe200000000ff */
[----:B------:R-:W-:Y:S01]  /*f610*/  FMUL.FTZ R92, R100, UR13 ;  /* 0x0000000d645c7c20 */ /* 0x000fe20008410000 */
[----:B------:R-:W-:-:S02]  /*f620*/  LOP3.LUT P6, RZ, R146, 0xff00, RZ, 0xc0, !PT ;  /* 0x0000ff0092ff7812 */ /* 0x000fc400078cc0ff */
[----:B------:R-:W-:Y:S01]  /*f630*/  F2FP.F16.F32.PACK_AB R93, R124, R93 ;  /* 0x0000005d7c5d723e */ /* 0x000fe200000000ff */
[----:B------:R-:W-:Y:S01]  /*f640*/  FMUL.FTZ R124, R10, UR13 ;  /* 0x0000000d0a7c7c20 */ /* 0x000fe20008410000 */
[----:B------:R-:W-:Y:S02]  /*f650*/  F2FP.F16.F32.PACK_AB R100, R100, R10 ;  /* 0x0000000a6464723e */ /* 0x000fe400000000ff */
[----:B------:R-:W-:Y:S02]  /*f660*/  LOP3.LUT P5, RZ, R144, 0xff, RZ, 0xc0, !PT ;  /* 0x000000ff90ff7812 */ /* 0x000fe400078ac0ff */
[----:B------:R-:W-:Y:S02]  /*f670*/  FSEL R10, R92, RZ, P6 ;  /* 0x000000ff5c0a7208 */ /* 0x000fe40003000000 */
[----:B------:R-:W-:Y:S02]  /*f680*/  LOP3.LUT P2, RZ, R144, 0xff00, RZ, 0xc0, !PT ;  /* 0x0000ff0090ff7812 */ /* 0x000fe4000784c0ff */
[----:B------:R-:W-:-:S02]  /*f690*/  LOP3.LUT P6, RZ, R146, 0xff, RZ, 0xc0, !PT ;  /* 0x000000ff92ff7812 */ /* 0x000fc400078cc0ff */
[----:B------:R-:W-:Y:S02]  /*f6a0*/  FSEL R128, R124, RZ, P5 ;  /* 0x000000ff7c807208 */ /* 0x000fe40002800000 */
[----:B------:R-:W-:Y:S02]  /*f6b0*/  FSEL R92, R92, RZ, P2 ;  /* 0x000000ff5c5c7208 */ /* 0x000fe40001000000 */
[----:B------:R-:W-:Y:S02]  /*f6c0*/  FSEL R124, R124, RZ, P6 ;  /* 0x000000ff7c7c7208 */ /* 0x000fe40003000000 */
[----:B------:R-:W-:Y:S02]  /*f6d0*/  F2FP.F16.F32.PACK_AB R92, R92, R128 ;  /* 0x000000805c5c723e */ /* 0x000fe400000000ff */
[----:B------:R-:W-:Y:S01]  /*f6e0*/  F2FP.F16.F32.PACK_AB R124, R10, R124 ;  /* 0x0000007c0a7c723e */ /* 0x000fe200000000ff */
[----:B------:R-:W-:Y:S06]  /*f6f0*/  BRA `(.L_x_3480) ;  /* 0x0000001400147947 */ /* 0x000fec0003800000 */
.L_x_3481:
        /* <DEDUP_REMOVED lines=42> */
[----:B------:R-:W-:Y:S02]  /*f9a0*/  F2FP.F16.F32.PACK_AB R127, R126, R127 ;  /* 0x0000007f7e7f723e */ /* 0x000fe400000000ff */
[----:B------:R-:W-:Y:S02]  /*f9b0*/  LOP3.LUT P2, RZ, R145, 0xff00, RZ, 0xc0, !PT ;  /* 0x0000ff0091ff7812 */ /* 0x000fe4000784c0ff */
[----:B------:R-:W-:Y:S02]  /*f9c0*/  FSEL R126, R94, RZ, P6 ;  /* 0x000000ff5e7e7208 */ /* 0x000fe40003000000 */
[----:B------:R-:W-:-:S02]  /*f9d0*/  LOP3.LUT P6, RZ, R147, 0xff00, RZ, 0xc0, !PT ;  /* 0x0000ff0093ff7812 */ /* 0x000fc400078cc0ff */
[----:B------:R-:W-:Y:S02]  /*f9e0*/  F2FP.F16.F32.PACK_AB R95, R128, R95 ;  /* 0x0000005f805f723e */ /* 0x000fe400000000ff */
[----:B------:R-:W-:Y:S02]  /*f9f0*/  FSEL R128, R125, RZ, P2 ;  /* 0x000000ff7d807208 */ /* 0x000fe40001000000 */
[----:B------:R-:W-:Y:S02]  /*fa00*/  LOP3.LUT P5, RZ, R145, 0xff, RZ, 0xc0, !PT ;  /* 0x000000ff91ff7812 */ /* 0x000fe400078ac0ff */
[----:B------:R-:W-:Y:S02]  /*fa10*/  FSEL R125, R125, RZ, P6 ;  /* 0x000000ff7d7d7208 */ /* 0x000fe40003000000 */
[----:B------:R-:W-:Y:S02]  /*fa20*/  LOP3.LUT P6, RZ, R146, 0xff0000, RZ, 0xc0, !PT ;  /* 0x00ff000092ff7812 */ /* 0x000fe400078cc0ff */
[----:B------:R-:W-:-:S02]  /*fa30*/  FSEL R94, R94, RZ, P5 ;  /* 0x000000ff5e5e7208 */ /* 0x000fc40002800000 */
[----:B------:R-:W-:Y:S02]  /*fa40*/  F2FP.F16.F32.PACK_AB R126, R125, R126 ;  /* 0x0000007e7d7e723e */ /* 0x000fe400000000ff */
[----:B------:R-:W-:Y:S02]  /*fa50*/  LOP3.LUT P2, RZ, R144, 0xff000000, RZ, 0xc0, !PT ;  /* 0xff00000090ff7812 */ /* 0x000fe4000784c0ff */
[----:B------:R-:W-:Y:S02]  /*fa60*/  FSEL R125, R93, RZ, P6 ;  /* 0x000000ff5d7d7208 */ /* 0x000fe40003000000 */
[----:B------:R-:W-:Y:S02]  /*fa70*/  LOP3.LUT P6, RZ, R146, 0xff000000, RZ, 0xc0, !PT ;  /* 0xff00000092ff7812 */ /* 0x000fe400078cc0ff */
[----:B------:R-:W-:Y:S02]  /*fa80*/  F2FP.F16.F32.PACK_AB R94, R128, R94 ;  /* 0x0000005e805e723e */ /* 0x000fe400000000ff */
[----:B------:R-:W-:-:S02]  /*fa90*/  FSEL R128, R124, RZ, P2 ;  /* 0x000000ff7c807208 */ /* 0x000fc40001000000 */
[----:B------:R-:W-:Y:S02]  /*faa0*/  FSEL R124, R124, RZ, P6 ;  /* 0x000000ff7c7c7208 */ /* 0x000fe40003000000 */
[----:B------:R-:W-:Y:S02]  /*fab0*/  LOP3.LUT P5, RZ, R144, 0xff0000, RZ, 0xc0, !PT ;  /* 0x00ff000090ff7812 */ /* 0x000fe400078ac0ff */
[----:B------:R-:W-:Y:S02]  /*fac0*/  LOP3.LUT P6, RZ, R146, 0xff00, RZ, 0xc0, !PT ;  /* 0x0000ff0092ff7812 */ /* 0x000fe400078cc0ff */
[----:B------:R-:W-:Y:S01]  /*fad0*/  F2FP.F16.F32.PACK_AB R125, R124, R125 ;  /* 0x0000007d7c7d723e */ /* 0x000fe200000000ff */
[----:B------:R-:W-:Y:S01]  /*fae0*/  FMUL.FTZ R124, R10, UR13 ;  /* 0x0000000d0a7c7c20 */ /* 0x000fe20008410000 */
[----:B------:R-:W-:Y:S02]  /*faf0*/  FSEL R93, R93, RZ, P5 ;  /* 0x000000ff5d5d7208 */ /* 0x000fe40002800000 */
[----:B------:R-:W-:-:S02]  /*fb00*/  LOP3.LUT P5, RZ, R144, 0xff, RZ, 0xc0, !PT ;  /* 0x000000ff90ff7812 */ /* 0x000fc400078ac0ff */
[----:B------:R-:W-:Y:S02]  /*fb10*/  FSEL R10, R92, RZ, P6 ;  /* 0x000000ff5c0a7208 */ /* 0x000fe40003000000 */
[----:B------:R-:W-:Y:S02]  /*fb20*/  LOP3.LUT P2, RZ, R144, 0xff00, RZ, 0xc0, !PT ;  /* 0x0000ff0090ff7812 */ /* 0x000fe4000784c0ff */
[----:B------:R-:W-:Y:S02]  /*fb30*/  LOP3.LUT P6, RZ, R146, 0xff, RZ, 0xc0, !PT ;  /* 0x000000ff92ff7812 */ /* 0x000fe400078cc0ff */
[----:B------:R-:W-:Y:S02]  /*fb40*/  F2FP.F16.F32.PACK_AB R93, R128, R93 ;  /* 0x0000005d805d723e */ /* 0x000fe400000000ff */
[----:B------:R-:W-:Y:S02]  /*fb50*/  FSEL R128, R124, RZ, P5 ;  /* 0x000000ff7c807208 */ /* 0x000fe40002800000 */
[----:B------:R-:W-:-:S02]  /*fb60*/  FSEL R92, R92, RZ, P2 ;  /* 0x000000ff5c5c7208 */ /* 0x000fc40001000000 */
[----:B------:R-:W-:Y:S02]  /*fb70*/  FSEL R124, R124, RZ, P6 ;  /* 0x000000ff7c7c7208 */ /* 0x000fe40003000000 */
[----:B------:R-:W-:Y:S02]  /*fb80*/  F2FP.F16.F32.PACK_AB R92, R92, R128 ;  /* 0x000000805c5c723e */ /* 0x000fe400000000ff */
[----:B------:R-:W-:Y:S01]  /*fb90*/  F2FP.F16.F32.PACK_AB R124, R10, R124 ;  /* 0x0000007c0a7c723e */ /* 0x000fe200000000ff */
[----:B------:R-:W-:Y:S06]  /*fba0*/  BRA `(.L_x_3480) ;  /* 0x0000000c00e87947 */ /* 0x000fec0003800000 */
.L_x_3477:
        /* <DEDUP_REMOVED lines=12> */
[C---:B------:R-:W-:Y:S01]  /*fc70*/  LOP3.LUT P5, RZ, R147.reuse, 0xff0000, RZ, 0xc0, !PT ;  /* 0x00ff000093ff7812 */ /* 0x040fe200078ac0ff */
[----:B------:R-:W-:Y:S01]  /*fc80*/  FADD.FTZ R102, R184, -R102 ;  /* 0x80000066b8667221 */ /* 0x000fe20000010000 */
[----:B------:R-:W-:Y:S01]  /*fc90*/  ISETP.GE.U32.AND.EX P2, PT, R147, 0x1000000, PT, P2 ;  /* 0x010000009300780c */ /* 0x000fe20003f46120 */
[----:B-----5:R-:W-:Y:S01]  /*fca0*/  FFMA.FTZ R103, R10, R103, R100 ;  /* 0x000000670a677223 */ /* 0x020fe20000010064 */
[----:B------:R-:W-:-:S02]  /*fcb0*/  HADD2.F32 R100, -RZ, R123.H0_H0 ;  /* 0x2000007bff647230 */ /* 0x000fc40000004100 */
[----:B------:R-:W-:-:S03]  /*fcc0*/  HADD2.F32 R125, -RZ, R122.H1_H1 ;  /* 0x3000007aff7d7230 */ /* 0x000fc60000004100 */
[----:B------:R-:W-:Y:S01]  /*fcd0*/  FFMA.FTZ R102, R10, R102, R100 ;  /* 0x000000660a667223 */ /* 0x000fe20000010064 */
[----:B------:R-:W-:-:S03]  /*fce0*/  FMUL.FTZ R100, R103, UR13 ;  /* 0x0000000d67647c20 */ /* 0x000fc60008410000 */
[----:B------:R-:W-:Y:S01]  /*fcf0*/  FMUL.FTZ R101, R102, UR13 ;  /* 0x0000000d66657c20 */ /* 0x000fe20008410000 */
[----:B------:R-:W-:Y:S01]  /*fd00*/  F2FP.F16.F32.PACK_AB R103, R103, R102 ;  /* 0x000000666767723e */ /* 0x000fe200000000ff */
[----:B------:R-:W-:Y:S01]  /*fd10*/  FFMA.FTZ R102, R162, R129, R128 ;  /* 0x00000081a2667223 */ /* 0x000fe20000010080 */
[----:B------:R-:W-:Y:S02]  /*fd20*/  FSEL R100, R100, RZ, P2 ;  /* 0x000000ff64647208 */ /* 0x000fe40001000000 */
[----:B------:R-:W-:Y:S01]  /*fd30*/  FSEL R101, R101, RZ, P5 ;  /* 0x000000ff65657208 */ /* 0x000fe20002800000 */
[----:B------:R-:W-:Y:S01]  /*fd40*/  FADD.FTZ R102, R161, -R102 ;  /* 0x80000066a1667221 */ /* 0x000fe20000010000 */
[----:B------:R-:W-:Y:S02]  /*fd50*/  LOP3.LUT P2, RZ, R147, 0xff, RZ, 0xc0, !PT ;  /* 0x000000ff93ff7812 */ /* 0x000fe4000784c0ff */
[----:B------:R-:W-:Y:S01]  /*fd60*/  F2FP.F16.F32.PACK_AB R127, R100, R101 ;  /* 0x00000065647f723e */ /* 0x000fe200000000ff */
[----:B------:R-:W-:-:S02]  /*fd70*/  HADD2.F32 R100, -RZ, R122.H0_H0 ;  /* 0x2000007aff647230 */ /* 0x000fc40000004100 */
[-C--:B------:R-:W-:Y:S01]  /*fd80*/  FFMA.FTZ R101, R159, R129.reuse, R128 ;  /* 0x000000819f657223 */ /* 0x080fe20000010080 */
[----:B------:R-:W-:Y:S02]  /*fd90*/  LOP3.LUT P5, RZ, R147, 0xff00, RZ, 0xc0, !PT ;  /* 0x0000ff0093ff7812 */ /* 0x000fe400078ac0ff */
[----:B------:R-:W-:Y:S01]  /*fda0*/  FFMA.FTZ R102, R10, R102, R100 ;  /* 0x000000660a667223 */ /* 0x000fe20000010064 */
[----:B------:R-:W-:Y:S01]  /*fdb0*/  FFMA.FTZ R100, R181, R129, R128 ;  /* 0x00000081b5647223 */ /* 0x000fe20000010080 */
[----:B------:R-:W-:Y:S02]  /*fdc0*/  FADD.FTZ R101, R160, -R101 ;  /* 0x80000065a0657221 */ /* 0x000fe40000010000 */
[----:B------:R-:W-:Y:S01]  /*fdd0*/  FMUL.FTZ R126, R102, UR13 ;  /* 0x0000000d667e7c20 */ /* 0x000fe20008410000 */
[----:B------:R-:W-:Y:S01]  /*fde0*/  FADD.FTZ R124, R182, -R100 ;  /* 0x80000064b67c7221 */ /* 0x000fe20000010000 */
[----:B------:R-:W-:-:S03]  /*fdf0*/  HADD2.F32 R100, -RZ, R121.H0_H0 ;  /* 0x20000079ff647230 */ /* 0x000fc60000004100 */
[C---:B------:R-:W-:Y:S01]  /*fe00*/  FFMA.FTZ R124, R10.reuse, R124, R125 ;  /* 0x0000007c0a7c7223 */ /* 0x040fe2000001007d */
[----:B------:R-:W-:Y:S02]  /*fe10*/  HADD2.F32 R125, -RZ, R121.H1_H1 ;  /* 0x30000079ff7d7230 */ /* 0x000fe40000004100 */
[----:B------:R-:W-:Y:S01]  /*fe20*/  FFMA.FTZ R101, R10, R101, R100 ;  /* 0x000000650a657223 */ /* 0x000fe20000010064 */
[----:B------:R-:W-:Y:S01]  /*fe30*/  FFMA.FTZ R100, R164, R129, R128 ;  /* 0x00000081a4647223 */ /* 0x000fe20000010080 */
[----:B------:R-:W-:Y:S02]  /*fe40*/  FSEL R126, R126, RZ, P2 ;  /* 0x000000ff7e7e7208 */ /* 0x000fe40001000000 */
[C---:B------:R-:W-:Y:S01]  /*fe50*/  F2FP.F16.F32.PACK_AB R102, R124.reuse, R102 ;  /* 0x000000667c66723e */ /* 0x040fe200000000ff */
[----:B------:R-:W-:Y:S01]  /*fe60*/  FADD.FTZ R100, R163, -R100 ;  /* 0x80000064a3647221 */ /* 0x000fe20000010000 */
[----:B------:R-:W-:Y:S01]  /*fe70*/  FMUL.FTZ R124, R124, UR13 ;  /* 0x0000000d7c7c7c20 */ /* 0x000fe20008410000 */
[----:B------:R-:W-:-:S02]  /*fe80*/  LOP3.LUT P2, RZ, R146, 0xff0000, RZ, 0xc0, !PT ;  /* 0x00ff000092ff7812 */ /* 0x000fc4000784c0ff */
[----:B------:R-:W-:Y:S01]  /*fe90*/  FFMA.FTZ R100, R10, R100, R125 ;  /* 0x000000640a647223 */ /* 0x000fe2000001007d */
[----:B------:R-:W-:Y:S01]  /*fea0*/  FMUL.FTZ R125, R101, UR13 ;  /* 0x0000000d657d7c20 */ /* 0x000fe20008410000 */
[----:B------:R-:W-:Y:S02]  /*feb0*/  FSEL R124, R124, RZ, P5 ;  /* 0x000000ff7c7c7208 */ /* 0x000fe40002800000 */
[----:B------:R-:W-:Y:S02]  /*fec0*/  LOP3.LUT P5, RZ, R146, 0xff000000, RZ, 0xc0, !PT ;  /* 0xff00000092ff7812 */ /* 0x000fe400078ac0ff */
[C---:B------:R-:W-:Y:S01]  /*fed0*/  F2FP.F16.F32.PACK_AB R101, R100.reuse, R101 ;  /* 0x000000656465723e */ /* 0x040fe200000000ff */
[----:B------:R-:W-:Y:S01]  /*fee0*/  FMUL.FTZ R100, R100, UR13 ;  /* 0x0000000d64647c20 */ /* 0x000fe20008410000 */
[----:B------:R-:W-:Y:S02]  /*fef0*/  F2FP.F16.F32.PACK_AB R126, R124, R126 ;  /* 0x0000007e7c7e723e */ /* 0x000fe400000000ff */
[----:B------:R-:W-:-:S02]  /*ff00*/  FSEL R125, R125, RZ, P2 ;  /* 0x000000ff7d7d7208 */ /* 0x000fc40001000000 */
[----:B------:R-:W-:Y:S01]  /*ff10*/  FSEL R124, R100, RZ, P5 ;  /* 0x000000ff647c7208 */ /* 0x000fe20002800000 */
[-CC-:B------:R-:W-:Y:S01]  /*ff20*/  FFMA.FTZ R100, R27, R129.reuse, R128.reuse ;  /* 0x000000811b647223 */ /* 0x180fe20000010080 */
[----:B------:R-:W-:Y:S01]  /*ff30*/  FFMA.FTZ R128, R157, R129, R128 ;  /* 0x000000819d807223 */ /* 0x000fe20000010080 */
[----:B------:R-:W-:Y:S02]  /*ff40*/  LOP3.LUT P2, RZ, R146, 0xff, RZ, 0xc0, !PT ;  /* 0x000000ff92ff7812 */ /* 0x000fe4000784c0ff */
[----:B------:R-:W-:Y:S01]  /*ff50*/  F2FP.F16.F32.PACK_AB R125, R124, R125 ;  /* 0x0000007d7c7d723e */ /* 0x000fe200000000ff */
[----:B------:R-:W-:Y:S02]  /*ff60*/  HADD2.F32 R124, -RZ, R120.H0_H0 ;  /* 0x20000078ff7c7230 */ /* 0x000fe40000004100 */
[----:B------:R-:W-:Y:S01]  /*ff70*/  FADD.FTZ R100, R28, -R100 ;  /* 0x800000641c647221 */ /* 0x000fe20000010000 */
[----:B------:R-:W-:-:S03]  /*ff80*/  LOP3.LUT P5, RZ, R146, 0xff00, RZ, 0xc0, !PT ;  /* 0x0000ff0092ff7812 */ /* 0x000fc600078ac0ff */
[----:B------:R-:W-:Y:S01]  /*ff90*/  FFMA.FTZ R100, R10, R100, R124 ;  /* 0x000000640a647223 */ /* 0x000fe2000001007c */
[----:B------:R-:W-:Y:S01]  /*ffa0*/  FADD.FTZ R124, R158, -R128 ;  /* 0x800000809e7c7221 */ /* 0x000fe20000010000 */
[----:B------:R-:W-:-:S05]  /*ffb0*/  HADD2.F32 R128, -RZ, R120.H1_H1 ;  /* 0x30000078ff807230 */ /* 0x000fca0000004100 */
        /* <DEDUP_REMOVED lines=8> */
.L_x_3483:
        /* <DEDUP_REMOVED lines=11> */
[----:B------:R-:W-:Y:S01]  /*100f0*/  HADD2.F32 R124, -RZ, R122.H0_H0 ;  /* 0x2000007aff7c7230 */ /* 0x000fe20000004100 */
[----:B------:R-:W-:Y:S01]  /*10100*/  ISETP.GE.U32.AND P2, PT, R146, RZ, PT ;  /* 0x000000ff9200720c */ /* 0x000fe20003f46070 */
[----:B------:R-:W-:Y:S01]  /*10110*/  FADD.FTZ R126, R161, -R126 ;  /* 0x8000007ea17e7221 */ /* 0x000fe20000010000 */
[----:B------:R-:W-:Y:S01]  /*10120*/  FMUL.FTZ R127, R127, UR13 ;  /* 0x0000000d7f7f7c20 */ /* 0x000fe20008410000 */
[----:B------:R-:W-:Y:S01]  /*10130*/  LOP3.LUT P6, RZ, R147, 0xff, RZ, 0xc0, !PT ;  /* 0x000000ff93ff7812 */ /* 0x000fe200078cc0ff */
[----:B------:R-:W-:Y:S01]  /*10140*/  FMUL.FTZ R125, R125, UR13 ;  /* 0x0000000d7d7d7c20 */ /* 0x000fe20008410000 */
[----:B------:R-:W-:Y:S01]  /*10150*/  FFMA.FTZ R126, R10, R126, R124 ;  /* 0x0000007e0a7e7223 */ /* 0x000fe2000001007c */
[----:B------:R-:W-:Y:S01]  /*10160*/  FFMA.FTZ R124, R181, R129, R128 ;  /* 0x00000081b57c7223 */ /* 0x000fe20000010080 */
[----:B------:R-:W-:-:S02]  /*10170*/  FSEL R127, R127, RZ, P5 ;  /* 0x000000ff7f7f7208 */ /* 0x000fc40002800000 */
[----:B------:R-:W-:Y:S01]  /*10180*/  FMUL.FTZ R126, R126, UR13 ;  /* 0x0000000d7e7e7c20 */ /* 0x000fe20008410000 */
[----:B------:R-:W-:Y:S01]  /*10190*/  FADD.FTZ R124, R182, -R124 ;  /* 0x8000007cb67c7221 */ /* 0x000fe20000010000 */
[C---:B------:R-:W-:Y:S02]  /*101a0*/  LOP3.LUT P5, RZ, R147.reuse, 0xff00, RZ, 0xc0, !PT ;  /* 0x0000ff0093ff7812 */ /* 0x040fe400078ac0ff */
[----:B------:R-:W-:Y:S01]  /*101b0*/  ISETP.GE.U32.AND.EX P2, PT, R147, 0x1000000, PT, P2 ;  /* 0x010000009300780c */ /* 0x000fe20003f46120 */
[----:B------:R-:W-:Y:S01]  /*101c0*/  FFMA.FTZ R124, R10, R124, R130 ;  /* 0x0000007c0a7c7223 */ /* 0x000fe20000010082 */
[----:B------:R-:W-:Y:S01]  /*101d0*/  FSEL R126, R126, RZ, P6 ;  /* 0x000000ff7e7e7208 */ /* 0x000fe20003000000 */
[----:B------:R-:W-:Y:S01]  /*101e0*/  HADD2.F32 R130, -RZ, R121.H1_H1 ;  /* 0x30000079ff827230 */ /* 0x000fe20000004100 */
[----:B------:R-:W-:Y:S01]  /*101f0*/  FSEL R125, R125, RZ, P2 ;  /* 0x000000ff7d7d7208 */ /* 0x000fe20001000000 */
[----:B------:R-:W-:Y:S01]  /*10200*/  FMUL.FTZ R124, R124, UR13 ;  /* 0x0000000d7c7c7c20 */ /* 0x000fe20008410000 */
[----:B------:R-:W-:-:S02]  /*10210*/  LOP3.LUT P2, RZ, R146, 0xff0000, RZ, 0xc0, !PT ;  /* 0x00ff000092ff7812 */ /* 0x000fc4000784c0ff */
[----:B------:R-:W-:Y:S01]  /*10220*/  F2FP.F16.F32.PACK_AB R127, R125, R127 ;  /* 0x0000007f7d7f723e */ /* 0x000fe200000000ff */
[----:B------:R-:W-:Y:S01]  /*10230*/  HADD2.F32 R125, -RZ, R121.H0_H0 ;  /* 0x20000079ff7d7230 */ /* 0x000fe20000004100 */
        /* <DEDUP_REMOVED lines=14> */
[--C-:B------:R-:W-:Y:S01]  /*10320*/  HADD2.F32 R129, -RZ, R120.reuse.H0_H0 ;  /* 0x20000078ff817230 */ /* 0x100fe20000004100 */
[----:B------:R-:W-:Y:S01]  /*10330*/  FSEL R130, R130, RZ, P5 ;  /* 0x000000ff82827208 */ /* 0x000fe20002800000 */
[----:B------:R-:W-:Y:S01]  /*10340*/  FADD.FTZ R124, R28, -R124 ;  /* 0x8000007c1c7c7221 */ /* 0x000fe20000010000 */
[----:B------:R-:W-:Y:S01]  /*10350*/  FADD.FTZ R128, R158, -R128 ;  /* 0x800000809e807221 */ /* 0x000fe20000010000 */
[----:B------:R-:W-:Y:S02]  /*10360*/  LOP3.LUT P5, RZ, R146, 0xff00, RZ, 0xc0, !PT ;  /* 0x0000ff0092ff7812 */ /* 0x000fe400078ac0ff */
[----:B------:R-:W-:Y:S01]  /*10370*/  FFMA.FTZ R124, R10, R124, R129 ;  /* 0x0000007c0a7c7223 */ /* 0x000fe20000010081 */
[----:B------:R-:W-:Y:S01]  /*10380*/  HADD2.F32 R129, -RZ, R120.H1_H1 ;  /* 0x30000078ff817230 */ /* 0x000fe20000004100 */
[----:B------:R-:W-:-:S02]  /*10390*/  LOP3.LUT P2, RZ, R146, 0xff, RZ, 0xc0, !PT ;  /* 0x000000ff92ff7812 */ /* 0x000fc4000784c0ff */
[----:B------:R-:W-:Y:S01]  /*103a0*/  FMUL.FTZ R124, R124, UR13 ;  /* 0x0000000d7c7c7c20 */ /* 0x000fe20008410000 */
[----:B------:R-:W-:Y:S01]  /*103b0*/  F2FP.F16.F32.PACK_AB R125, R130, R125 ;  /* 0x0000007d827d723e */ /* 0x000fe200000000ff */
[----:B------:R-:W-:-:S03]  /*103c0*/  FFMA.FTZ R10, R10, R128, R129 ;  /* 0x000000800a0a7223 */ /* 0x000fc60000010081 */
[----:B------:R-:W-:Y:S01]  /*103d0*/  FSEL R124, R124, RZ, P2 ;  /* 0x000000ff7c7c7208 */ /* 0x000fe20001000000 */
[----:B------:R-:W-:-:S05]  /*103e0*/  FMUL.FTZ R10, R10, UR13 ;  /* 0x0000000d0a0a7c20 */ /* 0x000fca0008410000 */
[----:B------:R-:W-:-:S04]  /*103f0*/  FSEL R10, R10, RZ, P5 ;  /* 0x000000ff0a0a7208 */ /* 0x000fc80002800000 */
[----:B------:R-:W-:Y:S01]  /*10400*/  F2FP.F16.F32.PACK_AB R124, R10, R124 ;  /* 0x0000007c0a7c723e */ /* 0x000fe200000000ff */
[----:B------:R-:W-:Y:S06]  /*10410*/  BRA `(.L_x_3480) ;  /* 0x0000000400cc7947 */ /* 0x000fec0003800000 */
.L_x_3482:
        /* <DEDUP_REMOVED lines=43> */
[----:B------:R-:W-:Y:S02]  /*106d0*/  F2FP.F16.F32.PACK_AB R127, R127, R126 ;  /* 0x0000007e7f7f723e */ /* 0x000fe400000000ff */
[----:B------:R-:W-:Y:S01]  /*106e0*/  F2FP.F16.F32.PACK_AB R126, R125, R128 ;  /* 0x000000807d7e723e */ /* 0x000fe200000000ff */
[----:B------:R-:W-:Y:S01]  /*106f0*/  FMUL.FTZ R125, R101, UR13 ;  /* 0x0000000d657d7c20 */ /* 0x000fe20008410000 */
[----:B------:R-:W-:Y:S01]  /*10700*/  FMUL.FTZ R128, R124, UR13 ;  /* 0x0000000d7c807c20 */ /* 0x000fe20008410000 */
[C---:B------:R-:W-:Y:S02]  /*10710*/  LOP3.LUT P2, RZ, R146.reuse, 0xff0000, RZ, 0xc0, !PT ;  /* 0x00ff000092ff7812 */ /* 0x040fe4000784c0ff */
[----:B------:R-:W-:Y:S02]  /*10720*/  LOP3.LUT P5, RZ, R146, 0xff000000, RZ, 0xc0, !PT ;  /* 0xff00000092ff7812 */ /* 0x000fe400078ac0ff */
[----:B------:R-:W-:Y:S02]  /*10730*/  FSEL R125, R125, RZ, P2 ;  /* 0x000000ff7d7d7208 */ /* 0x000fe40001000000 */
[----:B------:R-:W-:-:S02]  /*10740*/  FSEL R128, R128, RZ, P5 ;  /* 0x000000ff80807208 */ /* 0x000fc40002800000 */
[----:B------:R-:W-:Y:S01]  /*10750*/  F2FP.F16.F32.PACK_AB R101, R124, R101 ;  /* 0x000000657c65723e */ /* 0x000fe200000000ff */
[----:B------:R-:W-:Y:S01]  /*10760*/  FMUL.FTZ R124, R100, UR13 ;  /* 0x0000000d647c7c20 */ /* 0x000fe20008410000 */
[----:B------:R-:W-:Y:S01]  /*10770*/  F2FP.F16.F32.PACK_AB R125, R128, R125 ;  /* 0x0000007d807d723e */ /* 0x000fe200000000ff */
[----:B------:R-:W-:Y:S01]  /*10780*/  FMUL.FTZ R128, R10, UR13 ;  /* 0x0000000d0a807c20 */ /* 0x000fe20008410000 */
[C---:B------:R-:W-:Y:S02]  /*10790*/  LOP3.LUT P2, RZ, R146.reuse, 0xff, RZ, 0xc0, !PT ;  /* 0x000000ff92ff7812 */ /* 0x040fe4000784c0ff */
[----:B------:R-:W-:Y:S02]  /*107a0*/  LOP3.LUT P5, RZ, R146, 0xff00, RZ, 0xc0, !PT ;  /* 0x0000ff0092ff7812 */ /* 0x000fe400078ac0ff */
[----:B------:R-:W-:Y:S02]  /*107b0*/  FSEL R124, R124, RZ, P2 ;  /* 0x000000ff7c7c7208 */ /* 0x000fe40001000000 */
[----:B------:R-:W-:-:S02]  /*107c0*/  FSEL R128, R128, RZ, P5 ;  /* 0x000000ff80807208 */ /* 0x000fc40002800000 */
[----:B------:R-:W-:Y:S02]  /*107d0*/  F2FP.F16.F32.PACK_AB R100, R10, R100 ;  /* 0x000000640a64723e */ /* 0x000fe400000000ff */
[----:B------:R-:W-:Y:S01]  /*107e0*/  F2FP.F16.F32.PACK_AB R124, R128, R124 ;  /* 0x0000007c807c723e */ /* 0x000fe200000000ff */
[----:B------:R-:W-:Y:S06]  /*107f0*/  BRA `(.L_x_3480) ;  /* 0x0000000000d47947 */ /* 0x000fec0003800000 */
.L_x_3484:
        /* <DEDUP_REMOVED lines=53> */
.L_x_3480:
        /* <DEDUP_REMOVED lines=9> */
.L_x_3476:
[----:B------:R-:W-:Y:S05]  /*10be0*/  BSYNC.RECONVERGENT B1 ;  /* 0x0000000000017941 */ /* 0x000fea0003800200 */
.L_x_3475:
[----:B-1234-:R-:W1:Y:S02]  /*10bf0*/  LDC.64 R124, c[0x0][0x380] ;  /* 0x0000e000ff7c7b82 */ /* 0x01ee640000000a00 */
[----:B-1----:R-:W-:-:S04]  /*10c00*/  LEA R215, R124, R215, 0x2 ;  /* 0x000000d77cd77211 */ /* 0x002fc800078e10ff */
[----:B------:R-:W-:-:S13]  /*10c10*/  ISETP.GE.AND P0, PT, R215, R125, PT ;  /* 0x0000007dd700720c */ /* 0x000fda0003f06270 */
[----:B------:R-:W-:Y:S05]  /*10c20*/  @!P0 BRA `(.L_x_3485) ;  /* 0xffffff0800d48947 */ /* 0x000fea000383ffff */
.L_x_3423:
[----:B------:R-:W-:Y:S05]  /*10c30*/  BSYNC B0 ;  /* 0x0000000000007941 */ /* 0x000fea0003800000 */
.L_x_3422:
        /* <DEDUP_REMOVED lines=15> */
[----:B------:R-:W4:Y:S01]  /*10d30*/  LDL.LU R131, [R1+0xc] ;  /* 0x00000c0001837983 */ /* 0x000f220000300800 */
[----:B-----5:R-:W1:Y:S01]  /*10d40*/  S2R R0, SR_TID.X ;  /* 0x0000000000007919 */ /* 0x020e620000002100 */
[----:B------:R-:W0:Y:S01]  /*10d50*/  S2R R4, SR_CgaCtaId ;  /* 0x0000000000047919 */ /* 0x000e220000008800 */
[----:B------:R-:W-:Y:S01]  /*10d60*/  MOV R3, 0x400 ;  /* 0x0000040000037802 */ /* 0x000fe20000000f00 */
[----:B------:R-:W4:Y:S04]  /*10d70*/  LDL.LU R125, [R1+0x44] ;  /* 0x00004400017d7983 */ /* 0x000f280000300800 */
[----:B------:R-:W4:Y:S04]  /*10d80*/  LDL.LU R126, [R1+0x48] ;  /* 0x00004800017e7983 */ /* 0x000f280000300800 */
[----:B------:R-:W4:Y:S04]  /*10d90*/  LDL.LU R10, [R1+0x4c] ;  /* 0x00004c00010a7983 */ /* 0x000f280000300800 */
[----:B------:R-:W4:Y:S04]  /*10da0*/  LDL.LU R124, [R1+0x40] ;  /* 0x00004000017c7983 */ /* 0x000f280000300800 */
[----:B------:R-:W4:Y:S01]  /*10db0*/  LDL.LU R127, [R1+0x220] ;  /* 0x00022000017f7983 */ /* 0x000f220000300800 */
[----:B------:R-:W-:Y:S05]  /*10dc0*/  WARPSYNC.ALL ;  /* 0x0000000000007948 */ /* 0x000fea0003800000 */
[----:B-1----:R-:W-:-:S02]  /*10dd0*/  SHF.R.U32.HI R2, RZ, 0x5, R0 ;  /* 0x00000005ff027819 */ /* 0x002fc40000011600 */
[----:B------:R-:W-:Y:S01]  /*10de0*/  LOP3.LUT R5, R0, 0x1f, RZ, 0xc0, !PT ;  /* 0x0000001f00057812 */ /* 0x000fe200078ec0ff */
[----:B------:R-:W1:Y:S01]  /*10df0*/  LDCU.128 UR16, c[0x0][0x440] ;  /* 0x00008800ff1077ac */ /* 0x000e620008000c00 */
[----:B0-----:R-:W-:Y:S02]  /*10e00*/  LEA R3, R4, R3, 0x18 ;  /* 0x0000000304037211 */ /* 0x001fe400078ec0ff */
[----:B------:R-:W-:Y:S01]  /*10e10*/  LOP3.LUT R23, R0, 0x7f, RZ, 0x3c, !PT ;  /* 0x0000007f00177812 */ /* 0x000fe200078e3cff */
[----:B------:R-:W-:Y:S01]  /*10e20*/  IMAD R2, R2, 0xa0, R5 ;  /* 0x000000a002027824 */ /* 0x000fe200078e0205 */
[----:B------:R-:W0:Y:S04]  /*10e30*/  LDCU.128 UR20, c[0x0][0x450] ;  /* 0x00008a00ff1477ac */ /* 0x000e280008000c00 */
[----:B------:R-:W-:-:S02]  /*10e40*/  LEA R2, R2, R3, 0x5 ;  /* 0x0000000302027211 */ /* 0x000fc400078e28ff */
        /* <DEDUP_REMOVED lines=11> */
[----:B------:R-:W-:Y:S06]  /*10f00*/  BAR.SYNC.DEFER_BLOCKING 0x0 ;  /* 0x0000000000007b1d */ /* 0x000fec0000010000 */
[----:B--2---:R-:W2:Y:S04]  /*10f10*/  LDL.LU R128, [R1+0x50] ;  /* 0x0000500001807983 */ /* 0x004ea80000300800 */
[----:B------:R-:W2:Y:S04]  /*10f20*/  LDL.LU R129, [R1+0x54] ;  /* 0x0000540001817983 */ /* 0x000ea80000300800 */
[----:B------:R-:W2:Y:S04]  /*10f30*/  LDL.LU R130, [R1+0x58] ;  /* 0x0000580001827983 */ /* 0x000ea80000300800 */
[----:B------:R-:W2:Y:S01]  /*10f40*/  LDL.LU R131, [R1+0x5c] ;  /* 0x00005c0001837983 */ /* 0x000ea20000300800 */
[----:B------:R-:W-:-:S02]  /*10f50*/  IADD3 R23, PT, PT, R23, R127, RZ ;  /* 0x0000007f17177210 */ /* 0x000fc40007ffe0ff */
[----:B------:R-:W-:Y:S01]  /*10f60*/  MOV R127, R10 ;  /* 0x0000000a007f7202 */ /* 0x000fe20000000f00 */
        /* <DEDUP_REMOVED lines=32> */
[----:B------:R-:W1:Y:S04]  /*11170*/  LDS R4, [R3] ;  /* 0x0000000003047984 */ /* 0x000e680000000800 */
[----:B------:R-:W0:Y:S04]  /*11180*/  LDS R5, [R3+0x200] ;  /* 0x0002000003057984 */ /* 0x000e280000000800 */
[----:B------:R-:W0:Y:S04]  /*11190*/  LDS R6, [R3+0x400] ;  /* 0x0004000003067984 */ /* 0x000e280000000800 */
[----:B------:R-:W0:Y:S04]  /*111a0*/  LDS R7, [R3+0x1400] ;  /* 0x0014000003077984 */ /* 0x000e280000000800 */
[----:B------:R-:W0:Y:S04]  /*111b0*/  LDS R8, [R3+0x1600] ;  /* 0x0016000003087984 */ /* 0x000e280000000800 */
[----:B------:R-:W0:Y:S04]  /*111c0*/  LDS R9, [R3+0x1800] ;  /* 0x0018000003097984 */ /* 0x000e280000000800 */
[----:B------:R-:W0:Y:S04]  /*111d0*/  LDS R11, [R3+0x2800] ;  /* 0x00280000030b7984 */ /* 0x000e280000000800 */
[----:B------:R-:W-:Y:S04]  /*111e0*/  LDS R32, [R3+0x600] ;  /* 0x0006000003207984 */ /* 0x000fe80000000800 */
[----:B------:R-:W-:Y:S04]  /*111f0*/  LDS R29, [R3+0x1a00] ;  /* 0x001a0000031d7984 */ /* 0x000fe80000000800 */
[----:B------:R-:W-:Y:S01]  /*11200*/  LDS R31, [R3+0x800] ;  /* 0x00080000031f7984 */ /* 0x000fe20000000800 */
[----:B-1----:R-:W-:-:S03]  /*11210*/  FADD.FTZ R4, RZ, R4 ;  /* 0x00000004ff047221 */ /* 0x002fc60000010000 */
[----:B------:R-:W-:Y:S01]  /*11220*/  LDS R28, [R3+0x1c00] ;  /* 0x001c0000031c7984 */ /* 0x000fe20000000800 */
[----:B0-----:R-:W-:-:S03]  /*11230*/  FADD.FTZ R5, RZ, R5 ;  /* 0x00000005ff057221 */ /* 0x001fc60000010000 */
        /* <DEDUP_REMOVED lines=35> */
[----:B---3--:R-:W-:Y:S04]  /*11470*/  STS.128 [R2+0xc10], R132 ;  /* 0x000c108402007388 */ /* 0x008fe80000000c00 */
[----:B--2---:R-:W-:Y:S04]  /*11480*/  STS.128 [R2+0x1000], R128 ;  /* 0x0010008002007388 */ /* 0x004fe80000000c00 */
[----:B------:R-:W-:Y:S04]  /*11490*/  STS.128 [R2+0x1010], R124 ;  /* 0x0010107c02007388 */ /* 0x000fe80000000c00 */
[----:B----4-:R-:W-:Y:S04]  /*114a0*/  STS.128 [R2+0xc00], R92 ;  /* 0x000c005c02007388 */ /* 0x010fe80000000c00 */
        /* <DEDUP_REMOVED lines=110> */
[----:B------:R-:W-:Y:S01]  /*11b90*/  BAR.SYNC.DEFER_BLOCKING 0x0 ;  /* 0x0000000000007b1d */ /* 0x000fe20000010000 */
[----:B0-----:R-:W-:-:S07]  /*11ba0*/  FADD.FTZ R118, R115, R118 ;  /* 0x0000007673767221 */ /* 0x001fce0000010000 */
[----:B------:R-:W0:Y:S08]  /*11bb0*/  S2UR UR4, SR_CTAID.X ;  /* 0x00000000000479c3 */ /* 0x000e300000002500 */
[----:B---3--:R-:W0:Y:S01]  /*11bc0*/  LDC R54, c[0x0][0x388] ;  /* 0x0000e200ff367b82 */ /* 0x008e220000000800 */
[----:B------:R-:W3:Y:S04]  /*11bd0*/  LDS R91, [R3] ;  /* 0x00000000035b7984 */ /* 0x000ee80000000800 */
[----:B------:R-:W4:Y:S04]  /*11be0*/  LDS R115, [R3+0x1400] ;  /* 0x0014000003737984 */ /* 0x000f280000000800 */
[----:B------:R-:W0:Y:S04]  /*11bf0*/  LDS R110, [R3+0x200] ;  /* 0x00020000036e7984 */ /* 0x000e280000000800 */
        /* <DEDUP_REMOVED lines=8> */
[----:B------:R-:W0:Y:S01]  /*11c80*/  LDS R59, [R3+0x4000] ;  /* 0x00400000033b7984 */ /* 0x000e220000000800 */
[----:B-1----:R-:W-:-:S04]  /*11c90*/  FADD.FTZ R130, RZ, R130 ;  /* 0x00000082ff827221 */ /* 0x002fc80000010000 */
[----:B--2---:R-:W-:Y:S01]  /*11ca0*/  FADD.FTZ R130, R130, R137 ;  /* 0x0000008982827221 */ /* 0x004fe20000010000 */
[----:B---3--:R-:W-:-:S03]  /*11cb0*/  FADD.FTZ R2, RZ, R91 ;  /* 0x0000005bff027221 */ /* 0x008fc60000010000 */
[----:B------:R-:W-:Y:S01]  /*11cc0*/  FADD.FTZ R87, R130, R87 ;  /* 0x0000005782577221 */ /* 0x000fe20000010000 */
[----:B------:R-:W-:Y:S01]  /*11cd0*/  FADD.FTZ R107, RZ, R107 ;  /* 0x0000006bff6b7221 */ /* 0x000fe20000010000 */
[----:B----4-:R-:W-:Y:S01]  /*11ce0*/  FADD.FTZ R2, R2, R115 ;  /* 0x0000007302027221 */ /* 0x010fe20000010000 */
[----:B0-----:R-:W-:Y:S01]  /*11cf0*/  FADD.FTZ R110, RZ, R110 ;  /* 0x0000006eff6e7221 */ /* 0x001fe20000010000 */
[----:B------:R-:W-:Y:S01]  /*11d00*/  FADD.FTZ R91, R87, R88 ;  /* 0x00000058575b7221 */ /* 0x000fe20000010000 */
[----:B------:R-:W-:Y:S01]  /*11d10*/  FADD.FTZ R48, RZ, R48 ;  /* 0x00000030ff307221 */ /* 0x000fe20000010000 */
[----:B------:R-:W-:Y:S02]  /*11d20*/  IMAD R87, R54, UR4, RZ ;  /* 0x0000000436577c24 */ /* 0x000fe4000f8e02ff */
[----:B------:R-:W-:Y:S01]  /*11d30*/  FADD.FTZ R107, R107, R108 ;  /* 0x0000006c6b6b7221 */ /* 0x000fe20000010000 */
[----:B------:R-:W-:Y:S01]  /*11d40*/  FADD.FTZ R49, R110, R49 ;  /* 0x000000316e317221 */ /* 0x000fe20000010000 */
[----:B------:R-:W-:Y:S01]  /*11d50*/  FADD.FTZ R48, R48, R51 ;  /* 0x0000003330307221 */ /* 0x000fe20000010000 */
[----:B------:R-:W-:Y:S01]  /*11d60*/  FADD.FTZ R2, R2, R53 ;  /* 0x0000003502027221 */ /* 0x000fe20000010000 */
[----:B------:R-:W-:Y:S01]  /*11d70*/  IADD3 R51, P0, PT, R87, R0, RZ ;  /* 0x0000000057337210 */ /* 0x000fe20007f1e0ff */
[----:B------:R-:W-:Y:S01]  /*11d80*/  FADD.FTZ R106, RZ, R106 ;  /* 0x0000006aff6a7221 */ /* 0x000fe20000010000 */
[----:B------:R-:W-:Y:S01]  /*11d90*/  FADD.FTZ R86, R107, R86 ;  /* 0x000000566b567221 */ /* 0x000fe20000010000 */
[----:B------:R-:W-:Y:S01]  /*11da0*/  ISETP.GE.U32.AND P4, PT, R23, 0x80, PT ;  /* 0x000000801700780c */ /* 0x000fe20003f86070 */
[----:B------:R-:W-:Y:S01]  /*11db0*/  FADD.FTZ R49, R49, R50 ;  /* 0x0000003231317221 */ /* 0x000fe20000010000 */
[----:B------:R-:W-:Y:S01]  /*11dc0*/  FADD.FTZ R120, RZ, R120 ;  /* 0x00000078ff787221 */ /* 0x000fe20000010000 */
[----:B------:R-:W-:Y:S01]  /*11dd0*/  FADD.FTZ R107, R2, R57 ;  /* 0x00000039026b7221 */ /* 0x000fe20000010000 */
[----:B------:R-:W-:Y:S01]  /*11de0*/  IADD3.X R2, PT, PT, RZ, RZ, RZ, P0, !PT ;  /* 0x000000ffff027210 */ /* 0x000fe200007fe4ff */
[----:B------:R-:W-:Y:S01]  /*11df0*/  FADD.FTZ R122, RZ, R122 ;  /* 0x0000007aff7a7221 */ /* 0x000fe20000010000 */
[----:B------:R-:W-:Y:S01]  /*11e00*/  FADD.FTZ R123, RZ, R123 ;  /* 0x0000007bff7b7221 */ /* 0x000fe20000010000 */
[----:B------:R-:W-:Y:S01]  /*11e10*/  FADD.FTZ R48, R48, R55 ;  /* 0x0000003730307221 */ /* 0x000fe20000010000 */
[----:B------:R-:W-:Y:S01]  /*11e20*/  SHF.L.U32 R0, R51, 0x2, RZ ;  /* 0x0000000233007819 */ /* 0x000fe200000006ff */
        /* <DEDUP_REMOVED lines=54> */
.L_x_3487:
[----:B------:R-:W-:Y:S05]  /*12190*/  BSYNC.RECONVERGENT B0 ;  /* 0x0000000000007941 */ /* 0x000fea0003800200 */
.L_x_3486:
        /* <DEDUP_REMOVED lines=22> */
.L_x_3489:
[----:B------:R-:W-:Y:S05]  /*12300*/  BSYNC.RECONVERGENT B0 ;  /* 0x0000000000007941 */ /* 0x000fea0003800200 */
.L_x_3488:
        /* <DEDUP_REMOVED lines=22> */
.L_x_3491:
[----:B------:R-:W-:Y:S05]  /*12470*/  BSYNC.RECONVERGENT B0 ;  /* 0x0000000000007941 */ /* 0x000fea0003800200 */
.L_x_3490:
        /* <DEDUP_REMOVED lines=62> */
[----:B------:R-:W2:Y:S01]  /*12860*/  LDS R8, [R3+0xe00] ;  /* 0x000e000003087984 */ /* 0x000ea20000000800 */
[----:B------:R-:W-:Y:S01]  /*12870*/  FADD.FTZ R77, RZ, R77 ;  /* 0x0000004dff4d7221 */ /* 0x000fe20000010000 */
        /* <DEDUP_REMOVED lines=103> */
.L_x_3493:
[----:B------:R-:W-:Y:S05]  /*12ef0*/  BSYNC.RECONVERGENT B0 ;  /* 0x0000000000007941 */ /* 0x000fea0003800200 */
.L_x_3492:
        /* <DEDUP_REMOVED lines=22> */
.L_x_3495:
[----:B------:R-:W-:Y:S05]  /*13060*/  BSYNC.RECONVERGENT B0 ;  /* 0x0000000000007941 */ /* 0x000fea0003800200 */
.L_x_3494:
        /* <DEDUP_REMOVED lines=22> */
.L_x_3497:
[----:B------:R-:W-:Y:S05]  /*131d0*/  BSYNC.RECONVERGENT B0 ;  /* 0x0000000000007941 */ /* 0x000fea0003800200 */
.L_x_3496:
        /* <DEDUP_REMOVED lines=22> */
.L_x_3499:
[----:B------:R-:W-:Y:S05]  /*13340*/  BSYNC.RECONVERGENT B0 ;  /* 0x0000000000007941 */ /* 0x000fea0003800200 */
.L_x_3498:
        /* <DEDUP_REMOVED lines=22> */
.L_x_3501:
[----:B------:R-:W-:Y:S05]  /*134b0*/  BSYNC.RECONVERGENT B0 ;  /* 0x0000000000007941 */ /* 0x000fea0003800200 */
.L_x_3500:
        /* <DEDUP_REMOVED lines=22> */
.L_x_3503:
[----:B------:R-:W-:Y:S05]  /*13620*/  BSYNC.RECONVERGENT B0 ;  /* 0x0000000000007941 */ /* 0x000fea0003800200 */
.L_x_3502:
        /* <DEDUP_REMOVED lines=9> */
.L_x_3434:
        /* <DEDUP_REMOVED lines=8> */
.L_x_3505:
[----:B------:R-:W-:Y:S05]  /*13740*/  BSYNC B1 ;  /* 0x0000000000017941 */ /* 0x000fea0003800000 */
.L_x_3504:
        /* <DEDUP_REMOVED lines=9> */
.L_x_3506:
        /* <DEDUP_REMOVED lines=8> */
.L_x_3507:
[----:B------:R-:W-:Y:S02]  /*13860*/  MOV R127, R129 ;  /* 0x00000081007f7202 */ /* 0x000fe40000000f00 */
[----:B------:R-:W-:-:S05]  /*13870*/  MOV R124, R130 ;  /* 0x00000082007c7202 */ /* 0x000fca0000000f00 */
[----:B------:R-:W-:Y:S01]  /*13880*/  FADD.FTZ R128, R128, R124 ;  /* 0x0000007c80807221 */ /* 0x000fe20000010000 */
[----:B------:R-:W-:-:S07]  /*13890*/  MOV R124, 0xffffffff ;  /* 0xffffffff007c7802 */ /* 0x000fce0000000f00 */
[----:B------:R-:W-:Y:S05]  /*138a0*/  WARPSYNC.COLLECTIVE R124, `(.L_x_3508) ;  /* 0x000000007c087348 */ /* 0x000fea0003c00000 */
[----:B------:R0:W1:Y:S02]  /*138b0*/  SHFL.BFLY P0, R130, R127, R126, R125 ;  /* 0x0c00007e7f827389 */ /* 0x000064000000007d */
[----:B01----:R-:W-:Y:S05]  /*138c0*/  ENDCOLLECTIVE ;  /* 0x000000000000791b */ /* 0x003fea0003800000 */
.L_x_3508:
        /* <DEDUP_REMOVED lines=8> */
.L_x_3509:
[----:B------:R-:W-:Y:S02]  /*13950*/  MOV R127, R129 ;  /* 0x00000081007f7202 */ /* 0x000fe40000000f00 */
[----:B------:R-:W-:-:S05]  /*13960*/  MOV R124, R130 ;  /* 0x00000082007c7202 */ /* 0x000fca0000000f00 */
[----:B------:R-:W-:Y:S01]  /*13970*/  FADD.FTZ R128, R128, R124 ;  /* 0x0000007c80807221 */ /* 0x000fe20000010000 */
[----:B------:R-:W-:-:S07]  /*13980*/  MOV R124, 0xffffffff ;  /* 0xffffffff007c7802 */ /* 0x000fce0000000f00 */
[----:B------:R-:W-:Y:S05]  /*13990*/  WARPSYNC.COLLECTIVE R124, `(.L_x_3510) ;  /* 0x000000007c087348 */ /* 0x000fea0003c00000 */
[----:B------:R0:W1:Y:S02]  /*139a0*/  SHFL.BFLY P0, R130, R127, R126, R125 ;  /* 0x0c00007e7f827389 */ /* 0x000064000000007d */
[----:B01----:R-:W-:Y:S05]  /*139b0*/  ENDCOLLECTIVE ;  /* 0x000000000000791b */ /* 0x003fea0003800000 */
.L_x_3510:
        /* <DEDUP_REMOVED lines=8> */
.L_x_3511:
[----:B------:R-:W-:Y:S02]  /*13a40*/  MOV R127, R129 ;  /* 0x00000081007f7202 */ /* 0x000fe40000000f00 */
[----:B------:R-:W-:-:S05]  /*13a50*/  MOV R124, R130 ;  /* 0x00000082007c7202 */ /* 0x000fca0000000f00 */
[----:B------:R-:W-:Y:S01]  /*13a60*/  FADD.FTZ R128, R128, R124 ;  /* 0x0000007c80807221 */ /* 0x000fe20000010000 */
[----:B------:R-:W-:-:S07]  /*13a70*/  MOV R124, 0xffffffff ;  /* 0xffffffff007c7802 */ /* 0x000fce0000000f00 */
[----:B------:R-:W-:Y:S05]  /*13a80*/  WARPSYNC.COLLECTIVE R124, `(.L_x_3512) ;  /* 0x000000007c087348 */ /* 0x000fea0003c00000 */
[----:B------:R0:W1:Y:S02]  /*13a90*/  SHFL.BFLY P0, R130, R127, R126, R125 ;  /* 0x0c00007e7f827389 */ /* 0x000064000000007d */
[----:B01----:R-:W-:Y:S05]  /*13aa0*/  ENDCOLLECTIVE ;  /* 0x000000000000791b */ /* 0x003fea0003800000 */
.L_x_3512:
        /* <DEDUP_REMOVED lines=8> */
.L_x_3513:
[----:B------:R-:W-:Y:S02]  /*13b30*/  MOV R127, R129 ;  /* 0x00000081007f7202 */ /* 0x000fe40000000f00 */
[----:B------:R-:W-:-:S07]  /*13b40*/  MOV R131, R130 ;  /* 0x0000008200837202 */ /* 0x000fce0000000f00 */
[----:B------:R-:W-:Y:S05]  /*13b50*/  WARPSYNC.COLLECTIVE R124, `(.L_x_3514) ;  /* 0x000000007c087348 */ /* 0x000fea0003c00000 */
[----:B------:R0:W1:Y:S02]  /*13b60*/  SHFL.BFLY P0, R130, R127, R126, R125 ;  /* 0x0c00007e7f827389 */ /* 0x000064000000007d */
[----:B01----:R-:W-:Y:S05]  /*13b70*/  ENDCOLLECTIVE ;  /* 0x000000000000791b */ /* 0x003fea0003800000 */
.L_x_3514:
[----:B------:R-:W-:Y:S01]  /*13b80*/  MOV R124, R130 ;  /* 0x00000082007c7202 */ /* 0x000fe20000000f00 */
[----:B------:R-:W-:Y:S06]  /*13b90*/  BRA `(.L_x_3515) ;  /* 0xffffff1000f47947 */ /* 0x000fec000383ffff */
.L_x_3516:
        /* <DEDUP_REMOVED lines=14> */
.L_x_7130:


//--------------------- .text._ZN10layer_norm31ln_parallel_residual_bwd_kernelINS_13Kernel_traitsIf6__halfS2_S2_fjLj1280ELj1ELj4ELj1ELj16ENS_18Kernel_traits_baseILj1280EfS2_S2_S2_fjLj128EEEEELb1ELb0ELb1EEEvNS_9BwdParamsE --------------------------
	.section	.text._ZN10layer_norm31ln_parallel_residual_bwd_kernelINS_13Kernel_traitsIf6__halfS2_S2_fjLj1280ELj1ELj4ELj1ELj16ENS_18Kernel_traits_baseILj1280EfS2_S2_S2_fjLj128EEEEELb1ELb0ELb1EEEvNS_9BwdParamsE,"ax",@progbits
	.align	128
        .global         _ZN10layer_norm31ln_parallel_residual_bwd_kernelINS_13Kernel_traitsIf6__halfS2_S2_fjLj1280ELj1ELj4ELj1ELj16ENS_18Kernel_traits_baseILj1280EfS2_S2_S2_fjLj128EEEEELb1ELb0ELb1EEEvNS_9BwdParamsE
        .type           _ZN10layer_norm31ln_parallel_residual_bwd_kernelINS_13Kernel_traitsIf6__halfS2_S2_fjLj1280ELj1ELj4ELj1ELj16ENS_18Kernel_traits_baseILj1280EfS2_S2_S2_fjLj128EEEEELb1ELb0ELb1EEEvNS_9BwdParamsE,@function
        .size           _ZN10layer_norm31ln_parallel_residual_bwd_kernelINS_13Kernel_traitsIf6__halfS2_S2_fjLj1280ELj1ELj4ELj1ELj16ENS_18Kernel_traits_baseILj1280EfS2_S2_S2_fjLj128EEEEELb1ELb0ELb1EEEvNS_9BwdParamsE,(.L_x_7131 - _ZN10layer_norm31ln_parallel_residual_bwd_kernelINS_13Kernel_traitsIf6__halfS2_S2_fjLj1280ELj1ELj4ELj1ELj16ENS_18Kernel_traits_baseILj1280EfS2_S2_S2_fjLj128EEEEELb1ELb0ELb1EEEvNS_9BwdParamsE)
        .other          _ZN10layer_norm31ln_parallel_residual_bwd_kernelINS_13Kernel_traitsIf6__halfS2_S2_fjLj1280ELj1ELj4ELj1ELj16ENS_18Kernel_traits_baseILj1280EfS2_S2_S2_fjLj128EEEEELb1ELb0ELb1EEEvNS_9BwdParamsE,@"STO_CUDA_ENTRY STV_DEFAULT"
_ZN10layer_norm31ln_parallel_residual_bwd_kernelINS_13Kernel_traitsIf6__halfS2_S2_fjLj1280ELj1ELj4ELj1ELj16ENS_18Kernel_traits_baseILj1280EfS2_S2_S2_fjLj128EEEEELb1ELb0ELb1EEEvNS_9BwdParamsE:
.text._ZN10layer_norm31ln_parallel_residual_bwd_kernelINS_13Kernel_traitsIf6__halfS2_S2_fjLj1280ELj1ELj4ELj1ELj16ENS_18Kernel_traits_baseILj1280EfS2_S2_S2_fjLj128EEEEELb1ELb0ELb1EEEvNS_9BwdParamsE:
        /* <DEDUP_REMOVED lines=141> */
[----:B------:R-:W-:Y:S01]  /*08d0*/  MOV R216, RZ ;  /* 0x000000ff00d87202 */ /* 0x000fe20000000f00 */
        /* <DEDUP_REMOVED lines=131> */
.L_x_3561:
        /* <DEDUP_REMOVED lines=11> */
[----:B------:R-:W3:Y:S05]  /*11c0*/  LDL.LU R204, [R1+0x28] ;  /* 0x0000280001cc7983 */ /* 0x000eea0000300800 */
[----:B------:R-:W1:Y:S01]  /*11d0*/  LDC.64 R20, c[0x0][0x3c8] ;  /* 0x0000f200ff147b82 */ /* 0x000e620000000a00 */
[----:B------:R-:W3:Y:S07]  /*11e0*/  LDL R199, [R1+0x4] ;  /* 0x0000040001c77983 */ /* 0x000eee0000100800 */
[----:B------:R-:W1:Y:S01]  /*11f0*/  LDC.64 R200, c[0x0][0x430] ;  /* 0x00010c00ffc87b82 */ /* 0x000e620000000a00 */
[----:B0-----:R-:W-:Y:S01]  /*1200*/  LOP3.LUT R3, R3, 0x1f, RZ, 0xc0, !PT ;  /* 0x0000001f03037812 */ /* 0x001fe200078ec0ff */
[----:B------:R-:W3:Y:S03]  /*1210*/  LDL.LU R198, [R1+0x3c] ;  /* 0x00003c0001c67983 */ /* 0x000ee60000300800 */
[----:B------:R-:W-:Y:S01]  /*1220*/  LEA.HI.SX32 R7, R2, R3, 0x1d ;  /* 0x0000000302077211 */ /* 0x000fe200078feaff */
[C---:B----4-:R-:W-:Y:S01]  /*1230*/  IMAD.WIDE R2, R6.reuse, 0x4, R4 ;  /* 0x0000000406027825 */ /* 0x050fe200078e0204 */
[----:B------:R-:W4:Y:S03]  /*1240*/  LDL.LU R197, [R1+0x38] ;  /* 0x0000380001c57983 */ /* 0x000f260000300800 */
[C---:B-1----:R-:W-:Y:S01]  /*1250*/  IMAD.WIDE.U32 R16, R7.reuse, 0x10, R194 ;  /* 0x0000001007107825 */ /* 0x042fe200078e00c2 */
[----:B------:R0:W2:Y:S03]  /*1260*/  LDG.E R24, desc[UR10][R2.64] ;  /* 0x0000000a02187981 */ /* 0x0000a6000c1e1900 */
[----:B------:R-:W-:Y:S01]  /*1270*/  IMAD.WIDE.U32 R12, R7, 0x10, R202 ;  /* 0x00000010070c7825 */ /* 0x000fe200078e00ca */
[----:B------:R-:W-:Y:S01]  /*1280*/  ISETP.NE.AND P3, PT, RZ, UR7, PT ;  /* 0x00000007ff007c0c */ /* 0x000fe2000bf65270 */
[----:B------:R-:W3:Y:S04]  /*1290*/  LDG.E.128 R16, desc[UR10][R16.64] ;  /* 0x0000000a10107981 */ /* 0x000ee8000c1e1d00 */
[----:B------:R-:W4:Y:S01]  /*12a0*/  LDG.E.128 R12, desc[UR10][R12.64] ;  /* 0x0000000a0c0c7981 */ /* 0x000f22000c1e1d00 */
[----:B0-----:R-:W-:-:S03]  /*12b0*/  IMAD.WIDE R2, R6, 0x4, R20 ;  /* 0x0000000406027825 */ /* 0x001fc600078e0214 */
[----:B------:R-:W4:Y:S04]  /*12c0*/  LDL R196, [R1+0x8] ;  /* 0x0000080001c47983 */ /* 0x000f280000100800 */
[----:B------:R-:W4:Y:S01]  /*12d0*/  LDG.E R5, desc[UR10][R2.64] ;  /* 0x0000000a02057981 */ /* 0x000f22000c1e1900 */
[----:B------:R-:W-:-:S03]  /*12e0*/  IMAD.WIDE.U32 R8, R7, 0x10, R200 ;  /* 0x0000001007087825 */ /* 0x000fc600078e00c8 */
[----:B------:R-:W4:Y:S04]  /*12f0*/  LDL.LU R193, [R1+0x4c] ;  /* 0x00004c0001c17983 */ /* 0x000f280000300800 */
[----:B------:R-:W4:Y:S04]  /*1300*/  LDG.E.128 R8, desc[UR10][R8.64] ;  /* 0x0000000a08087981 */ /* 0x000f28000c1e1d00 */
[----:B------:R-:W4:Y:S04]  /*1310*/  LDL.LU R192, [R1+0x48] ;  /* 0x0000480001c07983 */ /* 0x000f280000300800 */
[----:B------:R-:W4:Y:S04]  /*1320*/  LDL R181, [R1+0xc] ;  /* 0x00000c0001b57983 */ /* 0x000f280000100800 */
[----:B------:R-:W4:Y:S04]  /*1330*/  LDL.LU R180, [R1+0x5c] ;  /* 0x00005c0001b47983 */ /* 0x000f280000300800 */
[----:B------:R-:W4:Y:S01]  /*1340*/  LDL.LU R179, [R1+0x58] ;  /* 0x0000580001b37983 */ /* 0x000f220000300800 */
[----:B--2---:R-:W-:Y:S01]  /*1350*/  FSEL R24, R24, RZ, !P3 ;  /* 0x000000ff18187208 */ /* 0x004fe20005800000 */
[----:B---3--:R-:W-:-:S05]  /*1360*/  HADD2.F32 R0, -RZ, R16.H0_H0 ;  /* 0x20000010ff007230 */ /* 0x008fca0000004100 */
[----:B------:R-:W-:Y:S01]  /*1370*/  FADD.FTZ R0, -R24, R0 ;  /* 0x0000000018007221 */ /* 0x000fe20000010100 */
[----:B----4-:R-:W-:-:S03]  /*1380*/  HADD2.F32 R23, -RZ, R12.H0_H0 ;  /* 0x2000000cff177230 */ /* 0x010fc60000004100 */
[----:B------:R-:W-:Y:S02]  /*1390*/  FMUL.FTZ R0, R5, R0 ;  /* 0x0000000005007220 */ /* 0x000fe40000410000 */
[----:B------:R-:W-:Y:S02]  /*13a0*/  FADD.FTZ R206, R23, R206 ;  /* 0x000000ce17ce7221 */ /* 0x000fe40000010000 */
[----:B------:R-:W-:-:S05]  /*13b0*/  FFMA.FTZ R178, R0, R23, R178 ;  /* 0x0000001700b27223 */ /* 0x000fca00000100b2 */
[----:B------:R0:W-:Y:S01]  /*13c0*/  STL [R1+0x18], R178 ;  /* 0x000018b201007387 */ /* 0x0001e20000100800 */
[--C-:B------:R-:W-:Y:S02]  /*13d0*/  HADD2.F32 R168, -RZ, R8.reuse.H0_H0 ;  /* 0x20000008ffa87230 */ /* 0x100fe40000004100 */
[----:B------:R-:W-:Y:S02]  /*13e0*/  HADD2.F32 R172, -RZ, R8.H1_H1 ;  /* 0x30000008ffac7230 */ /* 0x000fe40000004100 */
[--C-:B------:R-:W-:Y:S02]  /*13f0*/  HADD2.F32 R8, -RZ, R11.reuse.H0_H0 ;  /* 0x2000000bff087230 */ /* 0x100fe40000004100 */
[----:B------:R-:W-:Y:S01]  /*1400*/  HADD2.F32 R176, -RZ, R11.H1_H1 ;  /* 0x3000000bffb07230 */ /* 0x000fe20000004100 */
[----:B0-----:R-:W2:Y:S04]  /*1410*/  LDL.LU R178, [R1+0x6c] ;  /* 0x00006c0001b27983 */ /* 0x001ea80000300800 */
[----:B------:R0:W-:Y:S04]  /*1420*/  STL [R1+0x1c], R206 ;  /* 0x00001cce01007387 */ /* 0x0001e80000100800 */
[----:B------:R-:W3:Y:S01]  /*1430*/  LDL.LU R11, [R1+0x68] ;  /* 0x00006800010b7983 */ /* 0x000ee20000300800 */
[----:B------:R-:W-:-:S02]  /*1440*/  HADD2.F32 R21, -RZ, R16.H1_H1 ;  /* 0x30000010ff157230 */ /* 0x000fc40000004100 */
[----:B------:R-:W-:Y:S02]  /*1450*/  HADD2.F32 R20, -RZ, R17.H0_H0 ;  /* 0x20000011ff147230 */ /* 0x000fe40000004100 */
[--C-:B------:R-:W-:Y:S02]  /*1460*/  HADD2.F32 R173, -RZ, R9.reuse.H0_H0 ;  /* 0x20000009ffad7230 */ /* 0x100fe40000004100 */
[----:B------:R-:W-:Y:S02]  /*1470*/  HADD2.F32 R175, -RZ, R9.H1_H1 ;  /* 0x30000009ffaf7230 */ /* 0x000fe40000004100 */
[----:B-----5:R-:W-:Y:S01]  /*1480*/  FMUL.FTZ R9, R64, R168 ;  /* 0x000000a840097220 */ /* 0x020fe20000410000 */
[C---:B------:R-:W-:Y:S01]  /*1490*/  FADD.FTZ R21, -R24.reuse, R21 ;  /* 0x0000001518157221 */ /* 0x040fe20000010100 */
[--C-:B------:R-:W-:Y:S02]  /*14a0*/  HADD2.F32 R16, -RZ, R18.reuse.H0_H0 ;  /* 0x20000012ff107230 */ /* 0x100fe40000004100 */
[----:B------:R-:W-:Y:S01]  /*14b0*/  FADD.FTZ R20, -R24, R20 ;  /* 0x0000001418147221 */ /* 0x000fe20000010100 */
[----:B------:R-:W-:-:S02]  /*14c0*/  HADD2.F32 R174, -RZ, R18.H1_H1 ;  /* 0x30000012ffae7230 */ /* 0x000fc40000004100 */
[----:B------:R-:W-:Y:S01]  /*14d0*/  FFMA.FTZ R23, R22, R23, R9 ;  /* 0x0000001716177223 */ /* 0x000fe20000010009 */
[----:B------:R-:W-:Y:S02]  /*14e0*/  HADD2.F32 R18, -RZ, R12.H1_H1 ;  /* 0x3000000cff127230 */ /* 0x000fe40000004100 */
[C---:B------:R-:W-:Y:S01]  /*14f0*/  FMUL.FTZ R22, R5.reuse, R21 ;  /* 0x0000001505167220 */ /* 0x040fe20000410000 */
[--C-:B------:R-:W-:Y:S02]  /*1500*/  HADD2.F32 R25, -RZ, R19.reuse.H0_H0 ;  /* 0x20000013ff197230 */ /* 0x100fe40000004100 */
[----:B------:R-:W-:Y:S02]  /*1510*/  HADD2.F32 R27, -RZ, R19.H1_H1 ;  /* 0x30000013ff1b7230 */ /* 0x000fe40000004100 */
[----:B------:R-:W-:Y:S02]  /*1520*/  HADD2.F32 R19, -RZ, R13.H0_H0 ;  /* 0x2000000dff137230 */ /* 0x000fe40000004100 */
[----:B------:R-:W-:Y:S01]  /*1530*/  FMUL.FTZ R20, R5, R20 ;  /* 0x0000001405147220 */ /* 0x000fe20000410000 */
[----:B------:R-:W-:-:S02]  /*1540*/  HADD2.F32 R17, -RZ, R17.H1_H1 ;  /* 0x30000011ff117230 */ /* 0x000fc40000004100 */
[----:B------:R-:W-:Y:S01]  /*1550*/  FADD.FTZ R205, R18, R205 ;  /* 0x000000cd12cd7221 */ /* 0x000fe20000010000 */
[----:B------:R-:W-:Y:S01]  /*1560*/  FFMA.FTZ R204, R22, R18, R204 ;  /* 0x0000001216cc7223 */ /* 0x000fe200000100cc */
[----:B------:R-:W-:Y:S01]  /*1570*/  FADD.FTZ R198, R19, R198 ;  /* 0x000000c613c67221 */ /* 0x000fe20000010000 */
[----:B------:R-:W-:Y:S01]  /*1580*/  FMUL.FTZ R21, R65, R172 ;  /* 0x000000ac41157220 */ /* 0x000fe20000410000 */
[----:B------:R-:W-:Y:S01]  /*1590*/  FFMA.FTZ R197, R20, R19, R197 ;  /* 0x0000001314c57223 */ /* 0x000fe200000100c5 */
[----:B------:R-:W-:Y:S01]  /*15a0*/  FADD.FTZ R17, -R24, R17 ;  /* 0x0000001118117221 */ /* 0x000fe20000010100 */
[----:B------:R1:W-:Y:S01]  /*15b0*/  STL [R1+0x2c], R205 ;  /* 0x00002ccd01007387 */ /* 0x0003e20000100800 */
[----:B------:R-:W-:Y:S02]  /*15c0*/  HADD2.F32 R177, -RZ, R13.H1_H1 ;  /* 0x3000000dffb17230 */ /* 0x000fe40000004100 */
[----:B------:R-:W-:Y:S01]  /*15d0*/  FFMA.FTZ R21, R199, R18, R21 ;  /* 0x00000012c7157223 */ /* 0x000fe20000010015 */
[----:B------:R4:W-:Y:S01]  /*15e0*/  STL [R1+0x28], R204 ;  /* 0x000028cc01007387 */ /* 0x0009e20000100800 */
[----:B------:R-:W-:-:S02]  /*15f0*/  HADD2.F32 R170, -RZ, R10.H0_H0 ;  /* 0x2000000affaa7230 */ /* 0x000fc40000004100 */
[----:B------:R-:W-:Y:S01]  /*1600*/  FMUL.FTZ R18, R5, R17 ;  /* 0x0000001105127220 */ /* 0x000fe20000410000 */
[----:B------:R-:W-:Y:S01]  /*1610*/  HADD2.F32 R26, -RZ, R10.H1_H1 ;  /* 0x3000000aff1a7230 */ /* 0x000fe20000004100 */
[----:B------:R4:W-:Y:S01]  /*1620*/  STL [R1+0x3c], R198 ;  /* 0x00003cc601007387 */ /* 0x0009e20000100800 */
[----:B------:R-:W-:Y:S01]  /*1630*/  FADD.FTZ R16, -R24, R16 ;  /* 0x0000001018107221 */ /* 0x000fe20000010100 */
[----:B------:R-:W-:Y:S02]  /*1640*/  HADD2.F32 R12, -RZ, R14.H0_H0 ;  /* 0x2000000eff0c7230 */ /* 0x000fe40000004100 */
[----:B------:R4:W-:Y:S01]  /*1650*/  STL [R1+0x38], R197 ;  /* 0x000038c501007387 */ /* 0x0009e20000100800 */
[----:B------:R-:W-:-:S03]  /*1660*/  FADD.FTZ R193, R177, R193 ;  /* 0x000000c1b1c17221 */ /* 0x000fc60000010000 */
[----:B------:R-:W4:Y:S01]  /*1670*/  LDL.LU R10, [R1+0x7c] ;  /* 0x00007c00010a7983 */ /* 0x000f220000300800 */
[----:B------:R-:W-:Y:S01]  /*1680*/  FFMA.FTZ R192, R18, R177, R192 ;  /* 0x000000b112c07223 */ /* 0x000fe200000100c0 */
[----:B------:R-:W-:Y:S01]  /*1690*/  FMUL.FTZ R16, R5, R16 ;  /* 0x0000001005107220 */ /* 0x000fe20000410000 */
[----:B------:R-:W-:Y:S01]  /*16a0*/  FADD.FTZ R180, R12, R180 ;  /* 0x000000b40cb47221 */ /* 0x000fe20000010000 */
[----:B------:R4:W-:Y:S02]  /*16b0*/  STL [R1+0x4c], R193 ;  /* 0x00004cc101007387 */ /* 0x0009e40000100800 */
[----:B------:R-:W-:Y:S02]  /*16c0*/  FFMA.FTZ R179, R16, R12, R179 ;  /* 0x0000000c10b37223 */ /* 0x000fe400000100b3 */
[----:B------:R4:W-:Y:S01]  /*16d0*/  STL [R1+0x48], R192 ;  /* 0x000048c001007387 */ /* 0x0009e20000100800 */
[----:B------:R-:W-:-:S03]  /*16e0*/  HADD2.F32 R13, -RZ, R14.H1_H1 ;  /* 0x3000000eff0d7230 */ /* 0x000fc60000004100 */
[----:B------:R-:W4:Y:S01]  /*16f0*/  LDL.LU R209, [R1+0x78] ;  /* 0x0000780001d17983 */ /* 0x000f220000300800 */
[----:B------:R-:W-:-:S03]  /*1700*/  FADD.FTZ R14, -R24, R174 ;  /* 0x000000ae180e7221 */ /* 0x000fc60000010100 */
[----:B------:R-:W4:Y:S04]  /*1710*/  LDL.LU R208, [R1+0x8c] ;  /* 0x00008c0001d07983 */ /* 0x000f280000300800 */
[----:B------:R4:W-:Y:S04]  /*1720*/  STL [R1+0x5c], R180 ;  /* 0x00005cb401007387 */ /* 0x0009e80000100800 */
[----:B------:R-:W4:Y:S04]  /*1730*/  LDL.LU R207, [R1+0x88] ;  /* 0x0000880001cf7983 */ /* 0x000f280000300800 */
[----:B------:R4:W-:Y:S01]  /*1740*/  STL [R1+0x58], R179 ;  /* 0x000058b301007387 */ /* 0x0009e20000100800 */
[----:B------:R-:W-:-:S03]  /*1750*/  FMUL.FTZ R14, R5, R14 ;  /* 0x0000000e050e7220 */ /* 0x000fc60000410000 */
[----:B------:R-:W4:Y:S01]  /*1760*/  LDL.LU R174, [R1+0x24] ;  /* 0x0000240001ae7983 */ /* 0x000f220000300800 */
[----:B------:R-:W-:-:S03]  /*1770*/  FMUL.FTZ R9, R66, R173 ;  /* 0x000000ad42097220 */ /* 0x000fc60000410000 */
[----:B0-----:R-:W4:Y:S01]  /*1780*/  LDL.LU R206, [R1+0x20] ;  /* 0x0000200001ce7983 */ /* 0x001f220000300800 */
[----:B------:R-:W-:Y:S01]  /*1790*/  FFMA.FTZ R19, R196, R19, R9 ;  /* 0x00000013c4137223 */ /* 0x000fe20000010009 */
[----:B--2---:R-:W-:-:S05]  /*17a0*/  FADD.FTZ R178, R13, R178 ;  /* 0x000000b20db27221 */ /* 0x004fca0000010000 */
[----:B------:R-:W-:Y:S01]  /*17b0*/  STL [R1+0x6c], R178 ;  /* 0x00006cb201007387 */ /* 0x000fe20000100800 */
[----:B---3--:R-:W-:-:S03]  /*17c0*/  FFMA.FTZ R11, R14, R13, R11 ;  /* 0x0000000d0e0b7223 */ /* 0x008fc6000001000b */
[----:B-1----:R-:W2:Y:S04]  /*17d0*/  LDL.LU R205, [R1+0x34] ;  /* 0x0000340001cd7983 */ /* 0x002ea80000300800 */
[----:B----4-:R-:W3:Y:S04]  /*17e0*/  LDL.LU R204, [R1+0x30] ;  /* 0x0000300001cc7983 */ /* 0x010ee80000300800 */
[----:B------:R0:W-:Y:S04]  /*17f0*/  STL [R1+0x68], R11 ;  /* 0x0000680b01007387 */ /* 0x0001e80000100800 */
[----:B------:R-:W4:Y:S04]  /*1800*/  LDL.LU R199, [R1+0x44] ;  /* 0x0000440001c77983 */ /* 0x000f280000300800 */
[----:B------:R-:W4:Y:S04]  /*1810*/  LDL.LU R198, [R1+0x40] ;  /* 0x0000400001c67983 */ /* 0x000f280000300800 */
[----:B------:R-:W4:Y:S04]  /*1820*/  LDL.LU R197, [R1+0x54] ;  /* 0x0000540001c57983 */ /* 0x000f280000300800 */
[----:B------:R-:W4:Y:S01]  /*1830*/  LDL.LU R196, [R1+0x50] ;  /* 0x0000500001c47983 */ /* 0x000f220000300800 */
[----:B------:R-:W-:-:S02]  /*1840*/  HADD2.F32 R169, -RZ, R15.H0_H0 ;  /* 0x2000000fffa97230 */ /* 0x000fc40000004100 */
[----:B------:R-:W-:Y:S01]  /*1850*/  FMUL.FTZ R17, R67, R175 ;  /* 0x000000af43117220 */ /* 0x000fe20000410000 */
[----:B------:R-:W-:Y:S02]  /*1860*/  HADD2.F32 R171, -RZ, R15.H1_H1 ;  /* 0x3000000fffab7230 */ /* 0x000fe40000004100 */
[----:B------:R-:W-:Y:S01]  /*1870*/  FMUL.FTZ R15, R60, R170 ;  /* 0x000000aa3c0f7220 */ /* 0x000fe20000410000 */
[----:B------:R-:W4:Y:S01]  /*1880*/  LDL.LU R193, [R1+0x64] ;  /* 0x0000640001c17983 */ /* 0x000f220000300800 */
[----:B------:R-:W-:Y:S01]  /*1890*/  IADD3 R4, PT, PT, R7, 0x20, RZ ;  /* 0x0000002007047810 */ /* 0x000fe20007ffe0ff */
[----:B------:R-:W-:Y:S02]  /*18a0*/  FFMA.FTZ R17, R181, R177, R17 ;  /* 0x000000b1b5117223 */ /* 0x000fe40000010011 */
[----:B------:R-:W4:Y:S01]  /*18b0*/  LDL.LU R192, [R1+0x60] ;  /* 0x0000600001c07983 */ /* 0x000f220000300800 */
[----:B------:R-:W-:Y:S01]  /*18c0*/  FFMA.FTZ R15, R100, R12, R15 ;  /* 0x0000000c640f7223 */ /* 0x000fe2000001000f */
[----:B------:R-:W-:-:S02]  /*18d0*/  FADD.FTZ R12, -R24, R25 ;  /* 0x00000019180c7221 */ /* 0x000fc40000010100 */
[----:B------:R-:W4:Y:S01]  /*18e0*/  LDL.LU R181, [R1+0x74] ;  /* 0x0000740001b57983 */ /* 0x000f220000300800 */
[----:B------:R-:W-:-:S03]  /*18f0*/  IMAD.WIDE.U32 R132, R4, 0x10, R194 ;  /* 0x0000001004847825 */ /* 0x000fc600078e00c2 */
[----:B------:R-:W4:Y:S01]  /*1900*/  LDL.LU R180, [R1+0x70] ;  /* 0x0000700001b47983 */ /* 0x000f220000300800 */
[----:B------:R-:W-:-:S03]  /*1910*/  FADD.FTZ R10, R169, R10 ;  /* 0x0000000aa90a7221 */ /* 0x000fc60000010000 */
[----:B------:R-:W4:Y:S01]  /*1920*/  LDL.LU R179, [R1+0x84] ;  /* 0x0000840001b37983 */ /* 0x000f220000300800 */
[----:B0-----:R-:W-:-:S03]  /*1930*/  FADD.FTZ R11, -R24, R27 ;  /* 0x0000001b180b7221 */ /* 0x001fc60000010100 */
[----:B------:R-:W-:Y:S01]  /*1940*/  STL [R1+0x7c], R10 ;  /* 0x00007c0a01007387 */ /* 0x000fe20000100800 */
[----:B------:R-:W-:-:S03]  /*1950*/  FMUL.FTZ R12, R5, R12 ;  /* 0x0000000c050c7220 */ /* 0x000fc60000410000 */
[----:B------:R-:W4:Y:S01]  /*1960*/  LDL.LU R25, [R1+0x80] ;  /* 0x0000800001197983 */ /* 0x000f220000300800 */
[----:B------:R-:W-:-:S04]  /*1970*/  IMAD.WIDE.U32 R140, R4, 0x10, R202 ;  /* 0x00000010048c7825 */ /* 0x000fc800078e00ca */
[----:B------:R-:W-:Y:S01]  /*1980*/  FMUL.FTZ R11, R5, R11 ;  /* 0x0000000b050b7220 */ /* 0x000fe20000410000 */
[----:B------:R-:W-:Y:S01]  /*1990*/  FFMA.FTZ R209, R12, R169, R209 ;  /* 0x000000a90cd17223 */ /* 0x000fe200000100d1 */
[----:B------:R-:W4:Y:S01]  /*19a0*/  LDG.E.128 R132, desc[UR10][R132.64] ;  /* 0x0000000a84847981 */ /* 0x000f22000c1e1d00 */
[----:B------:R-:W-:-:S03]  /*19b0*/  FADD.FTZ R208, R171, R208 ;  /* 0x000000d0abd07221 */ /* 0x000fc60000010000 */
[----:B------:R-:W4:Y:S04]  /*19c0*/  LDL.LU R178, [R1+0x94] ;  /* 0x0000940001b27983 */ /* 0x000f280000300800 */
[----:B------:R-:W4:Y:S01]  /*19d0*/  LDG.E.128 R140, desc[UR10][R140.64] ;  /* 0x0000000a8c8c7981 */ /* 0x000f22000c1e1d00 */
[----:B------:R-:W-:-:S03]  /*19e0*/  FFMA.FTZ R207, R11, R171, R207 ;  /* 0x000000ab0bcf7223 */ /* 0x000fc600000100cf */
[----:B------:R-:W4:Y:S04]  /*19f0*/  LDL.LU R177, [R1+0x90] ;  /* 0x0000900001b17983 */ /* 0x000f280000300800 */
[----:B------:R-:W-:Y:S01]  /*1a00*/  STL [R1+0x78], R209 ;  /* 0x000078d101007387 */ /* 0x000fe20000100800 */
[----:B------:R-:W-:-:S03]  /*1a10*/  FADD.FTZ R174, R168, R174 ;  /* 0x000000aea8ae7221 */ /* 0x000fc60000010000 */
[----:B------:R-:W-:Y:S04]  /*1a20*/  STL [R1+0x8c], R208 ;  /* 0x00008cd001007387 */ /* 0x000fe80000100800 */
[----:B------:R0:W-:Y:S04]  /*1a30*/  STL [R1+0x24], R174 ;  /* 0x000024ae01007387 */ /* 0x0001e80000100800 */
[----:B------:R-:W-:Y:S01]  /*1a40*/  STL [R1+0x88], R207 ;  /* 0x000088cf01007387 */ /* 0x000fe20000100800 */
[----:B------:R-:W-:-:S03]  /*1a50*/  FFMA.FTZ R206, R0, R168, R206 ;  /* 0x000000a800ce7223 */ /* 0x000fc600000100ce */
[----:B0-----:R-:W4:Y:S04]  /*1a60*/  LDL.LU R174, [R1+0x9c] ;  /* 0x00009c0001ae7983 */ /* 0x001f280000300800 */
[----:B------:R-:W4:Y:S04]  /*1a70*/  LDL.LU R27, [R1+0x98] ;  /* 0x00009800011b7983 */ /* 0x000f280000300800 */
[----:B------:R-:W-:Y:S01]  /*1a80*/  STL [R1+0x20], R206 ;  /* 0x000020ce01007387 */ /* 0x000fe20000100800 */
[----:B--2---:R-:W-:Y:S01]  /*1a90*/  FADD.FTZ R205, R172, R205 ;  /* 0x000000cdaccd7221 */ /* 0x004fe20000010000 */
[----:B---3--:R-:W-:-:S04]  /*1aa0*/  FFMA.FTZ R204, R22, R172, R204 ;  /* 0x000000ac16cc7223 */ /* 0x008fc800000100cc */
[----:B------:R-:W-:Y:S01]  /*1ab0*/  STL [R1+0x34], R205 ;  /* 0x000034cd01007387 */ /* 0x000fe20000100800 */
[----:B----4-:R-:W-:-:S03]  /*1ac0*/  FADD.FTZ R199, R173, R199 ;  /* 0x000000c7adc77221 */ /* 0x010fc60000010000 */
[----:B------:R-:W-:Y:S01]  /*1ad0*/  STL [R1+0x30], R204 ;  /* 0x000030cc01007387 */ /* 0x000fe20000100800 */
[----:B------:R-:W-:-:S03]  /*1ae0*/  FFMA.FTZ R198, R20, R173, R198 ;  /* 0x000000ad14c67223 */ /* 0x000fc600000100c6 */
[----:B------:R-:W-:Y:S01]  /*1af0*/  STL [R1+0x44], R199 ;  /* 0x000044c701007387 */ /* 0x000fe20000100800 */
[----:B------:R-:W-:-:S03]  /*1b00*/  FADD.FTZ R197, R175, R197 ;  /* 0x000000c5afc57221 */ /* 0x000fc60000010000 */
[----:B------:R-:W-:Y:S01]  /*1b10*/  STL [R1+0x40], R198 ;  /* 0x000040c601007387 */ /* 0x000fe20000100800 */
[----:B------:R-:W-:-:S03]  /*1b20*/  FFMA.FTZ R196, R18, R175, R196 ;  /* 0x000000af12c47223 */ /* 0x000fc600000100c4 */
[----:B------:R-:W-:Y:S04]  /*1b30*/  STL [R1+0x54], R197 ;  /* 0x000054c501007387 */ /* 0x000fe80000100800 */
[----:B------:R-:W-:Y:S04]  /*1b40*/  STL [R1+0x50], R196 ;  /* 0x000050c401007387 */ /* 0x000fe80000100800 */
[----:B------:R-:W2:Y:S04]  /*1b50*/  LDL.LU R173, [R1+0xac] ;  /* 0x0000ac0001ad7983 */ /* 0x000ea80000300800 */
[----:B------:R-:W3:Y:S01]  /*1b60*/  LDL.LU R172, [R1+0xa8] ;  /* 0x0000a80001ac7983 */ /* 0x000ee20000300800 */
[----:B------:R-:W-:-:S04]  /*1b70*/  IMAD.WIDE.U32 R136, R4, 0x10, R200 ;  /* 0x0000001004887825 */ /* 0x000fc800078e00c8 */
[----:B------:R-:W-:Y:S01]  /*1b80*/  FADD.FTZ R193, R170, R193 ;  /* 0x000000c1aac17221 */ /* 0x000fe20000010000 */
[----:B------:R-:W-:Y:S01]  /*1b90*/  FFMA.FTZ R192, R16, R170, R192 ;  /* 0x000000aa10c07223 */ /* 0x000fe200000100c0 */
[----:B------:R-:W-:Y:S01]  /*1ba0*/  FADD.FTZ R181, R26, R181 ;  /* 0x000000b51ab57221 */ /* 0x000fe20000010000 */
[----:B------:R-:W4:Y:S04]  /*1bb0*/  LDG.E.128 R136, desc[UR10][R136.64] ;  /* 0x0000000a88887981 */ /* 0x000f28000c1e1d00 */
[----:B------:R-:W-:Y:S01]  /*1bc0*/  STL [R1+0x64], R193 ;  /* 0x000064c101007387 */ /* 0x000fe20000100800 */
[----:B------:R-:W-:-:S03]  /*1bd0*/  FFMA.FTZ R25, R12, R8, R25 ;  /* 0x000000080c197223 */ /* 0x000fc60000010019 */
[----:B------:R0:W-:Y:S04]  /*1be0*/  STL [R1+0x60], R192 ;  /* 0x000060c001007387 */ /* 0x0001e80000100800 */
[----:B------:R-:W-:Y:S04]  /*1bf0*/  STL [R1+0x74], R181 ;  /* 0x000074b501007387 */ /* 0x000fe80000100800 */
[----:B------:R1:W-:Y:S01]  /*1c00*/  STL [R1+0x80], R25 ;  /* 0x0000801901007387 */ /* 0x0003e20000100800 */
[----:B------:R-:W-:Y:S01]  /*1c10*/  FMUL.FTZ R10, R62, R8 ;  /* 0x000000083e0a7220 */ /* 0x000fe20000410000 */
[----:B------:R-:W-:Y:S01]  /*1c20*/  FADD.FTZ R179, R8, R179 ;  /* 0x000000b308b37221 */ /* 0x000fe20000010000 */
[----:B------:R-:W-:Y:S01]  /*1c30*/  FFMA.FTZ R180, R14, R26, R180 ;  /* 0x0000001a0eb47223 */ /* 0x000fe200000100b4 */
[----:B------:R-:W-:-:S02]  /*1c40*/  HADD2.F32 R8, -RZ, R140.H0_H0 ;  /* 0x2000008cff087230 */ /* 0x000fc40000004100 */
[----:B------:R-:W-:Y:S01]  /*1c50*/  FADD.FTZ R178, R176, R178 ;  /* 0x000000b2b0b27221 */ /* 0x000fe20000010000 */
[----:B------:R-:W-:Y:S01]  /*1c60*/  FMUL.FTZ R9, R61, R26 ;  /* 0x0000001a3d097220 */ /* 0x000fe20000410000 */
[----:B------:R-:W-:Y:S01]  /*1c70*/  FFMA.FTZ R177, R11, R176, R177 ;  /* 0x000000b00bb17223 */ /* 0x000fe200000100b1 */
[----:B0-----:R-:W0:Y:S01]  /*1c80*/  LDC.64 R192, c[0x0][0x438] ;  /* 0x00010e00ffc07b82 */ /* 0x001e220000000a00 */
[--C-:B-1----:R-:W-:Y:S01]  /*1c90*/  HADD2.F32 R25, -RZ, R132.reuse.H0_H0 ;  /* 0x20000084ff197230 */ /* 0x102fe20000004100 */
[----:B------:R-:W-:Y:S04]  /*1ca0*/  STL [R1+0x70], R180 ;  /* 0x000070b401007387 */ /* 0x000fe80000100800 */
[----:B------:R-:W-:Y:S01]  /*1cb0*/  FADD.FTZ R25, -R24, R25 ;  /* 0x0000001918197221 */ /* 0x000fe20000010100 */
[----:B------:R-:W-:Y:S03]  /*1cc0*/  STL [R1+0x84], R179 ;  /* 0x000084b301007387 */ /* 0x000fe60000100800 */
[----:B------:R-:W-:Y:S01]  /*1cd0*/  FMUL.FTZ R25, R5, R25 ;  /* 0x0000001905197220 */ /* 0x000fe20000410000 */
[----:B------:R-:W-:Y:S01]  /*1ce0*/  STL [R1+0x94], R178 ;  /* 0x000094b201007387 */ /* 0x000fe20000100800 */
[----:B------:R-:W-:-:S03]  /*1cf0*/  HADD2.F32 R132, -RZ, R132.H1_H1 ;  /* 0x30000084ff847230 */ /* 0x000fc60000004100 */
[----:B------:R-:W-:Y:S04]  /*1d00*/  STL [R1+0x90], R177 ;  /* 0x000090b101007387 */ /* 0x000fe80000100800 */
[----:B------:R-:W4:Y:S01]  /*1d10*/  LDL.LU R175, [R1+0xbc] ;  /* 0x0000bc0001af7983 */ /* 0x000f220000300800 */
[----:B------:R-:W-:Y:S01]  /*1d20*/  FADD.FTZ R174, R8, R174 ;  /* 0x000000ae08ae7221 */ /* 0x000fe20000010000 */
[----:B------:R-:W-:-:S04]  /*1d30*/  FFMA.FTZ R27, R25, R8, R27 ;  /* 0x00000008191b7223 */ /* 0x000fc8000001001b */
[----:B------:R1:W-:Y:S01]  /*1d40*/  STL [R1+0x9c], R174 ;  /* 0x00009cae01007387 */ /* 0x0003e20000100800 */
[----:B------:R-:W-:-:S03]  /*1d50*/  FADD.FTZ R132, -R24, R132 ;  /* 0x0000008418847221 */ /* 0x000fc60000010100 */
[----:B-1----:R-:W4:Y:S04]  /*1d60*/  LDL.LU R174, [R1+0xb8] ;  /* 0x0000b80001ae7983 */ /* 0x002f280000300800 */
[----:B------:R-:W4:Y:S04]  /*1d70*/  LDL.LU R205, [R1+0xa4] ;  /* 0x0000a40001cd7983 */ /* 0x000f280000300800 */
[----:B------:R-:W4:Y:S04]  /*1d80*/  LDL.LU R199, [R1+0xa0] ;  /* 0x0000a00001c77983 */ /* 0x000f280000300800 */
[----:B------:R1:W-:Y:S01]  /*1d90*/  STL [R1+0x98], R27 ;  /* 0x0000981b01007387 */ /* 0x0003e20000100800 */
[----:B------:R-:W-:-:S03]  /*1da0*/  FMUL.FTZ R132, R5, R132 ;  /* 0x0000008405847220 */ /* 0x000fc60000410000 */
[----:B------:R-:W4:Y:S04]  /*1db0*/  LDL.LU R207, [R1+0xcc] ;  /* 0x0000cc0001cf7983 */ /* 0x000f280000300800 */
[----:B------:R-:W4:Y:S01]  /*1dc0*/  LDL.LU R206, [R1+0xc8] ;  /* 0x0000c80001ce7983 */ /* 0x000f220000300800 */
[----:B-1----:R-:W-:-:S05]  /*1dd0*/  HADD2.F32 R27, -RZ, R140.H1_H1 ;  /* 0x3000008cff1b7230 */ /* 0x002fca0000004100 */
[----:B--2---:R-:W-:Y:S01]  /*1de0*/  FADD.FTZ R173, R27, R173 ;  /* 0x000000ad1bad7221 */ /* 0x004fe20000010000 */
[----:B---3--:R-:W-:-:S04]  /*1df0*/  FFMA.FTZ R172, R132, R27, R172 ;  /* 0x0000001b84ac7223 */ /* 0x008fc800000100ac */
[----:B------:R-:W-:Y:S04]  /*1e00*/  STL [R1+0xac], R173 ;  /* 0x0000acad01007387 */ /* 0x000fe80000100800 */
[----:B------:R-:W2:Y:S04]  /*1e10*/  LDL.LU R204, [R1+0xb4] ;  /* 0x0000b40001cc7983 */ /* 0x000ea80000300800 */
[----:B------:R-:W-:Y:S04]  /*1e20*/  STL [R1+0xa8], R172 ;  /* 0x0000a8ac01007387 */ /* 0x000fe80000100800 */
[----:B------:R-:W3:Y:S01]  /*1e30*/  LDL.LU R198, [R1+0xb0] ;  /* 0x0000b00001c67983 */ /* 0x000ee20000300800 */
[----:B----4-:R-:W-:-:S02]  /*1e40*/  HADD2.F32 R180, -RZ, R136.H0_H0 ;  /* 0x20000088ffb47230 */ /* 0x010fc40000004100 */
[----:B------:R-:W-:-:S03]  /*1e50*/  HADD2.F32 R181, -RZ, R136.H1_H1 ;  /* 0x30000088ffb57230 */ /* 0x000fc60000004100 */
[----:B------:R-:W-:-:S04]  /*1e60*/  FMUL.FTZ R26, R56, R180 ;  /* 0x000000b4381a7220 */ /* 0x000fc80000410000 */
[----:B------:R-:W-:Y:S01]  /*1e70*/  FFMA.FTZ R8, R96, R8, R26 ;  /* 0x0000000860087223 */ /* 0x000fe2000001001a */
[----:B------:R-:W-:-:S04]  /*1e80*/  FMUL.FTZ R26, R57, R181 ;  /* 0x000000b5391a7220 */ /* 0x000fc80000410000 */
[----:B------:R-:W-:Y:S01]  /*1e90*/  FFMA.FTZ R27, R97, R27, R26 ;  /* 0x0000001b611b7223 */ /* 0x000fe2000001001a */
[----:B------:R-:W-:Y:S02]  /*1ea0*/  HADD2.F32 R26, -RZ, R133.H0_H0 ;  /* 0x20000085ff1a7230 */ /* 0x000fe40000004100 */
[----:B------:R-:W-:-:S03]  /*1eb0*/  HADD2.F32 R140, -RZ, R141.H0_H0 ;  /* 0x2000008dff8c7230 */ /* 0x000fc60000004100 */
[----:B------:R-:W-:Y:S01]  /*1ec0*/  FADD.FTZ R26, -R24, R26 ;  /* 0x0000001a181a7221 */ /* 0x000fe20000010100 */
[----:B------:R-:W-:-:S03]  /*1ed0*/  HADD2.F32 R136, -RZ, R133.H1_H1 ;  /* 0x30000085ff887230 */ /* 0x000fc60000004100 */
[----:B------:R-:W-:Y:S02]  /*1ee0*/  FMUL.FTZ R26, R5, R26 ;  /* 0x0000001a051a7220 */ /* 0x000fe40000410000 */
[----:B------:R-:W-:Y:S01]  /*1ef0*/  FADD.FTZ R136, -R24, R136 ;  /* 0x0000008818887221 */ /* 0x000fe20000010100 */
[----:B------:R-:W-:Y:S02]  /*1f00*/  HADD2.F32 R141, -RZ, R141.H1_H1 ;  /* 0x3000008dff8d7230 */ /* 0x000fe40000004100 */
[----:B------:R-:W-:Y:S01]  /*1f10*/  FADD.FTZ R175, R140, R175 ;  /* 0x000000af8caf7221 */ /* 0x000fe20000010000 */
[----:B------:R-:W-:Y:S01]  /*1f20*/  FFMA.FTZ R174, R26, R140, R174 ;  /* 0x0000008c1aae7223 */ /* 0x000fe200000100ae */
[----:B------:R-:W-:-:S04]  /*1f30*/  FADD.FTZ R205, R180, R205 ;  /* 0x000000cdb4cd7221 */ /* 0x000fc80000010000 */
[----:B------:R-:W-:Y:S01]  /*1f40*/  STL [R1+0xb8], R174 ;  /* 0x0000b8ae01007387 */ /* 0x000fe20000100800 */
[----:B------:R-:W-:Y:S01]  /*1f50*/  FFMA.FTZ R199, R25, R180, R199 ;  /* 0x000000b419c77223 */ /* 0x000fe200000100c7 */
[----:B------:R-:W-:Y:S02]  /*1f60*/  FMUL.FTZ R180, R5, R136 ;  /* 0x0000008805b47220 */ /* 0x000fe40000410000 */
[----:B------:R-:W-:Y:S04]  /*1f70*/  STL [R1+0xbc], R175 ;  /* 0x0000bcaf01007387 */ /* 0x000fe80000100800 */
[----:B------:R1:W-:Y:S01]  /*1f80*/  STL [R1+0xa4], R205 ;  /* 0x0000a4cd01007387 */ /* 0x0003e20000100800 */
[----:B------:R-:W-:Y:S01]  /*1f90*/  FADD.FTZ R207, R141, R207 ;  /* 0x000000cf8dcf7221 */ /* 0x000fe20000010000 */
[----:B------:R-:W-:-:S02]  /*1fa0*/  FFMA.FTZ R206, R180, R141, R206 ;  /* 0x0000008db4ce7223 */ /* 0x000fc400000100ce */
[----:B-1----:R-:W4:Y:S04]  /*1fb0*/  LDL.LU R205, [R1+0xdc] ;  /* 0x0000dc0001cd7983 */ /* 0x002f280000300800 */
[----:B------:R1:W-:Y:S04]  /*1fc0*/  STL [R1+0xa0], R199 ;  /* 0x0000a0c701007387 */ /* 0x0003e80000100800 */
[----:B-1----:R-:W4:Y:S04]  /*1fd0*/  LDL.LU R199, [R1+0xd8] ;  /* 0x0000d80001c77983 */ /* 0x002f280000300800 */
[----:B------:R-:W-:Y:S04]  /*1fe0*/  STL [R1+0xcc], R207 ;  /* 0x0000cccf01007387 */ /* 0x000fe80000100800 */
[----:B------:R-:W-:Y:S01]  /*1ff0*/  STL [R1+0xc8], R206 ;  /* 0x0000c8ce01007387 */ /* 0x000fe20000100800 */
[----:B--2---:R-:W-:-:S05]  /*2000*/  FADD.FTZ R204, R181, R204 ;  /* 0x000000ccb5cc7221 */ /* 0x004fca0000010000 */
[----:B------:R1:W-:Y:S01]  /*2010*/  STL [R1+0xb4], R204 ;  /* 0x0000b4cc01007387 */ /* 0x0003e20000100800 */
[----:B---3--:R-:W-:-:S03]  /*2020*/  FFMA.FTZ R198, R132, R181, R198 ;  /* 0x000000b584c67223 */ /* 0x008fc600000100c6 */
[----:B-1----:R-:W2:Y:S04]  /*2030*/  LDL.LU R204, [R1+0xec] ;  /* 0x0000ec0001cc7983 */ /* 0x002ea80000300800 */
[----:B------:R-:W3:Y:S04]  /*2040*/  LDL.LU R207, [R1+0xe8] ;  /* 0x0000e80001cf7983 */ /* 0x000ee80000300800 */
[----:B------:R-:W3:Y:S04]  /*2050*/  LDL.LU R215, [R1+0xc4] ;  /* 0x0000c40001d77983 */ /* 0x000ee80000300800 */
[----:B------:R1:W-:Y:S04]  /*2060*/  STL [R1+0xb0], R198 ;  /* 0x0000b0c601007387 */ /* 0x0003e80000100800 */
[----:B------:R-:W3:Y:S04]  /*2070*/  LDL.LU R214, [R1+0xc0] ;  /* 0x0000c00001d67983 */ /* 0x000ee80000300800 */
[----:B------:R-:W3:Y:S01]  /*2080*/  LDL.LU R206, [R1+0xd4] ;  /* 0x0000d40001ce7983 */ /* 0x000ee20000300800 */
[----:B------:R-:W-:Y:S01]  /*2090*/  ISETP.NE.U32.AND P0, PT, RZ, UR14, PT ;  /* 0x0000000eff007c0c */ /* 0x000fe2000bf05070 */
[----:B------:R-:W-:Y:S01]  /*20a0*/  FFMA.FTZ R13, R101, R13, R9 ;  /* 0x0000000d650d7223 */ /* 0x000fe20000010009 */
[----:B0-----:R-:W-:Y:S01]  /*20b0*/  ISETP.NE.U32.AND P1, PT, R192, RZ, PT ;  /* 0x000000ffc000720c */ /* 0x001fe20003f25070 */
[--C-:B------:R-:W-:Y:S01]  /*20c0*/  HADD2.F32 R197, -RZ, R137.reuse.H0_H0 ;  /* 0x20000089ffc57230 */ /* 0x100fe20000004100 */
[----:B------:R-:W-:Y:S01]  /*20d0*/  ISETP.NE.AND.EX P0, PT, RZ, UR15, PT, P0 ;  /* 0x0000000fff007c0c */ /* 0x000fe2000bf05300 */
[----:B------:R-:W-:Y:S01]  /*20e0*/  FMUL.FTZ R9, R63, R176 ;  /* 0x000000b03f097220 */ /* 0x000fe20000410000 */
[----:B------:R-:W-:Y:S01]  /*20f0*/  ISETP.NE.AND.EX P1, PT, R193, RZ, PT, P1 ;  /* 0x000000ffc100720c */ /* 0x000fe20003f25310 */
[----:B------:R-:W-:Y:S01]  /*2100*/  HADD2.F32 R196, -RZ, R137.H1_H1 ;  /* 0x30000089ffc47230 */ /* 0x000fe20000004100 */
[----:B------:R-:W-:Y:S01]  /*2110*/  IADD3 R2, PT, PT, R7, 0x60, RZ ;  /* 0x0000006007027810 */ /* 0x000fe20007ffe0ff */
[----:B------:R-:W-:Y:S01]  /*2120*/  FFMA.FTZ R9, R103, R171, R9 ;  /* 0x000000ab67097223 */ /* 0x000fe20000010009 */
[----:B------:R-:W-:Y:S01]  /*2130*/  HADD2.F32 R181, -RZ, R134.H1_H1 ;  /* 0x30000086ffb57230 */ /* 0x000fe20000004100 */
[----:B------:R-:W-:Y:S01]  /*2140*/  IADD3 R136, PT, PT, R7, 0x80, RZ ;  /* 0x0000008007887810 */ /* 0x000fe20007ffe0ff */
[----:B------:R-:W3:Y:S05]  /*2150*/  LDL.LU R213, [R1+0xd0] ;  /* 0x0000d00001d57983 */ /* 0x000eea0000300800 */
[----:B------:R-:W0:Y:S01]  /*2160*/  @P0 LDC.64 R170, c[0x0][0x3b8] ;  /* 0x0000ee00ffaa0b82 */ /* 0x000e220000000a00 */
[----:B------:R-:W-:-:S07]  /*2170*/  FMUL.FTZ R133, R58, R197 ;  /* 0x000000c53a857220 */ /* 0x000fce0000410000 */
[----:B------:R-:W1:Y:S01]  /*2180*/  @P0 LDC.64 R172, c[0x0][0x3b8] ;  /* 0x0000ee00ffac0b82 */ /* 0x000e620000000a00 */
[----:B------:R-:W-:Y:S01]  /*2190*/  FFMA.FTZ R133, R98, R140, R133 ;  /* 0x0000008c62857223 */ /* 0x000fe20000010085 */
[----:B------:R-:W-:-:S06]  /*21a0*/  HADD2.F32 R140, -RZ, R134.H0_H0 ;  /* 0x20000086ff8c7230 */ /* 0x000fcc0000004100 */
[----:B------:R-:W1:Y:S01]  /*21b0*/  @P0 LDC.64 R176, c[0x0][0x3b8] ;  /* 0x0000ee00ffb00b82 */ /* 0x000e620000000a00 */
[----:B------:R-:W-:Y:S01]  /*21c0*/  FMUL.FTZ R137, R59, R196 ;  /* 0x000000c43b897220 */ /* 0x000fe20000410000 */
[----:B------:R-:W-:-:S06]  /*21d0*/  FADD.FTZ R140, -R24, R140 ;  /* 0x0000008c188c7221 */ /* 0x000fcc0000010100 */
[----:B------:R-:W3:Y:S01]  /*21e0*/  @P1 LDC.64 R174, c[0x0][0x438] ;  /* 0x00010e00ffae1b82 */ /* 0x000ee20000000a00 */
[----:B------:R-:W-:Y:S01]  /*21f0*/  FFMA.FTZ R141, R99, R141, R137 ;  /* 0x0000008d638d7223 */ /* 0x000fe20000010089 */
[----:B------:R-:W-:Y:S02]  /*2200*/  HADD2.F32 R137, -RZ, R142.H0_H0 ;  /* 0x2000008eff897230 */ /* 0x000fe40000004100 */
[----:B------:R-:W-:Y:S01]  /*2210*/  FMUL.FTZ R140, R5, R140 ;  /* 0x0000008c058c7220 */ /* 0x000fe20000410000 */
[----:B0-----:R-:W-:-:S04]  /*2220*/  @P0 IMAD.WIDE.U32 R170, R4, 0x8, R170 ;  /* 0x0000000804aa0825 */ /* 0x001fc800078e00aa */
[----:B------:R-:W-:Y:S01]  /*2230*/  FADD.FTZ R181, -R24, R181 ;  /* 0x000000b518b57221 */ /* 0x000fe20000010100 */
[----:B------:R-:W3:Y:S01]  /*2240*/  LDL.LU R212, [R1+0xe4] ;  /* 0x0000e40001d47983 */ /* 0x000ee20000300800 */
[----:B------:R-:W-:Y:S01]  /*2250*/  HADD2.F32 R142, -RZ, R142.H1_H1 ;  /* 0x3000008eff8e7230 */ /* 0x000fe20000004100 */
[----:B------:R-:W-:Y:S02]  /*2260*/  IADD3 R3, PT, PT, R7, 0x40, RZ ;  /* 0x0000004007037810 */ /* 0x000fe40007ffe0ff */
[----:B------:R0:W5:Y:S01]  /*2270*/  @P0 LDG.E.64 R188, desc[UR10][R170.64] ;  /* 0x0000000aaabc0981 */ /* 0x000162000c1e1b00 */
[----:B----4-:R-:W-:Y:S01]  /*2280*/  FADD.FTZ R205, R137, R205 ;  /* 0x000000cd89cd7221 */ /* 0x010fe20000010000 */
[----:B------:R-:W-:Y:S01]  /*2290*/  FMUL.FTZ R181, R5, R181 ;  /* 0x000000b505b57220 */ /* 0x000fe20000410000 */
[----:B-1----:R-:W-:Y:S02]  /*22a0*/  HADD2.F32 R198, -RZ, R138.H0_H0 ;  /* 0x2000008affc67230 */ /* 0x002fe40000004100 */
[----:B------:R-:W-:Y:S01]  /*22b0*/  FFMA.FTZ R10, R102, R169, R10 ;  /* 0x000000a9660a7223 */ /* 0x000fe2000001000a */
[----:B------:R-:W1:Y:S01]  /*22c0*/  @P1 LDC.64 R178, c[0x0][0x438] ;  /* 0x00010e00ffb21b82 */ /* 0x000e620000000a00 */
[----:B------:R4:W-:Y:S01]  /*22d0*/  STL [R1+0xdc], R205 ;  /* 0x0000dccd01007387 */ /* 0x0009e20000100800 */
[----:B0-----:R-:W-:-:S03]  /*22e0*/  @P0 IMAD.WIDE.U32 R170, R2, 0x8, R172 ;  /* 0x0000000802aa0825 */ /* 0x001fc600078e00ac */
[----:B------:R-:W3:Y:S03]  /*22f0*/  LDL.LU R211, [R1+0xe0] ;  /* 0x0000e00001d37983 */ /* 0x000ee60000300800 */
[----:B------:R-:W0:Y:S01]  /*2300*/  @P0 LDC.64 R168, c[0x0][0x3b8] ;  /* 0x0000ee00ffa80b82 */ /* 0x000e220000000a00 */
[----:B------:R-:W-:Y:S01]  /*2310*/  FFMA.FTZ R199, R140, R137, R199 ;  /* 0x000000898cc77223 */ /* 0x000fe200000100c7 */
[----:B------:R-:W-:Y:S01]  /*2320*/  @P0 IMAD.WIDE.U32 R172, R136, 0x8, R176 ;  /* 0x0000000888ac0825 */ /* 0x000fe200078e00b0 */
[----:B------:R-:W5:Y:S04]  /*2330*/  @P0 LDG.E.64 R184, desc[UR10][R170.64] ;  /* 0x0000000aaab80981 */ /* 0x000f68000c1e1b00 */
[----:B------:R-:W-:Y:S04]  /*2340*/  STL [R1+0xd8], R199 ;  /* 0x0000d8c701007387 */ /* 0x000fe80000100800 */
[----:B------:R-:W3:Y:S04]  /*2350*/  LDL.LU R210, [R1+0xfc] ;  /* 0x0000fc0001d27983 */ /* 0x000ee80000300800 */
[----:B------:R-:W3:Y:S04]  /*2360*/  LDL.LU R209, [R1+0xf8] ;  /* 0x0000f80001d17983 */ /* 0x000ee80000300800 */
[----:B------:R-:W3:Y:S04]  /*2370*/  LDL.LU R208, [R1+0xf4] ;  /* 0x0000f40001d07983 */ /* 0x000ee80000300800 */
[----:B----4-:R-:W4:Y:S04]  /*2380*/  LDL.LU R205, [R1+0xf0] ;  /* 0x0000f00001cd7983 */ /* 0x010f280000300800 */
[----:B------:R1:W5:Y:S01]  /*2390*/  @P0 LDG.E.64 R182, desc[UR10][R172.64] ;  /* 0x0000000aacb60981 */ /* 0x000362000c1e1b00 */
[----:B------:R-:W-:-:S04]  /*23a0*/  IMAD.WIDE.U32 R148, R3, 0x10, R200 ;  /* 0x0000001003947825 */ /* 0x000fc800078e00c8 */
[----:B------:R-:W-:-:S04]  /*23b0*/  IMAD.WIDE.U32 R164, R2, 0x10, R200 ;  /* 0x0000001002a47825 */ /* 0x000fc800078e00c8 */
[----:B--2---:R-:W-:Y:S01]  /*23c0*/  FADD.FTZ R204, R142, R204 ;  /* 0x000000cc8ecc7221 */ /* 0x004fe20000010000 */
[----:B---3--:R-:W-:-:S04]  /*23d0*/  FFMA.FTZ R207, R181, R142, R207 ;  /* 0x0000008eb5cf7223 */ /* 0x008fc800000100cf */
[----:B------:R2:W-:Y:S01]  /*23e0*/  STL [R1+0xec], R204 ;  /* 0x0000eccc01007387 */ /* 0x0005e20000100800 */
[----:B-1----:R-:W-:-:S04]  /*23f0*/  @P1 IMAD.WIDE.U32 R172, R7, 0x10, R174 ;  /* 0x0000001007ac1825 */ /* 0x002fc800078e00ae */
[----:B------:R-:W-:Y:S01]  /*2400*/  FADD.FTZ R215, R197, R215 ;  /* 0x000000d7c5d77221 */ /* 0x000fe20000010000 */
[----:B------:R-:W-:Y:S01]  /*2410*/  FFMA.FTZ R214, R26, R197, R214 ;  /* 0x000000c51ad67223 */ /* 0x000fe200000100d6 */
[----:B--2---:R-:W2:Y:S01]  /*2420*/  LDL.LU R204, [R1+0x104] ;  /* 0x0001040001cc7983 */ /* 0x004ea20000300800 */
[----:B------:R-:W-:-:S03]  /*2430*/  FADD.FTZ R206, R196, R206 ;  /* 0x000000cec4ce7221 */ /* 0x000fc60000010000 */
[----:B------:R1:W-:Y:S04]  /*2440*/  STL [R1+0xe8], R207 ;  /* 0x0000e8cf01007387 */ /* 0x0003e80000100800 */
[----:B------:R3:W5:Y:S01]  /*2450*/  @P1 LDG.E.128 R104, desc[UR10][R172.64] ;  /* 0x0000000aac681981 */ /* 0x000762000c1e1d00 */
[----:B------:R-:W-:Y:S02]  /*2460*/  HADD2.F32 R199, -RZ, R138.H1_H1 ;  /* 0x3000008affc77230 */ /* 0x000fe40000004100 */
[----:B------:R-:W-:-:S04]  /*2470*/  IMAD.WIDE.U32 R144, R3, 0x10, R194 ;  /* 0x0000001003907825 */ /* 0x000fc800078e00c2 */
[----:B------:R-:W-:Y:S01]  /*2480*/  FMUL.FTZ R176, R52, R198 ;  /* 0x000000c634b07220 */ /* 0x000fe20000410000 */
[----:B------:R-:W2:Y:S04]  /*2490*/  LDG.E.128 R148, desc[UR10][R148.64] ;  /* 0x0000000a94947981 */ /* 0x000ea8000c1e1d00 */
[----:B-1----:R-:W2:Y:S01]  /*24a0*/  LDL.LU R207, [R1+0x100] ;  /* 0x0001000001cf7983 */ /* 0x002ea20000300800 */
[----:B---3--:R-:W-:-:S03]  /*24b0*/  IMAD.WIDE.U32 R172, R136, 0x10, R200 ;  /* 0x0000001088ac7825 */ /* 0x008fc600078e00c8 */
[----:B------:R-:W-:Y:S04]  /*24c0*/  STL [R1+0xc4], R215 ;  /* 0x0000c4d701007387 */ /* 0x000fe80000100800 */
[----:B------:R1:W-:Y:S04]  /*24d0*/  STL [R1+0xd4], R206 ;  /* 0x0000d4ce01007387 */ /* 0x0003e80000100800 */
[----:B------:R-:W-:Y:S01]  /*24e0*/  STL [R1+0xc0], R214 ;  /* 0x0000c0d601007387 */ /* 0x000fe20000100800 */
[----:B------:R-:W-:Y:S01]  /*24f0*/  FMUL.FTZ R134, R53, R199 ;  /* 0x000000c735867220 */ /* 0x000fe20000410000 */
[----:B------:R-:W-:Y:S01]  /*2500*/  FFMA.FTZ R213, R180, R196, R213 ;  /* 0x000000c4b4d57223 */ /* 0x000fe200000100d5 */
[----:B------:R-:W-:Y:S01]  /*2510*/  IMAD.WIDE.U32 R152, R3, 0x10, R202 ;  /* 0x0000001003987825 */ /* 0x000fe200078e00ca */
[----:B------:R-:W3:Y:S04]  /*2520*/  LDG.E.128 R144, desc[UR10][R144.64] ;  /* 0x0000000a90907981 */ /* 0x000ee8000c1e1d00 */
[----:B-1----:R-:W3:Y:S04]  /*2530*/  LDL.LU R206, [R1+0x10c] ;  /* 0x00010c0001ce7983 */ /* 0x002ee80000300800 */
[----:B------:R-:W3:Y:S01]  /*2540*/  LDL.LU R201, [R1+0x108] ;  /* 0x0001080001c97983 */ /* 0x000ee20000300800 */
[----:B------:R-:W-:Y:S01]  /*2550*/  FFMA.FTZ R142, R93, R142, R134 ;  /* 0x0000008e5d8e7223 */ /* 0x000fe20000010086 */
[----:B------:R-:W-:-:S02]  /*2560*/  HADD2.F32 R134, -RZ, R135.H0_H0 ;  /* 0x20000087ff867230 */ /* 0x000fc40000004100 */
[----:B------:R-:W-:Y:S01]  /*2570*/  FFMA.FTZ R137, R92, R137, R176 ;  /* 0x000000895c897223 */ /* 0x000fe200000100b0 */
[----:B------:R-:W-:Y:S01]  /*2580*/  IMAD.WIDE.U32 R160, R2, 0x10, R202 ;  /* 0x0000001002a07825 */ /* 0x000fe200078e00ca */
[----:B------:R-:W3:Y:S03]  /*2590*/  LDG.E.128 R152, desc[UR10][R152.64] ;  /* 0x0000000a98987981 */ /* 0x000ee6000c1e1d00 */
[----:B------:R-:W-:Y:S01]  /*25a0*/  FADD.FTZ R138, -R24, R134 ;  /* 0x00000086188a7221 */ /* 0x000fe20000010100 */
[----:B------:R-:W-:Y:S01]  /*25b0*/  HADD2.F32 R134, -RZ, R143.H0_H0 ;  /* 0x2000008fff867230 */ /* 0x000fe20000004100 */
[----:B------:R-:W3:Y:S01]  /*25c0*/  LDG.E.128 R164, desc[UR10][R164.64] ;  /* 0x0000000aa4a47981 */ /* 0x000ee2000c1e1d00 */
[----:B------:R-:W-:Y:S01]  /*25d0*/  FADD.FTZ R212, R198, R212 ;  /* 0x000000d4c6d47221 */ /* 0x000fe20000010000 */
[----:B------:R-:W-:Y:S01]  /*25e0*/  FMUL.FTZ R138, R5, R138 ;  /* 0x0000008a058a7220 */ /* 0x000fe20000410000 */
[----:B------:R-:W-:Y:S01]  /*25f0*/  HADD2.F32 R135, -RZ, R135.H1_H1 ;  /* 0x30000087ff877230 */ /* 0x000fe20000004100 */
[----:B------:R-:W3:Y:S01]  /*2600*/  LDG.E.128 R160, desc[UR10][R160.64] ;  /* 0x0000000aa0a07981 */ /* 0x000ee2000c1e1d00 */
[----:B------:R-:W-:-:S03]  /*2610*/  IMAD.WIDE.U32 R176, R136, 0x10, R202 ;  /* 0x0000001088b07825 */ /* 0x000fc600078e00ca */
[----:B------:R-:W3:Y:S01]  /*2620*/  LDL.LU R203, [R1+0x114] ;  /* 0x0001140001cb7983 */ /* 0x000ee20000300800 */
[----:B------:R-:W-:-:S03]  /*2630*/  HADD2.F32 R200, -RZ, R139.H0_H0 ;  /* 0x2000008bffc87230 */ /* 0x000fc60000004100 */
[----:B------:R-:W3:Y:S01]  /*2640*/  LDL.LU R202, [R1+0x110] ;  /* 0x0001100001ca7983 */ /* 0x000ee20000300800 */
[----:B------:R-:W-:-:S03]  /*2650*/  FFMA.FTZ R211, R140, R198, R211 ;  /* 0x000000c68cd37223 */ /* 0x000fc600000100d3 */
[----:B------:R-:W-:Y:S01]  /*2660*/  STL [R1+0xd0], R213 ;  /* 0x0000d0d501007387 */ /* 0x000fe20000100800 */
[----:B------:R-:W-:Y:S02]  /*2670*/  HADD2.F32 R198, -RZ, R139.H1_H1 ;  /* 0x3000008bffc67230 */ /* 0x000fe40000004100 */
[----:B------:R-:W-:Y:S01]  /*2680*/  FADD.FTZ R139, -R24, R135 ;  /* 0x00000087188b7221 */ /* 0x000fe20000010100 */
[----:B------:R-:W-:Y:S01]  /*2690*/  STL [R1+0xe4], R212 ;  /* 0x0000e4d401007387 */ /* 0x000fe20000100800 */
[----:B------:R-:W-:-:S03]  /*26a0*/  HADD2.F32 R135, -RZ, R143.H1_H1 ;  /* 0x3000008fff877230 */ /* 0x000fc60000004100 */
[----:B------:R-:W-:Y:S01]  /*26b0*/  STL [R1+0xe0], R211 ;  /* 0x0000e0d301007387 */ /* 0x000fe20000100800 */
[----:B------:R-:W-:Y:S01]  /*26c0*/  FADD.FTZ R210, R134, R210 ;  /* 0x000000d286d27221 */ /* 0x000fe20000010000 */
[----:B------:R-:W-:-:S04]  /*26d0*/  FFMA.FTZ R209, R138, R134, R209 ;  /* 0x000000868ad17223 */ /* 0x000fc800000100d1 */
[----:B------:R-:W-:Y:S01]  /*26e0*/  STL [R1+0xfc], R210 ;  /* 0x0000fcd201007387 */ /* 0x000fe20000100800 */
[----:B------:R-:W-:-:S03]  /*26f0*/  FADD.FTZ R208, R199, R208 ;  /* 0x000000d0c7d07221 */ /* 0x000fc60000010000 */
[----:B------:R-:W-:Y:S01]  /*2700*/  STL [R1+0xf8], R209 ;  /* 0x0000f8d101007387 */ /* 0x000fe20000100800 */
[----:B----4-:R-:W-:-:S03]  /*2710*/  FFMA.FTZ R205, R181, R199, R205 ;  /* 0x000000c7b5cd7223 */ /* 0x010fc600000100cd */
[----:B------:R-:W-:Y:S01]  /*2720*/  STL [R1+0xf4], R208 ;  /* 0x0000f4d001007387 */ /* 0x000fe20000100800 */
[----:B------:R-:W-:-:S03]  /*2730*/  FMUL.FTZ R139, R5, R139 ;  /* 0x0000008b058b7220 */ /* 0x000fc60000410000 */
[----:B------:R1:W-:Y:S04]  /*2740*/  STL [R1+0xf0], R205 ;  /* 0x0000f0cd01007387 */ /* 0x0003e80000100800 */
[----:B-1----:R-:W4:Y:S01]  /*2750*/  LDL.LU R205, [R1+0x11c] ;  /* 0x00011c0001cd7983 */ /* 0x002f220000300800 */
[----:B------:R-:W-:Y:S01]  /*2760*/  FMUL.FTZ R196, R54, R200 ;  /* 0x000000c836c47220 */ /* 0x000fe20000410000 */
[----:B--2---:R-:W-:-:S05]  /*2770*/  FADD.FTZ R204, R200, R204 ;  /* 0x000000ccc8cc7221 */ /* 0x004fca0000010000 */
[----:B------:R1:W-:Y:S04]  /*2780*/  STL [R1+0x104], R204 ;  /* 0x000104cc01007387 */ /* 0x0003e80000100800 */
[----:B-1----:R-:W2:Y:S01]  /*2790*/  LDL.LU R204, [R1+0x118] ;  /* 0x0001180001cc7983 */ /* 0x002ea20000300800 */
[----:B------:R-:W-:-:S05]  /*27a0*/  FFMA.FTZ R207, R138, R200, R207 ;  /* 0x000000c88acf7223 */ /* 0x000fca00000100cf */
[----:B------:R-:W-:Y:S04]  /*27b0*/  STL [R1+0x100], R207 ;  /* 0x000100cf01007387 */ /* 0x000fe80000100800 */
[----:B------:R-:W2:Y:S01]  /*27c0*/  LDL.LU R208, [R1+0x12c] ;  /* 0x00012c0001d07983 */ /* 0x000ea20000300800 */
[----:B---3--:R-:W-:Y:S01]  /*27d0*/  FADD.FTZ R206, R135, R206 ;  /* 0x000000ce87ce7221 */ /* 0x008fe20000010000 */
[----:B------:R-:W-:-:S05]  /*27e0*/  FFMA.FTZ R201, R139, R135, R201 ;  /* 0x000000878bc97223 */ /* 0x000fca00000100c9 */
[----:B------:R1:W-:Y:S04]  /*27f0*/  STL [R1+0x108], R201 ;  /* 0x000108c901007387 */ /* 0x0003e80000100800 */
[----:B------:R3:W-:Y:S04]  /*2800*/  STL [R1+0x10c], R206 ;  /* 0x00010cce01007387 */ /* 0x0007e80000100800 */
[----:B-1----:R-:W2:Y:S04]  /*2810*/  LDL.LU R201, [R1+0x128] ;  /* 0x0001280001c97983 */ /* 0x002ea80000300800 */
[----:B---3--:R-:W3:Y:S04]  /*2820*/  LDL.LU R206, [R1+0x124] ;  /* 0x0001240001ce7983 */ /* 0x008ee80000300800 */
[----:B------:R-:W3:Y:S01]  /*2830*/  LDL.LU R200, [R1+0x120] ;  /* 0x0001200001c87983 */ /* 0x000ee20000300800 */
[----:B0-----:R-:W-:-:S05]  /*2840*/  @P0 IMAD.WIDE.U32 R168, R7, 0x8, R168 ;  /* 0x0000000807a80825 */ /* 0x001fca00078e00a8 */
[----:B------:R0:W5:Y:S02]  /*2850*/  @P0 LDG.E.64 R190, desc[UR10][R168.64] ;  /* 0x0000000aa8be0981 */ /* 0x000164000c1e1b00 */
[----:B0-----:R-:W0:Y:S01]  /*2860*/  @P0 LDC.64 R168, c[0x0][0x3b8] ;  /* 0x0000ee00ffa80b82 */ /* 0x001e220000000a00 */
[----:B------:R-:W-:-:S04]  /*2870*/  IMAD.WIDE.U32 R156, R2, 0x10, R194 ;  /* 0x00000010029c7825 */ /* 0x000fc800078e00c2 */
[----:B------:R-:W-:Y:S01]  /*2880*/  FFMA.FTZ R134, R94, R134, R196 ;  /* 0x000000865e867223 */ /* 0x000fe200000100c4 */
[-C--:B------:R-:W-:Y:S01]  /*2890*/  FMUL.FTZ R143, R55, R198.reuse ;  /* 0x000000c6378f7220 */ /* 0x080fe20000410000 */
[----:B------:R-:W-:Y:S01]  /*28a0*/  FADD.FTZ R203, R198, R203 ;  /* 0x000000cbc6cb7221 */ /* 0x000fe20000010000 */
[----:B------:R-:W-:Y:S01]  /*28b0*/  FFMA.FTZ R202, R139, R198, R202 ;  /* 0x000000c68bca7223 */ /* 0x000fe200000100ca */
[----:B------:R-:W3:Y:S01]  /*28c0*/  LDG.E.128 R156, desc[UR10][R156.64] ;  /* 0x0000000a9c9c7981 */ /* 0x000ee2000c1e1d00 */
[----:B------:R-:W1:Y:S01]  /*28d0*/  @P1 LDC.64 R196, c[0x0][0x438] ;  /* 0x00010e00ffc41b82 */ /* 0x000e620000000a00 */
[----:B0-----:R-:W-:-:S05]  /*28e0*/  @P0 IMAD.WIDE.U32 R168, R3, 0x8, R168 ;  /* 0x0000000803a80825 */ /* 0x001fca00078e00a8 */
[----:B------:R0:W5:Y:S02]  /*28f0*/  @P0 LDG.E.64 R186, desc[UR10][R168.64] ;  /* 0x0000000aa8ba0981 */ /* 0x000164000c1e1b00 */
[----:B0-----:R-:W-:Y:S02]  /*2900*/  IMAD.WIDE.U32 R168, R136, 0x10, R194 ;  /* 0x0000001088a87825 */ /* 0x001fe400078e00c2 */
[----:B------:R-:W0:Y:S02]  /*2910*/  @P1 LDC.64 R194, c[0x0][0x438] ;  /* 0x00010e00ffc21b82 */ /* 0x000e240000000a00 */
[----:B------:R-:W-:Y:S01]  /*2920*/  FFMA.FTZ R135, R95, R135, R143 ;  /* 0x000000875f877223 */ /* 0x000fe2000001008f */
[----:B------:R-:W-:Y:S01]  /*2930*/  HADD2.F32 R198, -RZ, R144.H1_H1 ;  /* 0x30000090ffc67230 */ /* 0x000fe20000004100 */
[----:B------:R4:W-:Y:S01]  /*2940*/  STL [R1+0x114], R203 ;  /* 0x000114cb01007387 */ /* 0x0009e20000100800 */
[----:B------:R-:W-:-:S03]  /*2950*/  @P1 IMAD.WIDE.U32 R174, R4, 0x10, R178 ;  /* 0x0000001004ae1825 */ /* 0x000fc600078e00b2 */
[----:B------:R-:W3:Y:S01]  /*2960*/  LDG.E.128 R168, desc[UR10][R168.64] ;  /* 0x0000000aa8a87981 */ /* 0x000ee2000c1e1d00 */
[----:B0-----:R-:W-:-:S03]  /*2970*/  @P1 IMAD.WIDE.U32 R194, R3, 0x10, R194 ;  /* 0x0000001003c21825 */ /* 0x001fc600078e00c2 */
[----:B----4-:R-:W4:Y:S04]  /*2980*/  LDL.LU R203, [R1+0x13c] ;  /* 0x00013c0001cb7983 */ /* 0x010f280000300800 */
[----:B------:R0:W5:Y:S01]  /*2990*/  @P1 LDG.E.128 R112, desc[UR10][R194.64] ;  /* 0x0000000ac2701981 */ /* 0x000162000c1e1d00 */
[----:B------:R-:W-:Y:S02]  /*29a0*/  HADD2.F32 R143, -RZ, R144.H0_H0 ;  /* 0x20000090ff8f7230 */ /* 0x000fe40000004100 */
[C---:B------:R-:W-:Y:S01]  /*29b0*/  FADD.FTZ R198, -R24.reuse, R198 ;  /* 0x000000c618c67221 */ /* 0x040fe20000010100 */
[----:B------:R-:W4:Y:S04]  /*29c0*/  LDG.E.128 R176, desc[UR10][R176.64] ;  /* 0x0000000ab0b07981 */ /* 0x000f28000c1e1d00 */
[----:B------:R-:W5:Y:S01]  /*29d0*/  @P1 LDG.E.128 R108, desc[UR10][R174.64] ;  /* 0x0000000aae6c1981 */ /* 0x000f62000c1e1d00 */
[----:B0-----:R-:W0:Y:S01]  /*29e0*/  @P1 LDC.64 R194, c[0x0][0x438] ;  /* 0x00010e00ffc21b82 */ /* 0x001e220000000a00 */
[----:B------:R-:W-:Y:S01]  /*29f0*/  FADD.FTZ R199, -R24, R143 ;  /* 0x0000008f18c77221 */ /* 0x000fe20000010100 */
[----:B------:R-:W-:-:S03]  /*2a00*/  HADD2.F32 R143, -RZ, R152.H0_H0 ;  /* 0x20000098ff8f7230 */ /* 0x000fc60000004100 */
[----:B------:R-:W-:Y:S01]  /*2a10*/  FMUL.FTZ R144, R5, R199 ;  /* 0x000000c705907220 */ /* 0x000fe20000410000 */
[----:B------:R1:W-:Y:S01]  /*2a20*/  STL [R1+0x110], R202 ;  /* 0x000110ca01007387 */ /* 0x0003e20000100800 */
[----:B------:R-:W-:-:S03]  /*2a30*/  FADD.FTZ R205, R143, R205 ;  /* 0x000000cd8fcd7221 */ /* 0x000fc60000010000 */
[----:B------:R-:W4:Y:S04]  /*2a40*/  LDG.E.128 R172, desc[UR10][R172.64] ;  /* 0x0000000aacac7981 */ /* 0x000f28000c1e1d00 */
[----:B-1----:R-:W4:Y:S04]  /*2a50*/  LDL.LU R202, [R1+0x138] ;  /* 0x0001380001ca7983 */ /* 0x002f280000300800 */
[----:B------:R-:W4:Y:S01]  /*2a60*/  LDL.LU R207, [R1+0x134] ;  /* 0x0001340001cf7983 */ /* 0x000f220000300800 */
[----:B0-----:R-:W-:-:S05]  /*2a70*/  @P1 IMAD.WIDE.U32 R194, R2, 0x10, R194 ;  /* 0x0000001002c21825 */ /* 0x001fca00078e00c2 */
[----:B------:R0:W5:Y:S02]  /*2a80*/  @P1 LDG.E.128 R116, desc[UR10][R194.64] ;  /* 0x0000000ac2741981 */ /* 0x000164000c1e1d00 */
[----:B0-----:R-:W-:-:S04]  /*2a90*/  @P1 IMAD.WIDE.U32 R194, R136, 0x10, R196 ;  /* 0x0000001088c21825 */ /* 0x001fc800078e00c4 */
[--C-:B------:R-:W-:Y:S01]  /*2aa0*/  HADD2.F32 R197, -RZ, R148.reuse.H0_H0 ;  /* 0x20000094ffc57230 */ /* 0x100fe20000004100 */
[----:B------:R0:W-:Y:S01]  /*2ab0*/  STL [R1+0x11c], R205 ;  /* 0x00011ccd01007387 */ /* 0x0001e20000100800 */
[----:B------:R-:W-:-:S03]  /*2ac0*/  HADD2.F32 R196, -RZ, R148.H1_H1 ;  /* 0x30000094ffc47230 */ /* 0x000fc60000004100 */
[----:B------:R-:W-:Y:S01]  /*2ad0*/  FMUL.FTZ R148, R48, R197 ;  /* 0x000000c530947220 */ /* 0x000fe20000410000 */
[----:B------:R1:W5:Y:S04]  /*2ae0*/  @P1 LDG.E.128 R120, desc[UR10][R194.64] ;  /* 0x0000000ac2781981 */ /* 0x000368000c1e1d00 */
[----:B0-----:R-:W4:Y:S01]  /*2af0*/  LDL.LU R205, [R1+0x130] ;  /* 0x0001300001cd7983 */ /* 0x001f220000300800 */
[-C--:B--2---:R-:W-:Y:S01]  /*2b00*/  FFMA.FTZ R204, R144, R143.reuse, R204 ;  /* 0x0000008f90cc7223 */ /* 0x084fe200000100cc */
[----:B------:R-:W-:Y:S01]  /*2b10*/  FFMA.FTZ R143, R88, R143, R148 ;  /* 0x0000008f588f7223 */ /* 0x000fe20000010094 */
[----:B------:R-:W-:Y:S02]  /*2b20*/  HADD2.F32 R148, -RZ, R152.H1_H1 ;  /* 0x30000098ff947230 */ /* 0x000fe40000004100 */
[----:B------:R-:W-:Y:S01]  /*2b30*/  FMUL.FTZ R152, R5, R198 ;  /* 0x000000c605987220 */ /* 0x000fe20000410000 */
[----:B------:R0:W-:Y:S02]  /*2b40*/  STL [R1+0x118], R204 ;  /* 0x000118cc01007387 */ /* 0x0001e40000100800 */
[----:B------:R-:W-:-:S02]  /*2b50*/  FADD.FTZ R208, R148, R208 ;  /* 0x000000d094d07221 */ /* 0x000fc40000010000 */
[----:B0-----:R-:W2:Y:S04]  /*2b60*/  LDL.LU R204, [R1+0x14c] ;  /* 0x00014c0001cc7983 */ /* 0x001ea80000300800 */
[----:B------:R-:W2:Y:S01]  /*2b70*/  LDL.LU R209, [R1+0x148] ;  /* 0x0001480001d17983 */ /* 0x000ea20000300800 */
[----:B------:R-:W-:-:S05]  /*2b80*/  FFMA.FTZ R201, R152, R148, R201 ;  /* 0x0000009498c97223 */ /* 0x000fca00000100c9 */
[----:B------:R0:W-:Y:S04]  /*2b90*/  STL [R1+0x128], R201 ;  /* 0x000128c901007387 */ /* 0x0001e80000100800 */
[----:B------:R-:W-:Y:S04]  /*2ba0*/  STL [R1+0x12c], R208 ;  /* 0x00012cd001007387 */ /* 0x000fe80000100800 */
[----:B0-----:R-:W2:Y:S01]  /*2bb0*/  LDL.LU R201, [R1+0x144] ;  /* 0x0001440001c97983 */ /* 0x001ea20000300800 */
[----:B---3--:R-:W-:-:S03]  /*2bc0*/  FADD.FTZ R206, R197, R206 ;  /* 0x000000cec5ce7221 */ /* 0x008fc60000010000 */
[----:B------:R-:W3:Y:S01]  /*2bd0*/  LDL.LU R199, [R1+0x140] ;  /* 0x0001400001c77983 */ /* 0x000ee20000300800 */
[----:B------:R-:W-:-:S03]  /*2be0*/  FFMA.FTZ R200, R144, R197, R200 ;  /* 0x000000c590c87223 */ /* 0x000fc600000100c8 */
[----:B------:R0:W-:Y:S04]  /*2bf0*/  STL [R1+0x124], R206 ;  /* 0x000124ce01007387 */ /* 0x0001e80000100800 */
[----:B0-----:R-:W3:Y:S04]  /*2c00*/  LDL.LU R206, [R1+0x154] ;  /* 0x0001540001ce7983 */ /* 0x001ee80000300800 */
[----:B------:R0:W-:Y:S04]  /*2c10*/  STL [R1+0x120], R200 ;  /* 0x000120c801007387 */ /* 0x0001e80000100800 */
[----:B0-----:R-:W3:Y:S01]  /*2c20*/  LDL.LU R200, [R1+0x150] ;  /* 0x0001500001c87983 */ /* 0x001ee20000300800 */
[----:B-1----:R-:W-:-:S02]  /*2c30*/  HADD2.F32 R194, -RZ, R145.H0_H0 ;  /* 0x20000091ffc27230 */ /* 0x002fc40000004100 */
[----:B------:R-:W-:Y:S02]  /*2c40*/  HADD2.F32 R197, -RZ, R153.H0_H0 ;  /* 0x20000099ffc57230 */ /* 0x000fe40000004100 */
[----:B------:R-:W-:Y:S01]  /*2c50*/  FMUL.FTZ R195, R49, R196 ;  /* 0x000000c431c37220 */ /* 0x000fe20000410000 */
[----:B------:R-:W-:-:S03]  /*2c60*/  FADD.FTZ R194, -R24, R194 ;  /* 0x000000c218c27221 */ /* 0x000fc60000010100 */
[----:B------:R-:W-:Y:S01]  /*2c70*/  FFMA.FTZ R148, R89, R148, R195 ;  /* 0x0000009459947223 */ /* 0x000fe200000100c3 */
[----:B------:R-:W-:Y:S02]  /*2c80*/  HADD2.F32 R195, -RZ, R149.H0_H0 ;  /* 0x20000095ffc37230 */ /* 0x000fe40000004100 */
[----:B------:R-:W-:Y:S01]  /*2c90*/  FMUL.FTZ R194, R5, R194 ;  /* 0x000000c205c27220 */ /* 0x000fe20000410000 */
[----:B------:R-:W-:Y:S02]  /*2ca0*/  HADD2.F32 R198, -RZ, R145.H1_H1 ;  /* 0x30000091ffc67230 */ /* 0x000fe40000004100 */
[----:B------:R-:W-:Y:S01]  /*2cb0*/  FMUL.FTZ R145, R50, R195 ;  /* 0x000000c332917220 */ /* 0x000fe20000410000 */
[----:B------:R-:W-:Y:S02]  /*2cc0*/  HADD2.F32 R153, -RZ, R153.H1_H1 ;  /* 0x30000099ff997230 */ /* 0x000fe40000004100 */
[----:B------:R-:W-:Y:S01]  /*2cd0*/  FADD.FTZ R198, -R24, R198 ;  /* 0x000000c618c67221 */ /* 0x000fe20000010100 */
[----:B------:R-:W-:Y:S01]  /*2ce0*/  FFMA.FTZ R145, R90, R197, R145 ;  /* 0x000000c55a917223 */ /* 0x000fe20000010091 */
[----:B----4-:R-:W-:-:S05]  /*2cf0*/  FADD.FTZ R203, R197, R203 ;  /* 0x000000cbc5cb7221 */ /* 0x010fca0000010000 */
[----:B------:R0:W-:Y:S04]  /*2d00*/  STL [R1+0x13c], R203 ;  /* 0x00013ccb01007387 */ /* 0x0001e80000100800 */
[----:B0-----:R-:W4:Y:S01]  /*2d10*/  LDL.LU R203, [R1+0x15c] ;  /* 0x00015c0001cb7983 */ /* 0x001f220000300800 */
[----:B------:R-:W-:Y:S01]  /*2d20*/  FFMA.FTZ R202, R194, R197, R202 ;  /* 0x000000c5c2ca7223 */ /* 0x000fe200000100ca */
[----:B------:R-:W-:Y:S02]  /*2d30*/  HADD2.F32 R197, -RZ, R149.H1_H1 ;  /* 0x30000095ffc57230 */ /* 0x000fe40000004100 */
[----:B------:R-:W-:Y:S01]  /*2d40*/  FMUL.FTZ R149, R5, R198 ;  /* 0x000000c605957220 */ /* 0x000fe20000410000 */
[----:B------:R-:W-:Y:S01]  /*2d50*/  FADD.FTZ R207, R196, R207 ;  /* 0x000000cfc4cf7221 */ /* 0x000fe20000010000 */
[----:B------:R0:W-:Y:S04]  /*2d60*/  STL [R1+0x138], R202 ;  /* 0x000138ca01007387 */ /* 0x0001e80000100800 */
[----:B0-----:R-:W4:Y:S04]  /*2d70*/  LDL.LU R202, [R1+0x158] ;  /* 0x0001580001ca7983 */ /* 0x001f280000300800 */
[----:B------:R-:W4:Y:S04]  /*2d80*/  LDL.LU R208, [R1+0x164] ;  /* 0x0001640001d07983 */ /* 0x000f280000300800 */
[----:B------:R0:W-:Y:S04]  /*2d90*/  STL [R1+0x134], R207 ;  /* 0x000134cf01007387 */ /* 0x0001e80000100800 */
[----:B0-----:R-:W4:Y:S01]  /*2da0*/  LDL.LU R207, [R1+0x160] ;  /* 0x0001600001cf7983 */ /* 0x001f220000300800 */
[----:B------:R-:W-:-:S05]  /*2db0*/  FFMA.FTZ R205, R152, R196, R205 ;  /* 0x000000c498cd7223 */ /* 0x000fca00000100cd */
[----:B------:R0:W-:Y:S04]  /*2dc0*/  STL [R1+0x130], R205 ;  /* 0x000130cd01007387 */ /* 0x0001e80000100800 */
[----:B0-----:R-:W4:Y:S01]  /*2dd0*/  LDL.LU R205, [R1+0x16c] ;  /* 0x00016c0001cd7983 */ /* 0x001f220000300800 */
[----:B--2---:R-:W-:Y:S01]  /*2de0*/  FADD.FTZ R204, R153, R204 ;  /* 0x000000cc99cc7221 */ /* 0x004fe20000010000 */
[----:B------:R-:W-:-:S04]  /*2df0*/  FFMA.FTZ R209, R149, R153, R209 ;  /* 0x0000009995d17223 */ /* 0x000fc800000100d1 */
[----:B------:R0:W-:Y:S04]  /*2e00*/  STL [R1+0x14c], R204 ;  /* 0x00014ccc01007387 */ /* 0x0001e80000100800 */
[----:B0-----:R-:W2:Y:S04]  /*2e10*/  LDL.LU R204, [R1+0x168] ;  /* 0x0001680001cc7983 */ /* 0x001ea80000300800 */
[----:B------:R-:W-:Y:S01]  /*2e20*/  STL [R1+0x148], R209 ;  /* 0x000148d101007387 */ /* 0x000fe20000100800 */
[----:B------:R-:W-:Y:S01]  /*2e30*/  FADD.FTZ R201, R195, R201 ;  /* 0x000000c9c3c97221 */ /* 0x000fe20000010000 */
[----:B---3--:R-:W-:-:S04]  /*2e40*/  FFMA.FTZ R199, R194, R195, R199 ;  /* 0x000000c3c2c77223 */ /* 0x008fc800000100c7 */
[----:B------:R0:W-:Y:S04]  /*2e50*/  STL [R1+0x144], R201 ;  /* 0x000144c901007387 */ /* 0x0001e80000100800 */
[----:B0-----:R-:W3:Y:S04]  /*2e60*/  LDL.LU R201, [R1+0x174] ;  /* 0x0001740001c97983 */ /* 0x001ee80000300800 */
[----:B------:R0:W-:Y:S01]  /*2e70*/  STL [R1+0x140], R199 ;  /* 0x000140c701007387 */ /* 0x0001e20000100800 */
[----:B------:R-:W-:-:S03]  /*2e80*/  FADD.FTZ R206, R197, R206 ;  /* 0x000000cec5ce7221 */ /* 0x000fc60000010000 */
[----:B0-----:R-:W3:Y:S01]  /*2e90*/  LDL.LU R199, [R1+0x170] ;  /* 0x0001700001c77983 */ /* 0x001ee20000300800 */
[----:B------:R-:W-:-:S03]  /*2ea0*/  FFMA.FTZ R200, R149, R197, R200 ;  /* 0x000000c595c87223 */ /* 0x000fc600000100c8 */
[----:B------:R0:W-:Y:S04]  /*2eb0*/  STL [R1+0x154], R206 ;  /* 0x000154ce01007387 */ /* 0x0001e80000100800 */
[----:B0-----:R-:W3:Y:S04]  /*2ec0*/  LDL.LU R206, [R1+0x17c] ;  /* 0x00017c0001ce7983 */ /* 0x001ee80000300800 */
[----:B------:R0:W-:Y:S04]  /*2ed0*/  STL [R1+0x150], R200 ;  /* 0x000150c801007387 */ /* 0x0001e80000100800 */
[----:B0-----:R-:W3:Y:S01]  /*2ee0*/  LDL.LU R200, [R1+0x178] ;  /* 0x0001780001c87983 */ /* 0x001ee20000300800 */
[----:B------:R-:W-:Y:S01]  /*2ef0*/  FMUL.FTZ R196, R51, R197 ;  /* 0x000000c533c47220 */ /* 0x000fe20000410000 */
[----:B------:R-:W-:-:S02]  /*2f00*/  HADD2.F32 R198, -RZ, R146.H0_H0 ;  /* 0x20000092ffc67230 */ /* 0x000fc40000004100 */
[----:B------:R-:W-:Y:S02]  /*2f10*/  HADD2.F32 R195, -RZ, R154.H0_H0 ;  /* 0x2000009affc37230 */ /* 0x000fe40000004100 */
[----:B------:R-:W-:Y:S01]  /*2f20*/  FFMA.FTZ R153, R91, R153, R196 ;  /* 0x000000995b997223 */ /* 0x000fe200000100c4 */
[----:B------:R-:W-:Y:S02]  /*2f30*/  HADD2.F32 R196, -RZ, R150.H0_H0 ;  /* 0x20000096ffc47230 */ /* 0x000fe40000004100 */
[----:B------:R-:W-:Y:S01]  /*2f40*/  FADD.FTZ R198, -R24, R198 ;  /* 0x000000c618c67221 */ /* 0x000fe20000010100 */
[----:B------:R-:W-:-:S03]  /*2f50*/  HADD2.F32 R197, -RZ, R146.H1_H1 ;  /* 0x30000092ffc57230 */ /* 0x000fc60000004100 */
[----:B------:R-:W-:Y:S01]  /*2f60*/  FMUL.FTZ R146, R5, R198 ;  /* 0x000000c605927220 */ /* 0x000fe20000410000 */
[----:B------:R-:W-:Y:S01]  /*2f70*/  FMUL.FTZ R198, R44, R196 ;  /* 0x000000c42cc67220 */ /* 0x000fe20000410000 */
[----:B------:R-:W-:Y:S02]  /*2f80*/  HADD2.F32 R154, -RZ, R154.H1_H1 ;  /* 0x3000009aff9a7230 */ /* 0x000fe40000004100 */
[----:B----4-:R-:W-:-:S05]  /*2f90*/  FADD.FTZ R203, R195, R203 ;  /* 0x000000cbc3cb7221 */ /* 0x010fca0000010000 */
[----:B------:R0:W-:Y:S04]  /*2fa0*/  STL [R1+0x15c], R203 ;  /* 0x00015ccb01007387 */ /* 0x0001e80000100800 */
[----:B0-----:R-:W4:Y:S01]  /*2fb0*/  LDL.LU R203, [R1+0x184] ;  /* 0x0001840001cb7983 */ /* 0x001f220000300800 */
[-C--:B------:R-:W-:Y:S01]  /*2fc0*/  FFMA.FTZ R202, R146, R195.reuse, R202 ;  /* 0x000000c392ca7223 */ /* 0x080fe200000100ca */
[----:B------:R-:W-:Y:S01]  /*2fd0*/  FFMA.FTZ R195, R84, R195, R198 ;  /* 0x000000c354c37223 */ /* 0x000fe200000100c6 */
[----:B------:R-:W-:Y:S01]  /*2fe0*/  FADD.FTZ R198, -R24, R197 ;  /* 0x000000c518c67221 */ /* 0x000fe20000010100 */
[----:B------:R-:W-:Y:S02]  /*2ff0*/  HADD2.F32 R197, -RZ, R150.H1_H1 ;  /* 0x30000096ffc57230 */ /* 0x000fe40000004100 */
[----:B------:R-:W-:Y:S01]  /*3000*/  FADD.FTZ R208, R196, R208 ;  /* 0x000000d0c4d07221 */ /* 0x000fe20000010000 */
[----:B------:R0:W-:Y:S01]  /*3010*/  STL [R1+0x158], R202 ;  /* 0x000158ca01007387 */ /* 0x0001e20000100800 */
[----:B------:R-:W-:Y:S01]  /*3020*/  FMUL.FTZ R150, R5, R198 ;  /* 0x000000c605967220 */ /* 0x000fe20000410000 */
[----:B------:R-:W-:-:S02]  /*3030*/  HADD2.F32 R198, -RZ, R147.H0_H0 ;  /* 0x20000093ffc67230 */ /* 0x000fc40000004100 */
[----:B0-----:R-:W4:Y:S01]  /*3040*/  LDL.LU R202, [R1+0x180] ;  /* 0x0001800001ca7983 */ /* 0x001f220000300800 */
[----:B------:R-:W-:-:S03]  /*3050*/  FFMA.FTZ R207, R146, R196, R207 ;  /* 0x000000c492cf7223 */ /* 0x000fc600000100cf */
[----:B------:R-:W-:Y:S04]  /*3060*/  STL [R1+0x164], R208 ;  /* 0x000164d001007387 */ /* 0x000fe80000100800 */
[----:B------:R-:W-:Y:S04]  /*3070*/  STL [R1+0x160], R207 ;  /* 0x000160cf01007387 */ /* 0x000fe80000100800 */
[----:B------:R-:W4:Y:S01]  /*3080*/  LDL.LU R211, [R1+0x18c] ;  /* 0x00018c0001d37983 */ /* 0x000f220000300800 */
[----:B------:R-:W-:-:S05]  /*3090*/  FADD.FTZ R205, R154, R205 ;  /* 0x000000cd9acd7221 */ /* 0x000fca0000010000 */
[----:B------:R0:W-:Y:S01]  /*30a0*/  STL [R1+0x16c], R205 ;  /* 0x00016ccd01007387 */ /* 0x0001e20000100800 */
[----:B------:R-:W-:-:S03]  /*30b0*/  FADD.FTZ R198, -R24, R198 ;  /* 0x000000c618c67221 */ /* 0x000fc60000010100 */
[----:B0-----:R-:W4:Y:S01]  /*30c0*/  LDL.LU R205, [R1+0x188] ;  /* 0x0001880001cd7983 */ /* 0x001f220000300800 */
[----:B------:R-:W-:Y:S01]  /*30d0*/  FMUL.FTZ R198, R5, R198 ;  /* 0x000000c605c67220 */ /* 0x000fe20000410000 */
[----:B--2---:R-:W-:-:S05]  /*30e0*/  FFMA.FTZ R204, R150, R154, R204 ;  /* 0x0000009a96cc7223 */ /* 0x004fca00000100cc */
[----:B------:R0:W-:Y:S04]  /*30f0*/  STL [R1+0x168], R204 ;  /* 0x000168cc01007387 */ /* 0x0001e80000100800 */
[----:B------:R-:W2:Y:S04]  /*3100*/  LDL.LU R210, [R1+0x194] ;  /* 0x0001940001d27983 */ /* 0x000ea80000300800 */
[----:B------:R-:W2:Y:S01]  /*3110*/  LDL.LU R209, [R1+0x190] ;  /* 0x0001900001d17983 */ /* 0x000ea20000300800 */
[----:B---3--:R-:W-:-:S05]  /*3120*/  FADD.FTZ R201, R197, R201 ;  /* 0x000000c9c5c97221 */ /* 0x008fca0000010000 */
[----:B------:R1:W-:Y:S04]  /*3130*/  STL [R1+0x174], R201 ;  /* 0x000174c901007387 */ /* 0x0003e80000100800 */
[----:B0-----:R-:W3:Y:S01]  /*3140*/  LDL.LU R204, [R1+0x19c] ;  /* 0x00019c0001cc7983 */ /* 0x001ee20000300800 */
[----:B------:R-:W-:-:S03]  /*3150*/  FFMA.FTZ R199, R150, R197, R199 ;  /* 0x000000c596c77223 */ /* 0x000fc600000100c7 */
[----:B-1----:R-:W3:Y:S04]  /*3160*/  LDL.LU R201, [R1+0x198] ;  /* 0x0001980001c97983 */ /* 0x002ee80000300800 */
[----:B------:R0:W-:Y:S02]  /*3170*/  STL [R1+0x170], R199 ;  /* 0x000170c701007387 */ /* 0x0001e40000100800 */
[----:B0-----:R-:W-:-:S05]  /*3180*/  HADD2.F32 R199, -RZ, R155.H0_H0 ;  /* 0x2000009bffc77230 */ /* 0x001fca0000004100 */
[----:B------:R-:W-:-:S05]  /*3190*/  FFMA.FTZ R200, R198, R199, R200 ;  /* 0x000000c7c6c87223 */ /* 0x000fca00000100c8 */
[----:B------:R0:W-:Y:S04]  /*31a0*/  STL [R1+0x178], R200 ;  /* 0x000178c801007387 */ /* 0x0001e80000100800 */
[----:B0-----:R-:W3:Y:S01]  /*31b0*/  LDL.LU R200, [R1+0x1a4] ;  /* 0x0001a40001c87983 */ /* 0x001ee20000300800 */
[----:B------:R-:W-:-:S04]  /*31c0*/  FMUL.FTZ R196, R45, R197 ;  /* 0x000000c52dc47220 */ /* 0x000fc80000410000 */
[----:B------:R-:W-:Y:S01]  /*31d0*/  FFMA.FTZ R154, R85, R154, R196 ;  /* 0x0000009a559a7223 */ /* 0x000fe200000100c4 */
[----:B------:R-:W-:Y:S02]  /*31e0*/  HADD2.F32 R196, -RZ, R151.H0_H0 ;  /* 0x20000097ffc47230 */ /* 0x000fe40000004100 */
[----:B------:R-:W-:Y:S01]  /*31f0*/  FADD.FTZ R206, R199, R206 ;  /* 0x000000cec7ce7221 */ /* 0x000fe20000010000 */
[----:B------:R-:W-:-:S04]  /*3200*/  HADD2.F32 R147, -RZ, R147.H1_H1 ;  /* 0x30000093ff937230 */ /* 0x000fc80000004100 */
[----:B------:R-:W-:Y:S01]  /*3210*/  STL [R1+0x17c], R206 ;  /* 0x00017cce01007387 */ /* 0x000fe20000100800 */
[----:B------:R-:W-:Y:S02]  /*3220*/  HADD2.F32 R151, -RZ, R151.H1_H1 ;  /* 0x30000097ff977230 */ /* 0x000fe40000004100 */
[----:B------:R-:W-:Y:S01]  /*3230*/  FADD.FTZ R147, -R24, R147 ;  /* 0x0000009318937221 */ /* 0x000fe20000010100 */
[----:B------:R-:W-:Y:S02]  /*3240*/  HADD2.F32 R155, -RZ, R155.H1_H1 ;  /* 0x3000009bff9b7230 */ /* 0x000fe40000004100 */
[----:B----4-:R-:W-:-:S05]  /*3250*/  FADD.FTZ R203, R196, R203 ;  /* 0x000000cbc4cb7221 */ /* 0x010fca0000010000 */
[----:B------:R0:W-:Y:S04]  /*3260*/  STL [R1+0x184], R203 ;  /* 0x000184cb01007387 */ /* 0x0001e80000100800 */
[----:B0-----:R-:W4:Y:S04]  /*3270*/  LDL.LU R203, [R1+0x1a0] ;  /* 0x0001a00001cb7983 */ /* 0x001f280000300800 */
[----:B------:R-:W4:Y:S04]  /*3280*/  LDL.LU R208, [R1+0x1ac] ;  /* 0x0001ac0001d07983 */ /* 0x000f280000300800 */
[----:B------:R-:W4:Y:S04]  /*3290*/  LDL.LU R207, [R1+0x1a8] ;  /* 0x0001a80001cf7983 */ /* 0x000f280000300800 */
[----:B------:R-:W4:Y:S01]  /*32a0*/  LDL.LU R206, [R1+0x1b4] ;  /* 0x0001b40001ce7983 */ /* 0x000f220000300800 */
[----:B------:R-:W-:-:S05]  /*32b0*/  FFMA.FTZ R202, R198, R196, R202 ;  /* 0x000000c4c6ca7223 */ /* 0x000fca00000100ca */
[----:B------:R0:W-:Y:S02]  /*32c0*/  STL [R1+0x180], R202 ;  /* 0x000180ca01007387 */ /* 0x0001e40000100800 */
[----:B0-----:R-:W-:Y:S01]  /*32d0*/  FMUL.FTZ R202, R5, R147 ;  /* 0x0000009305ca7220 */ /* 0x001fe20000410000 */
[----:B------:R-:W-:Y:S01]  /*32e0*/  FMUL.FTZ R147, R47, R151 ;  /* 0x000000972f937220 */ /* 0x000fe20000410000 */
[----:B------:R-:W-:Y:S01]  /*32f0*/  FADD.FTZ R211, R155, R211 ;  /* 0x000000d39bd37221 */ /* 0x000fe20000010000 */
[----:B------:R-:W-:Y:S01]  /*3300*/  FMUL.FTZ R197, R46, R196 ;  /* 0x000000c42ec57220 */ /* 0x000fe20000410000 */
[----:B------:R-:W-:Y:S02]  /*3310*/  HADD2.F32 R196, -RZ, R164.H0_H0 ;  /* 0x200000a4ffc47230 */ /* 0x000fe40000004100 */
[-C--:B------:R-:W-:Y:S01]  /*3320*/  FFMA.FTZ R205, R202, R155.reuse, R205 ;  /* 0x0000009bcacd7223 */ /* 0x080fe200000100cd */
[----:B------:R-:W-:Y:S01]  /*3330*/  FFMA.FTZ R155, R87, R155, R147 ;  /* 0x0000009b579b7223 */ /* 0x000fe20000010093 */
[----:B------:R-:W-:-:S03]  /*3340*/  HADD2.F32 R147, -RZ, R156.H0_H0 ;  /* 0x2000009cff937230 */ /* 0x000fc60000004100 */
[----:B------:R0:W-:Y:S04]  /*3350*/  STL [R1+0x188], R205 ;  /* 0x000188cd01007387 */ /* 0x0001e80000100800 */
[----:B0-----:R-:W4:Y:S04]  /*3360*/  LDL.LU R205, [R1+0x1b0] ;  /* 0x0001b00001cd7983 */ /* 0x001f280000300800 */
[----:B------:R-:W-:Y:S01]  /*3370*/  STL [R1+0x18c], R211 ;  /* 0x00018cd301007387 */ /* 0x000fe20000100800 */
[----:B--2---:R-:W-:Y:S01]  /*3380*/  FADD.FTZ R210, R151, R210 ;  /* 0x000000d297d27221 */ /* 0x004fe20000010000 */
[----:B------:R-:W-:Y:S01]  /*3390*/  FFMA.FTZ R209, R202, R151, R209 ;  /* 0x00000097cad17223 */ /* 0x000fe200000100d1 */
[----:B------:R-:W-:Y:S01]  /*33a0*/  FADD.FTZ R151, -R24, R147 ;  /* 0x0000009318977221 */ /* 0x000fe20000010100 */
[----:B------:R-:W-:-:S03]  /*33b0*/  HADD2.F32 R147, -RZ, R160.H0_H0 ;  /* 0x200000a0ff937230 */ /* 0x000fc60000004100 */
[----:B------:R-:W-:Y:S01]  /*33c0*/  FMUL.FTZ R151, R5, R151 ;  /* 0x0000009705977220 */ /* 0x000fe20000410000 */
[----:B------:R0:W-:Y:S04]  /*33d0*/  STL [R1+0x194], R210 ;  /* 0x000194d201007387 */ /* 0x0001e80000100800 */
[----:B------:R1:W-:Y:S04]  /*33e0*/  STL [R1+0x190], R209 ;  /* 0x000190d101007387 */ /* 0x0003e80000100800 */
[----:B0-----:R-:W2:Y:S04]  /*33f0*/  LDL.LU R210, [R1+0x1bc] ;  /* 0x0001bc0001d27983 */ /* 0x001ea80000300800 */
[----:B-1----:R-:W2:Y:S01]  /*3400*/  LDL.LU R209, [R1+0x1b8] ;  /* 0x0001b80001d17983 */ /* 0x002ea20000300800 */
[----:B---3--:R-:W-:Y:S01]  /*3410*/  FADD.FTZ R204, R147, R204 ;  /* 0x000000cc93cc7221 */ /* 0x008fe20000010000 */
[----:B------:R-:W-:-:S04]  /*3420*/  FFMA.FTZ R201, R151, R147, R201 ;  /* 0x0000009397c97223 */ /* 0x000fc800000100c9 */
[----:B------:R-:W-:Y:S04]  /*3430*/  STL [R1+0x19c], R204 ;  /* 0x00019ccc01007387 */ /* 0x000fe80000100800 */
[----:B------:R0:W-:Y:S04]  /*3440*/  STL [R1+0x198], R201 ;  /* 0x000198c901007387 */ /* 0x0001e80000100800 */
[----:B0-----:R-:W3:Y:S01]  /*3450*/  LDL.LU R201, [R1+0x1c4] ;  /* 0x0001c40001c97983 */ /* 0x001ee20000300800 */
[----:B------:R-:W-:-:S05]  /*3460*/  FADD.FTZ R200, R196, R200 ;  /* 0x000000c8c4c87221 */ /* 0x000fca0000010000 */
[----:B------:R0:W-:Y:S04]  /*3470*/  STL [R1+0x1a4], R200 ;  /* 0x0001a4c801007387 */ /* 0x0001e80000100800 */
[----:B0-----:R-:W3:Y:S01]  /*3480*/  LDL.LU R200, [R1+0x1c0] ;  /* 0x0001c00001c87983 */ /* 0x001ee20000300800 */
[----:B------:R-:W-:Y:S02]  /*3490*/  HADD2.F32 R156, -RZ, R156.H1_H1 ;  /* 0x3000009cff9c7230 */ /* 0x000fe40000004100 */
[----:B------:R-:W-:-:S03]  /*34a0*/  HADD2.F32 R160, -RZ, R160.H1_H1 ;  /* 0x300000a0ffa07230 */ /* 0x000fc60000004100 */
[----:B------:R-:W-:Y:S01]  /*34b0*/  FADD.FTZ R156, -R24, R156 ;  /* 0x0000009c189c7221 */ /* 0x000fe20000010100 */
[----:B------:R-:W-:-:S03]  /*34c0*/  HADD2.F32 R164, -RZ, R164.H1_H1 ;  /* 0x300000a4ffa47230 */ /* 0x000fc60000004100 */
[----:B------:R-:W-:Y:S01]  /*34d0*/  FMUL.FTZ R204, R5, R156 ;  /* 0x0000009c05cc7220 */ /* 0x000fe20000410000 */
[----:B------:R-:W-:Y:S01]  /*34e0*/  FFMA.FTZ R199, R86, R199, R197 ;  /* 0x000000c756c77223 */ /* 0x000fe200000100c5 */
[----:B------:R-:W-:-:S04]  /*34f0*/  FMUL.FTZ R197, R40, R196 ;  /* 0x000000c428c57220 */ /* 0x000fc80000410000 */
[----:B------:R-:W-:Y:S01]  /*3500*/  FFMA.FTZ R147, R80, R147, R197 ;  /* 0x0000009350937223 */ /* 0x000fe200000100c5 */
[----:B----4-:R-:W-:Y:S01]  /*3510*/  FFMA.FTZ R203, R151, R196, R203 ;  /* 0x000000c497cb7223 */ /* 0x010fe200000100cb */
[----:B------:R-:W-:-:S04]  /*3520*/  FADD.FTZ R208, R160, R208 ;  /* 0x000000d0a0d07221 */ /* 0x000fc80000010000 */
[----:B------:R-:W-:Y:S01]  /*3530*/  STL [R1+0x1a0], R203 ;  /* 0x0001a0cb01007387 */ /* 0x000fe20000100800 */
[----:B------:R-:W-:-:S03]  /*3540*/  FFMA.FTZ R207, R204, R160, R207 ;  /* 0x000000a0cccf7223 */ /* 0x000fc600000100cf */
[----:B------:R0:W-:Y:S01]  /*3550*/  STL [R1+0x1ac], R208 ;  /* 0x0001acd001007387 */ /* 0x0001e20000100800 */
[----:B------:R-:W-:-:S03]  /*3560*/  FADD.FTZ R206, R164, R206 ;  /* 0x000000cea4ce7221 */ /* 0x000fc60000010000 */
[----:B0-----:R-:W4:Y:S04]  /*3570*/  LDL.LU R208, [R1+0x1cc] ;  /* 0x0001cc0001d07983 */ /* 0x001f280000300800 */
[----:B------:R0:W-:Y:S04]  /*3580*/  STL [R1+0x1a8], R207 ;  /* 0x0001a8cf01007387 */ /* 0x0001e80000100800 */
[----:B0-----:R-:W4:Y:S04]  /*3590*/  LDL.LU R207, [R1+0x1c8] ;  /* 0x0001c80001cf7983 */ /* 0x001f280000300800 */
[----:B------:R0:W-:Y:S04]  /*35a0*/  STL [R1+0x1b4], R206 ;  /* 0x0001b4ce01007387 */ /* 0x0001e80000100800 */
[----:B------:R-:W4:Y:S04]  /*35b0*/  LDL.LU R197, [R1+0x1d4] ;  /* 0x0001d40001c57983 */ /* 0x000f280000300800 */
[----:B------:R-:W4:Y:S01]  /*35c0*/  LDL.LU R196, [R1+0x1d0] ;  /* 0x0001d00001c47983 */ /* 0x000f220000300800 */
[----:B0-----:R-:W-:-:S03]  /*35d0*/  HADD2.F32 R206, -RZ, R157.H0_H0 ;  /* 0x2000009dffce7230 */ /* 0x001fc60000004100 */
[----:B------:R-:W4:Y:S02]  /*35e0*/  LDL.LU R214, [R1+0x1dc] ;  /* 0x0001dc0001d67983 */ /* 0x000f240000300800 */
[----:B------:R-:W-:Y:S01]  /*35f0*/  FADD.FTZ R206, -R24, R206 ;  /* 0x000000ce18ce7221 */ /* 0x000fe20000010100 */
[----:B------:R-:W-:-:S03]  /*3600*/  HADD2.F32 R156, -RZ, R165.H0_H0 ;  /* 0x200000a5ff9c7230 */ /* 0x000fc60000004100 */
[----:B------:R-:W-:Y:S01]  /*3610*/  FMUL.FTZ R206, R5, R206 ;  /* 0x000000ce05ce7220 */ /* 0x000fe20000410000 */
[----:B------:R-:W-:-:S05]  /*3620*/  FFMA.FTZ R205, R204, R164, R205 ;  /* 0x000000a4cccd7223 */ /* 0x000fca00000100cd */
[----:B------:R0:W-:Y:S04]  /*3630*/  STL [R1+0x1b0], R205 ;  /* 0x0001b0cd01007387 */ /* 0x0001e80000100800 */
[----:B------:R-:W4:Y:S04]  /*3640*/  LDL.LU R213, [R1+0x1d8] ;  /* 0x0001d80001d57983 */ /* 0x000f280000300800 */
[----:B------:R-:W4:Y:S01]  /*3650*/  LDL.LU R212, [R1+0x1e4] ;  /* 0x0001e40001d47983 */ /* 0x000f220000300800 */
[----:B0-----:R-:W-:-:S03]  /*3660*/  HADD2.F32 R205, -RZ, R161.H0_H0 ;  /* 0x200000a1ffcd7230 */ /* 0x001fc60000004100 */
[----:B------:R-:W4:Y:S01]  /*3670*/  LDL.LU R211, [R1+0x1e0] ;  /* 0x0001e00001d37983 */ /* 0x000f220000300800 */
[----:B------:R-:W-:Y:S01]  /*3680*/  FMUL.FTZ R203, R41, R164 ;  /* 0x000000a429cb7220 */ /* 0x000fe20000410000 */
[----:B--2---:R-:W-:Y:S01]  /*3690*/  FADD.FTZ R210, R205, R210 ;  /* 0x000000d2cdd27221 */ /* 0x004fe20000010000 */
[----:B------:R-:W-:-:S04]  /*36a0*/  FFMA.FTZ R209, R206, R205, R209 ;  /* 0x000000cdced17223 */ /* 0x000fc800000100d1 */
[----:B------:R-:W-:Y:S04]  /*36b0*/  STL [R1+0x1bc], R210 ;  /* 0x0001bcd201007387 */ /* 0x000fe80000100800 */
[----:B------:R-:W-:Y:S01]  /*36c0*/  STL [R1+0x1b8], R209 ;  /* 0x0001b8d101007387 */ /* 0x000fe20000100800 */
[----:B---3--:R-:W-:-:S05]  /*36d0*/  FADD.FTZ R201, R156, R201 ;  /* 0x000000c99cc97221 */ /* 0x008fca0000010000 */
[----:B------:R0:W-:Y:S04]  /*36e0*/  STL [R1+0x1c4], R201 ;  /* 0x0001c4c901007387 */ /* 0x0001e80000100800 */
[----:B0-----:R-:W2:Y:S01]  /*36f0*/  LDL.LU R201, [R1+0x1ec] ;  /* 0x0001ec0001c97983 */ /* 0x001ea20000300800 */
[----:B------:R-:W-:-:S05]  /*3700*/  FFMA.FTZ R200, R206, R156, R200 ;  /* 0x0000009ccec87223 */ /* 0x000fca00000100c8 */
[----:B------:R0:W-:Y:S04]  /*3710*/  STL [R1+0x1c0], R200 ;  /* 0x0001c0c801007387 */ /* 0x0001e80000100800 */
[----:B0-----:R-:W3:Y:S04]  /*3720*/  LDL.LU R200, [R1+0x1e8] ;  /* 0x0001e80001c87983 */ /* 0x001ee80000300800 */
[----:B------:R-:W3:Y:S01]  /*3730*/  LDL.LU R164, [R1+0x1f4] ;  /* 0x0001f40001a47983 */ /* 0x000ee20000300800 */
[----:B------:R-:W-:Y:S02]  /*3740*/  HADD2.F32 R157, -RZ, R157.H1_H1 ;  /* 0x3000009dff9d7230 */ /* 0x000fe40000004100 */
[----:B------:R-:W-:-:S03]  /*3750*/  HADD2.F32 R161, -RZ, R161.H1_H1 ;  /* 0x300000a1ffa17230 */ /* 0x000fc60000004100 */
[----:B------:R-:W-:Y:S01]  /*3760*/  FADD.FTZ R157, -R24, R157 ;  /* 0x0000009d189d7221 */ /* 0x000fe20000010100 */
[----:B------:R-:W-:Y:S01]  /*3770*/  FFMA.FTZ R203, R81, R160, R203 ;  /* 0x000000a051cb7223 */ /* 0x000fe200000100cb */
[----:B------:R-:W-:Y:S02]  /*3780*/  FMUL.FTZ R160, R42, R156 ;  /* 0x0000009c2aa07220 */ /* 0x000fe40000410000 */
[----:B------:R-:W-:Y:S01]  /*3790*/  FMUL.FTZ R210, R5, R157 ;  /* 0x0000009d05d27220 */ /* 0x000fe20000410000 */
[--C-:B------:R-:W-:Y:S02]  /*37a0*/  HADD2.F32 R156, -RZ, R158.reuse.H0_H0 ;  /* 0x2000009eff9c7230 */ /* 0x100fe40000004100 */
[----:B------:R-:W-:Y:S01]  /*37b0*/  FFMA.FTZ R205, R82, R205, R160 ;  /* 0x000000cd52cd7223 */ /* 0x000fe200000100a0 */
[----:B------:R-:W-:Y:S01]  /*37c0*/  HADD2.F32 R165, -RZ, R165.H1_H1 ;  /* 0x300000a5ffa57230 */ /* 0x000fe20000004100 */
[----:B------:R-:W3:Y:S01]  /*37d0*/  LDL.LU R160, [R1+0x1f0] ;  /* 0x0001f00001a07983 */ /* 0x000ee20000300800 */
[----:B------:R-:W-:Y:S01]  /*37e0*/  FADD.FTZ R156, -R24, R156 ;  /* 0x0000009c189c7221 */ /* 0x000fe20000010100 */
[----:B------:R-:W-:-:S02]  /*37f0*/  HADD2.F32 R158, -RZ, R158.H1_H1 ;  /* 0x3000009eff9e7230 */ /* 0x000fc40000004100 */
[----:B----4-:R-:W-:-:S05]  /*3800*/  FADD.FTZ R208, R161, R208 ;  /* 0x000000d0a1d07221 */ /* 0x010fca0000010000 */
[----:B------:R0:W-:Y:S01]  /*3810*/  STL [R1+0x1cc], R208 ;  /* 0x0001ccd001007387 */ /* 0x0001e20000100800 */
[----:B------:R-:W-:Y:S01]  /*3820*/  FFMA.FTZ R207, R210, R161, R207 ;  /* 0x000000a1d2cf7223 */ /* 0x000fe200000100cf */
[----:B0-----:R-:W-:Y:S01]  /*3830*/  FMUL.FTZ R208, R5, R156 ;  /* 0x0000009c05d07220 */ /* 0x001fe20000410000 */
[----:B------:R-:W-:-:S03]  /*3840*/  HADD2.F32 R156, -RZ, R166.H0_H0 ;  /* 0x200000a6ff9c7230 */ /* 0x000fc60000004100 */
[----:B------:R0:W-:Y:S01]  /*3850*/  STL [R1+0x1c8], R207 ;  /* 0x0001c8cf01007387 */ /* 0x0001e20000100800 */
[----:B------:R-:W-:Y:S01]  /*3860*/  FADD.FTZ R197, R165, R197 ;  /* 0x000000c5a5c57221 */ /* 0x000fe20000010000 */
[----:B0-----:R-:W-:Y:S02]  /*3870*/  HADD2.F32 R207, -RZ, R162.H0_H0 ;  /* 0x200000a2ffcf7230 */ /* 0x001fe40000004100 */
[----:B------:R-:W-:Y:S01]  /*3880*/  FFMA.FTZ R196, R210, R165, R196 ;  /* 0x000000a5d2c47223 */ /* 0x000fe200000100c4 */
[-C--:B------:R-:W-:Y:S02]  /*3890*/  FMUL.FTZ R157, R36, R156.reuse ;  /* 0x0000009c249d7220 */ /* 0x080fe40000410000 */
[----:B------:R-:W-:Y:S01]  /*38a0*/  FADD.FTZ R214, R207, R214 ;  /* 0x000000d6cfd67221 */ /* 0x000fe20000010000 */
[----:B------:R-:W-:Y:S04]  /*38b0*/  STL [R1+0x1d4], R197 ;  /* 0x0001d4c501007387 */ /* 0x000fe80000100800 */
[----:B------:R0:W-:Y:S04]  /*38c0*/  STL [R1+0x1d0], R196 ;  /* 0x0001d0c401007387 */ /* 0x0001e80000100800 */
[----:B------:R1:W-:Y:S01]  /*38d0*/  STL [R1+0x1dc], R214 ;  /* 0x0001dcd601007387 */ /* 0x0003e20000100800 */
[----:B------:R-:W-:Y:S01]  /*38e0*/  HADD2.F32 R166, -RZ, R166.H1_H1 ;  /* 0x300000a6ffa67230 */ /* 0x000fe20000004100 */
[----:B0-----:R-:W0:Y:S01]  /*38f0*/  LDC.64 R196, c[0x0][0x3b0] ;  /* 0x0000ec00ffc47b82 */ /* 0x001e220000000a00 */
[----:B------:R-:W-:Y:S01]  /*3900*/  FFMA.FTZ R213, R208, R207, R213 ;  /* 0x000000cfd0d57223 */ /* 0x000fe200000100d5 */
[----:B------:R-:W-:Y:S01]  /*3910*/  FADD.FTZ R212, R156, R212 ;  /* 0x000000d49cd47221 */ /* 0x000fe20000010000 */
[----:B------:R-:W-:Y:S01]  /*3920*/  FFMA.FTZ R211, R208, R156, R211 ;  /* 0x0000009cd0d37223 */ /* 0x000fe200000100d3 */
[----:B------:R-:W-:Y:S01]  /*3930*/  FADD.FTZ R156, -R24, R158 ;  /* 0x0000009e189c7221 */ /* 0x000fe20000010100 */
[----:B------:R-:W-:Y:S01]  /*3940*/  HADD2.F32 R158, -RZ, R162.H1_H1 ;  /* 0x300000a2ff9e7230 */ /* 0x000fe20000004100 */
[----:B------:R-:W-:Y:S02]  /*3950*/  STL [R1+0x1d8], R213 ;  /* 0x0001d8d501007387 */ /* 0x000fe40000100800 */
[----:B------:R-:W-:-:S02]  /*3960*/  FMUL.FTZ R162, R5, R156 ;  /* 0x0000009c05a27220 */ /* 0x000fc40000410000 */
[----:B------:R-:W-:Y:S04]  /*3970*/  STL [R1+0x1e4], R212 ;  /* 0x0001e4d401007387 */ /* 0x000fe80000100800 */
[----:B------:R4:W-:Y:S04]  /*3980*/  STL [R1+0x1e0], R211 ;  /* 0x0001e0d301007387 */ /* 0x0009e80000100800 */
[----:B-1----:R-:W4:Y:S01]  /*3990*/  LDL.LU R214, [R1+0x1fc] ;  /* 0x0001fc0001d67983 */ /* 0x002f220000300800 */
[----:B--2---:R-:W-:-:S05]  /*39a0*/  FADD.FTZ R201, R158, R201 ;  /* 0x000000c99ec97221 */ /* 0x004fca0000010000 */
[----:B------:R-:W-:Y:S01]  /*39b0*/  STL [R1+0x1ec], R201 ;  /* 0x0001ecc901007387 */ /* 0x000fe20000100800 */
[----:B---3--:R-:W-:-:S05]  /*39c0*/  FFMA.FTZ R200, R162, R158, R200 ;  /* 0x0000009ea2c87223 */ /* 0x008fca00000100c8 */
[----:B------:R-:W-:Y:S04]  /*39d0*/  STL [R1+0x1e8], R200 ;  /* 0x0001e8c801007387 */ /* 0x000fe80000100800 */
[----:B------:R-:W2:Y:S01]  /*39e0*/  LDL.LU R245, [R1+0x1f8] ;  /* 0x0001f80001f57983 */ /* 0x000ea20000300800 */
[----:B------:R-:W-:-:S03]  /*39f0*/  FADD.FTZ R164, R166, R164 ;  /* 0x000000a4a6a47221 */ /* 0x000fc60000010000 */
[----:B------:R-:W3:Y:S04]  /*3a00*/  LDL.LU R244, [R1+0x204] ;  /* 0x0002040001f47983 */ /* 0x000ee80000300800 */
[----:B------:R-:W2:Y:S04]  /*3a10*/  LDL.LU R243, [R1+0x200] ;  /* 0x0002000001f37983 */ /* 0x000ea80000300800 */
[----:B------:R-:W-:Y:S04]  /*3a20*/  STL [R1+0x1f4], R164 ;  /* 0x0001f4a401007387 */ /* 0x000fe80000100800 */
[----:B------:R-:W2:Y:S04]  /*3a30*/  LDL.LU R242, [R1+0x20c] ;  /* 0x00020c0001f27983 */ /* 0x000ea80000300800 */
[----:B------:R-:W2:Y:S01]  /*3a40*/  LDL.LU R215, [R1+0x208] ;  /* 0x0002080001d77983 */ /* 0x000ea20000300800 */
[-C--:B------:R-:W-:Y:S01]  /*3a50*/  FMUL.FTZ R156, R37, R166.reuse ;  /* 0x000000a6259c7220 */ /* 0x080fe20000410000 */
[----:B------:R-:W-:Y:S01]  /*3a60*/  FFMA.FTZ R160, R162, R166, R160 ;  /* 0x000000a6a2a07223 */ /* 0x000fe200000100a0 */
[----:B------:R-:W-:Y:S01]  /*3a70*/  HADD2.F32 R166, -RZ, R159.H0_H0 ;  /* 0x2000009fffa67230 */ /* 0x000fe20000004100 */
[----:B------:R-:W2:Y:S04]  /*3a80*/  LDL.LU R217, [R1+0x214] ;  /* 0x0002140001d97983 */ /* 0x000ea80000300800 */
[----:B----4-:R-:W-:Y:S01]  /*3a90*/  FADD.FTZ R211, -R24, R166 ;  /* 0x000000a618d37221 */ /* 0x010fe20000010100 */
[----:B------:R-:W-:Y:S01]  /*3aa0*/  HADD2.F32 R166, -RZ, R163.H0_H0 ;  /* 0x200000a3ffa67230 */ /* 0x000fe20000004100 */
[----:B------:R-:W-:Y:S01]  /*3ab0*/  STL [R1+0x1f0], R160 ;  /* 0x0001f0a001007387 */ /* 0x000fe20000100800 */
[----:B------:R-:W-:-:S02]  /*3ac0*/  HADD2.F32 R212, -RZ, R167.H0_H0 ;  /* 0x200000a7ffd47230 */ /* 0x000fc40000004100 */
[----:B------:R-:W-:Y:S01]  /*3ad0*/  FMUL.FTZ R211, R5, R211 ;  /* 0x000000d305d37220 */ /* 0x000fe20000410000 */
[----:B------:R-:W-:Y:S02]  /*3ae0*/  HADD2.F32 R159, -RZ, R159.H1_H1 ;  /* 0x3000009fff9f7230 */ /* 0x000fe40000004100 */
[----:B------:R-:W-:Y:S01]  /*3af0*/  FMUL.FTZ R213, R38, R212 ;  /* 0x000000d426d57220 */ /* 0x000fe20000410000 */
[----:B------:R-:W-:-:S05]  /*3b00*/  FADD.FTZ R214, R166, R214 ;  /* 0x000000d6a6d67221 */ /* 0x000fca0000010000 */
[----:B------:R1:W-:Y:S04]  /*3b10*/  STL [R1+0x1fc], R214 ;  /* 0x0001fcd601007387 */ /* 0x0003e80000100800 */
[----:B-1----:R-:W4:Y:S01]  /*3b20*/  LDL.LU R214, [R1+0x210] ;  /* 0x0002100001d67983 */ /* 0x002f220000300800 */
[----:B------:R-:W-:Y:S01]  /*3b30*/  FFMA.FTZ R207, R76, R207, R157 ;  /* 0x000000cf4ccf7223 */ /* 0x000fe2000001009d */
[----:B------:R-:W-:Y:S01]  /*3b40*/  FFMA.FTZ R158, R77, R158, R156 ;  /* 0x0000009e4d9e7223 */ /* 0x000fe2000001009c */
[----:B0-----:R-:W-:-:S04]  /*3b50*/  IMAD.WIDE.U32 R156, R7, 0x8, R196 ;  /* 0x00000008079c7825 */ /* 0x001fc800078e00c4 */
[----:B------:R-:W-:Y:S01]  /*3b60*/  FMUL.FTZ R209, R43, R165 ;  /* 0x000000a52bd17220 */ /* 0x000fe20000410000 */
[----:B------:R-:W-:-:S04]  /*3b70*/  IMAD.WIDE.U32 R164, R2, 0x8, R196 ;  /* 0x0000000802a47825 */ /* 0x000fc800078e00c4 */
[----:B------:R-:W-:Y:S01]  /*3b80*/  FFMA.FTZ R209, R83, R161, R209 ;  /* 0x000000a153d17223 */ /* 0x000fe200000100d1 */
[----:B------:R0:W5:Y:S01]  /*3b90*/  LDG.E.64 R200, desc[UR10][R156.64] ;  /* 0x0000000a9cc87981 */ /* 0x000162000c1e1b00 */
[----:B---3--:R-:W-:Y:S01]  /*3ba0*/  FADD.FTZ R244, R212, R244 ;  /* 0x000000f4d4f47221 */ /* 0x008fe20000010000 */
[C---:B--2---:R-:W-:Y:S01]  /*3bb0*/  FFMA.FTZ R243, R211.reuse, R212, R243 ;  /* 0x000000d4d3f37223 */ /* 0x044fe200000100f3 */
[----:B------:R-:W-:Y:S01]  /*3bc0*/  FADD.FTZ R212, -R24, R159 ;  /* 0x0000009f18d47221 */ /* 0x000fe20000010100 */
[----:B------:R-:W-:Y:S02]  /*3bd0*/  HADD2.F32 R159, -RZ, R163.H1_H1 ;  /* 0x300000a3ff9f7230 */ /* 0x000fe40000004100 */
[----:B------:R-:W-:Y:S01]  /*3be0*/  FFMA.FTZ R245, R211, R166, R245 ;  /* 0x000000a6d3f57223 */ /* 0x000fe200000100f5 */
[----:B------:R-:W5:Y:S01]  /*3bf0*/  LDG.E.64 R164, desc[UR10][R164.64] ;  /* 0x0000000aa4a47981 */ /* 0x000f62000c1e1b00 */
[----:B------:R-:W-:-:S03]  /*3c00*/  FMUL.FTZ R163, R5, R212 ;  /* 0x000000d405a37220 */ /* 0x000fc60000410000 */
[----:B------:R-:W-:Y:S01]  /*3c10*/  STL [R1+0x1f8], R245 ;  /* 0x0001f8f501007387 */ /* 0x000fe20000100800 */
[----:B------:R-:W-:Y:S01]  /*3c20*/  FADD.FTZ R242, R159, R242 ;  /* 0x000000f29ff27221 */ /* 0x000fe20000010000 */
[----:B------:R-:W-:Y:S02]  /*3c30*/  FFMA.FTZ R215, R163, R159, R215 ;  /* 0x0000009fa3d77223 */ /* 0x000fe400000100d7 */
[----:B------:R-:W-:Y:S04]  /*3c40*/  STL [R1+0x204], R244 ;  /* 0x000204f401007387 */ /* 0x000fe80000100800 */
[----:B------:R-:W-:Y:S04]  /*3c50*/  STL [R1+0x200], R243 ;  /* 0x000200f301007387 */ /* 0x000fe80000100800 */
[----:B------:R1:W-:Y:S04]  /*3c60*/  STL [R1+0x208], R215 ;  /* 0x000208d701007387 */ /* 0x0003e80000100800 */
[----:B-1----:R-:W2:Y:S04]  /*3c70*/  LDL.LU R215, [R1+0x10] ;  /* 0x0000100001d77983 */ /* 0x002ea80000300800 */
[----:B------:R1:W-:Y:S04]  /*3c80*/  STL [R1+0x20c], R242 ;  /* 0x00020cf201007387 */ /* 0x0003e80000100800 */
[----:B------:R-:W3:Y:S01]  /*3c90*/  LDL.LU R245, [R1+0x14] ;  /* 0x0000140001f57983 */ /* 0x000ee20000300800 */
[----:B0-----:R-:W-:-:S04]  /*3ca0*/  IMAD.WIDE.U32 R156, R4, 0x8, R196 ;  /* 0x00000008049c7825 */ /* 0x001fc800078e00c4 */
[--C-:B------:R-:W-:Y:S02]  /*3cb0*/  IMAD.WIDE.U32 R160, R3, 0x8, R196.reuse ;  /* 0x0000000803a07825 */ /* 0x100fe400078e00c4 */
[----:B------:R-:W5:Y:S02]  /*3cc0*/  LDG.E.64 R156, desc[UR10][R156.64] ;  /* 0x0000000a9c9c7981 */ /* 0x000f64000c1e1b00 */
[----:B------:R-:W-:Y:S02]  /*3cd0*/  IMAD.WIDE.U32 R196, R136, 0x8, R196 ;  /* 0x0000000888c47825 */ /* 0x000fe400078e00c4 */
[----:B------:R-:W5:Y:S04]  /*3ce0*/  LDG.E.64 R160, desc[UR10][R160.64] ;  /* 0x0000000aa0a07981 */ /* 0x000f68000c1e1b00 */
[----:B------:R-:W5:Y:S01]  /*3cf0*/  LDG.E.64 R196, desc[UR10][R196.64] ;  /* 0x0000000ac4c47981 */ /* 0x000f62000c1e1b00 */
[----:B------:R-:W-:-:S05]  /*3d00*/  HADD2.F32 R167, -RZ, R167.H1_H1 ;  /* 0x300000a7ffa77230 */ /* 0x000fca0000004100 */
[----:B------:R-:W-:Y:S01]  /*3d10*/  FADD.FTZ R217, R167, R217 ;  /* 0x000000d9a7d97221 */ /* 0x000fe20000010000 */
[----:B------:R-:W-:Y:S01]  /*3d20*/  FMUL.FTZ R212, R39, R167 ;  /* 0x000000a727d47220 */ /* 0x000fe20000410000 */
[----:B------:R-:W-:-:S03]  /*3d30*/  FFMA.FTZ R166, R78, R166, R213 ;  /* 0x000000a64ea67223 */ /* 0x000fc600000100d5 */
[----:B------:R-:W-:Y:S01]  /*3d40*/  STL [R1+0x214], R217 ;  /* 0x000214d901007387 */ /* 0x000fe20000100800 */
[----:B------:R-:W-:Y:S01]  /*3d50*/  FFMA.FTZ R159, R79, R159, R212 ;  /* 0x0000009f4f9f7223 */ /* 0x000fe200000100d4 */
[----:B------:R-:W-:Y:S02]  /*3d60*/  HADD2.F32 R212, -RZ, R169.H1_H1 ;  /* 0x300000a9ffd47230 */ /* 0x000fe40000004100 */
[--C-:B------:R-:W-:Y:S02]  /*3d70*/  HADD2.F32 R213, -RZ, R170.reuse.H0_H0 ;  /* 0x200000aaffd57230 */ /* 0x100fe40000004100 */
[----:B-1----:R-:W-:Y:S02]  /*3d80*/  HADD2.F32 R242, -RZ, R170.H1_H1 ;  /* 0x300000aafff27230 */ /* 0x002fe40000004100 */
[--C-:B------:R-:W-:Y:S02]  /*3d90*/  HADD2.F32 R243, -RZ, R171.reuse.H0_H0 ;  /* 0x200000abfff37230 */ /* 0x100fe40000004100 */
[----:B------:R-:W-:-:S02]  /*3da0*/  HADD2.F32 R244, -RZ, R171.H1_H1 ;  /* 0x300000abfff47230 */ /* 0x000fc40000004100 */
[C---:B------:R-:W-:Y:S01]  /*3db0*/  FADD.FTZ R212, -R24.reuse, R212 ;  /* 0x000000d418d47221 */ /* 0x040fe20000010100 */
[C---:B------:R-:W-:Y:S01]  /*3dc0*/  FADD.FTZ R213, -R24.reuse, R213 ;  /* 0x000000d518d57221 */ /* 0x040fe20000010100 */
[C---:B------:R-:W-:Y:S01]  /*3dd0*/  FADD.FTZ R242, -R24.reuse, R242 ;  /* 0x000000f218f27221 */ /* 0x040fe20000010100 */
[C---:B------:R-:W-:Y:S01]  /*3de0*/  FADD.FTZ R243, -R24.reuse, R243 ;  /* 0x000000f318f37221 */ /* 0x040fe20000010100 */
[----:B------:R-:W-:Y:S01]  /*3df0*/  FADD.FTZ R244, -R24, R244 ;  /* 0x000000f418f47221 */ /* 0x000fe20000010100 */
[----:B------:R-:W-:-:S04]  /*3e00*/  FFMA.FTZ R251, R0, R23, RZ ;  /* 0x0000001700fb7223 */ /* 0x000fc800000100ff */
[----:B------:R-:W-:Y:S01]  /*3e10*/  FFMA.FTZ R251, R22, R21, R251 ;  /* 0x0000001516fb7223 */ /* 0x000fe200000100fb */
[----:B----4-:R-:W-:Y:S01]  /*3e20*/  FFMA.FTZ R214, R163, R167, R214 ;  /* 0x000000a7a3d67223 */ /* 0x010fe200000100d6 */
[----:B------:R-:W-:-:S04]  /*3e30*/  HADD2.F32 R167, -RZ, R168.H0_H0 ;  /* 0x200000a8ffa77230 */ /* 0x000fc80000004100 */
[----:B------:R0:W-:Y:S01]  /*3e40*/  STL [R1+0x210], R214 ;  /* 0x000210d601007387 */ /* 0x0001e20000100800 */
[----:B------:R-:W-:Y:S01]  /*3e50*/  FADD.FTZ R167, -R24, R167 ;  /* 0x000000a718a77221 */ /* 0x000fe20000010100 */
[----:B0-----:R-:W-:Y:S02]  /*3e60*/  HADD2.F32 R214, -RZ, R168.H1_H1 ;  /* 0x300000a8ffd67230 */ /* 0x001fe40000004100 */
[----:B------:R-:W-:-:S03]  /*3e70*/  HADD2.F32 R168, -RZ, R169.H0_H0 ;  /* 0x200000a9ffa87230 */ /* 0x000fc60000004100 */
[C---:B------:R-:W-:Y:S02]  /*3e80*/  FADD.FTZ R171, -R24.reuse, R214 ;  /* 0x000000d618ab7221 */ /* 0x040fe40000010100 */
[----:B------:R-:W-:Y:S01]  /*3e90*/  FADD.FTZ R169, -R24, R168 ;  /* 0x000000a818a97221 */ /* 0x000fe20000010100 */
[----:B------:R-:W-:Y:S02]  /*3ea0*/  HADD2.F32 R24, -RZ, R176.H0_H0 ;  /* 0x200000b0ff187230 */ /* 0x000fe40000004100 */
[----:B------:R-:W-:Y:S01]  /*3eb0*/  FMUL.FTZ R167, R5, R167 ;  /* 0x000000a705a77220 */ /* 0x000fe20000410000 */
[----:B------:R-:W-:Y:S02]  /*3ec0*/  HADD2.F32 R214, -RZ, R172.H0_H0 ;  /* 0x200000acffd67230 */ /* 0x000fe40000004100 */
[----:B------:R-:W-:-:S03]  /*3ed0*/  FADD.FTZ R217, R24, R216 ;  /* 0x000000d818d97221 */ /* 0x000fc60000010000 */
[----:B------:R-:W-:Y:S01]  /*3ee0*/  FMUL.FTZ R168, R32, R214 ;  /* 0x000000d620a87220 */ /* 0x000fe20000410000 */
        /* <DEDUP_REMOVED lines=22> */
[C---:B--2---:R-:W-:Y:S01]  /*4050*/  FFMA.FTZ R216, R167.reuse, R24, R215 ;  /* 0x00000018a7d87223 */ /* 0x044fe200000100d7 */
[----:B------:R-:W-:Y:S01]  /*4060*/  FADD.FTZ R215, R214, R252 ;  /* 0x000000fcd6d77221 */ /* 0x000fe20000010000 */
[----:B---3--:R-:W-:Y:S01]  /*4070*/  FFMA.FTZ R214, R167, R214, R245 ;  /* 0x000000d6a7d67223 */ /* 0x008fe200000100f5 */
        /* <DEDUP_REMOVED lines=28> */
[----:B------:R-:W-:Y:S02]  /*4240*/  HADD2.F32 R172, -RZ, R172.H1_H1 ;  /* 0x300000acffac7230 */ /* 0x000fe40000004100 */
[----:B------:R-:W-:Y:S01]  /*4250*/  FFMA.FTZ R251, R206, R205, R251 ;  /* 0x000000cdcefb7223 */ /* 0x000fe200000100fb */
[----:B------:R-:W-:Y:S01]  /*4260*/  FADD.FTZ R245, R205, R245 ;  /* 0x000000f5cdf57221 */ /* 0x000fe20000010000 */
[----:B------:R-:W-:Y:S01]  /*4270*/  FMUL.FTZ R171, R5, R171 ;  /* 0x000000ab05ab7220 */ /* 0x000fe20000410000 */
[----:B------:R-:W-:Y:S02]  /*4280*/  HADD2.F32 R170, -RZ, R176.H1_H1 ;  /* 0x300000b0ffaa7230 */ /* 0x000fe40000004100 */
[----:B------:R-:W-:Y:S01]  /*4290*/  FFMA.FTZ R24, R72, R24, R168 ;  /* 0x0000001848187223 */ /* 0x000fe200000100a8 */
[----:B------:R-:W-:Y:S01]  /*42a0*/  FFMA.FTZ R251, R210, R209, R251 ;  /* 0x000000d1d2fb7223 */ /* 0x000fe200000100fb */
[----:B------:R-:W-:Y:S01]  /*42b0*/  FADD.FTZ R245, R209, R245 ;  /* 0x000000f5d1f57221 */ /* 0x000fe20000010000 */
[-C--:B------:R-:W-:Y:S01]  /*42c0*/  FMUL.FTZ R168, R33, R172.reuse ;  /* 0x000000ac21a87220 */ /* 0x080fe20000410000 */
[----:B------:R-:W-:Y:S01]  /*42d0*/  FADD.FTZ R223, R172, R223 ;  /* 0x000000dfacdf7221 */ /* 0x000fe20000010000 */
[----:B------:R-:W-:Y:S01]  /*42e0*/  FFMA.FTZ R222, R171, R172, R222 ;  /* 0x000000acabde7223 */ /* 0x000fe200000100de */
[----:B------:R-:W-:-:S02]  /*42f0*/  HADD2.F32 R172, -RZ, R173.H0_H0 ;  /* 0x200000adffac7230 */ /* 0x000fc40000004100 */
[----:B------:R-:W-:Y:S01]  /*4300*/  FADD.FTZ R225, R170, R225 ;  /* 0x000000e1aae17221 */ /* 0x000fe20000010000 */
[-C--:B------:R-:W-:Y:S01]  /*4310*/  FFMA.FTZ R224, R171, R170.reuse, R224 ;  /* 0x000000aaabe07223 */ /* 0x080fe200000100e0 */
[----:B------:R-:W-:Y:S01]  /*4320*/  FFMA.FTZ R251, R208, R207, R251 ;  /* 0x000000cfd0fb7223 */ /* 0x000fe200000100fb */
[----:B------:R-:W-:Y:S01]  /*4330*/  FADD.FTZ R245, R207, R245 ;  /* 0x000000f5cff57221 */ /* 0x000fe20000010000 */
[----:B------:R-:W-:Y:S01]  /*4340*/  FFMA.FTZ R170, R73, R170, R168 ;  /* 0x000000aa49aa7223 */ /* 0x000fe200000100a8 */
[----:B------:R-:W-:Y:S02]  /*4350*/  HADD2.F32 R168, -RZ, R177.H0_H0 ;  /* 0x200000b1ffa87230 */ /* 0x000fe40000004100 */
[----:B------:R-:W-:Y:S01]  /*4360*/  FMUL.FTZ R169, R5, R169 ;  /* 0x000000a905a97220 */ /* 0x000fe20000410000 */
[----:B------:R-:W-:Y:S01]  /*4370*/  FMUL.FTZ R176, R34, R172 ;  /* 0x000000ac22b07220 */ /* 0x000fe20000410000 */
[----:B------:R-:W-:Y:S01]  /*4380*/  FFMA.FTZ R251, R162, R158, R251 ;  /* 0x0000009ea2fb7223 */ /* 0x000fe200000100fb */
[----:B------:R-:W-:Y:S01]  /*4390*/  FADD.FTZ R245, R158, R245 ;  /* 0x000000f59ef57221 */ /* 0x000fe20000010000 */
[----:B------:R-:W-:Y:S01]  /*43a0*/  FADD.FTZ R219, R172, R219 ;  /* 0x000000dbacdb7221 */ /* 0x000fe20000010000 */
[C---:B------:R-:W-:Y:S01]  /*43b0*/  FFMA.FTZ R218, R169.reuse, R172, R218 ;  /* 0x000000aca9da7223 */ /* 0x040fe200000100da */
[----:B------:R-:W-:Y:S01]  /*43c0*/  FADD.FTZ R221, R168, R221 ;  /* 0x000000dda8dd7221 */ /* 0x000fe20000010000 */
[----:B------:R-:W-:Y:S01]  /*43d0*/  FFMA.FTZ R220, R169, R168, R220 ;  /* 0x000000a8a9dc7223 */ /* 0x000fe200000100dc */
[----:B------:R-:W-:-:S02]  /*43e0*/  HADD2.F32 R172, -RZ, R173.H1_H1 ;  /* 0x300000adffac7230 */ /* 0x000fc40000004100 */
[----:B------:R-:W-:Y:S01]  /*43f0*/  FFMA.FTZ R168, R74, R168, R176 ;  /* 0x000000a84aa87223 */ /* 0x000fe200000100b0 */
[----:B------:R-:W-:Y:S01]  /*4400*/  FFMA.FTZ R251, R211, R166, R251 ;  /* 0x000000a6d3fb7223 */ /* 0x000fe200000100fb */
[----:B------:R-:W-:Y:S01]  /*4410*/  FADD.FTZ R245, R166, R245 ;  /* 0x000000f5a6f57221 */ /* 0x000fe20000010000 */
[----:B------:R-:W-:Y:S01]  /*4420*/  FMUL.FTZ R176, R5, R212 ;  /* 0x000000d405b07220 */ /* 0x000fe20000410000 */
[----:B------:R-:W-:Y:S02]  /*4430*/  HADD2.F32 R173, -RZ, R177.H1_H1 ;  /* 0x300000b1ffad7230 */ /* 0x000fe40000004100 */
[-C--:B------:R-:W-:Y:S01]  /*4440*/  FMUL.FTZ R177, R35, R172.reuse ;  /* 0x000000ac23b17220 */ /* 0x080fe20000410000 */
[----:B------:R-:W-:Y:S01]  /*4450*/  FFMA.FTZ R251, R163, R159, R251 ;  /* 0x0000009fa3fb7223 */ /* 0x000fe200000100fb */
[----:B------:R-:W-:Y:S01]  /*4460*/  FADD.FTZ R245, R159, R245 ;  /* 0x000000f59ff57221 */ /* 0x000fe20000010000 */
[----:B------:R-:W-:Y:S01]  /*4470*/  FADD.FTZ R231, R172, R231 ;  /* 0x000000e7ace77221 */ /* 0x000fe20000010000 */
[----:B------:R-:W-:Y:S01]  /*4480*/  FFMA.FTZ R230, R176, R172, R230 ;  /* 0x000000acb0e67223 */ /* 0x000fe200000100e6 */
[----:B------:R-:W-:-:S02]  /*4490*/  HADD2.F32 R212, -RZ, R174.H0_H0 ;  /* 0x200000aeffd47230 */ /* 0x000fc40000004100 */
[----:B------:R-:W-:Y:S01]  /*44a0*/  FMUL.FTZ R172, R5, R213 ;  /* 0x000000d505ac7220 */ /* 0x000fe20000410000 */
[----:B------:R-:W-:Y:S01]  /*44b0*/  FADD.FTZ R233, R173, R233 ;  /* 0x000000e9ade97221 */ /* 0x000fe20000010000 */
[-C--:B------:R-:W-:Y:S01]  /*44c0*/  FFMA.FTZ R232, R176, R173.reuse, R232 ;  /* 0x000000adb0e87223 */ /* 0x080fe200000100e8 */
[----:B------:R-:W-:Y:S01]  /*44d0*/  FFMA.FTZ R173, R75, R173, R177 ;  /* 0x000000ad4bad7223 */ /* 0x000fe200000100b1 */
[----:B------:R-:W-:Y:S01]  /*44e0*/  FFMA.FTZ R251, R167, R24, R251 ;  /* 0x00000018a7fb7223 */ /* 0x000fe200000100fb */
[----:B------:R-:W-:Y:S01]  /*44f0*/  FADD.FTZ R245, R24, R245 ;  /* 0x000000f518f57221 */ /* 0x000fe20000010000 */
[----:B------:R-:W-:Y:S02]  /*4500*/  HADD2.F32 R177, -RZ, R178.H0_H0 ;  /* 0x200000b2ffb17230 */ /* 0x000fe40000004100 */
[-C--:B------:R-:W-:Y:S01]  /*4510*/  FMUL.FTZ R213, R28, R212.reuse ;  /* 0x000000d41cd57220 */ /* 0x080fe20000410000 */
[----:B------:R-:W-:Y:S01]  /*4520*/  FADD.FTZ R227, R212, R227 ;  /* 0x000000e3d4e37221 */ /* 0x000fe20000010000 */
[----:B------:R-:W-:Y:S01]  /*4530*/  FFMA.FTZ R226, R172, R212, R226 ;  /* 0x000000d4ace27223 */ /* 0x000fe200000100e2 */
[----:B------:R-:W-:-:S02]  /*4540*/  HADD2.F32 R212, -RZ, R174.H1_H1 ;  /* 0x300000aeffd47230 */ /* 0x000fc40000004100 */
[----:B------:R-:W-:Y:S01]  /*4550*/  FFMA.FTZ R251, R171, R170, R251 ;  /* 0x000000aaabfb7223 */ /* 0x000fe200000100fb */
[----:B------:R-:W-:Y:S01]  /*4560*/  FADD.FTZ R245, R245, R170 ;  /* 0x000000aaf5f57221 */ /* 0x000fe20000010000 */
[----:B------:R-:W-:Y:S01]  /*4570*/  FMUL.FTZ R174, R5, R242 ;  /* 0x000000f205ae7220 */ /* 0x000fe20000410000 */
[----:B------:R-:W-:Y:S01]  /*4580*/  FADD.FTZ R229, R177, R229 ;  /* 0x000000e5b1e57221 */ /* 0x000fe20000010000 */
[-C--:B------:R-:W-:Y:S01]  /*4590*/  FFMA.FTZ R228, R172, R177.reuse, R228 ;  /* 0x000000b1ace47223 */ /* 0x080fe200000100e4 */
[----:B------:R-:W-:Y:S02]  /*45a0*/  HADD2.F32 R178, -RZ, R178.H1_H1 ;  /* 0x300000b2ffb27230 */ /* 0x000fe40000004100 */
[----:B------:R-:W-:Y:S01]  /*45b0*/  FFMA.FTZ R177, R68, R177, R213 ;  /* 0x000000b144b17223 */ /* 0x000fe200000100d5 */
[----:B------:R-:W-:Y:S01]  /*45c0*/  FMUL.FTZ R213, R29, R212 ;  /* 0x000000d41dd57220 */ /* 0x000fe20000410000 */
        /* <DEDUP_REMOVED lines=18> */
[----:B------:R-:W-:Y:S01]  /*46f0*/  FADD.FTZ R237, R213, R237 ;  /* 0x000000edd5ed7221 */ /* 0x000fe20000010000 */
[-C--:B------:R-:W-:Y:S01]  /*4700*/  FFMA.FTZ R236, R212, R213.reuse, R236 ;  /* 0x000000d5d4ec7223 */ /* 0x080fe200000100ec */
[----:B------:R-:W-:Y:S02]  /*4710*/  HADD2.F32 R179, -RZ, R179.H1_H1 ;  /* 0x300000b3ffb37230 */ /* 0x000fe40000004100 */
[----:B------:R-:W-:Y:S01]  /*4720*/  FFMA.FTZ R213, R70, R213, R243 ;  /* 0x000000d546d57223 */ /* 0x000fe200000100f3 */
        /* <DEDUP_REMOVED lines=18> */
[----:B------:R-:W-:-:S03]  /*4850*/  MOV R252, R215 ;  /* 0x000000d700fc7202 */ /* 0x000fc60000000f00 */
[----:B------:R-:W1:Y:S04]  /*4860*/  SHFL.BFLY PT, R242, R251, 0x1, 0x1f ;  /* 0x0c201f00fbf27f89 */ /* 0x000e6800000e0000 */
[----:B------:R2:W-:Y:S04]  /*4870*/  STL [R1+0x10], R216 ;  /* 0x000010d801007387 */ /* 0x0005e80000100800 */
[----:B------:R-:W-:Y:S01]  /*4880*/  STL [R1+0x14], R214 ;  /* 0x000014d601007387 */ /* 0x000fe20000100800 */
[----:B--2---:R-:W-:Y:S01]  /*4890*/  MOV R216, R217 ;  /* 0x000000d900d87202 */ /* 0x004fe20000000f00 */
[----:B0-----:R-:W-:Y:S01]  /*48a0*/  FADD.FTZ R250, R245, R250 ;  /* 0x000000faf5fa7221 */ /* 0x001fe20000010000 */
[----:B-1----:R-:W-:-:S04]  /*48b0*/  FADD.FTZ R251, R251, R242 ;  /* 0x000000f2fbfb7221 */ /* 0x002fc80000010000 */
        /* <DEDUP_REMOVED lines=14> */
.L_x_3573:
        /* <DEDUP_REMOVED lines=58> */
[----:B------:R-:W-:Y:S02]  /*4d40*/  F2FP.F16.F32.PACK_AB R15, R9, R12 ;  /* 0x0000000c090f723e */ /* 0x000fe400000000ff */
[----:B------:R-:W-:-:S02]  /*4d50*/  FSEL R14, R14, RZ, P3 ;  /* 0x000000ff0e0e7208 */ /* 0x000fc40001800000 */
[----:B------:R-:W-:Y:S02]  /*4d60*/  FSEL R13, R19, RZ, P6 ;  /* 0x000000ff130d7208 */ /* 0x000fe40003000000 */
[----:B------:R-:W-:Y:S02]  /*4d70*/  FSEL R18, R18, RZ, P2 ;  /* 0x000000ff12127208 */ /* 0x000fe40001000000 */
[----:B------:R-:W-:Y:S02]  /*4d80*/  FSEL R0, R0, RZ, P5 ;  /* 0x000000ff00007208 */ /* 0x000fe40002800000 */
[----:B------:R-:W-:Y:S02]  /*4d90*/  FSEL R12, R21, RZ, P4 ;  /* 0x000000ff150c7208 */ /* 0x000fe40002000000 */
[----:B------:R-:W-:Y:S02]  /*4da0*/  F2FP.F16.F32.PACK_AB R14, R14, R16 ;  /* 0x000000100e0e723e */ /* 0x000fe400000000ff */
[----:B------:R-:W-:-:S02]  /*4db0*/  F2FP.F16.F32.PACK_AB R13, R18, R13 ;  /* 0x0000000d120d723e */ /* 0x000fc400000000ff */
[----:B------:R-:W-:Y:S01]  /*4dc0*/  F2FP.F16.F32.PACK_AB R12, R12, R0 ;  /* 0x000000000c0c723e */ /* 0x000fe200000000ff */
[----:B------:R-:W-:Y:S06]  /*4dd0*/  BRA `(.L_x_3524) ;  /* 0x00000020003c7947 */ /* 0x000fec0003800000 */
.L_x_3523:
        /* <DEDUP_REMOVED lines=8> */
[----:B------:R-:W-:Y:S01]  /*4e60*/  FMUL.FTZ R127, R5, R11 ;  /* 0x0000000b057f7220 */ /* 0x000fe20000410000 */
[----:B------:R-:W-:Y:S01]  /*4e70*/  ISETP.GE.U32.AND.EX P2, PT, R201, 0x1000000, PT, P2 ;  /* 0x01000000c900780c */ /* 0x000fe20003f46120 */
[-CC-:B------:R-:W-:Y:S01]  /*4e80*/  FFMA.FTZ R0, R0, R215.reuse, R217.reuse ;  /* 0x000000d700007223 */ /* 0x180fe200000100d9 */
[-CC-:B------:R-:W-:Y:S01]  /*4e90*/  FFMA.FTZ R22, R22, R215.reuse, R217.reuse ;  /* 0x000000d716167223 */ /* 0x180fe200000100d9 */
[----:B------:R-:W-:Y:S01]  /*4ea0*/  FMUL.FTZ R9, R127, UR6 ;  /* 0x000000067f097c20 */ /* 0x000fe20008410000 */
[--C-:B------:R-:W-:Y:S01]  /*4eb0*/  FFMA.FTZ R20, R20, R215, R217.reuse ;  /* 0x000000d714147223 */ /* 0x100fe200000100d9 */
[C---:B------:R-:W-:Y:S01]  /*4ec0*/  FMUL.FTZ R126, R5.reuse, R15 ;  /* 0x0000000f057e7220 */ /* 0x040fe20000410000 */
[----:B------:R-:W-:Y:S01]  /*4ed0*/  FFMA.FTZ R18, R18, R215, R217 ;  /* 0x000000d712127223 */ /* 0x000fe200000100d9 */
[----:B------:R-:W-:Y:S01]  /*4ee0*/  FMUL.FTZ R13, R5, R13 ;  /* 0x0000000d050d7220 */ /* 0x000fe20000410000 */
[----:B------:R-:W-:Y:S01]  /*4ef0*/  FADD.FTZ R12, R10, -R12 ;  /* 0x8000000c0a0c7221 */ /* 0x000fe20000010000 */
[----:B------:R-:W-:Y:S01]  /*4f00*/  FSEL R15, R9, RZ, P2 ;  /* 0x000000ff090f7208 */ /* 0x000fe20001000000 */
[----:B------:R-:W-:Y:S01]  /*4f10*/  FADD.FTZ R23, R23, -R0 ;  /* 0x8000000017177221 */ /* 0x000fe20000010000 */
[----:B------:R-:W-:Y:S01]  /*4f20*/  FADD.FTZ R21, R21, -R22 ;  /* 0x8000001615157221 */ /* 0x000fe20000010000 */
[----:B------:R-:W-:Y:S01]  /*4f30*/  FADD.FTZ R19, R19, -R20 ;  /* 0x8000001413137221 */ /* 0x000fe20000010000 */
[----:B------:R-:W-:Y:S01]  /*4f40*/  FMUL.FTZ R9, R126, UR6 ;  /* 0x000000067e097c20 */ /* 0x000fe20008410000 */
[----:B------:R-:W-:Y:S01]  /*4f50*/  FADD.FTZ R17, R17, -R18 ;  /* 0x8000001211117221 */ /* 0x000fe20000010000 */
[----:B------:R-:W-:Y:S01]  /*4f60*/  FMUL.FTZ R0, R13, UR6 ;  /* 0x000000060d007c20 */ /* 0x000fe20008410000 */
[----:B------:R-:W-:Y:S01]  /*4f70*/  LOP3.LUT P4, RZ, R201, 0xff, RZ, 0xc0, !PT ;  /* 0x000000ffc9ff7812 */ /* 0x000fe2000788c0ff */
[----:B------:R-:W-:Y:S01]  /*4f80*/  FMUL.FTZ R11, R5, R12 ;  /* 0x0000000c050b7220 */ /* 0x000fe20000410000 */
[----:B------:R-:W-:Y:S01]  /*4f90*/  LOP3.LUT P3, RZ, R201, 0xff00, RZ, 0xc0, !PT ;  /* 0x0000ff00c9ff7812 */ /* 0x000fe2000786c0ff */
[C---:B------:R-:W-:Y:S01]  /*4fa0*/  FMUL.FTZ R19, R5.reuse, R19 ;  /* 0x0000001305137220 */ /* 0x040fe20000410000 */
[C---:B------:R-:W-:Y:S01]  /*4fb0*/  FMUL.FTZ R17, R5.reuse, R17 ;  /* 0x0000001105117220 */ /* 0x040fe20000410000 */
[C---:B------:R-:W-:Y:S01]  /*4fc0*/  FMUL.FTZ R21, R5.reuse, R21 ;  /* 0x0000001505157220 */ /* 0x040fe20000410000 */
[----:B------:R-:W-:Y:S01]  /*4fd0*/  FMUL.FTZ R23, R5, R23 ;  /* 0x0000001705177220 */ /* 0x000fe20000410000 */
[----:B------:R-:W-:Y:S01]  /*4fe0*/  FMUL.FTZ R10, R11, UR6 ;  /* 0x000000060b0a7c20 */ /* 0x000fe20008410000 */
[----:B------:R-:W-:-:S02]  /*4ff0*/  FSEL R9, R9, RZ, P4 ;  /* 0x000000ff09097208 */ /* 0x000fc40002000000 */
[----:B------:R-:W-:Y:S02]  /*5000*/  FSEL R0, R0, RZ, P3 ;  /* 0x000000ff00007208 */ /* 0x000fe40001800000 */
[----:B------:R-:W-:Y:S02]  /*5010*/  LOP3.LUT P5, RZ, R201, 0xff0000, RZ, 0xc0, !PT ;  /* 0x00ff0000c9ff7812 */ /* 0x000fe400078ac0ff */
[----:B------:R-:W-:Y:S01]  /*5020*/  F2FP.F16.F32.PACK_AB R14, R0, R9 ;  /* 0x00000009000e723e */ /* 0x000fe200000000ff */
[----:B------:R-:W-:Y:S01]  /*5030*/  FMUL.FTZ R0, R19, UR6 ;  /* 0x0000000613007c20 */ /* 0x000fe20008410000 */
[C---:B------:R-:W-:Y:S01]  /*5040*/  F2FP.F16.F32.PACK_AB R125, R17.reuse, R19 ;  /* 0x00000013117d723e */ /* 0x040fe200000000ff */
[----:B------:R-:W-:Y:S01]  /*5050*/  FMUL.FTZ R17, R17, UR6 ;  /* 0x0000000611117c20 */ /* 0x000fe20008410000 */
[----:B------:R-:W-:Y:S01]  /*5060*/  F2FP.F16.F32.PACK_AB R124, R21, R23 ;  /* 0x00000017157c723e */ /* 0x000fe200000000ff */
        /* <DEDUP_REMOVED lines=17> */
.L_x_3522:
        /* <DEDUP_REMOVED lines=10> */
[--C-:B-----5:R-:W-:Y:S02]  /*5220*/  HADD2.F32 R10, -RZ, R107.reuse.H1_H1 ;  /* 0x3000006bff0a7230 */ /* 0x120fe40000004100 */
        /* <DEDUP_REMOVED lines=11> */
[----:B------:R-:W-:Y:S02]  /*52e0*/  HADD2.F32 R12, -RZ, R106.H1_H1 ;  /* 0x3000006aff0c7230 */ /* 0x000fe40000004100 */
[----:B------:R-:W-:Y:S01]  /*52f0*/  FMUL.FTZ R11, R11, UR6 ;  /* 0x000000060b0b7c20 */ /* 0x000fe20008410000 */
[C---:B------:R-:W-:Y:S01]  /*5300*/  LOP3.LUT P4, RZ, R201.reuse, 0xff, RZ, 0xc0, !PT ;  /* 0x000000ffc9ff7812 */ /* 0x040fe2000788c0ff */
[----:B------:R-:W-:Y:S01]  /*5310*/  FMUL.FTZ R10, R10, UR6 ;  /* 0x000000060a0a7c20 */ /* 0x000fe20008410000 */
[----:B------:R-:W-:Y:S01]  /*5320*/  LOP3.LUT P3, RZ, R201, 0xff00, RZ, 0xc0, !PT ;  /* 0x0000ff00c9ff7812 */ /* 0x000fe2000786c0ff */
[----:B------:R-:W-:Y:S01]  /*5330*/  FFMA.FTZ R12, R5, R14, R12 ;  /* 0x0000000e050c7223 */ /* 0x000fe2000001000c */
[----:B------:R-:W-:Y:S01]  /*5340*/  ISETP.GE.U32.AND.EX P2, PT, R201, 0x1000000, PT, P2 ;  /* 0x01000000c900780c */ /* 0x000fe20003f46120 */
[-CC-:B------:R-:W-:Y:S01]  /*5350*/  FFMA.FTZ R22, R22, R215.reuse, R217.reuse ;  /* 0x000000d716167223 */ /* 0x180fe200000100d9 */
[----:B------:R-:W-:Y:S01]  /*5360*/  FSEL R10, R10, RZ, P5 ;  /* 0x000000ff0a0a7208 */ /* 0x000fe20002800000 */
[----:B------:R-:W-:Y:S01]  /*5370*/  FMUL.FTZ R12, R12, UR6 ;  /* 0x000000060c0c7c20 */ /* 0x000fe20008410000 */
[----:B------:R-:W-:Y:S01]  /*5380*/  FSEL R9, R9, RZ, P2 ;  /* 0x000000ff09097208 */ /* 0x000fe20001000000 */
[-CC-:B------:R-:W-:Y:S01]  /*5390*/  FFMA.FTZ R20, R20, R215.reuse, R217.reuse ;  /* 0x000000d714147223 */ /* 0x180fe200000100d9 */
[----:B------:R-:W-:Y:S01]  /*53a0*/  FSEL R11, R11, RZ, P4 ;  /* 0x000000ff0b0b7208 */ /* 0x000fe20002000000 */
[-CC-:B------:R-:W-:Y:S01]  /*53b0*/  FFMA.FTZ R18, R18, R215.reuse, R217.reuse ;  /* 0x000000d712127223 */ /* 0x180fe200000100d9 */
[----:B------:R-:W-:Y:S01]  /*53c0*/  FSEL R12, R12, RZ, P3 ;  /* 0x000000ff0c0c7208 */ /* 0x000fe20001800000 */
[----:B------:R-:W-:Y:S01]  /*53d0*/  FFMA.FTZ R0, R0, R215, R217 ;  /* 0x000000d700007223 */ /* 0x000fe200000100d9 */
        /* <DEDUP_REMOVED lines=11> */
[----:B------:R-:W-:Y:S01]  /*5490*/  LOP3.LUT P6, RZ, R200, 0xff0000, RZ, 0xc0, !PT ;  /* 0x00ff0000c8ff7812 */ /* 0x000fe200078cc0ff */
[C---:B------:R-:W-:Y:S01]  /*54a0*/  FFMA.FTZ R9, R5.reuse, R18, R9 ;  /* 0x0000001205097223 */ /* 0x040fe20000010009 */
[C---:B------:R-:W-:Y:S01]  /*54b0*/  FFMA.FTZ R0, R5.reuse, R0, R11 ;  /* 0x0000000005007223 */ /* 0x040fe2000001000b */
        /* <DEDUP_REMOVED lines=13> */
[----:B------:R-:W-:Y:S01]  /*5590*/  F2FP.F16.F32.PACK_AB R12, R12, R0 ;  /* 0x000000000c0c723e */ /* 0x000fe200000000ff */
[----:B------:R-:W-:Y:S06]  /*55a0*/  BRA `(.L_x_3524) ;  /* 0x0000001800487947 */ /* 0x000fec0003800000 */
.L_x_3525:
[-CC-:B------:R-:W-:Y:S01]  /*55b0*/  FFMA.FTZ R12, R12, R215.reuse, R217.reuse ;  /* 0x000000d70c0c7223 */ /* 0x180fe200000100d9 */
[-CC-:B------:R-:W-:Y:S01]  /*55c0*/  FFMA.FTZ R11, R11, R215.reuse, R217.reuse ;  /* 0x000000d70b0b7223 */ /* 0x180fe200000100d9 */
[--C-:B-----5:R-:W-:Y:S02]  /*55d0*/  HADD2.F32 R127, -RZ, R107.reuse.H0_H0 ;  /* 0x2000006bff7f7230 */ /* 0x120fe40000004100 */
[-C--:B------:R-:W-:Y:S01]  /*55e0*/  FFMA.FTZ R16, R16, R215.reuse, R217 ;  /* 0x000000d710107223 */ /* 0x080fe200000100d9 */
[----:B------:R-:W-:Y:S01]  /*55f0*/  FADD.FTZ R12, R10, -R12 ;  /* 0x8000000c0a0c7221 */ /* 0x000fe20000010000 */
[----:B------:R-:W-:Y:S01]  /*5600*/  FADD.FTZ R11, R9, -R11 ;  /* 0x8000000b090b7221 */ /* 0x000fe20000010000 */
[----:B------:R-:W-:Y:S01]  /*5610*/  FFMA.FTZ R14, R14, R215, R217 ;  /* 0x000000d70e0e7223 */ /* 0x000fe200000100d9 */
[----:B------:R-:W-:Y:S02]  /*5620*/  HADD2.F32 R9, -RZ, R107.H1_H1 ;  /* 0x3000006bff097230 */ /* 0x000fe40000004100 */
[----:B------:R-:W-:Y:S01]  /*5630*/  FFMA.FTZ R127, R5, R12, R127 ;  /* 0x0000000c057f7223 */ /* 0x000fe2000001007f */
[----:B------:R-:W-:-:S02]  /*5640*/  HADD2.F32 R126, -RZ, R106.H0_H0 ;  /* 0x2000006aff7e7230 */ /* 0x000fc40000004100 */
[----:B------:R-:W-:Y:S01]  /*5650*/  FADD.FTZ R15, R15, -R16 ;  /* 0x800000100f0f7221 */ /* 0x000fe20000010000 */
[----:B------:R-:W-:Y:S02]  /*5660*/  HADD2.F32 R12, -RZ, R106.H1_H1 ;  /* 0x3000006aff0c7230 */ /* 0x000fe40000004100 */
[----:B------:R-:W-:Y:S01]  /*5670*/  FADD.FTZ R13, R13, -R14 ;  /* 0x8000000e0d0d7221 */ /* 0x000fe20000010000 */
[C---:B------:R-:W-:Y:S01]  /*5680*/  FFMA.FTZ R11, R5.reuse, R11, R9 ;  /* 0x0000000b050b7223 */ /* 0x040fe20000010009 */
[----:B------:R-:W-:Y:S01]  /*5690*/  FFMA.FTZ R126, R5, R15, R126 ;  /* 0x0000000f057e7223 */ /* 0x000fe2000001007e */
[----:B------:R-:W-:Y:S01]  /*56a0*/  FMUL.FTZ R10, R127, UR6 ;  /* 0x000000067f0a7c20 */ /* 0x000fe20008410000 */
[----:B------:R-:W-:Y:S01]  /*56b0*/  FFMA.FTZ R12, R5, R13, R12 ;  /* 0x0000000d050c7223 */ /* 0x000fe2000001000c */
[C---:B------:R-:W-:Y:S01]  /*56c0*/  FMUL.FTZ R15, R11.reuse, UR6 ;  /* 0x000000060b0f7c20 */ /* 0x040fe20008410000 */
[----:B------:R-:W-:Y:S01]  /*56d0*/  F2FP.F16.F32.PACK_AB R127, R11, R127 ;  /* 0x0000007f0b7f723e */ /* 0x000fe200000000ff */
[----:B------:R-:W-:Y:S01]  /*56e0*/  FMUL.FTZ R9, R126, UR6 ;  /* 0x000000067e097c20 */ /* 0x000fe20008410000 */
[----:B------:R-:W-:Y:S01]  /*56f0*/  FMUL.FTZ R11, R12, UR6 ;  /* 0x000000060c0b7c20 */ /* 0x000fe20008410000 */
[C---:B------:R-:W-:Y:S01]  /*5700*/  LOP3.LUT P5, RZ, R201.reuse, 0xff, RZ, 0xc0, !PT ;  /* 0x000000ffc9ff7812 */ /* 0x040fe200078ac0ff */
[-CC-:B------:R-:W-:Y:S01]  /*5710*/  FFMA.FTZ R18, R18, R215.reuse, R217.reuse ;  /* 0x000000d712127223 */ /* 0x180fe200000100d9 */
[----:B------:R-:W-:Y:S01]  /*5720*/  LOP3.LUT P4, RZ, R201, 0xff00, RZ, 0xc0, !PT ;  /* 0x0000ff00c9ff7812 */ /* 0x000fe2000788c0ff */
[-CC-:B------:R-:W-:Y:S01]  /*5730*/  FFMA.FTZ R22, R22, R215.reuse, R217.reuse ;  /* 0x000000d716167223 */ /* 0x180fe200000100d9 */
[----:B------:R-:W-:Y:S01]  /*5740*/  ISETP.GE.U32.AND P2, PT, R200, RZ, PT ;  /* 0x000000ffc800720c */ /* 0x000fe20003f46070 */
[----:B------:R-:W-:Y:S01]  /*5750*/  FADD.FTZ R18, R17, -R18 ;  /* 0x8000001211127221 */ /* 0x000fe20000010000 */
[----:B------:R-:W-:Y:S01]  /*5760*/  FSEL R9, R9, RZ, P5 ;  /* 0x000000ff09097208 */ /* 0x000fe20002800000 */
[-CC-:B------:R-:W-:Y:S01]  /*5770*/  FFMA.FTZ R20, R20, R215.reuse, R217.reuse ;  /* 0x000000d714147223 */ /* 0x180fe200000100d9 */
[----:B------:R-:W-:Y:S01]  /*5780*/  FSEL R11, R11, RZ, P4 ;  /* 0x000000ff0b0b7208 */ /* 0x000fe20002000000 */
[----:B------:R-:W-:Y:S01]  /*5790*/  FFMA.FTZ R0, R0, R215, R217 ;  /* 0x000000d700007223 */ /* 0x000fe200000100d9 */
[C---:B------:R-:W-:Y:S01]  /*57a0*/  LOP3.LUT P3, RZ, R201.reuse, 0xff0000, RZ, 0xc0, !PT ;  /* 0x00ff0000c9ff7812 */ /* 0x040fe2000786c0ff */
[--C-:B------:R-:W-:Y:S01]  /*57b0*/  HADD2.F32 R124, -RZ, R104.reuse.H0_H0 ;  /* 0x20000068ff7c7230 */ /* 0x100fe20000004100 */
[----:B------:R-:W-:Y:S01]  /*57c0*/  ISETP.GE.U32.AND.EX P2, PT, R201, 0x1000000, PT, P2 ;  /* 0x01000000c900780c */ /* 0x000fe20003f46120 */
[----:B------:R-:W-:Y:S01]  /*57d0*/  FADD.FTZ R21, R21, -R22 ;  /* 0x8000001615157221 */ /* 0x000fe20000010000 */
[----:B------:R-:W-:Y:S01]  /*57e0*/  F2FP.F16.F32.PACK_AB R14, R11, R9 ;  /* 0x000000090b0e723e */ /* 0x000fe200000000ff */
[--C-:B------:R-:W-:Y:S01]  /*57f0*/  HADD2.F32 R9, -RZ, R105.reuse.H1_H1 ;  /* 0x30000069ff097230 */ /* 0x100fe20000004100 */
[----:B------:R-:W-:Y:S01]  /*5800*/  FSEL R15, R15, RZ, P2 ;  /* 0x000000ff0f0f7208 */ /* 0x000fe20001000000 */
[----:B------:R-:W-:Y:S01]  /*5810*/  FADD.FTZ R19, R19, -R20 ;  /* 0x8000001413137221 */ /* 0x000fe20000010000 */
[----:B------:R-:W-:Y:S01]  /*5820*/  FSEL R10, R10, RZ, P3 ;  /* 0x000000ff0a0a7208 */ /* 0x000fe20001800000 */
[----:B------:R-:W-:Y:S01]  /*5830*/  FADD.FTZ R0, R23, -R0 ;  /* 0x8000000017007221 */ /* 0x000fe20000010000 */
[----:B------:R-:W-:Y:S01]  /*5840*/  FFMA.FTZ R18, R5, R18, R9 ;  /* 0x0000001205127223 */ /* 0x000fe20000010009 */
[----:B------:R-:W-:Y:S01]  /*5850*/  HADD2.F32 R9, -RZ, R104.H1_H1 ;  /* 0x30000068ff097230 */ /* 0x000fe20000004100 */
[----:B------:R-:W-:Y:S01]  /*5860*/  F2FP.F16.F32.PACK_AB R15, R15, R10 ;  /* 0x0000000a0f0f723e */ /* 0x000fe200000000ff */
[----:B------:R-:W-:-:S02]  /*5870*/  HADD2.F32 R10, -RZ, R105.H0_H0 ;  /* 0x20000069ff0a7230 */ /* 0x000fc40000004100 */
[C---:B------:R-:W-:Y:S01]  /*5880*/  FFMA.FTZ R124, R5.reuse, R0, R124 ;  /* 0x00000000057c7223 */ /* 0x040fe2000001007c */
[C---:B------:R-:W-:Y:S01]  /*5890*/  LOP3.LUT P6, RZ, R200.reuse, 0xff0000, RZ, 0xc0, !PT ;  /* 0x00ff0000c8ff7812 */ /* 0x040fe200078cc0ff */
[C---:B------:R-:W-:Y:S01]  /*58a0*/  FFMA.FTZ R21, R5.reuse, R21, R9 ;  /* 0x0000001505157223 */ /* 0x040fe20000010009 */
[----:B------:R-:W-:Y:S01]  /*58b0*/  LOP3.LUT P2, RZ, R200, 0xff000000, RZ, 0xc0, !PT ;  /* 0xff000000c8ff7812 */ /* 0x000fe2000784c0ff */
[----:B------:R-:W-:Y:S01]  /*58c0*/  FFMA.FTZ R19, R5, R19, R10 ;  /* 0x0000001305137223 */ /* 0x000fe2000001000a */
[----:B------:R-:W-:Y:S01]  /*58d0*/  FMUL.FTZ R9, R124, UR6 ;  /* 0x000000067c097c20 */ /* 0x000fe20008410000 */
[----:B------:R-:W-:Y:S02]  /*58e0*/  LOP3.LUT P3, RZ, R200, 0xff, RZ, 0xc0, !PT ;  /* 0x000000ffc8ff7812 */ /* 0x000fe4000786c0ff */
[----:B------:R-:W-:Y:S01]  /*58f0*/  F2FP.F16.F32.PACK_AB R124, R21, R124 ;  /* 0x0000007c157c723e */ /* 0x000fe200000000ff */
[----:B------:R-:W-:Y:S01]  /*5900*/  FMUL.FTZ R0, R19, UR6 ;  /* 0x0000000613007c20 */ /* 0x000fe20008410000 */
[C---:B------:R-:W-:Y:S01]  /*5910*/  F2FP.F16.F32.PACK_AB R125, R18.reuse, R19 ;  /* 0x00000013127d723e */ /* 0x040fe200000000ff */
[----:B------:R-:W-:Y:S01]  /*5920*/  FMUL.FTZ R18, R18, UR6 ;  /* 0x0000000612127c20 */ /* 0x000fe20008410000 */
[----:B------:R-:W-:Y:S01]  /*5930*/  FMUL.FTZ R21, R21, UR6 ;  /* 0x0000000615157c20 */ /* 0x000fe20008410000 */
[----:B------:R-:W-:-:S02]  /*5940*/  LOP3.LUT P5, RZ, R200, 0xff00, RZ, 0xc0, !PT ;  /* 0x0000ff00c8ff7812 */ /* 0x000fc400078ac0ff */
        /* <DEDUP_REMOVED lines=8> */
.L_x_3521:
        /* <DEDUP_REMOVED lines=17> */
[----:B-----5:R-:W-:Y:S01]  /*5ae0*/  LOP3.LUT P3, RZ, R201, 0xff0000, RZ, 0xc0, !PT ;  /* 0x00ff0000c9ff7812 */ /* 0x020fe2000786c0ff */
        /* <DEDUP_REMOVED lines=10> */
[-CC-:B------:R-:W-:Y:S01]  /*5b90*/  FFMA.FTZ R20, R20, R215.reuse, R217.reuse ;  /* 0x000000d714147223 */ /* 0x180fe200000100d9 */
[C---:B------:R-:W-:Y:S01]  /*5ba0*/  LOP3.LUT P3, RZ, R201.reuse, 0xff00, RZ, 0xc0, !PT ;  /* 0x0000ff00c9ff7812 */ /* 0x040fe2000786c0ff */
[----:B------:R-:W-:Y:S01]  /*5bb0*/  FMUL.FTZ R130, R16, UR6 ;  /* 0x0000000610827c20 */ /* 0x000fe20008410000 */
[----:B------:R-:W-:Y:S01]  /*5bc0*/  LOP3.LUT P5, RZ, R201, 0xff, RZ, 0xc0, !PT ;  /* 0x000000ffc9ff7812 */ /* 0x000fe200078ac0ff */
[----:B------:R-:W-:Y:S01]  /*5bd0*/  FADD.FTZ R19, R19, -R20 ;  /* 0x8000001413137221 */ /* 0x000fe20000010000 */
[----:B------:R-:W-:Y:S01]  /*5be0*/  FSEL R15, R11, RZ, P4 ;  /* 0x000000ff0b0f7208 */ /* 0x000fe20002000000 */
[--C-:B------:R-:W-:Y:S01]  /*5bf0*/  FFMA.FTZ R18, R18, R215, R217.reuse ;  /* 0x000000d712127223 */ /* 0x100fe200000100d9 */
[----:B------:R-:W-:Y:S01]  /*5c00*/  FSEL R14, R0, RZ, P3 ;  /* 0x000000ff000e7208 */ /* 0x000fe20001800000 */
[----:B------:R-:W-:Y:S01]  /*5c10*/  FMUL.FTZ R19, R5, R19 ;  /* 0x0000001305137220 */ /* 0x000fe20000410000 */
[----:B------:R-:W-:Y:S01]  /*5c20*/  LOP3.LUT P4, RZ, R191, 0xff, RZ, 0xc0, !PT ;  /* 0x000000ffbfff7812 */ /* 0x000fe2000788c0ff */
[----:B------:R-:W-:Y:S01]  /*5c30*/  FADD.FTZ R17, R17, -R18 ;  /* 0x8000001211117221 */ /* 0x000fe20000010000 */
[----:B------:R-:W-:Y:S01]  /*5c40*/  LOP3.LUT P3, RZ, R191, 0xff00, RZ, 0xc0, !PT ;  /* 0x0000ff00bfff7812 */ /* 0x000fe2000786c0ff */
[----:B------:R-:W-:Y:S01]  /*5c50*/  FMUL.FTZ R129, R19, UR6 ;  /* 0x0000000613817c20 */ /* 0x000fe20008410000 */
[----:B------:R-:W-:Y:S01]  /*5c60*/  FSEL R9, R130, RZ, P5 ;  /* 0x000000ff82097208 */ /* 0x000fe20002800000 */
[----:B------:R-:W-:Y:S01]  /*5c70*/  FFMA.FTZ R22, R22, R215, R217 ;  /* 0x000000d716167223 */ /* 0x000fe200000100d9 */
[----:B------:R-:W-:Y:S01]  /*5c80*/  LOP3.LUT P6, RZ, R191, 0xff0000, RZ, 0xc0, !PT ;  /* 0x00ff0000bfff7812 */ /* 0x000fe200078cc0ff */
[----:B------:R-:W-:Y:S01]  /*5c90*/  FADD.FTZ R23, R23, -R12 ;  /* 0x8000000c17177221 */ /* 0x000fe20000010000 */
[----:B------:R-:W-:Y:S01]  /*5ca0*/  FSEL R130, R130, RZ, P4 ;  /* 0x000000ff82827208 */ /* 0x000fe20002000000 */
[----:B------:R-:W-:Y:S01]  /*5cb0*/  FADD.FTZ R21, R21, -R22 ;  /* 0x8000001615157221 */ /* 0x000fe20000010000 */
[----:B------:R-:W-:-:S02]  /*5cc0*/  FSEL R0, R0, RZ, P3 ;  /* 0x000000ff00007208 */ /* 0x000fc40001800000 */
[----:B------:R-:W-:Y:S01]  /*5cd0*/  ISETP.GE.U32.AND P2, PT, R190, RZ, PT ;  /* 0x000000ffbe00720c */ /* 0x000fe20003f46070 */
[----:B------:R-:W-:Y:S01]  /*5ce0*/  FMUL.FTZ R21, R5, R21 ;  /* 0x0000001505157220 */ /* 0x000fe20000410000 */
[----:B------:R-:W-:Y:S02]  /*5cf0*/  FSEL R131, R131, RZ, P6 ;  /* 0x000000ff83837208 */ /* 0x000fe40003000000 */
[----:B------:R-:W-:Y:S01]  /*5d00*/  F2FP.F16.F32.PACK_AB R130, R0, R130 ;  /* 0x000000820082723e */ /* 0x000fe200000000ff */
[----:B------:R-:W-:Y:S01]  /*5d10*/  FMUL.FTZ R0, R5, R17 ;  /* 0x0000001105007220 */ /* 0x000fe20000410000 */
[----:B------:R-:W-:Y:S01]  /*5d20*/  LOP3.LUT P6, RZ, R200, 0xff0000, RZ, 0xc0, !PT ;  /* 0x00ff0000c8ff7812 */ /* 0x000fe200078cc0ff */
[----:B------:R-:W-:Y:S01]  /*5d30*/  FMUL.FTZ R128, R21, UR6 ;  /* 0x0000000615807c20 */ /* 0x000fe20008410000 */
[----:B------:R-:W-:Y:S01]  /*5d40*/  ISETP.GE.U32.AND.EX P2, PT, R191, 0x1000000, PT, P2 ;  /* 0x01000000bf00780c */ /* 0x000fe20003f46120 */
[----:B------:R-:W-:Y:S01]  /*5d50*/  FMUL.FTZ R0, R0, UR6 ;  /* 0x0000000600007c20 */ /* 0x000fe20008410000 */
[----:B------:R-:W-:-:S02]  /*5d60*/  FSEL R13, R129, RZ, P6 ;  /* 0x000000ff810d7208 */ /* 0x000fc40003000000 */
[----:B------:R-:W-:Y:S02]  /*5d70*/  FSEL R11, R11, RZ, P2 ;  /* 0x000000ff0b0b7208 */ /* 0x000fe40001000000 */
[----:B------:R-:W-:Y:S02]  /*5d80*/  LOP3.LUT P6, RZ, R190, 0xff000000, RZ, 0xc0, !PT ;  /* 0xff000000beff7812 */ /* 0x000fe400078cc0ff */
[----:B------:R-:W-:Y:S02]  /*5d90*/  LOP3.LUT P2, RZ, R200, 0xff000000, RZ, 0xc0, !PT ;  /* 0xff000000c8ff7812 */ /* 0x000fe4000784c0ff */
[----:B------:R-:W-:Y:S02]  /*5da0*/  F2FP.F16.F32.PACK_AB R14, R14, R9 ;  /* 0x000000090e0e723e */ /* 0x000fe400000000ff */
[C---:B------:R-:W-:Y:S02]  /*5db0*/  FSEL R9, R0.reuse, RZ, P6 ;  /* 0x000000ff00097208 */ /* 0x040fe40003000000 */
[----:B------:R-:W-:-:S02]  /*5dc0*/  FSEL R0, R0, RZ, P2 ;  /* 0x000000ff00007208 */ /* 0x000fc40001000000 */
[----:B------:R-:W-:Y:S02]  /*5dd0*/  LOP3.LUT P3, RZ, R190, 0xff0000, RZ, 0xc0, !PT ;  /* 0x00ff0000beff7812 */ /* 0x000fe4000786c0ff */
[----:B------:R-:W-:Y:S01]  /*5de0*/  F2FP.F16.F32.PACK_AB R13, R0, R13 ;  /* 0x0000000d000d723e */ /* 0x000fe200000000ff */
[----:B------:R-:W-:Y:S01]  /*5df0*/  FMUL.FTZ R0, R5, R23 ;  /* 0x0000001705007220 */ /* 0x000fe20000410000 */
[----:B------:R-:W-:Y:S02]  /*5e00*/  FSEL R129, R129, RZ, P3 ;  /* 0x000000ff81817208 */ /* 0x000fe40001800000 */
[----:B------:R-:W-:Y:S01]  /*5e10*/  LOP3.LUT P5, RZ, R200, 0xff00, RZ, 0xc0, !PT ;  /* 0x0000ff00c8ff7812 */ /* 0x000fe200078ac0ff */
[----:B------:R-:W-:Y:S01]  /*5e20*/  FMUL.FTZ R0, R0, UR6 ;  /* 0x0000000600007c20 */ /* 0x000fe20008410000 */
[----:B------:R-:W-:Y:S02]  /*5e30*/  LOP3.LUT P2, RZ, R190, 0xff, RZ, 0xc0, !PT ;  /* 0x000000ffbeff7812 */ /* 0x000fe4000784c0ff */
        /* <DEDUP_REMOVED lines=8> */
[----:B------:R-:W-:Y:S02]  /*5ec0*/  F2FP.F16.F32.PACK_AB R15, R15, R10 ;  /* 0x0000000a0f0f723e */ /* 0x000fe400000000ff */
[----:B------:R-:W-:Y:S02]  /*5ed0*/  F2FP.F16.F32.PACK_AB R128, R128, R9 ;  /* 0x000000098080723e */ /* 0x000fe400000000ff */
[----:B------:R-:W-:Y:S01]  /*5ee0*/  F2FP.F16.F32.PACK_AB R12, R12, R0 ;  /* 0x000000000c0c723e */ /* 0x000fe200000000ff */
[----:B------:R-:W-:Y:S06]  /*5ef0*/  BRA `(.L_x_3524) ;  /* 0x0000000c00f47947 */ /* 0x000fec0003800000 */
.L_x_3527:
        /* <DEDUP_REMOVED lines=8> */
[C---:B------:R-:W-:Y:S01]  /*5f80*/  FMUL.FTZ R127, R5.reuse, R12 ;  /* 0x0000000c057f7220 */ /* 0x040fe20000410000 */
[--C-:B------:R-:W-:Y:S01]  /*5f90*/  FFMA.FTZ R20, R20, R215, R217.reuse ;  /* 0x000000d714147223 */ /* 0x100fe200000100d9 */
[----:B------:R-:W-:Y:S01]  /*5fa0*/  FMUL.FTZ R11, R5, R11 ;  /* 0x0000000b050b7220 */ /* 0x000fe20000410000 */
[----:B-----5:R-:W-:Y:S01]  /*5fb0*/  LOP3.LUT P5, RZ, R201, 0xff0000, RZ, 0xc0, !PT ;  /* 0x00ff0000c9ff7812 */ /* 0x020fe200078ac0ff */
[----:B------:R-:W-:Y:S01]  /*5fc0*/  FMUL.FTZ R131, R127, UR6 ;  /* 0x000000067f837c20 */ /* 0x000fe20008410000 */
[----:B------:R-:W-:Y:S01]  /*5fd0*/  LOP3.LUT P4, RZ, R191, 0xff0000, RZ, 0xc0, !PT ;  /* 0x00ff0000bfff7812 */ /* 0x000fe2000788c0ff */
[C---:B------:R-:W-:Y:S01]  /*5fe0*/  FMUL.FTZ R126, R5.reuse, R126 ;  /* 0x0000007e057e7220 */ /* 0x040fe20000410000 */
[----:B------:R-:W-:Y:S01]  /*5ff0*/  FMUL.FTZ R13, R5, R13 ;  /* 0x0000000d050d7220 */ /* 0x000fe20000410000 */
[----:B------:R-:W-:Y:S01]  /*6000*/  FADD.FTZ R19, R19, -R20 ;  /* 0x8000001413137221 */ /* 0x000fe20000010000 */
[----:B------:R-:W-:Y:S01]  /*6010*/  ISETP.GE.U32.AND P2, PT, R200, RZ, PT ;  /* 0x000000ffc800720c */ /* 0x000fe20003f46070 */
[--C-:B------:R-:W-:Y:S01]  /*6020*/  FFMA.FTZ R18, R18, R215, R217.reuse ;  /* 0x000000d712127223 */ /* 0x100fe200000100d9 */
[----:B------:R-:W-:Y:S01]  /*6030*/  FSEL R9, R131, RZ, P5 ;  /* 0x000000ff83097208 */ /* 0x000fe20002800000 */
[C---:B------:R-:W-:Y:S01]  /*6040*/  FMUL.FTZ R10, R11.reuse, UR6 ;  /* 0x000000060b0a7c20 */ /* 0x040fe20008410000 */
[----:B------:R-:W-:Y:S01]  /*6050*/  F2FP.F16.F32.PACK_AB R127, R11, R127 ;  /* 0x0000007f0b7f723e */ /* 0x000fe200000000ff */
[----:B------:R-:W-:Y:S01]  /*6060*/  FMUL.FTZ R130, R126, UR6 ;  /* 0x000000067e827c20 */ /* 0x000fe20008410000 */
[----:B------:R-:W-:Y:S01]  /*6070*/  FSEL R131, R131, RZ, P4 ;  /* 0x000000ff83837208 */ /* 0x000fe20002000000 */
[--C-:B------:R-:W-:Y:S01]  /*6080*/  FFMA.FTZ R0, R0, R215, R217.reuse ;  /* 0x000000d700007223 */ /* 0x100fe200000100d9 */
[----:B------:R-:W-:Y:S01]  /*6090*/  FMUL.FTZ R11, R13, UR6 ;  /* 0x000000060d0b7c20 */ /* 0x000fe20008410000 */
[----:B------:R-:W-:Y:S01]  /*60a0*/  LOP3.LUT P6, RZ, R201, 0xff, RZ, 0xc0, !PT ;  /* 0x000000ffc9ff7812 */ /* 0x000fe200078cc0ff */
[----:B------:R-:W-:Y:S01]  /*60b0*/  FMUL.FTZ R19, R5, R19 ;  /* 0x0000001305137220 */ /* 0x000fe20000410000 */
[----:B------:R-:W-:Y:S01]  /*60c0*/  ISETP.GE.U32.AND.EX P2, PT, R201, 0x1000000, PT, P2 ;  /* 0x01000000c900780c */ /* 0x000fe20003f46120 */
[----:B------:R-:W-:Y:S01]  /*60d0*/  FADD.FTZ R17, R17, -R18 ;  /* 0x8000001211117221 */ /* 0x000fe20000010000 */
[----:B------:R-:W-:Y:S01]  /*60e0*/  LOP3.LUT P4, RZ, R201, 0xff00, RZ, 0xc0, !PT ;  /* 0x0000ff00c9ff7812 */ /* 0x000fe2000788c0ff */
[----:B------:R-:W-:Y:S01]  /*60f0*/  FADD.FTZ R23, R23, -R0 ;  /* 0x8000000017177221 */ /* 0x000fe20000010000 */
[----:B------:R-:W-:Y:S01]  /*6100*/  ISETP.GE.U32.AND P3, PT, R190, RZ, PT ;  /* 0x000000ffbe00720c */ /* 0x000fe20003f66070 */
[----:B------:R-:W-:Y:S01]  /*6110*/  FMUL.FTZ R129, R19, UR6 ;  /* 0x0000000613817c20 */ /* 0x000fe20008410000 */
[----:B------:R-:W-:Y:S01]  /*6120*/  FSEL R15, R10, RZ, P2 ;  /* 0x000000ff0a0f7208 */ /* 0x000fe20001000000 */
[----:B------:R-:W-:Y:S01]  /*6130*/  FMUL.FTZ R17, R5, R17 ;  /* 0x0000001105117220 */ /* 0x000fe20000410000 */
[----:B------:R-:W-:Y:S01]  /*6140*/  FSEL R14, R130, RZ, P6 ;  /* 0x000000ff820e7208 */ /* 0x000fe20003000000 */
[----:B------:R-:W-:Y:S01]  /*6150*/  FFMA.FTZ R22, R22, R215, R217 ;  /* 0x000000d716167223 */ /* 0x000fe200000100d9 */
[----:B------:R-:W-:Y:S01]  /*6160*/  FSEL R0, R11, RZ, P4 ;  /* 0x000000ff0b007208 */ /* 0x000fe20002000000 */
[----:B------:R-:W-:Y:S01]  /*6170*/  FMUL.FTZ R23, R5, R23 ;  /* 0x0000001705177220 */ /* 0x000fe20000410000 */
[----:B------:R-:W-:Y:S01]  /*6180*/  LOP3.LUT P2, RZ, R200, 0xff0000, RZ, 0xc0, !PT ;  /* 0x00ff0000c8ff7812 */ /* 0x000fe2000784c0ff */
[----:B------:R-:W-:Y:S01]  /*6190*/  FADD.FTZ R21, R21, -R22 ;  /* 0x8000001615157221 */ /* 0x000fe20000010000 */
[----:B------:R-:W-:-:S02]  /*61a0*/  ISETP.GE.U32.AND.EX P3, PT, R191, 0x1000000, PT, P3 ;  /* 0x01000000bf00780c */ /* 0x000fc40003f66130 */
[----:B------:R-:W-:Y:S01]  /*61b0*/  F2FP.F16.F32.PACK_AB R126, R13, R126 ;  /* 0x0000007e0d7e723e */ /* 0x000fe200000000ff */
[----:B------:R-:W-:Y:S01]  /*61c0*/  FMUL.FTZ R21, R5, R21 ;  /* 0x0000001505157220 */ /* 0x000fe20000410000 */
[----:B------:R-:W-:Y:S01]  /*61d0*/  F2FP.F16.F32.PACK_AB R14, R0, R14 ;  /* 0x0000000e000e723e */ /* 0x000fe200000000ff */
[----:B------:R-:W-:Y:S01]  /*61e0*/  FMUL.FTZ R0, R17, UR6 ;  /* 0x0000000611007c20 */ /* 0x000fe20008410000 */
[----:B------:R-:W-:Y:S01]  /*61f0*/  FSEL R13, R129, RZ, P2 ;  /* 0x000000ff810d7208 */ /* 0x000fe20001000000 */
[----:B------:R-:W-:Y:S01]  /*6200*/  FMUL.FTZ R128, R21, UR6 ;  /* 0x0000000615807c20 */ /* 0x000fe20008410000 */
        /* <DEDUP_REMOVED lines=8> */
[----:B------:R-:W-:-:S02]  /*6290*/  LOP3.LUT P4, RZ, R190, 0xff0000, RZ, 0xc0, !PT ;  /* 0x00ff0000beff7812 */ /* 0x000fc4000788c0ff */
[----:B------:R-:W-:Y:S02]  /*62a0*/  LOP3.LUT P5, RZ, R191, 0xff, RZ, 0xc0, !PT ;  /* 0x000000ffbfff7812 */ /* 0x000fe400078ac0ff */
[----:B------:R-:W-:Y:S01]  /*62b0*/  F2FP.F16.F32.PACK_AB R13, R0, R13 ;  /* 0x0000000d000d723e */ /* 0x000fe200000000ff */
[----:B------:R-:W-:Y:S01]  /*62c0*/  FMUL.FTZ R0, R23, UR6 ;  /* 0x0000000617007c20 */ /* 0x000fe20008410000 */
[----:B------:R-:W-:Y:S02]  /*62d0*/  FSEL R129, R129, RZ, P4 ;  /* 0x000000ff81817208 */ /* 0x000fe40002000000 */
[----:B------:R-:W-:Y:S02]  /*62e0*/  LOP3.LUT P6, RZ, R200, 0xff00, RZ, 0xc0, !PT ;  /* 0x0000ff00c8ff7812 */ /* 0x000fe400078cc0ff */
[----:B------:R-:W-:Y:S02]  /*62f0*/  FSEL R130, R130, RZ, P5 ;  /* 0x000000ff82827208 */ /* 0x000fe40002800000 */
[----:B------:R-:W-:-:S02]  /*6300*/  LOP3.LUT P2, RZ, R190, 0xff, RZ, 0xc0, !PT ;  /* 0x000000ffbeff7812 */ /* 0x000fc4000784c0ff */
[----:B------:R-:W-:Y:S02]  /*6310*/  LOP3.LUT P5, RZ, R200, 0xff, RZ, 0xc0, !PT ;  /* 0x000000ffc8ff7812 */ /* 0x000fe400078ac0ff */
[----:B------:R-:W-:Y:S02]  /*6320*/  LOP3.LUT P3, RZ, R190, 0xff00, RZ, 0xc0, !PT ;  /* 0x0000ff00beff7812 */ /* 0x000fe4000786c0ff */
[----:B------:R-:W-:Y:S02]  /*6330*/  F2FP.F16.F32.PACK_AB R129, R9, R129 ;  /* 0x000000810981723e */ /* 0x000fe400000000ff */
        /* <DEDUP_REMOVED lines=11> */
.L_x_3526:
        /* <DEDUP_REMOVED lines=10> */
[--C-:B-----5:R-:W-:Y:S02]  /*6490*/  HADD2.F32 R9, -RZ, R107.reuse.H0_H0 ;  /* 0x2000006bff097230 */ /* 0x120fe40000004100 */
[----:B------:R-:W-:Y:S01]  /*64a0*/  FADD.FTZ R12, R10, -R12 ;  /* 0x8000000c0a0c7221 */ /* 0x000fe20000010000 */
[----:B------:R-:W-:Y:S02]  /*64b0*/  HADD2.F32 R10, -RZ, R106.H0_H0 ;  /* 0x2000006aff0a7230 */ /* 0x000fe40000004100 */
[----:B------:R-:W-:Y:S01]  /*64c0*/  FADD.FTZ R16, R15, -R16 ;  /* 0x800000100f107221 */ /* 0x000fe20000010000 */
[----:B------:R-:W-:Y:S01]  /*64d0*/  LOP3.LUT P4, RZ, R191, 0xff0000, RZ, 0xc0, !PT ;  /* 0x00ff0000bfff7812 */ /* 0x000fe2000788c0ff */
[----:B------:R-:W-:Y:S01]  /*64e0*/  FFMA.FTZ R9, R5, R12, R9 ;  /* 0x0000000c05097223 */ /* 0x000fe20000010009 */
[----:B------:R-:W-:-:S02]  /*64f0*/  HADD2.F32 R12, -RZ, R107.H1_H1 ;  /* 0x3000006bff0c7230 */ /* 0x000fc40000004100 */
[----:B------:R-:W-:Y:S01]  /*6500*/  FFMA.FTZ R16, R5, R16, R10 ;  /* 0x0000001005107223 */ /* 0x000fe2000001000a */
[----:B------:R-:W-:Y:S01]  /*6510*/  LOP3.LUT P5, RZ, R201, 0xff0000, RZ, 0xc0, !PT ;  /* 0x00ff0000c9ff7812 */ /* 0x000fe200078ac0ff */
[----:B------:R-:W-:Y:S01]  /*6520*/  FMUL.FTZ R9, R9, UR6 ;  /* 0x0000000609097c20 */ /* 0x000fe20008410000 */
[----:B------:R-:W-:Y:S01]  /*6530*/  LOP3.LUT P6, RZ, R201, 0xff, RZ, 0xc0, !PT ;  /* 0x000000ffc9ff7812 */ /* 0x000fe200078cc0ff */
[----:B------:R-:W-:Y:S01]  /*6540*/  FFMA.FTZ R11, R5, R11, R12 ;  /* 0x0000000b050b7223 */ /* 0x000fe2000001000c */
[----:B------:R-:W-:Y:S01]  /*6550*/  FADD.FTZ R12, R13, -R14 ;  /* 0x8000000e0d0c7221 */ /* 0x000fe20000010000 */
[----:B------:R-:W-:Y:S01]  /*6560*/  HADD2.F32 R13, -RZ, R106.H1_H1 ;  /* 0x3000006aff0d7230 */ /* 0x000fe20000004100 */
[----:B------:R-:W-:Y:S01]  /*6570*/  FSEL R131, R9, RZ, P4 ;  /* 0x000000ff09837208 */ /* 0x000fe20002000000 */
[----:B------:R-:W-:Y:S01]  /*6580*/  FMUL.FTZ R130, R16, UR6 ;  /* 0x0000000610827c20 */ /* 0x000fe20008410000 */
[----:B------:R-:W-:Y:S01]  /*6590*/  LOP3.LUT P4, RZ, R201, 0xff00, RZ, 0xc0, !PT ;  /* 0x0000ff00c9ff7812 */ /* 0x000fe2000788c0ff */
[-C--:B------:R-:W-:Y:S01]  /*65a0*/  FFMA.FTZ R20, R20, R215.reuse, R217 ;  /* 0x000000d714147223 */ /* 0x080fe200000100d9 */
[----:B------:R-:W-:Y:S01]  /*65b0*/  FFMA.FTZ R12, R5, R12, R13 ;  /* 0x0000000c050c7223 */ /* 0x000fe2000001000d */
[-CC-:B------:R-:W-:Y:S01]  /*65c0*/  FFMA.FTZ R13, R0, R215.reuse, R217.reuse ;  /* 0x000000d7000d7223 */ /* 0x180fe200000100d9 */
[----:B------:R-:W-:Y:S01]  /*65d0*/  FSEL R10, R9, RZ, P5 ;  /* 0x000000ff090a7208 */ /* 0x000fe20002800000 */
[-C--:B------:R-:W-:Y:S01]  /*65e0*/  FFMA.FTZ R18, R18, R215.reuse, R217 ;  /* 0x000000d712127223 */ /* 0x080fe200000100d9 */
[----:B------:R-:W-:Y:S01]  /*65f0*/  FMUL.FTZ R0, R12, UR6 ;  /* 0x000000060c007c20 */ /* 0x000fe20008410000 */
[----:B------:R-:W-:Y:S01]  /*6600*/  LOP3.LUT P5, RZ, R191, 0xff, RZ, 0xc0, !PT ;  /* 0x000000ffbfff7812 */ /* 0x000fe200078ac0ff */
[----:B------:R-:W-:Y:S01]  /*6610*/  FADD.FTZ R19, R19, -R20 ;  /* 0x8000001413137221 */ /* 0x000fe20000010000 */
[----:B------:R-:W-:Y:S01]  /*6620*/  FSEL R9, R130, RZ, P6 ;  /* 0x000000ff82097208 */ /* 0x000fe20003000000 */
[----:B------:R-:W-:Y:S01]  /*6630*/  FADD.FTZ R17, R17, -R18 ;  /* 0x8000001211117221 */ /* 0x000fe20000010000 */
        /* <DEDUP_REMOVED lines=8> */
[----:B------:R-:W-:Y:S01]  /*66c0*/  F2FP.F16.F32.PACK_AB R14, R14, R9 ;  /* 0x000000090e0e723e */ /* 0x000fe200000000ff */
[--C-:B------:R-:W-:Y:S01]  /*66d0*/  HADD2.F32 R9, -RZ, R105.reuse.H1_H1 ;  /* 0x30000069ff097230 */ /* 0x100fe20000004100 */
[----:B------:R-:W-:Y:S01]  /*66e0*/  F2FP.F16.F32.PACK_AB R130, R0, R130 ;  /* 0x000000820082723e */ /* 0x000fe200000000ff */
[----:B------:R-:W-:Y:S01]  /*66f0*/  HADD2.F32 R0, -RZ, R105.H0_H0 ;  /* 0x20000069ff007230 */ /* 0x000fe20000004100 */
[----:B------:R-:W-:-:S02]  /*6700*/  LOP3.LUT P4, RZ, R190, 0xff0000, RZ, 0xc0, !PT ;  /* 0x00ff0000beff7812 */ /* 0x000fc4000788c0ff */
[C---:B------:R-:W-:Y:S01]  /*6710*/  FFMA.FTZ R9, R5.reuse, R17, R9 ;  /* 0x0000001105097223 */ /* 0x040fe20000010009 */
[----:B------:R-:W-:Y:S01]  /*6720*/  ISETP.GE.U32.AND P2, PT, R200, RZ, PT ;  /* 0x000000ffc800720c */ /* 0x000fe20003f46070 */
[----:B------:R-:W-:Y:S01]  /*6730*/  FFMA.FTZ R0, R5, R19, R0 ;  /* 0x0000001305007223 */ /* 0x000fe20000010000 */
[----:B------:R-:W-:Y:S02]  /*6740*/  ISETP.GE.U32.AND P3, PT, R190, RZ, PT ;  /* 0x000000ffbe00720c */ /* 0x000fe40003f66070 */
[----:B------:R-:W-:Y:S01]  /*6750*/  ISETP.GE.U32.AND.EX P2, PT, R201, 0x1000000, PT, P2 ;  /* 0x01000000c900780c */ /* 0x000fe20003f46120 */
[----:B------:R-:W-:Y:S01]  /*6760*/  FMUL.FTZ R13, R0, UR6 ;  /* 0x00000006000d7c20 */ /* 0x000fe20008410000 */
[----:B------:R-:W-:Y:S01]  /*6770*/  FMUL.FTZ R0, R9, UR6 ;  /* 0x0000000609007c20 */ /* 0x000fe20008410000 */
[----:B------:R-:W-:Y:S01]  /*6780*/  HADD2.F32 R9, -RZ, R104.H1_H1 ;  /* 0x30000068ff097230 */ /* 0x000fe20000004100 */
[----:B------:R-:W-:Y:S02]  /*6790*/  ISETP.GE.U32.AND.EX P3, PT, R191, 0x1000000, PT, P3 ;  /* 0x01000000bf00780c */ /* 0x000fe40003f66130 */
[----:B------:R-:W-:-:S02]  /*67a0*/  FSEL R129, R13, RZ, P4 ;  /* 0x000000ff0d817208 */ /* 0x000fc40002000000 */
        /* <DEDUP_REMOVED lines=8> */
[----:B------:R-:W-:-:S02]  /*6830*/  LOP3.LUT P2, RZ, R200, 0xff0000, RZ, 0xc0, !PT ;  /* 0x00ff0000c8ff7812 */ /* 0x000fc4000784c0ff */
[----:B------:R-:W-:Y:S02]  /*6840*/  LOP3.LUT P3, RZ, R200, 0xff000000, RZ, 0xc0, !PT ;  /* 0xff000000c8ff7812 */ /* 0x000fe4000786c0ff */
[----:B------:R-:W-:Y:S01]  /*6850*/  FSEL R13, R13, RZ, P2 ;  /* 0x000000ff0d0d7208 */ /* 0x000fe20001000000 */
[----:B------:R-:W-:Y:S01]  /*6860*/  FFMA.FTZ R9, R5, R23, R9 ;  /* 0x0000001705097223 */ /* 0x000fe20000010009 */
[----:B------:R-:W-:Y:S02]  /*6870*/  FSEL R0, R0, RZ, P3 ;  /* 0x000000ff00007208 */ /* 0x000fe40001800000 */
[----:B------:R-:W-:Y:S02]  /*6880*/  LOP3.LUT P2, RZ, R190, 0xff, RZ, 0xc0, !PT ;  /* 0x000000ffbeff7812 */ /* 0x000fe4000784c0ff */
[----:B------:R-:W-:Y:S01]  /*6890*/  F2FP.F16.F32.PACK_AB R13, R0, R13 ;  /* 0x0000000d000d723e */ /* 0x000fe200000000ff */
[----:B------:R-:W-:Y:S01]  /*68a0*/  FMUL.FTZ R0, R9, UR6 ;  /* 0x0000000609007c20 */ /* 0x000fe20008410000 */
[----:B------:R-:W-:-:S02]  /*68b0*/  LOP3.LUT P6, RZ, R200, 0xff00, RZ, 0xc0, !PT ;  /* 0x0000ff00c8ff7812 */ /* 0x000fc400078cc0ff */
[----:B------:R-:W-:Y:S02]  /*68c0*/  LOP3.LUT P5, RZ, R200, 0xff, RZ, 0xc0, !PT ;  /* 0x000000ffc8ff7812 */ /* 0x000fe400078ac0ff */
[----:B------:R-:W-:Y:S02]  /*68d0*/  LOP3.LUT P3, RZ, R190, 0xff00, RZ, 0xc0, !PT ;  /* 0x0000ff00beff7812 */ /* 0x000fe4000786c0ff */
[C---:B------:R-:W-:Y:S02]  /*68e0*/  FSEL R9, R0.reuse, RZ, P2 ;  /* 0x000000ff00097208 */ /* 0x040fe40001000000 */
[C---:B------:R-:W-:Y:S02]  /*68f0*/  FSEL R12, R21.reuse, RZ, P6 ;  /* 0x000000ff150c7208 */ /* 0x040fe40003000000 */
[----:B------:R-:W-:Y:S02]  /*6900*/  FSEL R128, R21, RZ, P3 ;  /* 0x000000ff15807208 */ /* 0x000fe40001800000 */
[----:B------:R-:W-:-:S02]  /*6910*/  FSEL R0, R0, RZ, P5 ;  /* 0x000000ff00007208 */ /* 0x000fc40002800000 */
[----:B------:R-:W-:Y:S02]  /*6920*/  F2FP.F16.F32.PACK_AB R131, R11, R131 ;  /* 0x000000830b83723e */ /* 0x000fe400000000ff */
[----:B------:R-:W-:Y:S02]  /*6930*/  F2FP.F16.F32.PACK_AB R15, R15, R10 ;  /* 0x0000000a0f0f723e */ /* 0x000fe400000000ff */
[----:B------:R-:W-:Y:S02]  /*6940*/  F2FP.F16.F32.PACK_AB R128, R128, R9 ;  /* 0x000000098080723e */ /* 0x000fe400000000ff */
[----:B------:R-:W-:Y:S01]  /*6950*/  F2FP.F16.F32.PACK_AB R12, R12, R0 ;  /* 0x000000000c0c723e */ /* 0x000fe200000000ff */
[----:B------:R-:W-:Y:S06]  /*6960*/  BRA `(.L_x_3524) ;  /* 0x0000000400587947 */ /* 0x000fec0003800000 */
.L_x_3528:
[-CC-:B------:R-:W-:Y:S01]  /*6970*/  FFMA.FTZ R11, R11, R215.reuse, R217.reuse ;  /* 0x000000d70b0b7223 */ /* 0x180fe200000100d9 */
[-CC-:B------:R-:W-:Y:S01]  /*6980*/  FFMA.FTZ R12, R12, R215.reuse, R217.reuse ;  /* 0x000000d70c0c7223 */ /* 0x180fe200000100d9 */
[--C-:B-----5:R-:W-:Y:S02]  /*6990*/  HADD2.F32 R127, -RZ, R107.reuse.H0_H0 ;  /* 0x2000006bff7f7230 */ /* 0x120fe40000004100 */
[-C--:B------:R-:W-:Y:S01]  /*69a0*/  FFMA.FTZ R14, R14, R215.reuse, R217 ;  /* 0x000000d70e0e7223 */ /* 0x080fe200000100d9 */
[----:B------:R-:W-:Y:S01]  /*69b0*/  FADD.FTZ R11, R9, -R11 ;  /* 0x8000000b090b7221 */ /* 0x000fe20000010000 */
[----:B------:R-:W-:Y:S01]  /*69c0*/  FADD.FTZ R12, R10, -R12 ;  /* 0x8000000c0a0c7221 */ /* 0x000fe20000010000 */
[----:B------:R-:W-:Y:S02]  /*69d0*/  HADD2.F32 R9, -RZ, R107.H1_H1 ;  /* 0x3000006bff097230 */ /* 0x000fe40000004100 */
[----:B------:R-:W-:Y:S01]  /*69e0*/  FFMA.FTZ R126, R16, R215, R217 ;  /* 0x000000d7107e7223 */ /* 0x000fe200000100d9 */
[----:B------:R-:W-:Y:S01]  /*69f0*/  FADD.FTZ R14, R13, -R14 ;  /* 0x8000000e0d0e7221 */ /* 0x000fe20000010000 */
[----:B------:R-:W-:Y:S01]  /*6a00*/  FFMA.FTZ R127, R5, R12, R127 ;  /* 0x0000000c057f7223 */ /* 0x000fe2000001007f */
[----:B------:R-:W-:Y:S01]  /*6a10*/  LOP3.LUT P5, RZ, R201, 0xff0000, RZ, 0xc0, !PT ;  /* 0x00ff0000c9ff7812 */ /* 0x000fe200078ac0ff */
[----:B------:R-:W-:Y:S01]  /*6a20*/  FFMA.FTZ R12, R5, R11, R9 ;  /* 0x0000000b050c7223 */ /* 0x000fe20000010009 */
[----:B------:R-:W-:-:S02]  /*6a30*/  HADD2.F32 R11, -RZ, R106.H1_H1 ;  /* 0x3000006aff0b7230 */ /* 0x000fc40000004100 */
[----:B------:R-:W-:Y:S01]  /*6a40*/  FMUL.FTZ R131, R127, UR6 ;  /* 0x000000067f837c20 */ /* 0x000fe20008410000 */
[----:B------:R-:W-:Y:S02]  /*6a50*/  HADD2.F32 R9, -RZ, R106.H0_H0 ;  /* 0x2000006aff097230 */ /* 0x000fe40000004100 */
[----:B------:R-:W-:Y:S01]  /*6a60*/  FADD.FTZ R126, R15, -R126 ;  /* 0x8000007e0f7e7221 */ /* 0x000fe20000010000 */
[-C--:B------:R-:W-:Y:S01]  /*6a70*/  FFMA.FTZ R0, R0, R215.reuse, R217 ;  /* 0x000000d700007223 */ /* 0x080fe200000100d9 */
[----:B------:R-:W-:Y:S01]  /*6a80*/  FFMA.FTZ R11, R5, R14, R11 ;  /* 0x0000000e050b7223 */ /* 0x000fe2000001000b */
[----:B------:R-:W-:Y:S01]  /*6a90*/  LOP3.LUT P4, RZ, R191, 0xff0000, RZ, 0xc0, !PT ;  /* 0x00ff0000bfff7812 */ /* 0x000fe2000788c0ff */
[----:B------:R-:W-:Y:S01]  /*6aa0*/  FFMA.FTZ R126, R5, R126, R9 ;  /* 0x0000007e057e7223 */ /* 0x000fe20000010009 */
[----:B------:R-:W-:Y:S01]  /*6ab0*/  FSEL R15, R131, RZ, P5 ;  /* 0x000000ff830f7208 */ /* 0x000fe20002800000 */
[----:B------:R-:W-:Y:S01]  /*6ac0*/  FADD.FTZ R23, R23, -R0 ;  /* 0x8000000017177221 */ /* 0x000fe20000010000 */
[----:B------:R-:W-:Y:S01]  /*6ad0*/  FSEL R131, R131, RZ, P4 ;  /* 0x000000ff83837208 */ /* 0x000fe20002000000 */
[----:B------:R-:W-:Y:S01]  /*6ae0*/  FMUL.FTZ R0, R11, UR6 ;  /* 0x000000060b007c20 */ /* 0x000fe20008410000 */
[----:B------:R-:W-:Y:S01]  /*6af0*/  LOP3.LUT P4, RZ, R201, 0xff00, RZ, 0xc0, !PT ;  /* 0x0000ff00c9ff7812 */ /* 0x000fe2000788c0ff */
[----:B------:R-:W-:Y:S01]  /*6b00*/  FMUL.FTZ R130, R126, UR6 ;  /* 0x000000067e827c20 */ /* 0x000fe20008410000 */
[----:B------:R-:W-:Y:S01]  /*6b10*/  F2FP.F16.F32.PACK_AB R126, R11, R126 ;  /* 0x0000007e0b7e723e */ /* 0x000fe200000000ff */
[----:B------:R-:W-:Y:S01]  /*6b20*/  FMUL.FTZ R10, R12, UR6 ;  /* 0x000000060c0a7c20 */ /* 0x000fe20008410000 */
[----:B------:R-:W-:Y:S01]  /*6b30*/  LOP3.LUT P6, RZ, R201, 0xff, RZ, 0xc0, !PT ;  /* 0x000000ffc9ff7812 */ /* 0x000fe200078cc0ff */
[-CC-:B------:R-:W-:Y:S01]  /*6b40*/  FFMA.FTZ R20, R20, R215.reuse, R217.reuse ;  /* 0x000000d714147223 */ /* 0x180fe200000100d9 */
[----:B------:R-:W-:Y:S01]  /*6b50*/  FSEL R11, R0, RZ, P4 ;  /* 0x000000ff000b7208 */ /* 0x000fe20002000000 */
[-CC-:B------:R-:W-:Y:S01]  /*6b60*/  FFMA.FTZ R18, R18, R215.reuse, R217.reuse ;  /* 0x000000d712127223 */ /* 0x180fe200000100d9 */
[----:B------:R-:W-:Y:S01]  /*6b70*/  LOP3.LUT P5, RZ, R191, 0xff, RZ, 0xc0, !PT ;  /* 0x000000ffbfff7812 */ /* 0x000fe200078ac0ff */
[----:B------:R-:W-:Y:S01]  /*6b80*/  FADD.FTZ R19, R19, -R20 ;  /* 0x8000001413137221 */ /* 0x000fe20000010000 */
[----:B------:R-:W-:Y:S01]  /*6b90*/  LOP3.LUT P4, RZ, R191, 0xff00, RZ, 0xc0, !PT ;  /* 0x0000ff00bfff7812 */ /* 0x000fe2000788c0ff */
[----:B------:R-:W-:Y:S01]  /*6ba0*/  FADD.FTZ R17, R17, -R18 ;  /* 0x8000001211117221 */ /* 0x000fe20000010000 */
[----:B------:R-:W-:Y:S01]  /*6bb0*/  ISETP.GE.U32.AND P2, PT, R200, RZ, PT ;  /* 0x000000ffc800720c */ /* 0x000fe20003f46070 */
[----:B------:R-:W-:Y:S01]  /*6bc0*/  FFMA.FTZ R22, R22, R215, R217 ;  /* 0x000000d716167223 */ /* 0x000fe200000100d9 */
[----:B------:R-:W-:-:S02]  /*6bd0*/  FSEL R14, R130, RZ, P6 ;  /* 0x000000ff820e7208 */ /* 0x000fc40003000000 */
[----:B------:R-:W-:Y:S01]  /*6be0*/  FSEL R130, R130, RZ, P5 ;  /* 0x000000ff82827208 */ /* 0x000fe20002800000 */
[----:B------:R-:W-:Y:S01]  /*6bf0*/  FADD.FTZ R21, R21, -R22 ;  /* 0x8000001615157221 */ /* 0x000fe20000010000 */
[----:B------:R-:W-:Y:S02]  /*6c00*/  FSEL R0, R0, RZ, P4 ;  /* 0x000000ff00007208 */ /* 0x000fe40002000000 */
[----:B------:R-:W-:Y:S02]  /*6c10*/  ISETP.GE.U32.AND.EX P2, PT, R201, 0x1000000, PT, P2 ;  /* 0x01000000c900780c */ /* 0x000fe40003f46120 */
[----:B------:R-:W-:Y:S01]  /*6c20*/  F2FP.F16.F32.PACK_AB R130, R0, R130 ;  /* 0x000000820082723e */ /* 0x000fe200000000ff */
[----:B------:R-:W-:Y:S01]  /*6c30*/  HADD2.F32 R0, -RZ, R105.H0_H0 ;  /* 0x20000069ff007230 */ /* 0x000fe20000004100 */
[----:B------:R-:W-:Y:S02]  /*6c40*/  FSEL R9, R10, RZ, P2 ;  /* 0x000000ff0a097208 */ /* 0x000fe40001000000 */
[----:B------:R-:W-:-:S02]  /*6c50*/  ISETP.GE.U32.AND P3, PT, R190, RZ, PT ;  /* 0x000000ffbe00720c */ /* 0x000fc40003f66070 */
[----:B------:R-:W-:Y:S01]  /*6c60*/  F2FP.F16.F32.PACK_AB R15, R9, R15 ;  /* 0x0000000f090f723e */ /* 0x000fe200000000ff */
[----:B------:R-:W-:Y:S01]  /*6c70*/  FFMA.FTZ R19, R5, R19, R0 ;  /* 0x0000001305137223 */ /* 0x000fe20000010000 */
[----:B------:R-:W-:Y:S01]  /*6c80*/  HADD2.F32 R9, -RZ, R105.H1_H1 ;  /* 0x30000069ff097230 */ /* 0x000fe20000004100 */
[----:B------:R-:W-:Y:S01]  /*6c90*/  ISETP.GE.U32.AND.EX P3, PT, R191, 0x1000000, PT, P3 ;  /* 0x01000000bf00780c */ /* 0x000fe20003f66130 */
[--C-:B------:R-:W-:Y:S02]  /*6ca0*/  HADD2.F32 R0, -RZ, R104.reuse.H0_H0 ;  /* 0x20000068ff007230 */ /* 0x100fe40000004100 */
[----:B------:R-:W-:Y:S01]  /*6cb0*/  FMUL.FTZ R129, R19, UR6 ;  /* 0x0000000613817c20 */ /* 0x000fe20008410000 */
[----:B------:R-:W-:Y:S01]  /*6cc0*/  LOP3.LUT P2, RZ, R200, 0xff0000, RZ, 0xc0, !PT ;  /* 0x00ff0000c8ff7812 */ /* 0x000fe2000784c0ff */
[C---:B------:R-:W-:Y:S01]  /*6cd0*/  FFMA.FTZ R17, R5.reuse, R17, R9 ;  /* 0x0000001105117223 */ /* 0x040fe20000010009 */
[----:B------:R-:W-:Y:S01]  /*6ce0*/  FSEL R10, R10, RZ, P3 ;  /* 0x000000ff0a0a7208 */ /* 0x000fe20001800000 */
[----:B------:R-:W-:Y:S01]  /*6cf0*/  FFMA.FTZ R23, R5, R23, R0 ;  /* 0x0000001705177223 */ /* 0x000fe20000010000 */
[----:B------:R-:W-:Y:S01]  /*6d00*/  FSEL R13, R129, RZ, P2 ;  /* 0x000000ff810d7208 */ /* 0x000fe20001000000 */
[----:B------:R-:W-:Y:S01]  /*6d10*/  FMUL.FTZ R0, R17, UR6 ;  /* 0x0000000611007c20 */ /* 0x000fe20008410000 */
[----:B------:R-:W-:Y:S01]  /*6d20*/  F2FP.F16.F32.PACK_AB R131, R10, R131 ;  /* 0x000000830a83723e */ /* 0x000fe200000000ff */
[----:B------:R-:W-:Y:S01]  /*6d30*/  HADD2.F32 R10, -RZ, R104.H1_H1 ;  /* 0x30000068ff0a7230 */ /* 0x000fe20000004100 */
[----:B------:R-:W-:-:S02]  /*6d40*/  LOP3.LUT P2, RZ, R190, 0xff000000, RZ, 0xc0, !PT ;  /* 0xff000000beff7812 */ /* 0x000fc4000784c0ff */
[----:B------:R-:W-:Y:S02]  /*6d50*/  LOP3.LUT P3, RZ, R200, 0xff000000, RZ, 0xc0, !PT ;  /* 0xff000000c8ff7812 */ /* 0x000fe4000786c0ff */
[C---:B------:R-:W-:Y:S01]  /*6d60*/  FSEL R9, R0.reuse, RZ, P2 ;  /* 0x000000ff00097208 */ /* 0x040fe20001000000 */
[----:B------:R-:W-:Y:S01]  /*6d70*/  FFMA.FTZ R21, R5, R21, R10 ;  /* 0x0000001505157223 */ /* 0x000fe2000001000a */
[----:B------:R-:W-:Y:S02]  /*6d80*/  FSEL R0, R0, RZ, P3 ;  /* 0x000000ff00007208 */ /* 0x000fe40001800000 */
[----:B------:R-:W-:Y:S01]  /*6d90*/  LOP3.LUT P4, RZ, R190, 0xff0000, RZ, 0xc0, !PT ;  /* 0x00ff0000beff7812 */ /* 0x000fe2000788c0ff */
[----:B------:R-:W-:Y:S01]  /*6da0*/  FMUL.FTZ R128, R21, UR6 ;  /* 0x0000000615807c20 */ /* 0x000fe20008410000 */
[----:B------:R-:W-:Y:S01]  /*6db0*/  F2FP.F16.F32.PACK_AB R13, R0, R13 ;  /* 0x0000000d000d723e */ /* 0x000fe200000000ff */
[----:B------:R-:W-:Y:S01]  /*6dc0*/  FMUL.FTZ R0, R23, UR6 ;  /* 0x0000000617007c20 */ /* 0x000fe20008410000 */
[----:B------:R-:W-:-:S02]  /*6dd0*/  FSEL R129, R129, RZ, P4 ;  /* 0x000000ff81817208 */ /* 0x000fc40002000000 */
[----:B------:R-:W-:Y:S02]  /*6de0*/  LOP3.LUT P6, RZ, R200, 0xff00, RZ, 0xc0, !PT ;  /* 0x0000ff00c8ff7812 */ /* 0x000fe400078cc0ff */
[----:B------:R-:W-:Y:S02]  /*6df0*/  LOP3.LUT P2, RZ, R190, 0xff, RZ, 0xc0, !PT ;  /* 0x000000ffbeff7812 */ /* 0x000fe4000784c0ff */
[----:B------:R-:W-:Y:S02]  /*6e00*/  LOP3.LUT P5, RZ, R200, 0xff, RZ, 0xc0, !PT ;  /* 0x000000ffc8ff7812 */ /* 0x000fe400078ac0ff */
[----:B------:R-:W-:Y:S02]  /*6e10*/  LOP3.LUT P3, RZ, R190, 0xff00, RZ, 0xc0, !PT ;  /* 0x0000ff00beff7812 */ /* 0x000fe4000786c0ff */
[----:B------:R-:W-:Y:S02]  /*6e20*/  F2FP.F16.F32.PACK_AB R127, R12, R127 ;  /* 0x0000007f0c7f723e */ /* 0x000fe400000000ff */
[----:B------:R-:W-:-:S02]  /*6e30*/  F2FP.F16.F32.PACK_AB R129, R9, R129 ;  /* 0x000000810981723e */ /* 0x000fc400000000ff */
[----:B------:R-:W-:Y:S02]  /*6e40*/  FSEL R12, R128, RZ, P6 ;  /* 0x000000ff800c7208 */ /* 0x000fe40003000000 */
[----:B------:R-:W-:Y:S02]  /*6e50*/  FSEL R9, R0, RZ, P2 ;  /* 0x000000ff00097208 */ /* 0x000fe40001000000 */
[----:B------:R-:W-:Y:S02]  /*6e60*/  FSEL R128, R128, RZ, P3 ;  /* 0x000000ff80807208 */ /* 0x000fe40001800000 */
[----:B------:R-:W-:Y:S02]  /*6e70*/  FSEL R0, R0, RZ, P5 ;  /* 0x000000ff00007208 */ /* 0x000fe40002800000 */
[----:B------:R-:W-:Y:S02]  /*6e80*/  F2FP.F16.F32.PACK_AB R14, R11, R14 ;  /* 0x0000000e0b0e723e */ /* 0x000fe400000000ff */
[----:B------:R-:W-:-:S02]  /*6e90*/  F2FP.F16.F32.PACK_AB R125, R17, R19 ;  /* 0x00000013117d723e */ /* 0x000fc400000000ff */
[----:B------:R-:W-:Y:S02]  /*6ea0*/  F2FP.F16.F32.PACK_AB R124, R21, R23 ;  /* 0x00000017157c723e */ /* 0x000fe400000000ff */
[----:B------:R-:W-:Y:S02]  /*6eb0*/  F2FP.F16.F32.PACK_AB R128, R128, R9 ;  /* 0x000000098080723e */ /* 0x000fe400000000ff */
[----:B------:R-:W-:-:S07]  /*6ec0*/  F2FP.F16.F32.PACK_AB R12, R12, R0 ;  /* 0x000000000c0c723e */ /* 0x000fce00000000ff */
.L_x_3524:
        /* <DEDUP_REMOVED lines=29> */
[----:B0-----:R-:W-:Y:S01]  /*70a0*/  FMUL.FTZ R131, R14, UR6 ;  /* 0x000000060e837c20 */ /* 0x001fe20008410000 */
        /* <DEDUP_REMOVED lines=14> */
[----:B------:R-:W-:Y:S01]  /*7190*/  FFMA.FTZ R180, R180, R215, R217 ;  /* 0x000000d7b4b47223 */ /* 0x000fe200000100d9 */
[----:B------:R-:W-:Y:S01]  /*71a0*/  FSEL R10, R130, RZ, P6 ;  /* 0x000000ff820a7208 */ /* 0x000fe20003000000 */
[----:B------:R-:W-:Y:S01]  /*71b0*/  FFMA.FTZ R125, R5, R133, R125 ;  /* 0x00000085057d7223 */ /* 0x000fe2000001007d */
[----:B------:R-:W-:Y:S01]  /*71c0*/  FSEL R0, R7, RZ, P3 ;  /* 0x000000ff07007208 */ /* 0x000fe20001800000 */
[----:B------:R-:W-:Y:S01]  /*71d0*/  FADD.FTZ R141, R141, -R180 ;  /* 0x800000b48d8d7221 */ /* 0x000fe20000010000 */
[----:B------:R-:W-:Y:S01]  /*71e0*/  ISETP.GE.U32.AND P4, PT, R188, RZ, PT ;  /* 0x000000ffbc00720c */ /* 0x000fe20003f86070 */
[----:B------:R-:W-:Y:S01]  /*71f0*/  FMUL.FTZ R129, R125, UR6 ;  /* 0x000000067d817c20 */ /* 0x000fe20008410000 */
[----:B------:R-:W-:Y:S01]  /*7200*/  F2FP.F16.F32.PACK_AB R10, R0, R10 ;  /* 0x0000000a000a723e */ /* 0x000fe200000000ff */
[----:B------:R-:W-:-:S02]  /*7210*/  HADD2.F32 R0, -RZ, R109.H1_H1 ;  /* 0x3000006dff007230 */ /* 0x000fc40000004100 */
[-CC-:B------:R-:W-:Y:S01]  /*7220*/  FFMA.FTZ R25, R25, R215.reuse, R217.reuse ;  /* 0x000000d719197223 */ /* 0x180fe200000100d9 */
[C---:B------:R-:W-:Y:S01]  /*7230*/  LOP3.LUT P5, RZ, R189.reuse, 0xff0000, RZ, 0xc0, !PT ;  /* 0x00ff0000bdff7812 */ /* 0x040fe200078ac0ff */
[----:B------:R-:W-:Y:S01]  /*7240*/  FFMA.FTZ R132, R132, R215, R217 ;  /* 0x000000d784847223 */ /* 0x000fe200000100d9 */
[----:B------:R-:W-:Y:S01]  /*7250*/  ISETP.GE.U32.AND.EX P4, PT, R189, 0x1000000, PT, P4 ;  /* 0x01000000bd00780c */ /* 0x000fe20003f86140 */
[----:B------:R-:W-:Y:S01]  /*7260*/  FFMA.FTZ R141, R5, R141, R0 ;  /* 0x0000008d058d7223 */ /* 0x000fe20000010000 */
[----:B------:R-:W-:Y:S01]  /*7270*/  LOP3.LUT P6, RZ, R156, 0xff0000, RZ, 0xc0, !PT ;  /* 0x00ff00009cff7812 */ /* 0x000fe200078cc0ff */
[----:B------:R-:W-:Y:S01]  /*7280*/  HADD2.F32 R0, -RZ, R108.H0_H0 ;  /* 0x2000006cff007230 */ /* 0x000fe20000004100 */
[----:B------:R-:W-:Y:S01]  /*7290*/  F2FP.F16.F32.PACK_AB R11, R9, R11 ;  /* 0x0000000b090b723e */ /* 0x000fe200000000ff */
[----:B------:R-:W-:Y:S01]  /*72a0*/  FADD.FTZ R8, R8, -R25 ;  /* 0x8000001908087221 */ /* 0x000fe20000010000 */
[----:B------:R-:W-:Y:S01]  /*72b0*/  FSEL R131, R131, RZ, P5 ;  /* 0x000000ff83837208 */ /* 0x000fe20002800000 */
[----:B------:R-:W-:Y:S01]  /*72c0*/  FADD.FTZ R27, R27, -R132 ;  /* 0x800000841b1b7221 */ /* 0x000fe20000010000 */
[----:B------:R-:W-:Y:S01]  /*72d0*/  FSEL R12, R12, RZ, P4 ;  /* 0x000000ff0c0c7208 */ /* 0x000fe20002000000 */
[----:B------:R-:W-:Y:S01]  /*72e0*/  FFMA.FTZ R8, R5, R8, R0 ;  /* 0x0000000805087223 */ /* 0x000fe20000010000 */
[----:B------:R-:W-:Y:S01]  /*72f0*/  FSEL R9, R129, RZ, P6 ;  /* 0x000000ff81097208 */ /* 0x000fe20003000000 */
[----:B------:R-:W-:Y:S01]  /*7300*/  FMUL.FTZ R0, R141, UR6 ;  /* 0x000000068d007c20 */ /* 0x000fe20008410000 */
[----:B------:R-:W-:-:S02]  /*7310*/  LOP3.LUT P5, RZ, R189, 0xff, RZ, 0xc0, !PT ;  /* 0x000000ffbdff7812 */ /* 0x000fc400078ac0ff */
[----:B------:R-:W-:Y:S02]  /*7320*/  LOP3.LUT P4, RZ, R189, 0xff00, RZ, 0xc0, !PT ;  /* 0x0000ff00bdff7812 */ /* 0x000fe4000788c0ff */
[----:B------:R-:W-:Y:S02]  /*7330*/  LOP3.LUT P6, RZ, R188, 0xff0000, RZ, 0xc0, !PT ;  /* 0x00ff0000bcff7812 */ /* 0x000fe400078cc0ff */
[----:B------:R-:W-:Y:S02]  /*7340*/  FSEL R130, R130, RZ, P5 ;  /* 0x000000ff82827208 */ /* 0x000fe40002800000 */
[----:B------:R-:W-:Y:S02]  /*7350*/  FSEL R7, R7, RZ, P4 ;  /* 0x000000ff07077208 */ /* 0x000fe40002000000 */
[----:B------:R-:W-:Y:S02]  /*7360*/  FSEL R129, R129, RZ, P6 ;  /* 0x000000ff81817208 */ /* 0x000fe40003000000 */
[----:B------:R-:W-:Y:S01]  /*7370*/  F2FP.F16.F32.PACK_AB R131, R12, R131 ;  /* 0x000000830c83723e */ /* 0x000fe200000000ff */
[----:B------:R-:W-:Y:S01]  /*7380*/  HADD2.F32 R12, -RZ, R108.H1_H1 ;  /* 0x3000006cff0c7230 */ /* 0x000fe20000004100 */
[----:B------:R-:W-:-:S02]  /*7390*/  LOP3.LUT P6, RZ, R188, 0xff000000, RZ, 0xc0, !PT ;  /* 0xff000000bcff7812 */ /* 0x000fc400078cc0ff */
[----:B------:R-:W-:Y:S02]  /*73a0*/  LOP3.LUT P5, RZ, R156, 0xff000000, RZ, 0xc0, !PT ;  /* 0xff0000009cff7812 */ /* 0x000fe400078ac0ff */
[----:B------:R-:W-:Y:S01]  /*73b0*/  F2FP.F16.F32.PACK_AB R130, R7, R130 ;  /* 0x000000820782723e */ /* 0x000fe200000000ff */
[----:B------:R-:W-:Y:S01]  /*73c0*/  FFMA.FTZ R27, R5, R27, R12 ;  /* 0x0000001b051b7223 */ /* 0x000fe2000001000c */
[C---:B------:R-:W-:Y:S02]  /*73d0*/  FSEL R7, R0.reuse, RZ, P6 ;  /* 0x000000ff00077208 */ /* 0x040fe40003000000 */
[----:B------:R-:W-:Y:S01]  /*73e0*/  FSEL R0, R0, RZ, P5 ;  /* 0x000000ff00007208 */ /* 0x000fe20002800000 */
[----:B------:R-:W-:Y:S01]  /*73f0*/  FMUL.FTZ R128, R27, UR6 ;  /* 0x000000061b807c20 */ /* 0x000fe20008410000 */
[----:B------:R-:W-:Y:S02]  /*7400*/  LOP3.LUT P3, RZ, R156, 0xff00, RZ, 0xc0, !PT ;  /* 0x0000ff009cff7812 */ /* 0x000fe4000786c0ff */
[----:B------:R-:W-:Y:S01]  /*7410*/  F2FP.F16.F32.PACK_AB R9, R0, R9 ;  /* 0x000000090009723e */ /* 0x000fe200000000ff */
[----:B------:R-:W-:Y:S01]  /*7420*/  FMUL.FTZ R0, R8, UR6 ;  /* 0x0000000608007c20 */ /* 0x000fe20008410000 */
[----:B------:R-:W-:-:S02]  /*7430*/  LOP3.LUT P5, RZ, R188, 0xff, RZ, 0xc0, !PT ;  /* 0x000000ffbcff7812 */ /* 0x000fc400078ac0ff */
[----:B------:R-:W-:Y:S02]  /*7440*/  LOP3.LUT P4, RZ, R156, 0xff, RZ, 0xc0, !PT ;  /* 0x000000ff9cff7812 */ /* 0x000fe4000788c0ff */
[----:B------:R-:W-:Y:S02]  /*7450*/  LOP3.LUT P6, RZ, R188, 0xff00, RZ, 0xc0, !PT ;  /* 0x0000ff00bcff7812 */ /* 0x000fe400078cc0ff */
[----:B------:R-:W-:Y:S02]  /*7460*/  F2FP.F16.F32.PACK_AB R129, R7, R129 ;  /* 0x000000810781723e */ /* 0x000fe400000000ff */
        /* <DEDUP_REMOVED lines=11> */
.L_x_3531:
        /* <DEDUP_REMOVED lines=15> */
[-CC-:B------:R-:W-:Y:S01]  /*7610*/  FFMA.FTZ R26, R26, R215.reuse, R217.reuse ;  /* 0x000000d71a1a7223 */ /* 0x180fe200000100d9 */
[----:B------:R-:W-:Y:S01]  /*7620*/  FFMA.FTZ R180, R180, R215, R217 ;  /* 0x000000d7b4b47223 */ /* 0x000fe200000100d9 */
[C---:B------:R-:W-:Y:S01]  /*7630*/  FFMA.FTZ R140, R5.reuse, R140, R7 ;  /* 0x0000008c058c7223 */ /* 0x040fe20000010007 */
[----:B------:R-:W-:Y:S01]  /*7640*/  FFMA.FTZ R13, R5, R13, R0 ;  /* 0x0000000d050d7223 */ /* 0x000fe20000010000 */
[----:B------:R-:W-:Y:S01]  /*7650*/  FMUL.FTZ R10, R10, UR6 ;  /* 0x000000060a0a7c20 */ /* 0x000fe20008410000 */
[----:B------:R-:W-:Y:S01]  /*7660*/  FMUL.FTZ R9, R9, UR6 ;  /* 0x0000000609097c20 */ /* 0x000fe20008410000 */
[--C-:B------:R-:W-:Y:S01]  /*7670*/  HADD2.F32 R0, -RZ, R109.reuse.H0_H0 ;  /* 0x2000006dff007230 */ /* 0x100fe20000004100 */
[----:B------:R-:W-:Y:S01]  /*7680*/  LOP3.LUT P5, RZ, R189, 0xff0000, RZ, 0xc0, !PT ;  /* 0x00ff0000bdff7812 */ /* 0x000fe200078ac0ff */
[----:B------:R-:W-:Y:S01]  /*7690*/  HADD2.F32 R7, -RZ, R109.H1_H1 ;  /* 0x3000006dff077230 */ /* 0x000fe20000004100 */
[----:B------:R-:W-:Y:S01]  /*76a0*/  ISETP.GE.U32.AND.EX P3, PT, R157, 0x1000000, PT, P3 ;  /* 0x010000009d00780c */ /* 0x000fe20003f66130 */
[----:B------:R-:W-:Y:S01]  /*76b0*/  FADD.FTZ R26, R133, -R26 ;  /* 0x8000001a851a7221 */ /* 0x000fe20000010000 */
[----:B------:R-:W-:Y:S01]  /*76c0*/  FADD.FTZ R180, R141, -R180 ;  /* 0x800000b48db47221 */ /* 0x000fe20000010000 */
[----:B------:R-:W-:Y:S01]  /*76d0*/  LOP3.LUT P6, RZ, R157, 0xff0000, RZ, 0xc0, !PT ;  /* 0x00ff00009dff7812 */ /* 0x000fe200078cc0ff */
[----:B------:R-:W-:Y:S01]  /*76e0*/  FMUL.FTZ R140, R140, UR6 ;  /* 0x000000068c8c7c20 */ /* 0x000fe20008410000 */
[----:B------:R-:W-:Y:S01]  /*76f0*/  FSEL R131, R10, RZ, P5 ;  /* 0x000000ff0a837208 */ /* 0x000fe20002800000 */
[----:B------:R-:W-:Y:S01]  /*7700*/  FMUL.FTZ R13, R13, UR6 ;  /* 0x000000060d0d7c20 */ /* 0x000fe20008410000 */
[----:B------:R-:W-:Y:S01]  /*7710*/  FSEL R11, R9, RZ, P3 ;  /* 0x000000ff090b7208 */ /* 0x000fe20001800000 */
[C---:B------:R-:W-:Y:S01]  /*7720*/  FFMA.FTZ R0, R5.reuse, R26, R0 ;  /* 0x0000001a05007223 */ /* 0x040fe20000010000 */
[----:B------:R-:W-:Y:S01]  /*7730*/  FFMA.FTZ R7, R5, R180, R7 ;  /* 0x000000b405077223 */ /* 0x000fe20000010007 */
[----:B------:R-:W-:Y:S01]  /*7740*/  ISETP.GE.U32.AND P4, PT, R188, RZ, PT ;  /* 0x000000ffbc00720c */ /* 0x000fe20003f86070 */
[-CC-:B------:R-:W-:Y:S01]  /*7750*/  FFMA.FTZ R25, R25, R215.reuse, R217.reuse ;  /* 0x000000d719197223 */ /* 0x180fe200000100d9 */
[----:B------:R-:W-:Y:S01]  /*7760*/  LOP3.LUT P5, RZ, R189, 0xff, RZ, 0xc0, !PT ;  /* 0x000000ffbdff7812 */ /* 0x000fe200078ac0ff */
[----:B------:R-:W-:Y:S01]  /*7770*/  FMUL.FTZ R0, R0, UR6 ;  /* 0x0000000600007c20 */ /* 0x000fe20008410000 */
[----:B------:R-:W-:Y:S01]  /*7780*/  LOP3.LUT P3, RZ, R157, 0xff00, RZ, 0xc0, !PT ;  /* 0x0000ff009dff7812 */ /* 0x000fe2000786c0ff */
[----:B------:R-:W-:Y:S01]  /*7790*/  FMUL.FTZ R7, R7, UR6 ;  /* 0x0000000607077c20 */ /* 0x000fe20008410000 */
[----:B------:R-:W-:Y:S01]  /*77a0*/  FSEL R14, R10, RZ, P6 ;  /* 0x000000ff0a0e7208 */ /* 0x000fe20003000000 */
[----:B------:R-:W-:Y:S01]  /*77b0*/  FFMA.FTZ R132, R132, R215, R217 ;  /* 0x000000d784847223 */ /* 0x000fe200000100d9 */
[----:B------:R-:W-:Y:S01]  /*77c0*/  ISETP.GE.U32.AND.EX P4, PT, R189, 0x1000000, PT, P4 ;  /* 0x01000000bd00780c */ /* 0x000fe20003f86140 */
[----:B------:R-:W-:Y:S01]  /*77d0*/  FADD.FTZ R8, R8, -R25 ;  /* 0x8000001908087221 */ /* 0x000fe20000010000 */
[----:B------:R-:W-:Y:S01]  /*77e0*/  FSEL R130, R140, RZ, P5 ;  /* 0x000000ff8c827208 */ /* 0x000fe20002800000 */
[----:B------:R-:W-:Y:S01]  /*77f0*/  FADD.FTZ R27, R27, -R132 ;  /* 0x800000841b1b7221 */ /* 0x000fe20000010000 */
        /* <DEDUP_REMOVED lines=8> */
[----:B------:R-:W-:Y:S02]  /*7880*/  LOP3.LUT P6, RZ, R156, 0xff0000, RZ, 0xc0, !PT ;  /* 0x00ff00009cff7812 */ /* 0x000fe400078cc0ff */
[----:B------:R-:W-:Y:S02]  /*7890*/  F2FP.F16.F32.PACK_AB R129, R9, R129 ;  /* 0x000000810981723e */ /* 0x000fe400000000ff */
[----:B------:R-:W-:Y:S01]  /*78a0*/  FSEL R9, R0, RZ, P6 ;  /* 0x000000ff00097208 */ /* 0x000fe20003000000 */
[--C-:B------:R-:W-:Y:S01]  /*78b0*/  HADD2.F32 R0, -RZ, R108.reuse.H0_H0 ;  /* 0x2000006cff007230 */ /* 0x100fe20000004100 */
[----:B------:R-:W-:Y:S02]  /*78c0*/  LOP3.LUT P4, RZ, R189, 0xff00, RZ, 0xc0, !PT ;  /* 0x0000ff00bdff7812 */ /* 0x000fe4000788c0ff */
[----:B------:R-:W-:Y:S01]  /*78d0*/  F2FP.F16.F32.PACK_AB R10, R10, R12 ;  /* 0x0000000c0a0a723e */ /* 0x000fe200000000ff */
[----:B------:R-:W-:Y:S01]  /*78e0*/  HADD2.F32 R12, -RZ, R108.H1_H1 ;  /* 0x3000006cff0c7230 */ /* 0x000fe20000004100 */
[----:B------:R-:W-:Y:S01]  /*78f0*/  FSEL R13, R13, RZ, P4 ;  /* 0x000000ff0d0d7208 */ /* 0x000fe20002000000 */
[----:B------:R-:W-:Y:S01]  /*7900*/  FFMA.FTZ R0, R5, R8, R0 ;  /* 0x0000000805007223 */ /* 0x000fe20000010000 */
[----:B------:R-:W-:-:S02]  /*7910*/  LOP3.LUT P4, RZ, R156, 0xff000000, RZ, 0xc0, !PT ;  /* 0xff0000009cff7812 */ /* 0x000fc4000788c0ff */
[----:B------:R-:W-:Y:S01]  /*7920*/  FFMA.FTZ R27, R5, R27, R12 ;  /* 0x0000001b051b7223 */ /* 0x000fe2000001000c */
[----:B------:R-:W-:Y:S01]  /*7930*/  FMUL.FTZ R0, R0, UR6 ;  /* 0x0000000600007c20 */ /* 0x000fe20008410000 */
[----:B------:R-:W-:Y:S02]  /*7940*/  FSEL R7, R7, RZ, P4 ;  /* 0x000000ff07077208 */ /* 0x000fe40002000000 */
[----:B------:R-:W-:Y:S01]  /*7950*/  FMUL.FTZ R27, R27, UR6 ;  /* 0x000000061b1b7c20 */ /* 0x000fe20008410000 */
[----:B------:R-:W-:Y:S02]  /*7960*/  LOP3.LUT P4, RZ, R188, 0xff, RZ, 0xc0, !PT ;  /* 0x000000ffbcff7812 */ /* 0x000fe4000788c0ff */
[C---:B------:R-:W-:Y:S02]  /*7970*/  LOP3.LUT P5, RZ, R156.reuse, 0xff00, RZ, 0xc0, !PT ;  /* 0x0000ff009cff7812 */ /* 0x040fe400078ac0ff */
[----:B------:R-:W-:Y:S02]  /*7980*/  LOP3.LUT P3, RZ, R156, 0xff, RZ, 0xc0, !PT ;  /* 0x000000ff9cff7812 */ /* 0x000fe4000786c0ff */
[----:B------:R-:W-:-:S02]  /*7990*/  LOP3.LUT P6, RZ, R188, 0xff00, RZ, 0xc0, !PT ;  /* 0x0000ff00bcff7812 */ /* 0x000fc400078cc0ff */
[----:B------:R-:W-:Y:S02]  /*79a0*/  F2FP.F16.F32.PACK_AB R9, R7, R9 ;  /* 0x000000090709723e */ /* 0x000fe400000000ff */
[C---:B------:R-:W-:Y:S02]  /*79b0*/  FSEL R7, R0.reuse, RZ, P4 ;  /* 0x000000ff00077208 */ /* 0x040fe40002000000 */
[C---:B------:R-:W-:Y:S02]  /*79c0*/  FSEL R8, R27.reuse, RZ, P5 ;  /* 0x000000ff1b087208 */ /* 0x040fe40002800000 */
        /* <DEDUP_REMOVED lines=8> */
.L_x_3530:
        /* <DEDUP_REMOVED lines=27> */
[--C-:B------:R-:W-:Y:S01]  /*7c00*/  FFMA.FTZ R180, R180, R215, R217.reuse ;  /* 0x000000d7b4b47223 */ /* 0x100fe200000100d9 */
[----:B------:R-:W-:Y:S01]  /*7c10*/  LOP3.LUT P6, RZ, R157, 0xff, RZ, 0xc0, !PT ;  /* 0x000000ff9dff7812 */ /* 0x000fe200078cc0ff */
[----:B------:R-:W-:Y:S01]  /*7c20*/  FMUL.FTZ R125, R5, R133 ;  /* 0x00000085057d7220 */ /* 0x000fe20000410000 */
[----:B------:R-:W-:Y:S01]  /*7c30*/  FSEL R131, R131, RZ, P5 ;  /* 0x000000ff83837208 */ /* 0x000fe20002800000 */
[----:B------:R-:W-:Y:S01]  /*7c40*/  FADD.FTZ R141, R141, -R180 ;  /* 0x800000b48d8d7221 */ /* 0x000fe20000010000 */
[----:B------:R-:W-:Y:S01]  /*7c50*/  LOP3.LUT P4, RZ, R157, 0xff00, RZ, 0xc0, !PT ;  /* 0x0000ff009dff7812 */ /* 0x000fe2000788c0ff */
[--C-:B------:R-:W-:Y:S01]  /*7c60*/  FFMA.FTZ R132, R132, R215, R217.reuse ;  /* 0x000000d784847223 */ /* 0x100fe200000100d9 */
        /* <DEDUP_REMOVED lines=15> */
[----:B------:R-:W-:Y:S01]  /*7d60*/  F2FP.F16.F32.PACK_AB R130, R7, R130 ;  /* 0x000000820782723e */ /* 0x000fe200000000ff */
[----:B------:R-:W-:Y:S01]  /*7d70*/  FMUL.FTZ R7, R125, UR6 ;  /* 0x000000067d077c20 */ /* 0x000fe20008410000 */
[----:B------:R-:W-:Y:S02]  /*7d80*/  F2FP.F16.F32.PACK_AB R11, R9, R11 ;  /* 0x0000000b090b723e */ /* 0x000fe400000000ff */
[----:B------:R-:W-:Y:S01]  /*7d90*/  F2FP.F16.F32.PACK_AB R131, R12, R131 ;  /* 0x000000830c83723e */ /* 0x000fe200000000ff */
[----:B------:R-:W-:Y:S01]  /*7da0*/  FMUL.FTZ R12, R141, UR6 ;  /* 0x000000068d0c7c20 */ /* 0x000fe20008410000 */
[----:B------:R-:W-:Y:S02]  /*7db0*/  FSEL R9, R7, RZ, P6 ;  /* 0x000000ff07097208 */ /* 0x000fe40003000000 */
[----:B------:R-:W-:Y:S02]  /*7dc0*/  LOP3.LUT P6, RZ, R188, 0xff0000, RZ, 0xc0, !PT ;  /* 0x00ff0000bcff7812 */ /* 0x000fe400078cc0ff */
[----:B------:R-:W-:-:S02]  /*7dd0*/  F2FP.F16.F32.PACK_AB R10, R0, R10 ;  /* 0x0000000a000a723e */ /* 0x000fc400000000ff */
[----:B------:R-:W-:Y:S02]  /*7de0*/  FSEL R129, R7, RZ, P6 ;  /* 0x000000ff07817208 */ /* 0x000fe40003000000 */
[----:B------:R-:W-:Y:S02]  /*7df0*/  LOP3.LUT P6, RZ, R188, 0xff000000, RZ, 0xc0, !PT ;  /* 0xff000000bcff7812 */ /* 0x000fe400078cc0ff */
[----:B------:R-:W-:Y:S02]  /*7e00*/  LOP3.LUT P5, RZ, R156, 0xff000000, RZ, 0xc0, !PT ;  /* 0xff0000009cff7812 */ /* 0x000fe400078ac0ff */
[C---:B------:R-:W-:Y:S02]  /*7e10*/  FSEL R0, R12.reuse, RZ, P6 ;  /* 0x000000ff0c007208 */ /* 0x040fe40003000000 */
[----:B------:R-:W-:Y:S02]  /*7e20*/  FSEL R12, R12, RZ, P5 ;  /* 0x000000ff0c0c7208 */ /* 0x000fe40002800000 */
        /* <DEDUP_REMOVED lines=18> */
.L_x_3533:
        /* <DEDUP_REMOVED lines=47> */
[----:B------:R-:W-:Y:S02]  /*8240*/  F2FP.F16.F32.PACK_AB R11, R11, R9 ;  /* 0x000000090b0b723e */ /* 0x000fe400000000ff */
[----:B------:R-:W-:Y:S01]  /*8250*/  F2FP.F16.F32.PACK_AB R130, R7, R130 ;  /* 0x000000820782723e */ /* 0x000fe200000000ff */
[----:B------:R-:W-:Y:S01]  /*8260*/  FMUL.FTZ R7, R5, R141 ;  /* 0x0000008d05077220 */ /* 0x000fe20000410000 */
[----:B------:R-:W-:Y:S02]  /*8270*/  FSEL R9, R133, RZ, P5 ;  /* 0x000000ff85097208 */ /* 0x000fe40002800000 */
[----:B------:R-:W-:Y:S01]  /*8280*/  LOP3.LUT P5, RZ, R188, 0xff0000, RZ, 0xc0, !PT ;  /* 0x00ff0000bcff7812 */ /* 0x000fe200078ac0ff */
[----:B------:R-:W-:Y:S01]  /*8290*/  FMUL.FTZ R7, R7, UR6 ;  /* 0x0000000607077c20 */ /* 0x000fe20008410000 */
[----:B------:R-:W-:-:S02]  /*82a0*/  F2FP.F16.F32.PACK_AB R10, R0, R10 ;  /* 0x0000000a000a723e */ /* 0x000fc400000000ff */
[----:B------:R-:W-:Y:S02]  /*82b0*/  FSEL R129, R133, RZ, P5 ;  /* 0x000000ff85817208 */ /* 0x000fe40002800000 */
[----:B------:R-:W-:Y:S02]  /*82c0*/  LOP3.LUT P5, RZ, R188, 0xff000000, RZ, 0xc0, !PT ;  /* 0xff000000bcff7812 */ /* 0x000fe400078ac0ff */
[----:B------:R-:W-:Y:S02]  /*82d0*/  LOP3.LUT P4, RZ, R156, 0xff000000, RZ, 0xc0, !PT ;  /* 0xff0000009cff7812 */ /* 0x000fe4000788c0ff */
[C---:B------:R-:W-:Y:S02]  /*82e0*/  FSEL R0, R7.reuse, RZ, P5 ;  /* 0x000000ff07007208 */ /* 0x040fe40002800000 */
[----:B------:R-:W-:Y:S02]  /*82f0*/  FSEL R7, R7, RZ, P4 ;  /* 0x000000ff07077208 */ /* 0x000fe40002000000 */
[----:B------:R-:W-:Y:S01]  /*8300*/  F2FP.F16.F32.PACK_AB R129, R0, R129 ;  /* 0x000000810081723e */ /* 0x000fe200000000ff */
[----:B------:R-:W-:Y:S01]  /*8310*/  FMUL.FTZ R0, R5, R8 ;  /* 0x0000000805007220 */ /* 0x000fe20000410000 */
[----:B------:R-:W-:-:S02]  /*8320*/  LOP3.LUT P6, RZ, R156, 0xff00, RZ, 0xc0, !PT ;  /* 0x0000ff009cff7812 */ /* 0x000fc400078cc0ff */
[----:B------:R-:W-:Y:S01]  /*8330*/  LOP3.LUT P4, RZ, R188, 0xff, RZ, 0xc0, !PT ;  /* 0x000000ffbcff7812 */ /* 0x000fe2000788c0ff */
[----:B------:R-:W-:Y:S01]  /*8340*/  FMUL.FTZ R0, R0, UR6 ;  /* 0x0000000600007c20 */ /* 0x000fe20008410000 */
        /* <DEDUP_REMOVED lines=11> */
.L_x_3529:
        /* <DEDUP_REMOVED lines=13> */
[----:B------:R-:W-:Y:S01]  /*84d0*/  FFMA.FTZ R126, R5, R140, R126 ;  /* 0x0000008c057e7223 */ /* 0x000fe2000001007e */
[----:B------:R-:W-:Y:S01]  /*84e0*/  HADD2.F32 R7, -RZ, R111.H0_H0 ;  /* 0x2000006fff077230 */ /* 0x000fe20000004100 */
[----:B------:R-:W-:Y:S01]  /*84f0*/  LOP3.LUT P5, RZ, R157, 0xff, RZ, 0xc0, !PT ;  /* 0x000000ff9dff7812 */ /* 0x000fe200078ac0ff */
[----:B------:R-:W-:Y:S01]  /*8500*/  FFMA.FTZ R181, R5, R181, R0 ;  /* 0x000000b505b57223 */ /* 0x000fe20000010000 */
[----:B------:R-:W-:Y:S01]  /*8510*/  FADD.FTZ R9, R134, -R138 ;  /* 0x8000008a86097221 */ /* 0x000fe20000010000 */
[----:B0-----:R-:W-:Y:S01]  /*8520*/  FMUL.FTZ R10, R126, UR6 ;  /* 0x000000067e0a7c20 */ /* 0x001fe20008410000 */
        /* <DEDUP_REMOVED lines=10> */
[-CC-:B------:R-:W-:Y:S01]  /*85d0*/  FFMA.FTZ R132, R132, R215.reuse, R217.reuse ;  /* 0x000000d784847223 */ /* 0x180fe200000100d9 */
        /* <DEDUP_REMOVED lines=8> */
[----:B------:R-:W-:Y:S01]  /*8660*/  FFMA.FTZ R141, R5, R141, R0 ;  /* 0x0000008d058d7223 */ /* 0x000fe20000010000 */
[----:B------:R-:W-:Y:S01]  /*8670*/  HADD2.F32 R125, -RZ, R109.H0_H0 ;  /* 0x2000006dff7d7230 */ /* 0x000fe20000004100 */
[----:B------:R-:W-:Y:S01]  /*8680*/  F2FP.F16.F32.PACK_AB R11, R11, R7 ;  /* 0x000000070b0b723e */ /* 0x000fe200000000ff */
[----:B------:R-:W-:-:S02]  /*8690*/  HADD2.F32 R7, -RZ, R108.H0_H0 ;  /* 0x2000006cff077230 */ /* 0x000fc40000004100 */
[----:B------:R-:W-:Y:S01]  /*86a0*/  FADD.FTZ R27, R27, -R132 ;  /* 0x800000841b1b7221 */ /* 0x000fe20000010000 */
[----:B------:R-:W-:Y:S02]  /*86b0*/  HADD2.F32 R0, -RZ, R108.H1_H1 ;  /* 0x3000006cff007230 */ /* 0x000fe40000004100 */
[----:B------:R-:W-:Y:S01]  /*86c0*/  FADD.FTZ R133, R133, -R26 ;  /* 0x8000001a85857221 */ /* 0x000fe20000010000 */
[----:B------:R-:W-:Y:S01]  /*86d0*/  FADD.FTZ R8, R8, -R25 ;  /* 0x8000001908087221 */ /* 0x000fe20000010000 */
[C---:B------:R-:W-:Y:S02]  /*86e0*/  LOP3.LUT P3, RZ, R156.reuse, 0xff0000, RZ, 0xc0, !PT ;  /* 0x00ff00009cff7812 */ /* 0x040fe4000786c0ff */
[C---:B------:R-:W-:Y:S01]  /*86f0*/  FFMA.FTZ R125, R5.reuse, R133, R125 ;  /* 0x00000085057d7223 */ /* 0x040fe2000001007d */
[C---:B------:R-:W-:Y:S01]  /*8700*/  FFMA.FTZ R8, R5.reuse, R8, R7 ;  /* 0x0000000805087223 */ /* 0x040fe20000010007 */
[----:B------:R-:W-:Y:S01]  /*8710*/  FFMA.FTZ R27, R5, R27, R0 ;  /* 0x0000001b051b7223 */ /* 0x000fe20000010000 */
[----:B------:R-:W-:Y:S01]  /*8720*/  LOP3.LUT P4, RZ, R156, 0xff000000, RZ, 0xc0, !PT ;  /* 0xff0000009cff7812 */ /* 0x000fe2000788c0ff */
[----:B------:R-:W-:Y:S01]  /*8730*/  FMUL.FTZ R0, R125, UR6 ;  /* 0x000000067d007c20 */ /* 0x000fe20008410000 */
[C---:B------:R-:W-:Y:S01]  /*8740*/  F2FP.F16.F32.PACK_AB R125, R141.reuse, R125 ;  /* 0x0000007d8d7d723e */ /* 0x040fe200000000ff */
[----:B------:R-:W-:Y:S01]  /*8750*/  FMUL.FTZ R141, R141, UR6 ;  /* 0x000000068d8d7c20 */ /* 0x000fe20008410000 */
[C---:B------:R-:W-:Y:S01]  /*8760*/  F2FP.F16.F32.PACK_AB R124, R27.reuse, R8 ;  /* 0x000000081b7c723e */ /* 0x040fe200000000ff */
[----:B------:R-:W-:Y:S01]  /*8770*/  FMUL.FTZ R7, R8, UR6 ;  /* 0x0000000608077c20 */ /* 0x000fe20008410000 */
        /* <DEDUP_REMOVED lines=12> */
.L_x_3535:
[-CC-:B------:R-:W-:Y:S01]  /*8840*/  FFMA.FTZ R140, R140, R215.reuse, R217.reuse ;  /* 0x000000d78c8c7223 */ /* 0x180fe200000100d9 */
[-CC-:B------:R-:W-:Y:S01]  /*8850*/  FFMA.FTZ R181, R181, R215.reuse, R217.reuse ;  /* 0x000000d7b5b57223 */ /* 0x180fe200000100d9 */
[-CC-:B------:R-:W-:Y:S01]  /*8860*/  FFMA.FTZ R138, R138, R215.reuse, R217.reuse ;  /* 0x000000d78a8a7223 */ /* 0x180fe200000100d9 */
[----:B------:R-:W-:Y:S01]  /*8870*/  FFMA.FTZ R139, R139, R215, R217 ;  /* 0x000000d78b8b7223 */ /* 0x000fe200000100d9 */
[--C-:B------:R-:W-:Y:S02]  /*8880*/  HADD2.F32 R7, -RZ, R111.reuse.H1_H1 ;  /* 0x3000006fff077230 */ /* 0x100fe40000004100 */
[----:B------:R-:W-:Y:S01]  /*8890*/  FADD.FTZ R140, R137, -R140 ;  /* 0x8000008c898c7221 */ /* 0x000fe20000010000 */
[----:B------:R-:W-:Y:S02]  /*88a0*/  HADD2.F32 R0, -RZ, R111.H0_H0 ;  /* 0x2000006fff007230 */ /* 0x000fe40000004100 */
[----:B------:R-:W-:Y:S01]  /*88b0*/  FADD.FTZ R181, R142, -R181 ;  /* 0x800000b58eb57221 */ /* 0x000fe20000010000 */
[----:B------:R-:W-:-:S02]  /*88c0*/  HADD2.F32 R9, -RZ, R110.H0_H0 ;  /* 0x2000006eff097230 */ /* 0x000fc40000004100 */
[----:B------:R-:W-:Y:S01]  /*88d0*/  FADD.FTZ R138, R134, -R138 ;  /* 0x8000008a868a7221 */ /* 0x000fe20000010000 */
[----:B0-----:R-:W-:Y:S02]  /*88e0*/  HADD2.F32 R10, -RZ, R110.H1_H1 ;  /* 0x3000006eff0a7230 */ /* 0x001fe40000004100 */
[----:B------:R-:W-:Y:S01]  /*88f0*/  FADD.FTZ R139, R135, -R139 ;  /* 0x8000008b878b7221 */ /* 0x000fe20000010000 */
[----:B------:R-:W-:Y:S01]  /*8900*/  ISETP.GE.U32.AND P3, PT, R156, RZ, PT ;  /* 0x000000ff9c00720c */ /* 0x000fe20003f66070 */
        /* <DEDUP_REMOVED lines=10> */
[C---:B------:R-:W-:Y:S01]  /*89b0*/  LOP3.LUT P5, RZ, R157.reuse, 0xff, RZ, 0xc0, !PT ;  /* 0x000000ff9dff7812 */ /* 0x040fe200078ac0ff */
[-CC-:B------:R-:W-:Y:S01]  /*89c0*/  FFMA.FTZ R132, R132, R215.reuse, R217.reuse ;  /* 0x000000d784847223 */ /* 0x180fe200000100d9 */
[C---:B------:R-:W-:Y:S01]  /*89d0*/  ISETP.GE.U32.AND.EX P3, PT, R157.reuse, 0x1000000, PT, P3 ;  /* 0x010000009d00780c */ /* 0x040fe20003f66130 */
[-CC-:B------:R-:W-:Y:S01]  /*89e0*/  FFMA.FTZ R26, R26, R215.reuse, R217.reuse ;  /* 0x000000d71a1a7223 */ /* 0x180fe200000100d9 */
[----:B------:R-:W-:Y:S01]  /*89f0*/  LOP3.LUT P6, RZ, R157, 0xff00, RZ, 0xc0, !PT ;  /* 0x0000ff009dff7812 */ /* 0x000fe200078cc0ff */
[----:B------:R-:W-:Y:S01]  /*8a00*/  FFMA.FTZ R180, R180, R215, R217 ;  /* 0x000000d7b4b47223 */ /* 0x000fe200000100d9 */
[----:B------:R-:W-:Y:S01]  /*8a10*/  FSEL R7, R7, RZ, P3 ;  /* 0x000000ff07077208 */ /* 0x000fe20001800000 */
[----:B------:R-:W-:Y:S01]  /*8a20*/  FADD.FTZ R25, R8, -R25 ;  /* 0x8000001908197221 */ /* 0x000fe20000010000 */
[----:B------:R-:W-:Y:S01]  /*8a30*/  FSEL R0, R0, RZ, P4 ;  /* 0x000000ff00007208 */ /* 0x000fe20002000000 */
[----:B------:R-:W-:Y:S01]  /*8a40*/  HADD2.F32 R8, -RZ, R108.H0_H0 ;  /* 0x2000006cff087230 */ /* 0x000fe20000004100 */
        /* <DEDUP_REMOVED lines=9> */
[----:B------:R-:W-:Y:S02]  /*8ae0*/  HADD2.F32 R9, -RZ, R108.H1_H1 ;  /* 0x3000006cff097230 */ /* 0x000fe40000004100 */
[C---:B------:R-:W-:Y:S01]  /*8af0*/  FFMA.FTZ R7, R5.reuse, R133, R7 ;  /* 0x0000008505077223 */ /* 0x040fe20000010007 */
[C---:B------:R-:W-:Y:S01]  /*8b00*/  FFMA.FTZ R8, R5.reuse, R25, R8 ;  /* 0x0000001905087223 */ /* 0x040fe20000010008 */
        /* <DEDUP_REMOVED lines=17> */
.L_x_3534:
        /* <DEDUP_REMOVED lines=15> */
[----:B0-----:R-:W-:Y:S01]  /*8d10*/  FMUL.FTZ R10, R126, UR6 ;  /* 0x000000067e0a7c20 */ /* 0x001fe20008410000 */
        /* <DEDUP_REMOVED lines=20> */
[----:B------:R-:W-:Y:S01]  /*8e60*/  F2FP.F16.F32.PACK_AB R10, R0, R10 ;  /* 0x0000000a000a723e */ /* 0x000fe200000000ff */
        /* <DEDUP_REMOVED lines=22> */
.L_x_3536:
        /* <DEDUP_REMOVED lines=33> */
[----:B0-----:R-:W-:Y:S01]  /*91e0*/  FSEL R11, R138, RZ, P4 ;  /* 0x000000ff8a0b7208 */ /* 0x001fe20002000000 */
        /* <DEDUP_REMOVED lines=18> */
[----:B------:R-:W-:-:S07]  /*9310*/  F2FP.F16.F32.PACK_AB R8, R8, R25 ;  /* 0x000000190808723e */ /* 0x000fce00000000ff */
.L_x_3532:
        /* <DEDUP_REMOVED lines=16> */
[----:B------:R-:W-:Y:S01]  /*9420*/  FADD.FTZ R12, R199, -R198 ;  /* 0x800000c6c70c7221 */ /* 0x000fe20000010000 */
[----:B------:R-:W-:Y:S01]  /*9430*/  FADD.FTZ R127, R155, -R202 ;  /* 0x800000ca9b7f7221 */ /* 0x000fe20000010000 */
[----:B0-----:R-:W-:Y:S01]  /*9440*/  FFMA.FTZ R9, R150, R215, R217 ;  /* 0x000000d796097223 */ /* 0x001fe200000100d9 */
        /* <DEDUP_REMOVED lines=37> */
[--C-:B------:R-:W-:Y:S01]  /*96a0*/  HADD2.F32 R0, -RZ, R112.reuse.H0_H0 ;  /* 0x20000070ff007230 */ /* 0x100fe20000004100 */
[----:B------:R-:W-:Y:S01]  /*96b0*/  F2FP.F16.F32.PACK_AB R126, R9, R126 ;  /* 0x0000007e097e723e */ /* 0x000fe200000000ff */
[----:B------:R-:W-:Y:S01]  /*96c0*/  FADD.FTZ R143, R143, -R144 ;  /* 0x800000908f8f7221 */ /* 0x000fe20000010000 */
[----:B------:R-:W-:Y:S01]  /*96d0*/  FSEL R131, R131, RZ, P5 ;  /* 0x000000ff83837208 */ /* 0x000fe20002800000 */
[----:B------:R-:W-:Y:S01]  /*96e0*/  HADD2.F32 R124, -RZ, R112.H1_H1 ;  /* 0x30000070ff7c7230 */ /* 0x000fe20000004100 */
[----:B------:R-:W-:Y:S01]  /*96f0*/  FSEL R8, R8, RZ, P4 ;  /* 0x000000ff08087208 */ /* 0x000fe20002000000 */
[----:B------:R-:W-:Y:S01]  /*9700*/  FFMA.FTZ R143, R5, R143, R0 ;  /* 0x0000008f058f7223 */ /* 0x000fe20000010000 */
[----:B------:R-:W-:Y:S01]  /*9710*/  FSEL R9, R129, RZ, P6 ;  /* 0x000000ff81097208 */ /* 0x000fe20003000000 */
[----:B------:R-:W-:Y:S01]  /*9720*/  FMUL.FTZ R0, R153, UR6 ;  /* 0x0000000699007c20 */ /* 0x000fe20008410000 */
[C---:B------:R-:W-:Y:S01]  /*9730*/  LOP3.LUT P5, RZ, R187.reuse, 0xff, RZ, 0xc0, !PT ;  /* 0x000000ffbbff7812 */ /* 0x040fe200078ac0ff */
[----:B------:R-:W-:Y:S01]  /*9740*/  FADD.FTZ R148, R148, -R152 ;  /* 0x8000009894947221 */ /* 0x000fe20000010000 */
[----:B------:R-:W-:-:S02]  /*9750*/  LOP3.LUT P4, RZ, R187, 0xff00, RZ, 0xc0, !PT ;  /* 0x0000ff00bbff7812 */ /* 0x000fc4000788c0ff */
[----:B------:R-:W-:Y:S01]  /*9760*/  LOP3.LUT P6, RZ, R186, 0xff0000, RZ, 0xc0, !PT ;  /* 0x00ff0000baff7812 */ /* 0x000fe200078cc0ff */
[----:B------:R-:W-:Y:S01]  /*9770*/  FFMA.FTZ R124, R5, R148, R124 ;  /* 0x00000094057c7223 */ /* 0x000fe2000001007c */
[----:B------:R-:W-:Y:S02]  /*9780*/  FSEL R130, R130, RZ, P5 ;  /* 0x000000ff82827208 */ /* 0x000fe40002800000 */
[----:B------:R-:W-:Y:S01]  /*9790*/  FSEL R4, R4, RZ, P4 ;  /* 0x000000ff04047208 */ /* 0x000fe20002000000 */
[----:B------:R-:W-:Y:S01]  /*97a0*/  FMUL.FTZ R128, R124, UR6 ;  /* 0x000000067c807c20 */ /* 0x000fe20008410000 */
[----:B------:R-:W-:Y:S02]  /*97b0*/  FSEL R129, R129, RZ, P6 ;  /* 0x000000ff81817208 */ /* 0x000fe40003000000 */
[----:B------:R-:W-:Y:S02]  /*97c0*/  LOP3.LUT P6, RZ, R186, 0xff000000, RZ, 0xc0, !PT ;  /* 0xff000000baff7812 */ /* 0x000fe400078cc0ff */
        /* <DEDUP_REMOVED lines=23> */
.L_x_3539:
[-CC-:B------:R-:W-:Y:S01]  /*9940*/  FFMA.FTZ R202, R202, R215.reuse, R217.reuse ;  /* 0x000000d7caca7223 */ /* 0x180fe200000100d9 */
[-CC-:B------:R-:W-:Y:S01]  /*9950*/  FFMA.FTZ R198, R198, R215.reuse, R217.reuse ;  /* 0x000000d7c6c67223 */ /* 0x180fe200000100d9 */
[--C-:B------:R-:W-:Y:S02]  /*9960*/  HADD2.F32 R0, -RZ, R115.reuse.H1_H1 ;  /* 0x30000073ff007230 */ /* 0x100fe40000004100 */
[-CC-:B------:R-:W-:Y:S01]  /*9970*/  FFMA.FTZ R150, R150, R215.reuse, R217.reuse ;  /* 0x000000d796967223 */ /* 0x180fe200000100d9 */
[----:B------:R-:W-:Y:S01]  /*9980*/  FADD.FTZ R7, R155, -R202 ;  /* 0x800000ca9b077221 */ /* 0x000fe20000010000 */
[----:B------:R-:W-:Y:S02]  /*9990*/  HADD2.F32 R4, -RZ, R115.H0_H0 ;  /* 0x20000073ff047230 */ /* 0x000fe40000004100 */
[----:B0-----:R-:W-:Y:S01]  /*99a0*/  FADD.FTZ R8, R199, -R198 ;  /* 0x800000c6c7087221 */ /* 0x001fe20000010000 */
[----:B------:R-:W-:Y:S01]  /*99b0*/  FFMA.FTZ R146, R146, R215, R217 ;  /* 0x000000d792927223 */ /* 0x000fe200000100d9 */
[----:B------:R-:W-:Y:S01]  /*99c0*/  FFMA.FTZ R7, R5, R7, R0 ;  /* 0x0000000705077223 */ /* 0x000fe20000010000 */
[----:B------:R-:W-:-:S02]  /*99d0*/  HADD2.F32 R0, -RZ, R114.H1_H1 ;  /* 0x30000072ff007230 */ /* 0x000fc40000004100 */
[----:B------:R-:W-:Y:S01]  /*99e0*/  FFMA.FTZ R8, R5, R8, R4 ;  /* 0x0000000805087223 */ /* 0x000fe20000010004 */
[----:B------:R-:W-:Y:S01]  /*99f0*/  FADD.FTZ R9, R154, -R150 ;  /* 0x800000969a097221 */ /* 0x000fe20000010000 */
[----:B------:R-:W-:Y:S01]  /*9a00*/  HADD2.F32 R4, -RZ, R114.H0_H0 ;  /* 0x20000072ff047230 */ /* 0x000fe20000004100 */
[----:B------:R-:W-:Y:S01]  /*9a10*/  ISETP.GE.U32.AND P3, PT, R160, RZ, PT ;  /* 0x000000ffa000720c */ /* 0x000fe20003f66070 */
[----:B------:R-:W-:Y:S01]  /*9a20*/  FADD.FTZ R146, R195, -R146 ;  /* 0x80000092c3927221 */ /* 0x000fe20000010000 */
[----:B------:R-:W-:Y:S01]  /*9a30*/  ISETP.GE.U32.AND P4, PT, R186, RZ, PT ;  /* 0x000000ffba00720c */ /* 0x000fe20003f86070 */
[--C-:B------:R-:W-:Y:S01]  /*9a40*/  FFMA.FTZ R194, R194, R215, R217.reuse ;  /* 0x000000d7c2c27223 */ /* 0x100fe200000100d9 */
[----:B------:R-:W-:Y:S01]  /*9a50*/  FMUL.FTZ R7, R7, UR6 ;  /* 0x0000000607077c20 */ /* 0x000fe20008410000 */
[----:B------:R-:W-:Y:S01]  /*9a60*/  FFMA.FTZ R9, R5, R9, R0 ;  /* 0x0000000905097223 */ /* 0x000fe20000010000 */
[----:B------:R-:W-:Y:S01]  /*9a70*/  FMUL.FTZ R8, R8, UR6 ;  /* 0x0000000608087c20 */ /* 0x000fe20008410000 */
[----:B------:R-:W-:Y:S01]  /*9a80*/  ISETP.GE.U32.AND.EX P3, PT, R161, 0x1000000, PT, P3 ;  /* 0x01000000a100780c */ /* 0x000fe20003f66130 */
[----:B------:R-:W-:Y:S01]  /*9a90*/  FFMA.FTZ R146, R5, R146, R4 ;  /* 0x0000009205927223 */ /* 0x000fe20000010004 */
[--C-:B------:R-:W-:Y:S01]  /*9aa0*/  HADD2.F32 R0, -RZ, R113.reuse.H0_H0 ;  /* 0x20000071ff007230 */ /* 0x100fe20000004100 */
[----:B------:R-:W-:Y:S01]  /*9ab0*/  LOP3.LUT P6, RZ, R161, 0xff0000, RZ, 0xc0, !PT ;  /* 0x00ff0000a1ff7812 */ /* 0x000fe200078cc0ff */
[----:B------:R-:W-:Y:S01]  /*9ac0*/  FADD.FTZ R194, R145, -R194 ;  /* 0x800000c291c27221 */ /* 0x000fe20000010000 */
[----:B------:R-:W-:Y:S01]  /*9ad0*/  LOP3.LUT P5, RZ, R187, 0xff0000, RZ, 0xc0, !PT ;  /* 0x00ff0000bbff7812 */ /* 0x000fe200078ac0ff */
[----:B------:R-:W-:Y:S01]  /*9ae0*/  FMUL.FTZ R9, R9, UR6 ;  /* 0x0000000609097c20 */ /* 0x000fe20008410000 */
[----:B------:R-:W-:Y:S01]  /*9af0*/  ISETP.GE.U32.AND.EX P4, PT, R187, 0x1000000, PT, P4 ;  /* 0x01000000bb00780c */ /* 0x000fe20003f86140 */
[----:B------:R-:W-:Y:S01]  /*9b00*/  FMUL.FTZ R146, R146, UR6 ;  /* 0x0000000692927c20 */ /* 0x000fe20008410000 */
[----:B------:R-:W-:Y:S01]  /*9b10*/  FSEL R11, R7, RZ, P3 ;  /* 0x000000ff070b7208 */ /* 0x000fe20001800000 */
[----:B------:R-:W-:Y:S01]  /*9b20*/  FFMA.FTZ R0, R5, R194, R0 ;  /* 0x000000c205007223 */ /* 0x000fe20000010000 */
[C---:B------:R-:W-:Y:S01]  /*9b30*/  FSEL R12, R8.reuse, RZ, P6 ;  /* 0x000000ff080c7208 */ /* 0x040fe20003000000 */
[-C--:B------:R-:W-:Y:S01]  /*9b40*/  FFMA.FTZ R149, R149, R215.reuse, R217 ;  /* 0x000000d795957223 */ /* 0x080fe200000100d9 */
[----:B------:R-:W-:Y:S01]  /*9b50*/  FSEL R131, R8, RZ, P5 ;  /* 0x000000ff08837208 */ /* 0x000fe20002800000 */
[----:B------:R-:W-:Y:S01]  /*9b60*/  HADD2.F32 R4, -RZ, R113.H1_H1 ;  /* 0x30000071ff047230 */ /* 0x000fe20000004100 */
[----:B------:R-:W-:Y:S01]  /*9b70*/  LOP3.LUT P3, RZ, R161, 0xff00, RZ, 0xc0, !PT ;  /* 0x0000ff00a1ff7812 */ /* 0x000fe2000786c0ff */
[----:B------:R-:W-:Y:S01]  /*9b80*/  FMUL.FTZ R0, R0, UR6 ;  /* 0x0000000600007c20 */ /* 0x000fe20008410000 */
[----:B------:R-:W-:Y:S01]  /*9b90*/  FSEL R13, R7, RZ, P4 ;  /* 0x000000ff070d7208 */ /* 0x000fe20002000000 */
[----:B------:R-:W-:Y:S01]  /*9ba0*/  FADD.FTZ R149, R153, -R149 ;  /* 0x8000009599957221 */ /* 0x000fe20000010000 */
[----:B------:R-:W-:Y:S01]  /*9bb0*/  LOP3.LUT P6, RZ, R161, 0xff, RZ, 0xc0, !PT ;  /* 0x000000ffa1ff7812 */ /* 0x000fe200078cc0ff */
[-CC-:B------:R-:W-:Y:S01]  /*9bc0*/  FFMA.FTZ R144, R144, R215.reuse, R217.reuse ;  /* 0x000000d790907223 */ /* 0x180fe200000100d9 */
[C---:B------:R-:W-:Y:S01]  /*9bd0*/  LOP3.LUT P5, RZ, R187.reuse, 0xff, RZ, 0xc0, !PT ;  /* 0x000000ffbbff7812 */ /* 0x040fe200078ac0ff */
        /* <DEDUP_REMOVED lines=8> */
[----:B------:R-:W-:Y:S01]  /*9c60*/  FMUL.FTZ R4, R4, UR6 ;  /* 0x0000000604047c20 */ /* 0x000fe20008410000 */
[----:B------:R-:W-:-:S02]  /*9c70*/  FSEL R9, R9, RZ, P4 ;  /* 0x000000ff09097208 */ /* 0x000fc40002000000 */
[----:B------:R-:W-:Y:S02]  /*9c80*/  LOP3.LUT P6, RZ, R160, 0xff0000, RZ, 0xc0, !PT ;  /* 0x00ff0000a0ff7812 */ /* 0x000fe400078cc0ff */
[----:B------:R-:W-:Y:S02]  /*9c90*/  LOP3.LUT P5, RZ, R186, 0xff0000, RZ, 0xc0, !PT ;  /* 0x00ff0000baff7812 */ /* 0x000fe400078ac0ff */
[----:B------:R-:W-:Y:S02]  /*9ca0*/  F2FP.F16.F32.PACK_AB R130, R9, R130 ;  /* 0x000000820982723e */ /* 0x000fe400000000ff */
[C---:B------:R-:W-:Y:S02]  /*9cb0*/  FSEL R129, R0.reuse, RZ, P5 ;  /* 0x000000ff00817208 */ /* 0x040fe40002800000 */
[----:B------:R-:W-:Y:S01]  /*9cc0*/  FSEL R9, R0, RZ, P6 ;  /* 0x000000ff00097208 */ /* 0x000fe20003000000 */
[--C-:B------:R-:W-:Y:S01]  /*9cd0*/  HADD2.F32 R0, -RZ, R112.reuse.H0_H0 ;  /* 0x20000070ff007230 */ /* 0x100fe20000004100 */
[----:B------:R-:W-:Y:S01]  /*9ce0*/  F2FP.F16.F32.PACK_AB R10, R10, R8 ;  /* 0x000000080a0a723e */ /* 0x000fe200000000ff */
[----:B------:R-:W-:Y:S01]  /*9cf0*/  HADD2.F32 R8, -RZ, R112.H1_H1 ;  /* 0x30000070ff087230 */ /* 0x000fe20000004100 */
[----:B------:R-:W-:-:S02]  /*9d00*/  LOP3.LUT P3, RZ, R186, 0xff000000, RZ, 0xc0, !PT ;  /* 0xff000000baff7812 */ /* 0x000fc4000786c0ff */
[----:B------:R-:W-:Y:S01]  /*9d10*/  LOP3.LUT P4, RZ, R160, 0xff000000, RZ, 0xc0, !PT ;  /* 0xff000000a0ff7812 */ /* 0x000fe2000788c0ff */
[C---:B------:R-:W-:Y:S01]  /*9d20*/  FFMA.FTZ R0, R5.reuse, R143, R0 ;  /* 0x0000008f05007223 */ /* 0x040fe20000010000 */
[----:B------:R-:W-:Y:S01]  /*9d30*/  FFMA.FTZ R148, R5, R148, R8 ;  /* 0x0000009405947223 */ /* 0x000fe20000010008 */
[C---:B------:R-:W-:Y:S02]  /*9d40*/  FSEL R7, R4.reuse, RZ, P3 ;  /* 0x000000ff04077208 */ /* 0x040fe40001800000 */
[----:B------:R-:W-:Y:S01]  /*9d50*/  FSEL R4, R4, RZ, P4 ;  /* 0x000000ff04047208 */ /* 0x000fe20002000000 */
[----:B------:R-:W-:Y:S01]  /*9d60*/  FMUL.FTZ R0, R0, UR6 ;  /* 0x0000000600007c20 */ /* 0x000fe20008410000 */
[----:B------:R-:W-:Y:S01]  /*9d70*/  FMUL.FTZ R148, R148, UR6 ;  /* 0x0000000694947c20 */ /* 0x000fe20008410000 */
[----:B------:R-:W-:Y:S02]  /*9d80*/  LOP3.LUT P4, RZ, R186, 0xff, RZ, 0xc0, !PT ;  /* 0x000000ffbaff7812 */ /* 0x000fe4000788c0ff */
[----:B------:R-:W-:-:S02]  /*9d90*/  LOP3.LUT P5, RZ, R160, 0xff00, RZ, 0xc0, !PT ;  /* 0x0000ff00a0ff7812 */ /* 0x000fc400078ac0ff */
[----:B------:R-:W-:Y:S02]  /*9da0*/  LOP3.LUT P3, RZ, R160, 0xff, RZ, 0xc0, !PT ;  /* 0x000000ffa0ff7812 */ /* 0x000fe4000786c0ff */
[----:B------:R-:W-:Y:S02]  /*9db0*/  LOP3.LUT P6, RZ, R186, 0xff00, RZ, 0xc0, !PT ;  /* 0x0000ff00baff7812 */ /* 0x000fe400078cc0ff */
        /* <DEDUP_REMOVED lines=11> */
.L_x_3538:
        /* <DEDUP_REMOVED lines=14> */
[----:B------:R-:W-:Y:S01]  /*9f50*/  FMUL.FTZ R131, R127, UR6 ;  /* 0x000000067f837c20 */ /* 0x000fe20008410000 */
        /* <DEDUP_REMOVED lines=21> */
[C---:B------:R-:W-:Y:S01]  /*a0b0*/  LOP3.LUT P5, RZ, R187.reuse, 0xff, RZ, 0xc0, !PT ;  /* 0x000000ffbbff7812 */ /* 0x040fe200078ac0ff */
        /* <DEDUP_REMOVED lines=43> */
.L_x_3541:
[-CC-:B------:R-:W-:Y:S01]  /*a370*/  FFMA.FTZ R198, R198, R215.reuse, R217.reuse ;  /* 0x000000d7c6c67223 */ /* 0x180fe200000100d9 */
[-CC-:B------:R-:W-:Y:S01]  /*a380*/  FFMA.FTZ R202, R202, R215.reuse, R217.reuse ;  /* 0x000000d7caca7223 */ /* 0x180fe200000100d9 */
[-CC-:B------:R-:W-:Y:S01]  /*a390*/  FFMA.FTZ R146, R146, R215.reuse, R217.reuse ;  /* 0x000000d792927223 */ /* 0x180fe200000100d9 */
[-CC-:B------:R-:W-:Y:S01]  /*a3a0*/  FFMA.FTZ R4, R150, R215.reuse, R217.reuse ;  /* 0x000000d796047223 */ /* 0x180fe200000100d9 */
        /* <DEDUP_REMOVED lines=21> */
[C---:B------:R-:W-:Y:S01]  /*a500*/  FSEL R11, R8.reuse, RZ, P5 ;  /* 0x000000ff080b7208 */ /* 0x040fe20002800000 */
        /* <DEDUP_REMOVED lines=22> */
[----:B------:R-:W-:Y:S01]  /*a670*/  F2FP.F16.F32.PACK_AB R130, R4, R130 ;  /* 0x000000820482723e */ /* 0x000fe200000000ff */
[----:B------:R-:W-:Y:S01]  /*a680*/  FMUL.FTZ R4, R5, R153 ;  /* 0x0000009905047220 */ /* 0x000fe20000410000 */
[----:B------:R-:W-:Y:S02]  /*a690*/  LOP3.LUT P5, RZ, R186, 0xff0000, RZ, 0xc0, !PT ;  /* 0x00ff0000baff7812 */ /* 0x000fe400078ac0ff */
[----:B------:R-:W-:Y:S01]  /*a6a0*/  F2FP.F16.F32.PACK_AB R10, R0, R10 ;  /* 0x0000000a000a723e */ /* 0x000fe200000000ff */
[----:B------:R-:W-:Y:S01]  /*a6b0*/  FMUL.FTZ R4, R4, UR6 ;  /* 0x0000000604047c20 */ /* 0x000fe20008410000 */
[----:B------:R-:W-:-:S02]  /*a6c0*/  FSEL R129, R145, RZ, P5 ;  /* 0x000000ff91817208 */ /* 0x000fc40002800000 */
        /* <DEDUP_REMOVED lines=12> */
[----:B------:R-:W-:Y:S02]  /*a790*/  F2FP.F16.F32.PACK_AB R9, R4, R9 ;  /* 0x000000090409723e */ /* 0x000fe400000000ff */
        /* <DEDUP_REMOVED lines=8> */
.L_x_3537:
        /* <DEDUP_REMOVED lines=13> */
[C---:B------:R-:W-:Y:S01]  /*a8f0*/  LOP3.LUT P5, RZ, R161.reuse, 0xff, RZ, 0xc0, !PT ;  /* 0x000000ffa1ff7812 */ /* 0x040fe200078ac0ff */
[-CC-:B------:R-:W-:Y:S01]  /*a900*/  FFMA.FTZ R198, R198, R215.reuse, R217.reuse ;  /* 0x000000d7c6c67223 */ /* 0x180fe200000100d9 */
[----:B------:R-:W-:Y:S01]  /*a910*/  LOP3.LUT P6, RZ, R161, 0xff00, RZ, 0xc0, !PT ;  /* 0x0000ff00a1ff7812 */ /* 0x000fe200078cc0ff */
[----:B------:R-:W-:Y:S01]  /*a920*/  FFMA.FTZ R150, R5, R150, R0 ;  /* 0x0000009605967223 */ /* 0x000fe20000010000 */
[----:B------:R-:W-:Y:S01]  /*a930*/  FMUL.FTZ R10, R126, UR6 ;  /* 0x000000067e0a7c20 */ /* 0x000fe20008410000 */
[----:B------:R-:W-:Y:S02]  /*a940*/  HADD2.F32 R4, -RZ, R115.H0_H0 ;  /* 0x20000073ff047230 */ /* 0x000fe40000004100 */
[----:B------:R-:W-:Y:S01]  /*a950*/  FADD.FTZ R7, R199, -R198 ;  /* 0x800000c6c7077221 */ /* 0x000fe20000010000 */
[----:B------:R-:W-:Y:S01]  /*a960*/  FMUL.FTZ R0, R150, UR6 ;  /* 0x0000000696007c20 */ /* 0x000fe20008410000 */
[----:B------:R-:W-:Y:S01]  /*a970*/  FFMA.FTZ R149, R149, R215, R217 ;  /* 0x000000d795957223 */ /* 0x000fe200000100d9 */
[----:B------:R-:W-:Y:S01]  /*a980*/  FSEL R10, R10, RZ, P5 ;  /* 0x000000ff0a0a7208 */ /* 0x000fe20002800000 */
[----:B------:R-:W-:Y:S01]  /*a990*/  FFMA.FTZ R7, R5, R7, R4 ;  /* 0x0000000705077223 */ /* 0x000fe20000010004 */
[----:B------:R-:W-:Y:S01]  /*a9a0*/  ISETP.GE.U32.AND P3, PT, R160, RZ, PT ;  /* 0x000000ffa000720c */ /* 0x000fe20003f66070 */
[----:B------:R-:W-:Y:S01]  /*a9b0*/  FADD.FTZ R153, R153, -R149 ;  /* 0x8000009599997221 */ /* 0x000fe20000010000 */
[----:B------:R-:W-:Y:S01]  /*a9c0*/  FSEL R0, R0, RZ, P6 ;  /* 0x000000ff00007208 */ /* 0x000fe20003000000 */
[-CC-:B------:R-:W-:Y:S01]  /*a9d0*/  FFMA.FTZ R152, R152, R215.reuse, R217.reuse ;  /* 0x000000d798987223 */ /* 0x180fe200000100d9 */
[-CC-:B------:R-:W-:Y:S01]  /*a9e0*/  FFMA.FTZ R194, R194, R215.reuse, R217.reuse ;  /* 0x000000d7c2c27223 */ /* 0x180fe200000100d9 */
[----:B------:R-:W-:Y:S01]  /*a9f0*/  FFMA.FTZ R144, R144, R215, R217 ;  /* 0x000000d790907223 */ /* 0x000fe200000100d9 */
[----:B------:R-:W-:Y:S01]  /*aa00*/  F2FP.F16.F32.PACK_AB R10, R0, R10 ;  /* 0x0000000a000a723e */ /* 0x000fe200000000ff */
[----:B------:R-:W-:-:S02]  /*aa10*/  HADD2.F32 R0, -RZ, R113.H1_H1 ;  /* 0x30000071ff007230 */ /* 0x000fc40000004100 */
[----:B------:R-:W-:Y:S01]  /*aa20*/  FMUL.FTZ R11, R127, UR6 ;  /* 0x000000067f0b7c20 */ /* 0x000fe20008410000 */
[----:B------:R-:W-:Y:S01]  /*aa30*/  FMUL.FTZ R4, R7, UR6 ;  /* 0x0000000607047c20 */ /* 0x000fe20008410000 */
[----:B------:R-:W-:Y:S01]  /*aa40*/  LOP3.LUT P4, RZ, R161, 0xff0000, RZ, 0xc0, !PT ;  /* 0x00ff0000a1ff7812 */ /* 0x000fe2000788c0ff */
[----:B------:R-:W-:Y:S02]  /*aa50*/  HADD2.F32 R125, -RZ, R113.H0_H0 ;  /* 0x20000071ff7d7230 */ /* 0x000fe40000004100 */
[----:B------:R-:W-:Y:S01]  /*aa60*/  FFMA.FTZ R153, R5, R153, R0 ;  /* 0x0000009905997223 */ /* 0x000fe20000010000 */
[----:B------:R-:W-:Y:S01]  /*aa70*/  ISETP.GE.U32.AND.EX P3, PT, R161, 0x1000000, PT, P3 ;  /* 0x01000000a100780c */ /* 0x000fe20003f66130 */
[--C-:B------:R-:W-:Y:S02]  /*aa80*/  HADD2.F32 R124, -RZ, R112.reuse.H0_H0 ;  /* 0x20000070ff7c7230 */ /* 0x100fe40000004100 */
[----:B------:R-:W-:Y:S01]  /*aa90*/  FADD.FTZ R148, R148, -R152 ;  /* 0x8000009894947221 */ /* 0x000fe20000010000 */
[----:B------:R-:W-:-:S02]  /*aaa0*/  HADD2.F32 R0, -RZ, R112.H1_H1 ;  /* 0x30000070ff007230 */ /* 0x000fc40000004100 */
[----:B------:R-:W-:Y:S01]  /*aab0*/  FADD.FTZ R145, R145, -R194 ;  /* 0x800000c291917221 */ /* 0x000fe20000010000 */
[----:B------:R-:W-:Y:S01]  /*aac0*/  FADD.FTZ R143, R143, -R144 ;  /* 0x800000908f8f7221 */ /* 0x000fe20000010000 */
[----:B------:R-:W-:Y:S02]  /*aad0*/  FSEL R11, R11, RZ, P3 ;  /* 0x000000ff0b0b7208 */ /* 0x000fe40001800000 */
[----:B------:R-:W-:Y:S01]  /*aae0*/  FSEL R4, R4, RZ, P4 ;  /* 0x000000ff04047208 */ /* 0x000fe20002000000 */
[C---:B------:R-:W-:Y:S01]  /*aaf0*/  FFMA.FTZ R125, R5.reuse, R145, R125 ;  /* 0x00000091057d7223 */ /* 0x040fe2000001007d */
[C---:B------:R-:W-:Y:S01]  /*ab00*/  FFMA.FTZ R124, R5.reuse, R143, R124 ;  /* 0x0000008f057c7223 */ /* 0x040fe2000001007c */
[----:B------:R-:W-:Y:S01]  /*ab10*/  FFMA.FTZ R148, R5, R148, R0 ;  /* 0x0000009405947223 */ /* 0x000fe20000010000 */
[----:B------:R-:W-:Y:S01]  /*ab20*/  F2FP.F16.F32.PACK_AB R11, R11, R4 ;  /* 0x000000040b0b723e */ /* 0x000fe200000000ff */
        /* <DEDUP_REMOVED lines=8> */
[C---:B------:R-:W-:Y:S02]  /*abb0*/  LOP3.LUT P5, RZ, R160.reuse, 0xff, RZ, 0xc0, !PT ;  /* 0x000000ffa0ff7812 */ /* 0x040fe400078ac0ff */
[----:B------:R-:W-:Y:S02]  /*abc0*/  LOP3.LUT P6, RZ, R160, 0xff00, RZ, 0xc0, !PT ;  /* 0x0000ff00a0ff7812 */ /* 0x000fe400078cc0ff */
[----:B------:R-:W-:Y:S02]  /*abd0*/  FSEL R0, R0, RZ, P3 ;  /* 0x000000ff00007208 */ /* 0x000fe40001800000 */
[----:B0-----:R-:W-:Y:S02]  /*abe0*/  FSEL R9, R153, RZ, P4 ;  /* 0x000000ff99097208 */ /* 0x001fe40002000000 */
[----:B------:R-:W-:-:S02]  /*abf0*/  FSEL R4, R4, RZ, P5 ;  /* 0x000000ff04047208 */ /* 0x000fc40002800000 */
[----:B------:R-:W-:Y:S02]  /*ac00*/  FSEL R8, R148, RZ, P6 ;  /* 0x000000ff94087208 */ /* 0x000fe40003000000 */
[----:B------:R-:W-:Y:S02]  /*ac10*/  F2FP.F16.F32.PACK_AB R127, R127, R7 ;  /* 0x000000077f7f723e */ /* 0x000fe400000000ff */
[----:B------:R-:W-:Y:S02]  /*ac20*/  F2FP.F16.F32.PACK_AB R126, R150, R126 ;  /* 0x0000007e967e723e */ /* 0x000fe400000000ff */
[----:B------:R-:W-:Y:S02]  /*ac30*/  F2FP.F16.F32.PACK_AB R9, R9, R0 ;  /* 0x000000000909723e */ /* 0x000fe400000000ff */
[----:B------:R-:W-:Y:S01]  /*ac40*/  F2FP.F16.F32.PACK_AB R8, R8, R4 ;  /* 0x000000040808723e */ /* 0x000fe200000000ff */
[----:B------:R-:W-:Y:S06]  /*ac50*/  BRA `(.L_x_3540) ;  /* 0x0000000800b87947 */ /* 0x000fec0003800000 */
.L_x_3543:
        /* <DEDUP_REMOVED lines=24> */
[-CC-:B------:R-:W-:Y:S01]  /*ade0*/  FFMA.FTZ R194, R194, R215.reuse, R217.reuse ;  /* 0x000000d7c2c27223 */ /* 0x180fe200000100d9 */
[----:B------:R-:W-:Y:S01]  /*adf0*/  ISETP.GE.U32.AND.EX P3, PT, R161, 0x1000000, PT, P3 ;  /* 0x01000000a100780c */ /* 0x000fe20003f66130 */
        /* <DEDUP_REMOVED lines=8> */
[----:B------:R-:W-:Y:S01]  /*ae80*/  FADD.FTZ R149, R153, -R149 ;  /* 0x8000009599957221 */ /* 0x000fe20000010000 */
[----:B------:R-:W-:Y:S01]  /*ae90*/  FSEL R8, R8, RZ, P6 ;  /* 0x000000ff08087208 */ /* 0x000fe20003000000 */
[----:B------:R-:W-:Y:S01]  /*aea0*/  FADD.FTZ R144, R143, -R144 ;  /* 0x800000908f907221 */ /* 0x000fe20000010000 */
[----:B------:R-:W-:Y:S01]  /*aeb0*/  F2FP.F16.F32.PACK_AB R11, R4, R0 ;  /* 0x00000000040b723e */ /* 0x000fe200000000ff */
[--C-:B------:R-:W-:Y:S01]  /*aec0*/  HADD2.F32 R4, -RZ, R113.reuse.H0_H0 ;  /* 0x20000071ff047230 */ /* 0x100fe20000004100 */
[----:B------:R-:W-:Y:S01]  /*aed0*/  F2FP.F16.F32.PACK_AB R10, R8, R7 ;  /* 0x00000007080a723e */ /* 0x000fe200000000ff */
[----:B------:R-:W-:Y:S01]  /*aee0*/  HADD2.F32 R0, -RZ, R113.H1_H1 ;  /* 0x30000071ff007230 */ /* 0x000fe20000004100 */
[----:B------:R-:W-:Y:S01]  /*aef0*/  LOP3.LUT P3, RZ, R160, 0xff0000, RZ, 0xc0, !PT ;  /* 0x00ff0000a0ff7812 */ /* 0x000fe2000786c0ff */
[----:B------:R-:W-:-:S02]  /*af00*/  HADD2.F32 R7, -RZ, R112.H0_H0 ;  /* 0x20000070ff077230 */ /* 0x000fc40000004100 */
[C---:B------:R-:W-:Y:S01]  /*af10*/  FFMA.FTZ R4, R5.reuse, R145, R4 ;  /* 0x0000009105047223 */ /* 0x040fe20000010004 */
[----:B------:R-:W-:Y:S02]  /*af20*/  HADD2.F32 R8, -RZ, R112.H1_H1 ;  /* 0x30000070ff087230 */ /* 0x000fe40000004100 */
[C---:B------:R-:W-:Y:S01]  /*af30*/  FFMA.FTZ R0, R5.reuse, R149, R0 ;  /* 0x0000009505007223 */ /* 0x040fe20000010000 */
[----:B------:R-:W-:Y:S01]  /*af40*/  LOP3.LUT P4, RZ, R160, 0xff000000, RZ, 0xc0, !PT ;  /* 0xff000000a0ff7812 */ /* 0x000fe2000788c0ff */
[C---:B------:R-:W-:Y:S01]  /*af50*/  FFMA.FTZ R7, R5.reuse, R144, R7 ;  /* 0x0000009005077223 */ /* 0x040fe20000010007 */
[----:B------:R-:W-:Y:S01]  /*af60*/  FMUL.FTZ R4, R4, UR6 ;  /* 0x0000000604047c20 */ /* 0x000fe20008410000 */
[----:B------:R-:W-:Y:S01]  /*af70*/  FFMA.FTZ R8, R5, R148, R8 ;  /* 0x0000009405087223 */ /* 0x000fe20000010008 */
[----:B------:R-:W-:Y:S01]  /*af80*/  FMUL.FTZ R0, R0, UR6 ;  /* 0x0000000600007c20 */ /* 0x000fe20008410000 */
        /* <DEDUP_REMOVED lines=8> */
[----:B------:R-:W-:Y:S02]  /*b010*/  F2FP.F16.F32.PACK_AB R9, R0, R4 ;  /* 0x000000040009723e */ /* 0x000fe400000000ff */
[----:B------:R-:W-:Y:S01]  /*b020*/  F2FP.F16.F32.PACK_AB R8, R8, R7 ;  /* 0x000000070808723e */ /* 0x000fe200000000ff */
[----:B------:R-:W-:Y:S06]  /*b030*/  BRA `(.L_x_3540) ;  /* 0x0000000400c07947 */ /* 0x000fec0003800000 */
.L_x_3542:
        /* <DEDUP_REMOVED lines=51> */
[----:B0-----:R-:W-:Y:S02]  /*b370*/  FSEL R9, R153, RZ, P4 ;  /* 0x000000ff99097208 */ /* 0x001fe40002000000 */
[----:B------:R-:W-:Y:S02]  /*b380*/  FSEL R4, R4, RZ, P6 ;  /* 0x000000ff04047208 */ /* 0x000fe40003000000 */
[----:B------:R-:W-:Y:S02]  /*b390*/  FSEL R8, R148, RZ, P5 ;  /* 0x000000ff94087208 */ /* 0x000fe40002800000 */
[----:B------:R-:W-:Y:S02]  /*b3a0*/  F2FP.F16.F32.PACK_AB R126, R154, R126 ;  /* 0x0000007e9a7e723e */ /* 0x000fe400000000ff */
[----:B------:R-:W-:Y:S02]  /*b3b0*/  F2FP.F16.F32.PACK_AB R11, R11, R7 ;  /* 0x000000070b0b723e */ /* 0x000fe400000000ff */
[----:B------:R-:W-:-:S02]  /*b3c0*/  F2FP.F16.F32.PACK_AB R9, R9, R0 ;  /* 0x000000000909723e */ /* 0x000fc400000000ff */
[----:B------:R-:W-:Y:S01]  /*b3d0*/  F2FP.F16.F32.PACK_AB R8, R8, R4 ;  /* 0x000000040808723e */ /* 0x000fe200000000ff */
[----:B------:R-:W-:Y:S06]  /*b3e0*/  BRA `(.L_x_3540) ;  /* 0x0000000000d47947 */ /* 0x000fec0003800000 */
.L_x_3544:
        /* <DEDUP_REMOVED lines=53> */
.L_x_3540:
        /* <DEDUP_REMOVED lines=23> */
[--C-:B------:R-:W-:Y:S01]  /*b8b0*/  FFMA.FTZ R162, R162, R215, R217.reuse ;  /* 0x000000d7a2a27223 */ /* 0x100fe200000100d9 */
        /* <DEDUP_REMOVED lines=9> */
[C---:B------:R-:W-:Y:S01]  /*b950*/  FSEL R3, R0.reuse, RZ, P3 ;  /* 0x000000ff00037208 */ /* 0x040fe20001800000 */
        /* <DEDUP_REMOVED lines=13> */
[----:B------:R-:W-:Y:S01]  /*ba30*/  FFMA.FTZ R210, R210, R215, R217 ;  /* 0x000000d7d2d27223 */ /* 0x000fe200000100d9 */
[----:B------:R-:W-:Y:S01]  /*ba40*/  LOP3.LUT P6, RZ, R165, 0xff00, RZ, 0xc0, !PT ;  /* 0x0000ff00a5ff7812 */ /* 0x000fe200078cc0ff */
[----:B------:R-:W-:Y:S01]  /*ba50*/  FMUL.FTZ R3, R158, UR6 ;  /* 0x000000069e037c20 */ /* 0x000fe20008410000 */
[----:B------:R-:W-:Y:S01]  /*ba60*/  FSEL R0, R130, RZ, P4 ;  /* 0x000000ff82007208 */ /* 0x000fe20002000000 */
[----:B------:R-:W-:Y:S01]  /*ba70*/  FFMA.FTZ R125, R5, R205, R125 ;  /* 0x000000cd057d7223 */ /* 0x000fe2000001007d */
[----:B------:R-:W-:Y:S01]  /*ba80*/  FADD.FTZ R209, R209, -R210 ;  /* 0x800000d2d1d17221 */ /* 0x000fe20000010000 */
[----:B------:R-:W-:Y:S01]  /*ba90*/  LOP3.LUT P4, RZ, R164, 0xff0000, RZ, 0xc0, !PT ;  /* 0x00ff0000a4ff7812 */ /* 0x000fe2000788c0ff */
[-C--:B------:R-:W-:Y:S01]  /*baa0*/  FFMA.FTZ R151, R151, R215.reuse, R217 ;  /* 0x000000d797977223 */ /* 0x080fe200000100d9 */
[----:B------:R-:W-:Y:S01]  /*bab0*/  FSEL R10, R3, RZ, P6 ;  /* 0x000000ff030a7208 */ /* 0x000fe20003000000 */
[----:B------:R-:W-:Y:S01]  /*bac0*/  FMUL.FTZ R129, R125, UR6 ;  /* 0x000000067d817c20 */ /* 0x000fe20008410000 */
[----:B------:R-:W-:Y:S01]  /*bad0*/  LOP3.LUT P5, RZ, R185, 0xff, RZ, 0xc0, !PT ;  /* 0x000000ffb9ff7812 */ /* 0x000fe200078ac0ff */
[----:B------:R-:W-:Y:S01]  /*bae0*/  FADD.FTZ R147, R147, -R151 ;  /* 0x8000009793937221 */ /* 0x000fe20000010000 */
[----:B------:R-:W-:Y:S01]  /*baf0*/  F2FP.F16.F32.PACK_AB R10, R10, R0 ;  /* 0x000000000a0a723e */ /* 0x000fe200000000ff */
[----:B------:R-:W-:Y:S01]  /*bb00*/  HADD2.F32 R0, -RZ, R117.H1_H1 ;  /* 0x30000075ff007230 */ /* 0x000fe20000004100 */
[----:B------:R-:W-:Y:S01]  /*bb10*/  FSEL R9, R129, RZ, P4 ;  /* 0x000000ff81097208 */ /* 0x000fe20002000000 */
[----:B------:R-:W-:Y:S01]  /*bb20*/  FFMA.FTZ R204, R204, R215, R217 ;  /* 0x000000d7cccc7223 */ /* 0x000fe200000100d9 */
[----:B------:R-:W-:Y:S01]  /*bb30*/  LOP3.LUT P3, RZ, R185, 0xff00, RZ, 0xc0, !PT ;  /* 0x0000ff00b9ff7812 */ /* 0x000fe2000786c0ff */
[----:B------:R-:W-:-:S02]  /*bb40*/  HADD2.F32 R124, -RZ, R116.H1_H1 ;  /* 0x30000074ff7c7230 */ /* 0x000fc40000004100 */
[----:B------:R-:W-:Y:S01]  /*bb50*/  FFMA.FTZ R209, R5, R209, R0 ;  /* 0x000000d105d17223 */ /* 0x000fe20000010000 */
[----:B------:R-:W-:Y:S01]  /*bb60*/  HADD2.F32 R0, -RZ, R116.H0_H0 ;  /* 0x20000074ff007230 */ /* 0x000fe20000004100 */
[----:B------:R-:W-:Y:S01]  /*bb70*/  LOP3.LUT P4, RZ, R184, 0xff0000, RZ, 0xc0, !PT ;  /* 0x00ff0000b8ff7812 */ /* 0x000fe2000788c0ff */
[----:B------:R-:W-:Y:S01]  /*bb80*/  FADD.FTZ R203, R203, -R204 ;  /* 0x800000cccbcb7221 */ /* 0x000fe20000010000 */
[----:B------:R-:W-:Y:S02]  /*bb90*/  FSEL R130, R130, RZ, P5 ;  /* 0x000000ff82827208 */ /* 0x000fe40002800000 */
[----:B------:R-:W-:Y:S01]  /*bba0*/  FFMA.FTZ R147, R5, R147, R0 ;  /* 0x0000009305937223 */ /* 0x000fe20000010000 */
[----:B------:R-:W-:Y:S01]  /*bbb0*/  FSEL R3, R3, RZ, P3 ;  /* 0x000000ff03037208 */ /* 0x000fe20001800000 */
[----:B------:R-:W-:Y:S01]  /*bbc0*/  FMUL.FTZ R0, R209, UR6 ;  /* 0x00000006d1007c20 */ /* 0x000fe20008410000 */
[----:B------:R-:W-:Y:S01]  /*bbd0*/  FSEL R129, R129, RZ, P4 ;  /* 0x000000ff81817208 */ /* 0x000fe20002000000 */
[----:B------:R-:W-:Y:S01]  /*bbe0*/  FFMA.FTZ R124, R5, R203, R124 ;  /* 0x000000cb057c7223 */ /* 0x000fe2000001007c */
[----:B------:R-:W-:-:S02]  /*bbf0*/  LOP3.LUT P4, RZ, R184, 0xff000000, RZ, 0xc0, !PT ;  /* 0xff000000b8ff7812 */ /* 0x000fc4000788c0ff */
[----:B------:R-:W-:Y:S01]  /*bc00*/  LOP3.LUT P5, RZ, R164, 0xff000000, RZ, 0xc0, !PT ;  /* 0xff000000a4ff7812 */ /* 0x000fe200078ac0ff */
[----:B------:R-:W-:Y:S01]  /*bc10*/  FMUL.FTZ R128, R124, UR6 ;  /* 0x000000067c807c20 */ /* 0x000fe20008410000 */
        /* <DEDUP_REMOVED lines=20> */
.L_x_3547:
[-CC-:B------:R-:W-:Y:S01]  /*bd60*/  FFMA.FTZ R163, R163, R215.reuse, R217.reuse ;  /* 0x000000d7a3a37223 */ /* 0x180fe200000100d9 */
[-CC-:B------:R-:W-:Y:S01]  /*bd70*/  FFMA.FTZ R211, R211, R215.reuse, R217.reuse ;  /* 0x000000d7d3d37223 */ /* 0x180fe200000100d9 */
[--C-:B------:R-:W-:Y:S02]  /*bd80*/  HADD2.F32 R0, -RZ, R119.reuse.H1_H1 ;  /* 0x30000077ff007230 */ /* 0x100fe40000004100 */
[-C--:B------:R-:W-:Y:S01]  /*bd90*/  FFMA.FTZ R162, R162, R215.reuse, R217 ;  /* 0x000000d7a2a27223 */ /* 0x080fe200000100d9 */
[----:B------:R-:W-:Y:S01]  /*bda0*/  FADD.FTZ R4, R159, -R163 ;  /* 0x800000a39f047221 */ /* 0x000fe20000010000 */
[----:B------:R-:W-:Y:S02]  /*bdb0*/  HADD2.F32 R3, -RZ, R119.H0_H0 ;  /* 0x20000077ff037230 */ /* 0x000fe40000004100 */
[----:B------:R-:W-:Y:S01]  /*bdc0*/  FADD.FTZ R7, R166, -R211 ;  /* 0x800000d3a6077221 */ /* 0x000fe20000010000 */
[----:B------:R-:W-:Y:S01]  /*bdd0*/  FFMA.FTZ R208, R208, R215, R217 ;  /* 0x000000d7d0d07223 */ /* 0x000fe200000100d9 */
[----:B------:R-:W-:Y:S01]  /*bde0*/  FFMA.FTZ R4, R5, R4, R0 ;  /* 0x0000000405047223 */ /* 0x000fe20000010000 */
[----:B------:R-:W-:-:S02]  /*bdf0*/  HADD2.F32 R0, -RZ, R118.H1_H1 ;  /* 0x30000076ff007230 */ /* 0x000fc40000004100 */
[----:B------:R-:W-:Y:S01]  /*be00*/  FFMA.FTZ R7, R5, R7, R3 ;  /* 0x0000000705077223 */ /* 0x000fe20000010003 */
[----:B0-----:R-:W-:Y:S01]  /*be10*/  FADD.FTZ R8, R158, -R162 ;  /* 0x800000a29e087221 */ /* 0x001fe20000010000 */
[----:B------:R-:W-:Y:S02]  /*be20*/  HADD2.F32 R3, -RZ, R118.H0_H0 ;  /* 0x20000076ff037230 */ /* 0x000fe40000004100 */
[----:B------:R-:W-:Y:S01]  /*be30*/  FADD.FTZ R208, R207, -R208 ;  /* 0x800000d0cfd07221 */ /* 0x000fe20000010000 */
[-C--:B------:R-:W-:Y:S01]  /*be40*/  FFMA.FTZ R206, R206, R215.reuse, R217 ;  /* 0x000000d7cece7223 */ /* 0x080fe200000100d9 */
[----:B------:R-:W-:Y:S01]  /*be50*/  ISETP.GE.U32.AND P3, PT, R164, RZ, PT ;  /* 0x000000ffa400720c */ /* 0x000fe20003f66070 */
[----:B------:R-:W-:Y:S01]  /*be60*/  FFMA.FTZ R8, R5, R8, R0 ;  /* 0x0000000805087223 */ /* 0x000fe20000010000 */
[----:B------:R-:W-:Y:S01]  /*be70*/  FMUL.FTZ R7, R7, UR6 ;  /* 0x0000000607077c20 */ /* 0x000fe20008410000 */
        /* <DEDUP_REMOVED lines=15> */
[----:B------:R-:W-:Y:S01]  /*bf70*/  HADD2.F32 R3, -RZ, R117.H1_H1 ;  /* 0x30000075ff037230 */ /* 0x000fe20000004100 */
[----:B------:R-:W-:Y:S01]  /*bf80*/  ISETP.GE.U32.AND P4, PT, R184, RZ, PT ;  /* 0x000000ffb800720c */ /* 0x000fe20003f86070 */
[----:B------:R-:W-:Y:S01]  /*bf90*/  FMUL.FTZ R0, R0, UR6 ;  /* 0x0000000600007c20 */ /* 0x000fe20008410000 */
[----:B------:R-:W-:Y:S01]  /*bfa0*/  FSEL R11, R4, RZ, P3 ;  /* 0x000000ff040b7208 */ /* 0x000fe20001800000 */
[----:B------:R-:W-:Y:S01]  /*bfb0*/  FADD.FTZ R210, R209, -R210 ;  /* 0x800000d2d1d27221 */ /* 0x000fe20000010000 */
[----:B------:R-:W-:Y:S01]  /*bfc0*/  LOP3.LUT P3, RZ, R165, 0xff00, RZ, 0xc0, !PT ;  /* 0x0000ff00a5ff7812 */ /* 0x000fe2000786c0ff */
[-CC-:B------:R-:W-:Y:S01]  /*bfd0*/  FFMA.FTZ R151, R151, R215.reuse, R217.reuse ;  /* 0x000000d797977223 */ /* 0x180fe200000100d9 */
[----:B------:R-:W-:Y:S01]  /*bfe0*/  FSEL R7, R208, RZ, P6 ;  /* 0x000000ffd0077208 */ /* 0x000fe20003000000 */
[----:B------:R-:W-:Y:S01]  /*bff0*/  FFMA.FTZ R204, R204, R215, R217 ;  /* 0x000000d7cccc7223 */ /* 0x000fe200000100d9 */
[----:B------:R-:W-:Y:S01]  /*c000*/  FSEL R130, R208, RZ, P5 ;  /* 0x000000ffd0827208 */ /* 0x000fe20002800000 */
[----:B------:R-:W-:Y:S01]  /*c010*/  FFMA.FTZ R3, R5, R210, R3 ;  /* 0x000000d205037223 */ /* 0x000fe20000010003 */
[----:B------:R-:W-:Y:S01]  /*c020*/  ISETP.GE.U32.AND.EX P4, PT, R185, 0x1000000, PT, P4 ;  /* 0x01000000b900780c */ /* 0x000fe20003f86140 */
[----:B------:R-:W-:Y:S01]  /*c030*/  FADD.FTZ R147, R147, -R151 ;  /* 0x8000009793937221 */ /* 0x000fe20000010000 */
[----:B------:R-:W-:Y:S01]  /*c040*/  LOP3.LUT P6, RZ, R164, 0xff0000, RZ, 0xc0, !PT ;  /* 0x00ff0000a4ff7812 */ /* 0x000fe200078cc0ff */
[----:B------:R-:W-:Y:S01]  /*c050*/  FADD.FTZ R203, R203, -R204 ;  /* 0x800000cccbcb7221 */ /* 0x000fe20000010000 */
[----:B------:R-:W-:Y:S01]  /*c060*/  LOP3.LUT P5, RZ, R184, 0xff0000, RZ, 0xc0, !PT ;  /* 0x00ff0000b8ff7812 */ /* 0x000fe200078ac0ff */
[----:B------:R-:W-:Y:S01]  /*c070*/  FMUL.FTZ R3, R3, UR6 ;  /* 0x0000000603037c20 */ /* 0x000fe20008410000 */
[----:B------:R-:W-:-:S02]  /*c080*/  FSEL R10, R8, RZ, P3 ;  /* 0x000000ff080a7208 */ /* 0x000fc40001800000 */
[----:B------:R-:W-:Y:S02]  /*c090*/  F2FP.F16.F32.PACK_AB R11, R11, R9 ;  /* 0x000000090b0b723e */ /* 0x000fe400000000ff */
[----:B------:R-:W-:Y:S02]  /*c0a0*/  FSEL R12, R4, RZ, P4 ;  /* 0x000000ff040c7208 */ /* 0x000fe40002000000 */
[C---:B------:R-:W-:Y:S02]  /*c0b0*/  FSEL R129, R0.reuse, RZ, P5 ;  /* 0x000000ff00817208 */ /* 0x040fe40002800000 */
[----:B------:R-:W-:Y:S01]  /*c0c0*/  FSEL R9, R0, RZ, P6 ;  /* 0x000000ff00097208 */ /* 0x000fe20003000000 */
[--C-:B------:R-:W-:Y:S01]  /*c0d0*/  HADD2.F32 R0, -RZ, R116.reuse.H0_H0 ;  /* 0x20000074ff007230 */ /* 0x100fe20000004100 */
[----:B------:R-:W-:Y:S02]  /*c0e0*/  LOP3.LUT P4, RZ, R185, 0xff00, RZ, 0xc0, !PT ;  /* 0x0000ff00b9ff7812 */ /* 0x000fe4000788c0ff */
[----:B------:R-:W-:Y:S01]  /*c0f0*/  F2FP.F16.F32.PACK_AB R10, R10, R7 ;  /* 0x000000070a0a723e */ /* 0x000fe200000000ff */
[----:B------:R-:W-:Y:S01]  /*c100*/  HADD2.F32 R7, -RZ, R116.H1_H1 ;  /* 0x30000074ff077230 */ /* 0x000fe20000004100 */
[----:B------:R-:W-:Y:S01]  /*c110*/  LOP3.LUT P3, RZ, R184, 0xff000000, RZ, 0xc0, !PT ;  /* 0xff000000b8ff7812 */ /* 0x000fe2000786c0ff */
[----:B------:R-:W-:Y:S01]  /*c120*/  FFMA.FTZ R0, R5, R147, R0 ;  /* 0x0000009305007223 */ /* 0x000fe20000010000 */
[----:B------:R-:W-:-:S02]  /*c130*/  FSEL R8, R8, RZ, P4 ;  /* 0x000000ff08087208 */ /* 0x000fc40002000000 */
[----:B------:R-:W-:Y:S01]  /*c140*/  LOP3.LUT P4, RZ, R164, 0xff000000, RZ, 0xc0, !PT ;  /* 0xff000000a4ff7812 */ /* 0x000fe2000788c0ff */
[----:B------:R-:W-:Y:S01]  /*c150*/  FFMA.FTZ R203, R5, R203, R7 ;  /* 0x000000cb05cb7223 */ /* 0x000fe20000010007 */
[C---:B------:R-:W-:Y:S01]  /*c160*/  FSEL R4, R3.reuse, RZ, P3 ;  /* 0x000000ff03047208 */ /* 0x040fe20001800000 */
[----:B------:R-:W-:Y:S01]  /*c170*/  FMUL.FTZ R0, R0, UR6 ;  /* 0x0000000600007c20 */ /* 0x000fe20008410000 */
[----:B------:R-:W-:Y:S01]  /*c180*/  FSEL R3, R3, RZ, P4 ;  /* 0x000000ff03037208 */ /* 0x000fe20002000000 */
[----:B------:R-:W-:Y:S01]  /*c190*/  FMUL.FTZ R203, R203, UR6 ;  /* 0x00000006cbcb7c20 */ /* 0x000fe20008410000 */
[----:B------:R-:W-:Y:S02]  /*c1a0*/  LOP3.LUT P4, RZ, R184, 0xff, RZ, 0xc0, !PT ;  /* 0x000000ffb8ff7812 */ /* 0x000fe4000788c0ff */
[C---:B------:R-:W-:Y:S02]  /*c1b0*/  LOP3.LUT P5, RZ, R164.reuse, 0xff00, RZ, 0xc0, !PT ;  /* 0x0000ff00a4ff7812 */ /* 0x040fe400078ac0ff */
[----:B------:R-:W-:-:S02]  /*c1c0*/  LOP3.LUT P3, RZ, R164, 0xff, RZ, 0xc0, !PT ;  /* 0x000000ffa4ff7812 */ /* 0x000fc4000786c0ff */
[----:B------:R-:W-:Y:S02]  /*c1d0*/  LOP3.LUT P6, RZ, R184, 0xff00, RZ, 0xc0, !PT ;  /* 0x0000ff00b8ff7812 */ /* 0x000fe400078cc0ff */
        /* <DEDUP_REMOVED lines=11> */
.L_x_3546:
        /* <DEDUP_REMOVED lines=13> */
[----:B0-----:R-:W-:Y:S01]  /*c360*/  FMUL.FTZ R131, R127, UR6 ;  /* 0x000000067f837c20 */ /* 0x001fe20008410000 */
        /* <DEDUP_REMOVED lines=14> */
[--C-:B------:R-:W-:Y:S01]  /*c450*/  FFMA.FTZ R210, R210, R215, R217.reuse ;  /* 0x000000d7d2d27223 */ /* 0x100fe200000100d9 */
[----:B------:R-:W-:Y:S01]  /*c460*/  FSEL R0, R0, RZ, P4 ;  /* 0x000000ff00007208 */ /* 0x000fe20002000000 */
[----:B------:R-:W-:Y:S01]  /*c470*/  FMUL.FTZ R129, R125, UR6 ;  /* 0x000000067d817c20 */ /* 0x000fe20008410000 */
[----:B------:R-:W-:Y:S01]  /*c480*/  LOP3.LUT P4, RZ, R165, 0xff, RZ, 0xc0, !PT ;  /* 0x000000ffa5ff7812 */ /* 0x000fe2000788c0ff */
[----:B------:R-:W-:Y:S01]  /*c490*/  FADD.FTZ R209, R209, -R210 ;  /* 0x800000d2d1d17221 */ /* 0x000fe20000010000 */
[----:B------:R-:W-:Y:S01]  /*c4a0*/  F2FP.F16.F32.PACK_AB R131, R3, R131 ;  /* 0x000000830383723e */ /* 0x000fe200000000ff */
[----:B------:R-:W-:Y:S01]  /*c4b0*/  FMUL.FTZ R3, R4, UR6 ;  /* 0x0000000604037c20 */ /* 0x000fe20008410000 */
[----:B------:R-:W-:Y:S01]  /*c4c0*/  FSEL R10, R130, RZ, P4 ;  /* 0x000000ff820a7208 */ /* 0x000fe20002000000 */
[----:B------:R-:W-:Y:S01]  /*c4d0*/  FMUL.FTZ R209, R5, R209 ;  /* 0x000000d105d17220 */ /* 0x000fe20000410000 */
[----:B------:R-:W-:Y:S01]  /*c4e0*/  LOP3.LUT P6, RZ, R165, 0xff00, RZ, 0xc0, !PT ;  /* 0x0000ff00a5ff7812 */ /* 0x000fe200078cc0ff */
[-CC-:B------:R-:W-:Y:S01]  /*c4f0*/  FFMA.FTZ R204, R204, R215.reuse, R217.reuse ;  /* 0x000000d7cccc7223 */ /* 0x180fe200000100d9 */
[----:B------:R-:W-:Y:S01]  /*c500*/  LOP3.LUT P4, RZ, R164, 0xff0000, RZ, 0xc0, !PT ;  /* 0x00ff0000a4ff7812 */ /* 0x000fe2000788c0ff */
[----:B------:R-:W-:Y:S01]  /*c510*/  FFMA.FTZ R151, R151, R215, R217 ;  /* 0x000000d797977223 */ /* 0x000fe200000100d9 */
[----:B------:R-:W-:Y:S01]  /*c520*/  F2FP.F16.F32.PACK_AB R11, R0, R11 ;  /* 0x0000000b000b723e */ /* 0x000fe200000000ff */
        /* <DEDUP_REMOVED lines=10> */
[----:B------:R-:W-:Y:S01]  /*c5d0*/  F2FP.F16.F32.PACK_AB R10, R0, R10 ;  /* 0x0000000a000a723e */ /* 0x000fe200000000ff */
[----:B------:R-:W-:Y:S01]  /*c5e0*/  FMUL.FTZ R0, R209, UR6 ;  /* 0x00000006d1007c20 */ /* 0x000fe20008410000 */
[----:B------:R-:W-:Y:S02]  /*c5f0*/  FSEL R130, R130, RZ, P5 ;  /* 0x000000ff82827208 */ /* 0x000fe40002800000 */
[----:B------:R-:W-:Y:S02]  /*c600*/  FSEL R3, R3, RZ, P3 ;  /* 0x000000ff03037208 */ /* 0x000fe40001800000 */
        /* <DEDUP_REMOVED lines=24> */
.L_x_3549:
        /* <DEDUP_REMOVED lines=75> */
.L_x_3545:
        /* <DEDUP_REMOVED lines=13> */
[----:B------:R-:W-:Y:S01]  /*cd10*/  LOP3.LUT P5, RZ, R165, 0xff, RZ, 0xc0, !PT ;  /* 0x000000ffa5ff7812 */ /* 0x000fe200078ac0ff */
[-C--:B------:R-:W-:Y:S01]  /*cd20*/  FFMA.FTZ R211, R211, R215.reuse, R217 ;  /* 0x000000d7d3d37223 */ /* 0x080fe200000100d9 */
[----:B------:R-:W-:Y:S01]  /*cd30*/  LOP3.LUT P6, RZ, R165, 0xff00, RZ, 0xc0, !PT ;  /* 0x0000ff00a5ff7812 */ /* 0x000fe200078cc0ff */
[C---:B------:R-:W-:Y:S01]  /*cd40*/  FFMA.FTZ R162, R5.reuse, R162, R0 ;  /* 0x000000a205a27223 */ /* 0x040fe20000010000 */
[----:B------:R-:W-:Y:S01]  /*cd50*/  FMUL.FTZ R10, R126, UR6 ;  /* 0x000000067e0a7c20 */ /* 0x000fe20008410000 */
[----:B------:R-:W-:Y:S02]  /*cd60*/  HADD2.F32 R3, -RZ, R119.H0_H0 ;  /* 0x20000077ff037230 */ /* 0x000fe40000004100 */
[----:B------:R-:W-:Y:S01]  /*cd70*/  FADD.FTZ R4, R166, -R211 ;  /* 0x800000d3a6047221 */ /* 0x000fe20000010000 */
[----:B------:R-:W-:Y:S01]  /*cd80*/  FMUL.FTZ R0, R162, UR6 ;  /* 0x00000006a2007c20 */ /* 0x000fe20008410000 */
[-C--:B------:R-:W-:Y:S01]  /*cd90*/  FFMA.FTZ R210, R210, R215.reuse, R217 ;  /* 0x000000d7d2d27223 */ /* 0x080fe200000100d9 */
        /* <DEDUP_REMOVED lines=46> */
.L_x_3551:
        /* <DEDUP_REMOVED lines=10> */
[----:B------:R-:W-:Y:S02]  /*d120*/  HADD2.F32 R7, -RZ, R118.H1_H1 ;  /* 0x30000076ff077230 */ /* 0x000fe40000004100 */
        /* <DEDUP_REMOVED lines=36> */
[----:B------:R-:W-:Y:S01]  /*d370*/  FFMA.FTZ R4, R5, R151, R4 ;  /* 0x0000009705047223 */ /* 0x000fe20000010004 */
[----:B------:R-:W-:Y:S01]  /*d380*/  FMUL.FTZ R3, R3, UR6 ;  /* 0x0000000603037c20 */ /* 0x000fe20008410000 */
[----:B------:R-:W-:Y:S01]  /*d390*/  FFMA.FTZ R7, R5, R203, R7 ;  /* 0x000000cb05077223 */ /* 0x000fe20000010007 */
[----:B------:R-:W-:Y:S01]  /*d3a0*/  FMUL.FTZ R0, R0, UR6 ;  /* 0x0000000600007c20 */ /* 0x000fe20008410000 */
[----:B------:R-:W-:Y:S01]  /*d3b0*/  FMUL.FTZ R4, R4, UR6 ;  /* 0x0000000604047c20 */ /* 0x000fe20008410000 */
[C---:B------:R-:W-:Y:S01]  /*d3c0*/  LOP3.LUT P5, RZ, R164.reuse, 0xff, RZ, 0xc0, !PT ;  /* 0x000000ffa4ff7812 */ /* 0x040fe200078ac0ff */
[----:B------:R-:W-:Y:S01]  /*d3d0*/  FMUL.FTZ R7, R7, UR6 ;  /* 0x0000000607077c20 */ /* 0x000fe20008410000 */
[----:B------:R-:W-:-:S02]  /*d3e0*/  LOP3.LUT P6, RZ, R164, 0xff00, RZ, 0xc0, !PT ;  /* 0x0000ff00a4ff7812 */ /* 0x000fc400078cc0ff */
[----:B------:R-:W-:Y:S02]  /*d3f0*/  FSEL R3, R3, RZ, P3 ;  /* 0x000000ff03037208 */ /* 0x000fe40001800000 */
[----:B------:R-:W-:Y:S02]  /*d400*/  FSEL R0, R0, RZ, P4 ;  /* 0x000000ff00007208 */ /* 0x000fe40002000000 */
[----:B------:R-:W-:Y:S02]  /*d410*/  FSEL R4, R4, RZ, P5 ;  /* 0x000000ff04047208 */ /* 0x000fe40002800000 */
[----:B------:R-:W-:Y:S02]  /*d420*/  FSEL R7, R7, RZ, P6 ;  /* 0x000000ff07077208 */ /* 0x000fe40003000000 */
[----:B0-----:R-:W-:Y:S02]  /*d430*/  F2FP.F16.F32.PACK_AB R9, R0, R3 ;  /* 0x000000030009723e */ /* 0x001fe400000000ff */
[----:B------:R-:W-:Y:S01]  /*d440*/  F2FP.F16.F32.PACK_AB R8, R7, R4 ;  /* 0x000000040708723e */ /* 0x000fe200000000ff */
[----:B------:R-:W-:Y:S06]  /*d450*/  BRA `(.L_x_3548) ;  /* 0x0000000400c07947 */ /* 0x000fec0003800000 */
.L_x_3550:
        /* <DEDUP_REMOVED lines=59> */
.L_x_3552:
        /* <DEDUP_REMOVED lines=53> */
.L_x_3548:
        /* <DEDUP_REMOVED lines=16> */
[----:B------:R-:W-:Y:S01]  /*dc60*/  FADD.FTZ R4, R213, -R212 ;  /* 0x800000d4d5047221 */ /* 0x000fe20000010000 */
[----:B------:R-:W-:Y:S01]  /*dc70*/  FADD.FTZ R127, R179, -R175 ;  /* 0x800000afb37f7221 */ /* 0x000fe20000010000 */
[----:B------:R-:W-:Y:S01]  /*dc80*/  ISETP.GE.U32.AND P3, PT, R182, RZ, PT ;  /* 0x000000ffb600720c */ /* 0x000fe20003f66070 */
[--C-:B------:R-:W-:Y:S01]  /*dc90*/  FFMA.FTZ R172, R172, R215, R217.reuse ;  /* 0x000000d7acac7223 */ /* 0x100fe200000100d9 */
[C---:B------:R-:W-:Y:S01]  /*dca0*/  FFMA.FTZ R4, R5.reuse, R4, R2 ;  /* 0x0000000405047223 */ /* 0x040fe20000010002 */
[----:B------:R-:W-:Y:S01]  /*dcb0*/  FFMA.FTZ R127, R5, R127, R0 ;  /* 0x0000007f057f7223 */ /* 0x000fe20000010000 */
[-C--:B------:R-:W-:Y:S01]  /*dcc0*/  FFMA.FTZ R7, R174, R215.reuse, R217 ;  /* 0x000000d7ae077223 */ /* 0x080fe200000100d9 */
[----:B------:R-:W-:Y:S01]  /*dcd0*/  LOP3.LUT P5, RZ, R197, 0xff0000, RZ, 0xc0, !PT ;  /* 0x00ff0000c5ff7812 */ /* 0x000fe200078ac0ff */
[----:B0-----:R-:W-:Y:S01]  /*dce0*/  FMUL.FTZ R131, R4, UR6 ;  /* 0x0000000604837c20 */ /* 0x001fe20008410000 */
        /* <DEDUP_REMOVED lines=9> */
[--C-:B------:R-:W-:Y:S01]  /*dd80*/  FFMA.FTZ R169, R169, R215, R217.reuse ;  /* 0x000000d7a9a97223 */ /* 0x100fe200000100d9 */
[----:B------:R-:W-:Y:S01]  /*dd90*/  FSEL R2, R3, RZ, P1 ;  /* 0x000000ff03027208 */ /* 0x000fe20000800000 */
[----:B------:R-:W-:Y:S01]  /*dda0*/  FFMA.FTZ R126, R5, R126, R0 ;  /* 0x0000007e057e7223 */ /* 0x000fe20000010000 */
[----:B------:R-:W-:Y:S01]  /*ddb0*/  FSEL R131, R131, RZ, P4 ;  /* 0x000000ff83837208 */ /* 0x000fe20002000000 */
[----:B------:R-:W-:Y:S01]  /*ddc0*/  FFMA.FTZ R7, R5, R7, R8 ;  /* 0x0000000705077223 */ /* 0x000fe20000010008 */
[----:B------:R-:W-:Y:S01]  /*ddd0*/  FSEL R3, R3, RZ, P3 ;  /* 0x000000ff03037208 */ /* 0x000fe20001800000 */
[----:B------:R-:W-:Y:S01]  /*dde0*/  FMUL.FTZ R130, R126, UR6 ;  /* 0x000000067e827c20 */ /* 0x000fe20008410000 */
[----:B------:R-:W-:Y:S01]  /*ddf0*/  FFMA.FTZ R176, R176, R215, R217 ;  /* 0x000000d7b0b07223 */ /* 0x000fe200000100d9 */
[----:B------:R-:W-:Y:S01]  /*de00*/  LOP3.LUT P6, RZ, R197, 0xff, RZ, 0xc0, !PT ;  /* 0x000000ffc5ff7812 */ /* 0x000fe200078cc0ff */
[--C-:B------:R-:W-:Y:S01]  /*de10*/  HADD2.F32 R125, -RZ, R121.reuse.H0_H0 ;  /* 0x20000079ff7d7230 */ /* 0x100fe20000004100 */
[----:B------:R-:W-:Y:S01]  /*de20*/  F2FP.F16.F32.PACK_AB R131, R3, R131 ;  /* 0x000000830383723e */ /* 0x000fe200000000ff */
[----:B------:R-:W-:Y:S01]  /*de30*/  FMUL.FTZ R3, R7, UR6 ;  /* 0x0000000607037c20 */ /* 0x000fe20008410000 */
[----:B------:R-:W-:Y:S01]  /*de40*/  LOP3.LUT P4, RZ, R197, 0xff00, RZ, 0xc0, !PT ;  /* 0x0000ff00c5ff7812 */ /* 0x000fe2000788c0ff */
[----:B------:R-:W-:Y:S01]  /*de50*/  FADD.FTZ R168, R168, -R169 ;  /* 0x800000a9a8a87221 */ /* 0x000fe20000010000 */
[----:B------:R-:W-:Y:S01]  /*de60*/  HADD2.F32 R8, -RZ, R121.H1_H1 ;  /* 0x30000079ff087230 */ /* 0x000fe20000004100 */
[----:B------:R-:W-:Y:S01]  /*de70*/  F2FP.F16.F32.PACK_AB R11, R2, R11 ;  /* 0x0000000b020b723e */ /* 0x000fe200000000ff */
[----:B------:R-:W-:Y:S01]  /*de80*/  FADD.FTZ R173, R173, -R176 ;  /* 0x800000b0adad7221 */ /* 0x000fe20000010000 */
[----:B------:R-:W-:Y:S01]  /*de90*/  FSEL R10, R130, RZ, P6 ;  /* 0x000000ff820a7208 */ /* 0x000fe20003000000 */
[----:B------:R-:W-:Y:S01]  /*dea0*/  FFMA.FTZ R125, R5, R168, R125 ;  /* 0x000000a8057d7223 */ /* 0x000fe2000001007d */
[----:B------:R-:W-:Y:S01]  /*deb0*/  FSEL R2, R3, RZ, P4 ;  /* 0x000000ff03027208 */ /* 0x000fe20002000000 */
[----:B------:R-:W-:Y:S01]  /*dec0*/  FFMA.FTZ R173, R5, R173, R8 ;  /* 0x000000ad05ad7223 */ /* 0x000fe20000010008 */
[----:B------:R-:W-:Y:S01]  /*ded0*/  LOP3.LUT P4, RZ, R183, 0xff00, RZ, 0xc0, !PT ;  /* 0x0000ff00b7ff7812 */ /* 0x000fe2000788c0ff */
[-CC-:B------:R-:W-:Y:S01]  /*dee0*/  FFMA.FTZ R171, R171, R215.reuse, R217.reuse ;  /* 0x000000d7abab7223 */ /* 0x180fe200000100d9 */
[----:B------:R-:W-:Y:S01]  /*def0*/  F2FP.F16.F32.PACK_AB R10, R2, R10 ;  /* 0x0000000a020a723e */ /* 0x000fe200000000ff */
[----:B------:R-:W-:Y:S01]  /*df00*/  FMUL.FTZ R2, R125, UR6 ;  /* 0x000000067d027c20 */ /* 0x000fe20008410000 */
[----:B------:R-:W-:Y:S01]  /*df10*/  LOP3.LUT P1, RZ, R196, 0xff0000, RZ, 0xc0, !PT ;  /* 0x00ff0000c4ff7812 */ /* 0x000fe2000782c0ff */
[----:B------:R-:W-:Y:S01]  /*df20*/  FFMA.FTZ R167, R167, R215, R217 ;  /* 0x000000d7a7a77223 */ /* 0x000fe200000100d9 */
[----:B------:R-:W-:Y:S01]  /*df30*/  FSEL R3, R3, RZ, P4 ;  /* 0x000000ff03037208 */ /* 0x000fe20002000000 */
[--C-:B------:R-:W-:Y:S01]  /*df40*/  HADD2.F32 R8, -RZ, R120.reuse.H0_H0 ;  /* 0x20000078ff087230 */ /* 0x100fe20000004100 */
[C---:B------:R-:W-:Y:S01]  /*df50*/  F2FP.F16.F32.PACK_AB R125, R173.reuse, R125 ;  /* 0x0000007dad7d723e */ /* 0x040fe200000000ff */
[----:B------:R-:W-:Y:S01]  /*df60*/  FMUL.FTZ R173, R173, UR6 ;  /* 0x00000006adad7c20 */ /* 0x000fe20008410000 */
[----:B------:R-:W-:Y:S01]  /*df70*/  LOP3.LUT P4, RZ, R182, 0xff0000, RZ, 0xc0, !PT ;  /* 0x00ff0000b6ff7812 */ /* 0x000fe2000788c0ff */
[----:B------:R-:W-:Y:S01]  /*df80*/  HADD2.F32 R124, -RZ, R120.H1_H1 ;  /* 0x30000078ff7c7230 */ /* 0x000fe20000004100 */
[----:B------:R-:W-:Y:S01]  /*df90*/  FSEL R9, R2, RZ, P1 ;  /* 0x000000ff02097208 */ /* 0x000fe20000800000 */
[----:B------:R-:W-:Y:S01]  /*dfa0*/  FADD.FTZ R171, R170, -R171 ;  /* 0x800000abaaab7221 */ /* 0x000fe20000010000 */
[----:B------:R-:W-:Y:S01]  /*dfb0*/  LOP3.LUT P1, RZ, R182, 0xff000000, RZ, 0xc0, !PT ;  /* 0xff000000b6ff7812 */ /* 0x000fe2000782c0ff */
[----:B------:R-:W-:Y:S01]  /*dfc0*/  FADD.FTZ R0, R24, -R167 ;  /* 0x800000a718007221 */ /* 0x000fe20000010000 */
[----:B------:R-:W-:Y:S01]  /*dfd0*/  FSEL R129, R2, RZ, P4 ;  /* 0x000000ff02817208 */ /* 0x000fe20002000000 */
[----:B------:R-:W-:Y:S01]  /*dfe0*/  FFMA.FTZ R124, R5, R171, R124 ;  /* 0x000000ab057c7223 */ /* 0x000fe2000001007c */
[----:B------:R-:W-:Y:S01]  /*dff0*/  FSEL R2, R173, RZ, P1 ;  /* 0x000000ffad027208 */ /* 0x000fe20000800000 */
[----:B------:R-:W-:Y:S01]  /*e000*/  FFMA.FTZ R0, R5, R0, R8 ;  /* 0x0000000005007223 */ /* 0x000fe20000010008 */
[----:B------:R-:W-:-:S02]  /*e010*/  LOP3.LUT P3, RZ, R196, 0xff000000, RZ, 0xc0, !PT ;  /* 0xff000000c4ff7812 */ /* 0x000fc4000786c0ff */
[----:B------:R-:W-:Y:S02]  /*e020*/  LOP3.LUT P5, RZ, R183, 0xff, RZ, 0xc0, !PT ;  /* 0x000000ffb7ff7812 */ /* 0x000fe400078ac0ff */
[----:B------:R-:W-:Y:S01]  /*e030*/  F2FP.F16.F32.PACK_AB R129, R2, R129 ;  /* 0x000000810281723e */ /* 0x000fe200000000ff */
[C---:B------:R-:W-:Y:S01]  /*e040*/  FMUL.FTZ R2, R124.reuse, UR6 ;  /* 0x000000067c027c20 */ /* 0x040fe20008410000 */
[----:B------:R-:W-:Y:S02]  /*e050*/  FSEL R173, R173, RZ, P3 ;  /* 0x000000ffadad7208 */ /* 0x000fe40001800000 */
[----:B------:R-:W-:Y:S01]  /*e060*/  F2FP.F16.F32.PACK_AB R124, R124, R0 ;  /* 0x000000007c7c723e */ /* 0x000fe200000000ff */
[----:B------:R-:W-:Y:S01]  /*e070*/  FMUL.FTZ R0, R0, UR6 ;  /* 0x0000000600007c20 */ /* 0x000fe20008410000 */
[----:B------:R-:W-:Y:S02]  /*e080*/  LOP3.LUT P6, RZ, R196, 0xff00, RZ, 0xc0, !PT ;  /* 0x0000ff00c4ff7812 */ /* 0x000fe400078cc0ff */
[----:B------:R-:W-:-:S02]  /*e090*/  LOP3.LUT P3, RZ, R182, 0xff00, RZ, 0xc0, !PT ;  /* 0x0000ff00b6ff7812 */ /* 0x000fc4000786c0ff */
[----:B------:R-:W-:Y:S02]  /*e0a0*/  FSEL R130, R130, RZ, P5 ;  /* 0x000000ff82827208 */ /* 0x000fe40002800000 */
[----:B------:R-:W-:Y:S02]  /*e0b0*/  LOP3.LUT P1, RZ, R182, 0xff, RZ, 0xc0, !PT ;  /* 0x000000ffb6ff7812 */ /* 0x000fe4000782c0ff */
[----:B------:R-:W-:Y:S02]  /*e0c0*/  LOP3.LUT P5, RZ, R196, 0xff, RZ, 0xc0, !PT ;  /* 0x000000ffc4ff7812 */ /* 0x000fe400078ac0ff */
[C---:B------:R-:W-:Y:S02]  /*e0d0*/  FSEL R8, R2.reuse, RZ, P6 ;  /* 0x000000ff02087208 */ /* 0x040fe40003000000 */
        /* <DEDUP_REMOVED lines=10> */
.L_x_3555:
[-CC-:B------:R-:W-:Y:S01]  /*e180*/  FFMA.FTZ R174, R174, R215.reuse, R217.reuse ;  /* 0x000000d7aeae7223 */ /* 0x180fe200000100d9 */
[----:B------:R-:W-:Y:S02]  /*e190*/  HADD2.F32 R7, -RZ, R122.H1_H1 ;  /* 0x3000007aff077230 */ /* 0x000fe40000004100 */
[-CC-:B------:R-:W-:Y:S01]  /*e1a0*/  FFMA.FTZ R212, R212, R215.reuse, R217.reuse ;  /* 0x000000d7d4d47223 */ /* 0x180fe200000100d9 */
[-CC-:B------:R-:W-:Y:S01]  /*e1b0*/  FFMA.FTZ R169, R169, R215.reuse, R217.reuse ;  /* 0x000000d7a9a97223 */ /* 0x180fe200000100d9 */
[----:B------:R-:W-:Y:S01]  /*e1c0*/  FADD.FTZ R4, R178, -R174 ;  /* 0x800000aeb2047221 */ /* 0x000fe20000010000 */
[----:B------:R-:W-:Y:S01]  /*e1d0*/  FFMA.FTZ R176, R176, R215, R217 ;  /* 0x000000d7b0b07223 */ /* 0x000fe200000100d9 */
[----:B0-----:R-:W-:Y:S02]  /*e1e0*/  HADD2.F32 R131, -RZ, R123.H0_H0 ;  /* 0x2000007bff837230 */ /* 0x001fe40000004100 */
[----:B------:R-:W-:Y:S01]  /*e1f0*/  FADD.FTZ R212, R213, -R212 ;  /* 0x800000d4d5d47221 */ /* 0x000fe20000010000 */
        /* <DEDUP_REMOVED lines=12> */
[----:B------:R-:W-:-:S02]  /*e2c0*/  HADD2.F32 R0, -RZ, R123.H1_H1 ;  /* 0x3000007bff007230 */ /* 0x000fc40000004100 */
[----:B------:R-:W-:Y:S01]  /*e2d0*/  FADD.FTZ R171, R170, -R171 ;  /* 0x800000abaaab7221 */ /* 0x000fe20000010000 */
[----:B------:R-:W-:Y:S02]  /*e2e0*/  HADD2.F32 R130, -RZ, R122.H0_H0 ;  /* 0x2000007aff827230 */ /* 0x000fe40000004100 */
[----:B------:R-:W-:Y:S01]  /*e2f0*/  FADD.FTZ R172, R177, -R172 ;  /* 0x800000acb1ac7221 */ /* 0x000fe20000010000 */
[--C-:B------:R-:W-:Y:S02]  /*e300*/  HADD2.F32 R8, -RZ, R120.reuse.H0_H0 ;  /* 0x20000078ff087230 */ /* 0x100fe40000004100 */
[----:B------:R-:W-:Y:S01]  /*e310*/  FADD.FTZ R2, R179, -R175 ;  /* 0x800000afb3027221 */ /* 0x000fe20000010000 */
[----:B------:R-:W-:Y:S02]  /*e320*/  HADD2.F32 R7, -RZ, R120.H1_H1 ;  /* 0x30000078ff077230 */ /* 0x000fe40000004100 */
[----:B------:R-:W-:Y:S01]  /*e330*/  FMUL.FTZ R131, R131, UR6 ;  /* 0x0000000683837c20 */ /* 0x000fe20008410000 */
[----:B------:R-:W-:Y:S01]  /*e340*/  FADD.FTZ R3, R24, -R167 ;  /* 0x800000a718037221 */ /* 0x000fe20000010000 */
[----:B------:R-:W-:Y:S01]  /*e350*/  LOP3.LUT P3, RZ, R197, 0xff0000, RZ, 0xc0, !PT ;  /* 0x00ff0000c5ff7812 */ /* 0x000fe2000786c0ff */
[C---:B------:R-:W-:Y:S01]  /*e360*/  FFMA.FTZ R2, R5.reuse, R2, R0 ;  /* 0x0000000205027223 */ /* 0x040fe20000010000 */
[----:B------:R-:W-:Y:S01]  /*e370*/  ISETP.GE.U32.AND P1, PT, R196, RZ, PT ;  /* 0x000000ffc400720c */ /* 0x000fe20003f26070 */
[C---:B------:R-:W-:Y:S01]  /*e380*/  FFMA.FTZ R130, R5.reuse, R172, R130 ;  /* 0x000000ac05827223 */ /* 0x040fe20000010082 */
[C---:B------:R-:W-:Y:S01]  /*e390*/  FFMA.FTZ R3, R5.reuse, R3, R8 ;  /* 0x0000000305037223 */ /* 0x040fe20000010008 */
[----:B------:R-:W-:Y:S01]  /*e3a0*/  FFMA.FTZ R171, R5, R171, R7 ;  /* 0x000000ab05ab7223 */ /* 0x000fe20000010007 */
[----:B------:R-:W-:Y:S01]  /*e3b0*/  FSEL R0, R131, RZ, P3 ;  /* 0x000000ff83007208 */ /* 0x000fe20001800000 */
[----:B------:R-:W-:Y:S01]  /*e3c0*/  FMUL.FTZ R5, R4, UR6 ;  /* 0x0000000604057c20 */ /* 0x000fe20008410000 */
[----:B------:R-:W-:Y:S01]  /*e3d0*/  LOP3.LUT P6, RZ, R183, 0xff0000, RZ, 0xc0, !PT ;  /* 0x00ff0000b7ff7812 */ /* 0x000fe200078cc0ff */
[----:B------:R-:W-:Y:S01]  /*e3e0*/  FMUL.FTZ R2, R2, UR6 ;  /* 0x0000000602027c20 */ /* 0x000fe20008410000 */
[----:B------:R-:W-:Y:S01]  /*e3f0*/  ISETP.GE.U32.AND.EX P4, PT, R197, 0x1000000, PT, P1 ;  /* 0x01000000c500780c */ /* 0x000fe20003f86110 */
[----:B------:R-:W-:Y:S01]  /*e400*/  FMUL.FTZ R169, R169, UR6 ;  /* 0x00000006a9a97c20 */ /* 0x000fe20008410000 */
[----:B------:R-:W-:Y:S01]  /*e410*/  LOP3.LUT P3, RZ, R197, 0xff00, RZ, 0xc0, !PT ;  /* 0x0000ff00c5ff7812 */ /* 0x000fe2000786c0ff */
[----:B------:R-:W-:Y:S01]  /*e420*/  FMUL.FTZ R130, R130, UR6 ;  /* 0x0000000682827c20 */ /* 0x000fe20008410000 */
[----:B------:R-:W-:Y:S01]  /*e430*/  ISETP.GE.U32.AND P1, PT, R182, RZ, PT ;  /* 0x000000ffb600720c */ /* 0x000fe20003f26070 */
[----:B------:R-:W-:Y:S01]  /*e440*/  FMUL.FTZ R176, R176, UR6 ;  /* 0x00000006b0b07c20 */ /* 0x000fe20008410000 */
[----:B------:R-:W-:Y:S01]  /*e450*/  FSEL R131, R131, RZ, P6 ;  /* 0x000000ff83837208 */ /* 0x000fe20003000000 */
[----:B------:R-:W-:Y:S01]  /*e460*/  FMUL.FTZ R171, R171, UR6 ;  /* 0x00000006abab7c20 */ /* 0x000fe20008410000 */
[----:B------:R-:W-:Y:S01]  /*e470*/  FSEL R4, R5, RZ, P3 ;  /* 0x000000ff05047208 */ /* 0x000fe20001800000 */
[----:B------:R-:W-:Y:S01]  /*e480*/  FMUL.FTZ R3, R3, UR6 ;  /* 0x0000000603037c20 */ /* 0x000fe20008410000 */
[----:B------:R-:W-:-:S02]  /*e490*/  ISETP.GE.U32.AND.EX P1, PT, R183, 0x1000000, PT, P1 ;  /* 0x01000000b700780c */ /* 0x000fc40003f26110 */
[----:B------:R-:W-:Y:S02]  /*e4a0*/  LOP3.LUT P6, RZ, R196, 0xff0000, RZ, 0xc0, !PT ;  /* 0x00ff0000c4ff7812 */ /* 0x000fe400078cc0ff */
[----:B------:R-:W-:Y:S02]  /*e4b0*/  LOP3.LUT P3, RZ, R183, 0xff00, RZ, 0xc0, !PT ;  /* 0x0000ff00b7ff7812 */ /* 0x000fe4000786c0ff */
[C---:B------:R-:W-:Y:S02]  /*e4c0*/  FSEL R11, R2.reuse, RZ, P4 ;  /* 0x000000ff020b7208 */ /* 0x040fe40002000000 */
[----:B------:R-:W-:Y:S02]  /*e4d0*/  LOP3.LUT P5, RZ, R197, 0xff, RZ, 0xc0, !PT ;  /* 0x000000ffc5ff7812 */ /* 0x000fe400078ac0ff */
[----:B------:R-:W-:Y:S02]  /*e4e0*/  FSEL R2, R2, RZ, P1 ;  /* 0x000000ff02027208 */ /* 0x000fe40000800000 */
[----:B------:R-:W-:-:S02]  /*e4f0*/  FSEL R5, R5, RZ, P3 ;  /* 0x000000ff05057208 */ /* 0x000fc40001800000 */
[----:B------:R-:W-:Y:S02]  /*e500*/  FSEL R9, R169, RZ, P6 ;  /* 0x000000ffa9097208 */ /* 0x000fe40003000000 */
[----:B------:R-:W-:Y:S02]  /*e510*/  LOP3.LUT P4, RZ, R183, 0xff, RZ, 0xc0, !PT ;  /* 0x000000ffb7ff7812 */ /* 0x000fe4000788c0ff */
[----:B------:R-:W-:Y:S02]  /*e520*/  LOP3.LUT P1, RZ, R196, 0xff000000, RZ, 0xc0, !PT ;  /* 0xff000000c4ff7812 */ /* 0x000fe4000782c0ff */
[C---:B------:R-:W-:Y:S02]  /*e530*/  LOP3.LUT P3, RZ, R182.reuse, 0xff0000, RZ, 0xc0, !PT ;  /* 0x00ff0000b6ff7812 */ /* 0x040fe4000786c0ff */
[----:B------:R-:W-:Y:S02]  /*e540*/  LOP3.LUT P6, RZ, R182, 0xff000000, RZ, 0xc0, !PT ;  /* 0xff000000b6ff7812 */ /* 0x000fe400078cc0ff */
[----:B------:R-:W-:-:S02]  /*e550*/  FSEL R10, R130, RZ, P5 ;  /* 0x000000ff820a7208 */ /* 0x000fc40002800000 */
[----:B------:R-:W-:Y:S02]  /*e560*/  F2FP.F16.F32.PACK_AB R131, R2, R131 ;  /* 0x000000830283723e */ /* 0x000fe400000000ff */
[----:B------:R-:W-:Y:S02]  /*e570*/  F2FP.F16.F32.PACK_AB R11, R11, R0 ;  /* 0x000000000b0b723e */ /* 0x000fe400000000ff */
[----:B------:R-:W-:Y:S02]  /*e580*/  FSEL R130, R130, RZ, P4 ;  /* 0x000000ff82827208 */ /* 0x000fe40002000000 */
        /* <DEDUP_REMOVED lines=18> */
.L_x_3554:
        /* <DEDUP_REMOVED lines=8> */
[--C-:B------:R-:W-:Y:S01]  /*e730*/  FFMA.FTZ R174, R174, R215, R217.reuse ;  /* 0x000000d7aeae7223 */ /* 0x100fe200000100d9 */
[C---:B------:R-:W-:Y:S01]  /*e740*/  FMUL.FTZ R127, R5.reuse, R127 ;  /* 0x0000007f057f7220 */ /* 0x040fe20000410000 */
[----:B------:R-:W-:Y:S01]  /*e750*/  FMUL.FTZ R3, R5, R3 ;  /* 0x0000000305037220 */ /* 0x000fe20000410000 */
[----:B------:R-:W-:Y:S01]  /*e760*/  LOP3.LUT P5, RZ, R197, 0xff0000, RZ, 0xc0, !PT ;  /* 0x00ff0000c5ff7812 */ /* 0x000fe200078ac0ff */
[----:B------:R-:W-:Y:S01]  /*e770*/  FADD.FTZ R126, R177, -R172 ;  /* 0x800000acb17e7221 */ /* 0x000fe20000010000 */
[----:B0-----:R-:W-:Y:S01]  /*e780*/  FMUL.FTZ R131, R127, UR6 ;  /* 0x000000067f837c20 */ /* 0x001fe20008410000 */
[----:B------:R-:W-:Y:S01]  /*e790*/  FMUL.FTZ R2, R3, UR6 ;  /* 0x0000000603027c20 */ /* 0x000fe20008410000 */
[----:B------:R-:W-:Y:S01]  /*e7a0*/  ISETP.GE.U32.AND.EX P1, PT, R197, 0x1000000, PT, P1 ;  /* 0x01000000c500780c */ /* 0x000fe20003f26110 */
[----:B------:R-:W-:Y:S01]  /*e7b0*/  FADD.FTZ R174, R178, -R174 ;  /* 0x800000aeb2ae7221 */ /* 0x000fe20000010000 */
[----:B------:R-:W-:Y:S01]  /*e7c0*/  LOP3.LUT P4, RZ, R183, 0xff0000, RZ, 0xc0, !PT ;  /* 0x00ff0000b7ff7812 */ /* 0x000fe2000788c0ff */
[----:B------:R-:W-:Y:S01]  /*e7d0*/  FMUL.FTZ R126, R5, R126 ;  /* 0x0000007e057e7220 */ /* 0x000fe20000410000 */
[----:B------:R-:W-:Y:S01]  /*e7e0*/  ISETP.GE.U32.AND.EX P3, PT, R183, 0x1000000, PT, P3 ;  /* 0x01000000b700780c */ /* 0x000fe20003f66130 */
[----:B------:R-:W-:Y:S01]  /*e7f0*/  FMUL.FTZ R174, R5, R174 ;  /* 0x000000ae05ae7220 */ /* 0x000fe20000410000 */
[----:B------:R-:W-:Y:S01]  /*e800*/  FSEL R11, R131, RZ, P5 ;  /* 0x000000ff830b7208 */ /* 0x000fe20002800000 */
        /* <DEDUP_REMOVED lines=9> */
[----:B------:R-:W-:Y:S01]  /*e8a0*/  F2FP.F16.F32.PACK_AB R131, R2, R131 ;  /* 0x000000830283723e */ /* 0x000fe200000000ff */
[----:B------:R-:W-:Y:S01]  /*e8b0*/  FMUL.FTZ R2, R174, UR6 ;  /* 0x00000006ae027c20 */ /* 0x000fe20008410000 */
[----:B------:R-:W-:Y:S01]  /*e8c0*/  LOP3.LUT P4, RZ, R197, 0xff00, RZ, 0xc0, !PT ;  /* 0x0000ff00c5ff7812 */ /* 0x000fe2000788c0ff */
[C---:B------:R-:W-:Y:S01]  /*e8d0*/  FMUL.FTZ R125, R5.reuse, R168 ;  /* 0x000000a8057d7220 */ /* 0x040fe20000410000 */
[----:B------:R-:W-:Y:S01]  /*e8e0*/  F2FP.F16.F32.PACK_AB R11, R0, R11 ;  /* 0x0000000b000b723e */ /* 0x000fe200000000ff */
[----:B------:R-:W-:Y:S01]  /*e8f0*/  FMUL.FTZ R173, R5, R173 ;  /* 0x000000ad05ad7220 */ /* 0x000fe20000410000 */
[----:B------:R-:W-:Y:S01]  /*e900*/  FSEL R10, R130, RZ, P6 ;  /* 0x000000ff820a7208 */ /* 0x000fe20003000000 */
[-CC-:B------:R-:W-:Y:S01]  /*e910*/  FFMA.FTZ R171, R171, R215.reuse, R217.reuse ;  /* 0x000000d7abab7223 */ /* 0x180fe200000100d9 */
[----:B------:R-:W-:Y:S01]  /*e920*/  FSEL R0, R2, RZ, P4 ;  /* 0x000000ff02007208 */ /* 0x000fe20002000000 */
[----:B------:R-:W-:Y:S01]  /*e930*/  FFMA.FTZ R167, R167, R215, R217 ;  /* 0x000000d7a7a77223 */ /* 0x000fe200000100d9 */
[----:B------:R-:W-:Y:S01]  /*e940*/  LOP3.LUT P4, RZ, R183, 0xff00, RZ, 0xc0, !PT ;  /* 0x0000ff00b7ff7812 */ /* 0x000fe2000788c0ff */
[----:B------:R-:W-:Y:S01]  /*e950*/  FADD.FTZ R170, R170, -R171 ;  /* 0x800000abaaaa7221 */ /* 0x000fe20000010000 */
[----:B------:R-:W-:Y:S01]  /*e960*/  F2FP.F16.F32.PACK_AB R10, R0, R10 ;  /* 0x0000000a000a723e */ /* 0x000fe200000000ff */
[----:B------:R-:W-:Y:S01]  /*e970*/  FMUL.FTZ R0, R125, UR6 ;  /* 0x000000067d007c20 */ /* 0x000fe20008410000 */
[----:B------:R-:W-:Y:S01]  /*e980*/  LOP3.LUT P1, RZ, R196, 0xff0000, RZ, 0xc0, !PT ;  /* 0x00ff0000c4ff7812 */ /* 0x000fe2000782c0ff */
[----:B------:R-:W-:Y:S01]  /*e990*/  FADD.FTZ R167, R24, -R167 ;  /* 0x800000a718a77221 */ /* 0x000fe20000010000 */
[----:B------:R-:W-:Y:S01]  /*e9a0*/  FSEL R2, R2, RZ, P4 ;  /* 0x000000ff02027208 */ /* 0x000fe20002000000 */
[----:B------:R-:W-:Y:S01]  /*e9b0*/  FMUL.FTZ R124, R5, R170 ;  /* 0x000000aa057c7220 */ /* 0x000fe20000410000 */
[C---:B------:R-:W-:Y:S01]  /*e9c0*/  F2FP.F16.F32.PACK_AB R125, R173.reuse, R125 ;  /* 0x0000007dad7d723e */ /* 0x040fe200000000ff */
        /* <DEDUP_REMOVED lines=9> */
[----:B------:R-:W-:Y:S01]  /*ea60*/  F2FP.F16.F32.PACK_AB R129, R0, R129 ;  /* 0x000000810081723e */ /* 0x000fe200000000ff */
[----:B------:R-:W-:Y:S01]  /*ea70*/  FMUL.FTZ R0, R124, UR6 ;  /* 0x000000067c007c20 */ /* 0x000fe20008410000 */
[----:B------:R-:W-:-:S02]  /*ea80*/  FSEL R173, R173, RZ, P3 ;  /* 0x000000ffadad7208 */ /* 0x000fc40001800000 */
[----:B------:R-:W-:Y:S01]  /*ea90*/  F2FP.F16.F32.PACK_AB R124, R124, R167 ;  /* 0x000000a77c7c723e */ /* 0x000fe200000000ff */
        /* <DEDUP_REMOVED lines=14> */
[----:B------:R-:W-:Y:S02]  /*eb80*/  F2FP.F16.F32.PACK_AB R128, R128, R0 ;  /* 0x000000008080723e */ /* 0x000fe400000000ff */
[----:B------:R-:W-:Y:S01]  /*eb90*/  F2FP.F16.F32.PACK_AB R8, R8, R167 ;  /* 0x000000a70808723e */ /* 0x000fe200000000ff */
[----:B------:R-:W-:Y:S06]  /*eba0*/  BRA `(.L_x_3556) ;  /* 0x0000001000f47947 */ /* 0x000fec0003800000 */
.L_x_3557:
        /* <DEDUP_REMOVED lines=10> */
[----:B------:R-:W-:Y:S01]  /*ec50*/  FADD.FTZ R169, R168, -R169 ;  /* 0x800000a9a8a97221 */ /* 0x000fe20000010000 */
[-CC-:B------:R-:W-:Y:S01]  /*ec60*/  FFMA.FTZ R172, R172, R215.reuse, R217.reuse ;  /* 0x000000d7acac7223 */ /* 0x180fe200000100d9 */
[----:B------:R-:W-:Y:S01]  /*ec70*/  FMUL.FTZ R2, R2, UR6 ;  /* 0x0000000602027c20 */ /* 0x000fe20008410000 */
[----:B------:R-:W-:Y:S01]  /*ec80*/  ISETP.GE.U32.AND P1, PT, R196, RZ, PT ;  /* 0x000000ffc400720c */ /* 0x000fe20003f26070 */
[--C-:B------:R-:W-:Y:S01]  /*ec90*/  FFMA.FTZ R176, R176, R215, R217.reuse ;  /* 0x000000d7b0b07223 */ /* 0x100fe200000100d9 */
[----:B0-----:R-:W-:Y:S01]  /*eca0*/  FMUL.FTZ R131, R5, R175 ;  /* 0x000000af05837220 */ /* 0x001fe20000410000 */
[----:B------:R-:W-:Y:S01]  /*ecb0*/  FMUL.FTZ R3, R3, UR6 ;  /* 0x0000000603037c20 */ /* 0x000fe20008410000 */
[----:B------:R-:W-:Y:S01]  /*ecc0*/  FSEL R0, R2, RZ, P3 ;  /* 0x000000ff02007208 */ /* 0x000fe20001800000 */
[----:B------:R-:W-:Y:S01]  /*ecd0*/  FADD.FTZ R172, R177, -R172 ;  /* 0x800000acb1ac7221 */ /* 0x000fe20000010000 */
[----:B------:R-:W-:Y:S01]  /*ece0*/  LOP3.LUT P6, RZ, R183, 0xff0000, RZ, 0xc0, !PT ;  /* 0x00ff0000b7ff7812 */ /* 0x000fe200078cc0ff */
[----:B------:R-:W-:Y:S01]  /*ecf0*/  FMUL.FTZ R169, R5, R169 ;  /* 0x000000a905a97220 */ /* 0x000fe20000410000 */
[----:B------:R-:W-:Y:S01]  /*ed00*/  ISETP.GE.U32.AND.EX P4, PT, R197, 0x1000000, PT, P1 ;  /* 0x01000000c500780c */ /* 0x000fe20003f86110 */
        /* <DEDUP_REMOVED lines=32> */
[----:B------:R-:W-:Y:S02]  /*ef10*/  F2FP.F16.F32.PACK_AB R131, R131, R2 ;  /* 0x000000028383723e */ /* 0x000fe400000000ff */
[----:B------:R-:W-:-:S02]  /*ef20*/  F2FP.F16.F32.PACK_AB R11, R11, R0 ;  /* 0x000000000b0b723e */ /* 0x000fc400000000ff */
        /* <DEDUP_REMOVED lines=8> */
[----:B------:R-:W-:Y:S02]  /*efb0*/  F2FP.F16.F32.PACK_AB R129, R2, R129 ;  /* 0x000000810281723e */ /* 0x000fe400000000ff */
        /* <DEDUP_REMOVED lines=8> */
[----:B------:R-:W-:Y:S01]  /*f040*/  F2FP.F16.F32.PACK_AB R8, R8, R0 ;  /* 0x000000000808723e */ /* 0x000fe200000000ff */
[----:B------:R-:W-:Y:S06]  /*f050*/  BRA `(.L_x_3556) ;  /* 0x0000000c00c87947 */ /* 0x000fec0003800000 */
.L_x_3553:
[----:B------:R-:W-:Y:S05]  /*f060*/  @!P1 BRA `(.L_x_3558) ;  /* 0x0000000800049947 */ /* 0x000fea0003800000 */
[----:B------:R-:W-:Y:S05]  /*f070*/  @!P2 BRA `(.L_x_3559) ;  /* 0x000000040008a947 */ /* 0x000fea0003800000 */
[-CC-:B------:R-:W-:Y:S01]  /*f080*/  FFMA.FTZ R175, R175, R215.reuse, R217.reuse ;  /* 0x000000d7afaf7223 */ /* 0x180fe200000100d9 */
[--C-:B------:R-:W-:Y:S02]  /*f090*/  HADD2.F32 R3, -RZ, R123.reuse.H1_H1 ;  /* 0x3000007bff037230 */ /* 0x100fe40000004100 */
        /* <DEDUP_REMOVED lines=9> */
[----:B------:R-:W-:Y:S02]  /*f130*/  HADD2.F32 R126, -RZ, R122.H0_H0 ;  /* 0x2000007aff7e7230 */ /* 0x000fe40000004100 */
[--C-:B------:R-:W-:Y:S01]  /*f140*/  FFMA.FTZ R176, R176, R215, R217.reuse ;  /* 0x000000d7b0b07223 */ /* 0x100fe200000100d9 */
[----:B------:R-:W-:Y:S01]  /*f150*/  FADD.FTZ R172, R177, -R172 ;  /* 0x800000acb1ac7221 */ /* 0x000fe20000010000 */
[C---:B------:R-:W-:Y:S01]  /*f160*/  FFMA.FTZ R2, R5.reuse, R2, R0 ;  /* 0x0000000205027223 */ /* 0x040fe20000010000 */
[----:B------:R-:W-:Y:S01]  /*f170*/  FFMA.FTZ R3, R5, R3, R4 ;  /* 0x0000000305037223 */ /* 0x000fe20000010004 */
[--C-:B------:R-:W-:Y:S02]  /*f180*/  HADD2.F32 R4, -RZ, R121.reuse.H1_H1 ;  /* 0x30000079ff047230 */ /* 0x100fe40000004100 */
[----:B------:R-:W-:Y:S01]  /*f190*/  FADD.FTZ R176, R173, -R176 ;  /* 0x800000b0adb07221 */ /* 0x000fe20000010000 */
[----:B------:R-:W-:Y:S01]  /*f1a0*/  FFMA.FTZ R126, R5, R172, R126 ;  /* 0x000000ac057e7223 */ /* 0x000fe2000001007e */
[----:B------:R-:W-:Y:S01]  /*f1b0*/  ISETP.GE.U32.AND P1, PT, R196, RZ, PT ;  /* 0x000000ffc400720c */ /* 0x000fe20003f26070 */
[-CC-:B------:R-:W-:Y:S01]  /*f1c0*/  FFMA.FTZ R171, R171, R215.reuse, R217.reuse ;  /* 0x000000d7abab7223 */ /* 0x180fe200000100d9 */
[-CC-:B------:R-:W-:Y:S01]  /*f1d0*/  FFMA.FTZ R169, R169, R215.reuse, R217.reuse ;  /* 0x000000d7a9a97223 */ /* 0x180fe200000100d9 */
[----:B------:R-:W-:Y:S01]  /*f1e0*/  FFMA.FTZ R167, R167, R215, R217 ;  /* 0x000000d7a7a77223 */ /* 0x000fe200000100d9 */
[C---:B------:R-:W-:Y:S01]  /*f1f0*/  FMUL.FTZ R11, R127.reuse, UR6 ;  /* 0x000000067f0b7c20 */ /* 0x040fe20008410000 */
[----:B------:R-:W-:Y:S01]  /*f200*/  FMUL.FTZ R0, R2, UR6 ;  /* 0x0000000602007c20 */ /* 0x000fe20008410000 */
[----:B------:R-:W-:Y:S01]  /*f210*/  F2FP.F16.F32.PACK_AB R127, R127, R2 ;  /* 0x000000027f7f723e */ /* 0x000fe200000000ff */
[----:B------:R-:W-:Y:S01]  /*f220*/  FMUL.FTZ R10, R126, UR6 ;  /* 0x000000067e0a7c20 */ /* 0x000fe20008410000 */
[----:B------:R-:W-:Y:S01]  /*f230*/  FFMA.FTZ R176, R5, R176, R4 ;  /* 0x000000b005b07223 */ /* 0x000fe20000010004 */
[----:B------:R-:W-:Y:S01]  /*f240*/  FMUL.FTZ R2, R3, UR6 ;  /* 0x0000000603027c20 */ /* 0x000fe20008410000 */
[C---:B------:R-:W-:Y:S01]  /*f250*/  LOP3.LUT P3, RZ, R197.reuse, 0xff0000, RZ, 0xc0, !PT ;  /* 0x00ff0000c5ff7812 */ /* 0x040fe2000786c0ff */
[----:B------:R-:W-:Y:S01]  /*f260*/  HADD2.F32 R125, -RZ, R121.H0_H0 ;  /* 0x20000079ff7d7230 */ /* 0x000fe20000004100 */
[C---:B------:R-:W-:Y:S01]  /*f270*/  ISETP.GE.U32.AND.EX P1, PT, R197.reuse, 0x1000000, PT, P1 ;  /* 0x01000000c500780c */ /* 0x040fe20003f26110 */
[--C-:B------:R-:W-:Y:S01]  /*f280*/  HADD2.F32 R7, -RZ, R120.reuse.H0_H0 ;  /* 0x20000078ff077230 */ /* 0x100fe20000004100 */
[C---:B------:R-:W-:Y:S01]  /*f290*/  LOP3.LUT P5, RZ, R197.reuse, 0xff, RZ, 0xc0, !PT ;  /* 0x000000ffc5ff7812 */ /* 0x040fe200078ac0ff */
[----:B------:R-:W-:Y:S01]  /*f2a0*/  HADD2.F32 R4, -RZ, R120.H1_H1 ;  /* 0x30000078ff047230 */ /* 0x000fe20000004100 */
[----:B------:R-:W-:Y:S01]  /*f2b0*/  LOP3.LUT P4, RZ, R197, 0xff00, RZ, 0xc0, !PT ;  /* 0x0000ff00c5ff7812 */ /* 0x000fe2000788c0ff */
[----:B------:R-:W-:Y:S01]  /*f2c0*/  FADD.FTZ R171, R170, -R171 ;  /* 0x800000abaaab7221 */ /* 0x000fe20000010000 */
[----:B------:R-:W-:Y:S01]  /*f2d0*/  FADD.FTZ R169, R168, -R169 ;  /* 0x800000a9a8a97221 */ /* 0x000fe20000010000 */
[----:B------:R-:W-:Y:S01]  /*f2e0*/  FADD.FTZ R124, R24, -R167 ;  /* 0x800000a7187c7221 */ /* 0x000fe20000010000 */
[----:B------:R-:W-:Y:S01]  /*f2f0*/  FSEL R11, R11, RZ, P1 ;  /* 0x000000ff0b0b7208 */ /* 0x000fe20000800000 */
[C---:B------:R-:W-:Y:S01]  /*f300*/  FFMA.FTZ R171, R5.reuse, R171, R4 ;  /* 0x000000ab05ab7223 */ /* 0x040fe20000010004 */
[----:B------:R-:W-:Y:S01]  /*f310*/  FSEL R0, R0, RZ, P3 ;  /* 0x000000ff00007208 */ /* 0x000fe20001800000 */
[C---:B------:R-:W-:Y:S01]  /*f320*/  FFMA.FTZ R125, R5.reuse, R169, R125 ;  /* 0x000000a9057d7223 */ /* 0x040fe2000001007d */
[----:B------:R-:W-:Y:S01]  /*f330*/  FSEL R10, R10, RZ, P5 ;  /* 0x000000ff0a0a7208 */ /* 0x000fe20002800000 */
[----:B------:R-:W-:Y:S01]  /*f340*/  FFMA.FTZ R124, R5, R124, R7 ;  /* 0x0000007c057c7223 */ /* 0x000fe20000010007 */
[----:B------:R-:W-:-:S02]  /*f350*/  FSEL R2, R2, RZ, P4 ;  /* 0x000000ff02027208 */ /* 0x000fc40002000000 */
        /* <DEDUP_REMOVED lines=13> */
[----:B0-----:R-:W-:Y:S02]  /*f430*/  FSEL R9, R176, RZ, P1 ;  /* 0x000000ffb0097208 */ /* 0x001fe40000800000 */
[----:B------:R-:W-:Y:S02]  /*f440*/  FSEL R2, R2, RZ, P3 ;  /* 0x000000ff02027208 */ /* 0x000fe40001800000 */
[----:B------:R-:W-:-:S02]  /*f450*/  FSEL R8, R171, RZ, P5 ;  /* 0x000000ffab087208 */ /* 0x000fc40002800000 */
[----:B------:R-:W-:Y:S02]  /*f460*/  F2FP.F16.F32.PACK_AB R126, R3, R126 ;  /* 0x0000007e037e723e */ /* 0x000fe400000000ff */
[----:B------:R-:W-:Y:S02]  /*f470*/  F2FP.F16.F32.PACK_AB R9, R9, R0 ;  /* 0x000000000909723e */ /* 0x000fe400000000ff */
[----:B------:R-:W-:Y:S01]  /*f480*/  F2FP.F16.F32.PACK_AB R8, R8, R2 ;  /* 0x000000020808723e */ /* 0x000fe200000000ff */
[----:B------:R-:W-:Y:S06]  /*f490*/  BRA `(.L_x_3556) ;  /* 0x0000000800b87947 */ /* 0x000fec0003800000 */
.L_x_3559:
[-CC-:B------:R-:W-:Y:S01]  /*f4a0*/  FFMA.FTZ R174, R174, R215.reuse, R217.reuse ;  /* 0x000000d7aeae7223 */ /* 0x180fe200000100d9 */
[-CC-:B------:R-:W-:Y:S01]  /*f4b0*/  FFMA.FTZ R175, R175, R215.reuse, R217.reuse ;  /* 0x000000d7afaf7223 */ /* 0x180fe200000100d9 */
[----:B------:R-:W-:Y:S02]  /*f4c0*/  HADD2.F32 R7, -RZ, R122.H1_H1 ;  /* 0x3000007aff077230 */ /* 0x000fe40000004100 */
[-C--:B------:R-:W-:Y:S01]  /*f4d0*/  FFMA.FTZ R169, R169, R215.reuse, R217 ;  /* 0x000000d7a9a97223 */ /* 0x080fe200000100d9 */
[----:B------:R-:W-:Y:S02]  /*f4e0*/  HADD2.F32 R2, -RZ, R123.H1_H1 ;  /* 0x3000007bff027230 */ /* 0x000fe40000004100 */
[----:B------:R-:W-:Y:S01]  /*f4f0*/  FADD.FTZ R4, R178, -R174 ;  /* 0x800000aeb2047221 */ /* 0x000fe20000010000 */
[----:B------:R-:W-:Y:S01]  /*f500*/  FADD.FTZ R0, R179, -R175 ;  /* 0x800000afb3007221 */ /* 0x000fe20000010000 */
[-CC-:B------:R-:W-:Y:S01]  /*f510*/  FFMA.FTZ R176, R176, R215.reuse, R217.reuse ;  /* 0x000000d7b0b07223 */ /* 0x180fe200000100d9 */
[-CC-:B------:R-:W-:Y:S01]  /*f520*/  FFMA.FTZ R172, R172, R215.reuse, R217.reuse ;  /* 0x000000d7acac7223 */ /* 0x180fe200000100d9 */
[----:B------:R-:W-:Y:S01]  /*f530*/  FFMA.FTZ R212, R212, R215, R217 ;  /* 0x000000d7d4d47223 */ /* 0x000fe200000100d9 */
[C---:B------:R-:W-:Y:S01]  /*f540*/  FFMA.FTZ R4, R5.reuse, R4, R7 ;  /* 0x0000000405047223 */ /* 0x040fe20000010007 */
[----:B------:R-:W-:Y:S01]  /*f550*/  FFMA.FTZ R0, R5, R0, R2 ;  /* 0x0000000005007223 */ /* 0x000fe20000010002 */
[----:B0-----:R-:W-:-:S02]  /*f560*/  HADD2.F32 R8, -RZ, R121.H0_H0 ;  /* 0x20000079ff087230 */ /* 0x001fc40000004100 */
        /* <DEDUP_REMOVED lines=26> */
[----:B------:R-:W-:Y:S01]  /*f710*/  FMUL.FTZ R4, R4, UR6 ;  /* 0x0000000604047c20 */ /* 0x000fe20008410000 */
        /* <DEDUP_REMOVED lines=22> */
.L_x_3558:
        /* <DEDUP_REMOVED lines=57> */
[----:B------:R-:W-:Y:S01]  /*fc10*/  F2FP.F16.F32.PACK_AB R8, R8, R2 ;  /* 0x000000020808723e */ /* 0x000fe200000000ff */
[----:B------:R-:W-:Y:S06]  /*fc20*/  BRA `(.L_x_3556) ;  /* 0x0000000000d47947 */ /* 0x000fec0003800000 */
.L_x_3560:
        /* <DEDUP_REMOVED lines=45> */
[----:B0-----:R-:W-:-:S02]  /*ff00*/  FSEL R9, R169, RZ, P6 ;  /* 0x000000ffa9097208 */ /* 0x001fc40003000000 */
[----:B------:R-:W-:Y:S02]  /*ff10*/  FSEL R176, R176, RZ, P1 ;  /* 0x000000ffb0b07208 */ /* 0x000fe40000800000 */
[----:B------:R-:W-:Y:S02]  /*ff20*/  FSEL R8, R167, RZ, P5 ;  /* 0x000000ffa7087208 */ /* 0x000fe40002800000 */
[----:B------:R-:W-:Y:S02]  /*ff30*/  FSEL R171, R171, RZ, P4 ;  /* 0x000000ffabab7208 */ /* 0x000fe40002000000 */
[----:B------:R-:W-:Y:S02]  /*ff40*/  F2FP.F16.F32.PACK_AB R11, R0, R11 ;  /* 0x0000000b000b723e */ /* 0x000fe400000000ff */
[----:B------:R-:W-:Y:S02]  /*ff50*/  F2FP.F16.F32.PACK_AB R10, R2, R10 ;  /* 0x0000000a020a723e */ /* 0x000fe400000000ff */
[----:B------:R-:W-:-:S02]  /*ff60*/  F2FP.F16.F32.PACK_AB R9, R176, R9 ;  /* 0x00000009b009723e */ /* 0x000fc400000000ff */
[----:B------:R-:W-:-:S07]  /*ff70*/  F2FP.F16.F32.PACK_AB R8, R171, R8 ;  /* 0x00000008ab08723e */ /* 0x000fce00000000ff */
.L_x_3556:
[----:B------:R-:W0:Y:S08]  /*ff80*/  @P2 LDC.64 R2, c[0x0][0x478] ;  /* 0x00011e00ff022b82 */ /* 0x000e300000000a00 */
[----:B------:R-:W2:Y:S01]  /*ff90*/  LDC.64 R4, c[0x0][0x380] ;  /* 0x0000e000ff047b82 */ /* 0x000ea20000000a00 */
[----:B0-----:R-:W-:-:S05]  /*ffa0*/  @P2 IMAD.WIDE.U32 R2, R136, 0x10, R2 ;  /* 0x0000001088022825 */ /* 0x001fca00078e0002 */
[----:B------:R0:W-:Y:S01]  /*ffb0*/  @P2 STG.E.128 desc[UR10][R2.64], R124 ;  /* 0x0000007c02002986 */ /* 0x0001e2000c101d0a */
[----:B--2---:R-:W-:Y:S01]  /*ffc0*/  LEA R6, R4, R6, 0x2 ;  /* 0x0000000604067211 */ /* 0x004fe200078e10ff */
        /* <DEDUP_REMOVED lines=8> */
.L_x_3519:
        /* <DEDUP_REMOVED lines=157> */
.L_x_3518:
[----:B------:R-:W-:Y:S05]  /*10a20*/  BSYNC B0 ;  /* 0x0000000000007941 */ /* 0x000fea0003800000 */
.L_x_3517:
        /* <DEDUP_REMOVED lines=435> */
.L_x_3520:
[----:B------:R-:W-:Y:S01]  /*12560*/  HFMA2 R244, -RZ, RZ, 0, 5.9604644775390625e-08 ;  /* 0x00000001fff47431 */ /* 0x000fe200000001ff */
[----:B------:R-:W-:Y:S01]  /*12570*/  BSSY B2, `(.L_x_3562) ;  /* 0x0000006000027945 */ /* 0x000fe20003800000 */
[----:B------:R-:W-:Y:S02]  /*12580*/  MOV R243, 0x1f ;  /* 0x0000001f00f37802 */ /* 0x000fe40000000f00 */
[----:B------:R-:W-:-:S07]  /*12590*/  MOV R242, 0xffffffff ;  /* 0xffffffff00f27802 */ /* 0x000fce0000000f00 */
[----:B-----5:R-:W-:Y:S05]  /*125a0*/  WARPSYNC.COLLECTIVE R242, `(.L_x_3563) ;  /* 0x00000000f2087348 */ /* 0x020fea0003c00000 */
[----:B------:R0:W1:Y:S02]  /*125b0*/  SHFL.BFLY P4, R242, R245, R244, R243 ;  /* 0x0c0000f4f5f27389 */ /* 0x00006400000800f3 */
[----:B01---5:R-:W-:Y:S05]  /*125c0*/  ENDCOLLECTIVE ;  /* 0x000000000000791b */ /* 0x023fea0003800000 */
.L_x_3563:
[----:B------:R-:W-:Y:S05]  /*125d0*/  BSYNC B2 ;  /* 0x0000000000027941 */ /* 0x000fea0003800000 */
.L_x_3562:
        /* <DEDUP_REMOVED lines=8> */
[----:B------:R-:W-:-:S07]  /*12660*/  MOV R252, R215 ;  /* 0x000000d700fc7202 */ /* 0x000fce0000000f00 */
[----:B0-----:R-:W-:Y:S05]  /*12670*/  WARPSYNC.COLLECTIVE R242, `(.L_x_3564) ;  /* 0x00000000f2087348 */ /* 0x001fea0003c00000 */
[----:B------:R1:W2:Y:S02]  /*12680*/  SHFL.BFLY P4, R242, R245, R244, R243 ;  /* 0x0c0000f4f5f27389 */ /* 0x0002a400000800f3 */
[----:B012---:R-:W-:Y:S05]  /*12690*/  ENDCOLLECTIVE ;  /* 0x000000000000791b */ /* 0x007fea0003800000 */
.L_x_3564:
[----:B------:R-:W-:Y:S02]  /*126a0*/  MOV R216, R217 ;  /* 0x000000d900d87202 */ /* 0x000fe40000000f00 */
[----:B------:R-:W-:Y:S01]  /*126b0*/  MOV R245, R250 ;  /* 0x000000fa00f57202 */ /* 0x000fe20000000f00 */
[----:B------:R-:W-:Y:S02]  /*126c0*/  HFMA2 R244, -RZ, RZ, 0, 1.1920928955078125e-07 ;  /* 0x00000002fff47431 */ /* 0x000fe400000001ff */
[----:B------:R-:W-:Y:S01]  /*126d0*/  FADD.FTZ R251, R251, R242 ;  /* 0x000000f2fbfb7221 */ /* 0x000fe20000010000 */
[----:B------:R-:W-:-:S07]  /*126e0*/  MOV R242, 0xffffffff ;  /* 0xffffffff00f27802 */ /* 0x000fce0000000f00 */
[----:B------:R-:W-:Y:S05]  /*126f0*/  WARPSYNC.COLLECTIVE R242, `(.L_x_3565) ;  /* 0x00000000f2087348 */ /* 0x000fea0003c00000 */
[----:B------:R0:W1:Y:S02]  /*12700*/  SHFL.BFLY P4, R242, R245, R244, R243 ;  /* 0x0c0000f4f5f27389 */ /* 0x00006400000800f3 */
[----:B01----:R-:W-:Y:S05]  /*12710*/  ENDCOLLECTIVE ;  /* 0x000000000000791b */ /* 0x003fea0003800000 */
.L_x_3565:
[----:B------:R-:W-:Y:S01]  /*12720*/  MOV R245, R251 ;  /* 0x000000fb00f57202 */ /* 0x000fe20000000f00 */
[----:B------:R-:W-:Y:S01]  /*12730*/  FADD.FTZ R250, R250, R242 ;  /* 0x000000f2fafa7221 */ /* 0x000fe20000010000 */
[----:B------:R-:W-:-:S07]  /*12740*/  MOV R242, 0xffffffff ;  /* 0xffffffff00f27802 */ /* 0x000fce0000000f00 */
[----:B------:R-:W-:Y:S05]  /*12750*/  WARPSYNC.COLLECTIVE R242, `(.L_x_3566) ;  /* 0x00000000f2087348 */ /* 0x000fea0003c00000 */
[----:B------:R0:W1:Y:S02]  /*12760*/  SHFL.BFLY P4, R242, R245, R244, R243 ;  /* 0x0c0000f4f5f27389 */ /* 0x00006400000800f3 */
[----:B01----:R-:W-:Y:S05]  /*12770*/  ENDCOLLECTIVE ;  /* 0x000000000000791b */ /* 0x003fea0003800000 */
.L_x_3566:
[----:B------:R-:W-:Y:S01]  /*12780*/  MOV R245, R250 ;  /* 0x000000fa00f57202 */ /* 0x000fe20000000f00 */
[----:B------:R-:W-:Y:S02]  /*12790*/  HFMA2 R244, -RZ, RZ, 0, 2.384185791015625e-07 ;  /* 0x00000004fff47431 */ /* 0x000fe400000001ff */
[----:B------:R-:W-:Y:S01]  /*127a0*/  FADD.FTZ R251, R251, R242 ;  /* 0x000000f2fbfb7221 */ /* 0x000fe20000010000 */
[----:B------:R-:W-:-:S07]  /*127b0*/  MOV R242, 0xffffffff ;  /* 0xffffffff00f27802 */ /* 0x000fce0000000f00 */
[----:B------:R-:W-:Y:S05]  /*127c0*/  WARPSYNC.COLLECTIVE R242, `(.L_x_3567) ;  /* 0x00000000f2087348 */ /* 0x000fea0003c00000 */
[----:B------:R0:W1:Y:S02]  /*127d0*/  SHFL.BFLY P4, R242, R245, R244, R243 ;  /* 0x0c0000f4f5f27389 */ /* 0x00006400000800f3 */
[----:B01----:R-:W-:Y:S05]  /*127e0*/  ENDCOLLECTIVE ;  /* 0x000000000000791b */ /* 0x003fea0003800000 */
.L_x_3567:
[----:B------:R-:W-:Y:S01]  /*127f0*/  MOV R245, R251 ;  /* 0x000000fb00f57202 */ /* 0x000fe20000000f00 */
[----:B------:R-:W-:Y:S01]  /*12800*/  FADD.FTZ R250, R250, R242 ;  /* 0x000000f2fafa7221 */ /* 0x000fe20000010000 */
[----:B------:R-:W-:-:S07]  /*12810*/  MOV R242, 0xffffffff ;  /* 0xffffffff00f27802 */ /* 0x000fce0000000f00 */
[----:B------:R-:W-:Y:S05]  /*12820*/  WARPSYNC.COLLECTIVE R242, `(.L_x_3568) ;  /* 0x00000000f2087348 */ /* 0x000fea0003c00000 */
[----:B------:R0:W1:Y:S02]  /*12830*/  SHFL.BFLY P4, R242, R245, R244, R243 ;  /* 0x0c0000f4f5f27389 */ /* 0x00006400000800f3 */
[----:B01----:R-:W-:Y:S05]  /*12840*/  ENDCOLLECTIVE ;  /* 0x000000000000791b */ /* 0x003fea0003800000 */
.L_x_3568:
[----:B------:R-:W-:Y:S01]  /*12850*/  MOV R245, R250 ;  /* 0x000000fa00f57202 */ /* 0x000fe20000000f00 */
[----:B------:R-:W-:Y:S02]  /*12860*/  HFMA2 R244, -RZ, RZ, 0, 4.76837158203125e-07 ;  /* 0x00000008fff47431 */ /* 0x000fe400000001ff */
[----:B------:R-:W-:Y:S01]  /*12870*/  FADD.FTZ R251, R251, R242 ;  /* 0x000000f2fbfb7221 */ /* 0x000fe20000010000 */
[----:B------:R-:W-:-:S07]  /*12880*/  MOV R242, 0xffffffff ;  /* 0xffffffff00f27802 */ /* 0x000fce0000000f00 */
[----:B------:R-:W-:Y:S05]  /*12890*/  WARPSYNC.COLLECTIVE R242, `(.L_x_3569) ;  /* 0x00000000f2087348 */ /* 0x000fea0003c00000 */
[----:B------:R0:W1:Y:S02]  /*128a0*/  SHFL.BFLY P4, R242, R245, R244, R243 ;  /* 0x0c0000f4f5f27389 */ /* 0x00006400000800f3 */
[----:B01----:R-:W-:Y:S05]  /*128b0*/  ENDCOLLECTIVE ;  /* 0x000000000000791b */ /* 0x003fea0003800000 */
.L_x_3569:
[----:B------:R-:W-:Y:S01]  /*128c0*/  MOV R245, R251 ;  /* 0x000000fb00f57202 */ /* 0x000fe20000000f00 */
[----:B------:R-:W-:Y:S01]  /*128d0*/  FADD.FTZ R250, R250, R242 ;  /* 0x000000f2fafa7221 */ /* 0x000fe20000010000 */
[----:B------:R-:W-:-:S07]  /*128e0*/  MOV R242, 0xffffffff ;  /* 0xffffffff00f27802 */ /* 0x000fce0000000f00 */
[----:B------:R-:W-:Y:S05]  /*128f0*/  WARPSYNC.COLLECTIVE R242, `(.L_x_3570) ;  /* 0x00000000f2087348 */ /* 0x000fea0003c00000 */
[----:B------:R0:W1:Y:S02]  /*12900*/  SHFL.BFLY P4, R242, R245, R244, R243 ;  /* 0x0c0000f4f5f27389 */ /* 0x00006400000800f3 */
[----:B01----:R-:W-:Y:S05]  /*12910*/  ENDCOLLECTIVE ;  /* 0x000000000000791b */ /* 0x003fea0003800000 */
.L_x_3570:
[----:B------:R-:W-:Y:S01]  /*12920*/  MOV R245, R250 ;  /* 0x000000fa00f57202 */ /* 0x000fe20000000f00 */
[----:B------:R-:W-:Y:S02]  /*12930*/  HFMA2 R244, -RZ, RZ, 0, 9.5367431640625e-07 ;  /* 0x00000010fff47431 */ /* 0x000fe400000001ff */
[----:B------:R-:W-:Y:S01]  /*12940*/  FADD.FTZ R251, R251, R242 ;  /* 0x000000f2fbfb7221 */ /* 0x000fe20000010000 */
[----:B------:R-:W-:-:S07]  /*12950*/  MOV R242, 0xffffffff ;  /* 0xffffffff00f27802 */ /* 0x000fce0000000f00 */
[----:B------:R-:W-:Y:S05]  /*12960*/  WARPSYNC.COLLECTIVE R242, `(.L_x_3571) ;  /* 0x00000000f2087348 */ /* 0x000fea0003c00000 */
[----:B------:R0:W1:Y:S02]  /*12970*/  SHFL.BFLY P4, R242, R245, R244, R243 ;  /* 0x0c0000f4f5f27389 */ /* 0x00006400000800f3 */
[----:B01----:R-:W-:Y:S05]  /*12980*/  ENDCOLLECTIVE ;  /* 0x000000000000791b */ /* 0x003fea0003800000 */
.L_x_3571:
[----:B------:R-:W-:Y:S02]  /*12990*/  MOV R245, R251 ;  /* 0x000000fb00f57202 */ /* 0x000fe40000000f00 */
[----:B------:R-:W-:Y:S02]  /*129a0*/  MOV R214, R242 ;  /* 0x000000f200d67202 */ /* 0x000fe40000000f00 */
[----:B------:R-:W-:-:S07]  /*129b0*/  MOV R242, 0xffffffff ;  /* 0xffffffff00f27802 */ /* 0x000fce0000000f00 */
[----:B------:R-:W-:Y:S05]  /*129c0*/  WARPSYNC.COLLECTIVE R242, `(.L_x_3572) ;  /* 0x00000000f2087348 */ /* 0x000fea0003c00000 */
[----:B------:R0:W1:Y:S02]  /*129d0*/  SHFL.BFLY P4, R242, R245, R244, R243 ;  /* 0x0c0000f4f5f27389 */ /* 0x00006400000800f3 */
[----:B01----:R-:W-:Y:S05]  /*129e0*/  ENDCOLLECTIVE ;  /* 0x000000000000791b */ /* 0x003fea0003800000 */
.L_x_3572:
[----:B------:R-:W-:Y:S01]  /*129f0*/  MOV R215, R242 ;  /* 0x000000f200d77202 */ /* 0x000fe20000000f00 */
[----:B------:R-:W-:Y:S06]  /*12a00*/  BRA `(.L_x_3573) ;  /* 0xffffff1c00e47947 */ /* 0x000fec000383ffff */
.L_x_3574:
        /* <DEDUP_REMOVED lines=15> */
.L_x_7131:


//--------------------- .text._ZN10layer_norm22ln_bwd_finalize_kernelINS_22Kernel_traits_finalizeILj1280Ef6__halfS2_S2_fjLb0ELj1024ELj4ENS_18Kernel_traits_baseILj1280EfS2_S2_S2_fjLj1024EEEEELb0ELb0EEEvNS_9BwdParamsE --------------------------
	.section	.text._ZN10layer_norm22ln_bwd_finalize_kernelINS_22Kernel_traits_finalizeILj1280Ef6__halfS2_S2_fjLb0ELj1024ELj4ENS_18Kernel_traits_baseILj1280EfS2_S2_S2_fjLj1024EEEEELb0ELb0EEEvNS_9BwdParamsE,"ax",@progbits
	.align	128
        .global         _ZN10layer_norm22ln_bwd_finalize_kernelINS_22Kernel_traits_finalizeILj1280Ef6__halfS2_S2_fjLb0ELj1024ELj4ENS_18Kernel_traits_baseILj1280EfS2_S2_S2_fjLj1024EEEEELb0ELb0EEEvNS_9BwdParamsE
        .type           _ZN10layer_norm22ln_bwd_finalize_kernelINS_22Kernel_traits_finalizeILj1280Ef6__halfS2_S2_fjLb0ELj1024ELj4ENS_18Kernel_traits_baseILj1280EfS2_S2_S2_fjLj1024EEEEELb0ELb0EEEvNS_9BwdParamsE,@function
        .size           _ZN10layer_norm22ln_bwd_finalize_kernelINS_22Kernel_traits_finalizeILj1280Ef6__halfS2_S2_fjLb0ELj1024ELj4ENS_18Kernel_traits_baseILj1280EfS2_S2_S2_fjLj1024EEEEELb0ELb0EEEvNS_9BwdParamsE,(.L_x_7132 - _ZN10layer_norm22ln_bwd_finalize_kernelINS_22Kernel_traits_finalizeILj1280Ef6__halfS2_S2_fjLb0ELj1024ELj4ENS_18Kernel_traits_baseILj1280EfS2_S2_S2_fjLj1024EEEEELb0ELb0EEEvNS_9BwdParamsE)
        .other          _ZN10layer_norm22ln_bwd_finalize_kernelINS_22Kernel_traits_finalizeILj1280Ef6__halfS2_S2_fjLb0ELj1024ELj4ENS_18Kernel_traits_baseILj1280EfS2_S2_S2_fjLj1024EEEEELb0ELb0EEEvNS_9BwdParamsE,@"STO_CUDA_ENTRY STV_DEFAULT"
_ZN10layer_norm22ln_bwd_finalize_kernelINS_22Kernel_traits_finalizeILj1280Ef6__halfS2_S2_fjLb0ELj1024ELj4ENS_18Kernel_traits_baseILj1280EfS2_S2_S2_fjLj1024EEEEELb0ELb0EEEvNS_9BwdParamsE:
.text._ZN10layer_norm22ln_bwd_finalize_kernelINS_22Kernel_traits_finalizeILj1280Ef6__halfS2_S2_fjLb0ELj1024ELj4ENS_18Kernel_traits_baseILj1280EfS2_S2_S2_fjLj1024EEEEELb0ELb0EEEvNS_9BwdParamsE:
        /* <DEDUP_REMOVED lines=82> */
.L_x_3579:
        /* <DEDUP_REMOVED lines=118> */
.L_x_3578:
[----:B------:R-:W-:Y:S05]  /*0c80*/  BSYNC.RECONVERGENT B1 ;  /* 0x0000000000017941 */ /* 0x000fea0003800200 */
.L_x_3577:
        /* <DEDUP_REMOVED lines=75> */
.L_x_3581:
[----:B------:R-:W-:Y:S05]  /*1140*/  BSYNC.RECONVERGENT B1 ;  /* 0x0000000000017941 */ /* 0x000fea0003800200 */
.L_x_3580:
        /* <DEDUP_REMOVED lines=37> */
.L_x_3583:
[----:B------:R-:W-:Y:S05]  /*13a0*/  BSYNC.RECONVERGENT B1 ;  /* 0x0000000000017941 */ /* 0x000fea0003800200 */
.L_x_3582:
[----:B------:R-:W-:Y:S05]  /*13b0*/  @!P1 BRA `(.L_x_3576) ;  /* 0x0000000000409947 */ /* 0x000fea0003800000 */
[----:B------:R-:W0:Y:S01]  /*13c0*/  LDC.64 R6, c[0x0][0x440] ;  /* 0x00011000ff067b82 */ /* 0x000e220000000a00 */
[----:B------:R-:W-:Y:S01]  /*13d0*/  IMAD R59, R2, R56, R59 ;  /* 0x00000038023b7224 */ /* 0x000fe200078e023b */
[----:B------:R-:W-:Y:S02]  /*13e0*/  LOP3.LUT R8, R8, 0x1f, RZ, 0xc0, !PT ;  /* 0x0000001f08087812 */ /* 0x000fe400078ec0ff */
[----:B------:R-:W-:Y:S02]  /*13f0*/  IADD3 R9, PT, PT, -R9, RZ, RZ ;  /* 0x000000ff09097210 */ /* 0x000fe40007ffe1ff */
[----:B------:R-:W-:Y:S02]  /*1400*/  IADD3 R59, PT, PT, R8, R59, RZ ;  /* 0x0000003b083b7210 */ /* 0x000fe40007ffe0ff */
[----:B------:R-:W1:Y:S05]  /*1410*/  LDC.64 R10, c[0x0][0x448] ;  /* 0x00011200ff0a7b82 */ /* 0x000e6a0000000a00 */
.L_x_3584:
        /* <DEDUP_REMOVED lines=10> */
.L_x_3576:
[----:B------:R-:W-:Y:S05]  /*14c0*/  BSYNC.RECONVERGENT B0 ;  /* 0x0000000000007941 */ /* 0x000fea0003800200 */
.L_x_3575:
        /* <DEDUP_REMOVED lines=57> */
.L_x_3585:
        /* <DEDUP_REMOVED lines=10> */
.L_x_7132:


//--------------------- .text._ZN10layer_norm40ln_parallel_residual_bwd_finalize_kernelINS_22Kernel_traits_finalizeILj1280Ef6__halfS2_S2_fjLb0ELj1024ELj4ENS_18Kernel_traits_baseILj1280EfS2_S2_S2_fjLj1024EEEEELb0EEEvNS_9BwdParamsE --------------------------
	.section	.text._ZN10layer_norm40ln_parallel_residual_bwd_finalize_kernelINS_22Kernel_traits_finalizeILj1280Ef6__halfS2_S2_fjLb0ELj1024ELj4ENS_18Kernel_traits_baseILj1280EfS2_S2_S2_fjLj1024EEEEELb0EEEvNS_9BwdParamsE,"ax",@progbits
	.align	128
        .global         _ZN10layer_norm40ln_parallel_residual_bwd_finalize_kernelINS_22Kernel_traits_finalizeILj1280Ef6__halfS2_S2_fjLb0ELj1024ELj4ENS_18Kernel_traits_baseILj1280EfS2_S2_S2_fjLj1024EEEEELb0EEEvNS_9BwdParamsE
        .type           _ZN10layer_norm40ln_parallel_residual_bwd_finalize_kernelINS_22Kernel_traits_finalizeILj1280Ef6__halfS2_S2_fjLb0ELj1024ELj4ENS_18Kernel_traits_baseILj1280EfS2_S2_S2_fjLj1024EEEEELb0EEEvNS_9BwdParamsE,@function
        .size           _ZN10layer_norm40ln_parallel_residual_bwd_finalize_kernelINS_22Kernel_traits_finalizeILj1280Ef6__halfS2_S2_fjLb0ELj1024ELj4ENS_18Kernel_traits_baseILj1280EfS2_S2_S2_fjLj1024EEEEELb0EEEvNS_9BwdParamsE,(.L_x_7133 - _ZN10layer_norm40ln_parallel_residual_bwd_finalize_kernelINS_22Kernel_traits_finalizeILj1280Ef6__halfS2_S2_fjLb0ELj1024ELj4ENS_18Kernel_traits_baseILj1280EfS2_S2_S2_fjLj1024EEEEELb0EEEvNS_9BwdParamsE)
        .other          _ZN10layer_norm40ln_parallel_residual_bwd_finalize_kernelINS_22Kernel_traits_finalizeILj1280Ef6__halfS2_S2_fjLb0ELj1024ELj4ENS_18Kernel_traits_baseILj1280EfS2_S2_S2_fjLj1024EEEEELb0EEEvNS_9BwdParamsE,@"STO_CUDA_ENTRY STV_DEFAULT"
_ZN10layer_norm40ln_parallel_residual_bwd_finalize_kernelINS_22Kernel_traits_finalizeILj1280Ef6__halfS2_S2_fjLb0ELj1024ELj4ENS_18Kernel_traits_baseILj1280EfS2_S2_S2_fjLj1024EEEEELb0EEEvNS_9BwdParamsE:
.text._ZN10layer_norm40ln_parallel_residual_bwd_finalize_kernelINS_22Kernel_traits_finalizeILj1280Ef6__halfS2_S2_fjLb0ELj1024ELj4ENS_18Kernel_traits_baseILj1280EfS2_S2_S2_fjLj1024EEEEELb0EEEvNS_9BwdParamsE:
        /* <DEDUP_REMOVED lines=60> */
.L_x_3590:
        /* <DEDUP_REMOVED lines=112> */
.L_x_3589:
[----:B------:R-:W-:Y:S05]  /*0ac0*/  BSYNC.RECONVERGENT B1 ;  /* 0x0000000000017941 */ /* 0x000fea0003800200 */
.L_x_3588:
        /* <DEDUP_REMOVED lines=65> */
.L_x_3592:
[----:B------:R-:W-:Y:S05]  /*0ee0*/  BSYNC.RECONVERGENT B1 ;  /* 0x0000000000017941 */ /* 0x000fea0003800200 */
.L_x_3591:
        /* <DEDUP_REMOVED lines=36> */
.L_x_3594:
[----:B------:R-:W-:Y:S05]  /*1130*/  BSYNC.RECONVERGENT B1 ;  /* 0x0000000000017941 */ /* 0x000fea0003800200 */
.L_x_3593:
        /* <DEDUP_REMOVED lines=18> */
.L_x_3587:
[----:B------:R-:W-:Y:S05]  /*1260*/  BSYNC.RECONVERGENT B0 ;  /* 0x0000000000007941 */ /* 0x000fea0003800200 */
.L_x_3586:
        /* <DEDUP_REMOVED lines=90> */
.L_x_3595:
        /* <DEDUP_REMOVED lines=15> */
.L_x_7133:


//--------------------- .text._ZN10layer_norm31ln_parallel_residual_bwd_kernelINS_13Kernel_traitsIf6__halfS2_S2_fjLj1280ELj1ELj4ELj1ELj16ENS_18Kernel_traits_baseILj1280EfS2_S2_S2_fjLj128EEEEELb1ELb1ELb0EEEvNS_9BwdParamsE --------------------------
	.section	.text._ZN10layer_norm31ln_parallel_residual_bwd_kernelINS_13Kernel_traitsIf6__halfS2_S2_fjLj1280ELj1ELj4ELj1ELj16ENS_18Kernel_traits_baseILj1280EfS2_S2_S2_fjLj128EEEEELb1ELb1ELb0EEEvNS_9BwdParamsE,"ax",@progbits
	.align	128
        .global         _ZN10layer_norm31ln_parallel_residual_bwd_kernelINS_13Kernel_traitsIf6__halfS2_S2_fjLj1280ELj1ELj4ELj1ELj16ENS_18Kernel_traits_baseILj1280EfS2_S2_S2_fjLj128EEEEELb1ELb1ELb0EEEvNS_9BwdParamsE
        .type           _ZN10layer_norm31ln_parallel_residual_bwd_kernelINS_13Kernel_traitsIf6__halfS2_S2_fjLj1280ELj1ELj4ELj1ELj16ENS_18Kernel_traits_baseILj1280EfS2_S2_S2_fjLj128EEEEELb1ELb1ELb0EEEvNS_9BwdParamsE,@function
        .size           _ZN10layer_norm31ln_parallel_residual_bwd_kernelINS_13Kernel_traitsIf6__halfS2_S2_fjLj1280ELj1ELj4ELj1ELj16ENS_18Kernel_traits_baseILj1280EfS2_S2_S2_fjLj128EEEEELb1ELb1ELb0EEEvNS_9BwdParamsE,(.L_x_7134 - _ZN10layer_norm31ln_parallel_residual_bwd_kernelINS_13Kernel_traitsIf6__halfS2_S2_fjLj1280ELj1ELj4ELj1ELj16ENS_18Kernel_traits_baseILj1280EfS2_S2_S2_fjLj128EEEEELb1ELb1ELb0EEEvNS_9BwdParamsE)
        .other          _ZN10layer_norm31ln_parallel_residual_bwd_kernelINS_13Kernel_traitsIf6__halfS2_S2_fjLj1280ELj1ELj4ELj1ELj16ENS_18Kernel_traits_baseILj1280EfS2_S2_S2_fjLj128EEEEELb1ELb1ELb0EEEvNS_9BwdParamsE,@"STO_CUDA_ENTRY STV_DEFAULT"
_ZN10layer_norm31ln_parallel_residual_bwd_kernelINS_13Kernel_traitsIf6__halfS2_S2_fjLj1280ELj1ELj4ELj1ELj16ENS_18Kernel_traits_baseILj1280EfS2_S2_S2_fjLj128EEEEELb1ELb1ELb0EEEvNS_9BwdParamsE:
.text._ZN10layer_norm31ln_parallel_residual_bwd_kernelINS_13Kernel_traitsIf6__halfS2_S2_fjLj1280ELj1ELj4ELj1ELj16ENS_18Kernel_traits_baseILj1280EfS2_S2_S2_fjLj128EEEEELb1ELb1ELb0EEEvNS_9BwdParamsE:
        /* <DEDUP_REMOVED lines=11> */
[----:B------:R-:W0:Y:S03]  /*00b0*/  LDCU UR15, c[0x0][0x388] ;  /* 0x00007100ff0f77ac */ /* 0x000e260008000800 */
[----:B------:R0:W2:Y:S01]  /*00c0*/  LDL.64 R20, [R1+0x10] ;  /* 0x0000100001147983 */ /* 0x0000a20000100a00 */
[----:B------:R-:W2:Y:S03]  /*00d0*/  LDCU.U8 UR14, c[0x0][0x410] ;  /* 0x00008200ff0e77ac */ /* 0x000ea60008000000 */
[----:B------:R0:W2:Y:S01]  /*00e0*/  LDL.64 R22, [R1+0x18] ;  /* 0x0000180001167983 */ /* 0x0000a20000100a00 */
[----:B------:R-:W2:Y:S03]  /*00f0*/  LDCU UR12, c[0x0][0x400] ;  /* 0x00008000ff0c77ac */ /* 0x000ea60008000800 */
[----:B------:R2:W2:Y:S01]  /*0100*/  LDL.64 R16, [R1] ;  /* 0x0000000001107983 */ /* 0x0004a20000100a00 */
[----:B------:R-:W2:Y:S03]  /*0110*/  LDCU.64 UR6, c[0x0][0x478] ;  /* 0x00008f00ff0677ac */ /* 0x000ea60008000a00 */
[----:B------:R2:W2:Y:S01]  /*0120*/  LDL.64 R18, [R1+0x8] ;  /* 0x0000080001127983 */ /* 0x0004a20000100a00 */
[----:B-1----:R-:W-:Y:S01]  /*0130*/  MOV R225, UR4 ;  /* 0x0000000400e17c02 */ /* 0x002fe20008000f00 */
[----:B------:R-:W1:Y:S01]  /*0140*/  LDCU.64 UR20, c[0x0][0x438] ;  /* 0x00008700ff1477ac */ /* 0x000e620008000a00 */
[----:B0-----:R-:W-:-:S02]  /*0150*/  LOP3.LUT R221, R207, 0x1f, RZ, 0xc, !PT ;  /* 0x0000001fcfdd7812 */ /* 0x001fc400078e0cff */
[----:B------:R-:W-:Y:S01]  /*0160*/  SHF.R.S32.HI R0, RZ, 0x1f, R225 ;  /* 0x0000001fff007819 */ /* 0x000fe200000114e1 */
[----:B------:R-:W0:Y:S01]  /*0170*/  LDCU.64 UR10, c[0x0][0x470] ;  /* 0x00008e00ff0a77ac */ /* 0x000e220008000a00 */
        /* <DEDUP_REMOVED lines=9> */
[----:B------:R-:W4:Y:S08]  /*0210*/  @P3 LDC.64 R2, c[0x0][0x3d0] ;  /* 0x0000f400ff023b82 */ /* 0x000f300000000a00 */
[----:B------:R-:W1:Y:S08]  /*0220*/  @P0 LDC.64 R4, c[0x0][0x3d0] ;  /* 0x0000f400ff040b82 */ /* 0x000e700000000a00 */
[----:B------:R-:W0:Y:S08]  /*0230*/  @P1 LDC.64 R8, c[0x0][0x3d0] ;  /* 0x0000f400ff081b82 */ /* 0x000e300000000a00 */
[----:B------:R-:W0:Y:S01]  /*0240*/  @P2 LDC.64 R10, c[0x0][0x3d0] ;  /* 0x0000f400ff0a2b82 */ /* 0x000e220000000a00 */
[C---:B----4-:R-:W-:Y:S01]  /*0250*/  @P3 IMAD.WIDE.U32 R2, R15.reuse, 0x20, R2 ;  /* 0x000000200f023825 */ /* 0x050fe200078e0002 */
[----:B------:R-:W-:-:S06]  /*0260*/  @P3 LOP3.LUT R15, R15, 0x20, RZ, 0xfc, !PT ;  /* 0x000000200f0f3812 */ /* 0x000fcc00078efcff */
[----:B------:R-:W4:Y:S01]  /*0270*/  @P4 LDC.64 R12, c[0x0][0x3d0] ;  /* 0x0000f400ff0c4b82 */ /* 0x000f220000000a00 */
[C---:B-1----:R-:W-:Y:S01]  /*0280*/  @P0 IMAD.WIDE.U32 R6, R15.reuse, 0x20, R4 ;  /* 0x000000200f060825 */ /* 0x042fe200078e0004 */
[----:B------:R-:W-:-:S05]  /*0290*/  @P0 IADD3 R15, PT, PT, R15, 0x20, RZ ;  /* 0x000000200f0f0810 */ /* 0x000fca0007ffe0ff */
[C---:B0-----:R-:W-:Y:S01]  /*02a0*/  @P1 IMAD.WIDE.U32 R8, R15.reuse, 0x20, R8 ;  /* 0x000000200f081825 */ /* 0x041fe200078e0008 */
[----:B------:R-:W-:-:S04]  /*02b0*/  @P1 IADD3 R15, PT, PT, R15, 0x20, RZ ;  /* 0x000000200f0f1810 */ /* 0x000fc80007ffe0ff */
[----:B------:R0:W5:Y:S01]  /*02c0*/  @P1 LDG.E.128 R248, desc[UR8][R8.64] ;  /* 0x0000000808f81981 */ /* 0x000162000c1e1d00 */
[C---:B------:R-:W-:Y:S01]  /*02d0*/  @P2 IMAD.WIDE.U32 R10, R15.reuse, 0x20, R10 ;  /* 0x000000200f0a2825 */ /* 0x040fe200078e000a */
[----:B------:R-:W-:Y:S02]  /*02e0*/  @P2 IADD3 R15, PT, PT, R15, 0x20, RZ ;  /* 0x000000200f0f2810 */ /* 0x000fe40007ffe0ff */
[----:B------:R0:W5:Y:S04]  /*02f0*/  @P1 LDG.E.128 R244, desc[UR8][R8.64+0x10] ;  /* 0x0000100808f41981 */ /* 0x000168000c1e1d00 */
        /* <DEDUP_REMOVED lines=107> */
.L_x_3659:
[----:B------:R-:W0:Y:S02]  /*09b0*/  LDC.64 R136, c[0x0][0x3c0] ;  /* 0x0000f000ff887b82 */ /* 0x000e240000000a00 */
[----:B0-----:R-:W-:-:S05]  /*09c0*/  IMAD.WIDE R136, R207, 0x4, R136 ;  /* 0x00000004cf887825 */ /* 0x001fca00078e0288 */
[----:B------:R0:W2:Y:S02]  /*09d0*/  LDG.E R138, desc[UR8][R136.64] ;  /* 0x00000008888a7981 */ /* 0x0000a4000c1e1900 */
[----:B0-----:R-:W0:Y:S01]  /*09e0*/  LDC.64 R136, c[0x0][0x3c8] ;  /* 0x0000f200ff887b82 */ /* 0x001e220000000a00 */
[----:B------:R-:W-:-:S05]  /*09f0*/  MOV R225, UR15 ;  /* 0x0000000f00e17c02 */ /* 0x000fca0008000f00 */
[C---:B------:R-:W-:Y:S01]  /*0a00*/  IMAD R2, R207.reuse, R225, RZ ;  /* 0x000000e1cf027224 */ /* 0x040fe200078e02ff */
[----:B------:R-:W-:Y:S01]  /*0a10*/  BSSY.RECONVERGENT B1, `(.L_x_3598) ;  /* 0x0000073000017945 */ /* 0x000fe20003800200 */
[----:B------:R-:W-:Y:S02]  /*0a20*/  HFMA2 R224, -RZ, RZ, 0, 0 ;  /* 0x00000000ffe07431 */ /* 0x000fe400000001ff */
[----:B0-----:R-:W-:-:S05]  /*0a30*/  IMAD.WIDE R136, R207, 0x4, R136 ;  /* 0x00000004cf887825 */ /* 0x001fca00078e0288 */
[----:B-----5:R0:W5:Y:S01]  /*0a40*/  LDG.E R145, desc[UR8][R136.64] ;  /* 0x0000000888917981 */ /* 0x020162000c1e1900 */
[C---:B------:R-:W-:Y:S02]  /*0a50*/  ISETP.GE.U32.AND P6, PT, R221.reuse, 0x40, PT ;  /* 0x00000040dd00780c */ /* 0x040fe40003fc6070 */
[C---:B------:R-:W-:Y:S02]  /*0a60*/  ISETP.GE.U32.AND P1, PT, R221.reuse, 0x60, PT ;  /* 0x00000060dd00780c */ /* 0x040fe40003f26070 */
[C---:B------:R-:W-:Y:S02]  /*0a70*/  ISETP.GE.U32.AND P2, PT, R221.reuse, 0x80, PT ;  /* 0x00000080dd00780c */ /* 0x040fe40003f46070 */
[----:B------:R-:W-:Y:S02]  /*0a80*/  ISETP.GE.U32.AND P5, PT, R221, 0xa0, PT ;  /* 0x000000a0dd00780c */ /* 0x000fe40003fa6070 */
[----:B------:R-:W-:Y:S02]  /*0a90*/  MOV R223, RZ ;  /* 0x000000ff00df7202 */ /* 0x000fe40000000f00 */
        /* <DEDUP_REMOVED lines=33> */
[----:B--2---:R-:W-:Y:S02]  /*0cb0*/  HADD2.F32 R0, -RZ, R4.H0_H0 ;  /* 0x20000004ff007230 */ /* 0x004fe40000004100 */
[----:B------:R-:W-:Y:S02]  /*0cc0*/  HADD2.F32 R138, -RZ, R6.H0_H0 ;  /* 0x20000006ff8a7230 */ /* 0x000fe40000004100 */
[----:B------:R-:W-:Y:S02]  /*0cd0*/  HADD2.F32 R16, -RZ, R4.H1_H1 ;  /* 0x30000004ff107230 */ /* 0x000fe40000004100 */
[----:B------:R-:W-:Y:S01]  /*0ce0*/  FADD.FTZ R0, -R220, R0 ;  /* 0x00000000dc007221 */ /* 0x000fe20000010100 */
[----:B------:R-:W-:Y:S02]  /*0cf0*/  HADD2.F32 R139, -RZ, R5.H1_H1 ;  /* 0x30000005ff8b7230 */ /* 0x000fe40000004100 */
[----:B------:R-:W-:-:S02]  /*0d00*/  HADD2.F32 R137, -RZ, R6.H1_H1 ;  /* 0x30000006ff897230 */ /* 0x000fc40000004100 */
[--C-:B---3--:R-:W-:Y:S02]  /*0d10*/  HADD2.F32 R4, -RZ, R8.reuse.H0_H0 ;  /* 0x20000008ff047230 */ /* 0x108fe40000004100 */
[----:B------:R-:W-:Y:S02]  /*0d20*/  HADD2.F32 R6, -RZ, R8.H1_H1 ;  /* 0x30000008ff067230 */ /* 0x000fe40000004100 */
[----:B------:R-:W-:Y:S02]  /*0d30*/  HADD2.F32 R14, -RZ, R5.H0_H0 ;  /* 0x20000005ff0e7230 */ /* 0x000fe40000004100 */
[----:B------:R-:W-:Y:S02]  /*0d40*/  HADD2.F32 R3, -RZ, R7.H1_H1 ;  /* 0x30000007ff037230 */ /* 0x000fe40000004100 */
[--C-:B------:R-:W-:Y:S02]  /*0d50*/  HADD2.F32 R8, -RZ, R9.reuse.H0_H0 ;  /* 0x20000009ff087230 */ /* 0x100fe40000004100 */
[----:B------:R-:W-:-:S02]  /*0d60*/  HADD2.F32 R136, -RZ, R9.H1_H1 ;  /* 0x30000009ff887230 */ /* 0x000fc40000004100 */
[C---:B------:R-:W-:Y:S01]  /*0d70*/  FADD.FTZ R9, -R220.reuse, R138 ;  /* 0x0000008adc097221 */ /* 0x040fe20000010100 */
[----:B------:R-:W-:Y:S02]  /*0d80*/  HADD2.F32 R5, -RZ, R7.H0_H0 ;  /* 0x20000007ff057230 */ /* 0x000fe40000004100 */
[C---:B------:R-:W-:Y:S01]  /*0d90*/  FADD.FTZ R7, -R220.reuse, R139 ;  /* 0x0000008bdc077221 */ /* 0x040fe20000010100 */
[--C-:B------:R-:W-:Y:S02]  /*0da0*/  HADD2.F32 R15, -RZ, R11.reuse.H0_H0 ;  /* 0x2000000bff0f7230 */ /* 0x100fe40000004100 */
[----:B-----5:R-:W-:Y:S01]  /*0db0*/  FMUL.FTZ R0, R145, R0 ;  /* 0x0000000091007220 */ /* 0x020fe20000410000 */
[----:B------:R-:W-:Y:S02]  /*0dc0*/  HADD2.F32 R17, -RZ, R11.H1_H1 ;  /* 0x3000000bff117230 */ /* 0x000fe40000004100 */
[----:B------:R-:W-:Y:S01]  /*0dd0*/  FADD.FTZ R11, -R220, R16 ;  /* 0x00000010dc0b7221 */ /* 0x000fe20000010100 */
[----:B0-----:R-:W-:-:S02]  /*0de0*/  HADD2.F32 R12, -RZ, R10.H0_H0 ;  /* 0x2000000aff0c7230 */ /* 0x001fc40000004100 */
[C---:B------:R-:W-:Y:S01]  /*0df0*/  FADD.FTZ R16, -R220.reuse, R3 ;  /* 0x00000003dc107221 */ /* 0x040fe20000010100 */
[----:B------:R-:W-:Y:S02]  /*0e00*/  HADD2.F32 R13, -RZ, R10.H1_H1 ;  /* 0x3000000aff0d7230 */ /* 0x000fe40000004100 */
[C---:B------:R-:W-:Y:S01]  /*0e10*/  FADD.FTZ R10, -R220.reuse, R14 ;  /* 0x0000000edc0a7221 */ /* 0x040fe20000010100 */
[C---:B------:R-:W-:Y:S01]  /*0e20*/  FMUL.FTZ R9, R145.reuse, R9 ;  /* 0x0000000991097220 */ /* 0x040fe20000410000 */
[----:B------:R-:W-:Y:S01]  /*0e30*/  FADD.FTZ R137, -R220, R137 ;  /* 0x00000089dc897221 */ /* 0x000fe20000010100 */
[----:B------:R-:W-:Y:S01]  /*0e40*/  FADD.FTZ R72, R72, R4 ;  /* 0x0000000448487221 */ /* 0x000fe20000010000 */
[C---:B------:R-:W-:Y:S01]  /*0e50*/  FMUL.FTZ R3, R145.reuse, R11 ;  /* 0x0000000b91037220 */ /* 0x040fe20000410000 */
[-C--:B------:R-:W-:Y:S01]  /*0e60*/  FFMA.FTZ R216, R0, R4.reuse, R216 ;  /* 0x0000000400d87223 */ /* 0x080fe200000100d8 */
[----:B------:R-:W-:Y:S01]  /*0e70*/  FMUL.FTZ R7, R145, R7 ;  /* 0x0000000791077220 */ /* 0x000fe20000410000 */
[----:B------:R-:W-:Y:S01]  /*0e80*/  FMUL.FTZ R4, R223, R4 ;  /* 0x00000004df047220 */ /* 0x000fe20000410000 */
[----:B------:R-:W-:Y:S01]  /*0e90*/  FADD.FTZ R14, -R220, R5 ;  /* 0x00000005dc0e7221 */ /* 0x000fe20000010100 */
        /* <DEDUP_REMOVED lines=8> */
[----:B----4-:R-:W-:Y:S01]  /*0f20*/  FMUL.FTZ R10, R226, R136 ;  /* 0x00000088e20a7220 */ /* 0x010fe20000410000 */
        /* <DEDUP_REMOVED lines=33> */
.L_x_3599:
[----:B------:R-:W-:Y:S05]  /*1140*/  BSYNC.RECONVERGENT B1 ;  /* 0x0000000000017941 */ /* 0x000fea0003800200 */
.L_x_3598:
        /* <DEDUP_REMOVED lines=8> */
[----:B------:R-:W2:Y:S02]  /*11d0*/  LDL R142, [R1+0x4] ;  /* 0x00000400018e7983 */ /* 0x000ea40000100800 */
[----:B------:R-:W1:Y:S02]  /*11e0*/  LDC.64 R30, c[0x0][0x3b0] ;  /* 0x0000ec00ff1e7b82 */ /* 0x000e640000000a00 */
[----:B------:R-:W3:Y:S04]  /*11f0*/  LDL R141, [R1+0x8] ;  /* 0x00000800018d7983 */ /* 0x000ee80000100800 */
[----:B------:R-:W3:Y:S01]  /*1200*/  LDL R140, [R1+0xc] ;  /* 0x00000c00018c7983 */ /* 0x000ee20000100800 */
[----:B0-----:R-:W-:-:S05]  /*1210*/  IMAD.WIDE.U32 R18, R222, 0x10, R18 ;  /* 0x00000010de127825 */ /* 0x001fca00078e0012 */
[----:B------:R0:W4:Y:S01]  /*1220*/  LDG.E.128 R20, desc[UR8][R18.64] ;  /* 0x0000000812147981 */ /* 0x000122000c1e1d00 */
        /* <DEDUP_REMOVED lines=12> */
[----:B------:R4:W5:Y:S02]  /*12f0*/  LDG.E.64 R154, desc[UR8][R18.64] ;  /* 0x00000008129a7981 */ /* 0x000964000c1e1b00 */
[--C-:B----4-:R-:W-:Y:S02]  /*1300*/  HADD2.F32 R19, -RZ, R21.reuse.H0_H0 ;  /* 0x20000015ff137230 */ /* 0x110fe40000004100 */
[----:B------:R-:W-:Y:S02]  /*1310*/  HADD2.F32 R137, -RZ, R21.H1_H1 ;  /* 0x30000015ff897230 */ /* 0x000fe40000004100 */
[----:B------:R-:W-:Y:S02]  /*1320*/  HADD2.F32 R21, -RZ, R22.H1_H1 ;  /* 0x30000016ff157230 */ /* 0x000fe40000004100 */
[----:B------:R-:W-:Y:S02]  /*1330*/  HADD2.F32 R30, -RZ, R20.H1_H1 ;  /* 0x30000014ff1e7230 */ /* 0x000fe40000004100 */
[----:B------:R-:W-:-:S02]  /*1340*/  HADD2.F32 R138, -RZ, R23.H0_H0 ;  /* 0x20000017ff8a7230 */ /* 0x000fc40000004100 */
[----:B------:R-:W-:Y:S02]  /*1350*/  HADD2.F32 R139, -RZ, R23.H1_H1 ;  /* 0x30000017ff8b7230 */ /* 0x000fe40000004100 */
[C---:B------:R-:W-:Y:S01]  /*1360*/  FADD.FTZ R23, -R220.reuse, R137 ;  /* 0x00000089dc177221 */ /* 0x040fe20000010100 */
[C---:B------:R-:W-:Y:S01]  /*1370*/  FADD.FTZ R137, -R220.reuse, R21 ;  /* 0x00000015dc897221 */ /* 0x040fe20000010100 */
[--C-:B--2---:R-:W-:Y:S01]  /*1380*/  HADD2.F32 R31, -RZ, R27.reuse.H0_H0 ;  /* 0x2000001bff1f7230 */ /* 0x104fe20000004100 */
[----:B------:R-:W2:Y:S01]  /*1390*/  LDL R21, [R1+0x10] ;  /* 0x0000100001157983 */ /* 0x000ea20000100800 */
[----:B------:R-:W-:Y:S02]  /*13a0*/  HADD2.F32 R33, -RZ, R27.H1_H1 ;  /* 0x3000001bff217230 */ /* 0x000fe40000004100 */
[C---:B------:R-:W-:Y:S01]  /*13b0*/  FADD.FTZ R27, -R220.reuse, R30 ;  /* 0x0000001edc1b7221 */ /* 0x040fe20000010100 */
[----:B------:R-:W-:Y:S02]  /*13c0*/  FADD.FTZ R30, -R220, R138 ;  /* 0x0000008adc1e7221 */ /* 0x000fe40000010100 */
[----:B------:R-:W4:Y:S01]  /*13d0*/  LDL R138, [R1+0x14] ;  /* 0x00001400018a7983 */ /* 0x000f220000100800 */
[----:B------:R-:W-:-:S02]  /*13e0*/  HADD2.F32 R18, -RZ, R20.H0_H0 ;  /* 0x20000014ff127230 */ /* 0x000fc40000004100 */
[----:B------:R-:W-:-:S03]  /*13f0*/  HADD2.F32 R20, -RZ, R24.H0_H0 ;  /* 0x20000018ff147230 */ /* 0x000fc60000004100 */
[C---:B------:R-:W-:Y:S01]  /*1400*/  FADD.FTZ R18, -R220.reuse, R18 ;  /* 0x00000012dc127221 */ /* 0x040fe20000010100 */
[----:B------:R-:W-:Y:S02]  /*1410*/  HADD2.F32 R32, -RZ, R22.H0_H0 ;  /* 0x20000016ff207230 */ /* 0x000fe40000004100 */
[--C-:B------:R-:W-:Y:S02]  /*1420*/  HADD2.F32 R28, -RZ, R26.reuse.H0_H0 ;  /* 0x2000001aff1c7230 */ /* 0x100fe40000004100 */
[C---:B-----5:R-:W-:Y:S01]  /*1430*/  FMUL.FTZ R18, R145.reuse, R18 ;  /* 0x0000001291127220 */ /* 0x060fe20000410000 */
[----:B------:R-:W-:Y:S02]  /*1440*/  HADD2.F32 R29, -RZ, R26.H1_H1 ;  /* 0x3000001aff1d7230 */ /* 0x000fe40000004100 */
[----:B------:R-:W-:Y:S01]  /*1450*/  FADD.FTZ R26, -R220, R19 ;  /* 0x00000013dc1a7221 */ /* 0x000fe20000010100 */
[----:B------:R-:W-:Y:S02]  /*1460*/  HADD2.F32 R22, -RZ, R24.H1_H1 ;  /* 0x30000018ff167230 */ /* 0x000fe40000004100 */
[----:B------:R-:W-:Y:S01]  /*1470*/  FMUL.FTZ R19, R145, R27 ;  /* 0x0000001b91137220 */ /* 0x000fe20000410000 */
[----:B------:R-:W-:-:S02]  /*1480*/  HADD2.F32 R136, -RZ, R25.H1_H1 ;  /* 0x30000019ff887230 */ /* 0x000fc40000004100 */
[----:B------:R-:W-:Y:S01]  /*1490*/  FADD.FTZ R80, R80, R20 ;  /* 0x0000001450507221 */ /* 0x000fe20000010000 */
[----:B------:R-:W-:Y:S01]  /*14a0*/  FFMA.FTZ R208, R18, R20, R208 ;  /* 0x0000001412d07223 */ /* 0x000fe200000100d0 */
[----:B------:R-:W-:Y:S01]  /*14b0*/  FMUL.FTZ R23, R145, R23 ;  /* 0x0000001791177220 */ /* 0x000fe20000410000 */
[----:B------:R-:W-:Y:S02]  /*14c0*/  HADD2.F32 R24, -RZ, R25.H0_H0 ;  /* 0x20000019ff187230 */ /* 0x000fe40000004100 */
[----:B------:R-:W-:Y:S01]  /*14d0*/  FADD.FTZ R81, R81, R22 ;  /* 0x0000001651517221 */ /* 0x000fe20000010000 */
[----:B------:R-:W-:Y:S01]  /*14e0*/  FFMA.FTZ R209, R19, R22, R209 ;  /* 0x0000001613d17223 */ /* 0x000fe200000100d1 */
[----:B------:R-:W-:Y:S01]  /*14f0*/  FADD.FTZ R83, R83, R136 ;  /* 0x0000008853537221 */ /* 0x000fe20000010000 */
[----:B------:R-:W-:Y:S01]  /*1500*/  FFMA.FTZ R211, R23, R136, R211 ;  /* 0x0000008817d37223 */ /* 0x000fe200000100d3 */
[----:B------:R-:W-:Y:S01]  /*1510*/  FADD.FTZ R25, -R220, R32 ;  /* 0x00000020dc197221 */ /* 0x000fe20000010100 */
[----:B------:R-:W-:-:S03]  /*1520*/  FADD.FTZ R82, R82, R24 ;  /* 0x0000001852527221 */ /* 0x000fc60000010000 */
[----:B------:R-:W-:Y:S01]  /*1530*/  FMUL.FTZ R25, R145, R25 ;  /* 0x0000001991197220 */ /* 0x000fe20000410000 */
[----:B------:R-:W-:Y:S01]  /*1540*/  FADD.FTZ R84, R84, R28 ;  /* 0x0000001c54547221 */ /* 0x000fe20000010000 */
[-C--:B------:R-:W-:Y:S02]  /*1550*/  FMUL.FTZ R27, R143, R28.reuse ;  /* 0x0000001c8f1b7220 */ /* 0x080fe40000410000 */
[----:B------:R-:W-:Y:S01]  /*1560*/  FFMA.FTZ R44, R25, R28, R44 ;  /* 0x0000001c192c7223 */ /* 0x000fe2000001002c */
[----:B------:R-:W-:Y:S01]  /*1570*/  FMUL.FTZ R28, R145, R137 ;  /* 0x00000089911c7220 */ /* 0x000fe20000410000 */
[----:B------:R-:W-:Y:S01]  /*1580*/  FADD.FTZ R32, -R220, R139 ;  /* 0x0000008bdc207221 */ /* 0x000fe20000010100 */
[----:B------:R-:W-:Y:S01]  /*1590*/  FADD.FTZ R85, R85, R29 ;  /* 0x0000001d55557221 */ /* 0x000fe20000010000 */
[C---:B------:R-:W-:Y:S01]  /*15a0*/  FMUL.FTZ R30, R145.reuse, R30 ;  /* 0x0000001e911e7220 */ /* 0x040fe20000410000 */
[-C--:B------:R-:W-:Y:S01]  /*15b0*/  FFMA.FTZ R45, R28, R29.reuse, R45 ;  /* 0x0000001d1c2d7223 */ /* 0x080fe2000001002d */
[----:B------:R-:W-:Y:S01]  /*15c0*/  FMUL.FTZ R29, R142, R29 ;  /* 0x0000001d8e1d7220 */ /* 0x000fe20000410000 */
[----:B------:R-:W-:Y:S01]  /*15d0*/  FADD.FTZ R86, R86, R31 ;  /* 0x0000001f56567221 */ /* 0x000fe20000010000 */
[-C--:B------:R-:W-:Y:S01]  /*15e0*/  FFMA.FTZ R46, R30, R31.reuse, R46 ;  /* 0x0000001f1e2e7223 */ /* 0x080fe2000001002e */
[----:B------:R-:W-:Y:S01]  /*15f0*/  FMUL.FTZ R32, R145, R32 ;  /* 0x0000002091207220 */ /* 0x000fe20000410000 */
[----:B---3--:R-:W-:Y:S01]  /*1600*/  FMUL.FTZ R31, R141, R31 ;  /* 0x0000001f8d1f7220 */ /* 0x008fe20000410000 */
[----:B------:R-:W-:-:S02]  /*1610*/  FADD.FTZ R87, R87, R33 ;  /* 0x0000002157577221 */ /* 0x000fc40000010000 */
[-C--:B------:R-:W-:Y:S01]  /*1620*/  FFMA.FTZ R47, R32, R33.reuse, R47 ;  /* 0x00000021202f7223 */ /* 0x080fe2000001002f */
[----:B------:R-:W-:Y:S01]  /*1630*/  FMUL.FTZ R33, R140, R33 ;  /* 0x000000218c217220 */ /* 0x000fe20000410000 */
[----:B------:R-:W-:Y:S01]  /*1640*/  IADD3 R222, PT, PT, R222, 0x20, RZ ;  /* 0x00000020dede7810 */ /* 0x000fe20007ffe0ff */
[----:B--2---:R-:W-:Y:S01]  /*1650*/  FMUL.FTZ R20, R21, R20 ;  /* 0x0000001415147220 */ /* 0x004fe20000410000 */
[----:B------:R-:W-:Y:S01]  /*1660*/  FMUL.FTZ R21, R145, R26 ;  /* 0x0000001a91157220 */ /* 0x000fe20000410000 */
[----:B------:R-:W-:Y:S02]  /*1670*/  FMUL.FTZ R26, R226, R136 ;  /* 0x00000088e21a7220 */ /* 0x000fe40000410000 */
[----:B------:R-:W-:Y:S01]  /*1680*/  FADD.FTZ R136, R224, R20 ;  /* 0x00000014e0887221 */ /* 0x000fe20000010000 */
[----:B----4-:R-:W-:Y:S01]  /*1690*/  FMUL.FTZ R22, R138, R22 ;  /* 0x000000168a167220 */ /* 0x010fe20000410000 */
[----:B------:R-:W-:Y:S01]  /*16a0*/  FFMA.FTZ R138, R18, R20, R223 ;  /* 0x00000014128a7223 */ /* 0x000fe200000100df */
        /* <DEDUP_REMOVED lines=16> */
.L_x_3601:
[----:B------:R-:W-:Y:S05]  /*17b0*/  BSYNC.RECONVERGENT B1 ;  /* 0x0000000000017941 */ /* 0x000fea0003800200 */
.L_x_3600:
        /* <DEDUP_REMOVED lines=21> */
[----:B------:R-:W-:Y:S01]  /*1910*/  IADD3 R222, PT, PT, R222, 0x20, RZ ;  /* 0x00000020dede7810 */ /* 0x000fe20007ffe0ff */
[--C-:B---3--:R-:W-:Y:S02]  /*1920*/  HADD2.F32 R34, -RZ, R36.reuse.H0_H0 ;  /* 0x20000024ff227230 */ /* 0x108fe40000004100 */
[--C-:B------:R-:W-:Y:S02]  /*1930*/  HADD2.F32 R147, -RZ, R37.reuse.H1_H1 ;  /* 0x30000025ff937230 */ /* 0x100fe40000004100 */
[----:B------:R-:W-:Y:S02]  /*1940*/  HADD2.F32 R140, -RZ, R36.H1_H1 ;  /* 0x30000024ff8c7230 */ /* 0x000fe40000004100 */
[----:B------:R-:W-:Y:S01]  /*1950*/  FADD.FTZ R34, -R220, R34 ;  /* 0x00000022dc227221 */ /* 0x000fe20000010100 */
[----:B------:R-:W-:Y:S02]  /*1960*/  HADD2.F32 R143, -RZ, R38.H0_H0 ;  /* 0x20000026ff8f7230 */ /* 0x000fe40000004100 */
[----:B------:R-:W-:-:S02]  /*1970*/  HADD2.F32 R35, -RZ, R37.H0_H0 ;  /* 0x20000025ff237230 */ /* 0x000fc40000004100 */
[--C-:B------:R-:W-:Y:S02]  /*1980*/  HADD2.F32 R170, -RZ, R39.reuse.H0_H0 ;  /* 0x20000027ffaa7230 */ /* 0x100fe40000004100 */
[----:B------:R-:W-:Y:S02]  /*1990*/  HADD2.F32 R171, -RZ, R39.H1_H1 ;  /* 0x30000027ffab7230 */ /* 0x000fe40000004100 */
[C---:B------:R-:W-:Y:S01]  /*19a0*/  FADD.FTZ R39, -R220.reuse, R147 ;  /* 0x00000093dc277221 */ /* 0x040fe20000010100 */
[----:B----4-:R-:W-:Y:S02]  /*19b0*/  HADD2.F32 R36, -RZ, R136.H0_H0 ;  /* 0x20000088ff247230 */ /* 0x010fe40000004100 */
[C---:B------:R-:W-:Y:S01]  /*19c0*/  FADD.FTZ R169, -R220.reuse, R140 ;  /* 0x0000008cdca97221 */ /* 0x040fe20000010100 */
[----:B------:R-:W-:Y:S01]  /*19d0*/  FADD.FTZ R147, -R220, R143 ;  /* 0x0000008fdc937221 */ /* 0x000fe20000010100 */
[----:B-----5:R-:W-:Y:S01]  /*19e0*/  FMUL.FTZ R34, R145, R34 ;  /* 0x0000002291227220 */ /* 0x020fe20000410000 */
[----:B------:R-:W-:-:S02]  /*19f0*/  HADD2.F32 R37, -RZ, R38.H1_H1 ;  /* 0x30000026ff257230 */ /* 0x000fc40000004100 */
[----:B------:R-:W-:Y:S01]  /*1a00*/  FADD.FTZ R168, -R220, R35 ;  /* 0x00000023dca87221 */ /* 0x000fe20000010100 */
[----:B------:R-:W-:Y:S02]  /*1a10*/  HADD2.F32 R38, -RZ, R136.H1_H1 ;  /* 0x30000088ff267230 */ /* 0x000fe40000004100 */
[----:B------:R-:W-:Y:S01]  /*1a20*/  FADD.FTZ R88, R88, R36 ;  /* 0x0000002458587221 */ /* 0x000fe20000010000 */
[--C-:B------:R-:W-:Y:S02]  /*1a30*/  HADD2.F32 R142, -RZ, R137.reuse.H1_H1 ;  /* 0x30000089ff8e7230 */ /* 0x100fe40000004100 */
[C---:B------:R-:W-:Y:S01]  /*1a40*/  FMUL.FTZ R35, R145.reuse, R169 ;  /* 0x000000a991237220 */ /* 0x040fe20000410000 */
[----:B------:R-:W-:Y:S02]  /*1a50*/  HADD2.F32 R141, -RZ, R138.H0_H0 ;  /* 0x2000008aff8d7230 */ /* 0x000fe40000004100 */
[-C--:B------:R-:W-:Y:S01]  /*1a60*/  FFMA.FTZ R48, R34, R36.reuse, R48 ;  /* 0x0000002422307223 */ /* 0x080fe20000010030 */
[C---:B------:R-:W-:Y:S01]  /*1a70*/  FMUL.FTZ R39, R145.reuse, R39 ;  /* 0x0000002791277220 */ /* 0x040fe20000410000 */
[----:B------:R-:W-:Y:S01]  /*1a80*/  FMUL.FTZ R147, R145, R147 ;  /* 0x0000009391937220 */ /* 0x000fe20000410000 */
[----:B------:R-:W-:Y:S01]  /*1a90*/  FMUL.FTZ R36, R248, R36 ;  /* 0x00000024f8247220 */ /* 0x000fe20000410000 */
[----:B------:R-:W-:Y:S01]  /*1aa0*/  FADD.FTZ R143, -R220, R37 ;  /* 0x00000025dc8f7221 */ /* 0x000fe20000010100 */
[----:B------:R-:W-:-:S02]  /*1ab0*/  HADD2.F32 R144, -RZ, R137.H0_H0 ;  /* 0x20000089ff907230 */ /* 0x000fc40000004100 */
[----:B------:R-:W-:Y:S01]  /*1ac0*/  FMUL.FTZ R37, R145, R168 ;  /* 0x000000a891257220 */ /* 0x000fe20000410000 */
[----:B------:R-:W-:Y:S01]  /*1ad0*/  FADD.FTZ R89, R89, R38 ;  /* 0x0000002659597221 */ /* 0x000fe20000010000 */
[----:B------:R-:W-:Y:S01]  /*1ae0*/  FFMA.FTZ R49, R35, R38, R49 ;  /* 0x0000002623317223 */ /* 0x000fe20000010031 */
        /* <DEDUP_REMOVED lines=9> */
[----:B------:R-:W-:-:S02]  /*1b80*/  HADD2.F32 R138, -RZ, R138.H1_H1 ;  /* 0x3000008aff8a7230 */ /* 0x000fc40000004100 */
[----:B------:R-:W-:Y:S01]  /*1b90*/  FADD.FTZ R140, -R220, R170 ;  /* 0x000000aadc8c7221 */ /* 0x000fe20000010100 */
[----:B------:R-:W-:Y:S01]  /*1ba0*/  FADD.FTZ R90, R90, R144 ;  /* 0x000000905a5a7221 */ /* 0x000fe20000010000 */
[-C--:B------:R-:W-:Y:S01]  /*1bb0*/  FFMA.FTZ R50, R37, R144.reuse, R50 ;  /* 0x0000009025327223 */ /* 0x080fe20000010032 */
        /* <DEDUP_REMOVED lines=30> */
.L_x_3603:
[----:B------:R-:W-:Y:S05]  /*1da0*/  BSYNC.RECONVERGENT B1 ;  /* 0x0000000000017941 */ /* 0x000fea0003800200 */
.L_x_3602:
        /* <DEDUP_REMOVED lines=21> */
[----:B------:R-:W-:Y:S01]  /*1f00*/  IADD3 R222, PT, PT, R222, 0x20, RZ ;  /* 0x00000020dede7810 */ /* 0x000fe20007ffe0ff */
[--C-:B---3--:R-:W-:Y:S02]  /*1f10*/  HADD2.F32 R176, -RZ, R136.reuse.H0_H0 ;  /* 0x20000088ffb07230 */ /* 0x108fe40000004100 */
[--C-:B------:R-:W-:Y:S02]  /*1f20*/  HADD2.F32 R183, -RZ, R137.reuse.H1_H1 ;  /* 0x30000089ffb77230 */ /* 0x100fe40000004100 */
[----:B------:R-:W-:Y:S02]  /*1f30*/  HADD2.F32 R179, -RZ, R136.H1_H1 ;  /* 0x30000088ffb37230 */ /* 0x000fe40000004100 */
[C---:B------:R-:W-:Y:S01]  /*1f40*/  FADD.FTZ R176, -R220.reuse, R176 ;  /* 0x000000b0dcb07221 */ /* 0x040fe20000010100 */
[----:B------:R-:W-:Y:S02]  /*1f50*/  HADD2.F32 R181, -RZ, R138.H0_H0 ;  /* 0x2000008affb57230 */ /* 0x000fe40000004100 */
[----:B------:R-:W-:Y:S01]  /*1f60*/  FADD.FTZ R183, -R220, R183 ;  /* 0x000000b7dcb77221 */ /* 0x000fe20000010100 */
[----:B------:R-:W-:-:S02]  /*1f70*/  HADD2.F32 R177, -RZ, R137.H0_H0 ;  /* 0x20000089ffb17230 */ /* 0x000fc40000004100 */
[C---:B------:R-:W-:Y:S01]  /*1f80*/  FADD.FTZ R185, -R220.reuse, R179 ;  /* 0x000000b3dcb97221 */ /* 0x040fe20000010100 */
[----:B----4-:R-:W-:Y:S02]  /*1f90*/  HADD2.F32 R178, -RZ, R140.H0_H0 ;  /* 0x2000008cffb27230 */ /* 0x010fe40000004100 */
[----:B-----5:R-:W-:Y:S01]  /*1fa0*/  FMUL.FTZ R176, R145, R176 ;  /* 0x000000b091b07220 */ /* 0x020fe20000410000 */
[--C-:B------:R-:W-:Y:S02]  /*1fb0*/  HADD2.F32 R137, -RZ, R143.reuse.H0_H0 ;  /* 0x2000008fff897230 */ /* 0x100fe40000004100 */
[----:B------:R-:W-:Y:S02]  /*1fc0*/  HADD2.F32 R136, -RZ, R143.H1_H1 ;  /* 0x3000008fff887230 */ /* 0x000fe40000004100 */
[C---:B------:R-:W-:Y:S01]  /*1fd0*/  FADD.FTZ R143, -R220.reuse, R181 ;  /* 0x000000b5dc8f7221 */ /* 0x040fe20000010100 */
[--C-:B------:R-:W-:Y:S02]  /*1fe0*/  HADD2.F32 R182, -RZ, R141.reuse.H0_H0 ;  /* 0x2000008dffb67230 */ /* 0x100fe40000004100 */
[----:B------:R-:W-:Y:S01]  /*1ff0*/  FADD.FTZ R179, -R220, R177 ;  /* 0x000000b1dcb37221 */ /* 0x000fe20000010100 */
[----:B------:R-:W-:-:S02]  /*2000*/  HADD2.F32 R184, -RZ, R141.H1_H1 ;  /* 0x3000008dffb87230 */ /* 0x000fc40000004100 */
[C---:B------:R-:W-:Y:S01]  /*2010*/  FMUL.FTZ R181, R145.reuse, R183 ;  /* 0x000000b791b57220 */ /* 0x040fe20000410000 */
[----:B------:R-:W-:Y:S02]  /*2020*/  HADD2.F32 R138, -RZ, R138.H1_H1 ;  /* 0x3000008aff8a7230 */ /* 0x000fe40000004100 */
[----:B------:R-:W-:Y:S01]  /*2030*/  FADD.FTZ R96, R96, R178 ;  /* 0x000000b260607221 */ /* 0x000fe20000010000 */
[----:B------:R-:W-:Y:S02]  /*2040*/  HADD2.F32 R180, -RZ, R140.H1_H1 ;  /* 0x3000008cffb47230 */ /* 0x000fe40000004100 */
[C---:B------:R-:W-:Y:S01]  /*2050*/  FMUL.FTZ R177, R145.reuse, R185 ;  /* 0x000000b991b17220 */ /* 0x040fe20000410000 */
[----:B------:R-:W-:Y:S02]  /*2060*/  HADD2.F32 R141, -RZ, R142.H0_H0 ;  /* 0x2000008eff8d7230 */ /* 0x000fe40000004100 */
[-C--:B------:R-:W-:Y:S01]  /*2070*/  FFMA.FTZ R56, R176, R178.reuse, R56 ;  /* 0x000000b2b0387223 */ /* 0x080fe20000010038 */
[----:B------:R-:W-:Y:S01]  /*2080*/  FMUL.FTZ R183, R145, R143 ;  /* 0x0000008f91b77220 */ /* 0x000fe20000410000 */
[----:B------:R-:W-:Y:S01]  /*2090*/  FMUL.FTZ R178, R240, R178 ;  /* 0x000000b2f0b27220 */ /* 0x000fe20000410000 */
[----:B------:R-:W-:-:S02]  /*20a0*/  HADD2.F32 R186, -RZ, R139.H0_H0 ;  /* 0x2000008bffba7230 */ /* 0x000fc40000004100 */
[----:B------:R-:W-:Y:S02]  /*20b0*/  HADD2.F32 R187, -RZ, R139.H1_H1 ;  /* 0x3000008bffbb7230 */ /* 0x000fe40000004100 */
[----:B------:R-:W-:Y:S01]  /*20c0*/  FADD.FTZ R97, R97, R180 ;  /* 0x000000b461617221 */ /* 0x000fe20000010000 */
[----:B------:R-:W-:Y:S02]  /*20d0*/  HADD2.F32 R139, -RZ, R142.H1_H1 ;  /* 0x3000008eff8b7230 */ /* 0x000fe40000004100 */
[----:B------:R-:W-:Y:S01]  /*20e0*/  FADD.FTZ R142, -R220, R138 ;  /* 0x0000008adc8e7221 */ /* 0x000fe20000010100 */
[----:B------:R-:W-:Y:S01]  /*20f0*/  FMUL.FTZ R179, R145, R179 ;  /* 0x000000b391b37220 */ /* 0x000fe20000410000 */
[-C--:B------:R-:W-:Y:S01]  /*2100*/  FFMA.FTZ R57, R177, R180.reuse, R57 ;  /* 0x000000b4b1397223 */ /* 0x080fe20000010039 */
        /* <DEDUP_REMOVED lines=13> */
[----:B------:R-:W-:Y:S01]  /*21e0*/  FADD.FTZ R138, -R220, R187 ;  /* 0x000000bbdc8a7221 */ /* 0x000fe20000010100 */
[----:B------:R-:W-:Y:S01]  /*21f0*/  FADD.FTZ R99, R99, R184 ;  /* 0x000000b863637221 */ /* 0x000fe20000010000 */
[-C--:B------:R-:W-:Y:S01]  /*2200*/  FFMA.FTZ R59, R181, R184.reuse, R59 ;  /* 0x000000b8b53b7223 */ /* 0x080fe2000001003b */
[----:B------:R-:W-:Y:S01]  /*2210*/  FADD.FTZ R101, R101, R139 ;  /* 0x0000008b65657221 */ /* 0x000fe20000010000 */
[-C--:B------:R-:W-:Y:S01]  /*2220*/  FFMA.FTZ R61, R186, R139.reuse, R61 ;  /* 0x0000008bba3d7223 */ /* 0x080fe2000001003d */
[----:B------:R-:W-:Y:S01]  /*2230*/  FMUL.FTZ R187, R237, R139 ;  /* 0x0000008bedbb7220 */ /* 0x000fe20000410000 */
        /* <DEDUP_REMOVED lines=21> */
.L_x_3605:
[----:B------:R-:W-:Y:S05]  /*2390*/  BSYNC.RECONVERGENT B1 ;  /* 0x0000000000017941 */ /* 0x000fea0003800200 */
.L_x_3604:
        /* <DEDUP_REMOVED lines=21> */
[--C-:B---3--:R-:W-:Y:S02]  /*24f0*/  HADD2.F32 R192, -RZ, R136.reuse.H0_H0 ;  /* 0x20000088ffc07230 */ /* 0x108fe40000004100 */
[--C-:B------:R-:W-:Y:S02]  /*2500*/  HADD2.F32 R193, -RZ, R137.reuse.H1_H1 ;  /* 0x30000089ffc17230 */ /* 0x100fe40000004100 */
[----:B0-----:R-:W-:Y:S02]  /*2510*/  HADD2.F32 R195, -RZ, R136.H1_H1 ;  /* 0x30000088ffc37230 */ /* 0x001fe40000004100 */
[----:B------:R-:W-:Y:S02]  /*2520*/  HADD2.F32 R194, -RZ, R137.H0_H0 ;  /* 0x20000089ffc27230 */ /* 0x000fe40000004100 */
[----:B------:R-:W-:Y:S02]  /*2530*/  HADD2.F32 R146, -RZ, R138.H0_H0 ;  /* 0x2000008aff927230 */ /* 0x000fe40000004100 */
[----:B------:R-:W-:-:S02]  /*2540*/  HADD2.F32 R137, -RZ, R139.H0_H0 ;  /* 0x2000008bff897230 */ /* 0x000fc40000004100 */
[----:B------:R-:W-:Y:S02]  /*2550*/  HADD2.F32 R136, -RZ, R139.H1_H1 ;  /* 0x3000008bff887230 */ /* 0x000fe40000004100 */
[C---:B------:R-:W-:Y:S01]  /*2560*/  FADD.FTZ R139, -R220.reuse, R192 ;  /* 0x000000c0dc8b7221 */ /* 0x040fe20000010100 */
[C---:B------:R-:W-:Y:S01]  /*2570*/  FADD.FTZ R196, -R220.reuse, R193 ;  /* 0x000000c1dcc47221 */ /* 0x040fe20000010100 */
[C---:B------:R-:W-:Y:S01]  /*2580*/  FADD.FTZ R198, -R220.reuse, R146 ;  /* 0x00000092dcc67221 */ /* 0x040fe20000010100 */
[----:B----4-:R-:W-:Y:S02]  /*2590*/  HADD2.F32 R193, -RZ, R140.H0_H0 ;  /* 0x2000008cffc17230 */ /* 0x010fe40000004100 */
[----:B------:R-:W-:Y:S01]  /*25a0*/  FADD.FTZ R192, -R220, R195 ;  /* 0x000000c3dcc07221 */ /* 0x000fe20000010100 */
[----:B-----5:R-:W-:Y:S01]  /*25b0*/  FMUL.FTZ R146, R145, R139 ;  /* 0x0000008b91927220 */ /* 0x020fe20000410000 */
[--C-:B------:R-:W-:Y:S02]  /*25c0*/  HADD2.F32 R197, -RZ, R141.reuse.H0_H0 ;  /* 0x2000008dffc57230 */ /* 0x100fe40000004100 */
[----:B------:R-:W-:-:S02]  /*25d0*/  HADD2.F32 R199, -RZ, R141.H1_H1 ;  /* 0x3000008dffc77230 */ /* 0x000fc40000004100 */
[----:B------:R-:W-:Y:S01]  /*25e0*/  FADD.FTZ R194, -R220, R194 ;  /* 0x000000c2dcc27221 */ /* 0x000fe20000010100 */
        /* <DEDUP_REMOVED lines=8> */
[----:B------:R-:W-:Y:S01]  /*2670*/  FADD.FTZ R138, -R220, R138 ;  /* 0x0000008adc8a7221 */ /* 0x000fe20000010100 */
[----:B------:R-:W-:-:S02]  /*2680*/  HADD2.F32 R140, -RZ, R143.H0_H0 ;  /* 0x2000008fff8c7230 */ /* 0x000fc40000004100 */
[----:B------:R-:W-:Y:S01]  /*2690*/  FADD.FTZ R69, R69, R195 ;  /* 0x000000c345457221 */ /* 0x000fe20000010000 */
[----:B------:R-:W-:Y:S02]  /*26a0*/  HADD2.F32 R139, -RZ, R143.H1_H1 ;  /* 0x3000008fff8b7230 */ /* 0x000fe40000004100 */
[----:B------:R-:W-:Y:S01]  /*26b0*/  FMUL.FTZ R194, R145, R194 ;  /* 0x000000c291c27220 */ /* 0x000fe20000410000 */
        /* <DEDUP_REMOVED lines=8> */
[C---:B------:R-:W-:Y:S01]  /*2740*/  FMUL.FTZ R196, R145.reuse, R196 ;  /* 0x000000c491c47220 */ /* 0x040fe20000410000 */
        /* <DEDUP_REMOVED lines=11> */
[----:B------:R-:W-:-:S02]  /*2800*/  HADD2.F32 R142, -RZ, R142.H1_H1 ;  /* 0x3000008eff8e7230 */ /* 0x000fc40000004100 */
[----:B------:R-:W-:Y:S01]  /*2810*/  FMUL.FTZ R203, R145, R137 ;  /* 0x0000008991cb7220 */ /* 0x000fe20000410000 */
[----:B------:R-:W-:Y:S01]  /*2820*/  FADD.FTZ R138, R138, R199 ;  /* 0x000000c78a8a7221 */ /* 0x000fe20000010000 */
[----:B------:R-:W-:Y:S01]  /*2830*/  FFMA.FTZ R137, R196, R199, R143 ;  /* 0x000000c7c4897223 */ /* 0x000fe2000001008f */
[----:B------:R-:W-:Y:S02]  /*2840*/  FMUL.FTZ R202, R229, R142 ;  /* 0x0000008ee5ca7220 */ /* 0x000fe40000410000 */
[----:B------:R-:W-:Y:S01]  /*2850*/  FADD.FTZ R138, R138, R200 ;  /* 0x000000c88a8a7221 */ /* 0x000fe20000010000 */
[----:B------:R-:W-:Y:S01]  /*2860*/  FFMA.FTZ R137, R198, R200, R137 ;  /* 0x000000c8c6897223 */ /* 0x000fe20000010089 */
[----:B------:R-:W-:Y:S01]  /*2870*/  FADD.FTZ R136, -R220, R136 ;  /* 0x00000088dc887221 */ /* 0x000fe20000010100 */
[----:B------:R-:W-:Y:S01]  /*2880*/  FMUL.FTZ R204, R230, R140 ;  /* 0x0000008ce6cc7220 */ /* 0x000fe20000410000 */
        /* <DEDUP_REMOVED lines=14> */
.L_x_3607:
[----:B------:R-:W-:Y:S05]  /*2970*/  BSYNC.RECONVERGENT B1 ;  /* 0x0000000000017941 */ /* 0x000fea0003800200 */
.L_x_3606:
        /* <DEDUP_REMOVED lines=23> */
.L_x_3671:
        /* <DEDUP_REMOVED lines=70> */
[----:B------:R-:W-:Y:S01]  /*2f50*/  F2FP.F16.F32.PACK_AB R136, R142, R136 ;  /* 0x000000888e88723e */ /* 0x000fe200000000ff */
[----:B------:R-:W-:Y:S06]  /*2f60*/  BRA `(.L_x_3614) ;  /* 0x00000020003c7947 */ /* 0x000fec0003800000 */
.L_x_3613:
        /* <DEDUP_REMOVED lines=18> */
[----:B------:R-:W-:Y:S01]  /*3090*/  F2FP.F16.F32.PACK_AB R139, R65, R64 ;  /* 0x00000040418b723e */ /* 0x000fe200000000ff */
[----:B------:R-:W-:Y:S01]  /*30a0*/  FFMA.FTZ R65, R12, R141, R140 ;  /* 0x0000008d0c417223 */ /* 0x000fe2000001008c */
[----:B------:R-:W-:-:S03]  /*30b0*/  FMUL.FTZ R64, R66, UR13 ;  /* 0x0000000d42407c20 */ /* 0x000fc60008410000 */
[----:B------:R-:W-:Y:S02]  /*30c0*/  FADD.FTZ R65, R13, -R65 ;  /* 0x800000410d417221 */ /* 0x000fe40000010000 */
[----:B------:R-:W-:Y:S02]  /*30d0*/  FSEL R64, R64, RZ, P0 ;  /* 0x000000ff40407208 */ /* 0x000fe40000000000 */
[----:B------:R-:W-:Y:S01]  /*30e0*/  FMUL.FTZ R65, R145, R65 ;  /* 0x0000004191417220 */ /* 0x000fe20000410000 */
[----:B------:R-:W-:-:S03]  /*30f0*/  LOP3.LUT P0, RZ, R149, 0xff00, RZ, 0xc0, !PT ;  /* 0x0000ff0095ff7812 */ /* 0x000fc6000780c0ff */
[C---:B------:R-:W-:Y:S01]  /*3100*/  FMUL.FTZ R138, R65.reuse, UR13 ;  /* 0x0000000d418a7c20 */ /* 0x040fe20008410000 */
[----:B------:R-:W-:Y:S01]  /*3110*/  F2FP.F16.F32.PACK_AB R66, R65, R66 ;  /* 0x000000424142723e */ /* 0x000fe200000000ff */
[----:B------:R-:W-:-:S03]  /*3120*/  FFMA.FTZ R65, R5, R141, R140 ;  /* 0x0000008d05417223 */ /* 0x000fc6000001008c */
[----:B------:R-:W-:Y:S01]  /*3130*/  FSEL R138, R138, RZ, P0 ;  /* 0x000000ff8a8a7208 */ /* 0x000fe20000000000 */
[----:B------:R-:W-:Y:S01]  /*3140*/  FADD.FTZ R65, R8, -R65 ;  /* 0x8000004108417221 */ /* 0x000fe20000010000 */
[----:B------:R-:W-:Y:S02]  /*3150*/  LOP3.LUT P0, RZ, R148, 0xff0000, RZ, 0xc0, !PT ;  /* 0x00ff000094ff7812 */ /* 0x000fe4000780c0ff */
[----:B------:R-:W-:Y:S01]  /*3160*/  F2FP.F16.F32.PACK_AB R138, R138, R64 ;  /* 0x000000408a8a723e */ /* 0x000fe200000000ff */
        /* <DEDUP_REMOVED lines=8> */
[----:B------:R-:W-:Y:S02]  /*31f0*/  F2FP.F16.F32.PACK_AB R65, R136, R65 ;  /* 0x000000418841723e */ /* 0x000fe400000000ff */
[----:B------:R-:W-:Y:S02]  /*3200*/  FSEL R137, R137, RZ, P0 ;  /* 0x000000ff89897208 */ /* 0x000fe40000000000 */
[----:B------:R-:W-:-:S02]  /*3210*/  LOP3.LUT P0, RZ, R148, 0xff, RZ, 0xc0, !PT ;  /* 0x000000ff94ff7812 */ /* 0x000fc4000780c0ff */
[----:B------:R-:W-:Y:S01]  /*3220*/  F2FP.F16.F32.PACK_AB R137, R137, R64 ;  /* 0x000000408989723e */ /* 0x000fe200000000ff */
        /* <DEDUP_REMOVED lines=14> */
.L_x_3612:
        /* <DEDUP_REMOVED lines=10> */
[----:B------:R-:W-:Y:S02]  /*33b0*/  HADD2.F32 R142, -RZ, R113.H1_H1 ;  /* 0x30000071ff8e7230 */ /* 0x000fe40000004100 */
[----:B------:R-:W-:Y:S02]  /*33c0*/  HADD2.F32 R143, -RZ, R112.H1_H1 ;  /* 0x30000070ff8f7230 */ /* 0x000fe40000004100 */
[----:B-----5:R-:W-:Y:S01]  /*33d0*/  FFMA.FTZ R137, R145, R137, R136 ;  /* 0x0000008991897223 */ /* 0x020fe20000010088 */
[----:B------:R-:W-:-:S03]  /*33e0*/  FFMA.FTZ R136, R16, R141, R140 ;  /* 0x0000008d10887223 */ /* 0x000fc6000001008c */
[----:B------:R-:W-:Y:S01]  /*33f0*/  FMUL.FTZ R137, R137, UR13 ;  /* 0x0000000d89897c20 */ /* 0x000fe20008410000 */
[----:B------:R-:W-:-:S04]  /*3400*/  FADD.FTZ R136, R17, -R136 ;  /* 0x8000008811887221 */ /* 0x000fc80000010000 */
[----:B------:R-:W-:Y:S01]  /*3410*/  FFMA.FTZ R136, R145, R136, R138 ;  /* 0x0000008891887223 */ /* 0x000fe2000001008a */
[----:B------:R-:W-:Y:S01]  /*3420*/  FSEL R137, R137, RZ, P0 ;  /* 0x000000ff89897208 */ /* 0x000fe20000000000 */
[----:B------:R-:W-:Y:S01]  /*3430*/  HADD2.F32 R138, -RZ, R114.H1_H1 ;  /* 0x30000072ff8a7230 */ /* 0x000fe20000004100 */
[----:B------:R-:W-:Y:S01]  /*3440*/  ISETP.GE.U32.AND P0, PT, R148, RZ, PT ;  /* 0x000000ff9400720c */ /* 0x000fe20003f06070 */
[----:B------:R-:W-:-:S03]  /*3450*/  FMUL.FTZ R136, R136, UR13 ;  /* 0x0000000d88887c20 */ /* 0x000fc60008410000 */
[----:B------:R-:W-:-:S04]  /*3460*/  ISETP.GE.U32.AND.EX P0, PT, R149, 0x1000000, PT, P0 ;  /* 0x010000009500780c */ /* 0x000fc80003f06100 */
        /* <DEDUP_REMOVED lines=45> */
.L_x_3615:
[-CC-:B------:R-:W-:Y:S01]  /*3740*/  FFMA.FTZ R67, R16, R141.reuse, R140.reuse ;  /* 0x0000008d10437223 */ /* 0x180fe2000001008c */
[----:B------:R-:W-:Y:S01]  /*3750*/  FFMA.FTZ R64, R14, R141, R140 ;  /* 0x0000008d0e407223 */ /* 0x000fe2000001008c */
[--C-:B------:R-:W-:Y:S01]  /*3760*/  HADD2.F32 R65, -RZ, R115.reuse.H1_H1 ;  /* 0x30000073ff417230 */ /* 0x100fe20000004100 */
[----:B------:R-:W-:Y:S01]  /*3770*/  ISETP.GE.U32.AND P0, PT, R148, RZ, PT ;  /* 0x000000ff9400720c */ /* 0x000fe20003f06070 */
[----:B------:R-:W-:Y:S01]  /*3780*/  FADD.FTZ R67, R17, -R67 ;  /* 0x8000004311437221 */ /* 0x000fe20000010000 */
[----:B------:R-:W-:Y:S02]  /*3790*/  HADD2.F32 R66, -RZ, R115.H0_H0 ;  /* 0x20000073ff427230 */ /* 0x000fe40000004100 */
[----:B------:R-:W-:Y:S01]  /*37a0*/  FADD.FTZ R64, R15, -R64 ;  /* 0x800000400f407221 */ /* 0x000fe20000010000 */
[----:B------:R-:W-:Y:S01]  /*37b0*/  ISETP.GE.U32.AND.EX P0, PT, R149, 0x1000000, PT, P0 ;  /* 0x010000009500780c */ /* 0x000fe20003f06100 */
[----:B-----5:R-:W-:Y:S01]  /*37c0*/  FFMA.FTZ R67, R145, R67, R65 ;  /* 0x0000004391437223 */ /* 0x020fe20000010041 */
[----:B------:R-:W-:-:S02]  /*37d0*/  HADD2.F32 R138, -RZ, R114.H0_H0 ;  /* 0x20000072ff8a7230 */ /* 0x000fc40000004100 */
[----:B------:R-:W-:Y:S01]  /*37e0*/  FFMA.FTZ R64, R145, R64, R66 ;  /* 0x0000004091407223 */ /* 0x000fe20000010042 */
[-CC-:B------:R-:W-:Y:S01]  /*37f0*/  FFMA.FTZ R66, R9, R141.reuse, R140.reuse ;  /* 0x0000008d09427223 */ /* 0x180fe2000001008c */
[----:B------:R-:W-:Y:S01]  /*3800*/  FMUL.FTZ R65, R67, UR13 ;  /* 0x0000000d43417c20 */ /* 0x000fe20008410000 */
[----:B------:R-:W-:Y:S01]  /*3810*/  FFMA.FTZ R137, R12, R141, R140 ;  /* 0x0000008d0c897223 */ /* 0x000fe2000001008c */
[----:B------:R-:W-:Y:S02]  /*3820*/  HADD2.F32 R136, -RZ, R114.H1_H1 ;  /* 0x30000072ff887230 */ /* 0x000fe40000004100 */
[----:B------:R-:W-:Y:S01]  /*3830*/  FADD.FTZ R66, R11, -R66 ;  /* 0x800000420b427221 */ /* 0x000fe20000010000 */
[----:B------:R-:W-:Y:S01]  /*3840*/  F2FP.F16.F32.PACK_AB R67, R67, R64 ;  /* 0x000000404343723e */ /* 0x000fe200000000ff */
[----:B------:R-:W-:Y:S01]  /*3850*/  FMUL.FTZ R64, R64, UR13 ;  /* 0x0000000d40407c20 */ /* 0x000fe20008410000 */
[----:B------:R-:W-:Y:S01]  /*3860*/  FSEL R65, R65, RZ, P0 ;  /* 0x000000ff41417208 */ /* 0x000fe20000000000 */
[----:B------:R-:W-:Y:S01]  /*3870*/  FFMA.FTZ R66, R145, R66, R138 ;  /* 0x0000004291427223 */ /* 0x000fe2000001008a */
[----:B------:R-:W-:Y:S01]  /*3880*/  LOP3.LUT P0, RZ, R149, 0xff0000, RZ, 0xc0, !PT ;  /* 0x00ff000095ff7812 */ /* 0x000fe2000780c0ff */
[----:B------:R-:W-:-:S03]  /*3890*/  FADD.FTZ R137, R13, -R137 ;  /* 0x800000890d897221 */ /* 0x000fc60000010000 */
[----:B------:R-:W-:Y:S01]  /*38a0*/  FSEL R139, R64, RZ, P0 ;  /* 0x000000ff408b7208 */ /* 0x000fe20000000000 */
[----:B------:R-:W-:Y:S01]  /*38b0*/  FMUL.FTZ R64, R66, UR13 ;  /* 0x0000000d42407c20 */ /* 0x000fe20008410000 */
[----:B------:R-:W-:Y:S01]  /*38c0*/  FFMA.FTZ R137, R145, R137, R136 ;  /* 0x0000008991897223 */ /* 0x000fe20000010088 */
[----:B------:R-:W-:Y:S02]  /*38d0*/  LOP3.LUT P0, RZ, R149, 0xff, RZ, 0xc0, !PT ;  /* 0x000000ff95ff7812 */ /* 0x000fe4000780c0ff */
[----:B------:R-:W-:Y:S01]  /*38e0*/  F2FP.F16.F32.PACK_AB R139, R65, R139 ;  /* 0x0000008b418b723e */ /* 0x000fe200000000ff */
[----:B------:R-:W-:Y:S01]  /*38f0*/  FMUL.FTZ R136, R137, UR13 ;  /* 0x0000000d89887c20 */ /* 0x000fe20008410000 */
[----:B------:R-:W-:Y:S01]  /*3900*/  FSEL R64, R64, RZ, P0 ;  /* 0x000000ff40407208 */ /* 0x000fe20000000000 */
[----:B------:R-:W-:Y:S01]  /*3910*/  FFMA.FTZ R65, R5, R141, R140 ;  /* 0x0000008d05417223 */ /* 0x000fe2000001008c */
[----:B------:R-:W-:Y:S02]  /*3920*/  LOP3.LUT P0, RZ, R149, 0xff00, RZ, 0xc0, !PT ;  /* 0x0000ff0095ff7812 */ /* 0x000fe4000780c0ff */
[----:B------:R-:W-:Y:S01]  /*3930*/  F2FP.F16.F32.PACK_AB R66, R137, R66 ;  /* 0x000000428942723e */ /* 0x000fe200000000ff */
[----:B------:R-:W-:Y:S01]  /*3940*/  FADD.FTZ R65, R8, -R65 ;  /* 0x8000004108417221 */ /* 0x000fe20000010000 */
[----:B------:R-:W-:-:S02]  /*3950*/  FSEL R136, R136, RZ, P0 ;  /* 0x000000ff88887208 */ /* 0x000fc40000000000 */
[----:B------:R-:W-:Y:S02]  /*3960*/  LOP3.LUT P0, RZ, R148, 0xff0000, RZ, 0xc0, !PT ;  /* 0x00ff000094ff7812 */ /* 0x000fe4000780c0ff */
[----:B------:R-:W-:Y:S01]  /*3970*/  F2FP.F16.F32.PACK_AB R138, R136, R64 ;  /* 0x00000040888a723e */ /* 0x000fe200000000ff */
[--C-:B------:R-:W-:Y:S02]  /*3980*/  HADD2.F32 R64, -RZ, R113.reuse.H0_H0 ;  /* 0x20000071ff407230 */ /* 0x100fe40000004100 */
[----:B------:R-:W-:-:S03]  /*3990*/  HADD2.F32 R136, -RZ, R113.H1_H1 ;  /* 0x30000071ff887230 */ /* 0x000fc60000004100 */
[----:B------:R-:W-:Y:S01]  /*39a0*/  FFMA.FTZ R65, R145, R65, R64 ;  /* 0x0000004191417223 */ /* 0x000fe20000010040 */
[----:B------:R-:W-:-:S04]  /*39b0*/  FFMA.FTZ R64, R7, R141, R140 ;  /* 0x0000008d07407223 */ /* 0x000fc8000001008c */
[----:B------:R-:W-:-:S04]  /*39c0*/  FADD.FTZ R64, R10, -R64 ;  /* 0x800000400a407221 */ /* 0x000fc80000010000 */
[----:B------:R-:W-:Y:S01]  /*39d0*/  FFMA.FTZ R136, R145, R64, R136 ;  /* 0x0000004091887223 */ /* 0x000fe20000010088 */
[----:B------:R-:W-:-:S03]  /*39e0*/  FMUL.FTZ R64, R65, UR13 ;  /* 0x0000000d41407c20 */ /* 0x000fc60008410000 */
[C---:B------:R-:W-:Y:S01]  /*39f0*/  FMUL.FTZ R137, R136.reuse, UR13 ;  /* 0x0000000d88897c20 */ /* 0x040fe20008410000 */
[----:B------:R-:W-:Y:S01]  /*3a00*/  F2FP.F16.F32.PACK_AB R65, R136, R65 ;  /* 0x000000418841723e */ /* 0x000fe200000000ff */
[----:B------:R-:W-:Y:S01]  /*3a10*/  HADD2.F32 R136, -RZ, R112.H0_H0 ;  /* 0x20000070ff887230 */ /* 0x000fe20000004100 */
[----:B------:R-:W-:Y:S02]  /*3a20*/  FSEL R64, R64, RZ, P0 ;  /* 0x000000ff40407208 */ /* 0x000fe40000000000 */
[----:B------:R-:W-:-:S04]  /*3a30*/  LOP3.LUT P0, RZ, R148, 0xff000000, RZ, 0xc0, !PT ;  /* 0xff00000094ff7812 */ /* 0x000fc8000780c0ff */
        /* <DEDUP_REMOVED lines=18> */
.L_x_3611:
        /* <DEDUP_REMOVED lines=36> */
[----:B------:R-:W-:Y:S02]  /*3da0*/  F2FP.F16.F32.PACK_AB R139, R139, R108 ;  /* 0x0000006c8b8b723e */ /* 0x000fe400000000ff */
        /* <DEDUP_REMOVED lines=24> */
[----:B------:R-:W-:Y:S01]  /*3f30*/  F2FP.F16.F32.PACK_AB R137, R108, R137 ;  /* 0x000000896c89723e */ /* 0x000fe200000000ff */
[-C--:B------:R-:W-:Y:S01]  /*3f40*/  FFMA.FTZ R108, R3, R141.reuse, R140 ;  /* 0x0000008d036c7223 */ /* 0x080fe2000001008c */
[----:B------:R-:W-:Y:S02]  /*3f50*/  FSEL R109, R109, RZ, P0 ;  /* 0x000000ff6d6d7208 */ /* 0x000fe40000000000 */
[----:B------:R-:W-:Y:S01]  /*3f60*/  LOP3.LUT P0, RZ, R148, 0xff00, RZ, 0xc0, !PT ;  /* 0x0000ff0094ff7812 */ /* 0x000fe2000780c0ff */
[----:B------:R-:W-:Y:S01]  /*3f70*/  FADD.FTZ R108, R6, -R108 ;  /* 0x8000006c066c7221 */ /* 0x000fe20000010000 */
[----:B------:R-:W-:Y:S01]  /*3f80*/  F2FP.F16.F32.PACK_AB R109, R109, R136 ;  /* 0x000000886d6d723e */ /* 0x000fe200000000ff */
        /* <DEDUP_REMOVED lines=16> */
.L_x_3617:
[-CC-:B------:R-:W-:Y:S01]  /*4090*/  FFMA.FTZ R64, R14, R141.reuse, R140.reuse ;  /* 0x0000008d0e407223 */ /* 0x180fe2000001008c */
[----:B------:R-:W-:Y:S01]  /*40a0*/  LOP3.LUT P0, RZ, R151, 0xff0000, RZ, 0xc0, !PT ;  /* 0x00ff000097ff7812 */ /* 0x000fe2000780c0ff */
[-CC-:B------:R-:W-:Y:S01]  /*40b0*/  FFMA.FTZ R66, R9, R141.reuse, R140.reuse ;  /* 0x0000008d09427223 */ /* 0x180fe2000001008c */
[-C--:B------:R-:W-:Y:S01]  /*40c0*/  FFMA.FTZ R136, R0, R141.reuse, R140 ;  /* 0x0000008d00887223 */ /* 0x080fe2000001008c */
        /* <DEDUP_REMOVED lines=16> */
[----:B------:R-:W-:Y:S02]  /*41d0*/  F2FP.F16.F32.PACK_AB R67, R64, R67 ;  /* 0x000000434043723e */ /* 0x000fe400000000ff */
[----:B------:R-:W-:Y:S02]  /*41e0*/  FSEL R64, R65, RZ, P0 ;  /* 0x000000ff41407208 */ /* 0x000fe40000000000 */
[----:B------:R-:W-:Y:S02]  /*41f0*/  LOP3.LUT P0, RZ, R149, 0xff0000, RZ, 0xc0, !PT ;  /* 0x00ff000095ff7812 */ /* 0x000fe4000780c0ff */
[----:B------:R-:W-:Y:S01]  /*4200*/  F2FP.F16.F32.PACK_AB R111, R64, R111 ;  /* 0x0000006f406f723e */ /* 0x000fe200000000ff */
        /* <DEDUP_REMOVED lines=22> */
[----:B------:R-:W-:Y:S02]  /*4370*/  FADD.FTZ R65, R8, -R65 ;  /* 0x8000004108417221 */ /* 0x000fe40000010000 */
[----:B------:R-:W-:Y:S01]  /*4380*/  FMUL.FTZ R137, R109, UR13 ;  /* 0x0000000d6d897c20 */ /* 0x000fe20008410000 */
[----:B------:R-:W-:Y:S01]  /*4390*/  FSEL R138, R64, RZ, P0 ;  /* 0x000000ff408a7208 */ /* 0x000fe20000000000 */
[----:B------:R-:W-:Y:S01]  /*43a0*/  FMUL.FTZ R65, R145, R65 ;  /* 0x0000004191417220 */ /* 0x000fe20000410000 */
[----:B------:R-:W-:-:S02]  /*43b0*/  LOP3.LUT P0, RZ, R150, 0xff0000, RZ, 0xc0, !PT ;  /* 0x00ff000096ff7812 */ /* 0x000fc4000780c0ff */
[----:B------:R-:W-:Y:S01]  /*43c0*/  F2FP.F16.F32.PACK_AB R138, R138, R108 ;  /* 0x0000006c8a8a723e */ /* 0x000fe200000000ff */
[----:B------:R-:W-:Y:S01]  /*43d0*/  FMUL.FTZ R64, R65, UR13 ;  /* 0x0000000d41407c20 */ /* 0x000fe20008410000 */
[----:B------:R-:W-:-:S04]  /*43e0*/  F2FP.F16.F32.PACK_AB R65, R109, R65 ;  /* 0x000000416d41723e */ /* 0x000fc800000000ff */
        /* <DEDUP_REMOVED lines=12> */
[----:B------:R-:W-:-:S03]  /*44b0*/  F2FP.F16.F32.PACK_AB R137, R137, R108 ;  /* 0x0000006c8989723e */ /* 0x000fc600000000ff */
[C---:B------:R-:W-:Y:S01]  /*44c0*/  FMUL.FTZ R108, R64.reuse, UR13 ;  /* 0x0000000d406c7c20 */ /* 0x040fe20008410000 */
[----:B------:R-:W-:-:S04]  /*44d0*/  F2FP.F16.F32.PACK_AB R64, R64, R142 ;  /* 0x0000008e4040723e */ /* 0x000fc800000000ff */
        /* <DEDUP_REMOVED lines=10> */
.L_x_3616:
        /* <DEDUP_REMOVED lines=8> */
[-CC-:B------:R-:W-:Y:S01]  /*4600*/  FFMA.FTZ R109, R16, R141.reuse, R140.reuse ;  /* 0x0000008d106d7223 */ /* 0x180fe2000001008c */
[----:B------:R-:W-:Y:S01]  /*4610*/  FADD.FTZ R111, R15, -R111 ;  /* 0x8000006f0f6f7221 */ /* 0x000fe20000010000 */
[----:B------:R-:W-:Y:S01]  /*4620*/  FFMA.FTZ R110, R9, R141, R140 ;  /* 0x0000008d096e7223 */ /* 0x000fe2000001008c */
[----:B------:R-:W-:Y:S02]  /*4630*/  HADD2.F32 R136, -RZ, R114.H1_H1 ;  /* 0x30000072ff887230 */ /* 0x000fe40000004100 */
[----:B------:R-:W-:Y:S01]  /*4640*/  FADD.FTZ R109, R17, -R109 ;  /* 0x8000006d116d7221 */ /* 0x000fe20000010000 */
[----:B-----5:R-:W-:Y:S01]  /*4650*/  FFMA.FTZ R111, R145, R111, R108 ;  /* 0x0000006f916f7223 */ /* 0x020fe2000001006c */
[----:B------:R-:W-:-:S02]  /*4660*/  HADD2.F32 R108, -RZ, R115.H1_H1 ;  /* 0x30000073ff6c7230 */ /* 0x000fc40000004100 */
[----:B------:R-:W-:Y:S01]  /*4670*/  FADD.FTZ R110, R11, -R110 ;  /* 0x8000006e0b6e7221 */ /* 0x000fe20000010000 */
[----:B------:R-:W-:Y:S02]  /*4680*/  FMUL.FTZ R111, R111, UR13 ;  /* 0x0000000d6f6f7c20 */ /* 0x000fe40008410000 */
[----:B------:R-:W-:Y:S01]  /*4690*/  FFMA.FTZ R109, R145, R109, R108 ;  /* 0x0000006d916d7223 */ /* 0x000fe2000001006c */
[----:B------:R-:W-:Y:S02]  /*46a0*/  HADD2.F32 R108, -RZ, R114.H0_H0 ;  /* 0x20000072ff6c7230 */ /* 0x000fe40000004100 */
[----:B------:R-:W-:Y:S01]  /*46b0*/  FSEL R137, R111, RZ, P0 ;  /* 0x000000ff6f897208 */ /* 0x000fe20000000000 */
[----:B------:R-:W-:Y:S01]  /*46c0*/  FMUL.FTZ R109, R109, UR13 ;  /* 0x0000000d6d6d7c20 */ /* 0x000fe20008410000 */
[----:B------:R-:W-:Y:S01]  /*46d0*/  LOP3.LUT P0, RZ, R151, 0xff0000, RZ, 0xc0, !PT ;  /* 0x00ff000097ff7812 */ /* 0x000fe2000780c0ff */
[----:B------:R-:W-:Y:S01]  /*46e0*/  FFMA.FTZ R110, R145, R110, R108 ;  /* 0x0000006e916e7223 */ /* 0x000fe2000001006c */
[----:B------:R-:W-:-:S02]  /*46f0*/  FFMA.FTZ R108, R12, R141, R140 ;  /* 0x0000008d0c6c7223 */ /* 0x000fc4000001008c */
        /* <DEDUP_REMOVED lines=8> */
[----:B------:R-:W-:Y:S02]  /*4780*/  ISETP.GE.U32.AND P0, PT, R150, RZ, PT ;  /* 0x000000ff9600720c */ /* 0x000fe40003f06070 */
[----:B------:R-:W-:Y:S02]  /*4790*/  F2FP.F16.F32.PACK_AB R139, R139, R137 ;  /* 0x000000898b8b723e */ /* 0x000fe400000000ff */
[----:B------:R-:W-:-:S04]  /*47a0*/  ISETP.GE.U32.AND.EX P0, PT, R151, 0x1000000, PT, P0 ;  /* 0x010000009700780c */ /* 0x000fc80003f06100 */
[----:B------:R-:W-:Y:S02]  /*47b0*/  FSEL R109, R109, RZ, P0 ;  /* 0x000000ff6d6d7208 */ /* 0x000fe40000000000 */
[----:B------:R-:W-:Y:S02]  /*47c0*/  LOP3.LUT P0, RZ, R149, 0xff, RZ, 0xc0, !PT ;  /* 0x000000ff95ff7812 */ /* 0x000fe4000780c0ff */
[----:B------:R-:W-:Y:S02]  /*47d0*/  F2FP.F16.F32.PACK_AB R111, R109, R111 ;  /* 0x0000006f6d6f723e */ /* 0x000fe400000000ff */
[----:B------:R-:W-:Y:S02]  /*47e0*/  FSEL R108, R110, RZ, P0 ;  /* 0x000000ff6e6c7208 */ /* 0x000fe40000000000 */
[----:B------:R-:W-:-:S04]  /*47f0*/  LOP3.LUT P0, RZ, R151, 0xff, RZ, 0xc0, !PT ;  /* 0x000000ff97ff7812 */ /* 0x000fc8000780c0ff */
[----:B------:R-:W-:Y:S02]  /*4800*/  FSEL R110, R110, RZ, P0 ;  /* 0x000000ff6e6e7208 */ /* 0x000fe40000000000 */
[----:B------:R-:W-:-:S04]  /*4810*/  LOP3.LUT P0, RZ, R149, 0xff00, RZ, 0xc0, !PT ;  /* 0x0000ff0095ff7812 */ /* 0x000fc8000780c0ff */
[C---:B------:R-:W-:Y:S02]  /*4820*/  FSEL R109, R136.reuse, RZ, P0 ;  /* 0x000000ff886d7208 */ /* 0x040fe40000000000 */
[----:B------:R-:W-:Y:S02]  /*4830*/  LOP3.LUT P0, RZ, R151, 0xff00, RZ, 0xc0, !PT ;  /* 0x0000ff0097ff7812 */ /* 0x000fe4000780c0ff */
[----:B------:R-:W-:Y:S01]  /*4840*/  F2FP.F16.F32.PACK_AB R138, R109, R108 ;  /* 0x0000006c6d8a723e */ /* 0x000fe200000000ff */
[----:B------:R-:W-:Y:S01]  /*4850*/  FFMA.FTZ R108, R5, R141, R140 ;  /* 0x0000008d056c7223 */ /* 0x000fe2000001008c */
[----:B------:R-:W-:Y:S01]  /*4860*/  HADD2.F32 R109, -RZ, R113.H0_H0 ;  /* 0x20000071ff6d7230 */ /* 0x000fe20000004100 */
[----:B------:R-:W-:Y:S02]  /*4870*/  FSEL R136, R136, RZ, P0 ;  /* 0x000000ff88887208 */ /* 0x000fe40000000000 */
[----:B------:R-:W-:Y:S01]  /*4880*/  FADD.FTZ R108, R8, -R108 ;  /* 0x8000006c086c7221 */ /* 0x000fe20000010000 */
[----:B------:R-:W-:-:S02]  /*4890*/  LOP3.LUT P0, RZ, R148, 0xff0000, RZ, 0xc0, !PT ;  /* 0x00ff000094ff7812 */ /* 0x000fc4000780c0ff */
[----:B------:R-:W-:Y:S01]  /*48a0*/  F2FP.F16.F32.PACK_AB R110, R136, R110 ;  /* 0x0000006e886e723e */ /* 0x000fe200000000ff */
[----:B------:R-:W-:Y:S01]  /*48b0*/  FFMA.FTZ R108, R145, R108, R109 ;  /* 0x0000006c916c7223 */ /* 0x000fe2000001006d */
[----:B------:R-:W-:Y:S01]  /*48c0*/  FFMA.FTZ R109, R7, R141, R140 ;  /* 0x0000008d076d7223 */ /* 0x000fe2000001008c */
[----:B------:R-:W-:Y:S02]  /*48d0*/  HADD2.F32 R136, -RZ, R113.H1_H1 ;  /* 0x30000071ff887230 */ /* 0x000fe40000004100 */
        /* <DEDUP_REMOVED lines=34> */
.L_x_3618:
[-CC-:B------:R-:W-:Y:S01]  /*4b00*/  FFMA.FTZ R64, R14, R141.reuse, R140.reuse ;  /* 0x0000008d0e407223 */ /* 0x180fe2000001008c */
[--C-:B------:R-:W-:Y:S01]  /*4b10*/  HADD2.F32 R66, -RZ, R115.reuse.H0_H0 ;  /* 0x20000073ff427230 */ /* 0x100fe20000004100 */
[----:B------:R-:W-:Y:S01]  /*4b20*/  LOP3.LUT P0, RZ, R149, 0xff0000, RZ, 0xc0, !PT ;  /* 0x00ff000095ff7812 */ /* 0x000fe2000780c0ff */
[-C--:B------:R-:W-:Y:S01]  /*4b30*/  FFMA.FTZ R136, R16, R141.reuse, R140 ;  /* 0x0000008d10887223 */ /* 0x080fe2000001008c */
[----:B------:R-:W-:Y:S01]  /*4b40*/  FADD.FTZ R64, R15, -R64 ;  /* 0x800000400f407221 */ /* 0x000fe20000010000 */
[--C-:B------:R-:W-:Y:S02]  /*4b50*/  HADD2.F32 R65, -RZ, R114.reuse.H0_H0 ;  /* 0x20000072ff417230 */ /* 0x100fe40000004100 */
[----:B------:R-:W-:Y:S01]  /*4b60*/  FADD.FTZ R136, R17, -R136 ;  /* 0x8000008811887221 */ /* 0x000fe20000010000 */
[----:B-----5:R-:W-:Y:S01]  /*4b70*/  FFMA.FTZ R67, R145, R64, R66 ;  /* 0x0000004091437223 */ /* 0x020fe20000010042 */
[----:B------:R-:W-:Y:S02]  /*4b80*/  HADD2.F32 R64, -RZ, R115.H1_H1 ;  /* 0x30000073ff407230 */ /* 0x000fe40000004100 */
[----:B------:R-:W-:Y:S01]  /*4b90*/  FFMA.FTZ R66, R9, R141, R140 ;  /* 0x0000008d09427223 */ /* 0x000fe2000001008c */
[----:B------:R-:W-:-:S02]  /*4ba0*/  HADD2.F32 R138, -RZ, R114.H1_H1 ;  /* 0x30000072ff8a7230 */ /* 0x000fc40000004100 */
[----:B------:R-:W-:Y:S01]  /*4bb0*/  FMUL.FTZ R111, R67, UR13 ;  /* 0x0000000d436f7c20 */ /* 0x000fe20008410000 */
[----:B------:R-:W-:Y:S01]  /*4bc0*/  FFMA.FTZ R136, R145, R136, R64 ;  /* 0x0000008891887223 */ /* 0x000fe20000010040 */
[----:B------:R-:W-:-:S03]  /*4bd0*/  FADD.FTZ R66, R11, -R66 ;  /* 0x800000420b427221 */ /* 0x000fc60000010000 */
[----:B------:R-:W-:Y:S01]  /*4be0*/  FSEL R109, R111, RZ, P0 ;  /* 0x000000ff6f6d7208 */ /* 0x000fe20000000000 */
[----:B------:R-:W-:Y:S01]  /*4bf0*/  FMUL.FTZ R64, R136, UR13 ;  /* 0x0000000d88407c20 */ /* 0x000fe20008410000 */
[----:B------:R-:W-:Y:S01]  /*4c00*/  LOP3.LUT P0, RZ, R151, 0xff0000, RZ, 0xc0, !PT ;  /* 0x00ff000097ff7812 */ /* 0x000fe2000780c0ff */
[----:B------:R-:W-:Y:S01]  /*4c10*/  FFMA.FTZ R66, R145, R66, R65 ;  /* 0x0000004291427223 */ /* 0x000fe20000010041 */
[----:B------:R-:W-:Y:S01]  /*4c20*/  FFMA.FTZ R65, R12, R141, R140 ;  /* 0x0000008d0c417223 */ /* 0x000fe2000001008c */
[----:B------:R-:W-:Y:S02]  /*4c30*/  F2FP.F16.F32.PACK_AB R67, R136, R67 ;  /* 0x000000438843723e */ /* 0x000fe400000000ff */
[----:B------:R-:W-:Y:S01]  /*4c40*/  FSEL R111, R111, RZ, P0 ;  /* 0x000000ff6f6f7208 */ /* 0x000fe20000000000 */
[----:B------:R-:W-:Y:S01]  /*4c50*/  FMUL.FTZ R110, R66, UR13 ;  /* 0x0000000d426e7c20 */ /* 0x000fe20008410000 */
[----:B------:R-:W-:Y:S01]  /*4c60*/  ISETP.GE.U32.AND P0, PT, R148, RZ, PT ;  /* 0x000000ff9400720c */ /* 0x000fe20003f06070 */
[----:B------:R-:W-:-:S03]  /*4c70*/  FADD.FTZ R65, R13, -R65 ;  /* 0x800000410d417221 */ /* 0x000fc60000010000 */
[----:B------:R-:W-:Y:S01]  /*4c80*/  ISETP.GE.U32.AND.EX P0, PT, R149, 0x1000000, PT, P0 ;  /* 0x010000009500780c */ /* 0x000fe20003f06100 */
[----:B------:R-:W-:-:S03]  /*4c90*/  FFMA.FTZ R65, R145, R65, R138 ;  /* 0x0000004191417223 */ /* 0x000fc6000001008a */
[----:B------:R-:W-:Y:S01]  /*4ca0*/  FSEL R108, R64, RZ, P0 ;  /* 0x000000ff406c7208 */ /* 0x000fe20000000000 */
[C---:B------:R-:W-:Y:S01]  /*4cb0*/  FMUL.FTZ R136, R65.reuse, UR13 ;  /* 0x0000000d41887c20 */ /* 0x040fe20008410000 */
[----:B------:R-:W-:Y:S02]  /*4cc0*/  ISETP.GE.U32.AND P0, PT, R150, RZ, PT ;  /* 0x000000ff9600720c */ /* 0x000fe40003f06070 */
[----:B------:R-:W-:Y:S02]  /*4cd0*/  F2FP.F16.F32.PACK_AB R66, R65, R66 ;  /* 0x000000424142723e */ /* 0x000fe400000000ff */
[----:B------:R-:W-:Y:S02]  /*4ce0*/  ISETP.GE.U32.AND.EX P0, PT, R151, 0x1000000, PT, P0 ;  /* 0x010000009700780c */ /* 0x000fe40003f06100 */
[----:B------:R-:W-:Y:S01]  /*4cf0*/  F2FP.F16.F32.PACK_AB R139, R108, R109 ;  /* 0x0000006d6c8b723e */ /* 0x000fe200000000ff */
[--C-:B------:R-:W-:Y:S01]  /*4d00*/  HADD2.F32 R109, -RZ, R113.reuse.H0_H0 ;  /* 0x20000071ff6d7230 */ /* 0x100fe20000004100 */
[----:B------:R-:W-:Y:S01]  /*4d10*/  FSEL R137, R64, RZ, P0 ;  /* 0x000000ff40897208 */ /* 0x000fe20000000000 */
[----:B------:R-:W-:Y:S01]  /*4d20*/  HADD2.F32 R108, -RZ, R113.H1_H1 ;  /* 0x30000071ff6c7230 */ /* 0x000fe20000004100 */
[----:B------:R-:W-:-:S02]  /*4d30*/  LOP3.LUT P0, RZ, R149, 0xff, RZ, 0xc0, !PT ;  /* 0x000000ff95ff7812 */ /* 0x000fc4000780c0ff */
        /* <DEDUP_REMOVED lines=8> */
[-CC-:B------:R-:W-:Y:S01]  /*4dc0*/  FFMA.FTZ R65, R5, R141.reuse, R140.reuse ;  /* 0x0000008d05417223 */ /* 0x180fe2000001008c */
[----:B------:R-:W-:Y:S01]  /*4dd0*/  FFMA.FTZ R64, R7, R141, R140 ;  /* 0x0000008d07407223 */ /* 0x000fe2000001008c */
[----:B------:R-:W-:Y:S02]  /*4de0*/  FSEL R136, R136, RZ, P0 ;  /* 0x000000ff88887208 */ /* 0x000fe40000000000 */
[----:B------:R-:W-:Y:S01]  /*4df0*/  FADD.FTZ R65, R8, -R65 ;  /* 0x8000004108417221 */ /* 0x000fe20000010000 */
[----:B------:R-:W-:Y:S01]  /*4e00*/  FADD.FTZ R64, R10, -R64 ;  /* 0x800000400a407221 */ /* 0x000fe20000010000 */
[----:B------:R-:W-:-:S02]  /*4e10*/  LOP3.LUT P0, RZ, R150, 0xff0000, RZ, 0xc0, !PT ;  /* 0x00ff000096ff7812 */ /* 0x000fc4000780c0ff */
[C---:B------:R-:W-:Y:S01]  /*4e20*/  FFMA.FTZ R65, R145.reuse, R65, R109 ;  /* 0x0000004191417223 */ /* 0x040fe2000001006d */
[----:B------:R-:W-:Y:S01]  /*4e30*/  FFMA.FTZ R64, R145, R64, R108 ;  /* 0x0000004091407223 */ /* 0x000fe2000001006c */
[----:B------:R-:W-:Y:S01]  /*4e40*/  FFMA.FTZ R109, R0, R141, R140 ;  /* 0x0000008d006d7223 */ /* 0x000fe2000001008c */
[----:B------:R-:W-:Y:S01]  /*4e50*/  F2FP.F16.F32.PACK_AB R110, R136, R110 ;  /* 0x0000006e886e723e */ /* 0x000fe200000000ff */
[----:B------:R-:W-:Y:S01]  /*4e60*/  FMUL.FTZ R108, R65, UR13 ;  /* 0x0000000d416c7c20 */ /* 0x000fe20008410000 */
[C---:B------:R-:W-:Y:S01]  /*4e70*/  FMUL.FTZ R137, R64.reuse, UR13 ;  /* 0x0000000d40897c20 */ /* 0x040fe20008410000 */
[----:B------:R-:W-:Y:S01]  /*4e80*/  F2FP.F16.F32.PACK_AB R65, R64, R65 ;  /* 0x000000414041723e */ /* 0x000fe200000000ff */
[----:B------:R-:W-:Y:S02]  /*4e90*/  HADD2.F32 R136, -RZ, R112.H0_H0 ;  /* 0x20000070ff887230 */ /* 0x000fe40000004100 */
[----:B------:R-:W-:Y:S01]  /*4ea0*/  FADD.FTZ R109, R4, -R109 ;  /* 0x8000006d046d7221 */ /* 0x000fe20000010000 */
[----:B------:R-:W-:-:S02]  /*4eb0*/  FSEL R64, R108, RZ, P0 ;  /* 0x000000ff6c407208 */ /* 0x000fc40000000000 */
[----:B------:R-:W-:Y:S01]  /*4ec0*/  LOP3.LUT P0, RZ, R150, 0xff000000, RZ, 0xc0, !PT ;  /* 0xff00000096ff7812 */ /* 0x000fe2000780c0ff */
        /* <DEDUP_REMOVED lines=8> */
[----:B------:R-:W-:Y:S01]  /*4f50*/  LOP3.LUT P0, RZ, R148, 0xff000000, RZ, 0xc0, !PT ;  /* 0xff00000094ff7812 */ /* 0x000fe2000780c0ff */
[----:B------:R-:W-:-:S03]  /*4f60*/  FADD.FTZ R64, R6, -R64 ;  /* 0x8000004006407221 */ /* 0x000fc60000010000 */
[----:B------:R-:W-:Y:S01]  /*4f70*/  FSEL R137, R137, RZ, P0 ;  /* 0x000000ff89897208 */ /* 0x000fe20000000000 */
[----:B------:R-:W-:Y:S01]  /*4f80*/  FFMA.FTZ R64, R145, R64, R136 ;  /* 0x0000004091407223 */ /* 0x000fe20000010088 */
[----:B------:R-:W-:Y:S02]  /*4f90*/  LOP3.LUT P0, RZ, R148, 0xff00, RZ, 0xc0, !PT ;  /* 0x0000ff0094ff7812 */ /* 0x000fe4000780c0ff */
[----:B------:R-:W-:Y:S01]  /*4fa0*/  F2FP.F16.F32.PACK_AB R137, R137, R108 ;  /* 0x0000006c8989723e */ /* 0x000fe200000000ff */
        /* <DEDUP_REMOVED lines=10> */
[----:B------:R-:W-:-:S07]  /*5050*/  F2FP.F16.F32.PACK_AB R108, R108, R143 ;  /* 0x0000008f6c6c723e */ /* 0x000fce00000000ff */
.L_x_3614:
        /* <DEDUP_REMOVED lines=14> */
.L_x_3610:
[----:B------:R-:W-:Y:S05]  /*5140*/  BSYNC.RECONVERGENT B1 ;  /* 0x0000000000017941 */ /* 0x000fea0003800200 */
.L_x_3609:
        /* <DEDUP_REMOVED lines=12> */
[--C-:B------:R-:W-:Y:S01]  /*5210*/  HADD2.F32 R66, -RZ, R119.reuse.H0_H0 ;  /* 0x20000077ff427230 */ /* 0x100fe20000004100 */
[----:B------:R-:W-:Y:S01]  /*5220*/  LOP3.LUT P6, RZ, R155, 0xff0000, RZ, 0xc0, !PT ;  /* 0x00ff00009bff7812 */ /* 0x000fe200078cc0ff */
[-C--:B0-----:R-:W-:Y:S01]  /*5230*/  FFMA.FTZ R136, R32, R141.reuse, R140 ;  /* 0x0000008d20887223 */ /* 0x081fe2000001008c */
        /* <DEDUP_REMOVED lines=83> */
.L_x_3623:
[-CC-:B0-----:R-:W-:Y:S01]  /*5770*/  FFMA.FTZ R111, R30, R141.reuse, R140.reuse ;  /* 0x0000008d1e6f7223 */ /* 0x181fe2000001008c */
        /* <DEDUP_REMOVED lines=82> */
.L_x_3622:
[----:B------:R-:W-:-:S04]  /*5ca0*/  UISETP.NE.U32.AND UP0, UPT, UR6, URZ, UPT ;  /* 0x000000ff0600728c */ /* 0x000fc8000bf05070 */
[----:B------:R-:W-:-:S09]  /*5cb0*/  UISETP.NE.AND.EX UP0, UPT, UR7, URZ, UPT, UP0 ;  /* 0x000000ff0700728c */ /* 0x000fd2000bf05300 */
[----:B------:R-:W-:Y:S05]  /*5cc0*/  BRA.U !UP0, `(.L_x_3625) ;  /* 0x00000005083c7547 */ /* 0x000fea000b800000 */
[-CC-:B------:R-:W-:Y:S01]  /*5cd0*/  FFMA.FTZ R64, R30, R141.reuse, R140.reuse ;  /* 0x0000008d1e407223 */ /* 0x180fe2000001008c */
[----:B------:R-:W-:Y:S01]  /*5ce0*/  LOP3.LUT P6, RZ, R153, 0xff0000, RZ, 0xc0, !PT ;  /* 0x00ff000099ff7812 */ /* 0x000fe200078cc0ff */
[-CC-:B------:R-:W-:Y:S01]  /*5cf0*/  FFMA.FTZ R66, R25, R141.reuse, R140.reuse ;  /* 0x0000008d19427223 */ /* 0x180fe2000001008c */
[-C--:B0-----:R-:W-:Y:S01]  /*5d00*/  FFMA.FTZ R136, R18, R141.reuse, R140 ;  /* 0x0000008d12887223 */ /* 0x081fe2000001008c */
        /* <DEDUP_REMOVED lines=75> */
.L_x_3625:
        /* <DEDUP_REMOVED lines=75> */
.L_x_3621:
        /* <DEDUP_REMOVED lines=19> */
[----:B0-----:R-:W-:Y:S01]  /*67a0*/  FFMA.FTZ R137, R28, R141, R140 ;  /* 0x0000008d1c897223 */ /* 0x001fe2000001008c */
        /* <DEDUP_REMOVED lines=52> */
.L_x_3627:
[----:B0-----:R-:W-:Y:S01]  /*6af0*/  FFMA.FTZ R137, R30, R141, R140 ;  /* 0x0000008d1e897223 */ /* 0x001fe2000001008c */
        /* <DEDUP_REMOVED lines=61> */
.L_x_3626:
        /* <DEDUP_REMOVED lines=61> */
.L_x_3628:
        /* <DEDUP_REMOVED lines=52> */
[----:B------:R-:W-:-:S07]  /*75e0*/  F2FP.F16.F32.PACK_AB R136, R142, R136 ;  /* 0x000000888e88723e */ /* 0x000fce00000000ff */
.L_x_3624:
[----:B------:R-:W0:Y:S01]  /*75f0*/  @UP0 LDCU.64 UR4, c[0x0][0x478] ;  /* 0x00008f00ff0407ac */ /* 0x000e220008000a00 */
[----:B------:R-:W-:Y:S01]  /*7600*/  PLOP3.LUT P6, PT, PT, PT, UP0, 0x80, 0x8 ;  /* 0x000000000008781c */ /* 0x000fe20003fcf008 */
[----:B------:R-:W-:-:S12]  /*7610*/  HFMA2 R142, -RZ, RZ, 0, 9.5367431640625e-07 ;  /* 0x00000010ff8e7431 */ /* 0x000fd800000001ff */
        /* <DEDUP_REMOVED lines=10> */
.L_x_3620:
[----:B------:R-:W-:Y:S05]  /*76c0*/  BSYNC.RECONVERGENT B1 ;  /* 0x0000000000017941 */ /* 0x000fea0003800200 */
.L_x_3619:
        /* <DEDUP_REMOVED lines=13> */
[--C-:B------:R-:W-:Y:S01]  /*77a0*/  HADD2.F32 R66, -RZ, R123.reuse.H0_H0 ;  /* 0x2000007bff427230 */ /* 0x100fe20000004100 */
[----:B------:R-:W-:Y:S01]  /*77b0*/  LOP3.LUT P6, RZ, R159, 0xff0000, RZ, 0xc0, !PT ;  /* 0x00ff00009fff7812 */ /* 0x000fe200078cc0ff */
[-C--:B01----:R-:W-:Y:S01]  /*77c0*/  FFMA.FTZ R136, R174, R141.reuse, R140 ;  /* 0x0000008dae887223 */ /* 0x083fe2000001008c */
        /* <DEDUP_REMOVED lines=83> */
.L_x_3633:
[-CC-:B01----:R-:W-:Y:S01]  /*7d00*/  FFMA.FTZ R111, R172, R141.reuse, R140.reuse ;  /* 0x0000008dac6f7223 */ /* 0x183fe2000001008c */
        /* <DEDUP_REMOVED lines=82> */
.L_x_3632:
[----:B01----:R-:W0:Y:S02]  /*8230*/  LDC.64 R108, c[0x0][0x478] ;  /* 0x00011e00ff6c7b82 */ /* 0x003e240000000a00 */
[----:B0-----:R-:W-:-:S04]  /*8240*/  ISETP.NE.U32.AND P1, PT, R108, RZ, PT ;  /* 0x000000ff6c00720c */ /* 0x001fc80003f25070 */
        /* <DEDUP_REMOVED lines=81> */
.L_x_3635:
        /* <DEDUP_REMOVED lines=75> */
.L_x_3631:
        /* <DEDUP_REMOVED lines=73> */
.L_x_3637:
        /* <DEDUP_REMOVED lines=62> */
.L_x_3636:
        /* <DEDUP_REMOVED lines=62> */
.L_x_3638:
        /* <DEDUP_REMOVED lines=53> */
.L_x_3634:
        /* <DEDUP_REMOVED lines=10> */
.L_x_3630:
[----:B------:R-:W-:Y:S05]  /*9c50*/  BSYNC.RECONVERGENT B1 ;  /* 0x0000000000017941 */ /* 0x000fea0003800200 */
.L_x_3629:
        /* <DEDUP_REMOVED lines=12> */
[-C--:B------:R-:W-:Y:S01]  /*9d20*/  FFMA.FTZ R64, R188, R141.reuse, R140 ;  /* 0x0000008dbc407223 */ /* 0x080fe2000001008c */
[----:B------:R-:W-:Y:S01]  /*9d30*/  HADD2.F32 R66, -RZ, R127.H0_H0 ;  /* 0x2000007fff427230 */ /* 0x000fe20000004100 */
[----:B------:R-:W-:Y:S01]  /*9d40*/  LOP3.LUT P6, RZ, R163, 0xff0000, RZ, 0xc0, !PT ;  /* 0x00ff0000a3ff7812 */ /* 0x000fe200078cc0ff */
[----:B012---:R-:W-:Y:S02]  /*9d50*/  HADD2.F32 R109, -RZ, R125.H0_H0 ;  /* 0x2000007dff6d7230 */ /* 0x007fe40000004100 */
[----:B------:R-:W-:Y:S01]  /*9d60*/  FADD.FTZ R64, R189, -R64 ;  /* 0x80000040bd407221 */ /* 0x000fe20000010000 */
[----:B------:R-:W-:Y:S01]  /*9d70*/  LOP3.LUT P2, RZ, R161, 0xff0000, RZ, 0xc0, !PT ;  /* 0x00ff0000a1ff7812 */ /* 0x000fe2000784c0ff */
[----:B------:R-:W-:Y:S02]  /*9d80*/  HADD2.F32 R136, -RZ, R124.H1_H1 ;  /* 0x3000007cff887230 */ /* 0x000fe40000004100 */
[----:B-----5:R-:W-:Y:S01]  /*9d90*/  FFMA.FTZ R67, R145, R64, R66 ;  /* 0x0000004091437223 */ /* 0x020fe20000010042 */
[----:B------:R-:W-:Y:S01]  /*9da0*/  FFMA.FTZ R64, R190, R141, R140 ;  /* 0x0000008dbe407223 */ /* 0x000fe2000001008c */
[----:B------:R-:W-:-:S02]  /*9db0*/  HADD2.F32 R66, -RZ, R127.H1_H1 ;  /* 0x3000007fff427230 */ /* 0x000fc40000004100 */
[----:B------:R-:W-:Y:S01]  /*9dc0*/  FMUL.FTZ R111, R67, UR13 ;  /* 0x0000000d436f7c20 */ /* 0x000fe20008410000 */
[----:B------:R-:W-:-:S04]  /*9dd0*/  FADD.FTZ R64, R191, -R64 ;  /* 0x80000040bf407221 */ /* 0x000fc80000010000 */
[----:B------:R-:W-:Y:S01]  /*9de0*/  FFMA.FTZ R64, R145, R64, R66 ;  /* 0x0000004091407223 */ /* 0x000fe20000010042 */
[----:B------:R-:W-:Y:S01]  /*9df0*/  FSEL R139, R111, RZ, P6 ;  /* 0x000000ff6f8b7208 */ /* 0x000fe20003000000 */
[----:B------:R-:W-:Y:S01]  /*9e00*/  FFMA.FTZ R66, R183, R141, R140 ;  /* 0x0000008db7427223 */ /* 0x000fe2000001008c */
[----:B------:R-:W-:Y:S02]  /*9e10*/  ISETP.GE.U32.AND P6, PT, R160, RZ, PT ;  /* 0x000000ffa000720c */ /* 0x000fe40003fc6070 */
[----:B------:R-:W-:Y:S01]  /*9e20*/  FSEL R111, R111, RZ, P2 ;  /* 0x000000ff6f6f7208 */ /* 0x000fe20001000000 */
[----:B------:R-:W-:Y:S01]  /*9e30*/  FADD.FTZ R66, R185, -R66 ;  /* 0x80000042b9427221 */ /* 0x000fe20000010000 */
[----:B------:R-:W-:Y:S02]  /*9e40*/  ISETP.GE.U32.AND P2, PT, R162, RZ, PT ;  /* 0x000000ffa200720c */ /* 0x000fe40003f46070 */
[C---:B------:R-:W-:Y:S01]  /*9e50*/  F2FP.F16.F32.PACK_AB R67, R64.reuse, R67 ;  /* 0x000000434043723e */ /* 0x040fe200000000ff */
[----:B------:R-:W-:Y:S01]  /*9e60*/  FMUL.FTZ R64, R64, UR13 ;  /* 0x0000000d40407c20 */ /* 0x000fe20008410000 */
[----:B------:R-:W-:-:S02]  /*9e70*/  ISETP.GE.U32.AND.EX P6, PT, R161, 0x1000000, PT, P6 ;  /* 0x01000000a100780c */ /* 0x000fc40003fc6160 */
[----:B------:R-:W-:Y:S02]  /*9e80*/  ISETP.GE.U32.AND.EX P2, PT, R163, 0x1000000, PT, P2 ;  /* 0x01000000a300780c */ /* 0x000fe40003f46120 */
[C---:B------:R-:W-:Y:S02]  /*9e90*/  FSEL R65, R64.reuse, RZ, P6 ;  /* 0x000000ff40417208 */ /* 0x040fe40003000000 */
        /* <DEDUP_REMOVED lines=8> */
[----:B------:R-:W-:Y:S01]  /*9f20*/  FFMA.FTZ R66, R145, R66, R64 ;  /* 0x0000004291427223 */ /* 0x000fe20000010040 */
[----:B------:R-:W-:-:S03]  /*9f30*/  HADD2.F32 R64, -RZ, R126.H1_H1 ;  /* 0x3000007eff407230 */ /* 0x000fc60000004100 */
[----:B------:R-:W-:Y:S02]  /*9f40*/  FMUL.FTZ R110, R66, UR13 ;  /* 0x0000000d426e7c20 */ /* 0x000fe40008410000 */
[----:B------:R-:W-:-:S03]  /*9f50*/  FFMA.FTZ R65, R145, R65, R64 ;  /* 0x0000004191417223 */ /* 0x000fc60000010040 */
[C---:B------:R-:W-:Y:S02]  /*9f60*/  FSEL R64, R110.reuse, RZ, P6 ;  /* 0x000000ff6e407208 */ /* 0x040fe40003000000 */
[C---:B------:R-:W-:Y:S01]  /*9f70*/  F2FP.F16.F32.PACK_AB R66, R65.reuse, R66 ;  /* 0x000000424142723e */ /* 0x040fe200000000ff */
[----:B------:R-:W-:Y:S01]  /*9f80*/  FMUL.FTZ R65, R65, UR13 ;  /* 0x0000000d41417c20 */ /* 0x000fe20008410000 */
        /* <DEDUP_REMOVED lines=16> */
[----:B------:R-:W-:Y:S01]  /*a090*/  FFMA.FTZ R64, R176, R141, R140 ;  /* 0x0000008db0407223 */ /* 0x000fe2000001008c */
[----:B------:R-:W-:Y:S02]  /*a0a0*/  HADD2.F32 R109, -RZ, R124.H0_H0 ;  /* 0x2000007cff6d7230 */ /* 0x000fe40000004100 */
[----:B------:R-:W-:Y:S01]  /*a0b0*/  FMUL.FTZ R108, R65, UR13 ;  /* 0x0000000d416c7c20 */ /* 0x000fe20008410000 */
[C---:B------:R-:W-:Y:S01]  /*a0c0*/  F2FP.F16.F32.PACK_AB R65, R137.reuse, R65 ;  /* 0x000000418941723e */ /* 0x040fe200000000ff */
[----:B------:R-:W-:Y:S01]  /*a0d0*/  FADD.FTZ R64, R178, -R64 ;  /* 0x80000040b2407221 */ /* 0x000fe20000010000 */
[----:B------:R-:W-:-:S03]  /*a0e0*/  FMUL.FTZ R137, R137, UR13 ;  /* 0x0000000d89897c20 */ /* 0x000fc60008410000 */
[----:B------:R-:W-:Y:S01]  /*a0f0*/  FFMA.FTZ R142, R145, R64, R109 ;  /* 0x00000040918e7223 */ /* 0x000fe2000001006d */
[----:B------:R-:W-:Y:S02]  /*a100*/  FSEL R64, R108, RZ, P2 ;  /* 0x000000ff6c407208 */ /* 0x000fe40001000000 */
[----:B------:R-:W-:Y:S02]  /*a110*/  FSEL R109, R137, RZ, P6 ;  /* 0x000000ff896d7208 */ /* 0x000fe40003000000 */
        /* <DEDUP_REMOVED lines=9> */
[----:B------:R-:W-:Y:S01]  /*a1b0*/  F2FP.F16.F32.PACK_AB R137, R137, R108 ;  /* 0x0000006c8989723e */ /* 0x000fe200000000ff */
[----:B------:R-:W-:Y:S01]  /*a1c0*/  FMUL.FTZ R136, R142, UR13 ;  /* 0x0000000d8e887c20 */ /* 0x000fe20008410000 */
[----:B------:R-:W-:Y:S01]  /*a1d0*/  LOP3.LUT P6, RZ, R160, 0xff00, RZ, 0xc0, !PT ;  /* 0x0000ff00a0ff7812 */ /* 0x000fe200078cc0ff */
[C---:B------:R-:W-:Y:S01]  /*a1e0*/  FMUL.FTZ R108, R64.reuse, UR13 ;  /* 0x0000000d406c7c20 */ /* 0x040fe20008410000 */
[----:B------:R-:W-:-:S04]  /*a1f0*/  F2FP.F16.F32.PACK_AB R64, R64, R142 ;  /* 0x0000008e4040723e */ /* 0x000fc800000000ff */
        /* <DEDUP_REMOVED lines=9> */
.L_x_3643:
[----:B012---:R-:W-:Y:S01]  /*a290*/  FFMA.FTZ R108, R188, R141, R140 ;  /* 0x0000008dbc6c7223 */ /* 0x007fe2000001008c */
        /* <DEDUP_REMOVED lines=82> */
.L_x_3642:
[----:B012---:R-:W0:Y:S02]  /*a7c0*/  LDC.64 R108, c[0x0][0x478] ;  /* 0x00011e00ff6c7b82 */ /* 0x007e240000000a00 */
[----:B0-----:R-:W-:-:S04]  /*a7d0*/  ISETP.NE.U32.AND P1, PT, R108, RZ, PT ;  /* 0x000000ff6c00720c */ /* 0x001fc80003f25070 */
[----:B------:R-:W-:-:S13]  /*a7e0*/  ISETP.NE.AND.EX P1, PT, R109, RZ, PT, P1 ;  /* 0x000000ff6d00720c */ /* 0x000fda0003f25310 */
[----:B------:R-:W-:Y:S05]  /*a7f0*/  @!P1 BRA `(.L_x_3645) ;  /* 0x00000004003c9947 */ /* 0x000fea0003800000 */
[-CC-:B------:R-:W-:Y:S01]  /*a800*/  FFMA.FTZ R64, R188, R141.reuse, R140.reuse ;  /* 0x0000008dbc407223 */ /* 0x180fe2000001008c */
[----:B------:R-:W-:Y:S01]  /*a810*/  LOP3.LUT P6, RZ, R163, 0xff0000, RZ, 0xc0, !PT ;  /* 0x00ff0000a3ff7812 */ /* 0x000fe200078cc0ff */
[-C--:B------:R-:W-:Y:S01]  /*a820*/  FFMA.FTZ R66, R183, R141.reuse, R140 ;  /* 0x0000008db7427223 */ /* 0x080fe2000001008c */
        /* <DEDUP_REMOVED lines=12> */
[C---:B------:R-:W-:Y:S01]  /*a8f0*/  F2FP.F16.F32.PACK_AB R67, R64.reuse, R67 ;  /* 0x000000434043723e */ /* 0x040fe200000000ff */
[----:B------:R-:W-:Y:S01]  /*a900*/  FMUL.FTZ R64, R64, UR13 ;  /* 0x0000000d40407c20 */ /* 0x000fe20008410000 */
[----:B------:R-:W-:Y:S02]  /*a910*/  ISETP.GE.U32.AND.EX P6, PT, R161, 0x1000000, PT, P6 ;  /* 0x01000000a100780c */ /* 0x000fe40003fc6160 */
[----:B------:R-:W-:Y:S02]  /*a920*/  FSEL R111, R111, RZ, P2 ;  /* 0x000000ff6f6f7208 */ /* 0x000fe40001000000 */
[----:B------:R-:W-:-:S02]  /*a930*/  FSEL R65, R64, RZ, P6 ;  /* 0x000000ff40417208 */ /* 0x000fc40003000000 */
[----:B------:R-:W-:Y:S02]  /*a940*/  ISETP.GE.U32.AND P2, PT, R162, RZ, PT ;  /* 0x000000ffa200720c */ /* 0x000fe40003f46070 */
[----:B------:R-:W-:Y:S01]  /*a950*/  F2FP.F16.F32.PACK_AB R111, R65, R111 ;  /* 0x0000006f416f723e */ /* 0x000fe200000000ff */
[----:B------:R-:W-:Y:S01]  /*a960*/  FFMA.FTZ R65, R186, R141, R140 ;  /* 0x0000008dba417223 */ /* 0x000fe2000001008c */
[C---:B------:R-:W-:Y:S02]  /*a970*/  ISETP.GE.U32.AND.EX P2, PT, R163.reuse, 0x1000000, PT, P2 ;  /* 0x01000000a300780c */ /* 0x040fe40003f46120 */
[----:B------:R-:W-:Y:S01]  /*a980*/  LOP3.LUT P6, RZ, R163, 0xff, RZ, 0xc0, !PT ;  /* 0x000000ffa3ff7812 */ /* 0x000fe200078cc0ff */
[----:B------:R-:W-:Y:S01]  /*a990*/  FADD.FTZ R65, R187, -R65 ;  /* 0x80000041bb417221 */ /* 0x000fe20000010000 */
[----:B------:R-:W-:Y:S02]  /*a9a0*/  FSEL R64, R64, RZ, P2 ;  /* 0x000000ff40407208 */ /* 0x000fe40001000000 */
[----:B------:R-:W-:Y:S01]  /*a9b0*/  LOP3.LUT P2, RZ, R161, 0xff, RZ, 0xc0, !PT ;  /* 0x000000ffa1ff7812 */ /* 0x000fe2000784c0ff */
[----:B------:R-:W-:Y:S01]  /*a9c0*/  FMUL.FTZ R65, R145, R65 ;  /* 0x0000004191417220 */ /* 0x000fe20000410000 */
[----:B------:R-:W-:-:S02]  /*a9d0*/  F2FP.F16.F32.PACK_AB R139, R64, R139 ;  /* 0x0000008b408b723e */ /* 0x000fc400000000ff */
        /* <DEDUP_REMOVED lines=20> */
[----:B------:R-:W-:-:S03]  /*ab20*/  F2FP.F16.F32.PACK_AB R65, R64, R65 ;  /* 0x000000414041723e */ /* 0x000fc600000000ff */
        /* <DEDUP_REMOVED lines=25> */
[----:B------:R-:W-:Y:S02]  /*acc0*/  F2FP.F16.F32.PACK_AB R136, R220, R136 ;  /* 0x00000088dc88723e */ /* 0x000fe400000000ff */
[----:B------:R-:W-:Y:S01]  /*acd0*/  F2FP.F16.F32.PACK_AB R64, R64, R142 ;  /* 0x0000008e4040723e */ /* 0x000fe200000000ff */
[----:B------:R-:W-:Y:S06]  /*ace0*/  BRA `(.L_x_3644) ;  /* 0x0000001400147947 */ /* 0x000fec0003800000 */
.L_x_3645:
        /* <DEDUP_REMOVED lines=19> */
[----:B------:R-:W-:Y:S01]  /*ae20*/  F2FP.F16.F32.PACK_AB R139, R109, R108 ;  /* 0x0000006c6d8b723e */ /* 0x000fe200000000ff */
[-CC-:B------:R-:W-:Y:S01]  /*ae30*/  FFMA.FTZ R109, R183, R141.reuse, R140.reuse ;  /* 0x0000008db76d7223 */ /* 0x180fe2000001008c */
[----:B------:R-:W-:Y:S01]  /*ae40*/  FFMA.FTZ R108, R186, R141, R140 ;  /* 0x0000008dba6c7223 */ /* 0x000fe2000001008c */
[----:B------:R-:W-:Y:S02]  /*ae50*/  LOP3.LUT P6, RZ, R161, 0xff00, RZ, 0xc0, !PT ;  /* 0x0000ff00a1ff7812 */ /* 0x000fe400078cc0ff */
[----:B------:R-:W-:Y:S01]  /*ae60*/  FADD.FTZ R109, R185, -R109 ;  /* 0x8000006db96d7221 */ /* 0x000fe20000010000 */
[----:B------:R-:W-:Y:S01]  /*ae70*/  FADD.FTZ R108, R187, -R108 ;  /* 0x8000006cbb6c7221 */ /* 0x000fe20000010000 */
[----:B------:R-:W-:-:S02]  /*ae80*/  F2FP.F16.F32.PACK_AB R111, R110, R111 ;  /* 0x0000006f6e6f723e */ /* 0x000fc400000000ff */
        /* <DEDUP_REMOVED lines=13> */
[----:B------:R-:W-:Y:S02]  /*af60*/  LOP3.LUT P6, RZ, R162, 0xff0000, RZ, 0xc0, !PT ;  /* 0x00ff0000a2ff7812 */ /* 0x000fe400078cc0ff */
[----:B------:R-:W-:Y:S01]  /*af70*/  F2FP.F16.F32.PACK_AB R138, R138, R109 ;  /* 0x0000006d8a8a723e */ /* 0x000fe200000000ff */
        /* <DEDUP_REMOVED lines=14> */
[-CC-:B------:R-:W-:Y:S01]  /*b060*/  FFMA.FTZ R136, R176, R141.reuse, R140.reuse ;  /* 0x0000008db0887223 */ /* 0x180fe2000001008c */
[----:B------:R-:W-:Y:S01]  /*b070*/  F2FP.F16.F32.PACK_AB R137, R137, R108 ;  /* 0x0000006c8989723e */ /* 0x000fe200000000ff */
        /* <DEDUP_REMOVED lines=18> */
.L_x_3641:
        /* <DEDUP_REMOVED lines=8> */
[----:B------:R-:W-:Y:S01]  /*b220*/  FFMA.FTZ R67, R190, R141, R140 ;  /* 0x0000008dbe437223 */ /* 0x000fe2000001008c */
[--C-:B------:R-:W-:Y:S01]  /*b230*/  HADD2.F32 R66, -RZ, R127.reuse.H0_H0 ;  /* 0x2000007fff427230 */ /* 0x100fe20000004100 */
[----:B------:R-:W-:Y:S01]  /*b240*/  ISETP.GE.U32.AND P2, PT, R162, RZ, PT ;  /* 0x000000ffa200720c */ /* 0x000fe20003f46070 */
[----:B------:R-:W-:Y:S01]  /*b250*/  FADD.FTZ R65, R189, -R65 ;  /* 0x80000041bd417221 */ /* 0x000fe20000010000 */
[----:B------:R-:W-:Y:S02]  /*b260*/  HADD2.F32 R64, -RZ, R127.H1_H1 ;  /* 0x3000007fff407230 */ /* 0x000fe40000004100 */
[----:B------:R-:W-:Y:S01]  /*b270*/  FADD.FTZ R67, R191, -R67 ;  /* 0x80000043bf437221 */ /* 0x000fe20000010000 */
[--C-:B------:R-:W-:Y:S02]  /*b280*/  HADD2.F32 R137, -RZ, R126.reuse.H0_H0 ;  /* 0x2000007eff897230 */ /* 0x100fe40000004100 */
[C---:B-----5:R-:W-:Y:S01]  /*b290*/  FFMA.FTZ R136, R145.reuse, R65, R66 ;  /* 0x0000004191887223 */ /* 0x060fe20000010042 */
[----:B------:R-:W-:Y:S01]  /*b2a0*/  FFMA.FTZ R65, R186, R141, R140 ;  /* 0x0000008dba417223 */ /* 0x000fe2000001008c */
[----:B------:R-:W-:Y:S01]  /*b2b0*/  FFMA.FTZ R67, R145, R67, R64 ;  /* 0x0000004391437223 */ /* 0x000fe20000010040 */
[----:B------:R-:W-:Y:S01]  /*b2c0*/  FFMA.FTZ R66, R183, R141, R140 ;  /* 0x0000008db7427223 */ /* 0x000fe2000001008c */
[----:B------:R-:W-:-:S02]  /*b2d0*/  HADD2.F32 R64, -RZ, R126.H1_H1 ;  /* 0x3000007eff407230 */ /* 0x000fc40000004100 */
[----:B------:R-:W-:Y:S01]  /*b2e0*/  FADD.FTZ R65, R187, -R65 ;  /* 0x80000041bb417221 */ /* 0x000fe20000010000 */
[----:B------:R-:W-:Y:S01]  /*b2f0*/  ISETP.GE.U32.AND.EX P2, PT, R163, 0x1000000, PT, P2 ;  /* 0x01000000a300780c */ /* 0x000fe20003f46120 */
[----:B------:R-:W-:Y:S01]  /*b300*/  FADD.FTZ R66, R185, -R66 ;  /* 0x80000042b9427221 */ /* 0x000fe20000010000 */
[----:B------:R-:W-:Y:S01]  /*b310*/  LOP3.LUT P6, RZ, R163, 0xff0000, RZ, 0xc0, !PT ;  /* 0x00ff0000a3ff7812 */ /* 0x000fe200078cc0ff */
[----:B------:R-:W-:Y:S01]  /*b320*/  FFMA.FTZ R65, R145, R65, R64 ;  /* 0x0000004191417223 */ /* 0x000fe20000010040 */
[----:B------:R-:W-:Y:S01]  /*b330*/  FMUL.FTZ R64, R67, UR13 ;  /* 0x0000000d43407c20 */ /* 0x000fe20008410000 */
[----:B------:R-:W-:Y:S01]  /*b340*/  FFMA.FTZ R66, R145, R66, R137 ;  /* 0x0000004291427223 */ /* 0x000fe20000010089 */
[----:B------:R-:W-:Y:S01]  /*b350*/  F2FP.F16.F32.PACK_AB R67, R67, R136 ;  /* 0x000000884343723e */ /* 0x000fe200000000ff */
        /* <DEDUP_REMOVED lines=19> */
[----:B------:R-:W-:-:S03]  /*b490*/  HADD2.F32 R64, -RZ, R125.H1_H1 ;  /* 0x3000007dff407230 */ /* 0x000fc60000004100 */
[----:B------:R-:W-:-:S04]  /*b4a0*/  FADD.FTZ R65, R184, -R65 ;  /* 0x80000041b8417221 */ /* 0x000fc80000010000 */
[----:B------:R-:W-:Y:S01]  /*b4b0*/  FFMA.FTZ R65, R145, R65, R64 ;  /* 0x0000004191417223 */ /* 0x000fe20000010040 */
[----:B------:R-:W-:-:S03]  /*b4c0*/  FMUL.FTZ R64, R136, UR13 ;  /* 0x0000000d88407c20 */ /* 0x000fc60008410000 */
[C---:B------:R-:W-:Y:S01]  /*b4d0*/  FMUL.FTZ R137, R65.reuse, UR13 ;  /* 0x0000000d41897c20 */ /* 0x040fe20008410000 */
[----:B------:R-:W-:Y:S01]  /*b4e0*/  F2FP.F16.F32.PACK_AB R65, R65, R136 ;  /* 0x000000884141723e */ /* 0x000fe200000000ff */
[----:B------:R-:W-:Y:S01]  /*b4f0*/  HADD2.F32 R136, -RZ, R124.H0_H0 ;  /* 0x2000007cff887230 */ /* 0x000fe20000004100 */
[----:B------:R-:W-:Y:S02]  /*b500*/  FSEL R64, R64, RZ, P2 ;  /* 0x000000ff40407208 */ /* 0x000fe40001000000 */
[----:B------:R-:W-:Y:S02]  /*b510*/  FSEL R137, R137, RZ, P6 ;  /* 0x000000ff89897208 */ /* 0x000fe40003000000 */
[----:B------:R-:W-:Y:S02]  /*b520*/  LOP3.LUT P2, RZ, R162, 0xff, RZ, 0xc0, !PT ;  /* 0x000000ffa2ff7812 */ /* 0x000fe4000784c0ff */
[----:B------:R-:W-:Y:S01]  /*b530*/  F2FP.F16.F32.PACK_AB R137, R137, R64 ;  /* 0x000000408989723e */ /* 0x000fe200000000ff */
[----:B------:R-:W-:Y:S01]  /*b540*/  FFMA.FTZ R64, R176, R141, R140 ;  /* 0x0000008db0407223 */ /* 0x000fe2000001008c */
[----:B------:R-:W-:-:S03]  /*b550*/  LOP3.LUT P6, RZ, R162, 0xff00, RZ, 0xc0, !PT ;  /* 0x0000ff00a2ff7812 */ /* 0x000fc600078cc0ff */
        /* <DEDUP_REMOVED lines=13> */
.L_x_3647:
[-C--:B------:R-:W-:Y:S01]  /*b630*/  FFMA.FTZ R136, R188, R141.reuse, R140 ;  /* 0x0000008dbc887223 */ /* 0x080fe2000001008c */
[--C-:B------:R-:W-:Y:S01]  /*b640*/  HADD2.F32 R137, -RZ, R127.reuse.H0_H0 ;  /* 0x2000007fff897230 */ /* 0x100fe20000004100 */
[----:B------:R-:W-:Y:S01]  /*b650*/  ISETP.GE.U32.AND P2, PT, R162, RZ, PT ;  /* 0x000000ffa200720c */ /* 0x000fe20003f46070 */
[----:B------:R-:W-:Y:S02]  /*b660*/  HADD2.F32 R138, -RZ, R127.H1_H1 ;  /* 0x3000007fff8a7230 */ /* 0x000fe40000004100 */
[----:B------:R-:W-:Y:S01]  /*b670*/  FADD.FTZ R136, R189, -R136 ;  /* 0x80000088bd887221 */ /* 0x000fe20000010000 */
[C---:B------:R-:W-:Y:S01]  /*b680*/  LOP3.LUT P6, RZ, R163.reuse, 0xff0000, RZ, 0xc0, !PT ;  /* 0x00ff0000a3ff7812 */ /* 0x040fe200078cc0ff */
[----:B------:R-:W-:Y:S01]  /*b690*/  HADD2.F32 R142, -RZ, R125.H1_H1 ;  /* 0x3000007dff8e7230 */ /* 0x000fe20000004100 */
[----:B------:R-:W-:Y:S01]  /*b6a0*/  ISETP.GE.U32.AND.EX P2, PT, R163, 0x1000000, PT, P2 ;  /* 0x01000000a300780c */ /* 0x000fe20003f46120 */
[----:B-----5:R-:W-:Y:S01]  /*b6b0*/  FFMA.FTZ R136, R145, R136, R137 ;  /* 0x0000008891887223 */ /* 0x020fe20000010089 */
[----:B------:R-:W-:Y:S01]  /*b6c0*/  FFMA.FTZ R137, R190, R141, R140 ;  /* 0x0000008dbe897223 */ /* 0x000fe2000001008c */
[----:B------:R-:W-:-:S02]  /*b6d0*/  HADD2.F32 R143, -RZ, R124.H1_H1 ;  /* 0x3000007cff8f7230 */ /* 0x000fc40000004100 */
        /* <DEDUP_REMOVED lines=51> */
.L_x_3646:
        /* <DEDUP_REMOVED lines=43> */
[----:B------:R-:W-:Y:S01]  /*bcc0*/  F2FP.F16.F32.PACK_AB R65, R65, R136 ;  /* 0x000000884141723e */ /* 0x000fe200000000ff */
[-C--:B------:R-:W-:Y:S02]  /*bcd0*/  FFMA.FTZ R136, R176, R141.reuse, R140 ;  /* 0x0000008db0887223 */ /* 0x080fe4000001008c */
[----:B------:R-:W-:Y:S02]  /*bce0*/  FSEL R64, R64, RZ, P2 ;  /* 0x000000ff40407208 */ /* 0x000fe40001000000 */
[----:B------:R-:W-:Y:S01]  /*bcf0*/  FSEL R137, R137, RZ, P6 ;  /* 0x000000ff89897208 */ /* 0x000fe20003000000 */
[----:B------:R-:W-:Y:S01]  /*bd00*/  FADD.FTZ R136, R178, -R136 ;  /* 0x80000088b2887221 */ /* 0x000fe20000010000 */
[C---:B------:R-:W-:Y:S02]  /*bd10*/  LOP3.LUT P2, RZ, R162.reuse, 0xff, RZ, 0xc0, !PT ;  /* 0x000000ffa2ff7812 */ /* 0x040fe4000784c0ff */
[----:B------:R-:W-:Y:S01]  /*bd20*/  F2FP.F16.F32.PACK_AB R137, R137, R64 ;  /* 0x000000408989723e */ /* 0x000fe200000000ff */
        /* <DEDUP_REMOVED lines=8> */
[----:B------:R-:W-:-:S04]  /*bdb0*/  F2FP.F16.F32.PACK_AB R64, R64, R142 ;  /* 0x0000008e4040723e */ /* 0x000fc800000000ff */
[----:B------:R-:W-:-:S04]  /*bdc0*/  FSEL R136, R136, RZ, P6 ;  /* 0x000000ff88887208 */ /* 0x000fc80003000000 */
[----:B------:R-:W-:Y:S01]  /*bdd0*/  F2FP.F16.F32.PACK_AB R136, R136, R143 ;  /* 0x0000008f8888723e */ /* 0x000fe200000000ff */
[----:B------:R-:W-:Y:S06]  /*bde0*/  BRA `(.L_x_3644) ;  /* 0x0000000000d47947 */ /* 0x000fec0003800000 */
.L_x_3648:
        /* <DEDUP_REMOVED lines=46> */
[----:B------:R-:W-:-:S03]  /*c0d0*/  LOP3.LUT P2, RZ, R162, 0xff, RZ, 0xc0, !PT ;  /* 0x000000ffa2ff7812 */ /* 0x000fc6000784c0ff */
[----:B------:R-:W-:Y:S01]  /*c0e0*/  FADD.FTZ R136, R180, -R136 ;  /* 0x80000088b4887221 */ /* 0x000fe20000010000 */
[----:B------:R-:W-:-:S03]  /*c0f0*/  FSEL R142, R142, RZ, P2 ;  /* 0x000000ff8e8e7208 */ /* 0x000fc60001000000 */
[----:B------:R-:W-:-:S04]  /*c100*/  FMUL.FTZ R136, R145, R136 ;  /* 0x0000008891887220 */ /* 0x000fc80000410000 */
[----:B------:R-:W-:-:S05]  /*c110*/  FMUL.FTZ R136, R136, UR13 ;  /* 0x0000000d88887c20 */ /* 0x000fca0008410000 */
[----:B------:R-:W-:-:S04]  /*c120*/  FSEL R136, R136, RZ, P6 ;  /* 0x000000ff88887208 */ /* 0x000fc80003000000 */
[----:B------:R-:W-:-:S07]  /*c130*/  F2FP.F16.F32.PACK_AB R136, R136, R142 ;  /* 0x0000008e8888723e */ /* 0x000fce00000000ff */
.L_x_3644:
        /* <DEDUP_REMOVED lines=10> */
.L_x_3640:
[----:B------:R-:W-:Y:S05]  /*c1e0*/  BSYNC.RECONVERGENT B1 ;  /* 0x0000000000017941 */ /* 0x000fea0003800200 */
.L_x_3639:
        /* <DEDUP_REMOVED lines=15> */
[----:B0123--:R-:W-:Y:S02]  /*c2e0*/  HADD2.F32 R108, -RZ, R42.H0_H0 ;  /* 0x2000002aff6c7230 */ /* 0x00ffe40000004100 */
[----:B------:R-:W-:Y:S01]  /*c2f0*/  FADD.FTZ R64, R204, -R65 ;  /* 0x80000041cc407221 */ /* 0x000fe20000010000 */
[----:B------:R-:W-:Y:S01]  /*c300*/  FFMA.FTZ R65, R205, R141, R140 ;  /* 0x0000008dcd417223 */ /* 0x000fe2000001008c */
[----:B------:R-:W-:Y:S02]  /*c310*/  ISETP.GE.U32.AND P5, PT, R164, RZ, PT ;  /* 0x000000ffa400720c */ /* 0x000fe40003fa6070 */
[----:B-----5:R-:W-:Y:S01]  /*c320*/  FFMA.FTZ R67, R145, R64, R66 ;  /* 0x0000004091437223 */ /* 0x020fe20000010042 */
[----:B------:R-:W-:-:S02]  /*c330*/  HADD2.F32 R66, -RZ, R43.H1_H1 ;  /* 0x3000002bff427230 */ /* 0x000fc40000004100 */
[----:B------:R-:W-:Y:S01]  /*c340*/  FADD.FTZ R64, R206, -R65 ;  /* 0x80000041ce407221 */ /* 0x000fe20000010000 */
[----:B------:R-:W-:Y:S01]  /*c350*/  ISETP.GE.U32.AND.EX P5, PT, R165, 0x1000000, PT, P5 ;  /* 0x01000000a500780c */ /* 0x000fe20003fa6150 */
[----:B------:R-:W-:Y:S01]  /*c360*/  FMUL.FTZ R111, R67, UR13 ;  /* 0x0000000d436f7c20 */ /* 0x000fe20008410000 */
[----:B------:R-:W-:Y:S01]  /*c370*/  LOP3.LUT P6, RZ, R165, 0xff0000, RZ, 0xc0, !PT ;  /* 0x00ff0000a5ff7812 */ /* 0x000fe200078cc0ff */
[----:B------:R-:W-:Y:S01]  /*c380*/  FFMA.FTZ R64, R145, R64, R66 ;  /* 0x0000004091407223 */ /* 0x000fe20000010042 */
[----:B------:R-:W-:Y:S02]  /*c390*/  FFMA.FTZ R66, R198, R141, R140 ;  /* 0x0000008dc6427223 */ /* 0x000fe4000001008c */
[----:B------:R-:W-:Y:S02]  /*c3a0*/  FSEL R139, R111, RZ, P2 ;  /* 0x000000ff6f8b7208 */ /* 0x000fe40001000000 */
[----:B------:R-:W-:Y:S01]  /*c3b0*/  ISETP.GE.U32.AND P2, PT, R166, RZ, PT ;  /* 0x000000ffa600720c */ /* 0x000fe20003f46070 */
[----:B------:R-:W-:Y:S01]  /*c3c0*/  FADD.FTZ R66, R200, -R66 ;  /* 0x80000042c8427221 */ /* 0x000fe20000010000 */
[C---:B------:R-:W-:Y:S01]  /*c3d0*/  F2FP.F16.F32.PACK_AB R67, R64.reuse, R67 ;  /* 0x000000434043723e */ /* 0x040fe200000000ff */
[----:B------:R-:W-:Y:S01]  /*c3e0*/  FMUL.FTZ R64, R64, UR13 ;  /* 0x0000000d40407c20 */ /* 0x000fe20008410000 */
[----:B------:R-:W-:Y:S01]  /*c3f0*/  ISETP.GE.U32.AND.EX P2, PT, R167, 0x1000000, PT, P2 ;  /* 0x01000000a700780c */ /* 0x000fe20003f46120 */
[----:B------:R-:W-:Y:S01]  /*c400*/  FFMA.FTZ R66, R145, R66, R108 ;  /* 0x0000004291427223 */ /* 0x000fe2000001006c */
[----:B------:R-:W-:-:S02]  /*c410*/  FSEL R111, R111, RZ, P6 ;  /* 0x000000ff6f6f7208 */ /* 0x000fc40003000000 */
[----:B------:R-:W-:Y:S01]  /*c420*/  FSEL R65, R64, RZ, P5 ;  /* 0x000000ff40417208 */ /* 0x000fe20002800000 */
[----:B------:R-:W-:Y:S01]  /*c430*/  FMUL.FTZ R110, R66, UR13 ;  /* 0x0000000d426e7c20 */ /* 0x000fe20008410000 */
[----:B------:R-:W-:Y:S02]  /*c440*/  FSEL R64, R64, RZ, P2 ;  /* 0x000000ff40407208 */ /* 0x000fe40001000000 */
[----:B------:R-:W-:Y:S01]  /*c450*/  F2FP.F16.F32.PACK_AB R111, R65, R111 ;  /* 0x0000006f416f723e */ /* 0x000fe200000000ff */
[----:B------:R-:W-:Y:S01]  /*c460*/  HADD2.F32 R65, -RZ, R42.H1_H1 ;  /* 0x3000002aff417230 */ /* 0x000fe20000004100 */
[----:B------:R-:W-:Y:S01]  /*c470*/  F2FP.F16.F32.PACK_AB R139, R64, R139 ;  /* 0x0000008b408b723e */ /* 0x000fe200000000ff */
[----:B------:R-:W-:Y:S01]  /*c480*/  FFMA.FTZ R64, R201, R141, R140 ;  /* 0x0000008dc9407223 */ /* 0x000fe2000001008c */
[----:B------:R-:W-:Y:S02]  /*c490*/  LOP3.LUT P6, RZ, R167, 0xff, RZ, 0xc0, !PT ;  /* 0x000000ffa7ff7812 */ /* 0x000fe400078cc0ff */
[C---:B------:R-:W-:Y:S01]  /*c4a0*/  LOP3.LUT P2, RZ, R165.reuse, 0xff00, RZ, 0xc0, !PT ;  /* 0x0000ff00a5ff7812 */ /* 0x040fe2000784c0ff */
[----:B------:R-:W-:Y:S01]  /*c4b0*/  FADD.FTZ R64, R202, -R64 ;  /* 0x80000040ca407221 */ /* 0x000fe20000010000 */
[----:B------:R-:W-:-:S03]  /*c4c0*/  LOP3.LUT P5, RZ, R165, 0xff, RZ, 0xc0, !PT ;  /* 0x000000ffa5ff7812 */ /* 0x000fc600078ac0ff */
        /* <DEDUP_REMOVED lines=25> */
[----:B------:R-:W-:Y:S01]  /*c660*/  F2FP.F16.F32.PACK_AB R65, R65, R64 ;  /* 0x000000404141723e */ /* 0x000fe200000000ff */
[----:B------:R-:W-:Y:S01]  /*c670*/  FFMA.FTZ R64, R146, R141, R140 ;  /* 0x0000008d92407223 */ /* 0x000fe2000001008c */
[----:B------:R-:W-:Y:S02]  /*c680*/  FSEL R109, R109, RZ, P5 ;  /* 0x000000ff6d6d7208 */ /* 0x000fe40002800000 */
[----:B------:R-:W-:Y:S01]  /*c690*/  FSEL R136, R137, RZ, P2 ;  /* 0x000000ff89887208 */ /* 0x000fe20001000000 */
[----:B------:R-:W-:Y:S01]  /*c6a0*/  FADD.FTZ R64, R193, -R64 ;  /* 0x80000040c1407221 */ /* 0x000fe20000010000 */
[----:B------:R-:W-:-:S02]  /*c6b0*/  FSEL R137, R137, RZ, P6 ;  /* 0x000000ff89897208 */ /* 0x000fc40003000000 */
[----:B------:R-:W-:Y:S01]  /*c6c0*/  F2FP.F16.F32.PACK_AB R109, R136, R109 ;  /* 0x0000006d886d723e */ /* 0x000fe200000000ff */
[--C-:B------:R-:W-:Y:S01]  /*c6d0*/  HADD2.F32 R136, -RZ, R40.reuse.H1_H1 ;  /* 0x30000028ff887230 */ /* 0x100fe20000004100 */
[----:B------:R-:W-:Y:S01]  /*c6e0*/  F2FP.F16.F32.PACK_AB R137, R137, R108 ;  /* 0x0000006c8989723e */ /* 0x000fe200000000ff */
[----:B------:R-:W-:Y:S01]  /*c6f0*/  HADD2.F32 R108, -RZ, R40.H0_H0 ;  /* 0x20000028ff6c7230 */ /* 0x000fe20000004100 */
[----:B------:R-:W-:Y:S02]  /*c700*/  LOP3.LUT P6, RZ, R166, 0xff00, RZ, 0xc0, !PT ;  /* 0x0000ff00a6ff7812 */ /* 0x000fe400078cc0ff */
[----:B------:R-:W-:Y:S02]  /*c710*/  LOP3.LUT P5, RZ, R164, 0xff, RZ, 0xc0, !PT ;  /* 0x000000ffa4ff7812 */ /* 0x000fe400078ac0ff */
[----:B------:R-:W-:Y:S01]  /*c720*/  FFMA.FTZ R64, R145, R64, R108 ;  /* 0x0000004091407223 */ /* 0x000fe2000001006c */
[----:B------:R-:W-:Y:S01]  /*c730*/  FFMA.FTZ R108, R192, R141, R140 ;  /* 0x0000008dc06c7223 */ /* 0x000fe2000001008c */
[----:B------:R-:W-:-:S02]  /*c740*/  LOP3.LUT P2, RZ, R164, 0xff00, RZ, 0xc0, !PT ;  /* 0x0000ff00a4ff7812 */ /* 0x000fc4000784c0ff */
[----:B------:R-:W-:Y:S01]  /*c750*/  FMUL.FTZ R141, R64, UR13 ;  /* 0x0000000d408d7c20 */ /* 0x000fe20008410000 */
[----:B------:R-:W-:-:S04]  /*c760*/  FADD.FTZ R108, R195, -R108 ;  /* 0x8000006cc36c7221 */ /* 0x000fc80000010000 */
[----:B------:R-:W-:Y:S01]  /*c770*/  FFMA.FTZ R140, R145, R108, R136 ;  /* 0x0000006c918c7223 */ /* 0x000fe20000010088 */
[----:B------:R-:W-:-:S03]  /*c780*/  FSEL R142, R141, RZ, P5 ;  /* 0x000000ff8d8e7208 */ /* 0x000fc60002800000 */
[C---:B------:R-:W-:Y:S01]  /*c790*/  FMUL.FTZ R108, R140.reuse, UR13 ;  /* 0x0000000d8c6c7c20 */ /* 0x040fe20008410000 */
[----:B------:R-:W-:-:S04]  /*c7a0*/  F2FP.F16.F32.PACK_AB R64, R140, R64 ;  /* 0x000000408c40723e */ /* 0x000fc800000000ff */
[----:B------:R-:W-:Y:S02]  /*c7b0*/  FSEL R136, R108, RZ, P6 ;  /* 0x000000ff6c887208 */ /* 0x000fe40003000000 */
[----:B------:R-:W-:Y:S02]  /*c7c0*/  LOP3.LUT P6, RZ, R166, 0xff, RZ, 0xc0, !PT ;  /* 0x000000ffa6ff7812 */ /* 0x000fe400078cc0ff */
[----:B------:R-:W-:Y:S02]  /*c7d0*/  FSEL R108, R108, RZ, P2 ;  /* 0x000000ff6c6c7208 */ /* 0x000fe40001000000 */
[----:B------:R-:W-:Y:S02]  /*c7e0*/  FSEL R141, R141, RZ, P6 ;  /* 0x000000ff8d8d7208 */ /* 0x000fe40003000000 */
[----:B------:R-:W-:Y:S02]  /*c7f0*/  F2FP.F16.F32.PACK_AB R108, R108, R142 ;  /* 0x0000008e6c6c723e */ /* 0x000fe400000000ff */
[----:B------:R-:W-:Y:S01]  /*c800*/  F2FP.F16.F32.PACK_AB R136, R136, R141 ;  /* 0x0000008d8888723e */ /* 0x000fe200000000ff */
[----:B------:R-:W-:Y:S06]  /*c810*/  BRA `(.L_x_3654) ;  /* 0x0000001c00ac7947 */ /* 0x000fec0003800000 */
.L_x_3653:
[-CC-:B0123--:R-:W-:Y:S01]  /*c820*/  FFMA.FTZ R111, R203, R141.reuse, R140.reuse ;  /* 0x0000008dcb6f7223 */ /* 0x18ffe2000001008c */
        /* <DEDUP_REMOVED lines=79> */
[----:B------:R-:W-:-:S02]  /*cd20*/  F2FP.F16.F32.PACK_AB R108, R108, R141 ;  /* 0x0000008d6c6c723e */ /* 0x000fc400000000ff */
[----:B------:R-:W-:Y:S01]  /*cd30*/  F2FP.F16.F32.PACK_AB R136, R136, R140 ;  /* 0x0000008c8888723e */ /* 0x000fe200000000ff */
[----:B------:R-:W-:Y:S06]  /*cd40*/  BRA `(.L_x_3654) ;  /* 0x0000001800607947 */ /* 0x000fec0003800000 */
.L_x_3652:
[----:B0123--:R-:W0:Y:S02]  /*cd50*/  LDC.64 R108, c[0x0][0x478] ;  /* 0x00011e00ff6c7b82 */ /* 0x00fe240000000a00 */
[----:B0-----:R-:W-:-:S04]  /*cd60*/  ISETP.NE.U32.AND P1, PT, R108, RZ, PT ;  /* 0x000000ff6c00720c */ /* 0x001fc80003f25070 */
[----:B------:R-:W-:-:S13]  /*cd70*/  ISETP.NE.AND.EX P1, PT, R109, RZ, PT, P1 ;  /* 0x000000ff6d00720c */ /* 0x000fda0003f25310 */
[----:B------:R-:W-:Y:S05]  /*cd80*/  @!P1 BRA `(.L_x_3655) ;  /* 0x00000004003c9947 */ /* 0x000fea0003800000 */
[-CC-:B------:R-:W-:Y:S01]  /*cd90*/  FFMA.FTZ R67, R205, R141.reuse, R140.reuse ;  /* 0x0000008dcd437223 */ /* 0x180fe2000001008c */
[-CC-:B------:R-:W-:Y:S01]  /*cda0*/  FFMA.FTZ R65, R203, R141.reuse, R140.reuse ;  /* 0x0000008dcb417223 */ /* 0x180fe2000001008c */
[----:B------:R-:W-:Y:S02]  /*cdb0*/  ISETP.GE.U32.AND P2, PT, R166, RZ, PT ;  /* 0x000000ffa600720c */ /* 0x000fe40003f46070 */
[----:B------:R-:W-:Y:S01]  /*cdc0*/  FADD.FTZ R66, R206, -R67 ;  /* 0x80000043ce427221 */ /* 0x000fe20000010000 */
[----:B------:R-:W-:Y:S01]  /*cdd0*/  FADD.FTZ R64, R204, -R65 ;  /* 0x80000041cc407221 */ /* 0x000fe20000010000 */
[----:B------:R-:W-:Y:S02]  /*cde0*/  ISETP.GE.U32.AND P5, PT, R164, RZ, PT ;  /* 0x000000ffa400720c */ /* 0x000fe40003fa6070 */
[C---:B-----5:R-:W-:Y:S01]  /*cdf0*/  FMUL.FTZ R67, R145.reuse, R66 ;  /* 0x0000004291437220 */ /* 0x060fe20000410000 */
[----:B------:R-:W-:Y:S01]  /*ce00*/  FMUL.FTZ R64, R145, R64 ;  /* 0x0000004091407220 */ /* 0x000fe20000410000 */
[----:B------:R-:W-:Y:S01]  /*ce10*/  ISETP.GE.U32.AND.EX P2, PT, R167, 0x1000000, PT, P2 ;  /* 0x01000000a700780c */ /* 0x000fe20003f46120 */
[----:B------:R-:W-:Y:S01]  /*ce20*/  FFMA.FTZ R66, R198, R141, R140 ;  /* 0x0000008dc6427223 */ /* 0x000fe2000001008c */
[----:B------:R-:W-:Y:S01]  /*ce30*/  FMUL.FTZ R111, R67, UR13 ;  /* 0x0000000d436f7c20 */ /* 0x000fe20008410000 */
[----:B------:R-:W-:-:S02]  /*ce40*/  LOP3.LUT P6, RZ, R165, 0xff0000, RZ, 0xc0, !PT ;  /* 0x00ff0000a5ff7812 */ /* 0x000fc400078cc0ff */
[----:B------:R-:W-:Y:S01]  /*ce50*/  F2FP.F16.F32.PACK_AB R67, R67, R64 ;  /* 0x000000404343723e */ /* 0x000fe200000000ff */
[----:B------:R-:W-:Y:S01]  /*ce60*/  FMUL.FTZ R64, R64, UR13 ;  /* 0x0000000d40407c20 */ /* 0x000fe20008410000 */
[----:B------:R-:W-:Y:S01]  /*ce70*/  ISETP.GE.U32.AND.EX P5, PT, R165, 0x1000000, PT, P5 ;  /* 0x01000000a500780c */ /* 0x000fe20003fa6150 */
[----:B------:R-:W-:Y:S01]  /*ce80*/  FADD.FTZ R66, R200, -R66 ;  /* 0x80000042c8427221 */ /* 0x000fe20000010000 */
[C---:B------:R-:W-:Y:S02]  /*ce90*/  FSEL R139, R111.reuse, RZ, P2 ;  /* 0x000000ff6f8b7208 */ /* 0x040fe40001000000 */
[----:B------:R-:W-:Y:S01]  /*cea0*/  FSEL R111, R111, RZ, P5 ;  /* 0x000000ff6f6f7208 */ /* 0x000fe20002800000 */
[----:B------:R-:W-:Y:S01]  /*ceb0*/  FMUL.FTZ R66, R145, R66 ;  /* 0x0000004291427220 */ /* 0x000fe20000410000 */
[----:B------:R-:W-:Y:S02]  /*cec0*/  FSEL R65, R64, RZ, P6 ;  /* 0x000000ff40417208 */ /* 0x000fe40003000000 */
[----:B------:R-:W-:Y:S01]  /*ced0*/  LOP3.LUT P2, RZ, R167, 0xff0000, RZ, 0xc0, !PT ;  /* 0x00ff0000a7ff7812 */ /* 0x000fe2000784c0ff */
[----:B------:R-:W-:Y:S01]  /*cee0*/  FMUL.FTZ R110, R66, UR13 ;  /* 0x0000000d426e7c20 */ /* 0x000fe20008410000 */
[----:B------:R-:W-:Y:S01]  /*cef0*/  F2FP.F16.F32.PACK_AB R111, R111, R65 ;  /* 0x000000416f6f723e */ /* 0x000fe200000000ff */
[----:B------:R-:W-:Y:S01]  /*cf00*/  FFMA.FTZ R65, R201, R141, R140 ;  /* 0x0000008dc9417223 */ /* 0x000fe2000001008c */
[----:B------:R-:W-:-:S02]  /*cf10*/  FSEL R64, R64, RZ, P2 ;  /* 0x000000ff40407208 */ /* 0x000fc40001000000 */
[----:B------:R-:W-:Y:S01]  /*cf20*/  LOP3.LUT P6, RZ, R167, 0xff, RZ, 0xc0, !PT ;  /* 0x000000ffa7ff7812 */ /* 0x000fe200078cc0ff */
[----:B------:R-:W-:Y:S01]  /*cf30*/  FADD.FTZ R65, R202, -R65 ;  /* 0x80000041ca417221 */ /* 0x000fe20000010000 */
[----:B------:R-:W-:Y:S02]  /*cf40*/  F2FP.F16.F32.PACK_AB R139, R139, R64 ;  /* 0x000000408b8b723e */ /* 0x000fe400000000ff */
[----:B------:R-:W-:Y:S01]  /*cf50*/  LOP3.LUT P2, RZ, R165, 0xff00, RZ, 0xc0, !PT ;  /* 0x0000ff00a5ff7812 */ /* 0x000fe2000784c0ff */
[----:B------:R-:W-:Y:S01]  /*cf60*/  FMUL.FTZ R65, R145, R65 ;  /* 0x0000004191417220 */ /* 0x000fe20000410000 */
[----:B------:R-:W-:Y:S02]  /*cf70*/  FSEL R64, R110, RZ, P6 ;  /* 0x000000ff6e407208 */ /* 0x000fe40003000000 */
[----:B------:R-:W-:Y:S02]  /*cf80*/  LOP3.LUT P6, RZ, R167, 0xff00, RZ, 0xc0, !PT ;  /* 0x0000ff00a7ff7812 */ /* 0x000fe400078cc0ff */
[C---:B------:R-:W-:Y:S01]  /*cf90*/  F2FP.F16.F32.PACK_AB R66, R65.reuse, R66 ;  /* 0x000000424142723e */ /* 0x040fe200000000ff */
[----:B------:R-:W-:Y:S01]  /*cfa0*/  FMUL.FTZ R65, R65, UR13 ;  /* 0x0000000d41417c20 */ /* 0x000fe20008410000 */
[----:B------:R-:W-:-:S04]  /*cfb0*/  LOP3.LUT P5, RZ, R165, 0xff, RZ, 0xc0, !PT ;  /* 0x000000ffa5ff7812 */ /* 0x000fc800078ac0ff */
[C---:B------:R-:W-:Y:S02]  /*cfc0*/  FSEL R108, R65.reuse, RZ, P2 ;  /* 0x000000ff416c7208 */ /* 0x040fe40001000000 */
[----:B------:R-:W-:Y:S02]  /*cfd0*/  FSEL R65, R65, RZ, P6 ;  /* 0x000000ff41417208 */ /* 0x000fe40003000000 */
[----:B------:R-:W-:Y:S02]  /*cfe0*/  FSEL R110, R110, RZ, P5 ;  /* 0x000000ff6e6e7208 */ /* 0x000fe40002800000 */
        /* <DEDUP_REMOVED lines=8> */
[----:B------:R-:W-:Y:S01]  /*d070*/  FMUL.FTZ R65, R145, R65 ;  /* 0x0000004191417220 */ /* 0x000fe20000410000 */
[----:B------:R-:W-:Y:S02]  /*d080*/  LOP3.LUT P2, RZ, R164, 0xff000000, RZ, 0xc0, !PT ;  /* 0xff000000a4ff7812 */ /* 0x000fe4000784c0ff */
[----:B------:R-:W-:Y:S01]  /*d090*/  FMUL.FTZ R109, R64, UR13 ;  /* 0x0000000d406d7c20 */ /* 0x000fe20008410000 */
[C---:B------:R-:W-:Y:S01]  /*d0a0*/  FMUL.FTZ R137, R65.reuse, UR13 ;  /* 0x0000000d41897c20 */ /* 0x040fe20008410000 */
[----:B------:R-:W-:Y:S01]  /*d0b0*/  F2FP.F16.F32.PACK_AB R65, R65, R64 ;  /* 0x000000404141723e */ /* 0x000fe200000000ff */
[----:B------:R-:W-:Y:S01]  /*d0c0*/  FFMA.FTZ R64, R192, R141, R140 ;  /* 0x0000008dc0407223 */ /* 0x000fe2000001008c */
[----:B------:R-:W-:Y:S02]  /*d0d0*/  LOP3.LUT P5, RZ, R164, 0xff0000, RZ, 0xc0, !PT ;  /* 0x00ff0000a4ff7812 */ /* 0x000fe400078ac0ff */
[----:B------:R-:W-:Y:S01]  /*d0e0*/  FSEL R108, R109, RZ, P6 ;  /* 0x000000ff6d6c7208 */ /* 0x000fe20003000000 */
[----:B------:R-:W-:Y:S01]  /*d0f0*/  FADD.FTZ R64, R195, -R64 ;  /* 0x80000040c3407221 */ /* 0x000fe20000010000 */
[----:B------:R-:W-:-:S02]  /*d100*/  LOP3.LUT P6, RZ, R166, 0xff000000, RZ, 0xc0, !PT ;  /* 0xff000000a6ff7812 */ /* 0x000fc400078cc0ff */
[----:B------:R-:W-:Y:S01]  /*d110*/  FSEL R136, R137, RZ, P2 ;  /* 0x000000ff89887208 */ /* 0x000fe20001000000 */
[----:B------:R-:W-:Y:S01]  /*d120*/  FMUL.FTZ R64, R145, R64 ;  /* 0x0000004091407220 */ /* 0x000fe20000410000 */
[----:B------:R-:W-:Y:S02]  /*d130*/  FSEL R137, R137, RZ, P6 ;  /* 0x000000ff89897208 */ /* 0x000fe40003000000 */
[----:B------:R-:W-:Y:S02]  /*d140*/  FSEL R109, R109, RZ, P5 ;  /* 0x000000ff6d6d7208 */ /* 0x000fe40002800000 */
[----:B------:R-:W-:Y:S01]  /*d150*/  F2FP.F16.F32.PACK_AB R137, R137, R108 ;  /* 0x0000006c8989723e */ /* 0x000fe200000000ff */
[----:B------:R-:W-:Y:S01]  /*d160*/  FFMA.FTZ R108, R146, R141, R140 ;  /* 0x0000008d926c7223 */ /* 0x000fe2000001008c */
[----:B------:R-:W-:Y:S02]  /*d170*/  LOP3.LUT P6, RZ, R166, 0xff00, RZ, 0xc0, !PT ;  /* 0x0000ff00a6ff7812 */ /* 0x000fe400078cc0ff */
[----:B------:R-:W-:Y:S01]  /*d180*/  F2FP.F16.F32.PACK_AB R109, R136, R109 ;  /* 0x0000006d886d723e */ /* 0x000fe200000000ff */
[----:B------:R-:W-:Y:S01]  /*d190*/  FADD.FTZ R108, R193, -R108 ;  /* 0x8000006cc16c7221 */ /* 0x000fe20000010000 */
[----:B------:R-:W-:-:S02]  /*d1a0*/  LOP3.LUT P5, RZ, R164, 0xff, RZ, 0xc0, !PT ;  /* 0x000000ffa4ff7812 */ /* 0x000fc400078ac0ff */
[----:B------:R-:W-:Y:S01]  /*d1b0*/  LOP3.LUT P2, RZ, R164, 0xff00, RZ, 0xc0, !PT ;  /* 0x0000ff00a4ff7812 */ /* 0x000fe2000784c0ff */
[----:B------:R-:W-:Y:S01]  /*d1c0*/  FMUL.FTZ R140, R145, R108 ;  /* 0x0000006c918c7220 */ /* 0x000fe20000410000 */
[----:B------:R-:W-:-:S03]  /*d1d0*/  FMUL.FTZ R108, R64, UR13 ;  /* 0x0000000d406c7c20 */ /* 0x000fc60008410000 */
[----:B------:R-:W-:Y:S01]  /*d1e0*/  FMUL.FTZ R141, R140, UR13 ;  /* 0x0000000d8c8d7c20 */ /* 0x000fe20008410000 */
[----:B------:R-:W-:Y:S02]  /*d1f0*/  F2FP.F16.F32.PACK_AB R64, R64, R140 ;  /* 0x0000008c4040723e */ /* 0x000fe400000000ff */
[----:B------:R-:W-:Y:S02]  /*d200*/  FSEL R136, R108, RZ, P6 ;  /* 0x000000ff6c887208 */ /* 0x000fe40003000000 */
[----:B------:R-:W-:Y:S02]  /*d210*/  LOP3.LUT P6, RZ, R166, 0xff, RZ, 0xc0, !PT ;  /* 0x000000ffa6ff7812 */ /* 0x000fe400078cc0ff */
[C---:B------:R-:W-:Y:S02]  /*d220*/  FSEL R142, R141.reuse, RZ, P5 ;  /* 0x000000ff8d8e7208 */ /* 0x040fe40002800000 */
[----:B------:R-:W-:Y:S02]  /*d230*/  FSEL R108, R108, RZ, P2 ;  /* 0x000000ff6c6c7208 */ /* 0x000fe40001000000 */
[----:B------:R-:W-:-:S02]  /*d240*/  FSEL R141, R141, RZ, P6 ;  /* 0x000000ff8d8d7208 */ /* 0x000fc40003000000 */
[----:B------:R-:W-:Y:S02]  /*d250*/  F2FP.F16.F32.PACK_AB R108, R108, R142 ;  /* 0x0000008e6c6c723e */ /* 0x000fe400000000ff */
[----:B------:R-:W-:Y:S01]  /*d260*/  F2FP.F16.F32.PACK_AB R136, R136, R141 ;  /* 0x0000008d8888723e */ /* 0x000fe200000000ff */
[----:B------:R-:W-:Y:S06]  /*d270*/  BRA `(.L_x_3654) ;  /* 0x0000001400147947 */ /* 0x000fec0003800000 */
.L_x_3655:
        /* <DEDUP_REMOVED lines=75> */
.L_x_3651:
        /* <DEDUP_REMOVED lines=16> */
[----:B------:R-:W-:-:S05]  /*d830*/  HADD2.F32 R64, -RZ, R43.H0_H0 ;  /* 0x2000002bff407230 */ /* 0x000fca0000004100 */
        /* <DEDUP_REMOVED lines=8> */
[C---:B------:R-:W-:Y:S02]  /*d8c0*/  LOP3.LUT P2, RZ, R167.reuse, 0xff, RZ, 0xc0, !PT ;  /* 0x000000ffa7ff7812 */ /* 0x040fe4000784c0ff */
[----:B------:R-:W-:Y:S01]  /*d8d0*/  F2FP.F16.F32.PACK_AB R139, R64, R65 ;  /* 0x00000041408b723e */ /* 0x000fe200000000ff */
[--C-:B------:R-:W-:Y:S01]  /*d8e0*/  HADD2.F32 R64, -RZ, R42.reuse.H0_H0 ;  /* 0x2000002aff407230 */ /* 0x100fe20000004100 */
[----:B------:R-:W-:Y:S01]  /*d8f0*/  LOP3.LUT P5, RZ, R167, 0xff00, RZ, 0xc0, !PT ;  /* 0x0000ff00a7ff7812 */ /* 0x000fe200078ac0ff */
        /* <DEDUP_REMOVED lines=8> */
[--C-:B------:R-:W-:Y:S01]  /*d980*/  HADD2.F32 R136, -RZ, R41.reuse.H1_H1 ;  /* 0x30000029ff887230 */ /* 0x100fe20000004100 */
[----:B------:R-:W-:Y:S02]  /*d990*/  FSEL R64, R64, RZ, P2 ;  /* 0x000000ff40407208 */ /* 0x000fe40001000000 */
[----:B------:R-:W-:Y:S02]  /*d9a0*/  FSEL R65, R65, RZ, P5 ;  /* 0x000000ff41417208 */ /* 0x000fe40002800000 */
[----:B------:R-:W-:Y:S02]  /*d9b0*/  LOP3.LUT P2, RZ, R166, 0xff0000, RZ, 0xc0, !PT ;  /* 0x00ff0000a6ff7812 */ /* 0x000fe4000784c0ff */
[----:B------:R-:W-:Y:S01]  /*d9c0*/  F2FP.F16.F32.PACK_AB R138, R65, R64 ;  /* 0x00000040418a723e */ /* 0x000fe200000000ff */
[----:B------:R-:W-:Y:S01]  /*d9d0*/  FFMA.FTZ R64, R194, R141, R140 ;  /* 0x0000008dc2407223 */ /* 0x000fe2000001008c */
[----:B------:R-:W-:Y:S01]  /*d9e0*/  HADD2.F32 R65, -RZ, R41.H0_H0 ;  /* 0x20000029ff417230 */ /* 0x000fe20000004100 */
[----:B------:R-:W-:-:S02]  /*d9f0*/  LOP3.LUT P5, RZ, R166, 0xff000000, RZ, 0xc0, !PT ;  /* 0xff000000a6ff7812 */ /* 0x000fc400078ac0ff */
        /* <DEDUP_REMOVED lines=28> */
.L_x_3657:
        /* <DEDUP_REMOVED lines=62> */
.L_x_3656:
        /* <DEDUP_REMOVED lines=15> */
[----:B------:R-:W-:Y:S01]  /*e090*/  F2FP.F16.F32.PACK_AB R67, R67, R66 ;  /* 0x000000424343723e */ /* 0x000fe200000000ff */
[----:B------:R-:W-:Y:S02]  /*e0a0*/  FFMA.FTZ R66, R198, R141, R140 ;  /* 0x0000008dc6427223 */ /* 0x000fe4000001008c */
        /* <DEDUP_REMOVED lines=45> */
.L_x_3658:
        /* <DEDUP_REMOVED lines=53> */
.L_x_3654:
        /* <DEDUP_REMOVED lines=9> */
.L_x_3650:
[----:B------:R-:W-:Y:S05]  /*e760*/  BSYNC.RECONVERGENT B1 ;  /* 0x0000000000017941 */ /* 0x000fea0003800200 */
.L_x_3649:
[----:B01234-:R-:W0:Y:S02]  /*e770*/  LDC.64 R136, c[0x0][0x380] ;  /* 0x0000e000ff887b82 */ /* 0x01fe240000000a00 */
[----:B0-----:R-:W-:-:S04]  /*e780*/  LEA R207, R136, R207, 0x2 ;  /* 0x000000cf88cf7211 */ /* 0x001fc800078e10ff */
[----:B------:R-:W-:-:S13]  /*e790*/  ISETP.GE.AND P0, PT, R207, R137, PT ;  /* 0x00000089cf00720c */ /* 0x000fda0003f06270 */
[----:B------:R-:W-:Y:S05]  /*e7a0*/  @!P0 BRA `(.L_x_3659) ;  /* 0xffffff2000808947 */ /* 0x000fea000383ffff */
.L_x_3597:
[----:B------:R-:W-:Y:S05]  /*e7b0*/  BSYNC B0 ;  /* 0x0000000000007941 */ /* 0x000fea0003800000 */
.L_x_3596:
        /* <DEDUP_REMOVED lines=116> */
[----:B------:R-:W-:Y:S01]  /*ef00*/  STS.128 [R0+0x1010], R104 ;  /* 0x0010106800007388 */ /* 0x000fe20000000c00 */
[----:B------:R-:W-:Y:S01]  /*ef10*/  IADD3 R48, PT, PT, R48, R225, RZ ;  /* 0x000000e130307210 */ /* 0x000fe20007ffe0ff */
[----:B------:R-:W-:Y:S01]  /*ef20*/  BAR.SYNC.DEFER_BLOCKING 0x0 ;  /* 0x0000000000007b1d */ /* 0x000fe20000010000 */
[----:B--2---:R-:W-:Y:S02]  /*ef30*/  IADD3.X R57, PT, PT, RZ, RZ, RZ, P0, !PT ;  /* 0x000000ffff397210 */ /* 0x004fe400007fe4ff */
[----:B------:R-:W-:Y:S02]  /*ef40*/  ISETP.GE.U32.AND P5, PT, R48, 0x180, PT ;  /* 0x000001803000780c */ /* 0x000fe40003fa6070 */
[----:B------:R-:W-:-:S02]  /*ef50*/  SHF.L.U64.HI R57, R50, 0x2, R57 ;  /* 0x0000000232397819 */ /* 0x000fc40000010239 */
[----:B------:R-:W-:Y:S02]  /*ef60*/  SHF.L.U32 R50, R50, 0x2, RZ ;  /* 0x0000000232327819 */ /* 0x000fe400000006ff */
[----:B------:R-:W-:Y:S02]  /*ef70*/  ISETP.GE.U32.AND P4, PT, R48, 0x280, PT ;  /* 0x000002803000780c */ /* 0x000fe40003f86070 */
[C---:B------:R-:W-:Y:S02]  /*ef80*/  IADD3 R52, P0, PT, R50.reuse, UR18, RZ ;  /* 0x0000001232347c10 */ /* 0x040fe4000ff1e0ff */
[----:B------:R-:W-:Y:S02]  /*ef90*/  IADD3 R50, P1, PT, R50, UR16, RZ ;  /* 0x0000001032327c10 */ /* 0x000fe4000ff3e0ff */
[----:B------:R-:W-:Y:S02]  /*efa0*/  IADD3.X R59, PT, PT, R57, UR19, RZ, P0, !PT ;  /* 0x00000013393b7c10 */ /* 0x000fe400087fe4ff */
[----:B------:R-:W-:-:S02]  /*efb0*/  ISETP.GE.U32.AND P0, PT, R48, 0x80, PT ;  /* 0x000000803000780c */ /* 0x000fc40003f06070 */
        /* <DEDUP_REMOVED lines=186> */
.L_x_3608:
        /* <DEDUP_REMOVED lines=8> */
.L_x_3661:
[----:B------:R-:W-:Y:S05]  /*fbe0*/  BSYNC B1 ;  /* 0x0000000000017941 */ /* 0x000fea0003800000 */
.L_x_3660:
        /* <DEDUP_REMOVED lines=9> */
.L_x_3662:
        /* <DEDUP_REMOVED lines=8> */
.L_x_3663:
[----:B------:R-:W-:Y:S02]  /*fd00*/  MOV R139, R141 ;  /* 0x0000008d008b7202 */ /* 0x000fe40000000f00 */
[----:B------:R-:W-:-:S05]  /*fd10*/  MOV R136, R142 ;  /* 0x0000008e00887202 */ /* 0x000fca0000000f00 */
[----:B------:R-:W-:Y:S01]  /*fd20*/  FADD.FTZ R140, R140, R136 ;  /* 0x000000888c8c7221 */ /* 0x000fe20000010000 */
[----:B------:R-:W-:-:S07]  /*fd30*/  MOV R136, 0xffffffff ;  /* 0xffffffff00887802 */ /* 0x000fce0000000f00 */
[----:B------:R-:W-:Y:S05]  /*fd40*/  WARPSYNC.COLLECTIVE R136, `(.L_x_3664) ;  /* 0x0000000088087348 */ /* 0x000fea0003c00000 */
[----:B------:R0:W1:Y:S02]  /*fd50*/  SHFL.BFLY P0, R142, R139, R138, R137 ;  /* 0x0c00008a8b8e7389 */ /* 0x0000640000000089 */
[----:B01----:R-:W-:Y:S05]  /*fd60*/  ENDCOLLECTIVE ;  /* 0x000000000000791b */ /* 0x003fea0003800000 */
.L_x_3664:
        /* <DEDUP_REMOVED lines=8> */
.L_x_3665:
[----:B------:R-:W-:Y:S02]  /*fdf0*/  MOV R139, R141 ;  /* 0x0000008d008b7202 */ /* 0x000fe40000000f00 */
[----:B------:R-:W-:-:S05]  /*fe00*/  MOV R136, R142 ;  /* 0x0000008e00887202 */ /* 0x000fca0000000f00 */
[----:B------:R-:W-:Y:S01]  /*fe10*/  FADD.FTZ R140, R140, R136 ;  /* 0x000000888c8c7221 */ /* 0x000fe20000010000 */
[----:B------:R-:W-:-:S07]  /*fe20*/  MOV R136, 0xffffffff ;  /* 0xffffffff00887802 */ /* 0x000fce0000000f00 */
[----:B------:R-:W-:Y:S05]  /*fe30*/  WARPSYNC.COLLECTIVE R136, `(.L_x_3666) ;  /* 0x0000000088087348 */ /* 0x000fea0003c00000 */
[----:B------:R0:W1:Y:S02]  /*fe40*/  SHFL.BFLY P0, R142, R139, R138, R137 ;  /* 0x0c00008a8b8e7389 */ /* 0x0000640000000089 */
[----:B01----:R-:W-:Y:S05]  /*fe50*/  ENDCOLLECTIVE ;  /* 0x000000000000791b */ /* 0x003fea0003800000 */
.L_x_3666:
        /* <DEDUP_REMOVED lines=8> */
.L_x_3667:
[----:B------:R-:W-:Y:S02]  /*fee0*/  MOV R139, R141 ;  /* 0x0000008d008b7202 */ /* 0x000fe40000000f00 */
[----:B------:R-:W-:-:S05]  /*fef0*/  MOV R136, R142 ;  /* 0x0000008e00887202 */ /* 0x000fca0000000f00 */
[----:B------:R-:W-:Y:S01]  /*ff00*/  FADD.FTZ R140, R140, R136 ;  /* 0x000000888c8c7221 */ /* 0x000fe20000010000 */
[----:B------:R-:W-:-:S07]  /*ff10*/  MOV R136, 0xffffffff ;  /* 0xffffffff00887802 */ /* 0x000fce0000000f00 */
[----:B------:R-:W-:Y:S05]  /*ff20*/  WARPSYNC.COLLECTIVE R136, `(.L_x_3668) ;  /* 0x0000000088087348 */ /* 0x000fea0003c00000 */
[----:B------:R0:W1:Y:S02]  /*ff30*/  SHFL.BFLY P0, R142, R139, R138, R137 ;  /* 0x0c00008a8b8e7389 */ /* 0x0000640000000089 */
[----:B01----:R-:W-:Y:S05]  /*ff40*/  ENDCOLLECTIVE ;  /* 0x000000000000791b */ /* 0x003fea0003800000 */
.L_x_3668:
        /* <DEDUP_REMOVED lines=8> */
.L_x_3669:
[----:B------:R-:W-:Y:S02]  /*ffd0*/  MOV R139, R141 ;  /* 0x0000008d008b7202 */ /* 0x000fe40000000f00 */
[----:B------:R-:W-:-:S07]  /*ffe0*/  MOV R143, R142 ;  /* 0x0000008e008f7202 */ /* 0x000fce0000000f00 */
[----:B------:R-:W-:Y:S05]  /*fff0*/  WARPSYNC.COLLECTIVE R136, `(.L_x_3670) ;  /* 0x0000000088087348 */ /* 0x000fea0003c00000 */
[----:B------:R0:W1:Y:S02]  /*10000*/  SHFL.BFLY P0, R142, R139, R138, R137 ;  /* 0x0c00008a8b8e7389 */ /* 0x0000640000000089 */
[----:B01----:R-:W-:Y:S05]  /*10010*/  ENDCOLLECTIVE ;  /* 0x000000000000791b */ /* 0x003fea0003800000 */
.L_x_3670:
[----:B------:R-:W-:Y:S01]  /*10020*/  MOV R136, R142 ;  /* 0x0000008e00887202 */ /* 0x000fe20000000f00 */
[----:B------:R-:W-:Y:S06]  /*10030*/  BRA `(.L_x_3671) ;  /* 0xffffff2800ac7947 */ /* 0x000fec000383ffff */
.L_x_3672:
        /* <DEDUP_REMOVED lines=12> */
.L_x_7134:


//--------------------- .text._ZN10layer_norm22ln_bwd_finalize_kernelINS_22Kernel_traits_finalizeILj1280Ef6__halfS2_S2_fjLb0ELj1024ELj4ENS_18Kernel_traits_baseILj1280EfS2_S2_S2_fjLj1024EEEEELb0ELb1EEEvNS_9BwdParamsE --------------------------
	.section	.text._ZN10layer_norm22ln_bwd_finalize_kernelINS_22Kernel_traits_finalizeILj1280Ef6__halfS2_S2_fjLb0ELj1024ELj4ENS_18Kernel_traits_baseILj1280EfS2_S2_S2_fjLj1024EEEEELb0ELb1EEEvNS_9BwdParamsE,"ax",@progbits
	.align	128
        .global         _ZN10layer_norm22ln_bwd_finalize_kernelINS_22Kernel_traits_finalizeILj1280Ef6__halfS2_S2_fjLb0ELj1024ELj4ENS_18Kernel_traits_baseILj1280EfS2_S2_S2_fjLj1024EEEEELb0ELb1EEEvNS_9BwdParamsE
        .type           _ZN10layer_norm22ln_bwd_finalize_kernelINS_22Kernel_traits_finalizeILj1280Ef6__halfS2_S2_fjLb0ELj1024ELj4ENS_18Kernel_traits_baseILj1280EfS2_S2_S2_fjLj1024EEEEELb0ELb1EEEvNS_9BwdParamsE,@function
        .size           _ZN10layer_norm22ln_bwd_finalize_kernelINS_22Kernel_traits_finalizeILj1280Ef6__halfS2_S2_fjLb0ELj1024ELj4ENS_18Kernel_traits_baseILj1280EfS2_S2_S2_fjLj1024EEEEELb0ELb1EEEvNS_9BwdParamsE,(.L_x_7135 - _ZN10layer_norm22ln_bwd_finalize_kernelINS_22Kernel_traits_finalizeILj1280Ef6__halfS2_S2_fjLb0ELj1024ELj4ENS_18Kernel_traits_baseILj1280EfS2_S2_S2_fjLj1024EEEEELb0ELb1EEEvNS_9BwdParamsE)
        .other          _ZN10layer_norm22ln_bwd_finalize_kernelINS_22Kernel_traits_finalizeILj1280Ef6__halfS2_S2_fjLb0ELj1024ELj4ENS_18Kernel_traits_baseILj1280EfS2_S2_S2_fjLj1024EEEEELb0ELb1EEEvNS_9BwdParamsE,@"STO_CUDA_ENTRY STV_DEFAULT"
_ZN10layer_norm22ln_bwd_finalize_kernelINS_22Kernel_traits_finalizeILj1280Ef6__halfS2_S2_fjLb0ELj1024ELj4ENS_18Kernel_traits_baseILj1280EfS2_S2_S2_fjLj1024EEEEELb0ELb1EEEvNS_9BwdParamsE:
.text._ZN10layer_norm22ln_bwd_finalize_kernelINS_22Kernel_traits_finalizeILj1280Ef6__halfS2_S2_fjLb0ELj1024ELj4ENS_18Kernel_traits_baseILj1280EfS2_S2_S2_fjLj1024EEEEELb0ELb1EEEvNS_9BwdParamsE:
        /* <DEDUP_REMOVED lines=81> */
.L_x_3677:
        /* <DEDUP_REMOVED lines=118> */
.L_x_3676:
[----:B------:R-:W-:Y:S05]  /*0c70*/  BSYNC.RECONVERGENT B1 ;  /* 0x0000000000017941 */ /* 0x000fea0003800200 */
.L_x_3675:
        /* <DEDUP_REMOVED lines=77> */
.L_x_3679:
[----:B------:R-:W-:Y:S05]  /*1150*/  BSYNC.RECONVERGENT B1 ;  /* 0x0000000000017941 */ /* 0x000fea0003800200 */
.L_x_3678:
        /* <DEDUP_REMOVED lines=38> */
.L_x_3681:
[----:B------:R-:W-:Y:S05]  /*13c0*/  BSYNC.RECONVERGENT B1 ;  /* 0x0000000000017941 */ /* 0x000fea0003800200 */
.L_x_3680:
        /* <DEDUP_REMOVED lines=8> */
.L_x_3682:
        /* <DEDUP_REMOVED lines=10> */
.L_x_3674:
[----:B------:R-:W-:Y:S05]  /*14f0*/  BSYNC.RECONVERGENT B0 ;  /* 0x0000000000007941 */ /* 0x000fea0003800200 */
.L_x_3673:
        /* <DEDUP_REMOVED lines=55> */
.L_x_3683:
        /* <DEDUP_REMOVED lines=9> */
.L_x_7135:


//--------------------- .text._ZN10layer_norm40ln_parallel_residual_bwd_finalize_kernelINS_22Kernel_traits_finalizeILj1280Ef6__halfS2_S2_fjLb0ELj1024ELj4ENS_18Kernel_traits_baseILj1280EfS2_S2_S2_fjLj1024EEEEELb1EEEvNS_9BwdParamsE --------------------------
	.section	.text._ZN10layer_norm40ln_parallel_residual_bwd_finalize_kernelINS_22Kernel_traits_finalizeILj1280Ef6__halfS2_S2_fjLb0ELj1024ELj4ENS_18Kernel_traits_baseILj1280EfS2_S2_S2_fjLj1024EEEEELb1EEEvNS_9BwdParamsE,"ax",@progbits
	.align	128
        .global         _ZN10layer_norm40ln_parallel_residual_bwd_finalize_kernelINS_22Kernel_traits_finalizeILj1280Ef6__halfS2_S2_fjLb0ELj1024ELj4ENS_18Kernel_traits_baseILj1280EfS2_S2_S2_fjLj1024EEEEELb1EEEvNS_9BwdParamsE
        .type           _ZN10layer_norm40ln_parallel_residual_bwd_finalize_kernelINS_22Kernel_traits_finalizeILj1280Ef6__halfS2_S2_fjLb0ELj1024ELj4ENS_18Kernel_traits_baseILj1280EfS2_S2_S2_fjLj1024EEEEELb1EEEvNS_9BwdParamsE,@function
        .size           _ZN10layer_norm40ln_parallel_residual_bwd_finalize_kernelINS_22Kernel_traits_finalizeILj1280Ef6__halfS2_S2_fjLb0ELj1024ELj4ENS_18Kernel_traits_baseILj1280EfS2_S2_S2_fjLj1024EEEEELb1EEEvNS_9BwdParamsE,(.L_x_7136 - _ZN10layer_norm40ln_parallel_residual_bwd_finalize_kernelINS_22Kernel_traits_finalizeILj1280Ef6__halfS2_S2_fjLb0ELj1024ELj4ENS_18Kernel_traits_baseILj1280EfS2_S2_S2_fjLj1024EEEEELb1EEEvNS_9BwdParamsE)
        .other          _ZN10layer_norm40ln_parallel_residual_bwd_finalize_kernelINS_22Kernel_traits_finalizeILj1280Ef6__halfS2_S2_fjLb0ELj1024ELj4ENS_18Kernel_traits_baseILj1280EfS2_S2_S2_fjLj1024EEEEELb1EEEvNS_9BwdParamsE,@"STO_CUDA_ENTRY STV_DEFAULT"
_ZN10layer_norm40ln_parallel_residual_bwd_finalize_kernelINS_22Kernel_traits_finalizeILj1280Ef6__halfS2_S2_fjLb0ELj1024ELj4ENS_18Kernel_traits_baseILj1280EfS2_S2_S2_fjLj1024EEEEELb1EEEvNS_9BwdParamsE:
.text._ZN10layer_norm40ln_parallel_residual_bwd_finalize_kernelINS_22Kernel_traits_finalizeILj1280Ef6__halfS2_S2_fjLb0ELj1024ELj4ENS_18Kernel_traits_baseILj1280EfS2_S2_S2_fjLj1024EEEEELb1EEEvNS_9BwdParamsE:
        /* <DEDUP_REMOVED lines=60> */
.L_x_3688:
        /* <DEDUP_REMOVED lines=112> */
.L_x_3687:
[----:B------:R-:W-:Y:S05]  /*0ac0*/  BSYNC.RECONVERGENT B1 ;  /* 0x0000000000017941 */ /* 0x000fea0003800200 */
.L_x_3686:
        /* <DEDUP_REMOVED lines=66> */
.L_x_3690:
[----:B------:R-:W-:Y:S05]  /*0ef0*/  BSYNC.RECONVERGENT B1 ;  /* 0x0000000000017941 */ /* 0x000fea0003800200 */
.L_x_3689:
        /* <DEDUP_REMOVED lines=37> */
.L_x_3692:
[----:B------:R-:W-:Y:S05]  /*1150*/  BSYNC.RECONVERGENT B1 ;  /* 0x0000000000017941 */ /* 0x000fea0003800200 */
.L_x_3691:
        /* <DEDUP_REMOVED lines=19> */
.L_x_3685:
[----:B------:R-:W-:Y:S05]  /*1290*/  BSYNC.RECONVERGENT B0 ;  /* 0x0000000000007941 */ /* 0x000fea0003800200 */
.L_x_3684:
        /* <DEDUP_REMOVED lines=88> */
.L_x_3693:
        /* <DEDUP_REMOVED lines=14> */
.L_x_7136:


//--------------------- .text._ZN10layer_norm31ln_parallel_residual_bwd_kernelINS_13Kernel_traitsIf6__halfS2_S2_fjLj1280ELj1ELj4ELj1ELj16ENS_18Kernel_traits_baseILj1280EfS2_S2_S2_fjLj128EEEEELb1ELb1ELb1EEEvNS_9BwdParamsE --------------------------
	.section	.text._ZN10layer_norm31ln_parallel_residual_bwd_kernelINS_13Kernel_traitsIf6__halfS2_S2_fjLj1280ELj1ELj4ELj1ELj16ENS_18Kernel_traits_baseILj1280EfS2_S2_S2_fjLj128EEEEELb1ELb1ELb1EEEvNS_9BwdParamsE,"ax",@progbits
	.align	128
        .global         _ZN10layer_norm31ln_parallel_residual_bwd_kernelINS_13Kernel_traitsIf6__halfS2_S2_fjLj1280ELj1ELj4ELj1ELj16ENS_18Kernel_traits_baseILj1280EfS2_S2_S2_fjLj128EEEEELb1ELb1ELb1EEEvNS_9BwdParamsE
        .type           _ZN10layer_norm31ln_parallel_residual_bwd_kernelINS_13Kernel_traitsIf6__halfS2_S2_fjLj1280ELj1ELj4ELj1ELj16ENS_18Kernel_traits_baseILj1280EfS2_S2_S2_fjLj128EEEEELb1ELb1ELb1EEEvNS_9BwdParamsE,@function
        .size           _ZN10layer_norm31ln_parallel_residual_bwd_kernelINS_13Kernel_traitsIf6__halfS2_S2_fjLj1280ELj1ELj4ELj1ELj16ENS_18Kernel_traits_baseILj1280EfS2_S2_S2_fjLj128EEEEELb1ELb1ELb1EEEvNS_9BwdParamsE,(.L_x_7137 - _ZN10layer_norm31ln_parallel_residual_bwd_kernelINS_13Kernel_traitsIf6__halfS2_S2_fjLj1280ELj1ELj4ELj1ELj16ENS_18Kernel_traits_baseILj1280EfS2_S2_S2_fjLj128EEEEELb1ELb1ELb1EEEvNS_9BwdParamsE)
        .other          _ZN10layer_norm31ln_parallel_residual_bwd_kernelINS_13Kernel_traitsIf6__halfS2_S2_fjLj1280ELj1ELj4ELj1ELj16ENS_18Kernel_traits_baseILj1280EfS2_S2_S2_fjLj128EEEEELb1ELb1ELb1EEEvNS_9BwdParamsE,@"STO_CUDA_ENTRY STV_DEFAULT"
_ZN10layer_norm31ln_parallel_residual_bwd_kernelINS_13Kernel_traitsIf6__halfS2_S2_fjLj1280ELj1ELj4ELj1ELj16ENS_18Kernel_traits_baseILj1280EfS2_S2_S2_fjLj128EEEEELb1ELb1ELb1EEEvNS_9BwdParamsE:
.text._ZN10layer_norm31ln_parallel_residual_bwd_kernelINS_13Kernel_traitsIf6__halfS2_S2_fjLj1280ELj1ELj4ELj1ELj16ENS_18Kernel_traits_baseILj1280EfS2_S2_S2_fjLj128EEEEELb1ELb1ELb1EEEvNS_9BwdParamsE:
        /* <DEDUP_REMOVED lines=78> */
[----:B------:R-:W-:-:S02]  /*04e0*/  HFMA2 R240, -RZ, RZ, 0, 0 ;  /* 0x00000000fff07431 */ /* 0x000fc400000001ff */
[----:B------:R-:W-:Y:S01]  /*04f0*/  HFMA2 R176, -RZ, RZ, 0, 0 ;  /* 0x00000000ffb07431 */ /* 0x000fe200000001ff */
[----:B------:R-:W5:Y:S01]  /*0500*/  LDG.E.128 R64, desc[UR10][R12.64+0x10] ;  /* 0x0000100a0c407981 */ /* 0x000f62000c1e1d00 */
[----:B------:R-:W-:Y:S02]  /*0510*/  CS2R R4, SRZ ;  /* 0x0000000000047805 */ /* 0x000fe4000001ff00 */
[----:B------:R-:W-:Y:S02]  /*0520*/  CS2R R6, SRZ ;  /* 0x0000000000067805 */ /* 0x000fe4000001ff00 */
[----:B------:R-:W-:Y:S01]  /*0530*/  CS2R R8, SRZ ;  /* 0x0000000000087805 */ /* 0x000fe2000001ff00 */
[----:B------:R-:W5:Y:S01]  /*0540*/  LDG.E.128 R68, desc[UR10][R12.64+0x400] ;  /* 0x0004000a0c447981 */ /* 0x000f62000c1e1d00 */
[----:B------:R-:W-:Y:S02]  /*0550*/  CS2R R10, SRZ ;  /* 0x00000000000a7805 */ /* 0x000fe4000001ff00 */
[----:B------:R-:W-:-:S02]  /*0560*/  MOV R252, RZ ;  /* 0x000000ff00fc7202 */ /* 0x000fc40000000f00 */
[----:B------:R-:W-:Y:S01]  /*0570*/  CS2R R250, SRZ ;  /* 0x0000000000fa7805 */ /* 0x000fe2000001ff00 */
[----:B------:R-:W5:Y:S01]  /*0580*/  LDG.E.128 R72, desc[UR10][R12.64+0x410] ;  /* 0x0004100a0c487981 */ /* 0x000f62000c1e1d00 */
[----:B------:R-:W-:Y:S02]  /*0590*/  MOV R247, RZ ;  /* 0x000000ff00f77202 */ /* 0x000fe40000000f00 */
[----:B------:R-:W-:Y:S02]  /*05a0*/  CS2R R244, SRZ ;  /* 0x0000000000f47805 */ /* 0x000fe4000001ff00 */
[----:B------:R-:W-:Y:S01]  /*05b0*/  CS2R R242, SRZ ;  /* 0x0000000000f27805 */ /* 0x000fe2000001ff00 */
[----:B------:R-:W5:Y:S01]  /*05c0*/  LDG.E.128 R76, desc[UR10][R12.64+0x800] ;  /* 0x0008000a0c4c7981 */ /* 0x000f62000c1e1d00 */
[----:B------:R-:W-:Y:S02]  /*05d0*/  MOV R239, RZ ;  /* 0x000000ff00ef7202 */ /* 0x000fe40000000f00 */
        /* <DEDUP_REMOVED lines=18> */
[----:B------:R1:W5:Y:S01]  /*0700*/  LDG.E.128 R96, desc[UR10][R12.64+0x1010] ;  /* 0x0010100a0c607981 */ /* 0x000362000c1e1d00 */
        /* <DEDUP_REMOVED lines=8> */
[----:B01----:R-:W-:-:S07]  /*0790*/  CS2R R12, SRZ ;  /* 0x00000000000c7805 */ /* 0x003fce000001ff00 */
.L_x_3738:
        /* <DEDUP_REMOVED lines=14> */
[----:B------:R-:W-:Y:S02]  /*0880*/  IMAD.WIDE.U32 R116, R193, 0x10, R132 ;  /* 0x00000010c1747825 */ /* 0x000fe400078e0084 */
[----:B------:R-:W2:Y:S04]  /*0890*/  LDG.E.128 R108, desc[UR10][R108.64] ;  /* 0x0000000a6c6c7981 */ /* 0x000ea8000c1e1d00 */
[----:B------:R-:W2:Y:S01]  /*08a0*/  LDG.E.128 R116, desc[UR10][R116.64] ;  /* 0x0000000a74747981 */ /* 0x000ea2000c1e1d00 */
[----:B------:R-:W-:-:S02]  /*08b0*/  IADD3 R192, PT, PT, R194, 0x40, RZ ;  /* 0x00000040c2c07810 */ /* 0x000fc40007ffe0ff */
[C---:B------:R-:W-:Y:S02]  /*08c0*/  IADD3 R178, PT, PT, R194.reuse, 0x60, RZ ;  /* 0x00000060c2b27810 */ /* 0x040fe40007ffe0ff */
[----:B------:R-:W-:Y:S01]  /*08d0*/  IADD3 R177, PT, PT, R194, 0x80, RZ ;  /* 0x00000080c2b17810 */ /* 0x000fe20007ffe0ff */
[----:B------:R-:W-:-:S04]  /*08e0*/  IMAD.WIDE.U32 R120, R193, 0x10, R144 ;  /* 0x00000010c1787825 */ /* 0x000fc800078e0090 */
[--C-:B------:R-:W-:Y:S02]  /*08f0*/  IMAD.WIDE.U32 R124, R192, 0x10, R132.reuse ;  /* 0x00000010c07c7825 */ /* 0x100fe400078e0084 */
[----:B------:R-:W2:Y:S02]  /*0900*/  LDG.E.128 R120, desc[UR10][R120.64] ;  /* 0x0000000a78787981 */ /* 0x000ea4000c1e1d00 */
[----:B------:R-:W-:Y:S02]  /*0910*/  IMAD.WIDE.U32 R128, R178, 0x10, R132 ;  /* 0x00000010b2807825 */ /* 0x000fe400078e0084 */
[----:B------:R-:W2:Y:S02]  /*0920*/  LDG.E.128 R124, desc[UR10][R124.64] ;  /* 0x0000000a7c7c7981 */ /* 0x000ea4000c1e1d00 */
[----:B---3--:R-:W-:Y:S02]  /*0930*/  IMAD.WIDE R136, R2, 0x4, R136 ;  /* 0x0000000402887825 */ /* 0x008fe400078e0288 */
[----:B------:R-:W3:Y:S02]  /*0940*/  LDG.E.128 R128, desc[UR10][R128.64] ;  /* 0x0000000a80807981 */ /* 0x000ee4000c1e1d00 */
[----:B------:R-:W-:-:S02]  /*0950*/  IMAD.WIDE.U32 R132, R177, 0x10, R132 ;  /* 0x00000010b1847825 */ /* 0x000fc400078e0084 */
[----:B------:R0:W3:Y:S02]  /*0960*/  LDG.E R195, desc[UR10][R136.64] ;  /* 0x0000000a88c37981 */ /* 0x0000e4000c1e1900 */
[--C-:B------:R-:W-:Y:S02]  /*0970*/  IMAD.WIDE.U32 R140, R178, 0x10, R144.reuse ;  /* 0x00000010b28c7825 */ /* 0x100fe400078e0090 */
[----:B------:R-:W3:Y:S04]  /*0980*/  LDG.E.128 R132, desc[UR10][R132.64] ;  /* 0x0000000a84847981 */ /* 0x000ee8000c1e1d00 */
[----:B------:R-:W3:Y:S01]  /*0990*/  LDG.E.128 R140, desc[UR10][R140.64] ;  /* 0x0000000a8c8c7981 */ /* 0x000ee2000c1e1d00 */
[----:B0-----:R-:W-:-:S04]  /*09a0*/  IMAD.WIDE.U32 R136, R192, 0x10, R144 ;  /* 0x00000010c0887825 */ /* 0x001fc800078e0090 */
[----:B------:R-:W-:Y:S01]  /*09b0*/  IMAD.WIDE.U32 R144, R177, 0x10, R144 ;  /* 0x00000010b1907825 */ /* 0x000fe200078e0090 */
[----:B------:R-:W-:Y:S01]  /*09c0*/  ISETP.NE.U32.AND P0, PT, RZ, UR14, PT ;  /* 0x0000000eff007c0c */ /* 0x000fe2000bf05070 */
[----:B------:R-:W3:Y:S04]  /*09d0*/  LDG.E.128 R136, desc[UR10][R136.64] ;  /* 0x0000000a88887981 */ /* 0x000ee8000c1e1d00 */
[----:B------:R-:W3:Y:S01]  /*09e0*/  LDG.E.128 R144, desc[UR10][R144.64] ;  /* 0x0000000a90907981 */ /* 0x000ee2000c1e1d00 */
[----:B----4-:R-:W-:-:S05]  /*09f0*/  IMAD.WIDE R180, R2, 0x4, R180 ;  /* 0x0000000402b47825 */ /* 0x010fca00078e02b4 */
[----:B------:R0:W4:Y:S02]  /*0a00*/  LDG.E R179, desc[UR10][R180.64] ;  /* 0x0000000ab4b37981 */ /* 0x000124000c1e1900 */
[----:B0-----:R-:W0:Y:S01]  /*0a10*/  LDC.64 R180, c[0x0][0x438] ;  /* 0x00010e00ffb47b82 */ /* 0x001e220000000a00 */
[----:B------:R-:W-:-:S13]  /*0a20*/  ISETP.NE.AND.EX P0, PT, RZ, UR15, PT, P0 ;  /* 0x0000000fff007c0c */ /* 0x000fda000bf05300 */
[----:B------:R-:W1:Y:S08]  /*0a30*/  @P0 LDC.64 R190, c[0x0][0x3b8] ;  /* 0x0000ee00ffbe0b82 */ /* 0x000e700000000a00 */
[----:B------:R-:W1:Y:S01]  /*0a40*/  @P0 LDC.64 R182, c[0x0][0x3b8] ;  /* 0x0000ee00ffb60b82 */ /* 0x000e620000000a00 */
[----:B0-----:R-:W-:-:S04]  /*0a50*/  ISETP.NE.U32.AND P1, PT, R180, RZ, PT ;  /* 0x000000ffb400720c */ /* 0x001fc80003f25070 */
[----:B------:R-:W-:-:S03]  /*0a60*/  ISETP.NE.AND.EX P1, PT, R181, RZ, PT, P1 ;  /* 0x000000ffb500720c */ /* 0x000fc60003f25310 */
[----:B------:R-:W0:Y:S08]  /*0a70*/  @P0 LDC.64 R186, c[0x0][0x3b8] ;  /* 0x0000ee00ffba0b82 */ /* 0x000e300000000a00 */
[----:B------:R-:W0:Y:S08]  /*0a80*/  @P0 LDC.64 R184, c[0x0][0x3b8] ;  /* 0x0000ee00ffb80b82 */ /* 0x000e300000000a00 */
[----:B------:R-:W0:Y:S01]  /*0a90*/  @P0 LDC.64 R188, c[0x0][0x3b8] ;  /* 0x0000ee00ffbc0b82 */ /* 0x000e220000000a00 */
[----:B-1----:R-:W-:Y:S01]  /*0aa0*/  @P0 IMAD.WIDE.U32 R190, R192, 0x8, R190 ;  /* 0x00000008c0be0825 */ /* 0x002fe200078e00be */
[----:B------:R-:W-:-:S03]  /*0ab0*/  ISETP.NE.AND P3, PT, RZ, UR7, PT ;  /* 0x00000007ff007c0c */ /* 0x000fc6000bf65270 */
[----:B------:R-:W-:Y:S01]  /*0ac0*/  @P0 IMAD.WIDE.U32 R182, R194, 0x8, R182 ;  /* 0x00000008c2b60825 */ /* 0x000fe200078e00b6 */
[----:B-----5:R-:W5:Y:S03]  /*0ad0*/  @P0 LDG.E.64 R170, desc[UR10][R190.64] ;  /* 0x0000000abeaa0981 */ /* 0x020f66000c1e1b00 */
[----:B0-----:R-:W-:Y:S01]  /*0ae0*/  @P0 IMAD.WIDE.U32 R186, R193, 0x8, R186 ;  /* 0x00000008c1ba0825 */ /* 0x001fe200078e00ba */
[----:B------:R-:W5:Y:S04]  /*0af0*/  @P0 LDG.E.64 R166, desc[UR10][R182.64] ;  /* 0x0000000ab6a60981 */ /* 0x000f68000c1e1b00 */
[----:B------:R-:W5:Y:S01]  /*0b00*/  @P0 LDG.E.64 R168, desc[UR10][R186.64] ;  /* 0x0000000abaa80981 */ /* 0x000f62000c1e1b00 */
[----:B------:R-:W-:-:S05]  /*0b10*/  @P0 IMAD.WIDE.U32 R184, R177, 0x8, R184 ;  /* 0x00000008b1b80825 */ /* 0x000fca00078e00b8 */
[----:B------:R-:W5:Y:S01]  /*0b20*/  @P0 LDG.E.64 R174, desc[UR10][R184.64] ;  /* 0x0000000ab8ae0981 */ /* 0x000f62000c1e1b00 */
[----:B------:R-:W-:-:S05]  /*0b30*/  @P0 IMAD.WIDE.U32 R188, R178, 0x8, R188 ;  /* 0x00000008b2bc0825 */ /* 0x000fca00078e00bc */
[----:B------:R-:W5:Y:S01]  /*0b40*/  @P0 LDG.E.64 R172, desc[UR10][R188.64] ;  /* 0x0000000abcac0981 */ /* 0x000f62000c1e1b00 */
[--C-:B--2---:R-:W-:Y:S02]  /*0b50*/  HADD2.F32 R234, -RZ, R112.reuse.H0_H0 ;  /* 0x20000070ffea7230 */ /* 0x104fe40000004100 */
[----:B------:R-:W-:Y:S02]  /*0b60*/  HADD2.F32 R232, -RZ, R112.H1_H1 ;  /* 0x30000070ffe87230 */ /* 0x000fe40000004100 */
[--C-:B------:R-:W-:Y:S02]  /*0b70*/  HADD2.F32 R230, -RZ, R113.reuse.H0_H0 ;  /* 0x20000071ffe67230 */ /* 0x100fe40000004100 */
[----:B------:R-:W-:Y:S02]  /*0b80*/  HADD2.F32 R228, -RZ, R113.H1_H1 ;  /* 0x30000071ffe47230 */ /* 0x000fe40000004100 */
[----:B------:R-:W0:Y:S01]  /*0b90*/  @P1 LDC.64 R112, c[0x0][0x438] ;  /* 0x00010e00ff701b82 */ /* 0x000e220000000a00 */
[----:B------:R-:W-:-:S02]  /*0ba0*/  HADD2.F32 R0, -RZ, R108.H0_H0 ;  /* 0x2000006cff007230 */ /* 0x000fc40000004100 */
[----:B------:R-:W-:Y:S02]  /*0bb0*/  HADD2.F32 R235, -RZ, R108.H1_H1 ;  /* 0x3000006cffeb7230 */ /* 0x000fe40000004100 */
[--C-:B------:R-:W-:Y:S02]  /*0bc0*/  HADD2.F32 R233, -RZ, R109.reuse.H0_H0 ;  /* 0x2000006dffe97230 */ /* 0x100fe40000004100 */
[----:B------:R-:W-:Y:S02]  /*0bd0*/  HADD2.F32 R231, -RZ, R109.H1_H1 ;  /* 0x3000006dffe77230 */ /* 0x000fe40000004100 */
[--C-:B------:R-:W-:Y:S01]  /*0be0*/  HADD2.F32 R217, -RZ, R118.reuse.H0_H0 ;  /* 0x20000076ffd97230 */ /* 0x100fe20000004100 */
[----:B------:R-:W1:Y:S01]  /*0bf0*/  @P1 LDC.64 R108, c[0x0][0x438] ;  /* 0x00010e00ff6c1b82 */ /* 0x000e620000000a00 */
[----:B------:R-:W-:Y:S02]  /*0c00*/  HADD2.F32 R215, -RZ, R118.H1_H1 ;  /* 0x30000076ffd77230 */ /* 0x000fe40000004100 */
[----:B------:R-:W-:-:S02]  /*0c10*/  HADD2.F32 R213, -RZ, R119.H0_H0 ;  /* 0x20000077ffd57230 */ /* 0x000fc40000004100 */
[----:B------:R-:W-:Y:S02]  /*0c20*/  HADD2.F32 R211, -RZ, R119.H1_H1 ;  /* 0x30000077ffd37230 */ /* 0x000fe40000004100 */
[--C-:B------:R-:W-:Y:S01]  /*0c30*/  HADD2.F32 R224, -RZ, R116.reuse.H0_H0 ;  /* 0x20000074ffe07230 */ /* 0x100fe20000004100 */
[----:B------:R-:W2:Y:S01]  /*0c40*/  @P1 LDC.64 R118, c[0x0][0x438] ;  /* 0x00010e00ff761b82 */ /* 0x000ea20000000a00 */
[----:B------:R-:W-:Y:S02]  /*0c50*/  HADD2.F32 R223, -RZ, R116.H1_H1 ;  /* 0x30000074ffdf7230 */ /* 0x000fe40000004100 */
[--C-:B------:R-:W-:Y:S02]  /*0c60*/  HADD2.F32 R221, -RZ, R117.reuse.H0_H0 ;  /* 0x20000075ffdd7230 */ /* 0x100fe40000004100 */
[----:B------:R-:W-:Y:S02]  /*0c70*/  HADD2.F32 R219, -RZ, R117.H1_H1 ;  /* 0x30000075ffdb7230 */ /* 0x000fe40000004100 */
[----:B0-----:R-:W-:Y:S01]  /*0c80*/  @P1 IMAD.WIDE.U32 R112, R193, 0x10, R112 ;  /* 0x00000010c1701825 */ /* 0x001fe200078e0070 */
[----:B------:R-:W0:Y:S04]  /*0c90*/  @P1 LDC.64 R116, c[0x0][0x438] ;  /* 0x00010e00ff741b82 */ /* 0x000e280000000a00 */
[----:B------:R3:W5:Y:S04]  /*0ca0*/  @P1 LDG.E.128 R52, desc[UR10][R112.64] ;  /* 0x0000000a70341981 */ /* 0x000768000c1e1d00 */
[----:B---3--:R-:W3:Y:S01]  /*0cb0*/  LDC.64 R112, c[0x0][0x3b0] ;  /* 0x0000ec00ff707b82 */ /* 0x008ee20000000a00 */
[----:B-1----:R-:W-:Y:S01]  /*0cc0*/  @P1 IMAD.WIDE.U32 R108, R194, 0x10, R108 ;  /* 0x00000010c26c1825 */ /* 0x002fe200078e006c */
[----:B------:R-:W-:-:S03]  /*0cd0*/  FSEL R241, R195, RZ, !P3 ;  /* 0x000000ffc3f17208 */ /* 0x000fc60005800000 */
[----:B--2---:R-:W-:Y:S01]  /*0ce0*/  @P1 IMAD.WIDE.U32 R118, R177, 0x10, R118 ;  /* 0x00000010b1761825 */ /* 0x004fe200078e0076 */
[----:B------:R3:W5:Y:S03]  /*0cf0*/  @P1 LDG.E.128 R56, desc[UR10][R108.64] ;  /* 0x0000000a6c381981 */ /* 0x000766000c1e1d00 */
[--C-:B------:R-:W-:Y:S01]  /*0d00*/  HADD2.F32 R218, -RZ, R121.reuse.H0_H0 ;  /* 0x20000079ffda7230 */ /* 0x100fe20000004100 */
[----:B------:R1:W5:Y:S01]  /*0d10*/  @P1 LDG.E.128 R40, desc[UR10][R118.64] ;  /* 0x0000000a76281981 */ /* 0x000362000c1e1d00 */
[----:B------:R-:W-:Y:S02]  /*0d20*/  HADD2.F32 R246, -RZ, R121.H1_H1 ;  /* 0x30000079fff67230 */ /* 0x000fe40000004100 */
[----:B------:R-:W-:Y:S02]  /*0d30*/  HADD2.F32 R191, -RZ, R122.H1_H1 ;  /* 0x3000007affbf7230 */ /* 0x000fe40000004100 */
[----:B------:R-:W-:-:S02]  /*0d40*/  HADD2.F32 R121, -RZ, R132.H0_H0 ;  /* 0x20000084ff797230 */ /* 0x000fc40000004100 */
[----:B0-----:R-:W-:-:S04]  /*0d50*/  @P1 IMAD.WIDE.U32 R116, R178, 0x10, R116 ;  /* 0x00000010b2741825 */ /* 0x001fc800078e0074 */
[--C-:B------:R-:W-:Y:S01]  /*0d60*/  HADD2.F32 R229, -RZ, R110.reuse.H0_H0 ;  /* 0x2000006effe57230 */ /* 0x100fe20000004100 */
[----:B------:R0:W5:Y:S01]  /*0d70*/  @P1 LDG.E.128 R44, desc[UR10][R116.64] ;  /* 0x0000000a742c1981 */ /* 0x000162000c1e1d00 */
[----:B------:R-:W-:Y:S02]  /*0d80*/  HADD2.F32 R227, -RZ, R110.H1_H1 ;  /* 0x3000006effe37230 */ /* 0x000fe40000004100 */
[--C-:B------:R-:W-:Y:S02]  /*0d90*/  HADD2.F32 R225, -RZ, R111.reuse.H0_H0 ;  /* 0x2000006fffe17230 */ /* 0x100fe40000004100 */
[----:B------:R-:W-:Y:S02]  /*0da0*/  HADD2.F32 R110, -RZ, R111.H1_H1 ;  /* 0x3000006fff6e7230 */ /* 0x000fe40000004100 */
[--C-:B------:R-:W-:Y:S02]  /*0db0*/  HADD2.F32 R222, -RZ, R120.reuse.H0_H0 ;  /* 0x20000078ffde7230 */ /* 0x100fe40000004100 */
[----:B------:R-:W-:-:S02]  /*0dc0*/  HADD2.F32 R220, -RZ, R120.H1_H1 ;  /* 0x30000078ffdc7230 */ /* 0x000fc40000004100 */
[----:B------:R-:W-:Y:S02]  /*0dd0*/  HADD2.F32 R249, -RZ, R122.H0_H0 ;  /* 0x2000007afff97230 */ /* 0x000fe40000004100 */
        /* <DEDUP_REMOVED lines=11> */
[----:B------:R-:W-:Y:S01]  /*0e90*/  HADD2.F32 R187, -RZ, R142.H1_H1 ;  /* 0x3000008effbb7230 */ /* 0x000fe20000004100 */
[----:B------:R-:W-:Y:S01]  /*0ea0*/  MOV R142, R191 ;  /* 0x000000bf008e7202 */ /* 0x000fe20000000f00 */
[----:B---3--:R-:W-:-:S04]  /*0eb0*/  IMAD.WIDE.U32 R108, R194, 0x8, R112 ;  /* 0x00000008c26c7825 */ /* 0x008fc800078e0070 */
[----:B------:R-:W-:-:S04]  /*0ec0*/  IMAD.WIDE.U32 R128, R193, 0x8, R112 ;  /* 0x00000008c1807825 */ /* 0x000fc800078e0070 */
[----:B------:R-:W-:-:S04]  /*0ed0*/  IMAD.WIDE.U32 R124, R192, 0x8, R112 ;  /* 0x00000008c07c7825 */ /* 0x000fc800078e0070 */
[----:B------:R-:W-:-:S04]  /*0ee0*/  IMAD.WIDE.U32 R122, R178, 0x8, R112 ;  /* 0x00000008b27a7825 */ /* 0x000fc800078e0070 */
[----:B-1----:R-:W-:-:S04]  /*0ef0*/  IMAD.WIDE.U32 R118, R177, 0x8, R112 ;  /* 0x00000008b1767825 */ /* 0x002fc800078e0070 */
[----:B------:R-:W-:Y:S01]  /*0f00*/  FADD.FTZ R112, -R241, R121 ;  /* 0x00000079f1707221 */ /* 0x000fe20000010100 */
[--C-:B------:R-:W-:Y:S02]  /*0f10*/  HADD2.F32 R189, -RZ, R143.reuse.H0_H0 ;  /* 0x2000008fffbd7230 */ /* 0x100fe40000004100 */
[----:B------:R-:W-:Y:S02]  /*0f20*/  HADD2.F32 R191, -RZ, R143.H1_H1 ;  /* 0x3000008fffbf7230 */ /* 0x000fe40000004100 */
[--C-:B0-----:R-:W-:Y:S01]  /*0f30*/  HADD2.F32 R117, -RZ, R145.reuse.H0_H0 ;  /* 0x20000091ff757230 */ /* 0x101fe20000004100 */
[----:B------:R-:W2:Y:S01]  /*0f40*/  LDL.LU R143, [R1+0x4] ;  /* 0x00000400018f7983 */ /* 0x000ea20000300800 */
[----:B------:R-:W-:-:S03]  /*0f50*/  HADD2.F32 R121, -RZ, R145.H1_H1 ;  /* 0x30000091ff797230 */ /* 0x000fc60000004100 */
[----:B------:R-:W3:Y:S01]  /*0f60*/  LDL.LU R145, [R1] ;  /* 0x0000000001917983 */ /* 0x000ee20000300800 */
[--C-:B------:R-:W-:Y:S02]  /*0f70*/  HADD2.F32 R226, -RZ, R114.reuse.H0_H0 ;  /* 0x20000072ffe27230 */ /* 0x100fe40000004100 */
[----:B------:R-:W-:Y:S02]  /*0f80*/  HADD2.F32 R212, -RZ, R114.H1_H1 ;  /* 0x30000072ffd47230 */ /* 0x000fe40000004100 */
[--C-:B------:R-:W-:Y:S02]  /*0f90*/  HADD2.F32 R214, -RZ, R115.reuse.H0_H0 ;  /* 0x20000073ffd67230 */ /* 0x100fe40000004100 */
[----:B------:R-:W-:Y:S02]  /*0fa0*/  HADD2.F32 R216, -RZ, R115.H1_H1 ;  /* 0x30000073ffd87230 */ /* 0x000fe40000004100 */
[--C-:B------:R-:W-:Y:S01]  /*0fb0*/  HADD2.F32 R202, -RZ, R126.reuse.H0_H0 ;  /* 0x2000007effca7230 */ /* 0x100fe20000004100 */
[----:B------:R-:W0:Y:S01]  /*0fc0*/  @P1 LDC.64 R114, c[0x0][0x438] ;  /* 0x00010e00ff721b82 */ /* 0x000e220000000a00 */
[----:B------:R-:W-:-:S02]  /*0fd0*/  HADD2.F32 R205, -RZ, R126.H1_H1 ;  /* 0x3000007effcd7230 */ /* 0x000fc40000004100 */
[C---:B------:R-:W-:Y:S01]  /*0fe0*/  FADD.FTZ R227, -R241.reuse, R227 ;  /* 0x000000e3f1e37221 */ /* 0x040fe20000010100 */
[--C-:B------:R-:W-:Y:S02]  /*0ff0*/  HADD2.F32 R207, -RZ, R127.reuse.H0_H0 ;  /* 0x2000007fffcf7230 */ /* 0x100fe40000004100 */
[----:B------:R-:W-:Y:S02]  /*1000*/  HADD2.F32 R209, -RZ, R127.H1_H1 ;  /* 0x3000007fffd17230 */ /* 0x000fe40000004100 */
[--C-:B------:R-:W-:Y:S02]  /*1010*/  HADD2.F32 R188, -RZ, R131.reuse.H0_H0 ;  /* 0x20000083ffbc7230 */ /* 0x100fe40000004100 */
[----:B------:R-:W-:Y:S02]  /*1020*/  HADD2.F32 R190, -RZ, R131.H1_H1 ;  /* 0x30000083ffbe7230 */ /* 0x000fe40000004100 */
[----:B------:R-:W-:Y:S02]  /*1030*/  HADD2.F32 R132, -RZ, R132.H1_H1 ;  /* 0x30000084ff847230 */ /* 0x000fe40000004100 */
[----:B------:R-:W-:Y:S01]  /*1040*/  FADD.FTZ R215, -R241, R215 ;  /* 0x000000d7f1d77221 */ /* 0x000fe20000010100 */
[----:B------:R-:W-:-:S02]  /*1050*/  HADD2.F32 R126, -RZ, R133.H0_H0 ;  /* 0x20000085ff7e7230 */ /* 0x000fc40000004100 */
[--C-:B------:R-:W-:Y:S02]  /*1060*/  HADD2.F32 R201, -RZ, R137.reuse.H0_H0 ;  /* 0x20000089ffc97230 */ /* 0x100fe40000004100 */
[----:B------:R-:W-:Y:S02]  /*1070*/  HADD2.F32 R203, -RZ, R137.H1_H1 ;  /* 0x30000089ffcb7230 */ /* 0x000fe40000004100 */
[----:B------:R-:W-:Y:S01]  /*1080*/  FADD.FTZ R245, R142, R245 ;  /* 0x000000f58ef57221 */ /* 0x000fe20000010000 */
[----:B------:R-:W-:Y:S02]  /*1090*/  HADD2.F32 R127, -RZ, R134.H0_H0 ;  /* 0x20000086ff7f7230 */ /* 0x000fe40000004100 */
[--C-:B------:R-:W-:Y:S02]  /*10a0*/  HADD2.F32 R204, -RZ, R138.reuse.H0_H0 ;  /* 0x2000008affcc7230 */ /* 0x100fe40000004100 */
[----:B------:R-:W-:Y:S02]  /*10b0*/  HADD2.F32 R206, -RZ, R138.H1_H1 ;  /* 0x3000008affce7230 */ /* 0x000fe40000004100 */
[----:B------:R-:W-:Y:S01]  /*10c0*/  FADD.FTZ R110, -R241, R110 ;  /* 0x0000006ef16e7221 */ /* 0x000fe20000010100 */
[----:B0-----:R-:W-:-:S04]  /*10d0*/  @P1 IMAD.WIDE.U32 R114, R192, 0x10, R114 ;  /* 0x00000010c0721825 */ /* 0x001fc800078e0072 */
[C---:B------:R-:W-:Y:S01]  /*10e0*/  FADD.FTZ R219, -R241.reuse, R219 ;  /* 0x000000dbf1db7221 */ /* 0x040fe20000010100 */
[----:B------:R-:W-:Y:S01]  /*10f0*/  HADD2.F32 R210, -RZ, R139.H1_H1 ;  /* 0x3000008bffd27230 */ /* 0x000fe20000004100 */
[----:B------:R0:W5:Y:S01]  /*1100*/  @P1 LDG.E.128 R48, desc[UR10][R114.64] ;  /* 0x0000000a72301981 */ /* 0x000162000c1e1d00 */
[----:B------:R-:W-:Y:S02]  /*1110*/  HADD2.F32 R131, -RZ, R135.H0_H0 ;  /* 0x20000087ff837230 */ /* 0x000fe40000004100 */
[----:B------:R-:W-:Y:S01]  /*1120*/  FADD.FTZ R116, -R241, R126 ;  /* 0x0000007ef1747221 */ /* 0x000fe20000010100 */
[----:B----4-:R-:W-:Y:S01]  /*1130*/  FMUL.FTZ R227, R179, R227 ;  /* 0x000000e3b3e37220 */ /* 0x010fe20000410000 */
[----:B------:R-:W-:Y:S01]  /*1140*/  FADD.FTZ R126, -R241, R127 ;  /* 0x0000007ff17e7221 */ /* 0x000fe20000010100 */
[----:B------:R-:W-:Y:S01]  /*1150*/  FMUL.FTZ R215, R179, R215 ;  /* 0x000000d7b3d77220 */ /* 0x000fe20000410000 */
[----:B------:R-:W-:Y:S02]  /*1160*/  HADD2.F32 R127, -RZ, R146.H0_H0 ;  /* 0x20000092ff7f7230 */ /* 0x000fe40000004100 */
[----:B------:R-:W-:-:S02]  /*1170*/  HADD2.F32 R197, -RZ, R136.H0_H0 ;  /* 0x20000088ffc57230 */ /* 0x000fc40000004100 */
[----:B------:R-:W-:Y:S02]  /*1180*/  HADD2.F32 R199, -RZ, R136.H1_H1 ;  /* 0x30000088ffc77230 */ /* 0x000fe40000004100 */
[C---:B0-----:R-:W-:Y:S01]  /*1190*/  FADD.FTZ R114, -R241.reuse, R132 ;  /* 0x00000084f1727221 */ /* 0x041fe20000010100 */
[----:B------:R-:W-:Y:S01]  /*11a0*/  FADD.FTZ R132, -R241, R131 ;  /* 0x00000083f1847221 */ /* 0x000fe20000010100 */
[----:B------:R-:W-:Y:S02]  /*11b0*/  HADD2.F32 R131, -RZ, R146.H1_H1 ;  /* 0x30000092ff837230 */ /* 0x000fe40000004100 */
[----:B------:R-:W-:Y:S01]  /*11c0*/  FADD.FTZ R13, R212, R13 ;  /* 0x0000000dd40d7221 */ /* 0x000fe20000010000 */
[--C-:B------:R-:W-:Y:S01]  /*11d0*/  HADD2.F32 R113, -RZ, R144.reuse.H0_H0 ;  /* 0x20000090ff717230 */ /* 0x100fe20000004100 */
[----:B------:R-:W4:Y:S01]  /*11e0*/  LDL.LU R146, [R1+0x8] ;  /* 0x0000080001927983 */ /* 0x000f220000300800 */
[----:B------:R-:W-:Y:S02]  /*11f0*/  HADD2.F32 R115, -RZ, R144.H1_H1 ;  /* 0x30000090ff737230 */ /* 0x000fe40000004100 */
[-C--:B------:R-:W-:Y:S01]  /*1200*/  FFMA.FTZ R161, R227, R212.reuse, R161 ;  /* 0x000000d4e3a17223 */ /* 0x080fe200000100a1 */
[----:B------:R-:W-:Y:S01]  /*1210*/  FMUL.FTZ R137, R65, R212 ;  /* 0x000000d441897220 */ /* 0x000fe20000410000 */
[----:B------:R-:W4:Y:S01]  /*1220*/  LDL.LU R144, [R1+0xc] ;  /* 0x00000c0001907983 */ /* 0x000f220000300800 */
[-C--:B------:R-:W-:Y:S01]  /*1230*/  FFMA.FTZ R153, R215, R142.reuse, R153 ;  /* 0x0000008ed7997223 */ /* 0x080fe20000010099 */
[----:B------:R-:W-:-:S02]  /*1240*/  FMUL.FTZ R212, R73, R142 ;  /* 0x0000008e49d47220 */ /* 0x000fc40000410000 */
[----:B------:R-:W4:Y:S01]  /*1250*/  LDL.LU R142, [R1+0x10] ;  /* 0x00001000018e7983 */ /* 0x000f220000300800 */
[----:B------:R-:W-:Y:S01]  /*1260*/  FADD.FTZ R243, R246, R243 ;  /* 0x000000f3f6f37221 */ /* 0x000fe20000010000 */
[----:B------:R-:W-:Y:S02]  /*1270*/  HADD2.F32 R238, -RZ, R140.H0_H0 ;  /* 0x2000008cffee7230 */ /* 0x000fe40000004100 */
[C---:B------:R-:W-:Y:S01]  /*1280*/  FADD.FTZ R236, -R241.reuse, R236 ;  /* 0x000000ecf1ec7221 */ /* 0x040fe20000010100 */
[C---:B------:R-:W-:Y:S01]  /*1290*/  FADD.FTZ R0, -R241.reuse, R0 ;  /* 0x00000000f1007221 */ /* 0x040fe20000010100 */
[C---:B------:R-:W-:Y:S01]  /*12a0*/  FADD.FTZ R235, -R241.reuse, R235 ;  /* 0x000000ebf1eb7221 */ /* 0x040fe20000010100 */
[C---:B------:R-:W-:Y:S01]  /*12b0*/  FADD.FTZ R233, -R241.reuse, R233 ;  /* 0x000000e9f1e97221 */ /* 0x040fe20000010100 */
[----:B------:R-:W-:Y:S01]  /*12c0*/  FADD.FTZ R18, R234, R18 ;  /* 0x00000012ea127221 */ /* 0x000fe20000010000 */
[C---:B------:R-:W-:Y:S01]  /*12d0*/  FADD.FTZ R231, -R241.reuse, R231 ;  /* 0x000000e7f1e77221 */ /* 0x040fe20000010100 */
[----:B------:R-:W-:Y:S01]  /*12e0*/  FADD.FTZ R17, R232, R17 ;  /* 0x00000011e8117221 */ /* 0x000fe20000010000 */
[C---:B------:R-:W-:Y:S01]  /*12f0*/  FADD.FTZ R229, -R241.reuse, R229 ;  /* 0x000000e5f1e57221 */ /* 0x040fe20000010100 */
[----:B------:R-:W-:Y:S01]  /*1300*/  FADD.FTZ R16, R230, R16 ;  /* 0x00000010e6107221 */ /* 0x000fe20000010000 */
[----:B------:R-:W-:Y:S01]  /*1310*/  FADD.FTZ R15, R228, R15 ;  /* 0x0000000fe40f7221 */ /* 0x000fe20000010000 */
[C---:B------:R-:W-:Y:S01]  /*1320*/  FADD.FTZ R224, -R241.reuse, R224 ;  /* 0x000000e0f1e07221 */ /* 0x040fe20000010100 */
[C---:B------:R-:W-:Y:S01]  /*1330*/  FADD.FTZ R195, -R241.reuse, R111 ;  /* 0x0000006ff1c37221 */ /* 0x040fe20000010100 */
[C---:B------:R-:W-:Y:S01]  /*1340*/  FADD.FTZ R223, -R241.reuse, R223 ;  /* 0x000000dff1df7221 */ /* 0x040fe20000010100 */
[----:B------:R-:W-:Y:S01]  /*1350*/  FADD.FTZ R239, R222, R239 ;  /* 0x000000efdeef7221 */ /* 0x000fe20000010000 */
[----:B------:R-:W-:Y:S01]  /*1360*/  FADD.FTZ R183, -R241, R183 ;  /* 0x000000b7f1b77221 */ /* 0x000fe20000010100 */
[----:B------:R-:W-:Y:S01]  /*1370*/  FADD.FTZ R240, R220, R240 ;  /* 0x000000f0dcf07221 */ /* 0x000fe20000010000 */
[----:B------:R-:W5:Y:S04]  /*1380*/  LDG.E.64 R108, desc[UR10][R108.64] ;  /* 0x0000000a6c6c7981 */ /* 0x000f68000c1e1b00 */
[----:B------:R-:W5:Y:S04]  /*1390*/  LDG.E.64 R128, desc[UR10][R128.64] ;  /* 0x0000000a80807981 */ /* 0x000f68000c1e1b00 */
[----:B------:R-:W5:Y:S04]  /*13a0*/  LDG.E.64 R124, desc[UR10][R124.64] ;  /* 0x0000000a7c7c7981 */ /* 0x000f68000c1e1b00 */
[----:B------:R-:W5:Y:S04]  /*13b0*/  LDG.E.64 R122, desc[UR10][R122.64] ;  /* 0x0000000a7a7a7981 */ /* 0x000f68000c1e1b00 */
[----:B------:R-:W5:Y:S01]  /*13c0*/  LDG.E.64 R118, desc[UR10][R118.64] ;  /* 0x0000000a76767981 */ /* 0x000f62000c1e1b00 */
[----:B--2---:R-:W-:Y:S01]  /*13d0*/  FADD.FTZ R143, R204, R143 ;  /* 0x0000008fcc8f7221 */ /* 0x004fe20000010000 */
[----:B---3--:R-:W-:-:S05]  /*13e0*/  FADD.FTZ R145, R203, R145 ;  /* 0x00000091cb917221 */ /* 0x008fca0000010000 */
[----:B------:R-:W-:Y:S04]  /*13f0*/  STL [R1], R145 ;  /* 0x0000009101007387 */ /* 0x000fe80000100800 */
[----:B------:R0:W-:Y:S04]  /*1400*/  STL [R1+0x4], R143 ;  /* 0x0000048f01007387 */ /* 0x0001e80000100800 */
[----:B0-----:R-:W2:Y:S01]  /*1410*/  LDL.LU R143, [R1+0x14] ;  /* 0x00001400018f7983 */ /* 0x001ea20000300800 */
[----:B------:R-:W-:Y:S01]  /*1420*/  MOV R138, R208 ;  /* 0x000000d0008a7202 */ /* 0x000fe20000000f00 */
[----:B------:R-:W-:-:S02]  /*1430*/  HADD2.F32 R208, -RZ, R139.H0_H0 ;  /* 0x2000008bffd07230 */ /* 0x000fc40000004100 */
[C---:B------:R-:W-:Y:S01]  /*1440*/  FMUL.FTZ R136, R179.reuse, R110 ;  /* 0x0000006eb3887220 */ /* 0x040fe20000410000 */
[----:B------:R-:W-:Y:S01]  /*1450*/  FMUL.FTZ R219, R179, R219 ;  /* 0x000000dbb3db7220 */ /* 0x000fe20000410000 */
[----:B------:R-:W-:Y:S01]  /*1460*/  FADD.FTZ R11, R216, R11 ;  /* 0x0000000bd80b7221 */ /* 0x000fe20000010000 */
[-C--:B------:R-:W-:Y:S01]  /*1470*/  FMUL.FTZ R110, R67, R216.reuse ;  /* 0x000000d8436e7220 */ /* 0x080fe20000410000 */
[----:B------:R-:W-:Y:S01]  /*1480*/  FFMA.FTZ R159, R136, R216, R159 ;  /* 0x000000d8889f7223 */ /* 0x000fe2000001009f */
[-C--:B------:R-:W-:Y:S01]  /*1490*/  FFMA.FTZ R155, R219, R246.reuse, R155 ;  /* 0x000000f6db9b7223 */ /* 0x080fe2000001009b */
[----:B------:R-:W-:Y:S01]  /*14a0*/  FMUL.FTZ R216, R71, R246 ;  /* 0x000000f647d87220 */ /* 0x000fe20000410000 */
[----:B----4-:R-:W-:Y:S01]  /*14b0*/  FADD.FTZ R146, R206, R146 ;  /* 0x00000092ce927221 */ /* 0x010fe20000010000 */
[----:B------:R-:W-:-:S04]  /*14c0*/  FADD.FTZ R144, R208, R144 ;  /* 0x00000090d0907221 */ /* 0x000fc80000010000 */
[----:B------:R0:W-:Y:S01]  /*14d0*/  STL [R1+0x8], R146 ;  /* 0x0000089201007387 */ /* 0x0001e20000100800 */
[----:B------:R-:W-:-:S03]  /*14e0*/  FADD.FTZ R142, R210, R142 ;  /* 0x0000008ed28e7221 */ /* 0x000fc60000010000 */
[----:B------:R-:W-:Y:S04]  /*14f0*/  STL [R1+0xc], R144 ;  /* 0x00000c9001007387 */ /* 0x000fe80000100800 */
[----:B0-----:R-:W3:Y:S04]  /*1500*/  LDL.LU R146, [R1+0x18] ;  /* 0x0000180001927983 */ /* 0x001ee80000300800 */
[----:B------:R0:W-:Y:S04]  /*1510*/  STL [R1+0x10], R142 ;  /* 0x0000108e01007387 */ /* 0x0001e80000100800 */
[----:B------:R-:W4:Y:S01]  /*1520*/  LDL.LU R246, [R1+0x1c] ;  /* 0x00001c0001f67983 */ /* 0x000f220000300800 */
[----:B0-----:R-:W-:Y:S01]  /*1530*/  FMUL.FTZ R142, R179, R236 ;  /* 0x000000ecb38e7220 */ /* 0x001fe20000410000 */
[----:B--2---:R-:W-:-:S05]  /*1540*/  FADD.FTZ R143, R238, R143 ;  /* 0x0000008fee8f7221 */ /* 0x004fca0000010000 */
[----:B------:R0:W-:Y:S04]  /*1550*/  STL [R1+0x14], R143 ;  /* 0x0000148f01007387 */ /* 0x0001e80000100800 */
[----:B------:R-:W2:Y:S01]  /*1560*/  LDL.LU R236, [R1+0x20] ;  /* 0x0000200001ec7983 */ /* 0x000ea20000300800 */
[C---:B------:R-:W-:Y:S01]  /*1570*/  FMUL.FTZ R0, R179.reuse, R0 ;  /* 0x00000000b3007220 */ /* 0x040fe20000410000 */
[----:B------:R-:W-:-:S03]  /*1580*/  FMUL.FTZ R235, R179, R235 ;  /* 0x000000ebb3eb7220 */ /* 0x000fc60000410000 */
[-C--:B------:R-:W-:Y:S01]  /*1590*/  FFMA.FTZ R176, R0, R234.reuse, R176 ;  /* 0x000000ea00b07223 */ /* 0x080fe200000100b0 */
[----:B------:R-:W-:Y:S01]  /*15a0*/  FMUL.FTZ R234, R60, R234 ;  /* 0x000000ea3cea7220 */ /* 0x000fe20000410000 */
[----:B------:R-:W-:Y:S01]  /*15b0*/  FMUL.FTZ R233, R179, R233 ;  /* 0x000000e9b3e97220 */ /* 0x000fe20000410000 */
[-C--:B------:R-:W-:Y:S01]  /*15c0*/  FFMA.FTZ R165, R235, R232.reuse, R165 ;  /* 0x000000e8eba57223 */ /* 0x080fe200000100a5 */
[----:B------:R-:W-:Y:S01]  /*15d0*/  FMUL.FTZ R232, R61, R232 ;  /* 0x000000e83de87220 */ /* 0x000fe20000410000 */
[----:B------:R-:W-:Y:S01]  /*15e0*/  FADD.FTZ R145, RZ, R234 ;  /* 0x000000eaff917221 */ /* 0x000fe20000010000 */
        /* <DEDUP_REMOVED lines=8> */
[----:B------:R-:W-:Y:S01]  /*1670*/  FADD.FTZ R14, R226, R14 ;  /* 0x0000000ee20e7221 */ /* 0x000fe20000010000 */
[-C--:B------:R-:W-:Y:S01]  /*1680*/  FFMA.FTZ R162, R229, R226.reuse, R162 ;  /* 0x000000e2e5a27223 */ /* 0x080fe200000100a2 */
[----:B------:R-:W-:Y:S01]  /*1690*/  FMUL.FTZ R226, R64, R226 ;  /* 0x000000e240e27220 */ /* 0x000fe20000410000 */
[----:B------:R-:W-:Y:S01]  /*16a0*/  FADD.FTZ R145, R228, R145 ;  /* 0x00000091e4917221 */ /* 0x000fe20000010000 */
[----:B------:R-:W-:Y:S01]  /*16b0*/  MOV R139, R237 ;  /* 0x000000ed008b7202 */ /* 0x000fe20000000f00 */
[----:B------:R-:W-:-:S02]  /*16c0*/  HADD2.F32 R237, -RZ, R140.H1_H1 ;  /* 0x3000008cffed7230 */ /* 0x000fc40000004100 */
[----:B------:R-:W-:Y:S01]  /*16d0*/  FADD.FTZ R145, R226, R145 ;  /* 0x00000091e2917221 */ /* 0x000fe20000010000 */
[----:B------:R-:W-:Y:S02]  /*16e0*/  HADD2.F32 R140, -RZ, R141.H0_H0 ;  /* 0x2000008dff8c7230 */ /* 0x000fe40000004100 */
[----:B------:R-:W-:Y:S01]  /*16f0*/  FMUL.FTZ R111, R66, R214 ;  /* 0x000000d6426f7220 */ /* 0x000fe20000410000 */
[----:B------:R-:W-:Y:S01]  /*1700*/  FADD.FTZ R145, R137, R145 ;  /* 0x0000009189917221 */ /* 0x000fe20000010000 */
[----:B------:R-:W-:-:S03]  /*1710*/  FMUL.FTZ R224, R179, R224 ;  /* 0x000000e0b3e07220 */ /* 0x000fc60000410000 */
[----:B------:R-:W-:Y:S01]  /*1720*/  FADD.FTZ R145, R111, R145 ;  /* 0x000000916f917221 */ /* 0x000fe20000010000 */
[----:B------:R-:W-:Y:S01]  /*1730*/  FMUL.FTZ R223, R179, R223 ;  /* 0x000000dfb3df7220 */ /* 0x000fe20000410000 */
[-C--:B------:R-:W-:Y:S01]  /*1740*/  FFMA.FTZ R158, R224, R222.reuse, R158 ;  /* 0x000000dee09e7223 */ /* 0x080fe2000001009e */
[----:B------:R-:W-:Y:S01]  /*1750*/  FMUL.FTZ R222, R68, R222 ;  /* 0x000000de44de7220 */ /* 0x000fe20000410000 */
[----:B------:R-:W-:Y:S01]  /*1760*/  FADD.FTZ R145, R110, R145 ;  /* 0x000000916e917221 */ /* 0x000fe20000010000 */
[----:B---3--:R-:W-:Y:S01]  /*1770*/  FADD.FTZ R146, R237, R146 ;  /* 0x00000092ed927221 */ /* 0x008fe20000010000 */
[----:B------:R-:W-:Y:S02]  /*1780*/  HADD2.F32 R141, -RZ, R141.H1_H1 ;  /* 0x3000008dff8d7230 */ /* 0x000fe40000004100 */
[----:B----4-:R-:W-:Y:S02]  /*1790*/  FADD.FTZ R246, R140, R246 ;  /* 0x000000f68cf67221 */ /* 0x010fe40000010000 */
[----:B------:R-:W-:Y:S01]  /*17a0*/  STL [R1+0x18], R146 ;  /* 0x0000189201007387 */ /* 0x000fe20000100800 */
[----:B------:R-:W-:-:S03]  /*17b0*/  FFMA.FTZ R157, R223, R220, R157 ;  /* 0x000000dcdf9d7223 */ /* 0x000fc6000001009d */
[----:B------:R1:W-:Y:S01]  /*17c0*/  STL [R1+0x1c], R246 ;  /* 0x00001cf601007387 */ /* 0x0003e20000100800 */
[----:B------:R-:W-:Y:S01]  /*17d0*/  FMUL.FTZ R220, R69, R220 ;  /* 0x000000dc45dc7220 */ /* 0x000fe20000410000 */
[----:B------:R-:W-:Y:S01]  /*17e0*/  FADD.FTZ R145, R222, R145 ;  /* 0x00000091de917221 */ /* 0x000fe20000010000 */
[-C--:B------:R-:W-:Y:S01]  /*17f0*/  FFMA.FTZ R34, R142, R238.reuse, R34 ;  /* 0x000000ee8e227223 */ /* 0x080fe20000010022 */
[----:B0-----:R-:W-:Y:S01]  /*1800*/  FMUL.FTZ R143, R84, R238 ;  /* 0x000000ee548f7220 */ /* 0x001fe20000410000 */
[----:B------:R-:W-:Y:S01]  /*1810*/  FMUL.FTZ R144, R179, R183 ;  /* 0x000000b7b3907220 */ /* 0x000fe20000410000 */
[----:B-1----:R-:W3:Y:S01]  /*1820*/  LDL.LU R246, [R1+0x24] ;  /* 0x0000240001f67983 */ /* 0x002ee20000300800 */
[----:B------:R-:W-:-:S03]  /*1830*/  FADD.FTZ R183, R220, R145 ;  /* 0x00000091dcb77221 */ /* 0x000fc60000010000 */
[----:B------:R-:W4:Y:S01]  /*1840*/  LDL.LU R238, [R1+0x28] ;  /* 0x0000280001ee7983 */ /* 0x000f220000300800 */
[-C--:B------:R-:W-:Y:S01]  /*1850*/  FFMA.FTZ R33, R144, R237.reuse, R33 ;  /* 0x000000ed90217223 */ /* 0x080fe20000010021 */
[----:B------:R-:W-:Y:S02]  /*1860*/  FMUL.FTZ R145, R85, R237 ;  /* 0x000000ed55917220 */ /* 0x000fe40000410000 */
[----:B------:R-:W4:Y:S01]  /*1870*/  LDL.LU R237, [R1+0x2c] ;  /* 0x00002c0001ed7983 */ /* 0x000f220000300800 */
[--C-:B------:R-:W-:Y:S02]  /*1880*/  HADD2.F32 R184, -RZ, R130.reuse.H0_H0 ;  /* 0x20000082ffb87230 */ /* 0x100fe40000004100 */
[----:B------:R-:W-:Y:S02]  /*1890*/  HADD2.F32 R186, -RZ, R130.H1_H1 ;  /* 0x30000082ffba7230 */ /* 0x000fe40000004100 */
[----:B------:R-:W-:Y:S02]  /*18a0*/  HADD2.F32 R133, -RZ, R133.H1_H1 ;  /* 0x30000085ff857230 */ /* 0x000fe40000004100 */
[----:B------:R-:W-:-:S02]  /*18b0*/  HADD2.F32 R130, -RZ, R134.H1_H1 ;  /* 0x30000086ff827230 */ /* 0x000fc40000004100 */
        /* <DEDUP_REMOVED lines=23> */
[----:B------:R-:W-:Y:S02]  /*1a30*/  HADD2.F32 R135, -RZ, R147.H1_H1 ;  /* 0x30000093ff877230 */ /* 0x000fe40000004100 */
[----:B------:R-:W-:Y:S01]  /*1a40*/  FFMA.FTZ R147, R0, R234, RZ ;  /* 0x000000ea00937223 */ /* 0x000fe200000100ff */
[----:B--2---:R-:W-:-:S05]  /*1a50*/  FADD.FTZ R236, R141, R236 ;  /* 0x000000ec8dec7221 */ /* 0x004fca0000010000 */
[----:B------:R0:W-:Y:S04]  /*1a60*/  STL [R1+0x20], R236 ;  /* 0x000020ec01007387 */ /* 0x0001e80000100800 */
[----:B0-----:R-:W2:Y:S01]  /*1a70*/  LDL.LU R236, [R1+0x30] ;  /* 0x0000300001ec7983 */ /* 0x001ea20000300800 */
[----:B------:R-:W-:-:S04]  /*1a80*/  FFMA.FTZ R147, R235, R232, R147 ;  /* 0x000000e8eb937223 */ /* 0x000fc80000010093 */
[----:B------:R-:W-:-:S04]  /*1a90*/  FFMA.FTZ R147, R233, R230, R147 ;  /* 0x000000e6e9937223 */ /* 0x000fc80000010093 */
[----:B------:R-:W-:-:S04]  /*1aa0*/  FFMA.FTZ R147, R231, R228, R147 ;  /* 0x000000e4e7937223 */ /* 0x000fc80000010093 */
[----:B------:R-:W-:Y:S01]  /*1ab0*/  FFMA.FTZ R147, R229, R226, R147 ;  /* 0x000000e2e5937223 */ /* 0x000fe20000010093 */
[----:B------:R-:W-:-:S03]  /*1ac0*/  FMUL.FTZ R225, R179, R225 ;  /* 0x000000e1b3e17220 */ /* 0x000fc60000410000 */
[----:B------:R-:W-:-:S04]  /*1ad0*/  FFMA.FTZ R147, R227, R137, R147 ;  /* 0x00000089e3937223 */ /* 0x000fc80000010093 */
[----:B------:R-:W-:Y:S01]  /*1ae0*/  FFMA.FTZ R147, R225, R111, R147 ;  /* 0x0000006fe1937223 */ /* 0x000fe20000010093 */
[----:B------:R-:W-:-:S03]  /*1af0*/  FMUL.FTZ R221, R179, R221 ;  /* 0x000000ddb3dd7220 */ /* 0x000fc60000410000 */
[----:B------:R-:W-:Y:S01]  /*1b00*/  FFMA.FTZ R147, R136, R110, R147 ;  /* 0x0000006e88937223 */ /* 0x000fe20000010093 */
[----:B------:R-:W-:-:S03]  /*1b10*/  FADD.FTZ R242, R218, R242 ;  /* 0x000000f2daf27221 */ /* 0x000fc60000010000 */
[----:B------:R-:W-:Y:S01]  /*1b20*/  FFMA.FTZ R147, R224, R222, R147 ;  /* 0x000000dee0937223 */ /* 0x000fe20000010093 */
[-C--:B------:R-:W-:Y:S01]  /*1b30*/  FFMA.FTZ R156, R221, R218.reuse, R156 ;  /* 0x000000dadd9c7223 */ /* 0x080fe2000001009c */
[----:B------:R-:W-:Y:S02]  /*1b40*/  FMUL.FTZ R218, R70, R218 ;  /* 0x000000da46da7220 */ /* 0x000fe40000410000 */
[----:B------:R-:W-:Y:S02]  /*1b50*/  FFMA.FTZ R147, R223, R220, R147 ;  /* 0x000000dcdf937223 */ /* 0x000fe40000010093 */
[----:B------:R-:W-:Y:S02]  /*1b60*/  FADD.FTZ R183, R218, R183 ;  /* 0x000000b7dab77221 */ /* 0x000fe40000010000 */
[----:B------:R-:W-:Y:S01]  /*1b70*/  FFMA.FTZ R147, R221, R218, R147 ;  /* 0x000000dadd937223 */ /* 0x000fe20000010093 */
[----:B------:R-:W-:Y:S01]  /*1b80*/  FADD.FTZ R12, R214, R12 ;  /* 0x0000000cd60c7221 */ /* 0x000fe20000010000 */
[----:B------:R-:W-:Y:S01]  /*1b90*/  FFMA.FTZ R160, R225, R214, R160 ;  /* 0x000000d6e1a07223 */ /* 0x000fe200000100a0 */
[C---:B------:R-:W-:Y:S01]  /*1ba0*/  FMUL.FTZ R146, R179.reuse, R134 ;  /* 0x00000086b3927220 */ /* 0x040fe20000410000 */
        /* <DEDUP_REMOVED lines=69> */
[C---:B------:R-:W-:Y:S01]  /*2000*/  FMUL.FTZ R184, R179.reuse, R184 ;  /* 0x000000b8b3b87220 */ /* 0x040fe20000410000 */
[----:B------:R-:W-:Y:S01]  /*2010*/  FMUL.FTZ R182, R179, R182 ;  /* 0x000000b6b3b67220 */ /* 0x000fe20000410000 */
[----:B------:R-:W-:Y:S01]  /*2020*/  FMUL.FTZ R183, R87, R141 ;  /* 0x0000008d57b77220 */ /* 0x000fe20000410000 */
[----:B------:R-:W-:Y:S01]  /*2030*/  FADD.FTZ R140, R140, R147 ;  /* 0x000000938c8c7221 */ /* 0x000fe20000010000 */
[----:B------:R-:W-:Y:S01]  /*2040*/  FFMA.FTZ R134, R146, R147, R134 ;  /* 0x0000009392867223 */ /* 0x000fe20000010086 */
[----:B---3--:R-:W-:Y:S01]  /*2050*/  FADD.FTZ R246, R185, R246 ;  /* 0x000000f6b9f67221 */ /* 0x008fe20000010000 */
[-C--:B------:R-:W-:Y:S01]  /*2060*/  FFMA.FTZ R30, R184, R185.reuse, R30 ;  /* 0x000000b9b81e7223 */ /* 0x080fe2000001001e */
[----:B------:R-:W-:Y:S01]  /*2070*/  FMUL.FTZ R186, R179, R186 ;  /* 0x000000bab3ba7220 */ /* 0x000fe20000410000 */
[----:B------:R-:W-:Y:S01]  /*2080*/  FMUL.FTZ R185, R88, R185 ;  /* 0x000000b958b97220 */ /* 0x000fe20000410000 */
[----:B------:R-:W-:Y:S01]  /*2090*/  FADD.FTZ R140, R140, R183 ;  /* 0x000000b78c8c7221 */ /* 0x000fe20000010000 */
[----:B------:R-:W-:Y:S01]  /*20a0*/  FFMA.FTZ R134, R182, R183, R134 ;  /* 0x000000b7b6867223 */ /* 0x000fe20000010086 */
[----:B----4-:R-:W-:Y:S01]  /*20b0*/  FADD.FTZ R238, R187, R238 ;  /* 0x000000eebbee7221 */ /* 0x010fe20000010000 */
[-C--:B------:R-:W-:Y:S01]  /*20c0*/  FFMA.FTZ R29, R186, R187.reuse, R29 ;  /* 0x000000bbba1d7223 */ /* 0x080fe2000001001d */
[----:B------:R-:W-:Y:S01]  /*20d0*/  FMUL.FTZ R188, R179, R188 ;  /* 0x000000bcb3bc7220 */ /* 0x000fe20000410000 */
[----:B------:R-:W-:Y:S01]  /*20e0*/  FMUL.FTZ R187, R89, R187 ;  /* 0x000000bb59bb7220 */ /* 0x000fe20000410000 */
[----:B------:R-:W-:Y:S01]  /*20f0*/  FADD.FTZ R140, R140, R185 ;  /* 0x000000b98c8c7221 */ /* 0x000fe20000010000 */
[----:B------:R-:W-:Y:S01]  /*2100*/  FFMA.FTZ R134, R184, R185, R134 ;  /* 0x000000b9b8867223 */ /* 0x000fe20000010086 */
[----:B------:R-:W-:Y:S01]  /*2110*/  FADD.FTZ R237, R189, R237 ;  /* 0x000000edbded7221 */ /* 0x000fe20000010000 */
[-C--:B------:R-:W-:Y:S01]  /*2120*/  FFMA.FTZ R28, R188, R189.reuse, R28 ;  /* 0x000000bdbc1c7223 */ /* 0x080fe2000001001c */
[C---:B------:R-:W-:Y:S01]  /*2130*/  FMUL.FTZ R190, R179.reuse, R190 ;  /* 0x000000beb3be7220 */ /* 0x040fe20000410000 */
[----:B------:R-:W-:Y:S01]  /*2140*/  FMUL.FTZ R189, R90, R189 ;  /* 0x000000bd5abd7220 */ /* 0x000fe20000410000 */
[----:B------:R-:W-:Y:S01]  /*2150*/  FADD.FTZ R140, R140, R187 ;  /* 0x000000bb8c8c7221 */ /* 0x000fe20000010000 */
[----:B------:R-:W-:Y:S01]  /*2160*/  FFMA.FTZ R134, R186, R187, R134 ;  /* 0x000000bbba867223 */ /* 0x000fe20000010086 */
[----:B------:R-:W-:Y:S01]  /*2170*/  FFMA.FTZ R27, R190, R191, R27 ;  /* 0x000000bfbe1b7223 */ /* 0x000fe2000001001b */
        /* <DEDUP_REMOVED lines=15> */
[----:B------:R0:W-:Y:S01]  /*2270*/  STL [R1+0x24], R246 ;  /* 0x000024f601007387 */ /* 0x0001e20000100800 */
[----:B------:R-:W-:Y:S01]  /*2280*/  FADD.FTZ R7, R121, R7 ;  /* 0x0000000779077221 */ /* 0x000fe20000010000 */
[-C--:B------:R-:W-:Y:S01]  /*2290*/  FFMA.FTZ R23, R120, R121.reuse, R23 ;  /* 0x0000007978177223 */ /* 0x080fe20000010017 */
[----:B------:R-:W-:Y:S01]  /*22a0*/  FMUL.FTZ R126, R179, R126 ;  /* 0x0000007eb37e7220 */ /* 0x000fe20000410000 */
[----:B------:R0:W-:Y:S01]  /*22b0*/  STL [R1+0x28], R238 ;  /* 0x000028ee01007387 */ /* 0x0001e20000100800 */
[----:B------:R-:W-:-:S03]  /*22c0*/  FMUL.FTZ R121, R95, R121 ;  /* 0x000000795f797220 */ /* 0x000fc60000410000 */
[----:B------:R0:W-:Y:S01]  /*22d0*/  STL [R1+0x2c], R237 ;  /* 0x00002ced01007387 */ /* 0x0001e20000100800 */
[----:B------:R-:W-:Y:S01]  /*22e0*/  FADD.FTZ R6, R127, R6 ;  /* 0x000000067f067221 */ /* 0x000fe20000010000 */
[-C--:B------:R-:W-:Y:S01]  /*22f0*/  FFMA.FTZ R22, R126, R127.reuse, R22 ;  /* 0x0000007f7e167223 */ /* 0x080fe20000010016 */
[----:B------:R-:W-:Y:S01]  /*2300*/  FMUL.FTZ R130, R179, R130 ;  /* 0x00000082b3827220 */ /* 0x000fe20000410000 */
[----:B------:R-:W-:Y:S01]  /*2310*/  FMUL.FTZ R127, R96, R127 ;  /* 0x0000007f607f7220 */ /* 0x000fe20000410000 */
[----:B------:R-:W-:Y:S01]  /*2320*/  FFMA.FTZ R31, R182, R141, R31 ;  /* 0x0000008db61f7223 */ /* 0x000fe2000001001f */
[----:B------:R-:W-:Y:S01]  /*2330*/  FADD.FTZ R5, R131, R5 ;  /* 0x0000000583057221 */ /* 0x000fe20000010000 */
[-C--:B------:R-:W-:Y:S01]  /*2340*/  FFMA.FTZ R21, R130, R131.reuse, R21 ;  /* 0x0000008382157223 */ /* 0x080fe20000010015 */
[----:B------:R-:W-:Y:S01]  /*2350*/  FMUL.FTZ R132, R179, R132 ;  /* 0x00000084b3847220 */ /* 0x000fe20000410000 */
[----:B------:R-:W-:Y:S01]  /*2360*/  FMUL.FTZ R131, R97, R131 ;  /* 0x0000008361837220 */ /* 0x000fe20000410000 */
[----:B------:R-:W-:-:S02]  /*2370*/  FADD.FTZ R4, R133, R4 ;  /* 0x0000000485047221 */ /* 0x000fc40000010000 */
[-C--:B------:R-:W-:Y:S01]  /*2380*/  FFMA.FTZ R20, R132, R133.reuse, R20 ;  /* 0x0000008584147223 */ /* 0x080fe20000010014 */
[----:B------:R-:W-:Y:S01]  /*2390*/  FMUL.FTZ R133, R98, R133 ;  /* 0x0000008562857220 */ /* 0x000fe20000410000 */
[----:B------:R-:W-:Y:S01]  /*23a0*/  FADD.FTZ R3, R135, R3 ;  /* 0x0000000387037221 */ /* 0x000fe20000010000 */
[----:B------:R-:W-:Y:S01]  /*23b0*/  UMOV UR4, 0xffffffff ;  /* 0xffffffff00047882 */ /* 0x000fe20000000000 */
[----:B------:R-:W-:Y:S01]  /*23c0*/  ISETP.NE.U32.AND P2, PT, RZ, UR14, PT ;  /* 0x0000000eff007c0c */ /* 0x000fe2000bf45070 */
[----:B------:R-:W-:Y:S01]  /*23d0*/  FADD.FTZ R244, R249, R244 ;  /* 0x000000f4f9f47221 */ /* 0x000fe20000010000 */
[----:B------:R-:W-:Y:S02]  /*23e0*/  FFMA.FTZ R154, R217, R249, R154 ;  /* 0x000000f9d99a7223 */ /* 0x000fe4000001009a */
[----:B------:R-:W-:Y:S01]  /*23f0*/  ISETP.NE.AND.EX P2, PT, RZ, UR15, PT, P2 ;  /* 0x0000000fff007c0c */ /* 0x000fe2000bf45320 */
[----:B--2---:R-:W-:Y:S01]  /*2400*/  FADD.FTZ R236, R191, R236 ;  /* 0x000000ecbfec7221 */ /* 0x004fe20000010000 */
[----:B------:R-:W-:-:S04]  /*2410*/  FMUL.FTZ R191, R91, R191 ;  /* 0x000000bf5bbf7220 */ /* 0x000fc80000410000 */
[----:B------:R-:W-:Y:S01]  /*2420*/  FADD.FTZ R140, R140, R191 ;  /* 0x000000bf8c8c7221 */ /* 0x000fe20000010000 */
[----:B------:R-:W-:-:S03]  /*2430*/  FFMA.FTZ R134, R190, R191, R134 ;  /* 0x000000bfbe867223 */ /* 0x000fc60000010086 */
        /* <DEDUP_REMOVED lines=39> */
.L_x_3750:
        /* <DEDUP_REMOVED lines=68> */
.L_x_3700:
        /* <DEDUP_REMOVED lines=11> */
[----:B------:R-:W-:Y:S01]  /*2ba0*/  LOP3.LUT P4, RZ, R109, 0xff, RZ, 0xc0, !PT ;  /* 0x000000ff6dff7812 */ /* 0x000fe2000788c0ff */
[----:B------:R-:W-:Y:S01]  /*2bb0*/  FMUL.FTZ R110, R102, UR6 ;  /* 0x00000006666e7c20 */ /* 0x000fe20008410000 */
[----:B------:R-:W-:Y:S01]  /*2bc0*/  FMUL.FTZ R100, R136, UR6 ;  /* 0x0000000688647c20 */ /* 0x000fe20008410000 */
[----:B------:R-:W-:Y:S01]  /*2bd0*/  FMUL.FTZ R111, R103, UR6 ;  /* 0x00000006676f7c20 */ /* 0x000fe20008410000 */
[----:B------:R-:W-:Y:S01]  /*2be0*/  ISETP.GE.U32.AND.EX P2, PT, R109, 0x1000000, PT, P2 ;  /* 0x010000006d00780c */ /* 0x000fe20003f46120 */
[-CC-:B------:R-:W-:Y:S01]  /*2bf0*/  FFMA.FTZ R101, R0, R141.reuse, R140.reuse ;  /* 0x0000008d00657223 */ /* 0x180fe2000001008c */
[----:B------:R-:W-:Y:S01]  /*2c00*/  FSEL R110, R110, RZ, P4 ;  /* 0x000000ff6e6e7208 */ /* 0x000fe20002000000 */
[-CC-:B------:R-:W-:Y:S01]  /*2c10*/  FFMA.FTZ R233, R233, R141.reuse, R140.reuse ;  /* 0x0000008de9e97223 */ /* 0x180fe2000001008c */
[----:B------:R-:W-:Y:S01]  /*2c20*/  FSEL R111, R111, RZ, P2 ;  /* 0x000000ff6f6f7208 */ /* 0x000fe20001000000 */
[----:B------:R-:W-:Y:S01]  /*2c30*/  FADD.FTZ R234, R234, -R101 ;  /* 0x80000065eaea7221 */ /* 0x000fe20000010000 */
[----:B------:R-:W-:Y:S01]  /*2c40*/  FSEL R100, R100, RZ, P5 ;  /* 0x000000ff64647208 */ /* 0x000fe20002800000 */
[-CC-:B------:R-:W-:Y:S01]  /*2c50*/  FFMA.FTZ R231, R231, R141.reuse, R140.reuse ;  /* 0x0000008de7e77223 */ /* 0x180fe2000001008c */
        /* <DEDUP_REMOVED lines=9> */
[----:B------:R-:W-:Y:S01]  /*2cf0*/  FADD.FTZ R232, R232, -R235 ;  /* 0x800000ebe8e87221 */ /* 0x000fe20000010000 */
[----:B------:R-:W-:Y:S01]  /*2d00*/  F2FP.F16.F32.PACK_AB R111, R111, R100 ;  /* 0x000000646f6f723e */ /* 0x000fe200000000ff */
[----:B------:R-:W-:Y:S01]  /*2d10*/  FADD.FTZ R108, R137, -R108 ;  /* 0x8000006c896c7221 */ /* 0x000fe20000010000 */
[C---:B------:R-:W-:Y:S01]  /*2d20*/  FMUL.FTZ R228, R179.reuse, R228 ;  /* 0x000000e4b3e47220 */ /* 0x040fe20000410000 */
[C---:B------:R-:W-:Y:S01]  /*2d30*/  FMUL.FTZ R109, R179.reuse, R232 ;  /* 0x000000e8b36d7220 */ /* 0x040fe20000410000 */
[C---:B------:R-:W-:Y:S01]  /*2d40*/  FMUL.FTZ R100, R179.reuse, R234 ;  /* 0x000000eab3647220 */ /* 0x040fe20000410000 */
[----:B------:R-:W-:Y:S01]  /*2d50*/  FMUL.FTZ R101, R179, R108 ;  /* 0x0000006cb3657220 */ /* 0x000fe20000410000 */
[----:B------:R-:W-:-:S03]  /*2d60*/  F2FP.F16.F32.PACK_AB R103, R103, R136 ;  /* 0x000000886767723e */ /* 0x000fc600000000ff */
[C---:B------:R-:W-:Y:S01]  /*2d70*/  FMUL.FTZ R0, R101.reuse, UR6 ;  /* 0x0000000665007c20 */ /* 0x040fe20008410000 */
[----:B------:R-:W-:-:S04]  /*2d80*/  F2FP.F16.F32.PACK_AB R102, R101, R102 ;  /* 0x000000666566723e */ /* 0x000fc800000000ff */
[----:B------:R-:W-:Y:S01]  /*2d90*/  FSEL R101, R0, RZ, P3 ;  /* 0x000000ff00657208 */ /* 0x000fe20001800000 */
[----:B------:R-:W-:Y:S01]  /*2da0*/  FMUL.FTZ R0, R100, UR6 ;  /* 0x0000000664007c20 */ /* 0x000fe20008410000 */
[C---:B------:R-:W-:Y:S01]  /*2db0*/  F2FP.F16.F32.PACK_AB R100, R109.reuse, R100 ;  /* 0x000000646d64723e */ /* 0x040fe200000000ff */
[----:B------:R-:W-:Y:S01]  /*2dc0*/  FMUL.FTZ R109, R109, UR6 ;  /* 0x000000066d6d7c20 */ /* 0x000fe20008410000 */
[----:B------:R-:W-:Y:S01]  /*2dd0*/  F2FP.F16.F32.PACK_AB R110, R101, R110 ;  /* 0x0000006e656e723e */ /* 0x000fe200000000ff */
[----:B------:R-:W-:Y:S01]  /*2de0*/  FMUL.FTZ R101, R179, R230 ;  /* 0x000000e6b3657220 */ /* 0x000fe20000410000 */
[----:B------:R-:W-:Y:S02]  /*2df0*/  FSEL R0, R0, RZ, P5 ;  /* 0x000000ff00007208 */ /* 0x000fe40002800000 */
[----:B------:R-:W-:Y:S01]  /*2e00*/  FSEL R137, R109, RZ, P4 ;  /* 0x000000ff6d897208 */ /* 0x000fe20002000000 */
[----:B------:R-:W-:Y:S01]  /*2e10*/  FMUL.FTZ R108, R101, UR6 ;  /* 0x00000006656c7c20 */ /* 0x000fe20008410000 */
[C---:B------:R-:W-:Y:S01]  /*2e20*/  F2FP.F16.F32.PACK_AB R101, R228.reuse, R101 ;  /* 0x00000065e465723e */ /* 0x040fe200000000ff */
[----:B------:R-:W-:-:S03]  /*2e30*/  FMUL.FTZ R228, R228, UR6 ;  /* 0x00000006e4e47c20 */ /* 0x000fc60008410000 */
[----:B------:R-:W-:Y:S02]  /*2e40*/  FSEL R108, R108, RZ, P6 ;  /* 0x000000ff6c6c7208 */ /* 0x000fe40003000000 */
[----:B------:R-:W-:-:S04]  /*2e50*/  FSEL R181, R228, RZ, P2 ;  /* 0x000000ffe4b57208 */ /* 0x000fc80001000000 */
[----:B------:R-:W-:Y:S02]  /*2e60*/  F2FP.F16.F32.PACK_AB R109, R181, R108 ;  /* 0x0000006cb56d723e */ /* 0x000fe400000000ff */
[----:B------:R-:W-:Y:S01]  /*2e70*/  F2FP.F16.F32.PACK_AB R108, R137, R0 ;  /* 0x00000000896c723e */ /* 0x000fe200000000ff */
[----:B------:R-:W-:Y:S06]  /*2e80*/  BRA `(.L_x_3701) ;  /* 0x0000001c00547947 */ /* 0x000fec0003800000 */
.L_x_3699:
        /* <DEDUP_REMOVED lines=40> */
[----:B------:R-:W-:Y:S01]  /*3110*/  F2FP.F16.F32.PACK_AB R111, R110, R111 ;  /* 0x0000006f6e6f723e */ /* 0x000fe200000000ff */
[----:B------:R-:W-:Y:S01]  /*3120*/  FADD.FTZ R137, R137, -R108 ;  /* 0x8000006c89897221 */ /* 0x000fe20000010000 */
[----:B------:R-:W-:-:S02]  /*3130*/  HADD2.F32 R108, -RZ, R58.H1_H1 ;  /* 0x3000003aff6c7230 */ /* 0x000fc40000004100 */
[----:B------:R-:W-:Y:S01]  /*3140*/  FADD.FTZ R234, R234, -R109 ;  /* 0x8000006deaea7221 */ /* 0x000fe20000010000 */
[----:B------:R-:W-:Y:S02]  /*3150*/  HADD2.F32 R0, -RZ, R57.H0_H0 ;  /* 0x20000039ff007230 */ /* 0x000fe40000004100 */
[C---:B------:R-:W-:Y:S01]  /*3160*/  FFMA.FTZ R108, R179.reuse, R137, R108 ;  /* 0x00000089b36c7223 */ /* 0x040fe2000001006c */
[----:B------:R-:W-:Y:S02]  /*3170*/  HADD2.F32 R137, -RZ, R56.H1_H1 ;  /* 0x30000038ff897230 */ /* 0x000fe40000004100 */
[C---:B------:R-:W-:Y:S01]  /*3180*/  FFMA.FTZ R0, R179.reuse, R230, R0 ;  /* 0x000000e6b3007223 */ /* 0x040fe20000010000 */
[----:B------:R-:W-:Y:S02]  /*3190*/  FMUL.FTZ R108, R108, UR6 ;  /* 0x000000066c6c7c20 */ /* 0x000fe40008410000 */
[----:B------:R-:W-:Y:S01]  /*31a0*/  FFMA.FTZ R137, R179, R232, R137 ;  /* 0x000000e8b3897223 */ /* 0x000fe20000010089 */
[----:B------:R-:W-:-:S02]  /*31b0*/  FMUL.FTZ R0, R0, UR6 ;  /* 0x0000000600007c20 */ /* 0x000fc40008410000 */
[----:B------:R-:W-:Y:S01]  /*31c0*/  FSEL R109, R108, RZ, P3 ;  /* 0x000000ff6c6d7208 */ /* 0x000fe20001800000 */
[----:B------:R-:W-:Y:S02]  /*31d0*/  FMUL.FTZ R137, R137, UR6 ;  /* 0x0000000689897c20 */ /* 0x000fe40008410000 */
[----:B------:R-:W-:Y:S02]  /*31e0*/  FSEL R0, R0, RZ, P6 ;  /* 0x000000ff00007208 */ /* 0x000fe40003000000 */
[----:B------:R-:W-:Y:S01]  /*31f0*/  F2FP.F16.F32.PACK_AB R110, R109, R136 ;  /* 0x000000886d6e723e */ /* 0x000fe200000000ff */
[----:B------:R-:W-:Y:S01]  /*3200*/  HADD2.F32 R109, -RZ, R57.H1_H1 ;  /* 0x30000039ff6d7230 */ /* 0x000fe20000004100 */
[----:B------:R-:W-:-:S04]  /*3210*/  FSEL R137, R137, RZ, P4 ;  /* 0x000000ff89897208 */ /* 0x000fc80002000000 */
[----:B------:R-:W-:Y:S01]  /*3220*/  FFMA.FTZ R228, R179, R228, R109 ;  /* 0x000000e4b3e47223 */ /* 0x000fe2000001006d */
[----:B------:R-:W-:-:S03]  /*3230*/  HADD2.F32 R109, -RZ, R56.H0_H0 ;  /* 0x20000038ff6d7230 */ /* 0x000fc60000004100 */
[----:B------:R-:W-:Y:S02]  /*3240*/  FMUL.FTZ R228, R228, UR6 ;  /* 0x00000006e4e47c20 */ /* 0x000fe40008410000 */
[----:B------:R-:W-:-:S03]  /*3250*/  FFMA.FTZ R109, R179, R234, R109 ;  /* 0x000000eab36d7223 */ /* 0x000fc6000001006d */
[----:B------:R-:W-:Y:S01]  /*3260*/  FSEL R181, R228, RZ, P2 ;  /* 0x000000ffe4b57208 */ /* 0x000fe20001000000 */
[----:B------:R-:W-:-:S05]  /*3270*/  FMUL.FTZ R109, R109, UR6 ;  /* 0x000000066d6d7c20 */ /* 0x000fca0008410000 */
[----:B------:R-:W-:Y:S02]  /*3280*/  FSEL R108, R109, RZ, P5 ;  /* 0x000000ff6d6c7208 */ /* 0x000fe40002800000 */
[----:B------:R-:W-:Y:S02]  /*3290*/  F2FP.F16.F32.PACK_AB R109, R181, R0 ;  /* 0x00000000b56d723e */ /* 0x000fe400000000ff */
[----:B------:R-:W-:Y:S01]  /*32a0*/  F2FP.F16.F32.PACK_AB R108, R137, R108 ;  /* 0x0000006c896c723e */ /* 0x000fe200000000ff */
[----:B------:R-:W-:Y:S06]  /*32b0*/  BRA `(.L_x_3701) ;  /* 0x0000001800487947 */ /* 0x000fec0003800000 */
.L_x_3702:
[-CC-:B------:R-:W-:Y:S01]  /*32c0*/  FFMA.FTZ R100, R225, R141.reuse, R140.reuse ;  /* 0x0000008de1647223 */ /* 0x180fe2000001008c */
[-CC-:B------:R-:W-:Y:S01]  /*32d0*/  FFMA.FTZ R101, R136, R141.reuse, R140.reuse ;  /* 0x0000008d88657223 */ /* 0x180fe2000001008c */
[----:B------:R-:W-:Y:S01]  /*32e0*/  FFMA.FTZ R229, R229, R141, R140 ;  /* 0x0000008de5e57223 */ /* 0x000fe2000001008c */
[----:B-----5:R-:W-:Y:S01]  /*32f0*/  ISETP.GE.U32.AND P2, PT, R108, RZ, PT ;  /* 0x000000ff6c00720c */ /* 0x020fe20003f46070 */
[----:B------:R-:W-:Y:S01]  /*3300*/  FADD.FTZ R100, R111, -R100 ;  /* 0x800000646f647221 */ /* 0x000fe20000010000 */
[----:B------:R-:W-:Y:S01]  /*3310*/  FADD.FTZ R136, R110, -R101 ;  /* 0x800000656e887221 */ /* 0x000fe20000010000 */
[--C-:B------:R-:W-:Y:S02]  /*3320*/  HADD2.F32 R110, -RZ, R59.reuse.H0_H0 ;  /* 0x2000003bff6e7230 */ /* 0x100fe40000004100 */
[----:B------:R-:W-:Y:S01]  /*3330*/  FADD.FTZ R102, R226, -R229 ;  /* 0x800000e5e2667221 */ /* 0x000fe20000010000 */
[----:B------:R-:W-:Y:S01]  /*3340*/  HADD2.F32 R111, -RZ, R59.H1_H1 ;  /* 0x3000003bff6f7230 */ /* 0x000fe20000004100 */
[----:B------:R-:W-:Y:S01]  /*3350*/  LOP3.LUT P3, RZ, R109, 0xff0000, RZ, 0xc0, !PT ;  /* 0x00ff00006dff7812 */ /* 0x000fe2000786c0ff */
[----:B------:R-:W-:-:S02]  /*3360*/  HADD2.F32 R101, -RZ, R58.H0_H0 ;  /* 0x2000003aff657230 */ /* 0x000fc40000004100 */
[----:B------:R-:W-:Y:S01]  /*3370*/  FFMA.FTZ R103, R179, R100, R110 ;  /* 0x00000064b3677223 */ /* 0x000fe2000001006e */
[----:B------:R-:W-:Y:S01]  /*3380*/  ISETP.GE.U32.AND.EX P2, PT, R109, 0x1000000, PT, P2 ;  /* 0x010000006d00780c */ /* 0x000fe20003f46120 */
[----:B------:R-:W-:Y:S01]  /*3390*/  FFMA.FTZ R136, R179, R136, R111 ;  /* 0x00000088b3887223 */ /* 0x000fe2000001006f */
[----:B------:R-:W-:Y:S01]  /*33a0*/  LOP3.LUT P5, RZ, R109, 0xff, RZ, 0xc0, !PT ;  /* 0x000000ff6dff7812 */ /* 0x000fe200078ac0ff */
[----:B------:R-:W-:Y:S01]  /*33b0*/  FFMA.FTZ R102, R179, R102, R101 ;  /* 0x00000066b3667223 */ /* 0x000fe20000010065 */
[----:B------:R-:W-:Y:S01]  /*33c0*/  FMUL.FTZ R100, R103, UR6 ;  /* 0x0000000667647c20 */ /* 0x000fe20008410000 */
[----:B------:R-:W-:Y:S01]  /*33d0*/  FMUL.FTZ R111, R136, UR6 ;  /* 0x00000006886f7c20 */ /* 0x000fe20008410000 */
[----:B------:R-:W-:Y:S01]  /*33e0*/  LOP3.LUT P6, RZ, R108, 0xff0000, RZ, 0xc0, !PT ;  /* 0x00ff00006cff7812 */ /* 0x000fe200078cc0ff */
[----:B------:R-:W-:Y:S01]  /*33f0*/  FMUL.FTZ R110, R102, UR6 ;  /* 0x00000006666e7c20 */ /* 0x000fe20008410000 */
[----:B------:R-:W-:Y:S01]  /*3400*/  HADD2.F32 R180, -RZ, R58.H1_H1 ;  /* 0x3000003affb47230 */ /* 0x000fe20000004100 */
        /* <DEDUP_REMOVED lines=11> */
[-CC-:B------:R-:W-:Y:S01]  /*34c0*/  FFMA.FTZ R108, R227, R141.reuse, R140.reuse ;  /* 0x0000008de36c7223 */ /* 0x180fe2000001008c */
[----:B------:R-:W-:Y:S01]  /*34d0*/  LOP3.LUT P4, RZ, R109, 0xff00, RZ, 0xc0, !PT ;  /* 0x0000ff006dff7812 */ /* 0x000fe2000788c0ff */
[----:B------:R-:W-:Y:S01]  /*34e0*/  FFMA.FTZ R235, R235, R141, R140 ;  /* 0x0000008debeb7223 */ /* 0x000fe2000001008c */
[----:B------:R-:W-:Y:S01]  /*34f0*/  FADD.FTZ R230, R230, -R233 ;  /* 0x800000e9e6e67221 */ /* 0x000fe20000010000 */
[----:B------:R-:W-:Y:S01]  /*3500*/  FADD.FTZ R108, R137, -R108 ;  /* 0x8000006c896c7221 */ /* 0x000fe20000010000 */
[----:B------:R-:W-:Y:S01]  /*3510*/  F2FP.F16.F32.PACK_AB R111, R111, R100 ;  /* 0x000000646f6f723e */ /* 0x000fe200000000ff */
[----:B------:R-:W-:Y:S01]  /*3520*/  FADD.FTZ R232, R232, -R235 ;  /* 0x800000ebe8e87221 */ /* 0x000fe20000010000 */
[----:B------:R-:W-:Y:S01]  /*3530*/  F2FP.F16.F32.PACK_AB R103, R136, R103 ;  /* 0x000000678867723e */ /* 0x000fe200000000ff */
[----:B------:R-:W-:-:S04]  /*3540*/  FFMA.FTZ R109, R179, R108, R180 ;  /* 0x0000006cb36d7223 */ /* 0x000fc800000100b4 */
[C---:B------:R-:W-:Y:S01]  /*3550*/  FMUL.FTZ R0, R109.reuse, UR6 ;  /* 0x000000066d007c20 */ /* 0x040fe20008410000 */
[----:B------:R-:W-:Y:S01]  /*3560*/  F2FP.F16.F32.PACK_AB R102, R109, R102 ;  /* 0x000000666d66723e */ /* 0x000fe200000000ff */
[----:B------:R-:W-:-:S03]  /*3570*/  HADD2.F32 R109, -RZ, R56.H1_H1 ;  /* 0x30000038ff6d7230 */ /* 0x000fc60000004100 */
[----:B------:R-:W-:Y:S01]  /*3580*/  FSEL R101, R0, RZ, P4 ;  /* 0x000000ff00657208 */ /* 0x000fe20002000000 */
[--C-:B------:R-:W-:Y:S02]  /*3590*/  HADD2.F32 R0, -RZ, R57.reuse.H0_H0 ;  /* 0x20000039ff007230 */ /* 0x100fe40000004100 */
[----:B------:R-:W-:Y:S01]  /*35a0*/  FFMA.FTZ R109, R179, R232, R109 ;  /* 0x000000e8b36d7223 */ /* 0x000fe2000001006d */
[----:B------:R-:W-:Y:S01]  /*35b0*/  F2FP.F16.F32.PACK_AB R110, R101, R110 ;  /* 0x0000006e656e723e */ /* 0x000fe200000000ff */
[----:B------:R-:W-:Y:S02]  /*35c0*/  HADD2.F32 R101, -RZ, R57.H1_H1 ;  /* 0x30000039ff657230 */ /* 0x000fe40000004100 */
[----:B------:R-:W-:-:S03]  /*35d0*/  FFMA.FTZ R0, R179, R230, R0 ;  /* 0x000000e6b3007223 */ /* 0x000fc60000010000 */
[----:B------:R-:W-:Y:S01]  /*35e0*/  FFMA.FTZ R137, R179, R228, R101 ;  /* 0x000000e4b3897223 */ /* 0x000fe20000010065 */
[----:B------:R-:W-:Y:S02]  /*35f0*/  HADD2.F32 R101, -RZ, R56.H0_H0 ;  /* 0x20000038ff657230 */ /* 0x000fe40000004100 */
[----:B------:R-:W-:-:S03]  /*3600*/  FMUL.FTZ R108, R0, UR6 ;  /* 0x00000006006c7c20 */ /* 0x000fc60008410000 */
[----:B------:R-:W-:Y:S01]  /*3610*/  FFMA.FTZ R100, R179, R234, R101 ;  /* 0x000000eab3647223 */ /* 0x000fe20000010065 */
[C---:B------:R-:W-:Y:S01]  /*3620*/  F2FP.F16.F32.PACK_AB R101, R137.reuse, R0 ;  /* 0x000000008965723e */ /* 0x040fe200000000ff */
[----:B------:R-:W-:Y:S01]  /*3630*/  FMUL.FTZ R137, R137, UR6 ;  /* 0x0000000689897c20 */ /* 0x000fe20008410000 */
[----:B------:R-:W-:Y:S01]  /*3640*/  FSEL R108, R108, RZ, P6 ;  /* 0x000000ff6c6c7208 */ /* 0x000fe20003000000 */
[----:B------:R-:W-:Y:S01]  /*3650*/  FMUL.FTZ R0, R100, UR6 ;  /* 0x0000000664007c20 */ /* 0x000fe20008410000 */
[C---:B------:R-:W-:Y:S01]  /*3660*/  F2FP.F16.F32.PACK_AB R100, R109.reuse, R100 ;  /* 0x000000646d64723e */ /* 0x040fe200000000ff */
[----:B------:R-:W-:Y:S01]  /*3670*/  FMUL.FTZ R109, R109, UR6 ;  /* 0x000000066d6d7c20 */ /* 0x000fe20008410000 */
[----:B------:R-:W-:Y:S02]  /*3680*/  FSEL R181, R137, RZ, P2 ;  /* 0x000000ff89b57208 */ /* 0x000fe40001000000 */
[----:B------:R-:W-:Y:S02]  /*3690*/  FSEL R0, R0, RZ, P3 ;  /* 0x000000ff00007208 */ /* 0x000fe40001800000 */
[----:B------:R-:W-:-:S02]  /*36a0*/  FSEL R137, R109, RZ, P5 ;  /* 0x000000ff6d897208 */ /* 0x000fc40002800000 */
[----:B------:R-:W-:Y:S02]  /*36b0*/  F2FP.F16.F32.PACK_AB R109, R181, R108 ;  /* 0x0000006cb56d723e */ /* 0x000fe400000000ff */
[----:B------:R-:W-:Y:S01]  /*36c0*/  F2FP.F16.F32.PACK_AB R108, R137, R0 ;  /* 0x00000000896c723e */ /* 0x000fe200000000ff */
[----:B------:R-:W-:Y:S06]  /*36d0*/  BRA `(.L_x_3701) ;  /* 0x0000001400407947 */ /* 0x000fec0003800000 */
.L_x_3698:
        /* <DEDUP_REMOVED lines=16> */
[----:B------:R-:W-:Y:S01]  /*37e0*/  FMUL.FTZ R106, R179, R106 ;  /* 0x0000006ab36a7220 */ /* 0x000fe20000410000 */
[----:B------:R-:W-:Y:S01]  /*37f0*/  FADD.FTZ R110, R110, -R105 ;  /* 0x800000696e6e7221 */ /* 0x000fe20000010000 */
[----:B-----5:R-:W-:Y:S01]  /*3800*/  LOP3.LUT P3, RZ, R109, 0xff0000, RZ, 0xc0, !PT ;  /* 0x00ff00006dff7812 */ /* 0x020fe2000786c0ff */
[C---:B------:R-:W-:Y:S01]  /*3810*/  FMUL.FTZ R226, R179.reuse, R226 ;  /* 0x000000e2b3e27220 */ /* 0x040fe20000410000 */
[----:B------:R-:W-:Y:S01]  /*3820*/  FMUL.FTZ R106, R106, UR6 ;  /* 0x000000066a6a7c20 */ /* 0x000fe20008410000 */
[C---:B------:R-:W-:Y:S01]  /*3830*/  FMUL.FTZ R104, R179.reuse, R104 ;  /* 0x00000068b3687220 */ /* 0x040fe20000410000 */
[----:B------:R-:W-:Y:S01]  /*3840*/  FADD.FTZ R230, R230, -R233 ;  /* 0x800000e9e6e67221 */ /* 0x000fe20000010000 */
[----:B------:R-:W-:Y:S01]  /*3850*/  FMUL.FTZ R110, R179, R110 ;  /* 0x0000006eb36e7220 */ /* 0x000fe20000410000 */
[-CC-:B------:R-:W-:Y:S01]  /*3860*/  FFMA.FTZ R231, R231, R141.reuse, R140.reuse ;  /* 0x0000008de7e77223 */ /* 0x180fe2000001008c */
[----:B------:R-:W-:Y:S01]  /*3870*/  ISETP.GE.U32.AND P2, PT, R108, RZ, PT ;  /* 0x000000ff6c00720c */ /* 0x000fe20003f46070 */
[----:B------:R-:W-:Y:S01]  /*3880*/  FMUL.FTZ R226, R226, UR6 ;  /* 0x00000006e2e27c20 */ /* 0x000fe20008410000 */
[----:B------:R-:W-:Y:S01]  /*3890*/  FSEL R136, R106, RZ, P3 ;  /* 0x000000ff6a887208 */ /* 0x000fe20001800000 */
[----:B------:R-:W-:Y:S01]  /*38a0*/  FMUL.FTZ R104, R104, UR6 ;  /* 0x0000000668687c20 */ /* 0x000fe20008410000 */
[----:B------:R-:W-:Y:S01]  /*38b0*/  LOP3.LUT P6, RZ, R167, 0xff0000, RZ, 0xc0, !PT ;  /* 0x00ff0000a7ff7812 */ /* 0x000fe200078cc0ff */
[----:B------:R-:W-:Y:S01]  /*38c0*/  FMUL.FTZ R180, R110, UR6 ;  /* 0x000000066eb47c20 */ /* 0x000fe20008410000 */
[----:B------:R-:W-:Y:S01]  /*38d0*/  LOP3.LUT P5, RZ, R109, 0xff, RZ, 0xc0, !PT ;  /* 0x000000ff6dff7812 */ /* 0x000fe200078ac0ff */
[----:B------:R-:W-:Y:S01]  /*38e0*/  FMUL.FTZ R230, R179, R230 ;  /* 0x000000e6b3e67220 */ /* 0x000fe20000410000 */
[C---:B------:R-:W-:Y:S01]  /*38f0*/  LOP3.LUT P3, RZ, R109.reuse, 0xff00, RZ, 0xc0, !PT ;  /* 0x0000ff006dff7812 */ /* 0x040fe2000786c0ff */
[----:B------:R-:W-:Y:S01]  /*3900*/  FADD.FTZ R228, R228, -R231 ;  /* 0x800000e7e4e47221 */ /* 0x000fe20000010000 */
[----:B------:R-:W-:Y:S01]  /*3910*/  ISETP.GE.U32.AND.EX P4, PT, R109, 0x1000000, PT, P2 ;  /* 0x010000006d00780c */ /* 0x000fe20003f86120 */
[-CC-:B------:R-:W-:Y:S01]  /*3920*/  FFMA.FTZ R235, R235, R141.reuse, R140.reuse ;  /* 0x0000008debeb7223 */ /* 0x180fe2000001008c */
[----:B------:R-:W-:Y:S01]  /*3930*/  ISETP.GE.U32.AND P2, PT, R166, RZ, PT ;  /* 0x000000ffa600720c */ /* 0x000fe20003f46070 */
[----:B------:R-:W-:Y:S01]  /*3940*/  FFMA.FTZ R105, R0, R141, R140 ;  /* 0x0000008d00697223 */ /* 0x000fe2000001008c */
[----:B------:R-:W-:Y:S01]  /*3950*/  FSEL R107, R106, RZ, P6 ;  /* 0x000000ff6a6b7208 */ /* 0x000fe20003000000 */
[----:B------:R-:W-:Y:S01]  /*3960*/  FMUL.FTZ R230, R230, UR6 ;  /* 0x00000006e6e67c20 */ /* 0x000fe20008410000 */
[----:B------:R-:W-:Y:S01]  /*3970*/  FSEL R110, R226, RZ, P5 ;  /* 0x000000ffe26e7208 */ /* 0x000fe20002800000 */
[----:B------:R-:W-:Y:S01]  /*3980*/  FMUL.FTZ R228, R179, R228 ;  /* 0x000000e4b3e47220 */ /* 0x000fe20000410000 */
[----:B------:R-:W-:Y:S01]  /*3990*/  FSEL R109, R104, RZ, P3 ;  /* 0x000000ff686d7208 */ /* 0x000fe20001800000 */
[----:B------:R-:W-:Y:S01]  /*39a0*/  FADD.FTZ R232, R232, -R235 ;  /* 0x800000ebe8e87221 */ /* 0x000fe20000010000 */
[----:B------:R-:W-:Y:S01]  /*39b0*/  FSEL R111, R180, RZ, P4 ;  /* 0x000000ffb46f7208 */ /* 0x000fe20002000000 */
[----:B------:R-:W-:Y:S01]  /*39c0*/  FADD.FTZ R234, R234, -R105 ;  /* 0x80000069eaea7221 */ /* 0x000fe20000010000 */
[----:B------:R-:W-:Y:S01]  /*39d0*/  LOP3.LUT P6, RZ, R108, 0xff0000, RZ, 0xc0, !PT ;  /* 0x00ff00006cff7812 */ /* 0x000fe200078cc0ff */
[----:B------:R-:W-:Y:S01]  /*39e0*/  FMUL.FTZ R228, R228, UR6 ;  /* 0x00000006e4e47c20 */ /* 0x000fe20008410000 */
[----:B------:R-:W-:Y:S01]  /*39f0*/  LOP3.LUT P4, RZ, R167, 0xff, RZ, 0xc0, !PT ;  /* 0x000000ffa7ff7812 */ /* 0x000fe2000788c0ff */
[----:B------:R-:W-:Y:S01]  /*3a00*/  FMUL.FTZ R232, R179, R232 ;  /* 0x000000e8b3e87220 */ /* 0x000fe20000410000 */
[----:B------:R-:W-:Y:S01]  /*3a10*/  ISETP.GE.U32.AND.EX P2, PT, R167, 0x1000000, PT, P2 ;  /* 0x01000000a700780c */ /* 0x000fe20003f46120 */
[----:B------:R-:W-:Y:S01]  /*3a20*/  FMUL.FTZ R234, R179, R234 ;  /* 0x000000eab3ea7220 */ /* 0x000fe20000410000 */
        /* <DEDUP_REMOVED lines=8> */
[----:B------:R-:W-:Y:S02]  /*3ab0*/  LOP3.LUT P6, RZ, R166, 0xff000000, RZ, 0xc0, !PT ;  /* 0xff000000a6ff7812 */ /* 0x000fe400078cc0ff */
[----:B------:R-:W-:Y:S02]  /*3ac0*/  LOP3.LUT P2, RZ, R108, 0xff000000, RZ, 0xc0, !PT ;  /* 0xff0000006cff7812 */ /* 0x000fe4000784c0ff */
[----:B------:R-:W-:-:S02]  /*3ad0*/  LOP3.LUT P3, RZ, R166, 0xff0000, RZ, 0xc0, !PT ;  /* 0x00ff0000a6ff7812 */ /* 0x000fc4000786c0ff */
[----:B------:R-:W-:Y:S02]  /*3ae0*/  F2FP.F16.F32.PACK_AB R106, R105, R106 ;  /* 0x0000006a696a723e */ /* 0x000fe400000000ff */
[----:B------:R-:W-:Y:S02]  /*3af0*/  FSEL R0, R228, RZ, P6 ;  /* 0x000000ffe4007208 */ /* 0x000fe40003000000 */
[----:B------:R-:W-:Y:S02]  /*3b00*/  FSEL R105, R230, RZ, P3 ;  /* 0x000000ffe6697208 */ /* 0x000fe40001800000 */
[----:B------:R-:W-:Y:S02]  /*3b10*/  FSEL R228, R228, RZ, P2 ;  /* 0x000000ffe4e47208 */ /* 0x000fe40001000000 */
[C---:B------:R-:W-:Y:S02]  /*3b20*/  LOP3.LUT P5, RZ, R108.reuse, 0xff00, RZ, 0xc0, !PT ;  /* 0x0000ff006cff7812 */ /* 0x040fe400078ac0ff */
[----:B------:R-:W-:-:S02]  /*3b30*/  LOP3.LUT P4, RZ, R108, 0xff, RZ, 0xc0, !PT ;  /* 0x000000ff6cff7812 */ /* 0x000fc4000788c0ff */
[C---:B------:R-:W-:Y:S02]  /*3b40*/  LOP3.LUT P3, RZ, R166.reuse, 0xff00, RZ, 0xc0, !PT ;  /* 0x0000ff00a6ff7812 */ /* 0x040fe4000786c0ff */
[----:B------:R-:W-:Y:S02]  /*3b50*/  LOP3.LUT P2, RZ, R166, 0xff, RZ, 0xc0, !PT ;  /* 0x000000ffa6ff7812 */ /* 0x000fe4000784c0ff */
        /* <DEDUP_REMOVED lines=9> */
[----:B------:R-:W-:Y:S01]  /*3bf0*/  F2FP.F16.F32.PACK_AB R108, R181, R108 ;  /* 0x0000006cb56c723e */ /* 0x000fe200000000ff */
[----:B------:R-:W-:Y:S06]  /*3c00*/  BRA `(.L_x_3701) ;  /* 0x0000000c00f47947 */ /* 0x000fec0003800000 */
.L_x_3704:
        /* <DEDUP_REMOVED lines=21> */
[----:B------:R-:W-:Y:S01]  /*3d60*/  LOP3.LUT P5, RZ, R167, 0xff, RZ, 0xc0, !PT ;  /* 0x000000ffa7ff7812 */ /* 0x000fe200078ac0ff */
[-CC-:B------:R-:W-:Y:S01]  /*3d70*/  FFMA.FTZ R231, R231, R141.reuse, R140.reuse ;  /* 0x0000008de7e77223 */ /* 0x180fe2000001008c */
[----:B------:R-:W-:Y:S01]  /*3d80*/  ISETP.GE.U32.AND.EX P3, PT, R167, 0x1000000, PT, P3 ;  /* 0x01000000a700780c */ /* 0x000fe20003f66130 */
[----:B------:R-:W-:Y:S01]  /*3d90*/  FADD.FTZ R230, R230, -R233 ;  /* 0x800000e9e6e67221 */ /* 0x000fe20000010000 */
[----:B------:R-:W-:Y:S01]  /*3da0*/  FSEL R111, R104, RZ, P2 ;  /* 0x000000ff686f7208 */ /* 0x000fe20001000000 */
[----:B------:R-:W-:Y:S01]  /*3db0*/  FADD.FTZ R228, R228, -R231 ;  /* 0x800000e7e4e47221 */ /* 0x000fe20000010000 */
[----:B------:R-:W-:Y:S01]  /*3dc0*/  FSEL R110, R106, RZ, P6 ;  /* 0x000000ff6a6e7208 */ /* 0x000fe20003000000 */
[----:B------:R-:W-:Y:S01]  /*3dd0*/  FFMA.FTZ R235, R235, R141, R140 ;  /* 0x0000008debeb7223 */ /* 0x000fe2000001008c */
[----:B------:R-:W-:Y:S01]  /*3de0*/  FSEL R104, R104, RZ, P3 ;  /* 0x000000ff68687208 */ /* 0x000fe20001800000 */
[C---:B------:R-:W-:Y:S01]  /*3df0*/  FMUL.FTZ R228, R179.reuse, R228 ;  /* 0x000000e4b3e47220 */ /* 0x040fe20000410000 */
[----:B------:R-:W-:Y:S01]  /*3e00*/  FSEL R106, R106, RZ, P5 ;  /* 0x000000ff6a6a7208 */ /* 0x000fe20002800000 */
[----:B------:R-:W-:Y:S01]  /*3e10*/  FADD.FTZ R232, R232, -R235 ;  /* 0x800000ebe8e87221 */ /* 0x000fe20000010000 */
[C---:B------:R-:W-:Y:S01]  /*3e20*/  LOP3.LUT P2, RZ, R108.reuse, 0xff0000, RZ, 0xc0, !PT ;  /* 0x00ff00006cff7812 */ /* 0x040fe2000784c0ff */
[----:B------:R-:W-:Y:S01]  /*3e30*/  FMUL.FTZ R234, R179, R234 ;  /* 0x000000eab3ea7220 */ /* 0x000fe20000410000 */
[----:B------:R-:W-:-:S02]  /*3e40*/  LOP3.LUT P3, RZ, R108, 0xff000000, RZ, 0xc0, !PT ;  /* 0xff0000006cff7812 */ /* 0x000fc4000786c0ff */
[C---:B------:R-:W-:Y:S02]  /*3e50*/  LOP3.LUT P6, RZ, R108.reuse, 0xff00, RZ, 0xc0, !PT ;  /* 0x0000ff006cff7812 */ /* 0x040fe400078cc0ff */
[----:B------:R-:W-:Y:S01]  /*3e60*/  LOP3.LUT P5, RZ, R108, 0xff, RZ, 0xc0, !PT ;  /* 0x000000ff6cff7812 */ /* 0x000fe200078ac0ff */
[----:B------:R-:W-:Y:S01]  /*3e70*/  FFMA.FTZ R108, R227, R141, R140 ;  /* 0x0000008de36c7223 */ /* 0x000fe2000001008c */
[----:B------:R-:W-:Y:S02]  /*3e80*/  LOP3.LUT P4, RZ, R167, 0xff0000, RZ, 0xc0, !PT ;  /* 0x00ff0000a7ff7812 */ /* 0x000fe4000788c0ff */
[----:B------:R-:W-:Y:S01]  /*3e90*/  F2FP.F16.F32.PACK_AB R111, R111, R100 ;  /* 0x000000646f6f723e */ /* 0x000fe200000000ff */
[----:B------:R-:W-:Y:S01]  /*3ea0*/  FADD.FTZ R108, R137, -R108 ;  /* 0x8000006c896c7221 */ /* 0x000fe20000010000 */
[----:B------:R-:W-:Y:S01]  /*3eb0*/  FSEL R107, R107, RZ, P4 ;  /* 0x000000ff6b6b7208 */ /* 0x000fe20002000000 */
[----:B------:R-:W-:Y:S01]  /*3ec0*/  FMUL.FTZ R137, R179, R232 ;  /* 0x000000e8b3897220 */ /* 0x000fe20000410000 */
[----:B------:R-:W-:Y:S01]  /*3ed0*/  LOP3.LUT P4, RZ, R109, 0xff00, RZ, 0xc0, !PT ;  /* 0x0000ff006dff7812 */ /* 0x000fe2000788c0ff */
[----:B------:R-:W-:Y:S01]  /*3ee0*/  FMUL.FTZ R101, R179, R108 ;  /* 0x0000006cb3657220 */ /* 0x000fe20000410000 */
[----:B------:R-:W-:-:S02]  /*3ef0*/  F2FP.F16.F32.PACK_AB R107, R104, R107 ;  /* 0x0000006b686b723e */ /* 0x000fc400000000ff */
[----:B------:R-:W-:Y:S01]  /*3f00*/  F2FP.F16.F32.PACK_AB R100, R137, R234 ;  /* 0x000000ea8964723e */ /* 0x000fe200000000ff */
[C---:B------:R-:W-:Y:S01]  /*3f10*/  FMUL.FTZ R0, R101.reuse, UR6 ;  /* 0x0000000665007c20 */ /* 0x040fe20008410000 */
[----:B------:R-:W-:Y:S01]  /*3f20*/  F2FP.F16.F32.PACK_AB R102, R101, R102 ;  /* 0x000000666566723e */ /* 0x000fe200000000ff */
[----:B------:R-:W-:Y:S01]  /*3f30*/  FMUL.FTZ R234, R234, UR6 ;  /* 0x00000006eaea7c20 */ /* 0x000fe20008410000 */
[----:B------:R-:W-:Y:S02]  /*3f40*/  F2FP.F16.F32.PACK_AB R103, R103, R136 ;  /* 0x000000886767723e */ /* 0x000fe400000000ff */
[C---:B------:R-:W-:Y:S02]  /*3f50*/  FSEL R101, R0.reuse, RZ, P4 ;  /* 0x000000ff00657208 */ /* 0x040fe40002000000 */
[----:B------:R-:W-:Y:S02]  /*3f60*/  LOP3.LUT P4, RZ, R167, 0xff00, RZ, 0xc0, !PT ;  /* 0x0000ff00a7ff7812 */ /* 0x000fe4000788c0ff */
[----:B------:R-:W-:Y:S01]  /*3f70*/  F2FP.F16.F32.PACK_AB R110, R101, R110 ;  /* 0x0000006e656e723e */ /* 0x000fe200000000ff */
[----:B------:R-:W-:Y:S01]  /*3f80*/  FMUL.FTZ R101, R179, R230 ;  /* 0x000000e6b3657220 */ /* 0x000fe20000410000 */
[----:B------:R-:W-:-:S02]  /*3f90*/  FSEL R105, R0, RZ, P4 ;  /* 0x000000ff00697208 */ /* 0x000fc40002000000 */
[----:B------:R-:W-:Y:S01]  /*3fa0*/  LOP3.LUT P4, RZ, R166, 0xff0000, RZ, 0xc0, !PT ;  /* 0x00ff0000a6ff7812 */ /* 0x000fe2000788c0ff */
[----:B------:R-:W-:Y:S01]  /*3fb0*/  FMUL.FTZ R0, R101, UR6 ;  /* 0x0000000665007c20 */ /* 0x000fe20008410000 */
[C---:B------:R-:W-:Y:S01]  /*3fc0*/  F2FP.F16.F32.PACK_AB R101, R228.reuse, R101 ;  /* 0x00000065e465723e */ /* 0x040fe200000000ff */
[----:B------:R-:W-:Y:S01]  /*3fd0*/  FMUL.FTZ R228, R228, UR6 ;  /* 0x00000006e4e47c20 */ /* 0x000fe20008410000 */
[----:B------:R-:W-:Y:S02]  /*3fe0*/  F2FP.F16.F32.PACK_AB R106, R105, R106 ;  /* 0x0000006a696a723e */ /* 0x000fe400000000ff */
[----:B------:R-:W-:Y:S02]  /*3ff0*/  FSEL R109, R0, RZ, P2 ;  /* 0x000000ff006d7208 */ /* 0x000fe40001000000 */
[----:B------:R-:W-:Y:S02]  /*4000*/  LOP3.LUT P2, RZ, R166, 0xff000000, RZ, 0xc0, !PT ;  /* 0xff000000a6ff7812 */ /* 0x000fe4000784c0ff */
[----:B------:R-:W-:-:S02]  /*4010*/  FSEL R105, R0, RZ, P4 ;  /* 0x000000ff00697208 */ /* 0x000fc40002000000 */
[C---:B------:R-:W-:Y:S02]  /*4020*/  FSEL R0, R228.reuse, RZ, P2 ;  /* 0x000000ffe4007208 */ /* 0x040fe40001000000 */
[----:B------:R-:W-:Y:S02]  /*4030*/  FSEL R228, R228, RZ, P3 ;  /* 0x000000ffe4e47208 */ /* 0x000fe40001800000 */
[----:B------:R-:W-:Y:S01]  /*4040*/  F2FP.F16.F32.PACK_AB R105, R0, R105 ;  /* 0x000000690069723e */ /* 0x000fe200000000ff */
[----:B------:R-:W-:Y:S01]  /*4050*/  FMUL.FTZ R0, R137, UR6 ;  /* 0x0000000689007c20 */ /* 0x000fe20008410000 */
[C---:B------:R-:W-:Y:S02]  /*4060*/  LOP3.LUT P3, RZ, R166.reuse, 0xff00, RZ, 0xc0, !PT ;  /* 0x0000ff00a6ff7812 */ /* 0x040fe4000786c0ff */
[----:B------:R-:W-:Y:S02]  /*4070*/  LOP3.LUT P2, RZ, R166, 0xff, RZ, 0xc0, !PT ;  /* 0x000000ffa6ff7812 */ /* 0x000fe4000784c0ff */
[----:B------:R-:W-:-:S02]  /*4080*/  FSEL R137, R0, RZ, P6 ;  /* 0x000000ff00897208 */ /* 0x000fc40003000000 */
[----:B------:R-:W-:Y:S02]  /*4090*/  FSEL R181, R0, RZ, P3 ;  /* 0x000000ff00b57208 */ /* 0x000fe40001800000 */
[C---:B------:R-:W-:Y:S02]  /*40a0*/  FSEL R104, R234.reuse, RZ, P2 ;  /* 0x000000ffea687208 */ /* 0x040fe40001000000 */
[----:B------:R-:W-:Y:S02]  /*40b0*/  FSEL R108, R234, RZ, P5 ;  /* 0x000000ffea6c7208 */ /* 0x000fe40002800000 */
[----:B------:R-:W-:Y:S02]  /*40c0*/  F2FP.F16.F32.PACK_AB R109, R228, R109 ;  /* 0x0000006de46d723e */ /* 0x000fe400000000ff */
[----:B------:R-:W-:Y:S02]  /*40d0*/  F2FP.F16.F32.PACK_AB R104, R181, R104 ;  /* 0x00000068b568723e */ /* 0x000fe400000000ff */
[----:B------:R-:W-:Y:S01]  /*40e0*/  F2FP.F16.F32.PACK_AB R108, R137, R108 ;  /* 0x0000006c896c723e */ /* 0x000fe200000000ff */
[----:B------:R-:W-:Y:S06]  /*40f0*/  BRA `(.L_x_3701) ;  /* 0x0000000800b87947 */ /* 0x000fec0003800000 */
.L_x_3703:
[----:B------:R-:W-:Y:S01]  /*4100*/  UMOV UR4, UR8 ;  /* 0x0000000800047c82 */ /* 0x000fe20008000000 */
[----:B------:R-:W-:Y:S01]  /*4110*/  UMOV UR5, UR9 ;  /* 0x0000000900057c82 */ /* 0x000fe20008000000 */
[----:B------:R-:W-:-:S04]  /*4120*/  UISETP.NE.U32.AND UP0, UPT, UR4, URZ, UPT ;  /* 0x000000ff0400728c */ /* 0x000fc8000bf05070 */
[----:B------:R-:W-:-:S09]  /*4130*/  UISETP.NE.AND.EX UP0, UPT, UR5, URZ, UPT, UP0 ;  /* 0x000000ff0500728c */ /* 0x000fd2000bf05300 */
[----:B------:R-:W-:Y:S05]  /*4140*/  BRA.U UP0, `(.L_x_3705) ;  /* 0x00000005004c7547 */ /* 0x000fea000b800000 */
[-CC-:B------:R-:W-:Y:S01]  /*4150*/  FFMA.FTZ R104, R225, R141.reuse, R140.reuse ;  /* 0x0000008de1687223 */ /* 0x180fe2000001008c */
[-CC-:B------:R-:W-:Y:S01]  /*4160*/  FFMA.FTZ R105, R136, R141.reuse, R140.reuse ;  /* 0x0000008d88697223 */ /* 0x180fe2000001008c */
[--C-:B-----5:R-:W-:Y:S02]  /*4170*/  HADD2.F32 R106, -RZ, R59.reuse.H0_H0 ;  /* 0x2000003bff6a7230 */ /* 0x120fe40000004100 */
[-C--:B------:R-:W-:Y:S01]  /*4180*/  FFMA.FTZ R229, R229, R141.reuse, R140 ;  /* 0x0000008de5e57223 */ /* 0x080fe2000001008c */
[----:B------:R-:W-:Y:S01]  /*4190*/  FADD.FTZ R104, R111, -R104 ;  /* 0x800000686f687221 */ /* 0x000fe20000010000 */
[----:B------:R-:W-:Y:S02]  /*41a0*/  HADD2.F32 R107, -RZ, R59.H1_H1 ;  /* 0x3000003bff6b7230 */ /* 0x000fe40000004100 */
[----:B------:R-:W-:Y:S01]  /*41b0*/  FADD.FTZ R110, R110, -R105 ;  /* 0x800000696e6e7221 */ /* 0x000fe20000010000 */
[--C-:B------:R-:W-:Y:S02]  /*41c0*/  HADD2.F32 R105, -RZ, R58.reuse.H0_H0 ;  /* 0x2000003aff697230 */ /* 0x100fe40000004100 */
[C---:B------:R-:W-:Y:S01]  /*41d0*/  FFMA.FTZ R104, R179.reuse, R104, R106 ;  /* 0x00000068b3687223 */ /* 0x040fe2000001006a */
[----:B------:R-:W-:Y:S01]  /*41e0*/  FADD.FTZ R226, R226, -R229 ;  /* 0x800000e5e2e27221 */ /* 0x000fe20000010000 */
[C---:B------:R-:W-:Y:S01]  /*41f0*/  FFMA.FTZ R110, R179.reuse, R110, R107 ;  /* 0x0000006eb36e7223 */ /* 0x040fe2000001006b */
[----:B------:R-:W-:Y:S01]  /*4200*/  ISETP.GE.U32.AND P2, PT, R108, RZ, PT ;  /* 0x000000ff6c00720c */ /* 0x000fe20003f46070 */
[----:B------:R-:W-:Y:S01]  /*4210*/  FMUL.FTZ R107, R104, UR6 ;  /* 0x00000006686b7c20 */ /* 0x000fe20008410000 */
[----:B------:R-:W-:Y:S01]  /*4220*/  FFMA.FTZ R105, R179, R226, R105 ;  /* 0x000000e2b3697223 */ /* 0x000fe20000010069 */
[----:B------:R-:W-:Y:S01]  /*4230*/  LOP3.LUT P5, RZ, R109, 0xff0000, RZ, 0xc0, !PT ;  /* 0x00ff00006dff7812 */ /* 0x000fe200078ac0ff */
[----:B------:R-:W-:Y:S01]  /*4240*/  FMUL.FTZ R110, R110, UR6 ;  /* 0x000000066e6e7c20 */ /* 0x000fe20008410000 */
[----:B------:R-:W-:Y:S01]  /*4250*/  ISETP.GE.U32.AND P3, PT, R166, RZ, PT ;  /* 0x000000ffa600720c */ /* 0x000fe20003f66070 */
[----:B------:R-:W-:Y:S01]  /*4260*/  FMUL.FTZ R105, R105, UR6 ;  /* 0x0000000669697c20 */ /* 0x000fe20008410000 */
[----:B------:R-:W-:Y:S01]  /*4270*/  FSEL R104, R107, RZ, P5 ;  /* 0x000000ff6b687208 */ /* 0x000fe20002800000 */
[----:B------:R-:W-:Y:S01]  /*4280*/  HADD2.F32 R180, -RZ, R58.H1_H1 ;  /* 0x3000003affb47230 */ /* 0x000fe20000004100 */
[----:B------:R-:W-:Y:S01]  /*4290*/  ISETP.GE.U32.AND.EX P2, PT, R109, 0x1000000, PT, P2 ;  /* 0x010000006d00780c */ /* 0x000fe20003f46120 */
        /* <DEDUP_REMOVED lines=13> */
[-CC-:B------:R-:W-:Y:S01]  /*4370*/  FFMA.FTZ R105, R0, R141.reuse, R140.reuse ;  /* 0x0000008d00697223 */ /* 0x180fe2000001008c */
[C---:B------:R-:W-:Y:S01]  /*4380*/  LOP3.LUT P2, RZ, R108.reuse, 0xff0000, RZ, 0xc0, !PT ;  /* 0x00ff00006cff7812 */ /* 0x040fe2000784c0ff */
[----:B------:R-:W-:Y:S01]  /*4390*/  HADD2.F32 R0, -RZ, R57.H0_H0 ;  /* 0x20000039ff007230 */ /* 0x000fe20000004100 */
[----:B------:R-:W-:Y:S01]  /*43a0*/  LOP3.LUT P3, RZ, R108, 0xff000000, RZ, 0xc0, !PT ;  /* 0xff0000006cff7812 */ /* 0x000fe2000786c0ff */
[----:B------:R-:W-:Y:S01]  /*43b0*/  FADD.FTZ R234, R234, -R105 ;  /* 0x80000069eaea7221 */ /* 0x000fe20000010000 */
[C---:B------:R-:W-:Y:S02]  /*43c0*/  LOP3.LUT P6, RZ, R108.reuse, 0xff00, RZ, 0xc0, !PT ;  /* 0x0000ff006cff7812 */ /* 0x040fe400078cc0ff */
[----:B------:R-:W-:Y:S01]  /*43d0*/  LOP3.LUT P5, RZ, R108, 0xff, RZ, 0xc0, !PT ;  /* 0x000000ff6cff7812 */ /* 0x000fe200078ac0ff */
[----:B------:R-:W-:Y:S01]  /*43e0*/  FFMA.FTZ R108, R227, R141, R140 ;  /* 0x0000008de36c7223 */ /* 0x000fe2000001008c */
[----:B------:R-:W-:Y:S01]  /*43f0*/  LOP3.LUT P4, RZ, R167, 0xff0000, RZ, 0xc0, !PT ;  /* 0x00ff0000a7ff7812 */ /* 0x000fe2000788c0ff */
[----:B------:R-:W-:Y:S01]  /*4400*/  FFMA.FTZ R0, R179, R230, R0 ;  /* 0x000000e6b3007223 */ /* 0x000fe20000010000 */
[----:B------:R-:W-:Y:S01]  /*4410*/  F2FP.F16.F32.PACK_AB R111, R111, R104 ;  /* 0x000000686f6f723e */ /* 0x000fe200000000ff */
[----:B------:R-:W-:Y:S01]  /*4420*/  FADD.FTZ R108, R137, -R108 ;  /* 0x8000006c896c7221 */ /* 0x000fe20000010000 */
[----:B------:R-:W-:Y:S01]  /*4430*/  FSEL R107, R107, RZ, P4 ;  /* 0x000000ff6b6b7208 */ /* 0x000fe20002000000 */
[----:B------:R-:W-:Y:S01]  /*4440*/  FMUL.FTZ R104, R0, UR6 ;  /* 0x0000000600687c20 */ /* 0x000fe20008410000 */
[----:B------:R-:W-:Y:S01]  /*4450*/  LOP3.LUT P4, RZ, R109, 0xff00, RZ, 0xc0, !PT ;  /* 0x0000ff006dff7812 */ /* 0x000fe2000788c0ff */
[----:B------:R-:W-:Y:S01]  /*4460*/  FFMA.FTZ R108, R179, R108, R180 ;  /* 0x0000006cb36c7223 */ /* 0x000fe200000100b4 */
[----:B------:R-:W-:Y:S01]  /*4470*/  HADD2.F32 R0, -RZ, R56.H1_H1 ;  /* 0x30000038ff007230 */ /* 0x000fe20000004100 */
[----:B------:R-:W-:-:S02]  /*4480*/  F2FP.F16.F32.PACK_AB R107, R136, R107 ;  /* 0x0000006b886b723e */ /* 0x000fc400000000ff */
[----:B------:R-:W-:Y:S02]  /*4490*/  FMUL.FTZ R108, R108, UR6 ;  /* 0x000000066c6c7c20 */ /* 0x000fe40008410000 */
        /* <DEDUP_REMOVED lines=8> */
[----:B------:R-:W-:Y:S01]  /*4520*/  HADD2.F32 R105, -RZ, R57.H1_H1 ;  /* 0x30000039ff697230 */ /* 0x000fe20000004100 */
[----:B------:R-:W-:-:S02]  /*4530*/  FSEL R109, R104, RZ, P2 ;  /* 0x000000ff686d7208 */ /* 0x000fc40001000000 */
[----:B------:R-:W-:Y:S02]  /*4540*/  LOP3.LUT P2, RZ, R166, 0xff, RZ, 0xc0, !PT ;  /* 0x000000ffa6ff7812 */ /* 0x000fe4000784c0ff */
[----:B------:R-:W-:Y:S01]  /*4550*/  FFMA.FTZ R105, R179, R228, R105 ;  /* 0x000000e4b3697223 */ /* 0x000fe20000010069 */
[----:B------:R-:W-:-:S03]  /*4560*/  FSEL R181, R232, RZ, P6 ;  /* 0x000000ffe8b57208 */ /* 0x000fc60003000000 */
[----:B------:R-:W-:Y:S01]  /*4570*/  FMUL.FTZ R108, R105, UR6 ;  /* 0x00000006696c7c20 */ /* 0x000fe20008410000 */
[----:B------:R-:W-:Y:S02]  /*4580*/  FSEL R105, R104, RZ, P4 ;  /* 0x000000ff68697208 */ /* 0x000fe40002000000 */
[----:B------:R-:W-:-:S04]  /*4590*/  LOP3.LUT P4, RZ, R166, 0xff000000, RZ, 0xc0, !PT ;  /* 0xff000000a6ff7812 */ /* 0x000fc8000788c0ff */
[C---:B------:R-:W-:Y:S02]  /*45a0*/  FSEL R0, R108.reuse, RZ, P4 ;  /* 0x000000ff6c007208 */ /* 0x040fe40002000000 */
[----:B------:R-:W-:Y:S02]  /*45b0*/  FSEL R108, R108, RZ, P3 ;  /* 0x000000ff6c6c7208 */ /* 0x000fe40001800000 */
[----:B------:R-:W-:Y:S01]  /*45c0*/  F2FP.F16.F32.PACK_AB R105, R0, R105 ;  /* 0x000000690069723e */ /* 0x000fe200000000ff */
[----:B------:R-:W-:Y:S01]  /*45d0*/  HADD2.F32 R0, -RZ, R56.H0_H0 ;  /* 0x20000038ff007230 */ /* 0x000fe20000004100 */
[----:B------:R-:W-:Y:S02]  /*45e0*/  LOP3.LUT P3, RZ, R166, 0xff00, RZ, 0xc0, !PT ;  /* 0x0000ff00a6ff7812 */ /* 0x000fe4000786c0ff */
[----:B------:R-:W-:Y:S02]  /*45f0*/  F2FP.F16.F32.PACK_AB R109, R108, R109 ;  /* 0x0000006d6c6d723e */ /* 0x000fe400000000ff */
[----:B------:R-:W-:Y:S01]  /*4600*/  FFMA.FTZ R0, R179, R234, R0 ;  /* 0x000000eab3007223 */ /* 0x000fe20000010000 */
[----:B------:R-:W-:-:S03]  /*4610*/  FSEL R137, R232, RZ, P3 ;  /* 0x000000ffe8897208 */ /* 0x000fc60001800000 */
[----:B------:R-:W-:-:S05]  /*4620*/  FMUL.FTZ R0, R0, UR6 ;  /* 0x0000000600007c20 */ /* 0x000fca0008410000 */
[C---:B------:R-:W-:Y:S02]  /*4630*/  FSEL R104, R0.reuse, RZ, P2 ;  /* 0x000000ff00687208 */ /* 0x040fe40001000000 */
[----:B------:R-:W-:Y:S02]  /*4640*/  FSEL R108, R0, RZ, P5 ;  /* 0x000000ff006c7208 */ /* 0x000fe40002800000 */
[----:B------:R-:W-:Y:S02]  /*4650*/  F2FP.F16.F32.PACK_AB R104, R137, R104 ;  /* 0x000000688968723e */ /* 0x000fe400000000ff */
[----:B------:R-:W-:Y:S01]  /*4660*/  F2FP.F16.F32.PACK_AB R108, R181, R108 ;  /* 0x0000006cb56c723e */ /* 0x000fe200000000ff */
[----:B------:R-:W-:Y:S06]  /*4670*/  BRA `(.L_x_3701) ;  /* 0x0000000400587947 */ /* 0x000fec0003800000 */
.L_x_3705:
[-CC-:B------:R-:W-:Y:S01]  /*4680*/  FFMA.FTZ R100, R225, R141.reuse, R140.reuse ;  /* 0x0000008de1647223 */ /* 0x180fe2000001008c */
[-CC-:B------:R-:W-:Y:S01]  /*4690*/  FFMA.FTZ R101, R136, R141.reuse, R140.reuse ;  /* 0x0000008d88657223 */ /* 0x180fe2000001008c */
[--C-:B-----5:R-:W-:Y:S02]  /*46a0*/  HADD2.F32 R104, -RZ, R59.reuse.H0_H0 ;  /* 0x2000003bff687230 */ /* 0x120fe40000004100 */
[----:B------:R-:W-:Y:S01]  /*46b0*/  FFMA.FTZ R229, R229, R141, R140 ;  /* 0x0000008de5e57223 */ /* 0x000fe2000001008c */
[----:B------:R-:W-:Y:S01]  /*46c0*/  FADD.FTZ R100, R111, -R100 ;  /* 0x800000646f647221 */ /* 0x000fe20000010000 */
[----:B------:R-:W-:Y:S01]  /*46d0*/  FADD.FTZ R136, R110, -R101 ;  /* 0x800000656e887221 */ /* 0x000fe20000010000 */
[----:B------:R-:W-:Y:S02]  /*46e0*/  HADD2.F32 R105, -RZ, R59.H1_H1 ;  /* 0x3000003bff697230 */ /* 0x000fe40000004100 */
[----:B------:R-:W-:Y:S01]  /*46f0*/  FADD.FTZ R102, R226, -R229 ;  /* 0x800000e5e2667221 */ /* 0x000fe20000010000 */
[----:B------:R-:W-:-:S02]  /*4700*/  HADD2.F32 R101, -RZ, R58.H0_H0 ;  /* 0x2000003aff657230 */ /* 0x000fc40000004100 */
[C---:B------:R-:W-:Y:S01]  /*4710*/  FFMA.FTZ R103, R179.reuse, R100, R104 ;  /* 0x00000064b3677223 */ /* 0x040fe20000010068 */
[----:B------:R-:W-:Y:S01]  /*4720*/  ISETP.GE.U32.AND P2, PT, R108, RZ, PT ;  /* 0x000000ff6c00720c */ /* 0x000fe20003f46070 */
        /* <DEDUP_REMOVED lines=8> */
[----:B------:R-:W-:Y:S01]  /*47b0*/  HADD2.F32 R180, -RZ, R58.H1_H1 ;  /* 0x3000003affb47230 */ /* 0x000fe20000004100 */
[----:B------:R-:W-:Y:S01]  /*47c0*/  FSEL R111, R107, RZ, P5 ;  /* 0x000000ff6b6f7208 */ /* 0x000fe20002800000 */
[-CC-:B------:R-:W-:Y:S01]  /*47d0*/  FFMA.FTZ R101, R0, R141.reuse, R140.reuse ;  /* 0x0000008d00657223 */ /* 0x180fe2000001008c */
[----:B------:R-:W-:Y:S01]  /*47e0*/  ISETP.GE.U32.AND.EX P2, PT, R109, 0x1000000, PT, P2 ;  /* 0x010000006d00780c */ /* 0x000fe20003f46120 */
[-CC-:B------:R-:W-:Y:S01]  /*47f0*/  FFMA.FTZ R233, R233, R141.reuse, R140.reuse ;  /* 0x0000008de9e97223 */ /* 0x180fe2000001008c */
[C---:B------:R-:W-:Y:S01]  /*4800*/  LOP3.LUT P5, RZ, R167.reuse, 0xff, RZ, 0xc0, !PT ;  /* 0x000000ffa7ff7812 */ /* 0x040fe200078ac0ff */
[----:B------:R-:W-:Y:S01]  /*4810*/  FADD.FTZ R234, R234, -R101 ;  /* 0x80000065eaea7221 */ /* 0x000fe20000010000 */
[----:B------:R-:W-:Y:S01]  /*4820*/  ISETP.GE.U32.AND.EX P3, PT, R167, 0x1000000, PT, P3 ;  /* 0x01000000a700780c */ /* 0x000fe20003f66130 */
[-CC-:B------:R-:W-:Y:S01]  /*4830*/  FFMA.FTZ R231, R231, R141.reuse, R140.reuse ;  /* 0x0000008de7e77223 */ /* 0x180fe2000001008c */
[----:B------:R-:W-:Y:S01]  /*4840*/  FSEL R100, R104, RZ, P2 ;  /* 0x000000ff68647208 */ /* 0x000fe20001000000 */
        /* <DEDUP_REMOVED lines=12> */
[----:B------:R-:W-:Y:S02]  /*4910*/  LOP3.LUT P4, RZ, R167, 0xff0000, RZ, 0xc0, !PT ;  /* 0x00ff0000a7ff7812 */ /* 0x000fe4000788c0ff */
[----:B------:R-:W-:Y:S01]  /*4920*/  F2FP.F16.F32.PACK_AB R111, R100, R111 ;  /* 0x0000006f646f723e */ /* 0x000fe200000000ff */
[----:B------:R-:W-:Y:S01]  /*4930*/  FADD.FTZ R108, R137, -R108 ;  /* 0x8000006c896c7221 */ /* 0x000fe20000010000 */
[----:B------:R-:W-:-:S02]  /*4940*/  FSEL R107, R107, RZ, P4 ;  /* 0x000000ff6b6b7208 */ /* 0x000fc40002000000 */
[----:B------:R-:W-:Y:S01]  /*4950*/  LOP3.LUT P4, RZ, R109, 0xff00, RZ, 0xc0, !PT ;  /* 0x0000ff006dff7812 */ /* 0x000fe2000788c0ff */
[----:B------:R-:W-:Y:S01]  /*4960*/  FFMA.FTZ R105, R179, R108, R180 ;  /* 0x0000006cb3697223 */ /* 0x000fe200000100b4 */
[----:B------:R-:W-:Y:S02]  /*4970*/  F2FP.F16.F32.PACK_AB R107, R104, R107 ;  /* 0x0000006b686b723e */ /* 0x000fe400000000ff */
[----:B------:R-:W-:Y:S01]  /*4980*/  F2FP.F16.F32.PACK_AB R103, R136, R103 ;  /* 0x000000678867723e */ /* 0x000fe200000000ff */
        /* <DEDUP_REMOVED lines=9> */
[----:B------:R-:W-:Y:S01]  /*4a20*/  F2FP.F16.F32.PACK_AB R106, R105, R106 ;  /* 0x0000006a696a723e */ /* 0x000fe200000000ff */
[----:B------:R-:W-:-:S02]  /*4a30*/  HADD2.F32 R105, -RZ, R57.H1_H1 ;  /* 0x30000039ff697230 */ /* 0x000fc40000004100 */
[C---:B------:R-:W-:Y:S01]  /*4a40*/  FFMA.FTZ R0, R179.reuse, R230, R0 ;  /* 0x000000e6b3007223 */ /* 0x040fe20000010000 */
[C---:B------:R-:W-:Y:S02]  /*4a50*/  FFMA.FTZ R234, R179.reuse, R234, R101 ;  /* 0x000000eab3ea7223 */ /* 0x040fe40000010065 */
[----:B------:R-:W-:Y:S01]  /*4a60*/  FFMA.FTZ R105, R179, R228, R105 ;  /* 0x000000e4b3697223 */ /* 0x000fe20000010069 */
[----:B------:R-:W-:-:S03]  /*4a70*/  FMUL.FTZ R100, R0, UR6 ;  /* 0x0000000600647c20 */ /* 0x000fc60008410000 */
[C---:B------:R-:W-:Y:S01]  /*4a80*/  FMUL.FTZ R104, R105.reuse, UR6 ;  /* 0x0000000669687c20 */ /* 0x040fe20008410000 */
[----:B------:R-:W-:Y:S01]  /*4a90*/  F2FP.F16.F32.PACK_AB R101, R105, R0 ;  /* 0x000000006965723e */ /* 0x000fe200000000ff */
[----:B------:R-:W-:Y:S01]  /*4aa0*/  HADD2.F32 R0, -RZ, R56.H1_H1 ;  /* 0x30000038ff007230 */ /* 0x000fe20000004100 */
[----:B------:R-:W-:Y:S02]  /*4ab0*/  FSEL R109, R100, RZ, P2 ;  /* 0x000000ff646d7208 */ /* 0x000fe40001000000 */
[----:B------:R-:W-:Y:S02]  /*4ac0*/  LOP3.LUT P2, RZ, R166, 0xff000000, RZ, 0xc0, !PT ;  /* 0xff000000a6ff7812 */ /* 0x000fe4000784c0ff */
[----:B------:R-:W-:Y:S01]  /*4ad0*/  FSEL R105, R100, RZ, P4 ;  /* 0x000000ff64697208 */ /* 0x000fe20002000000 */
[----:B------:R-:W-:Y:S01]  /*4ae0*/  FFMA.FTZ R137, R179, R232, R0 ;  /* 0x000000e8b3897223 */ /* 0x000fe20000010000 */
[C---:B------:R-:W-:Y:S02]  /*4af0*/  FSEL R100, R104.reuse, RZ, P2 ;  /* 0x000000ff68647208 */ /* 0x040fe40001000000 */
[----:B------:R-:W-:Y:S01]  /*4b00*/  FSEL R104, R104, RZ, P3 ;  /* 0x000000ff68687208 */ /* 0x000fe20001800000 */
[----:B------:R-:W-:Y:S01]  /*4b10*/  FMUL.FTZ R0, R137, UR6 ;  /* 0x0000000689007c20 */ /* 0x000fe20008410000 */
[----:B------:R-:W-:-:S02]  /*4b20*/  F2FP.F16.F32.PACK_AB R105, R100, R105 ;  /* 0x000000696469723e */ /* 0x000fc400000000ff */
[----:B------:R-:W-:Y:S01]  /*4b30*/  F2FP.F16.F32.PACK_AB R100, R137, R234 ;  /* 0x000000ea8964723e */ /* 0x000fe200000000ff */
[----:B------:R-:W-:Y:S01]  /*4b40*/  FMUL.FTZ R234, R234, UR6 ;  /* 0x00000006eaea7c20 */ /* 0x000fe20008410000 */
        /* <DEDUP_REMOVED lines=8> */
[----:B------:R-:W-:-:S07]  /*4bd0*/  F2FP.F16.F32.PACK_AB R108, R137, R108 ;  /* 0x0000006c896c723e */ /* 0x000fce00000000ff */
.L_x_3701:
        /* <DEDUP_REMOVED lines=22> */
[----:B------:R-:W-:-:S02]  /*4d40*/  HADD2.F32 R101, -RZ, R54.H0_H0 ;  /* 0x20000036ff657230 */ /* 0x000fc40000004100 */
[C---:B------:R-:W-:Y:S01]  /*4d50*/  FFMA.FTZ R104, R179.reuse, R0, R104 ;  /* 0x00000000b3687223 */ /* 0x040fe20000010068 */
[----:B------:R-:W-:Y:S02]  /*4d60*/  HADD2.F32 R105, -RZ, R54.H1_H1 ;  /* 0x30000036ff697230 */ /* 0x000fe40000004100 */
[----:B------:R-:W-:Y:S01]  /*4d70*/  FFMA.FTZ R103, R179, R138, R103 ;  /* 0x0000008ab3677223 */ /* 0x000fe20000010067 */
[----:B------:R-:W-:Y:S01]  /*4d80*/  FADD.FTZ R214, R214, -R217 ;  /* 0x800000d9d6d67221 */ /* 0x000fe20000010000 */
[----:B------:R-:W-:Y:S01]  /*4d90*/  FADD.FTZ R102, R212, -R215 ;  /* 0x800000d7d4667221 */ /* 0x000fe20000010000 */
[----:B------:R-:W-:Y:S01]  /*4da0*/  ISETP.GE.U32.AND P3, PT, R128, RZ, PT ;  /* 0x000000ff8000720c */ /* 0x000fe20003f66070 */
[----:B------:R-:W-:Y:S01]  /*4db0*/  FMUL.FTZ R100, R104, UR6 ;  /* 0x0000000668647c20 */ /* 0x000fe20008410000 */
[----:B------:R-:W-:Y:S01]  /*4dc0*/  ISETP.GE.U32.AND P4, PT, R168, RZ, PT ;  /* 0x000000ffa800720c */ /* 0x000fe20003f86070 */
[----:B------:R-:W-:Y:S01]  /*4dd0*/  FMUL.FTZ R107, R103, UR6 ;  /* 0x00000006676b7c20 */ /* 0x000fe20008410000 */
[C---:B------:R-:W-:Y:S01]  /*4de0*/  FFMA.FTZ R101, R179.reuse, R214, R101 ;  /* 0x000000d6b3657223 */ /* 0x040fe20000010065 */
[----:B------:R-:W-:Y:S01]  /*4df0*/  FFMA.FTZ R102, R179, R102, R105 ;  /* 0x00000066b3667223 */ /* 0x000fe20000010069 */
[----:B------:R-:W-:Y:S01]  /*4e00*/  LOP3.LUT P6, RZ, R129, 0xff0000, RZ, 0xc0, !PT ;  /* 0x00ff000081ff7812 */ /* 0x000fe200078cc0ff */
[-CC-:B------:R-:W-:Y:S01]  /*4e10*/  FFMA.FTZ R221, R221, R141.reuse, R140.reuse ;  /* 0x0000008ddddd7223 */ /* 0x180fe2000001008c */
[----:B------:R-:W-:Y:S01]  /*4e20*/  ISETP.GE.U32.AND.EX P3, PT, R129, 0x1000000, PT, P3 ;  /* 0x010000008100780c */ /* 0x000fe20003f66130 */
[--C-:B------:R-:W-:Y:S01]  /*4e30*/  HADD2.F32 R108, -RZ, R53.reuse.H0_H0 ;  /* 0x20000035ff6c7230 */ /* 0x100fe20000004100 */
[----:B------:R-:W-:Y:S01]  /*4e40*/  LOP3.LUT P5, RZ, R169, 0xff0000, RZ, 0xc0, !PT ;  /* 0x00ff0000a9ff7812 */ /* 0x000fe200078ac0ff */
[----:B------:R-:W-:Y:S01]  /*4e50*/  FMUL.FTZ R109, R101, UR6 ;  /* 0x00000006656d7c20 */ /* 0x000fe20008410000 */
[----:B------:R-:W-:Y:S01]  /*4e60*/  ISETP.GE.U32.AND.EX P4, PT, R169, 0x1000000, PT, P4 ;  /* 0x01000000a900780c */ /* 0x000fe20003f86140 */
[----:B------:R-:W-:Y:S01]  /*4e70*/  FMUL.FTZ R106, R102, UR6 ;  /* 0x00000006666a7c20 */ /* 0x000fe20008410000 */
[----:B------:R-:W-:Y:S01]  /*4e80*/  FSEL R111, R100, RZ, P6 ;  /* 0x000000ff646f7208 */ /* 0x000fe20003000000 */
[----:B------:R-:W-:Y:S01]  /*4e90*/  FADD.FTZ R218, R218, -R221 ;  /* 0x800000dddada7221 */ /* 0x000fe20000010000 */
[----:B------:R-:W-:Y:S01]  /*4ea0*/  FSEL R0, R107, RZ, P3 ;  /* 0x000000ff6b007208 */ /* 0x000fe20001800000 */
[-C--:B------:R-:W-:Y:S01]  /*4eb0*/  FFMA.FTZ R219, R219, R141.reuse, R140 ;  /* 0x0000008ddbdb7223 */ /* 0x080fe2000001008c */
[----:B------:R-:W-:Y:S01]  /*4ec0*/  LOP3.LUT P6, RZ, R129, 0xff, RZ, 0xc0, !PT ;  /* 0x000000ff81ff7812 */ /* 0x000fe200078cc0ff */
[----:B------:R-:W-:Y:S01]  /*4ed0*/  FFMA.FTZ R108, R179, R218, R108 ;  /* 0x000000dab36c7223 */ /* 0x000fe2000001006c */
[----:B------:R-:W-:Y:S01]  /*4ee0*/  FSEL R100, R100, RZ, P5 ;  /* 0x000000ff64647208 */ /* 0x000fe20002800000 */
[----:B------:R-:W-:Y:S01]  /*4ef0*/  HADD2.F32 R139, -RZ, R53.H1_H1 ;  /* 0x30000035ff8b7230 */ /* 0x000fe20000004100 */
[----:B------:R-:W-:Y:S01]  /*4f00*/  LOP3.LUT P3, RZ, R129, 0xff00, RZ, 0xc0, !PT ;  /* 0x0000ff0081ff7812 */ /* 0x000fe2000786c0ff */
[-CC-:B------:R-:W-:Y:S01]  /*4f10*/  FFMA.FTZ R129, R224, R141.reuse, R140.reuse ;  /* 0x0000008de0817223 */ /* 0x180fe2000001008c */
[----:B------:R-:W-:Y:S01]  /*4f20*/  FSEL R107, R107, RZ, P4 ;  /* 0x000000ff6b6b7208 */ /* 0x000fe20002000000 */
[----:B------:R-:W-:Y:S01]  /*4f30*/  FADD.FTZ R216, R216, -R219 ;  /* 0x800000dbd8d87221 */ /* 0x000fe20000010000 */
[----:B------:R-:W-:Y:S01]  /*4f40*/  LOP3.LUT P5, RZ, R169, 0xff, RZ, 0xc0, !PT ;  /* 0x000000ffa9ff7812 */ /* 0x000fe200078ac0ff */
[----:B------:R-:W-:Y:S01]  /*4f50*/  FFMA.FTZ R223, R223, R141, R140 ;  /* 0x0000008ddfdf7223 */ /* 0x000fe2000001008c */
[----:B------:R-:W-:Y:S01]  /*4f60*/  LOP3.LUT P4, RZ, R169, 0xff00, RZ, 0xc0, !PT ;  /* 0x0000ff00a9ff7812 */ /* 0x000fe2000788c0ff */
[----:B------:R-:W-:Y:S01]  /*4f70*/  FADD.FTZ R222, R222, -R129 ;  /* 0x80000081dede7221 */ /* 0x000fe20000010000 */
[C---:B------:R-:W-:Y:S01]  /*4f80*/  FSEL R110, R109.reuse, RZ, P6 ;  /* 0x000000ff6d6e7208 */ /* 0x040fe20003000000 */
[--C-:B------:R-:W-:Y:S01]  /*4f90*/  HADD2.F32 R129, -RZ, R52.reuse.H0_H0 ;  /* 0x20000034ff817230 */ /* 0x100fe20000004100 */
[C---:B------:R-:W-:Y:S01]  /*4fa0*/  FSEL R105, R106.reuse, RZ, P3 ;  /* 0x000000ff6a697208 */ /* 0x040fe20001800000 */
[----:B------:R-:W-:Y:S01]  /*4fb0*/  HADD2.F32 R137, -RZ, R52.H1_H1 ;  /* 0x30000034ff897230 */ /* 0x000fe20000004100 */
[----:B------:R-:W-:Y:S01]  /*4fc0*/  FSEL R109, R109, RZ, P5 ;  /* 0x000000ff6d6d7208 */ /* 0x000fe20002800000 */
[C---:B------:R-:W-:Y:S01]  /*4fd0*/  FFMA.FTZ R139, R179.reuse, R216, R139 ;  /* 0x000000d8b38b7223 */ /* 0x040fe2000001008b */
[----:B------:R-:W-:Y:S01]  /*4fe0*/  FSEL R106, R106, RZ, P4 ;  /* 0x000000ff6a6a7208 */ /* 0x000fe20002000000 */
[----:B------:R-:W-:Y:S01]  /*4ff0*/  FADD.FTZ R220, R220, -R223 ;  /* 0x800000dfdcdc7221 */ /* 0x000fe20000010000 */
[C---:B------:R-:W-:Y:S01]  /*5000*/  LOP3.LUT P6, RZ, R128.reuse, 0xff0000, RZ, 0xc0, !PT ;  /* 0x00ff000080ff7812 */ /* 0x040fe200078cc0ff */
[C---:B------:R-:W-:Y:S01]  /*5010*/  FFMA.FTZ R129, R179.reuse, R222, R129 ;  /* 0x000000deb3817223 */ /* 0x040fe20000010081 */
[C---:B------:R-:W-:Y:S01]  /*5020*/  LOP3.LUT P5, RZ, R128.reuse, 0xff000000, RZ, 0xc0, !PT ;  /* 0xff00000080ff7812 */ /* 0x040fe200078ac0ff */
[----:B------:R-:W-:Y:S01]  /*5030*/  FFMA.FTZ R220, R179, R220, R137 ;  /* 0x000000dcb3dc7223 */ /* 0x000fe20000010089 */
[----:B------:R-:W-:-:S02]  /*5040*/  LOP3.LUT P3, RZ, R128, 0xff00, RZ, 0xc0, !PT ;  /* 0x0000ff0080ff7812 */ /* 0x000fc4000786c0ff */
[----:B------:R-:W-:Y:S01]  /*5050*/  LOP3.LUT P4, RZ, R128, 0xff, RZ, 0xc0, !PT ;  /* 0x000000ff80ff7812 */ /* 0x000fe2000788c0ff */
[----:B------:R-:W-:Y:S01]  /*5060*/  FMUL.FTZ R128, R108, UR6 ;  /* 0x000000066c807c20 */ /* 0x000fe20008410000 */
[----:B------:R-:W-:Y:S02]  /*5070*/  F2FP.F16.F32.PACK_AB R102, R102, R101 ;  /* 0x000000656666723e */ /* 0x000fe400000000ff */
[C---:B------:R-:W-:Y:S01]  /*5080*/  F2FP.F16.F32.PACK_AB R101, R139.reuse, R108 ;  /* 0x0000006c8b65723e */ /* 0x040fe200000000ff */
[----:B------:R-:W-:Y:S01]  /*5090*/  FMUL.FTZ R139, R139, UR6 ;  /* 0x000000068b8b7c20 */ /* 0x000fe20008410000 */
[----:B------:R-:W-:Y:S02]  /*50a0*/  FSEL R136, R128, RZ, P6 ;  /* 0x000000ff80887208 */ /* 0x000fe40003000000 */
[----:B------:R-:W-:Y:S02]  /*50b0*/  LOP3.LUT P6, RZ, R168, 0xff0000, RZ, 0xc0, !PT ;  /* 0x00ff0000a8ff7812 */ /* 0x000fe400078cc0ff */
[----:B------:R-:W-:-:S02]  /*50c0*/  F2FP.F16.F32.PACK_AB R107, R107, R100 ;  /* 0x000000646b6b723e */ /* 0x000fc400000000ff */
[----:B------:R-:W-:Y:S02]  /*50d0*/  FSEL R128, R128, RZ, P6 ;  /* 0x000000ff80807208 */ /* 0x000fe40003000000 */
[----:B------:R-:W-:Y:S02]  /*50e0*/  LOP3.LUT P6, RZ, R168, 0xff000000, RZ, 0xc0, !PT ;  /* 0xff000000a8ff7812 */ /* 0x000fe400078cc0ff */
[----:B------:R-:W-:Y:S01]  /*50f0*/  F2FP.F16.F32.PACK_AB R111, R0, R111 ;  /* 0x0000006f006f723e */ /* 0x000fe200000000ff */
[----:B------:R-:W-:Y:S01]  /*5100*/  FMUL.FTZ R0, R220, UR6 ;  /* 0x00000006dc007c20 */ /* 0x000fe20008410000 */
[----:B------:R-:W-:Y:S02]  /*5110*/  F2FP.F16.F32.PACK_AB R106, R106, R109 ;  /* 0x0000006d6a6a723e */ /* 0x000fe400000000ff */
[----:B------:R-:W-:Y:S01]  /*5120*/  F2FP.F16.F32.PACK_AB R100, R220, R129 ;  /* 0x00000081dc64723e */ /* 0x000fe200000000ff */
[----:B------:R-:W-:Y:S01]  /*5130*/  FMUL.FTZ R129, R129, UR6 ;  /* 0x0000000681817c20 */ /* 0x000fe20008410000 */
        /* <DEDUP_REMOVED lines=15> */
.L_x_3708:
[-CC-:B------:R-:W-:Y:S01]  /*5230*/  FFMA.FTZ R211, R211, R141.reuse, R140.reuse ;  /* 0x0000008dd3d37223 */ /* 0x180fe2000001008c */
[-CC-:B------:R-:W-:Y:S01]  /*5240*/  FFMA.FTZ R0, R213, R141.reuse, R140.reuse ;  /* 0x0000008dd5007223 */ /* 0x180fe2000001008c */
[--C-:B0-----:R-:W-:Y:S02]  /*5250*/  HADD2.F32 R105, -RZ, R55.reuse.H1_H1 ;  /* 0x30000037ff697230 */ /* 0x101fe40000004100 */
[-C--:B------:R-:W-:Y:S01]  /*5260*/  FFMA.FTZ R217, R217, R141.reuse, R140 ;  /* 0x0000008dd9d97223 */ /* 0x080fe2000001008c */
[----:B------:R-:W-:Y:S01]  /*5270*/  FADD.FTZ R138, R138, -R211 ;  /* 0x800000d38a8a7221 */ /* 0x000fe20000010000 */
[----:B------:R-:W-:Y:S02]  /*5280*/  HADD2.F32 R104, -RZ, R55.H0_H0 ;  /* 0x20000037ff687230 */ /* 0x000fe40000004100 */
[----:B------:R-:W-:Y:S01]  /*5290*/  FADD.FTZ R0, R139, -R0 ;  /* 0x800000008b007221 */ /* 0x000fe20000010000 */
[----:B------:R-:W-:Y:S01]  /*52a0*/  FFMA.FTZ R215, R215, R141, R140 ;  /* 0x0000008dd7d77223 */ /* 0x000fe2000001008c */
[----:B------:R-:W-:Y:S01]  /*52b0*/  FFMA.FTZ R138, R179, R138, R105 ;  /* 0x0000008ab38a7223 */ /* 0x000fe20000010069 */
[----:B------:R-:W-:-:S02]  /*52c0*/  HADD2.F32 R105, -RZ, R54.H0_H0 ;  /* 0x20000036ff697230 */ /* 0x000fc40000004100 */
[C---:B------:R-:W-:Y:S01]  /*52d0*/  FFMA.FTZ R0, R179.reuse, R0, R104 ;  /* 0x00000000b3007223 */ /* 0x040fe20000010068 */
        /* <DEDUP_REMOVED lines=8> */
[----:B------:R-:W-:Y:S01]  /*5360*/  FMUL.FTZ R138, R138, UR6 ;  /* 0x000000068a8a7c20 */ /* 0x000fe20008410000 */
[----:B------:R-:W-:Y:S01]  /*5370*/  LOP3.LUT P5, RZ, R169, 0xff0000, RZ, 0xc0, !PT ;  /* 0x00ff0000a9ff7812 */ /* 0x000fe200078ac0ff */
[----:B------:R-:W-:Y:S01]  /*5380*/  FFMA.FTZ R212, R179, R212, R107 ;  /* 0x000000d4b3d47223 */ /* 0x000fe2000001006b */
[----:B------:R-:W-:Y:S01]  /*5390*/  ISETP.GE.U32.AND.EX P3, PT, R129, 0x1000000, PT, P3 ;  /* 0x010000008100780c */ /* 0x000fe20003f66130 */
[-CC-:B------:R-:W-:Y:S01]  /*53a0*/  FFMA.FTZ R221, R221, R141.reuse, R140.reuse ;  /* 0x0000008ddddd7223 */ /* 0x180fe2000001008c */
[----:B------:R-:W-:Y:S01]  /*53b0*/  ISETP.GE.U32.AND.EX P4, PT, R169, 0x1000000, PT, P4 ;  /* 0x01000000a900780c */ /* 0x000fe20003f86140 */
[----:B------:R-:W-:Y:S01]  /*53c0*/  FMUL.FTZ R105, R105, UR6 ;  /* 0x0000000669697c20 */ /* 0x000fe20008410000 */
[C---:B------:R-:W-:Y:S01]  /*53d0*/  FSEL R111, R0.reuse, RZ, P6 ;  /* 0x000000ff006f7208 */ /* 0x040fe20003000000 */
[----:B------:R-:W-:Y:S01]  /*53e0*/  HADD2.F32 R108, -RZ, R53.H0_H0 ;  /* 0x20000035ff6c7230 */ /* 0x000fe20000004100 */
[----:B------:R-:W-:Y:S01]  /*53f0*/  FSEL R104, R0, RZ, P5 ;  /* 0x000000ff00687208 */ /* 0x000fe20002800000 */
[----:B------:R-:W-:Y:S01]  /*5400*/  FMUL.FTZ R212, R212, UR6 ;  /* 0x00000006d4d47c20 */ /* 0x000fe20008410000 */
[----:B------:R-:W-:Y:S01]  /*5410*/  LOP3.LUT P6, RZ, R129, 0xff, RZ, 0xc0, !PT ;  /* 0x000000ff81ff7812 */ /* 0x000fe200078cc0ff */
[----:B------:R-:W-:Y:S01]  /*5420*/  FADD.FTZ R218, R218, -R221 ;  /* 0x800000dddada7221 */ /* 0x000fe20000010000 */
[----:B------:R-:W-:Y:S01]  /*5430*/  LOP3.LUT P5, RZ, R169, 0xff, RZ, 0xc0, !PT ;  /* 0x000000ffa9ff7812 */ /* 0x000fe200078ac0ff */
[-C--:B------:R-:W-:Y:S01]  /*5440*/  FFMA.FTZ R219, R219, R141.reuse, R140 ;  /* 0x0000008ddbdb7223 */ /* 0x080fe2000001008c */
[C---:B------:R-:W-:Y:S01]  /*5450*/  FSEL R0, R138.reuse, RZ, P3 ;  /* 0x000000ff8a007208 */ /* 0x040fe20001800000 */
[----:B------:R-:W-:Y:S01]  /*5460*/  FFMA.FTZ R108, R179, R218, R108 ;  /* 0x000000dab36c7223 */ /* 0x000fe2000001006c */
[----:B------:R-:W-:Y:S01]  /*5470*/  FSEL R107, R138, RZ, P4 ;  /* 0x000000ff8a6b7208 */ /* 0x000fe20002000000 */
[----:B------:R-:W-:Y:S01]  /*5480*/  FADD.FTZ R216, R216, -R219 ;  /* 0x800000dbd8d87221 */ /* 0x000fe20000010000 */
[----:B------:R-:W-:Y:S01]  /*5490*/  LOP3.LUT P3, RZ, R129, 0xff00, RZ, 0xc0, !PT ;  /* 0x0000ff0081ff7812 */ /* 0x000fe2000786c0ff */
[----:B------:R-:W-:Y:S01]  /*54a0*/  FMUL.FTZ R108, R108, UR6 ;  /* 0x000000066c6c7c20 */ /* 0x000fe20008410000 */
[----:B------:R-:W-:Y:S01]  /*54b0*/  LOP3.LUT P4, RZ, R169, 0xff00, RZ, 0xc0, !PT ;  /* 0x0000ff00a9ff7812 */ /* 0x000fe2000788c0ff */
[-CC-:B------:R-:W-:Y:S01]  /*54c0*/  FFMA.FTZ R129, R224, R141.reuse, R140.reuse ;  /* 0x0000008de0817223 */ /* 0x180fe2000001008c */
[----:B------:R-:W-:Y:S01]  /*54d0*/  FSEL R110, R105, RZ, P6 ;  /* 0x000000ff696e7208 */ /* 0x000fe20003000000 */
[----:B------:R-:W-:Y:S01]  /*54e0*/  FFMA.FTZ R223, R223, R141, R140 ;  /* 0x0000008ddfdf7223 */ /* 0x000fe2000001008c */
[----:B------:R-:W-:Y:S01]  /*54f0*/  FSEL R109, R105, RZ, P5 ;  /* 0x000000ff696d7208 */ /* 0x000fe20002800000 */
[----:B------:R-:W-:Y:S01]  /*5500*/  FADD.FTZ R222, R222, -R129 ;  /* 0x80000081dede7221 */ /* 0x000fe20000010000 */
[C---:B------:R-:W-:Y:S01]  /*5510*/  FSEL R105, R212.reuse, RZ, P3 ;  /* 0x000000ffd4697208 */ /* 0x040fe20001800000 */
[--C-:B------:R-:W-:Y:S01]  /*5520*/  HADD2.F32 R137, -RZ, R52.reuse.H1_H1 ;  /* 0x30000034ff897230 */ /* 0x100fe20000004100 */
[----:B------:R-:W-:Y:S01]  /*5530*/  FSEL R106, R212, RZ, P4 ;  /* 0x000000ffd46a7208 */ /* 0x000fe20002000000 */
[----:B------:R-:W-:Y:S01]  /*5540*/  FADD.FTZ R220, R220, -R223 ;  /* 0x800000dfdcdc7221 */ /* 0x000fe20000010000 */
[C---:B------:R-:W-:Y:S01]  /*5550*/  LOP3.LUT P6, RZ, R128.reuse, 0xff0000, RZ, 0xc0, !PT ;  /* 0x00ff000080ff7812 */ /* 0x040fe200078cc0ff */
[----:B------:R-:W-:Y:S01]  /*5560*/  HADD2.F32 R129, -RZ, R52.H0_H0 ;  /* 0x20000034ff817230 */ /* 0x000fe20000004100 */
[C---:B------:R-:W-:Y:S01]  /*5570*/  LOP3.LUT P5, RZ, R128.reuse, 0xff000000, RZ, 0xc0, !PT ;  /* 0xff00000080ff7812 */ /* 0x040fe200078ac0ff */
[----:B------:R-:W-:Y:S01]  /*5580*/  FFMA.FTZ R137, R179, R220, R137 ;  /* 0x000000dcb3897223 */ /* 0x000fe20000010089 */
[----:B------:R-:W-:-:S02]  /*5590*/  LOP3.LUT P3, RZ, R128, 0xff00, RZ, 0xc0, !PT ;  /* 0x0000ff0080ff7812 */ /* 0x000fc4000786c0ff */
[----:B------:R-:W-:Y:S01]  /*55a0*/  LOP3.LUT P4, RZ, R128, 0xff, RZ, 0xc0, !PT ;  /* 0x000000ff80ff7812 */ /* 0x000fe2000788c0ff */
[----:B------:R-:W-:Y:S01]  /*55b0*/  HADD2.F32 R128, -RZ, R53.H1_H1 ;  /* 0x30000035ff807230 */ /* 0x000fe20000004100 */
[----:B------:R-:W-:Y:S01]  /*55c0*/  F2FP.F16.F32.PACK_AB R111, R0, R111 ;  /* 0x0000006f006f723e */ /* 0x000fe200000000ff */
[----:B------:R-:W-:Y:S01]  /*55d0*/  FFMA.FTZ R129, R179, R222, R129 ;  /* 0x000000deb3817223 */ /* 0x000fe20000010081 */
[----:B------:R-:W-:Y:S01]  /*55e0*/  F2FP.F16.F32.PACK_AB R106, R106, R109 ;  /* 0x0000006d6a6a723e */ /* 0x000fe200000000ff */
[----:B------:R-:W-:Y:S01]  /*55f0*/  FMUL.FTZ R137, R137, UR6 ;  /* 0x0000000689897c20 */ /* 0x000fe20008410000 */
[----:B------:R-:W-:Y:S01]  /*5600*/  FFMA.FTZ R216, R179, R216, R128 ;  /* 0x000000d8b3d87223 */ /* 0x000fe20000010080 */
[----:B------:R-:W-:Y:S01]  /*5610*/  FSEL R128, R108, RZ, P6 ;  /* 0x000000ff6c807208 */ /* 0x000fe20003000000 */
[----:B------:R-:W-:Y:S01]  /*5620*/  FMUL.FTZ R129, R129, UR6 ;  /* 0x0000000681817c20 */ /* 0x000fe20008410000 */
[----:B------:R-:W-:Y:S01]  /*5630*/  LOP3.LUT P6, RZ, R168, 0xff0000, RZ, 0xc0, !PT ;  /* 0x00ff0000a8ff7812 */ /* 0x000fe200078cc0ff */
[----:B------:R-:W-:Y:S01]  /*5640*/  FMUL.FTZ R216, R216, UR6 ;  /* 0x00000006d8d87c20 */ /* 0x000fe20008410000 */
[----:B------:R-:W-:-:S02]  /*5650*/  F2FP.F16.F32.PACK_AB R107, R107, R104 ;  /* 0x000000686b6b723e */ /* 0x000fc400000000ff */
[----:B------:R-:W-:Y:S02]  /*5660*/  FSEL R0, R108, RZ, P6 ;  /* 0x000000ff6c007208 */ /* 0x000fe40003000000 */
[----:B------:R-:W-:Y:S02]  /*5670*/  LOP3.LUT P6, RZ, R168, 0xff000000, RZ, 0xc0, !PT ;  /* 0xff000000a8ff7812 */ /* 0x000fe400078cc0ff */
[C---:B------:R-:W-:Y:S02]  /*5680*/  FSEL R109, R216.reuse, RZ, P5 ;  /* 0x000000ffd86d7208 */ /* 0x040fe40002800000 */
[----:B------:R-:W-:Y:S02]  /*5690*/  FSEL R211, R216, RZ, P6 ;  /* 0x000000ffd8d37208 */ /* 0x000fe40003000000 */
[C---:B------:R-:W-:Y:S02]  /*56a0*/  LOP3.LUT P5, RZ, R168.reuse, 0xff00, RZ, 0xc0, !PT ;  /* 0x0000ff00a8ff7812 */ /* 0x040fe400078ac0ff */
        /* <DEDUP_REMOVED lines=11> */
.L_x_3707:
[----:B------:R-:W-:Y:S05]  /*5760*/  @!P2 BRA `(.L_x_3710) ;  /* 0x00000004003ca947 */ /* 0x000fea0003800000 */
[-CC-:B------:R-:W-:Y:S01]  /*5770*/  FFMA.FTZ R211, R211, R141.reuse, R140.reuse ;  /* 0x0000008dd3d37223 */ /* 0x180fe2000001008c */
[-CC-:B------:R-:W-:Y:S01]  /*5780*/  FFMA.FTZ R0, R213, R141.reuse, R140.reuse ;  /* 0x0000008dd5007223 */ /* 0x180fe2000001008c */
[-CC-:B------:R-:W-:Y:S01]  /*5790*/  FFMA.FTZ R215, R215, R141.reuse, R140.reuse ;  /* 0x0000008dd7d77223 */ /* 0x180fe2000001008c */
[-C--:B------:R-:W-:Y:S01]  /*57a0*/  FFMA.FTZ R217, R217, R141.reuse, R140 ;  /* 0x0000008dd9d97223 */ /* 0x080fe2000001008c */
[----:B0-----:R-:W-:Y:S01]  /*57b0*/  FADD.FTZ R104, R138, -R211 ;  /* 0x800000d38a687221 */ /* 0x001fe20000010000 */
        /* <DEDUP_REMOVED lines=8> */
[-CC-:B------:R-:W-:Y:S01]  /*5840*/  FFMA.FTZ R221, R221, R141.reuse, R140.reuse ;  /* 0x0000008ddddd7223 */ /* 0x180fe2000001008c */
[----:B------:R-:W-:Y:S01]  /*5850*/  ISETP.GE.U32.AND.EX P3, PT, R129, 0x1000000, PT, P3 ;  /* 0x010000008100780c */ /* 0x000fe20003f66130 */
[----:B------:R-:W-:Y:S01]  /*5860*/  FMUL.FTZ R107, R103, UR6 ;  /* 0x00000006676b7c20 */ /* 0x000fe20008410000 */
[----:B------:R-:W-:Y:S01]  /*5870*/  ISETP.GE.U32.AND.EX P4, PT, R169, 0x1000000, PT, P4 ;  /* 0x01000000a900780c */ /* 0x000fe20003f86140 */
[----:B------:R-:W-:Y:S01]  /*5880*/  FMUL.FTZ R109, R179, R212 ;  /* 0x000000d4b36d7220 */ /* 0x000fe20000410000 */
[----:B------:R-:W-:Y:S01]  /*5890*/  LOP3.LUT P6, RZ, R129, 0xff0000, RZ, 0xc0, !PT ;  /* 0x00ff000081ff7812 */ /* 0x000fe200078cc0ff */
[----:B------:R-:W-:Y:S01]  /*58a0*/  FMUL.FTZ R102, R179, R102 ;  /* 0x00000066b3667220 */ /* 0x000fe20000410000 */
[----:B------:R-:W-:Y:S01]  /*58b0*/  FADD.FTZ R218, R218, -R221 ;  /* 0x800000dddada7221 */ /* 0x000fe20000010000 */
[C---:B------:R-:W-:Y:S01]  /*58c0*/  FSEL R0, R100.reuse, RZ, P3 ;  /* 0x000000ff64007208 */ /* 0x040fe20001800000 */
[-CC-:B------:R-:W-:Y:S01]  /*58d0*/  FFMA.FTZ R219, R219, R141.reuse, R140.reuse ;  /* 0x0000008ddbdb7223 */ /* 0x180fe2000001008c */
        /* <DEDUP_REMOVED lines=30> */
[C---:B------:R-:W-:Y:S01]  /*5ac0*/  FMUL.FTZ R109, R179.reuse, R220 ;  /* 0x000000dcb36d7220 */ /* 0x040fe20000410000 */
        /* <DEDUP_REMOVED lines=25> */
.L_x_3710:
[-CC-:B------:R-:W-:Y:S01]  /*5c60*/  FFMA.FTZ R211, R211, R141.reuse, R140.reuse ;  /* 0x0000008dd3d37223 */ /* 0x180fe2000001008c */
        /* <DEDUP_REMOVED lines=12> */
[----:B------:R-:W-:Y:S01]  /*5d30*/  ISETP.GE.U32.AND P3, PT, R168, RZ, PT ;  /* 0x000000ffa800720c */ /* 0x000fe20003f66070 */
[----:B------:R-:W-:Y:S01]  /*5d40*/  FADD.FTZ R218, R218, -R221 ;  /* 0x800000dddada7221 */ /* 0x000fe20000010000 */
[----:B0-----:R-:W-:Y:S01]  /*5d50*/  FMUL.FTZ R104, R0, UR6 ;  /* 0x0000000600687c20 */ /* 0x001fe20008410000 */
[----:B------:R-:W-:Y:S01]  /*5d60*/  LOP3.LUT P4, RZ, R129, 0xff0000, RZ, 0xc0, !PT ;  /* 0x00ff000081ff7812 */ /* 0x000fe2000788c0ff */
[----:B------:R-:W-:Y:S01]  /*5d70*/  FMUL.FTZ R214, R214, UR6 ;  /* 0x00000006d6d67c20 */ /* 0x000fe20008410000 */
[----:B------:R-:W-:Y:S01]  /*5d80*/  FSEL R111, R138, RZ, P5 ;  /* 0x000000ff8a6f7208 */ /* 0x000fe20002800000 */
[----:B------:R-:W-:Y:S01]  /*5d90*/  FMUL.FTZ R218, R179, R218 ;  /* 0x000000dab3da7220 */ /* 0x000fe20000410000 */
[----:B------:R-:W-:Y:S01]  /*5da0*/  LOP3.LUT P6, RZ, R169, 0xff0000, RZ, 0xc0, !PT ;  /* 0x00ff0000a9ff7812 */ /* 0x000fe200078cc0ff */
[-CC-:B------:R-:W-:Y:S01]  /*5db0*/  FFMA.FTZ R215, R215, R141.reuse, R140.reuse ;  /* 0x0000008dd7d77223 */ /* 0x180fe2000001008c */
[----:B------:R-:W-:Y:S01]  /*5dc0*/  LOP3.LUT P5, RZ, R129, 0xff, RZ, 0xc0, !PT ;  /* 0x000000ff81ff7812 */ /* 0x000fe200078ac0ff */
[-CC-:B------:R-:W-:Y:S01]  /*5dd0*/  FFMA.FTZ R219, R219, R141.reuse, R140.reuse ;  /* 0x0000008ddbdb7223 */ /* 0x180fe2000001008c */
[----:B------:R-:W-:Y:S01]  /*5de0*/  ISETP.GE.U32.AND.EX P3, PT, R169, 0x1000000, PT, P3 ;  /* 0x01000000a900780c */ /* 0x000fe20003f66130 */
[-CC-:B------:R-:W-:Y:S01]  /*5df0*/  FFMA.FTZ R107, R224, R141.reuse, R140.reuse ;  /* 0x0000008de06b7223 */ /* 0x180fe2000001008c */
[----:B------:R-:W-:Y:S01]  /*5e00*/  FSEL R0, R104, RZ, P4 ;  /* 0x000000ff68007208 */ /* 0x000fe20002000000 */
[----:B------:R-:W-:Y:S01]  /*5e10*/  FMUL.FTZ R218, R218, UR6 ;  /* 0x00000006dada7c20 */ /* 0x000fe20008410000 */
[----:B------:R-:W-:Y:S01]  /*5e20*/  FSEL R104, R104, RZ, P6 ;  /* 0x000000ff68687208 */ /* 0x000fe20003000000 */
[----:B------:R-:W-:Y:S01]  /*5e30*/  FADD.FTZ R212, R212, -R215 ;  /* 0x800000d7d4d47221 */ /* 0x000fe20000010000 */
[----:B------:R-:W-:Y:S01]  /*5e40*/  FSEL R109, R138, RZ, P3 ;  /* 0x000000ff8a6d7208 */ /* 0x000fe20001800000 */
[----:B------:R-:W-:Y:S01]  /*5e50*/  FADD.FTZ R216, R216, -R219 ;  /* 0x800000dbd8d87221 */ /* 0x000fe20000010000 */
[----:B------:R-:W-:Y:S01]  /*5e60*/  FSEL R110, R214, RZ, P5 ;  /* 0x000000ffd66e7208 */ /* 0x000fe20002800000 */
[----:B------:R-:W-:Y:S01]  /*5e70*/  FFMA.FTZ R223, R223, R141, R140 ;  /* 0x0000008ddfdf7223 */ /* 0x000fe2000001008c */
[----:B------:R-:W-:Y:S01]  /*5e80*/  LOP3.LUT P5, RZ, R128, 0xff0000, RZ, 0xc0, !PT ;  /* 0x00ff000080ff7812 */ /* 0x000fe200078ac0ff */
[----:B------:R-:W-:Y:S01]  /*5e90*/  FADD.FTZ R222, R222, -R107 ;  /* 0x8000006bdede7221 */ /* 0x000fe20000010000 */
[----:B------:R-:W-:Y:S01]  /*5ea0*/  F2FP.F16.F32.PACK_AB R107, R109, R104 ;  /* 0x000000686d6b723e */ /* 0x000fe200000000ff */
[C---:B------:R-:W-:Y:S01]  /*5eb0*/  FMUL.FTZ R212, R179.reuse, R212 ;  /* 0x000000d4b3d47220 */ /* 0x040fe20000410000 */
[----:B------:R-:W-:Y:S01]  /*5ec0*/  FSEL R109, R218, RZ, P5 ;  /* 0x000000ffda6d7208 */ /* 0x000fe20002800000 */
[----:B------:R-:W-:Y:S01]  /*5ed0*/  FMUL.FTZ R216, R179, R216 ;  /* 0x000000d8b3d87220 */ /* 0x000fe20000410000 */
[----:B------:R-:W-:Y:S01]  /*5ee0*/  LOP3.LUT P4, RZ, R169, 0xff, RZ, 0xc0, !PT ;  /* 0x000000ffa9ff7812 */ /* 0x000fe2000788c0ff */
[----:B------:R-:W-:Y:S01]  /*5ef0*/  FADD.FTZ R220, R220, -R223 ;  /* 0x800000dfdcdc7221 */ /* 0x000fe20000010000 */
[----:B------:R-:W-:Y:S01]  /*5f00*/  LOP3.LUT P5, RZ, R168, 0xff0000, RZ, 0xc0, !PT ;  /* 0x00ff0000a8ff7812 */ /* 0x000fe200078ac0ff */
[----:B------:R-:W-:Y:S01]  /*5f10*/  FMUL.FTZ R212, R212, UR6 ;  /* 0x00000006d4d47c20 */ /* 0x000fe20008410000 */
[----:B------:R-:W-:Y:S01]  /*5f20*/  FSEL R106, R214, RZ, P4 ;  /* 0x000000ffd66a7208 */ /* 0x000fe20002000000 */
[----:B------:R-:W-:Y:S01]  /*5f30*/  FMUL.FTZ R216, R216, UR6 ;  /* 0x00000006d8d87c20 */ /* 0x000fe20008410000 */
[----:B------:R-:W-:Y:S01]  /*5f40*/  FSEL R218, R218, RZ, P5 ;  /* 0x000000ffdada7208 */ /* 0x000fe20002800000 */
[----:B------:R-:W-:Y:S01]  /*5f50*/  FMUL.FTZ R220, R179, R220 ;  /* 0x000000dcb3dc7220 */ /* 0x000fe20000410000 */
[----:B------:R-:W-:Y:S01]  /*5f60*/  LOP3.LUT P6, RZ, R129, 0xff00, RZ, 0xc0, !PT ;  /* 0x0000ff0081ff7812 */ /* 0x000fe200078cc0ff */
[----:B------:R-:W-:Y:S01]  /*5f70*/  FMUL.FTZ R222, R179, R222 ;  /* 0x000000deb3de7220 */ /* 0x000fe20000410000 */
[----:B------:R-:W-:Y:S01]  /*5f80*/  LOP3.LUT P3, RZ, R169, 0xff00, RZ, 0xc0, !PT ;  /* 0x0000ff00a9ff7812 */ /* 0x000fe2000786c0ff */
[----:B------:R-:W-:Y:S01]  /*5f90*/  FMUL.FTZ R220, R220, UR6 ;  /* 0x00000006dcdc7c20 */ /* 0x000fe20008410000 */
[----:B------:R-:W-:Y:S01]  /*5fa0*/  LOP3.LUT P4, RZ, R128, 0xff000000, RZ, 0xc0, !PT ;  /* 0xff00000080ff7812 */ /* 0x000fe2000788c0ff */
[----:B------:R-:W-:Y:S01]  /*5fb0*/  FMUL.FTZ R222, R222, UR6 ;  /* 0x00000006dede7c20 */ /* 0x000fe20008410000 */
[----:B------:R-:W-:-:S02]  /*5fc0*/  LOP3.LUT P5, RZ, R168, 0xff000000, RZ, 0xc0, !PT ;  /* 0xff000000a8ff7812 */ /* 0x000fc400078ac0ff */
[----:B------:R-:W-:Y:S02]  /*5fd0*/  F2FP.F16.F32.PACK_AB R111, R111, R0 ;  /* 0x000000006f6f723e */ /* 0x000fe400000000ff */
[C---:B------:R-:W-:Y:S02]  /*5fe0*/  FSEL R105, R212.reuse, RZ, P6 ;  /* 0x000000ffd4697208 */ /* 0x040fe40003000000 */
[----:B------:R-:W-:Y:S02]  /*5ff0*/  FSEL R129, R212, RZ, P3 ;  /* 0x000000ffd4817208 */ /* 0x000fe40001800000 */
[C---:B------:R-:W-:Y:S02]  /*6000*/  FSEL R0, R216.reuse, RZ, P4 ;  /* 0x000000ffd8007208 */ /* 0x040fe40002000000 */
[----:B------:R-:W-:Y:S02]  /*6010*/  FSEL R139, R216, RZ, P5 ;  /* 0x000000ffd88b7208 */ /* 0x000fe40002800000 */
[----:B------:R-:W-:-:S02]  /*6020*/  LOP3.LUT P6, RZ, R128, 0xff00, RZ, 0xc0, !PT ;  /* 0x0000ff0080ff7812 */ /* 0x000fc400078cc0ff */
[----:B------:R-:W-:Y:S02]  /*6030*/  LOP3.LUT P3, RZ, R128, 0xff, RZ, 0xc0, !PT ;  /* 0x000000ff80ff7812 */ /* 0x000fe4000786c0ff */
        /* <DEDUP_REMOVED lines=13> */
.L_x_3706:
[----:B------:R-:W-:Y:S05]  /*6110*/  @!P1 BRA `(.L_x_3711) ;  /* 0x0000000800049947 */ /* 0x000fea0003800000 */
[----:B------:R-:W-:Y:S05]  /*6120*/  @!P2 BRA `(.L_x_3712) ;  /* 0x000000040008a947 */ /* 0x000fea0003800000 */
[-CC-:B------:R-:W-:Y:S01]  /*6130*/  FFMA.FTZ R217, R217, R141.reuse, R140.reuse ;  /* 0x0000008dd9d97223 */ /* 0x180fe2000001008c */
[-CC-:B------:R-:W-:Y:S01]  /*6140*/  FFMA.FTZ R215, R215, R141.reuse, R140.reuse ;  /* 0x0000008dd7d77223 */ /* 0x180fe2000001008c */
[-CC-:B------:R-:W-:Y:S01]  /*6150*/  FFMA.FTZ R0, R213, R141.reuse, R140.reuse ;  /* 0x0000008dd5007223 */ /* 0x180fe2000001008c */
[----:B------:R-:W-:Y:S01]  /*6160*/  FFMA.FTZ R211, R211, R141, R140 ;  /* 0x0000008dd3d37223 */ /* 0x000fe2000001008c */
[--C-:B------:R-:W-:Y:S02]  /*6170*/  HADD2.F32 R100, -RZ, R55.reuse.H0_H0 ;  /* 0x20000037ff647230 */ /* 0x100fe40000004100 */
[----:B------:R-:W-:Y:S01]  /*6180*/  FADD.FTZ R214, R214, -R217 ;  /* 0x800000d9d6d67221 */ /* 0x000fe20000010000 */
[----:B------:R-:W-:Y:S02]  /*6190*/  HADD2.F32 R103, -RZ, R55.H1_H1 ;  /* 0x30000037ff677230 */ /* 0x000fe40000004100 */
        /* <DEDUP_REMOVED lines=17> */
[-CC-:B------:R-:W-:Y:S01]  /*62b0*/  FFMA.FTZ R219, R219, R141.reuse, R140.reuse ;  /* 0x0000008ddbdb7223 */ /* 0x180fe2000001008c */
[----:B------:R-:W-:Y:S01]  /*62c0*/  ISETP.GE.U32.AND.EX P3, PT, R129, 0x1000000, PT, P3 ;  /* 0x010000008100780c */ /* 0x000fe20003f66130 */
[-CC-:B------:R-:W-:Y:S01]  /*62d0*/  FFMA.FTZ R223, R223, R141.reuse, R140.reuse ;  /* 0x0000008ddfdf7223 */ /* 0x180fe2000001008c */
[----:B------:R-:W-:Y:S01]  /*62e0*/  LOP3.LUT P6, RZ, R129, 0xff00, RZ, 0xc0, !PT ;  /* 0x0000ff0081ff7812 */ /* 0x000fe200078cc0ff */
[----:B------:R-:W-:Y:S01]  /*62f0*/  FFMA.FTZ R129, R224, R141, R140 ;  /* 0x0000008de0817223 */ /* 0x000fe2000001008c */
[----:B------:R-:W-:Y:S01]  /*6300*/  FSEL R0, R0, RZ, P3 ;  /* 0x000000ff00007208 */ /* 0x000fe20001800000 */
[--C-:B------:R-:W-:Y:S01]  /*6310*/  HADD2.F32 R108, -RZ, R53.reuse.H0_H0 ;  /* 0x20000035ff6c7230 */ /* 0x100fe20000004100 */
[----:B------:R-:W-:Y:S01]  /*6320*/  FSEL R111, R111, RZ, P4 ;  /* 0x000000ff6f6f7208 */ /* 0x000fe20002000000 */
[----:B------:R-:W-:Y:S01]  /*6330*/  FADD.FTZ R218, R218, -R221 ;  /* 0x800000dddada7221 */ /* 0x000fe20000010000 */
[----:B------:R-:W-:Y:S01]  /*6340*/  FSEL R109, R109, RZ, P5 ;  /* 0x000000ff6d6d7208 */ /* 0x000fe20002800000 */
[----:B------:R-:W-:Y:S01]  /*6350*/  FADD.FTZ R216, R216, -R219 ;  /* 0x800000dbd8d87221 */ /* 0x000fe20000010000 */
[----:B------:R-:W-:Y:S01]  /*6360*/  FSEL R110, R110, RZ, P6 ;  /* 0x000000ff6e6e7208 */ /* 0x000fe20003000000 */
[----:B------:R-:W-:Y:S01]  /*6370*/  FADD.FTZ R222, R222, -R129 ;  /* 0x80000081dede7221 */ /* 0x000fe20000010000 */
[C---:B------:R-:W-:Y:S01]  /*6380*/  LOP3.LUT P3, RZ, R128.reuse, 0xff0000, RZ, 0xc0, !PT ;  /* 0x00ff000080ff7812 */ /* 0x040fe2000786c0ff */
[--C-:B------:R-:W-:Y:S01]  /*6390*/  HADD2.F32 R129, -RZ, R52.reuse.H0_H0 ;  /* 0x20000034ff817230 */ /* 0x100fe20000004100 */
[C---:B------:R-:W-:Y:S01]  /*63a0*/  LOP3.LUT P4, RZ, R128.reuse, 0xff000000, RZ, 0xc0, !PT ;  /* 0xff00000080ff7812 */ /* 0x040fe2000788c0ff */
[----:B------:R-:W-:Y:S01]  /*63b0*/  HADD2.F32 R137, -RZ, R52.H1_H1 ;  /* 0x30000034ff897230 */ /* 0x000fe20000004100 */
[----:B------:R-:W-:Y:S01]  /*63c0*/  LOP3.LUT P5, RZ, R128, 0xff, RZ, 0xc0, !PT ;  /* 0x000000ff80ff7812 */ /* 0x000fe200078ac0ff */
[----:B------:R-:W-:Y:S01]  /*63d0*/  FADD.FTZ R220, R220, -R223 ;  /* 0x800000dfdcdc7221 */ /* 0x000fe20000010000 */
[----:B------:R-:W-:Y:S01]  /*63e0*/  LOP3.LUT P6, RZ, R128, 0xff00, RZ, 0xc0, !PT ;  /* 0x0000ff0080ff7812 */ /* 0x000fe200078cc0ff */
[----:B------:R-:W-:-:S02]  /*63f0*/  HADD2.F32 R128, -RZ, R53.H1_H1 ;  /* 0x30000035ff807230 */ /* 0x000fc40000004100 */
[C---:B------:R-:W-:Y:S01]  /*6400*/  FFMA.FTZ R108, R179.reuse, R218, R108 ;  /* 0x000000dab36c7223 */ /* 0x040fe2000001006c */
[C---:B------:R-:W-:Y:S01]  /*6410*/  FFMA.FTZ R129, R179.reuse, R222, R129 ;  /* 0x000000deb3817223 */ /* 0x040fe20000010081 */
[C---:B------:R-:W-:Y:S01]  /*6420*/  FFMA.FTZ R220, R179.reuse, R220, R137 ;  /* 0x000000dcb3dc7223 */ /* 0x040fe20000010089 */
[----:B------:R-:W-:Y:S01]  /*6430*/  F2FP.F16.F32.PACK_AB R102, R102, R101 ;  /* 0x000000656666723e */ /* 0x000fe200000000ff */
[----:B------:R-:W-:Y:S01]  /*6440*/  FFMA.FTZ R139, R179, R216, R128 ;  /* 0x000000d8b38b7223 */ /* 0x000fe20000010080 */
[----:B------:R-:W-:Y:S01]  /*6450*/  FMUL.FTZ R136, R108, UR6 ;  /* 0x000000066c887c20 */ /* 0x000fe20008410000 */
[C---:B------:R-:W-:Y:S01]  /*6460*/  FMUL.FTZ R128, R220.reuse, UR6 ;  /* 0x00000006dc807c20 */ /* 0x040fe20008410000 */
[----:B------:R-:W-:Y:S02]  /*6470*/  F2FP.F16.F32.PACK_AB R103, R103, R100 ;  /* 0x000000646767723e */ /* 0x000fe400000000ff */
[C---:B------:R-:W-:Y:S01]  /*6480*/  F2FP.F16.F32.PACK_AB R101, R139.reuse, R108 ;  /* 0x0000006c8b65723e */ /* 0x040fe200000000ff */
[----:B------:R-:W-:Y:S01]  /*6490*/  FMUL.FTZ R139, R139, UR6 ;  /* 0x000000068b8b7c20 */ /* 0x000fe20008410000 */
[----:B------:R-:W-:Y:S01]  /*64a0*/  FMUL.FTZ R108, R129, UR6 ;  /* 0x00000006816c7c20 */ /* 0x000fe20008410000 */
        /* <DEDUP_REMOVED lines=8> */
[----:B------:R-:W-:Y:S01]  /*6530*/  F2FP.F16.F32.PACK_AB R108, R129, R108 ;  /* 0x0000006c816c723e */ /* 0x000fe200000000ff */
[----:B------:R-:W-:Y:S06]  /*6540*/  BRA `(.L_x_3709) ;  /* 0x0000000800b87947 */ /* 0x000fec0003800000 */
.L_x_3712:
[-CC-:B0-----:R-:W-:Y:S01]  /*6550*/  FFMA.FTZ R109, R224, R141.reuse, R140.reuse ;  /* 0x0000008de06d7223 */ /* 0x181fe2000001008c */
[-CC-:B------:R-:W-:Y:S01]  /*6560*/  FFMA.FTZ R0, R213, R141.reuse, R140.reuse ;  /* 0x0000008dd5007223 */ /* 0x180fe2000001008c */
[-CC-:B------:R-:W-:Y:S01]  /*6570*/  FFMA.FTZ R217, R217, R141.reuse, R140.reuse ;  /* 0x0000008dd9d97223 */ /* 0x180fe2000001008c */
[----:B------:R-:W-:Y:S01]  /*6580*/  FFMA.FTZ R215, R215, R141, R140 ;  /* 0x0000008dd7d77223 */ /* 0x000fe2000001008c */
[----:B------:R-:W-:Y:S01]  /*6590*/  FADD.FTZ R222, R222, -R109 ;  /* 0x8000006ddede7221 */ /* 0x000fe20000010000 */
[----:B------:R-:W-:Y:S02]  /*65a0*/  HADD2.F32 R109, -RZ, R55.H0_H0 ;  /* 0x20000037ff6d7230 */ /* 0x000fe40000004100 */
[----:B------:R-:W-:Y:S01]  /*65b0*/  FADD.FTZ R0, R139, -R0 ;  /* 0x800000008b007221 */ /* 0x000fe20000010000 */
[--C-:B------:R-:W-:Y:S02]  /*65c0*/  HADD2.F32 R111, -RZ, R54.reuse.H1_H1 ;  /* 0x30000036ff6f7230 */ /* 0x100fe40000004100 */
[----:B------:R-:W-:Y:S01]  /*65d0*/  FADD.FTZ R214, R214, -R217 ;  /* 0x800000d9d6d67221 */ /* 0x000fe20000010000 */
[----:B------:R-:W-:Y:S01]  /*65e0*/  FADD.FTZ R212, R212, -R215 ;  /* 0x800000d7d4d47221 */ /* 0x000fe20000010000 */
[----:B------:R-:W-:Y:S01]  /*65f0*/  FFMA.FTZ R0, R179, R0, R109 ;  /* 0x00000000b3007223 */ /* 0x000fe2000001006d */
[----:B------:R-:W-:-:S02]  /*6600*/  HADD2.F32 R109, -RZ, R54.H0_H0 ;  /* 0x20000036ff6d7230 */ /* 0x000fc40000004100 */
[-CC-:B------:R-:W-:Y:S01]  /*6610*/  FFMA.FTZ R221, R221, R141.reuse, R140.reuse ;  /* 0x0000008ddddd7223 */ /* 0x180fe2000001008c */
[-CC-:B------:R-:W-:Y:S01]  /*6620*/  FFMA.FTZ R219, R219, R141.reuse, R140.reuse ;  /* 0x0000008ddbdb7223 */ /* 0x180fe2000001008c */
[----:B------:R-:W-:Y:S01]  /*6630*/  FFMA.FTZ R211, R211, R141, R140 ;  /* 0x0000008dd3d37223 */ /* 0x000fe2000001008c */
[C---:B------:R-:W-:Y:S01]  /*6640*/  FFMA.FTZ R212, R179.reuse, R212, R111 ;  /* 0x000000d4b3d47223 */ /* 0x040fe2000001006f */
[----:B------:R-:W-:Y:S01]  /*6650*/  FFMA.FTZ R214, R179, R214, R109 ;  /* 0x000000d6b3d67223 */ /* 0x000fe2000001006d */
[--C-:B------:R-:W-:Y:S02]  /*6660*/  HADD2.F32 R109, -RZ, R53.reuse.H0_H0 ;  /* 0x20000035ff6d7230 */ /* 0x100fe40000004100 */
[----:B------:R-:W-:Y:S01]  /*6670*/  FADD.FTZ R218, R218, -R221 ;  /* 0x800000dddada7221 */ /* 0x000fe20000010000 */
[----:B------:R-:W-:Y:S02]  /*6680*/  HADD2.F32 R111, -RZ, R53.H1_H1 ;  /* 0x30000035ff6f7230 */ /* 0x000fe40000004100 */
[----:B------:R-:W-:Y:S01]  /*6690*/  FADD.FTZ R216, R216, -R219 ;  /* 0x800000dbd8d87221 */ /* 0x000fe20000010000 */
[----:B------:R-:W-:-:S02]  /*66a0*/  HADD2.F32 R108, -RZ, R55.H1_H1 ;  /* 0x30000037ff6c7230 */ /* 0x000fc40000004100 */
[----:B------:R-:W-:Y:S01]  /*66b0*/  FADD.FTZ R138, R138, -R211 ;  /* 0x800000d38a8a7221 */ /* 0x000fe20000010000 */
[----:B------:R-:W-:Y:S01]  /*66c0*/  FFMA.FTZ R223, R223, R141, R140 ;  /* 0x0000008ddfdf7223 */ /* 0x000fe2000001008c */
[C---:B------:R-:W-:Y:S01]  /*66d0*/  FFMA.FTZ R218, R179.reuse, R218, R109 ;  /* 0x000000dab3da7223 */ /* 0x040fe2000001006d */
[C---:B------:R-:W-:Y:S01]  /*66e0*/  FFMA.FTZ R216, R179.reuse, R216, R111 ;  /* 0x000000d8b3d87223 */ /* 0x040fe2000001006f */
[C---:B------:R-:W-:Y:S01]  /*66f0*/  FFMA.FTZ R108, R179.reuse, R138, R108 ;  /* 0x0000008ab36c7223 */ /* 0x040fe2000001006c */
[--C-:B------:R-:W-:Y:S02]  /*6700*/  HADD2.F32 R109, -RZ, R52.reuse.H0_H0 ;  /* 0x20000034ff6d7230 */ /* 0x100fe40000004100 */
[----:B------:R-:W-:Y:S01]  /*6710*/  FADD.FTZ R220, R220, -R223 ;  /* 0x800000dfdcdc7221 */ /* 0x000fe20000010000 */
[----:B------:R-:W-:Y:S01]  /*6720*/  HADD2.F32 R111, -RZ, R52.H1_H1 ;  /* 0x30000034ff6f7230 */ /* 0x000fe20000004100 */
        /* <DEDUP_REMOVED lines=9> */
[C---:B------:R-:W-:Y:S01]  /*67c0*/  LOP3.LUT P5, RZ, R129.reuse, 0xff, RZ, 0xc0, !PT ;  /* 0x000000ff81ff7812 */ /* 0x040fe200078ac0ff */
        /* <DEDUP_REMOVED lines=22> */
.L_x_3711:
        /* <DEDUP_REMOVED lines=12> */
[----:B------:R-:W-:Y:S01]  /*69f0*/  LOP3.LUT P4, RZ, R129, 0xff0000, RZ, 0xc0, !PT ;  /* 0x00ff000081ff7812 */ /* 0x000fe2000788c0ff */
[-CC-:B------:R-:W-:Y:S01]  /*6a00*/  FFMA.FTZ R223, R223, R141.reuse, R140.reuse ;  /* 0x0000008ddfdf7223 */ /* 0x180fe2000001008c */
[C---:B------:R-:W-:Y:S01]  /*6a10*/  LOP3.LUT P6, RZ, R129.reuse, 0xff, RZ, 0xc0, !PT ;  /* 0x000000ff81ff7812 */ /* 0x040fe200078cc0ff */
        /* <DEDUP_REMOVED lines=17> */
[----:B------:R-:W-:Y:S01]  /*6b30*/  F2FP.F16.F32.PACK_AB R102, R129, R102 ;  /* 0x000000668166723e */ /* 0x000fe200000000ff */
        /* <DEDUP_REMOVED lines=13> */
[C---:B------:R-:W-:Y:S01]  /*6c10*/  F2FP.F16.F32.PACK_AB R101, R216.reuse, R101 ;  /* 0x00000065d865723e */ /* 0x040fe200000000ff */
        /* <DEDUP_REMOVED lines=10> */
[----:B------:R-:W-:Y:S01]  /*6cc0*/  F2FP.F16.F32.PACK_AB R108, R129, R108 ;  /* 0x0000006c816c723e */ /* 0x000fe200000000ff */
[----:B------:R-:W-:Y:S06]  /*6cd0*/  BRA `(.L_x_3709) ;  /* 0x0000000000d47947 */ /* 0x000fec0003800000 */
.L_x_3713:
        /* <DEDUP_REMOVED lines=53> */
.L_x_3709:
        /* <DEDUP_REMOVED lines=12> */
[--C-:B0-----:R-:W-:Y:S02]  /*70f0*/  HADD2.F32 R105, -RZ, R51.reuse.H1_H1 ;  /* 0x30000033ff697230 */ /* 0x101fe40000004100 */
[-CC-:B------:R-:W-:Y:S01]  /*7100*/  FFMA.FTZ R207, R207, R141.reuse, R140.reuse ;  /* 0x0000008dcfcf7223 */ /* 0x180fe2000001008c */
[-C--:B------:R-:W-:Y:S01]  /*7110*/  FFMA.FTZ R205, R205, R141.reuse, R140 ;  /* 0x0000008dcdcd7223 */ /* 0x080fe2000001008c */
[----:B------:R-:W-:Y:S01]  /*7120*/  FADD.FTZ R210, R210, -R209 ;  /* 0x800000d1d2d27221 */ /* 0x000fe20000010000 */
[----:B------:R-:W-:Y:S02]  /*7130*/  HADD2.F32 R0, -RZ, R51.H0_H0 ;  /* 0x20000033ff007230 */ /* 0x000fe40000004100 */
[----:B------:R-:W-:Y:S01]  /*7140*/  FADD.FTZ R208, R208, -R207 ;  /* 0x800000cfd0d07221 */ /* 0x000fe20000010000 */
[--C-:B------:R-:W-:Y:S02]  /*7150*/  HADD2.F32 R103, -RZ, R50.reuse.H1_H1 ;  /* 0x30000032ff677230 */ /* 0x100fe40000004100 */
[C---:B------:R-:W-:Y:S01]  /*7160*/  FFMA.FTZ R109, R179.reuse, R210, R105 ;  /* 0x000000d2b36d7223 */ /* 0x040fe20000010069 */
[----:B------:R-:W-:Y:S01]  /*7170*/  ISETP.GE.U32.AND P3, PT, R124, RZ, PT ;  /* 0x000000ff7c00720c */ /* 0x000fe20003f66070 */
[----:B------:R-:W-:Y:S01]  /*7180*/  FADD.FTZ R206, R206, -R205 ;  /* 0x800000cdcece7221 */ /* 0x000fe20000010000 */
[----:B------:R-:W-:Y:S01]  /*7190*/  ISETP.GE.U32.AND P4, PT, R170, RZ, PT ;  /* 0x000000ffaa00720c */ /* 0x000fe20003f86070 */
[----:B------:R-:W-:Y:S01]  /*71a0*/  FFMA.FTZ R208, R179, R208, R0 ;  /* 0x000000d0b3d07223 */ /* 0x000fe20000010000 */
[----:B------:R-:W-:Y:S01]  /*71b0*/  FMUL.FTZ R100, R109, UR6 ;  /* 0x000000066d647c20 */ /* 0x000fe20008410000 */
[----:B------:R-:W-:Y:S01]  /*71c0*/  ISETP.GE.U32.AND.EX P3, PT, R125, 0x1000000, PT, P3 ;  /* 0x010000007d00780c */ /* 0x000fe20003f66130 */
[-CC-:B------:R-:W-:Y:S01]  /*71d0*/  FFMA.FTZ R101, R202, R141.reuse, R140.reuse ;  /* 0x0000008dca657223 */ /* 0x180fe2000001008c */
[----:B------:R-:W-:Y:S01]  /*71e0*/  ISETP.GE.U32.AND.EX P4, PT, R171, 0x1000000, PT, P4 ;  /* 0x01000000ab00780c */ /* 0x000fe20003f86140 */
[----:B------:R-:W-:Y:S01]  /*71f0*/  FFMA.FTZ R107, R179, R206, R103 ;  /* 0x000000ceb36b7223 */ /* 0x000fe20000010067 */
[----:B------:R-:W-:Y:S01]  /*7200*/  FMUL.FTZ R0, R208, UR6 ;  /* 0x00000006d0007c20 */ /* 0x000fe20008410000 */
[----:B------:R-:W-:Y:S01]  /*7210*/  LOP3.LUT P6, RZ, R125, 0xff0000, RZ, 0xc0, !PT ;  /* 0x00ff00007dff7812 */ /* 0x000fe200078cc0ff */
[----:B------:R-:W-:Y:S01]  /*7220*/  FADD.FTZ R204, R204, -R101 ;  /* 0x80000065cccc7221 */ /* 0x000fe20000010000 */
[C---:B------:R-:W-:Y:S01]  /*7230*/  FSEL R137, R100.reuse, RZ, P3 ;  /* 0x000000ff64897208 */ /* 0x040fe20001800000 */
[----:B------:R-:W-:Y:S01]  /*7240*/  HADD2.F32 R101, -RZ, R50.H0_H0 ;  /* 0x20000032ff657230 */ /* 0x000fe20000004100 */
[----:B------:R-:W-:Y:S01]  /*7250*/  FSEL R139, R100, RZ, P4 ;  /* 0x000000ff648b7208 */ /* 0x000fe20002000000 */
[----:B------:R-:W-:Y:S01]  /*7260*/  FMUL.FTZ R100, R107, UR6 ;  /* 0x000000066b647c20 */ /* 0x000fe20008410000 */
[----:B------:R-:W-:Y:S01]  /*7270*/  LOP3.LUT P3, RZ, R125, 0xff00, RZ, 0xc0, !PT ;  /* 0x0000ff007dff7812 */ /* 0x000fe2000786c0ff */
[-C--:B------:R-:W-:Y:S01]  /*7280*/  FFMA.FTZ R198, R198, R141.reuse, R140 ;  /* 0x0000008dc6c67223 */ /* 0x080fe2000001008c */
[----:B------:R-:W-:Y:S01]  /*7290*/  LOP3.LUT P4, RZ, R171, 0xff00, RZ, 0xc0, !PT ;  /* 0x0000ff00abff7812 */ /* 0x000fe2000788c0ff */
[----:B------:R-:W-:Y:S01]  /*72a0*/  FFMA.FTZ R102, R179, R204, R101 ;  /* 0x000000ccb3667223 */ /* 0x000fe20000010065 */
[----:B------:R-:W-:Y:S01]  /*72b0*/  FSEL R128, R0, RZ, P6 ;  /* 0x000000ff00807208 */ /* 0x000fe20003000000 */
[----:B------:R-:W-:Y:S01]  /*72c0*/  FADD.FTZ R198, R201, -R198 ;  /* 0x800000c6c9c67221 */ /* 0x000fe20000010000 */
[----:B------:R-:W-:Y:S01]  /*72d0*/  LOP3.LUT P6, RZ, R125, 0xff, RZ, 0xc0, !PT ;  /* 0x000000ff7dff7812 */ /* 0x000fe200078cc0ff */
[-CC-:B------:R-:W-:Y:S01]  /*72e0*/  FFMA.FTZ R200, R200, R141.reuse, R140.reuse ;  /* 0x0000008dc8c87223 */ /* 0x180fe2000001008c */
[C---:B------:R-:W-:Y:S01]  /*72f0*/  LOP3.LUT P5, RZ, R171.reuse, 0xff0000, RZ, 0xc0, !PT ;  /* 0x00ff0000abff7812 */ /* 0x040fe200078ac0ff */
[----:B------:R-:W-:Y:S01]  /*7300*/  FFMA.FTZ R196, R196, R141, R140 ;  /* 0x0000008dc4c47223 */ /* 0x000fe2000001008c */
[C---:B------:R-:W-:Y:S01]  /*7310*/  FSEL R125, R100.reuse, RZ, P3 ;  /* 0x000000ff647d7208 */ /* 0x040fe20001800000 */
[--C-:B------:R-:W-:Y:S01]  /*7320*/  HADD2.F32 R105, -RZ, R49.reuse.H1_H1 ;  /* 0x30000031ff697230 */ /* 0x100fe20000004100 */
[----:B------:R-:W-:Y:S01]  /*7330*/  FSEL R129, R100, RZ, P4 ;  /* 0x000000ff64817208 */ /* 0x000fe20002000000 */
[----:B------:R-:W-:Y:S01]  /*7340*/  HADD2.F32 R100, -RZ, R49.H0_H0 ;  /* 0x20000031ff647230 */ /* 0x000fe20000004100 */
[----:B------:R-:W-:Y:S01]  /*7350*/  FSEL R108, R0, RZ, P5 ;  /* 0x000000ff006c7208 */ /* 0x000fe20002800000 */
[----:B------:R-:W-:Y:S01]  /*7360*/  FMUL.FTZ R0, R102, UR6 ;  /* 0x0000000666007c20 */ /* 0x000fe20008410000 */
[----:B------:R-:W-:Y:S01]  /*7370*/  LOP3.LUT P5, RZ, R171, 0xff, RZ, 0xc0, !PT ;  /* 0x000000ffabff7812 */ /* 0x000fe200078ac0ff */
[----:B------:R-:W-:Y:S01]  /*7380*/  FADD.FTZ R200, R203, -R200 ;  /* 0x800000c8cbc87221 */ /* 0x000fe20000010000 */
[----:B------:R-:W-:Y:S01]  /*7390*/  FFMA.FTZ R100, R179, R198, R100 ;  /* 0x000000c6b3647223 */ /* 0x000fe20000010064 */
[----:B------:R-:W-:-:S02]  /*73a0*/  HADD2.F32 R103, -RZ, R48.H1_H1 ;  /* 0x30000030ff677230 */ /* 0x000fc40000004100 */
[----:B------:R-:W-:Y:S01]  /*73b0*/  FADD.FTZ R196, R199, -R196 ;  /* 0x800000c4c7c47221 */ /* 0x000fe20000010000 */
[----:B------:R-:W-:Y:S01]  /*73c0*/  FSEL R110, R0, RZ, P6 ;  /* 0x000000ff006e7208 */ /* 0x000fe20003000000 */
[----:B------:R-:W-:Y:S01]  /*73d0*/  FMUL.FTZ R104, R100, UR6 ;  /* 0x0000000664687c20 */ /* 0x000fe20008410000 */
[----:B------:R-:W-:Y:S01]  /*73e0*/  FSEL R106, R0, RZ, P5 ;  /* 0x000000ff006a7208 */ /* 0x000fe20002800000 */
[----:B------:R-:W-:Y:S01]  /*73f0*/  FFMA.FTZ R0, R195, R141, R140 ;  /* 0x0000008dc3007223 */ /* 0x000fe2000001008c */
[----:B------:R-:W-:Y:S01]  /*7400*/  LOP3.LUT P6, RZ, R124, 0xff0000, RZ, 0xc0, !PT ;  /* 0x00ff00007cff7812 */ /* 0x000fe200078cc0ff */
[C---:B------:R-:W-:Y:S01]  /*7410*/  FFMA.FTZ R111, R179.reuse, R200, R105 ;  /* 0x000000c8b36f7223 */ /* 0x040fe20000010069 */
[----:B------:R-:W-:Y:S01]  /*7420*/  FFMA.FTZ R105, R179, R196, R103 ;  /* 0x000000c4b3697223 */ /* 0x000fe20000010067 */
[----:B------:R-:W-:Y:S01]  /*7430*/  HADD2.F32 R101, -RZ, R48.H0_H0 ;  /* 0x20000030ff657230 */ /* 0x000fe20000004100 */
[----:B------:R-:W-:Y:S01]  /*7440*/  F2FP.F16.F32.PACK_AB R103, R109, R208 ;  /* 0x000000d06d67723e */ /* 0x000fe200000000ff */
[----:B------:R-:W-:Y:S01]  /*7450*/  FADD.FTZ R0, R197, -R0 ;  /* 0x80000000c5007221 */ /* 0x000fe20000010000 */
[----:B------:R-:W-:-:S02]  /*7460*/  FSEL R109, R104, RZ, P6 ;  /* 0x000000ff686d7208 */ /* 0x000fc40003000000 */
[----:B------:R-:W-:Y:S01]  /*7470*/  LOP3.LUT P6, RZ, R170, 0xff0000, RZ, 0xc0, !PT ;  /* 0x00ff0000aaff7812 */ /* 0x000fe200078cc0ff */
[----:B------:R-:W-:Y:S01]  /*7480*/  FFMA.FTZ R0, R179, R0, R101 ;  /* 0x00000000b3007223 */ /* 0x000fe20000010065 */
[----:B------:R-:W-:Y:S02]  /*7490*/  F2FP.F16.F32.PACK_AB R102, R107, R102 ;  /* 0x000000666b66723e */ /* 0x000fe400000000ff */
[----:B------:R-:W-:Y:S01]  /*74a0*/  F2FP.F16.F32.PACK_AB R107, R139, R108 ;  /* 0x0000006c8b6b723e */ /* 0x000fe200000000ff */
[----:B------:R-:W-:Y:S01]  /*74b0*/  FMUL.FTZ R108, R111, UR6 ;  /* 0x000000066f6c7c20 */ /* 0x000fe20008410000 */
[C---:B------:R-:W-:Y:S02]  /*74c0*/  LOP3.LUT P5, RZ, R124.reuse, 0xff000000, RZ, 0xc0, !PT ;  /* 0xff0000007cff7812 */ /* 0x040fe400078ac0ff */
[C---:B------:R-:W-:Y:S02]  /*74d0*/  LOP3.LUT P3, RZ, R124.reuse, 0xff00, RZ, 0xc0, !PT ;  /* 0x0000ff007cff7812 */ /* 0x040fe4000786c0ff */
[----:B------:R-:W-:-:S02]  /*74e0*/  LOP3.LUT P4, RZ, R124, 0xff, RZ, 0xc0, !PT ;  /* 0x000000ff7cff7812 */ /* 0x000fc4000788c0ff */
[----:B------:R-:W-:Y:S01]  /*74f0*/  FSEL R124, R104, RZ, P6 ;  /* 0x000000ff687c7208 */ /* 0x000fe20003000000 */
[----:B------:R-:W-:Y:S01]  /*7500*/  FMUL.FTZ R104, R105, UR6 ;  /* 0x0000000669687c20 */ /* 0x000fe20008410000 */
[----:B------:R-:W-:Y:S02]  /*7510*/  LOP3.LUT P6, RZ, R170, 0xff000000, RZ, 0xc0, !PT ;  /* 0xff000000aaff7812 */ /* 0x000fe400078cc0ff */
[----:B------:R-:W-:Y:S02]  /*7520*/  F2FP.F16.F32.PACK_AB R101, R111, R100 ;  /* 0x000000646f65723e */ /* 0x000fe400000000ff */
[----:B------:R-:W-:Y:S02]  /*7530*/  F2FP.F16.F32.PACK_AB R111, R137, R128 ;  /* 0x00000080896f723e */ /* 0x000fe400000000ff */
[----:B------:R-:W-:Y:S02]  /*7540*/  FSEL R128, R108, RZ, P5 ;  /* 0x000000ff6c807208 */ /* 0x000fe40002800000 */
[----:B------:R-:W-:Y:S01]  /*7550*/  F2FP.F16.F32.PACK_AB R100, R105, R0 ;  /* 0x000000006964723e */ /* 0x000fe200000000ff */
[----:B------:R-:W-:Y:S01]  /*7560*/  FMUL.FTZ R0, R0, UR6 ;  /* 0x0000000600007c20 */ /* 0x000fe20008410000 */
[----:B------:R-:W-:-:S02]  /*7570*/  LOP3.LUT P5, RZ, R170, 0xff00, RZ, 0xc0, !PT ;  /* 0x0000ff00aaff7812 */ /* 0x000fc400078ac0ff */
[----:B------:R-:W-:Y:S02]  /*7580*/  FSEL R105, R108, RZ, P6 ;  /* 0x000000ff6c697208 */ /* 0x000fe40003000000 */
        /* <DEDUP_REMOVED lines=12> */
.L_x_3716:
[-CC-:B------:R-:W-:Y:S01]  /*7650*/  FFMA.FTZ R209, R209, R141.reuse, R140.reuse ;  /* 0x0000008dd1d17223 */ /* 0x180fe2000001008c */
[--C-:B0-----:R-:W-:Y:S02]  /*7660*/  HADD2.F32 R109, -RZ, R51.reuse.H1_H1 ;  /* 0x30000033ff6d7230 */ /* 0x101fe40000004100 */
[-CC-:B------:R-:W-:Y:S01]  /*7670*/  FFMA.FTZ R207, R207, R141.reuse, R140.reuse ;  /* 0x0000008dcfcf7223 */ /* 0x180fe2000001008c */
[-CC-:B------:R-:W-:Y:S01]  /*7680*/  FFMA.FTZ R205, R205, R141.reuse, R140.reuse ;  /* 0x0000008dcdcd7223 */ /* 0x180fe2000001008c */
[----:B------:R-:W-:Y:S01]  /*7690*/  FADD.FTZ R210, R210, -R209 ;  /* 0x800000d1d2d27221 */ /* 0x000fe20000010000 */
[----:B------:R-:W-:Y:S01]  /*76a0*/  FFMA.FTZ R105, R202, R141, R140 ;  /* 0x0000008dca697223 */ /* 0x000fe2000001008c */
[----:B------:R-:W-:Y:S02]  /*76b0*/  HADD2.F32 R0, -RZ, R51.H0_H0 ;  /* 0x20000033ff007230 */ /* 0x000fe40000004100 */
[----:B------:R-:W-:Y:S01]  /*76c0*/  FADD.FTZ R208, R208, -R207 ;  /* 0x800000cfd0d07221 */ /* 0x000fe20000010000 */
[----:B------:R-:W-:Y:S01]  /*76d0*/  FFMA.FTZ R109, R179, R210, R109 ;  /* 0x000000d2b36d7223 */ /* 0x000fe2000001006d */
[--C-:B------:R-:W-:Y:S01]  /*76e0*/  HADD2.F32 R107, -RZ, R50.reuse.H1_H1 ;  /* 0x30000032ff6b7230 */ /* 0x100fe20000004100 */
[----:B------:R-:W-:Y:S01]  /*76f0*/  ISETP.GE.U32.AND P3, PT, R124, RZ, PT ;  /* 0x000000ff7c00720c */ /* 0x000fe20003f66070 */
[----:B------:R-:W-:Y:S01]  /*7700*/  FADD.FTZ R206, R206, -R205 ;  /* 0x800000cdcece7221 */ /* 0x000fe20000010000 */
[----:B------:R-:W-:Y:S01]  /*7710*/  ISETP.GE.U32.AND P4, PT, R170, RZ, PT ;  /* 0x000000ffaa00720c */ /* 0x000fe20003f86070 */
[----:B------:R-:W-:Y:S01]  /*7720*/  FADD.FTZ R204, R204, -R105 ;  /* 0x80000069cccc7221 */ /* 0x000fe20000010000 */
[----:B------:R-:W-:-:S02]  /*7730*/  HADD2.F32 R105, -RZ, R50.H0_H0 ;  /* 0x20000032ff697230 */ /* 0x000fc40000004100 */
[----:B------:R-:W-:Y:S01]  /*7740*/  FFMA.FTZ R0, R179, R208, R0 ;  /* 0x000000d0b3007223 */ /* 0x000fe20000010000 */
[----:B------:R-:W-:Y:S01]  /*7750*/  FMUL.FTZ R109, R109, UR6 ;  /* 0x000000066d6d7c20 */ /* 0x000fe20008410000 */
[----:B------:R-:W-:Y:S01]  /*7760*/  ISETP.GE.U32.AND.EX P3, PT, R125, 0x1000000, PT, P3 ;  /* 0x010000007d00780c */ /* 0x000fe20003f66130 */
[-C--:B------:R-:W-:Y:S01]  /*7770*/  FFMA.FTZ R198, R198, R141.reuse, R140 ;  /* 0x0000008dc6c67223 */ /* 0x080fe2000001008c */
[----:B------:R-:W-:Y:S01]  /*7780*/  FFMA.FTZ R107, R179, R206, R107 ;  /* 0x000000ceb36b7223 */ /* 0x000fe2000001006b */
[----:B------:R-:W-:Y:S01]  /*7790*/  ISETP.GE.U32.AND.EX P4, PT, R171, 0x1000000, PT, P4 ;  /* 0x01000000ab00780c */ /* 0x000fe20003f86140 */
[----:B------:R-:W-:Y:S01]  /*77a0*/  FMUL.FTZ R0, R0, UR6 ;  /* 0x0000000600007c20 */ /* 0x000fe20008410000 */
[----:B------:R-:W-:Y:S01]  /*77b0*/  FFMA.FTZ R105, R179, R204, R105 ;  /* 0x000000ccb3697223 */ /* 0x000fe20000010069 */
[----:B------:R-:W-:Y:S01]  /*77c0*/  LOP3.LUT P6, RZ, R125, 0xff0000, RZ, 0xc0, !PT ;  /* 0x00ff00007dff7812 */ /* 0x000fe200078cc0ff */
[--C-:B------:R-:W-:Y:S01]  /*77d0*/  HADD2.F32 R104, -RZ, R49.reuse.H0_H0 ;  /* 0x20000031ff687230 */ /* 0x100fe20000004100 */
[----:B------:R-:W-:Y:S01]  /*77e0*/  FSEL R136, R109, RZ, P3 ;  /* 0x000000ff6d887208 */ /* 0x000fe20001800000 */
[----:B------:R-:W-:Y:S01]  /*77f0*/  FADD.FTZ R198, R201, -R198 ;  /* 0x800000c6c9c67221 */ /* 0x000fe20000010000 */
[----:B------:R-:W-:Y:S01]  /*7800*/  FSEL R109, R109, RZ, P4 ;  /* 0x000000ff6d6d7208 */ /* 0x000fe20002000000 */
[----:B------:R-:W-:Y:S01]  /*7810*/  FMUL.FTZ R107, R107, UR6 ;  /* 0x000000066b6b7c20 */ /* 0x000fe20008410000 */
[----:B------:R-:W-:Y:S01]  /*7820*/  LOP3.LUT P3, RZ, R125, 0xff00, RZ, 0xc0, !PT ;  /* 0x0000ff007dff7812 */ /* 0x000fe2000786c0ff */
[----:B------:R-:W-:Y:S01]  /*7830*/  FMUL.FTZ R105, R105, UR6 ;  /* 0x0000000669697c20 */ /* 0x000fe20008410000 */
[C---:B------:R-:W-:Y:S01]  /*7840*/  LOP3.LUT P4, RZ, R171.reuse, 0xff00, RZ, 0xc0, !PT ;  /* 0x0000ff00abff7812 */ /* 0x040fe2000788c0ff */
[-C--:B------:R-:W-:Y:S01]  /*7850*/  FFMA.FTZ R196, R196, R141.reuse, R140 ;  /* 0x0000008dc4c47223 */ /* 0x080fe2000001008c */
[----:B------:R-:W-:Y:S01]  /*7860*/  LOP3.LUT P5, RZ, R171, 0xff0000, RZ, 0xc0, !PT ;  /* 0x00ff0000abff7812 */ /* 0x000fe200078ac0ff */
[----:B------:R-:W-:Y:S01]  /*7870*/  FFMA.FTZ R104, R179, R198, R104 ;  /* 0x000000c6b3687223 */ /* 0x000fe20000010068 */
[----:B------:R-:W-:Y:S01]  /*7880*/  FSEL R111, R0, RZ, P6 ;  /* 0x000000ff006f7208 */ /* 0x000fe20003000000 */
[-C--:B------:R-:W-:Y:S01]  /*7890*/  FFMA.FTZ R200, R200, R141.reuse, R140 ;  /* 0x0000008dc8c87223 */ /* 0x080fe2000001008c */
[----:B------:R-:W-:Y:S01]  /*78a0*/  LOP3.LUT P6, RZ, R125, 0xff, RZ, 0xc0, !PT ;  /* 0x000000ff7dff7812 */ /* 0x000fe200078cc0ff */
[----:B------:R-:W-:Y:S01]  /*78b0*/  FADD.FTZ R196, R199, -R196 ;  /* 0x800000c4c7c47221 */ /* 0x000fe20000010000 */
[C---:B------:R-:W-:Y:S01]  /*78c0*/  FSEL R129, R107.reuse, RZ, P3 ;  /* 0x000000ff6b817208 */ /* 0x040fe20001800000 */
[----:B------:R-:W-:Y:S01]  /*78d0*/  FMUL.FTZ R104, R104, UR6 ;  /* 0x0000000668687c20 */ /* 0x000fe20008410000 */
[----:B------:R-:W-:Y:S01]  /*78e0*/  FSEL R128, R107, RZ, P4 ;  /* 0x000000ff6b807208 */ /* 0x000fe20002000000 */
[--C-:B------:R-:W-:Y:S01]  /*78f0*/  HADD2.F32 R107, -RZ, R48.reuse.H1_H1 ;  /* 0x30000030ff6b7230 */ /* 0x100fe20000004100 */
[----:B------:R-:W-:Y:S01]  /*7900*/  FSEL R108, R0, RZ, P5 ;  /* 0x000000ff006c7208 */ /* 0x000fe20002800000 */
[----:B------:R-:W-:Y:S01]  /*7910*/  FFMA.FTZ R0, R195, R141, R140 ;  /* 0x0000008dc3007223 */ /* 0x000fe2000001008c */
[----:B------:R-:W-:Y:S01]  /*7920*/  LOP3.LUT P5, RZ, R171, 0xff, RZ, 0xc0, !PT ;  /* 0x000000ffabff7812 */ /* 0x000fe200078ac0ff */
[----:B------:R-:W-:Y:S01]  /*7930*/  HADD2.F32 R106, -RZ, R49.H1_H1 ;  /* 0x30000031ff6a7230 */ /* 0x000fe20000004100 */
[----:B------:R-:W-:Y:S01]  /*7940*/  FSEL R110, R105, RZ, P6 ;  /* 0x000000ff696e7208 */ /* 0x000fe20003000000 */
[----:B------:R-:W-:Y:S01]  /*7950*/  FADD.FTZ R200, R203, -R200 ;  /* 0x800000c8cbc87221 */ /* 0x000fe20000010000 */
[----:B------:R-:W-:Y:S01]  /*7960*/  LOP3.LUT P6, RZ, R124, 0xff0000, RZ, 0xc0, !PT ;  /* 0x00ff00007cff7812 */ /* 0x000fe200078cc0ff */
[----:B------:R-:W-:Y:S01]  /*7970*/  FFMA.FTZ R196, R179, R196, R107 ;  /* 0x000000c4b3c47223 */ /* 0x000fe2000001006b */
[----:B------:R-:W-:Y:S01]  /*7980*/  FSEL R125, R105, RZ, P5 ;  /* 0x000000ff697d7208 */ /* 0x000fe20002800000 */
[----:B------:R-:W-:Y:S01]  /*7990*/  HADD2.F32 R105, -RZ, R48.H0_H0 ;  /* 0x20000030ff697230 */ /* 0x000fe20000004100 */
[----:B------:R-:W-:Y:S01]  /*79a0*/  F2FP.F16.F32.PACK_AB R107, R109, R108 ;  /* 0x0000006c6d6b723e */ /* 0x000fe200000000ff */
[----:B------:R-:W-:Y:S01]  /*79b0*/  FADD.FTZ R0, R197, -R0 ;  /* 0x80000000c5007221 */ /* 0x000fe20000010000 */
[----:B------:R-:W-:Y:S01]  /*79c0*/  FSEL R109, R104, RZ, P6 ;  /* 0x000000ff686d7208 */ /* 0x000fe20003000000 */
[C---:B------:R-:W-:Y:S01]  /*79d0*/  FFMA.FTZ R106, R179.reuse, R200, R106 ;  /* 0x000000c8b36a7223 */ /* 0x040fe2000001006a */
[----:B------:R-:W-:Y:S01]  /*79e0*/  LOP3.LUT P6, RZ, R170, 0xff0000, RZ, 0xc0, !PT ;  /* 0x00ff0000aaff7812 */ /* 0x000fe200078cc0ff */
[----:B------:R-:W-:Y:S01]  /*79f0*/  FFMA.FTZ R0, R179, R0, R105 ;  /* 0x00000000b3007223 */ /* 0x000fe20000010069 */
[----:B------:R-:W-:Y:S01]  /*7a00*/  LOP3.LUT P5, RZ, R124, 0xff000000, RZ, 0xc0, !PT ;  /* 0xff0000007cff7812 */ /* 0x000fe200078ac0ff */
[----:B------:R-:W-:Y:S01]  /*7a10*/  FMUL.FTZ R108, R106, UR6 ;  /* 0x000000066a6c7c20 */ /* 0x000fe20008410000 */
[----:B------:R-:W-:Y:S01]  /*7a20*/  FSEL R105, R104, RZ, P6 ;  /* 0x000000ff68697208 */ /* 0x000fe20003000000 */
[----:B------:R-:W-:Y:S01]  /*7a30*/  FMUL.FTZ R196, R196, UR6 ;  /* 0x00000006c4c47c20 */ /* 0x000fe20008410000 */
[----:B------:R-:W-:Y:S01]  /*7a40*/  LOP3.LUT P6, RZ, R170, 0xff000000, RZ, 0xc0, !PT ;  /* 0xff000000aaff7812 */ /* 0x000fe200078cc0ff */
[----:B------:R-:W-:Y:S01]  /*7a50*/  FMUL.FTZ R0, R0, UR6 ;  /* 0x0000000600007c20 */ /* 0x000fe20008410000 */
        /* <DEDUP_REMOVED lines=8> */
[C---:B------:R-:W-:Y:S02]  /*7ae0*/  FSEL R125, R196.reuse, RZ, P3 ;  /* 0x000000ffc47d7208 */ /* 0x040fe40001800000 */
[----:B------:R-:W-:Y:S02]  /*7af0*/  FSEL R129, R196, RZ, P5 ;  /* 0x000000ffc4817208 */ /* 0x000fe40002800000 */
[C---:B------:R-:W-:Y:S02]  /*7b00*/  FSEL R104, R0.reuse, RZ, P6 ;  /* 0x000000ff00687208 */ /* 0x040fe40003000000 */
[----:B------:R-:W-:Y:S02]  /*7b10*/  FSEL R108, R0, RZ, P4 ;  /* 0x000000ff006c7208 */ /* 0x000fe40002000000 */
[----:B------:R-:W-:-:S02]  /*7b20*/  F2FP.F16.F32.PACK_AB R111, R136, R111 ;  /* 0x0000006f886f723e */ /* 0x000fc400000000ff */
[----:B------:R-:W-:Y:S02]  /*7b30*/  F2FP.F16.F32.PACK_AB R105, R128, R105 ;  /* 0x000000698069723e */ /* 0x000fe400000000ff */
[----:B------:R-:W-:Y:S02]  /*7b40*/  F2FP.F16.F32.PACK_AB R109, R124, R109 ;  /* 0x0000006d7c6d723e */ /* 0x000fe400000000ff */
[----:B------:R-:W-:Y:S02]  /*7b50*/  F2FP.F16.F32.PACK_AB R104, R129, R104 ;  /* 0x000000688168723e */ /* 0x000fe400000000ff */
[----:B------:R-:W-:Y:S01]  /*7b60*/  F2FP.F16.F32.PACK_AB R108, R125, R108 ;  /* 0x0000006c7d6c723e */ /* 0x000fe200000000ff */
[----:B------:R-:W-:Y:S06]  /*7b70*/  BRA `(.L_x_3717) ;  /* 0x0000001800347947 */ /* 0x000fec0003800000 */
.L_x_3715:
[----:B------:R-:W-:Y:S05]  /*7b80*/  @!P2 BRA `(.L_x_3718) ;  /* 0x00000004003ca947 */ /* 0x000fea0003800000 */
[-CC-:B------:R-:W-:Y:S01]  /*7b90*/  FFMA.FTZ R207, R207, R141.reuse, R140.reuse ;  /* 0x0000008dcfcf7223 */ /* 0x180fe2000001008c */
[-CC-:B------:R-:W-:Y:S01]  /*7ba0*/  FFMA.FTZ R209, R209, R141.reuse, R140.reuse ;  /* 0x0000008dd1d17223 */ /* 0x180fe2000001008c */
[-CC-:B0-----:R-:W-:Y:S01]  /*7bb0*/  FFMA.FTZ R101, R202, R141.reuse, R140.reuse ;  /* 0x0000008dca657223 */ /* 0x181fe2000001008c */
[-CC-:B------:R-:W-:Y:S01]  /*7bc0*/  FFMA.FTZ R205, R205, R141.reuse, R140.reuse ;  /* 0x0000008dcdcd7223 */ /* 0x180fe2000001008c */
        /* <DEDUP_REMOVED lines=10> */
[-C--:B------:R-:W-:Y:S01]  /*7c70*/  FFMA.FTZ R198, R198, R141.reuse, R140 ;  /* 0x0000008dc6c67223 */ /* 0x080fe2000001008c */
[----:B------:R-:W-:Y:S01]  /*7c80*/  LOP3.LUT P5, RZ, R171, 0xff0000, RZ, 0xc0, !PT ;  /* 0x00ff0000abff7812 */ /* 0x000fe200078ac0ff */
[----:B------:R-:W-:Y:S01]  /*7c90*/  FMUL.FTZ R102, R179, R102 ;  /* 0x00000066b3667220 */ /* 0x000fe20000410000 */
[----:B------:R-:W-:Y:S01]  /*7ca0*/  FMUL.FTZ R100, R104, UR6 ;  /* 0x0000000668647c20 */ /* 0x000fe20008410000 */
[----:B------:R-:W-:Y:S01]  /*7cb0*/  ISETP.GE.U32.AND.EX P3, PT, R125, 0x1000000, PT, P3 ;  /* 0x010000007d00780c */ /* 0x000fe20003f66130 */
[----:B------:R-:W-:Y:S01]  /*7cc0*/  FMUL.FTZ R105, R179, R206 ;  /* 0x000000ceb3697220 */ /* 0x000fe20000410000 */
[----:B------:R-:W-:Y:S01]  /*7cd0*/  ISETP.GE.U32.AND.EX P4, PT, R171, 0x1000000, PT, P4 ;  /* 0x01000000ab00780c */ /* 0x000fe20003f86140 */
[----:B------:R-:W-:Y:S01]  /*7ce0*/  FADD.FTZ R198, R201, -R198 ;  /* 0x800000c6c9c67221 */ /* 0x000fe20000010000 */
[----:B------:R-:W-:Y:S01]  /*7cf0*/  FSEL R111, R0, RZ, P6 ;  /* 0x000000ff006f7208 */ /* 0x000fe20003000000 */
[-C--:B------:R-:W-:Y:S01]  /*7d00*/  FFMA.FTZ R200, R200, R141.reuse, R140 ;  /* 0x0000008dc8c87223 */ /* 0x080fe2000001008c */
[----:B------:R-:W-:Y:S01]  /*7d10*/  FSEL R107, R0, RZ, P5 ;  /* 0x000000ff006b7208 */ /* 0x000fe20002800000 */
[----:B------:R-:W-:Y:S01]  /*7d20*/  FMUL.FTZ R0, R102, UR6 ;  /* 0x0000000666007c20 */ /* 0x000fe20008410000 */
[----:B------:R-:W-:Y:S01]  /*7d30*/  LOP3.LUT P6, RZ, R125, 0xff, RZ, 0xc0, !PT ;  /* 0x000000ff7dff7812 */ /* 0x000fe200078cc0ff */
[----:B------:R-:W-:Y:S01]  /*7d40*/  FMUL.FTZ R101, R179, R198 ;  /* 0x000000c6b3657220 */ /* 0x000fe20000410000 */
[----:B------:R-:W-:Y:S01]  /*7d50*/  LOP3.LUT P5, RZ, R171, 0xff, RZ, 0xc0, !PT ;  /* 0x000000ffabff7812 */ /* 0x000fe200078ac0ff */
[----:B------:R-:W-:Y:S01]  /*7d60*/  FADD.FTZ R200, R203, -R200 ;  /* 0x800000c8cbc87221 */ /* 0x000fe20000010000 */
[----:B------:R-:W-:Y:S01]  /*7d70*/  FSEL R108, R100, RZ, P3 ;  /* 0x000000ff646c7208 */ /* 0x000fe20001800000 */
        /* <DEDUP_REMOVED lines=12> */
[C---:B------:R-:W-:Y:S02]  /*7e40*/  LOP3.LUT P6, RZ, R124.reuse, 0xff0000, RZ, 0xc0, !PT ;  /* 0x00ff00007cff7812 */ /* 0x040fe400078cc0ff */
[----:B------:R-:W-:-:S02]  /*7e50*/  LOP3.LUT P5, RZ, R124, 0xff000000, RZ, 0xc0, !PT ;  /* 0xff0000007cff7812 */ /* 0x000fc400078ac0ff */
[C---:B------:R-:W-:Y:S02]  /*7e60*/  LOP3.LUT P3, RZ, R124.reuse, 0xff00, RZ, 0xc0, !PT ;  /* 0x0000ff007cff7812 */ /* 0x040fe4000786c0ff */
[----:B------:R-:W-:Y:S01]  /*7e70*/  LOP3.LUT P4, RZ, R124, 0xff, RZ, 0xc0, !PT ;  /* 0x000000ff7cff7812 */ /* 0x000fe2000788c0ff */
[----:B------:R-:W-:Y:S01]  /*7e80*/  FADD.FTZ R124, R197, -R0 ;  /* 0x80000000c57c7221 */ /* 0x000fe20000010000 */
[----:B------:R-:W-:Y:S01]  /*7e90*/  FMUL.FTZ R0, R179, R200 ;  /* 0x000000c8b3007220 */ /* 0x000fe20000410000 */
[----:B------:R-:W-:Y:S02]  /*7ea0*/  F2FP.F16.F32.PACK_AB R106, R109, R106 ;  /* 0x0000006a6d6a723e */ /* 0x000fe400000000ff */
[----:B------:R-:W-:Y:S02]  /*7eb0*/  FSEL R109, R100, RZ, P6 ;  /* 0x000000ff646d7208 */ /* 0x000fe40003000000 */
[----:B------:R-:W-:Y:S02]  /*7ec0*/  LOP3.LUT P6, RZ, R170, 0xff0000, RZ, 0xc0, !PT ;  /* 0x00ff0000aaff7812 */ /* 0x000fe400078cc0ff */
[----:B------:R-:W-:Y:S01]  /*7ed0*/  F2FP.F16.F32.PACK_AB R111, R108, R111 ;  /* 0x0000006f6c6f723e */ /* 0x000fe200000000ff */
[C---:B------:R-:W-:Y:S01]  /*7ee0*/  FMUL.FTZ R108, R0.reuse, UR6 ;  /* 0x00000006006c7c20 */ /* 0x040fe20008410000 */
[----:B------:R-:W-:Y:S01]  /*7ef0*/  F2FP.F16.F32.PACK_AB R102, R105, R102 ;  /* 0x000000666966723e */ /* 0x000fe200000000ff */
[C---:B------:R-:W-:Y:S01]  /*7f00*/  FMUL.FTZ R105, R179.reuse, R196 ;  /* 0x000000c4b3697220 */ /* 0x040fe20000410000 */
[----:B------:R-:W-:Y:S01]  /*7f10*/  F2FP.F16.F32.PACK_AB R101, R0, R101 ;  /* 0x000000650065723e */ /* 0x000fe200000000ff */
[----:B------:R-:W-:Y:S01]  /*7f20*/  FMUL.FTZ R0, R179, R124 ;  /* 0x0000007cb3007220 */ /* 0x000fe20000410000 */
[----:B------:R-:W-:-:S02]  /*7f30*/  FSEL R124, R100, RZ, P6 ;  /* 0x000000ff647c7208 */ /* 0x000fc40003000000 */
[----:B------:R-:W-:Y:S02]  /*7f40*/  LOP3.LUT P6, RZ, R170, 0xff000000, RZ, 0xc0, !PT ;  /* 0xff000000aaff7812 */ /* 0x000fe400078cc0ff */
[----:B------:R-:W-:Y:S01]  /*7f50*/  F2FP.F16.F32.PACK_AB R103, R104, R103 ;  /* 0x000000676867723e */ /* 0x000fe200000000ff */
[C---:B------:R-:W-:Y:S01]  /*7f60*/  FMUL.FTZ R104, R105.reuse, UR6 ;  /* 0x0000000669687c20 */ /* 0x040fe20008410000 */
        /* <DEDUP_REMOVED lines=17> */
.L_x_3718:
[-CC-:B------:R-:W-:Y:S01]  /*8080*/  FFMA.FTZ R209, R209, R141.reuse, R140.reuse ;  /* 0x0000008dd1d17223 */ /* 0x180fe2000001008c */
[-CC-:B0-----:R-:W-:Y:S01]  /*8090*/  FFMA.FTZ R105, R202, R141.reuse, R140.reuse ;  /* 0x0000008dca697223 */ /* 0x181fe2000001008c */
[-CC-:B------:R-:W-:Y:S01]  /*80a0*/  FFMA.FTZ R207, R207, R141.reuse, R140.reuse ;  /* 0x0000008dcfcf7223 */ /* 0x180fe2000001008c */
[----:B------:R-:W-:Y:S01]  /*80b0*/  ISETP.GE.U32.AND P3, PT, R124, RZ, PT ;  /* 0x000000ff7c00720c */ /* 0x000fe20003f66070 */
[----:B------:R-:W-:Y:S01]  /*80c0*/  FADD.FTZ R210, R210, -R209 ;  /* 0x800000d1d2d27221 */ /* 0x000fe20000010000 */
[----:B------:R-:W-:Y:S01]  /*80d0*/  FADD.FTZ R204, R204, -R105 ;  /* 0x80000069cccc7221 */ /* 0x000fe20000010000 */
[----:B------:R-:W-:Y:S01]  /*80e0*/  FADD.FTZ R208, R208, -R207 ;  /* 0x800000cfd0d07221 */ /* 0x000fe20000010000 */
[-CC-:B------:R-:W-:Y:S01]  /*80f0*/  FFMA.FTZ R198, R198, R141.reuse, R140.reuse ;  /* 0x0000008dc6c67223 */ /* 0x180fe2000001008c */
[----:B------:R-:W-:Y:S01]  /*8100*/  FMUL.FTZ R210, R179, R210 ;  /* 0x000000d2b3d27220 */ /* 0x000fe20000410000 */
[-C--:B------:R-:W-:Y:S01]  /*8110*/  FFMA.FTZ R205, R205, R141.reuse, R140 ;  /* 0x0000008dcdcd7223 */ /* 0x080fe2000001008c */
[----:B------:R-:W-:Y:S01]  /*8120*/  FMUL.FTZ R208, R179, R208 ;  /* 0x000000d0b3d07220 */ /* 0x000fe20000410000 */
[----:B------:R-:W-:Y:S01]  /*8130*/  ISETP.GE.U32.AND.EX P5, PT, R125, 0x1000000, PT, P3 ;  /* 0x010000007d00780c */ /* 0x000fe20003fa6130 */
[----:B------:R-:W-:Y:S01]  /*8140*/  FMUL.FTZ R210, R210, UR6 ;  /* 0x00000006d2d27c20 */ /* 0x000fe20008410000 */
[----:B------:R-:W-:Y:S01]  /*8150*/  FMUL.FTZ R204, R179, R204 ;  /* 0x000000ccb3cc7220 */ /* 0x000fe20000410000 */
[----:B------:R-:W-:Y:S01]  /*8160*/  FADD.FTZ R198, R201, -R198 ;  /* 0x800000c6c9c67221 */ /* 0x000fe20000010000 */
[----:B------:R-:W-:Y:S01]  /*8170*/  FADD.FTZ R206, R206, -R205 ;  /* 0x800000cdcece7221 */ /* 0x000fe20000010000 */
[----:B------:R-:W-:Y:S01]  /*8180*/  ISETP.GE.U32.AND P3, PT, R170, RZ, PT ;  /* 0x000000ffaa00720c */ /* 0x000fe20003f66070 */
[----:B------:R-:W-:Y:S01]  /*8190*/  FMUL.FTZ R208, R208, UR6 ;  /* 0x00000006d0d07c20 */ /* 0x000fe20008410000 */
[----:B------:R-:W-:Y:S01]  /*81a0*/  FSEL R104, R210, RZ, P5 ;  /* 0x000000ffd2687208 */ /* 0x000fe20002800000 */
[----:B------:R-:W-:Y:S01]  /*81b0*/  FMUL.FTZ R204, R204, UR6 ;  /* 0x00000006cccc7c20 */ /* 0x000fe20008410000 */
[----:B------:R-:W-:Y:S01]  /*81c0*/  LOP3.LUT P4, RZ, R125, 0xff0000, RZ, 0xc0, !PT ;  /* 0x00ff00007dff7812 */ /* 0x000fe2000788c0ff */
[----:B------:R-:W-:Y:S01]  /*81d0*/  FMUL.FTZ R206, R179, R206 ;  /* 0x000000ceb3ce7220 */ /* 0x000fe20000410000 */
[----:B------:R-:W-:Y:S01]  /*81e0*/  LOP3.LUT P5, RZ, R125, 0xff, RZ, 0xc0, !PT ;  /* 0x000000ff7dff7812 */ /* 0x000fe200078ac0ff */
[----:B------:R-:W-:Y:S01]  /*81f0*/  FMUL.FTZ R198, R179, R198 ;  /* 0x000000c6b3c67220 */ /* 0x000fe20000410000 */
[----:B------:R-:W-:Y:S01]  /*8200*/  ISETP.GE.U32.AND.EX P3, PT, R171, 0x1000000, PT, P3 ;  /* 0x01000000ab00780c */ /* 0x000fe20003f66130 */
[-C--:B------:R-:W-:Y:S01]  /*8210*/  FFMA.FTZ R200, R200, R141.reuse, R140 ;  /* 0x0000008dc8c87223 */ /* 0x080fe2000001008c */
[----:B------:R-:W-:Y:S01]  /*8220*/  FSEL R111, R208, RZ, P4 ;  /* 0x000000ffd06f7208 */ /* 0x000fe20002000000 */
[----:B------:R-:W-:Y:S01]  /*8230*/  FMUL.FTZ R206, R206, UR6 ;  /* 0x00000006cece7c20 */ /* 0x000fe20008410000 */
[----:B------:R-:W-:Y:S01]  /*8240*/  FSEL R210, R210, RZ, P3 ;  /* 0x000000ffd2d27208 */ /* 0x000fe20001800000 */
[----:B------:R-:W-:Y:S01]  /*8250*/  FMUL.FTZ R198, R198, UR6 ;  /* 0x00000006c6c67c20 */ /* 0x000fe20008410000 */
[----:B------:R-:W-:Y:S01]  /*8260*/  FSEL R110, R204, RZ, P5 ;  /* 0x000000ffcc6e7208 */ /* 0x000fe20002800000 */
[----:B------:R-:W-:Y:S01]  /*8270*/  FADD.FTZ R200, R203, -R200 ;  /* 0x800000c8cbc87221 */ /* 0x000fe20000010000 */
[C---:B------:R-:W-:Y:S01]  /*8280*/  LOP3.LUT P4, RZ, R171.reuse, 0xff, RZ, 0xc0, !PT ;  /* 0x000000ffabff7812 */ /* 0x040fe2000788c0ff */
[-CC-:B------:R-:W-:Y:S01]  /*8290*/  FFMA.FTZ R196, R196, R141.reuse, R140.reuse ;  /* 0x0000008dc4c47223 */ /* 0x180fe2000001008c */
[----:B------:R-:W-:Y:S01]  /*82a0*/  LOP3.LUT P3, RZ, R171, 0xff00, RZ, 0xc0, !PT ;  /* 0x0000ff00abff7812 */ /* 0x000fe2000786c0ff */
[----:B------:R-:W-:Y:S01]  /*82b0*/  FFMA.FTZ R0, R195, R141, R140 ;  /* 0x0000008dc3007223 */ /* 0x000fe2000001008c */
[----:B------:R-:W-:Y:S01]  /*82c0*/  LOP3.LUT P5, RZ, R124, 0xff0000, RZ, 0xc0, !PT ;  /* 0x00ff00007cff7812 */ /* 0x000fe200078ac0ff */
[----:B------:R-:W-:Y:S01]  /*82d0*/  FMUL.FTZ R200, R179, R200 ;  /* 0x000000c8b3c87220 */ /* 0x000fe20000410000 */
[----:B------:R-:W-:Y:S01]  /*82e0*/  LOP3.LUT P6, RZ, R171, 0xff0000, RZ, 0xc0, !PT ;  /* 0x00ff0000abff7812 */ /* 0x000fe200078cc0ff */
[----:B------:R-:W-:Y:S01]  /*82f0*/  FADD.FTZ R196, R199, -R196 ;  /* 0x800000c4c7c47221 */ /* 0x000fe20000010000 */
[----:B------:R-:W-:Y:S01]  /*8300*/  FSEL R106, R204, RZ, P4 ;  /* 0x000000ffcc6a7208 */ /* 0x000fe20002000000 */
[----:B------:R-:W-:Y:S01]  /*8310*/  FADD.FTZ R0, R197, -R0 ;  /* 0x80000000c5007221 */ /* 0x000fe20000010000 */
[----:B------:R-:W-:Y:S01]  /*8320*/  FSEL R105, R206, RZ, P3 ;  /* 0x000000ffce697208 */ /* 0x000fe20001800000 */
        /* <DEDUP_REMOVED lines=9> */
[----:B------:R-:W-:-:S02]  /*83c0*/  F2FP.F16.F32.PACK_AB R106, R105, R106 ;  /* 0x0000006a696a723e */ /* 0x000fc400000000ff */
[----:B------:R-:W-:Y:S02]  /*83d0*/  LOP3.LUT P4, RZ, R124, 0xff000000, RZ, 0xc0, !PT ;  /* 0xff0000007cff7812 */ /* 0x000fe4000788c0ff */
[----:B------:R-:W-:Y:S02]  /*83e0*/  FSEL R105, R198, RZ, P5 ;  /* 0x000000ffc6697208 */ /* 0x000fe40002800000 */
[----:B------:R-:W-:Y:S02]  /*83f0*/  LOP3.LUT P5, RZ, R170, 0xff000000, RZ, 0xc0, !PT ;  /* 0xff000000aaff7812 */ /* 0x000fe400078ac0ff */
[----:B------:R-:W-:Y:S02]  /*8400*/  FSEL R125, R206, RZ, P6 ;  /* 0x000000ffce7d7208 */ /* 0x000fe40003000000 */
[C---:B------:R-:W-:Y:S02]  /*8410*/  LOP3.LUT P6, RZ, R124.reuse, 0xff00, RZ, 0xc0, !PT ;  /* 0x0000ff007cff7812 */ /* 0x040fe400078cc0ff */
[----:B------:R-:W-:-:S02]  /*8420*/  LOP3.LUT P3, RZ, R124, 0xff, RZ, 0xc0, !PT ;  /* 0x000000ff7cff7812 */ /* 0x000fc4000786c0ff */
[C---:B------:R-:W-:Y:S02]  /*8430*/  FSEL R124, R200.reuse, RZ, P4 ;  /* 0x000000ffc87c7208 */ /* 0x040fe40002000000 */
[----:B------:R-:W-:Y:S02]  /*8440*/  FSEL R200, R200, RZ, P5 ;  /* 0x000000ffc8c87208 */ /* 0x000fe40002800000 */
        /* <DEDUP_REMOVED lines=14> */
.L_x_3714:
[----:B------:R-:W-:Y:S05]  /*8530*/  @!P1 BRA `(.L_x_3719) ;  /* 0x0000000800049947 */ /* 0x000fea0003800000 */
[----:B------:R-:W-:Y:S05]  /*8540*/  @!P2 BRA `(.L_x_3720) ;  /* 0x000000040008a947 */ /* 0x000fea0003800000 */
        /* <DEDUP_REMOVED lines=9> */
[--C-:B------:R-:W-:Y:S01]  /*85e0*/  HADD2.F32 R101, -RZ, R50.reuse.H0_H0 ;  /* 0x20000032ff657230 */ /* 0x100fe20000004100 */
[----:B------:R-:W-:Y:S01]  /*85f0*/  ISETP.GE.U32.AND P3, PT, R124, RZ, PT ;  /* 0x000000ff7c00720c */ /* 0x000fe20003f66070 */
[----:B------:R-:W-:Y:S01]  /*8600*/  FADD.FTZ R208, R208, -R207 ;  /* 0x800000cfd0d07221 */ /* 0x000fe20000010000 */
[----:B------:R-:W-:-:S02]  /*8610*/  HADD2.F32 R103, -RZ, R50.H1_H1 ;  /* 0x30000032ff677230 */ /* 0x000fc40000004100 */
[----:B------:R-:W-:Y:S01]  /*8620*/  FMUL.FTZ R100, R137, UR6 ;  /* 0x0000000689647c20 */ /* 0x000fe20008410000 */
[----:B------:R-:W-:Y:S01]  /*8630*/  FADD.FTZ R206, R206, -R205 ;  /* 0x800000cdcece7221 */ /* 0x000fe20000010000 */
[----:B------:R-:W-:Y:S01]  /*8640*/  ISETP.GE.U32.AND.EX P3, PT, R125, 0x1000000, PT, P3 ;  /* 0x010000007d00780c */ /* 0x000fe20003f66130 */
[C---:B------:R-:W-:Y:S01]  /*8650*/  FFMA.FTZ R208, R179.reuse, R208, R0 ;  /* 0x000000d0b3d07223 */ /* 0x040fe20000010000 */
[C---:B------:R-:W-:Y:S01]  /*8660*/  FFMA.FTZ R102, R179.reuse, R204, R101 ;  /* 0x000000ccb3667223 */ /* 0x040fe20000010065 */
[----:B------:R-:W-:Y:S01]  /*8670*/  FFMA.FTZ R111, R179, R206, R103 ;  /* 0x000000ceb36f7223 */ /* 0x000fe20000010067 */
[----:B------:R-:W-:Y:S01]  /*8680*/  FSEL R139, R100, RZ, P3 ;  /* 0x000000ff648b7208 */ /* 0x000fe20001800000 */
[----:B------:R-:W-:Y:S01]  /*8690*/  FMUL.FTZ R0, R208, UR6 ;  /* 0x00000006d0007c20 */ /* 0x000fe20008410000 */
[----:B------:R-:W-:Y:S01]  /*86a0*/  FMUL.FTZ R100, R102, UR6 ;  /* 0x0000000666647c20 */ /* 0x000fe20008410000 */
[C---:B------:R-:W-:Y:S01]  /*86b0*/  LOP3.LUT P4, RZ, R125.reuse, 0xff0000, RZ, 0xc0, !PT ;  /* 0x00ff00007dff7812 */ /* 0x040fe2000788c0ff */
[-CC-:B------:R-:W-:Y:S01]  /*86c0*/  FFMA.FTZ R198, R198, R141.reuse, R140.reuse ;  /* 0x0000008dc6c67223 */ /* 0x180fe2000001008c */
[----:B------:R-:W-:Y:S01]  /*86d0*/  LOP3.LUT P6, RZ, R125, 0xff, RZ, 0xc0, !PT ;  /* 0x000000ff7dff7812 */ /* 0x000fe200078cc0ff */
[-CC-:B------:R-:W-:Y:S01]  /*86e0*/  FFMA.FTZ R200, R200, R141.reuse, R140.reuse ;  /* 0x0000008dc8c87223 */ /* 0x180fe2000001008c */
[----:B------:R-:W-:Y:S01]  /*86f0*/  FMUL.FTZ R101, R111, UR6 ;  /* 0x000000066f657c20 */ /* 0x000fe20008410000 */
[----:B------:R-:W-:Y:S01]  /*8700*/  LOP3.LUT P5, RZ, R125, 0xff00, RZ, 0xc0, !PT ;  /* 0x0000ff007dff7812 */ /* 0x000fe200078ac0ff */
[-CC-:B------:R-:W-:Y:S01]  /*8710*/  FFMA.FTZ R196, R196, R141.reuse, R140.reuse ;  /* 0x0000008dc4c47223 */ /* 0x180fe2000001008c */
[----:B------:R-:W-:Y:S01]  /*8720*/  FSEL R136, R0, RZ, P4 ;  /* 0x000000ff00887208 */ /* 0x000fe20002000000 */
[----:B------:R-:W-:Y:S01]  /*8730*/  FFMA.FTZ R0, R195, R141, R140 ;  /* 0x0000008dc3007223 */ /* 0x000fe2000001008c */
[----:B------:R-:W-:Y:S01]  /*8740*/  FSEL R128, R100, RZ, P6 ;  /* 0x000000ff64807208 */ /* 0x000fe20003000000 */
[----:B------:R-:W-:-:S02]  /*8750*/  HADD2.F32 R100, -RZ, R49.H0_H0 ;  /* 0x20000031ff647230 */ /* 0x000fc40000004100 */
[----:B------:R-:W-:Y:S01]  /*8760*/  FADD.FTZ R198, R201, -R198 ;  /* 0x800000c6c9c67221 */ /* 0x000fe20000010000 */
[----:B------:R-:W-:Y:S02]  /*8770*/  HADD2.F32 R109, -RZ, R49.H1_H1 ;  /* 0x30000031ff6d7230 */ /* 0x000fe40000004100 */
[----:B------:R-:W-:Y:S01]  /*8780*/  FADD.FTZ R200, R203, -R200 ;  /* 0x800000c8cbc87221 */ /* 0x000fe20000010000 */
[----:B------:R-:W-:Y:S01]  /*8790*/  FSEL R129, R101, RZ, P5 ;  /* 0x000000ff65817208 */ /* 0x000fe20002800000 */
        /* <DEDUP_REMOVED lines=12> */
[----:B------:R-:W-:Y:S01]  /*8860*/  LOP3.LUT P4, RZ, R124, 0xff000000, RZ, 0xc0, !PT ;  /* 0xff0000007cff7812 */ /* 0x000fe2000788c0ff */
[----:B------:R-:W-:Y:S01]  /*8870*/  FMUL.FTZ R108, R0, UR6 ;  /* 0x00000006006c7c20 */ /* 0x000fe20008410000 */
[----:B------:R-:W-:Y:S01]  /*8880*/  FMUL.FTZ R110, R109, UR6 ;  /* 0x000000066d6e7c20 */ /* 0x000fe20008410000 */
[----:B------:R-:W-:-:S02]  /*8890*/  LOP3.LUT P3, RZ, R124, 0xff0000, RZ, 0xc0, !PT ;  /* 0x00ff00007cff7812 */ /* 0x000fc4000786c0ff */
[C---:B------:R-:W-:Y:S02]  /*88a0*/  LOP3.LUT P6, RZ, R124.reuse, 0xff, RZ, 0xc0, !PT ;  /* 0x000000ff7cff7812 */ /* 0x040fe400078cc0ff */
        /* <DEDUP_REMOVED lines=12> */
.L_x_3720:
[-CC-:B------:R-:W-:Y:S01]  /*8970*/  FFMA.FTZ R209, R209, R141.reuse, R140.reuse ;  /* 0x0000008dd1d17223 */ /* 0x180fe2000001008c */
[-CC-:B0-----:R-:W-:Y:S01]  /*8980*/  FFMA.FTZ R109, R202, R141.reuse, R140.reuse ;  /* 0x0000008dca6d7223 */ /* 0x181fe2000001008c */
[--C-:B------:R-:W-:Y:S02]  /*8990*/  HADD2.F32 R108, -RZ, R51.reuse.H1_H1 ;  /* 0x30000033ff6c7230 */ /* 0x100fe40000004100 */
[-CC-:B------:R-:W-:Y:S01]  /*89a0*/  FFMA.FTZ R207, R207, R141.reuse, R140.reuse ;  /* 0x0000008dcfcf7223 */ /* 0x180fe2000001008c */
        /* <DEDUP_REMOVED lines=8> */
[-CC-:B------:R-:W-:Y:S01]  /*8a30*/  FFMA.FTZ R198, R198, R141.reuse, R140.reuse ;  /* 0x0000008dc6c67223 */ /* 0x180fe2000001008c */
[-CC-:B------:R-:W-:Y:S01]  /*8a40*/  FFMA.FTZ R200, R200, R141.reuse, R140.reuse ;  /* 0x0000008dc8c87223 */ /* 0x180fe2000001008c */
[----:B------:R-:W-:Y:S01]  /*8a50*/  FADD.FTZ R206, R206, -R205 ;  /* 0x800000cdcece7221 */ /* 0x000fe20000010000 */
        /* <DEDUP_REMOVED lines=9> */
[----:B------:R-:W-:Y:S01]  /*8af0*/  FFMA.FTZ R108, R179, R206, R108 ;  /* 0x000000ceb36c7223 */ /* 0x000fe2000001006c */
[----:B------:R-:W-:Y:S01]  /*8b00*/  HADD2.F32 R111, -RZ, R48.H1_H1 ;  /* 0x30000030ff6f7230 */ /* 0x000fe20000004100 */
[----:B------:R-:W-:Y:S01]  /*8b10*/  ISETP.GE.U32.AND P3, PT, R124, RZ, PT ;  /* 0x000000ff7c00720c */ /* 0x000fe20003f66070 */
[----:B------:R-:W-:Y:S01]  /*8b20*/  FADD.FTZ R196, R199, -R196 ;  /* 0x800000c4c7c47221 */ /* 0x000fe20000010000 */
[----:B------:R-:W-:Y:S01]  /*8b30*/  FADD.FTZ R0, R197, -R0 ;  /* 0x80000000c5007221 */ /* 0x000fe20000010000 */
[----:B------:R-:W-:Y:S01]  /*8b40*/  FMUL.FTZ R210, R210, UR6 ;  /* 0x00000006d2d27c20 */ /* 0x000fe20008410000 */
[----:B------:R-:W-:Y:S01]  /*8b50*/  FMUL.FTZ R208, R208, UR6 ;  /* 0x00000006d0d07c20 */ /* 0x000fe20008410000 */
[C---:B------:R-:W-:Y:S01]  /*8b60*/  FFMA.FTZ R129, R179.reuse, R198, R129 ;  /* 0x000000c6b3817223 */ /* 0x040fe20000010081 */
[----:B------:R-:W-:Y:S01]  /*8b70*/  FFMA.FTZ R137, R179, R200, R137 ;  /* 0x000000c8b3897223 */ /* 0x000fe20000010089 */
[C---:B------:R-:W-:Y:S01]  /*8b80*/  LOP3.LUT P4, RZ, R125.reuse, 0xff0000, RZ, 0xc0, !PT ;  /* 0x00ff00007dff7812 */ /* 0x040fe2000788c0ff */
[----:B------:R-:W-:Y:S01]  /*8b90*/  FMUL.FTZ R204, R204, UR6 ;  /* 0x00000006cccc7c20 */ /* 0x000fe20008410000 */
[----:B------:R-:W-:Y:S01]  /*8ba0*/  ISETP.GE.U32.AND.EX P3, PT, R125, 0x1000000, PT, P3 ;  /* 0x010000007d00780c */ /* 0x000fe20003f66130 */
[----:B------:R-:W-:Y:S01]  /*8bb0*/  FMUL.FTZ R108, R108, UR6 ;  /* 0x000000066c6c7c20 */ /* 0x000fe20008410000 */
[C---:B------:R-:W-:Y:S01]  /*8bc0*/  FFMA.FTZ R0, R179.reuse, R0, R109 ;  /* 0x00000000b3007223 */ /* 0x040fe2000001006d */
[----:B------:R-:W-:Y:S01]  /*8bd0*/  FFMA.FTZ R111, R179, R196, R111 ;  /* 0x000000c4b36f7223 */ /* 0x000fe2000001006f */
[----:B------:R-:W-:Y:S01]  /*8be0*/  LOP3.LUT P5, RZ, R125, 0xff, RZ, 0xc0, !PT ;  /* 0x000000ff7dff7812 */ /* 0x000fe200078ac0ff */
        /* <DEDUP_REMOVED lines=22> */
.L_x_3719:
[----:B------:R-:W-:Y:S05]  /*8d50*/  @!P2 BRA `(.L_x_3721) ;  /* 0x0000000000e8a947 */ /* 0x000fea0003800000 */
[-CC-:B0-----:R-:W-:Y:S01]  /*8d60*/  FFMA.FTZ R101, R202, R141.reuse, R140.reuse ;  /* 0x0000008dca657223 */ /* 0x181fe2000001008c */
[-CC-:B------:R-:W-:Y:S01]  /*8d70*/  FFMA.FTZ R207, R207, R141.reuse, R140.reuse ;  /* 0x0000008dcfcf7223 */ /* 0x180fe2000001008c */
[-CC-:B------:R-:W-:Y:S01]  /*8d80*/  FFMA.FTZ R209, R209, R141.reuse, R140.reuse ;  /* 0x0000008dd1d17223 */ /* 0x180fe2000001008c */
[-CC-:B------:R-:W-:Y:S01]  /*8d90*/  FFMA.FTZ R205, R205, R141.reuse, R140.reuse ;  /* 0x0000008dcdcd7223 */ /* 0x180fe2000001008c */
        /* <DEDUP_REMOVED lines=11> */
[-CC-:B------:R-:W-:Y:S01]  /*8e50*/  FFMA.FTZ R200, R200, R141.reuse, R140.reuse ;  /* 0x0000008dc8c87223 */ /* 0x180fe2000001008c */
[----:B------:R-:W-:Y:S01]  /*8e60*/  FMUL.FTZ R101, R103, UR6 ;  /* 0x0000000667657c20 */ /* 0x000fe20008410000 */
[----:B------:R-:W-:Y:S01]  /*8e70*/  FSEL R128, R0, RZ, P6 ;  /* 0x000000ff00807208 */ /* 0x000fe20003000000 */
[-CC-:B------:R-:W-:Y:S01]  /*8e80*/  FFMA.FTZ R196, R196, R141.reuse, R140.reuse ;  /* 0x0000008dc4c47223 */ /* 0x180fe2000001008c */
[----:B------:R-:W-:Y:S01]  /*8e90*/  FFMA.FTZ R0, R195, R141, R140 ;  /* 0x0000008dc3007223 */ /* 0x000fe2000001008c */
[C---:B------:R-:W-:Y:S01]  /*8ea0*/  LOP3.LUT P4, RZ, R125.reuse, 0xff0000, RZ, 0xc0, !PT ;  /* 0x00ff00007dff7812 */ /* 0x040fe2000788c0ff */
[----:B------:R-:W-:Y:S01]  /*8eb0*/  FMUL.FTZ R100, R210, UR6 ;  /* 0x00000006d2647c20 */ /* 0x000fe20008410000 */
[----:B------:R-:W-:Y:S01]  /*8ec0*/  ISETP.GE.U32.AND.EX P3, PT, R125, 0x1000000, PT, P3 ;  /* 0x010000007d00780c */ /* 0x000fe20003f66130 */
[----:B------:R-:W-:Y:S01]  /*8ed0*/  FMUL.FTZ R109, R179, R206 ;  /* 0x000000ceb36d7220 */ /* 0x000fe20000410000 */
[----:B------:R-:W-:Y:S01]  /*8ee0*/  FADD.FTZ R198, R201, -R198 ;  /* 0x800000c6c9c67221 */ /* 0x000fe20000010000 */
[----:B------:R-:W-:Y:S01]  /*8ef0*/  FADD.FTZ R200, R203, -R200 ;  /* 0x800000c8cbc87221 */ /* 0x000fe20000010000 */
[----:B------:R-:W-:Y:S01]  /*8f00*/  FADD.FTZ R196, R199, -R196 ;  /* 0x800000c4c7c47221 */ /* 0x000fe20000010000 */
[----:B------:R-:W-:Y:S01]  /*8f10*/  FADD.FTZ R0, R197, -R0 ;  /* 0x80000000c5007221 */ /* 0x000fe20000010000 */
[----:B------:R-:W-:Y:S01]  /*8f20*/  FSEL R136, R101, RZ, P4 ;  /* 0x000000ff65887208 */ /* 0x000fe20002000000 */
[C---:B------:R-:W-:Y:S01]  /*8f30*/  FMUL.FTZ R101, R179.reuse, R198 ;  /* 0x000000c6b3657220 */ /* 0x040fe20000410000 */
[----:B------:R-:W-:Y:S01]  /*8f40*/  FSEL R137, R100, RZ, P3 ;  /* 0x000000ff64897208 */ /* 0x000fe20001800000 */
[----:B------:R-:W-:Y:S01]  /*8f50*/  FMUL.FTZ R200, R179, R200 ;  /* 0x000000c8b3c87220 */ /* 0x000fe20000410000 */
[C---:B------:R-:W-:Y:S01]  /*8f60*/  FMUL.FTZ R100, R109.reuse, UR6 ;  /* 0x000000066d647c20 */ /* 0x040fe20008410000 */
[----:B------:R-:W-:Y:S01]  /*8f70*/  F2FP.F16.F32.PACK_AB R102, R109, R102 ;  /* 0x000000666d66723e */ /* 0x000fe200000000ff */
[----:B------:R-:W-:Y:S01]  /*8f80*/  FMUL.FTZ R109, R179, R196 ;  /* 0x000000c4b36d7220 */ /* 0x000fe20000410000 */
[----:B------:R-:W-:Y:S01]  /*8f90*/  LOP3.LUT P5, RZ, R125, 0xff00, RZ, 0xc0, !PT ;  /* 0x0000ff007dff7812 */ /* 0x000fe200078ac0ff */
[----:B------:R-:W-:Y:S01]  /*8fa0*/  FMUL.FTZ R0, R179, R0 ;  /* 0x00000000b3007220 */ /* 0x000fe20000410000 */
[----:B------:R-:W-:Y:S01]  /*8fb0*/  FMUL.FTZ R111, R101, UR6 ;  /* 0x00000006656f7c20 */ /* 0x000fe20008410000 */
[C---:B------:R-:W-:Y:S01]  /*8fc0*/  F2FP.F16.F32.PACK_AB R101, R200.reuse, R101 ;  /* 0x00000065c865723e */ /* 0x040fe200000000ff */
        /* <DEDUP_REMOVED lines=19> */
.L_x_3721:
[-CC-:B0-----:R-:W-:Y:S01]  /*9100*/  FFMA.FTZ R109, R202, R141.reuse, R140.reuse ;  /* 0x0000008dca6d7223 */ /* 0x181fe2000001008c */
        /* <DEDUP_REMOVED lines=52> */
.L_x_3717:
        /* <DEDUP_REMOVED lines=12> */
[--C-:B------:R-:W-:Y:S02]  /*9510*/  HADD2.F32 R0, -RZ, R47.reuse.H0_H0 ;  /* 0x2000002fff007230 */ /* 0x100fe40000004100 */
[-CC-:B------:R-:W-:Y:S01]  /*9520*/  FFMA.FTZ R184, R184, R141.reuse, R140.reuse ;  /* 0x0000008db8b87223 */ /* 0x180fe2000001008c */
[-C--:B------:R-:W-:Y:S01]  /*9530*/  FFMA.FTZ R190, R190, R141.reuse, R140 ;  /* 0x0000008dbebe7223 */ /* 0x080fe2000001008c */
[----:B------:R-:W-:Y:S01]  /*9540*/  FADD.FTZ R188, R189, -R188 ;  /* 0x800000bcbdbc7221 */ /* 0x000fe20000010000 */
[--C-:B0-----:R-:W-:Y:S02]  /*9550*/  HADD2.F32 R101, -RZ, R46.reuse.H0_H0 ;  /* 0x2000002eff657230 */ /* 0x101fe40000004100 */
[----:B------:R-:W-:Y:S01]  /*9560*/  FADD.FTZ R184, R185, -R184 ;  /* 0x800000b8b9b87221 */ /* 0x000fe20000010000 */
[----:B------:R-:W-:Y:S02]  /*9570*/  HADD2.F32 R105, -RZ, R47.H1_H1 ;  /* 0x3000002fff697230 */ /* 0x000fe40000004100 */
[----:B------:R-:W-:Y:S01]  /*9580*/  FFMA.FTZ R188, R179, R188, R0 ;  /* 0x000000bcb3bc7223 */ /* 0x000fe20000010000 */
[----:B------:R-:W-:Y:S01]  /*9590*/  FADD.FTZ R190, R191, -R190 ;  /* 0x800000bebfbe7221 */ /* 0x000fe20000010000 */
[----:B------:R-:W-:Y:S01]  /*95a0*/  LOP3.LUT P6, RZ, R123, 0xff0000, RZ, 0xc0, !PT ;  /* 0x00ff00007bff7812 */ /* 0x000fe200078cc0ff */
[----:B------:R-:W-:Y:S01]  /*95b0*/  FFMA.FTZ R102, R179, R184, R101 ;  /* 0x000000b8b3667223 */ /* 0x000fe20000010065 */
[----:B------:R-:W-:Y:S01]  /*95c0*/  FMUL.FTZ R0, R188, UR6 ;  /* 0x00000006bc007c20 */ /* 0x000fe20008410000 */
[----:B------:R-:W-:Y:S01]  /*95d0*/  LOP3.LUT P5, RZ, R173, 0xff0000, RZ, 0xc0, !PT ;  /* 0x00ff0000adff7812 */ /* 0x000fe200078ac0ff */
[-C--:B------:R-:W-:Y:S01]  /*95e0*/  FFMA.FTZ R186, R186, R141.reuse, R140 ;  /* 0x0000008dbaba7223 */ /* 0x080fe2000001008c */
[----:B------:R-:W-:Y:S01]  /*95f0*/  FFMA.FTZ R109, R179, R190, R105 ;  /* 0x000000beb36d7223 */ /* 0x000fe20000010069 */
[----:B------:R-:W-:Y:S01]  /*9600*/  HADD2.F32 R103, -RZ, R46.H1_H1 ;  /* 0x3000002eff677230 */ /* 0x000fe20000004100 */
[C---:B------:R-:W-:Y:S01]  /*9610*/  FSEL R108, R0.reuse, RZ, P6 ;  /* 0x000000ff006c7208 */ /* 0x040fe20003000000 */
[----:B------:R-:W-:Y:S01]  /*9620*/  FADD.FTZ R186, R187, -R186 ;  /* 0x800000babbba7221 */ /* 0x000fe20000010000 */
[----:B------:R-:W-:Y:S01]  /*9630*/  FSEL R104, R0, RZ, P5 ;  /* 0x000000ff00687208 */ /* 0x000fe20002800000 */
[----:B------:R-:W-:Y:S01]  /*9640*/  FMUL.FTZ R0, R102, UR6 ;  /* 0x0000000666007c20 */ /* 0x000fe20008410000 */
[----:B------:R-:W-:Y:S01]  /*9650*/  ISETP.GE.U32.AND P3, PT, R122, RZ, PT ;  /* 0x000000ff7a00720c */ /* 0x000fe20003f66070 */
[-C--:B------:R-:W-:Y:S01]  /*9660*/  FFMA.FTZ R146, R146, R141.reuse, R140 ;  /* 0x0000008d92927223 */ /* 0x080fe2000001008c */
[----:B------:R-:W-:Y:S01]  /*9670*/  ISETP.GE.U32.AND P4, PT, R172, RZ, PT ;  /* 0x000000ffac00720c */ /* 0x000fe20003f86070 */
[----:B------:R-:W-:Y:S01]  /*9680*/  FMUL.FTZ R100, R109, UR6 ;  /* 0x000000066d647c20 */ /* 0x000fe20008410000 */
[----:B------:R-:W-:Y:S01]  /*9690*/  LOP3.LUT P6, RZ, R123, 0xff, RZ, 0xc0, !PT ;  /* 0x000000ff7bff7812 */ /* 0x000fe200078cc0ff */
[----:B------:R-:W-:Y:S01]  /*96a0*/  FFMA.FTZ R107, R179, R186, R103 ;  /* 0x000000bab36b7223 */ /* 0x000fe20000010067 */
[----:B------:R-:W-:Y:S01]  /*96b0*/  LOP3.LUT P5, RZ, R173, 0xff, RZ, 0xc0, !PT ;  /* 0x000000ffadff7812 */ /* 0x000fe200078ac0ff */
[----:B------:R-:W-:Y:S01]  /*96c0*/  FADD.FTZ R146, R147, -R146 ;  /* 0x8000009293927221 */ /* 0x000fe20000010000 */
[----:B------:R-:W-:Y:S01]  /*96d0*/  ISETP.GE.U32.AND.EX P3, PT, R123, 0x1000000, PT, P3 ;  /* 0x010000007b00780c */ /* 0x000fe20003f66130 */
[-CC-:B------:R-:W-:Y:S01]  /*96e0*/  FFMA.FTZ R182, R182, R141.reuse, R140.reuse ;  /* 0x0000008db6b67223 */ /* 0x180fe2000001008c */
[----:B------:R-:W-:Y:S01]  /*96f0*/  ISETP.GE.U32.AND.EX P4, PT, R173, 0x1000000, PT, P4 ;  /* 0x01000000ad00780c */ /* 0x000fe20003f86140 */
[-C--:B------:R-:W-:Y:S01]  /*9700*/  FFMA.FTZ R144, R144, R141.reuse, R140 ;  /* 0x0000008d90907223 */ /* 0x080fe2000001008c */
[C---:B------:R-:W-:Y:S01]  /*9710*/  FSEL R110, R0.reuse, RZ, P6 ;  /* 0x000000ff006e7208 */ /* 0x040fe20003000000 */
[--C-:B------:R-:W-:Y:S01]  /*9720*/  HADD2.F32 R105, -RZ, R45.reuse.H1_H1 ;  /* 0x3000002dff697230 */ /* 0x100fe20000004100 */
[----:B------:R-:W-:Y:S01]  /*9730*/  FSEL R106, R0, RZ, P5 ;  /* 0x000000ff006a7208 */ /* 0x000fe20002800000 */
[----:B------:R-:W-:Y:S01]  /*9740*/  HADD2.F32 R0, -RZ, R45.H0_H0 ;  /* 0x2000002dff007230 */ /* 0x000fe20000004100 */
[C---:B------:R-:W-:Y:S01]  /*9750*/  FSEL R129, R100.reuse, RZ, P3 ;  /* 0x000000ff64817208 */ /* 0x040fe20001800000 */
[----:B------:R-:W-:Y:S01]  /*9760*/  FADD.FTZ R182, R183, -R182 ;  /* 0x800000b6b7b67221 */ /* 0x000fe20000010000 */
[----:B------:R-:W-:Y:S01]  /*9770*/  FSEL R137, R100, RZ, P4 ;  /* 0x000000ff64897208 */ /* 0x000fe20002000000 */
[----:B------:R-:W-:Y:S01]  /*9780*/  FMUL.FTZ R100, R107, UR6 ;  /* 0x000000066b647c20 */ /* 0x000fe20008410000 */
[----:B------:R-:W-:Y:S01]  /*9790*/  LOP3.LUT P3, RZ, R123, 0xff00, RZ, 0xc0, !PT ;  /* 0x0000ff007bff7812 */ /* 0x000fe2000786c0ff */
[----:B------:R-:W-:Y:S01]  /*97a0*/  FFMA.FTZ R0, R179, R146, R0 ;  /* 0x00000092b3007223 */ /* 0x000fe20000010000 */
[----:B------:R-:W-:Y:S01]  /*97b0*/  LOP3.LUT P4, RZ, R173, 0xff00, RZ, 0xc0, !PT ;  /* 0x0000ff00adff7812 */ /* 0x000fe2000788c0ff */
[--C-:B------:R-:W-:Y:S01]  /*97c0*/  HADD2.F32 R103, -RZ, R44.reuse.H1_H1 ;  /* 0x3000002cff677230 */ /* 0x100fe20000004100 */
[C---:B------:R-:W-:Y:S01]  /*97d0*/  FSEL R123, R100.reuse, RZ, P3 ;  /* 0x000000ff647b7208 */ /* 0x040fe20001800000 */
[----:B------:R-:W-:Y:S01]  /*97e0*/  FADD.FTZ R144, R145, -R144 ;  /* 0x8000009091907221 */ /* 0x000fe20000010000 */
[----:B------:R-:W-:Y:S01]  /*97f0*/  FSEL R125, R100, RZ, P4 ;  /* 0x000000ff647d7208 */ /* 0x000fe20002000000 */
[----:B------:R-:W-:Y:S01]  /*9800*/  FMUL.FTZ R100, R0, UR6 ;  /* 0x0000000600647c20 */ /* 0x000fe20008410000 */
[----:B------:R-:W-:Y:S01]  /*9810*/  LOP3.LUT P6, RZ, R122, 0xff0000, RZ, 0xc0, !PT ;  /* 0x00ff00007aff7812 */ /* 0x000fe200078cc0ff */
[----:B------:R-:W-:Y:S01]  /*9820*/  FFMA.FTZ R142, R142, R141, R140 ;  /* 0x0000008d8e8e7223 */ /* 0x000fe2000001008c */
        /* <DEDUP_REMOVED lines=9> */
[C---:B------:R-:W-:Y:S02]  /*98c0*/  LOP3.LUT P5, RZ, R122.reuse, 0xff000000, RZ, 0xc0, !PT ;  /* 0xff0000007aff7812 */ /* 0x040fe400078ac0ff */
[C---:B------:R-:W-:Y:S02]  /*98d0*/  LOP3.LUT P3, RZ, R122.reuse, 0xff00, RZ, 0xc0, !PT ;  /* 0x0000ff007aff7812 */ /* 0x040fe4000786c0ff */
[----:B------:R-:W-:Y:S02]  /*98e0*/  LOP3.LUT P4, RZ, R122, 0xff, RZ, 0xc0, !PT ;  /* 0x000000ff7aff7812 */ /* 0x000fe4000788c0ff */
[----:B------:R-:W-:Y:S01]  /*98f0*/  F2FP.F16.F32.PACK_AB R107, R137, R104 ;  /* 0x00000068896b723e */ /* 0x000fe200000000ff */
[----:B------:R-:W-:Y:S01]  /*9900*/  FMUL.FTZ R104, R111, UR6 ;  /* 0x000000066f687c20 */ /* 0x000fe20008410000 */
[----:B------:R-:W-:-:S02]  /*9910*/  FSEL R122, R100, RZ, P6 ;  /* 0x000000ff647a7208 */ /* 0x000fc40003000000 */
[----:B------:R-:W-:Y:S02]  /*9920*/  LOP3.LUT P6, RZ, R172, 0xff000000, RZ, 0xc0, !PT ;  /* 0xff000000acff7812 */ /* 0x000fe400078cc0ff */
[----:B------:R-:W-:Y:S01]  /*9930*/  F2FP.F16.F32.PACK_AB R101, R111, R0 ;  /* 0x000000006f65723e */ /* 0x000fe200000000ff */
[C---:B------:R-:W-:Y:S01]  /*9940*/  FMUL.FTZ R0, R105.reuse, UR6 ;  /* 0x0000000669007c20 */ /* 0x040fe20008410000 */
[----:B------:R-:W-:Y:S01]  /*9950*/  F2FP.F16.F32.PACK_AB R100, R105, R142 ;  /* 0x0000008e6964723e */ /* 0x000fe200000000ff */
[----:B------:R-:W-:Y:S01]  /*9960*/  FMUL.FTZ R142, R142, UR6 ;  /* 0x000000068e8e7c20 */ /* 0x000fe20008410000 */
[C---:B------:R-:W-:Y:S02]  /*9970*/  FSEL R124, R104.reuse, RZ, P5 ;  /* 0x000000ff687c7208 */ /* 0x040fe40002800000 */
[----:B------:R-:W-:Y:S02]  /*9980*/  FSEL R105, R104, RZ, P6 ;  /* 0x000000ff68697208 */ /* 0x000fe40003000000 */
[----:B------:R-:W-:-:S02]  /*9990*/  LOP3.LUT P5, RZ, R172, 0xff00, RZ, 0xc0, !PT ;  /* 0x0000ff00acff7812 */ /* 0x000fc400078ac0ff */
[----:B------:R-:W-:Y:S02]  /*99a0*/  LOP3.LUT P6, RZ, R172, 0xff, RZ, 0xc0, !PT ;  /* 0x000000ffacff7812 */ /* 0x000fe400078cc0ff */
[----:B------:R-:W-:Y:S02]  /*99b0*/  F2FP.F16.F32.PACK_AB R111, R129, R108 ;  /* 0x0000006c816f723e */ /* 0x000fe400000000ff */
        /* <DEDUP_REMOVED lines=11> */
.L_x_3724:
[-CC-:B------:R-:W-:Y:S01]  /*9a70*/  FFMA.FTZ R188, R188, R141.reuse, R140.reuse ;  /* 0x0000008dbcbc7223 */ /* 0x180fe2000001008c */
[-CC-:B------:R-:W-:Y:S01]  /*9a80*/  FFMA.FTZ R190, R190, R141.reuse, R140.reuse ;  /* 0x0000008dbebe7223 */ /* 0x180fe2000001008c */
[--C-:B------:R-:W-:Y:S02]  /*9a90*/  HADD2.F32 R0, -RZ, R47.reuse.H0_H0 ;  /* 0x2000002fff007230 */ /* 0x100fe40000004100 */
[-C--:B------:R-:W-:Y:S01]  /*9aa0*/  FFMA.FTZ R186, R186, R141.reuse, R140 ;  /* 0x0000008dbaba7223 */ /* 0x080fe2000001008c */
[----:B------:R-:W-:Y:S01]  /*9ab0*/  FADD.FTZ R188, R189, -R188 ;  /* 0x800000bcbdbc7221 */ /* 0x000fe20000010000 */
[----:B0-----:R-:W-:Y:S02]  /*9ac0*/  HADD2.F32 R109, -RZ, R47.H1_H1 ;  /* 0x3000002fff6d7230 */ /* 0x001fe40000004100 */
[----:B------:R-:W-:Y:S01]  /*9ad0*/  FADD.FTZ R190, R191, -R190 ;  /* 0x800000bebfbe7221 */ /* 0x000fe20000010000 */
[----:B------:R-:W-:Y:S01]  /*9ae0*/  FFMA.FTZ R184, R184, R141, R140 ;  /* 0x0000008db8b87223 */ /* 0x000fe2000001008c */
[----:B------:R-:W-:Y:S01]  /*9af0*/  FFMA.FTZ R0, R179, R188, R0 ;  /* 0x000000bcb3007223 */ /* 0x000fe20000010000 */
[----:B------:R-:W-:-:S02]  /*9b00*/  HADD2.F32 R107, -RZ, R46.H1_H1 ;  /* 0x3000002eff6b7230 */ /* 0x000fc40000004100 */
[----:B------:R-:W-:Y:S01]  /*9b10*/  FFMA.FTZ R109, R179, R190, R109 ;  /* 0x000000beb36d7223 */ /* 0x000fe2000001006d */
[----:B------:R-:W-:Y:S01]  /*9b20*/  ISETP.GE.U32.AND P3, PT, R122, RZ, PT ;  /* 0x000000ff7a00720c */ /* 0x000fe20003f66070 */
[----:B------:R-:W-:Y:S01]  /*9b30*/  FADD.FTZ R186, R187, -R186 ;  /* 0x800000babbba7221 */ /* 0x000fe20000010000 */
[----:B------:R-:W-:Y:S01]  /*9b40*/  ISETP.GE.U32.AND P4, PT, R172, RZ, PT ;  /* 0x000000ffac00720c */ /* 0x000fe20003f86070 */
[----:B------:R-:W-:Y:S01]  /*9b50*/  FMUL.FTZ R0, R0, UR6 ;  /* 0x0000000600007c20 */ /* 0x000fe20008410000 */
[----:B------:R-:W-:Y:S01]  /*9b60*/  HADD2.F32 R105, -RZ, R46.H0_H0 ;  /* 0x2000002eff697230 */ /* 0x000fe20000004100 */
[----:B------:R-:W-:Y:S01]  /*9b70*/  LOP3.LUT P6, RZ, R123, 0xff0000, RZ, 0xc0, !PT ;  /* 0x00ff00007bff7812 */ /* 0x000fe200078cc0ff */
[----:B------:R-:W-:Y:S01]  /*9b80*/  FMUL.FTZ R109, R109, UR6 ;  /* 0x000000066d6d7c20 */ /* 0x000fe20008410000 */
[----:B------:R-:W-:Y:S01]  /*9b90*/  LOP3.LUT P5, RZ, R173, 0xff0000, RZ, 0xc0, !PT ;  /* 0x00ff0000adff7812 */ /* 0x000fe200078ac0ff */
[----:B------:R-:W-:Y:S01]  /*9ba0*/  FADD.FTZ R184, R185, -R184 ;  /* 0x800000b8b9b87221 */ /* 0x000fe20000010000 */
[----:B------:R-:W-:Y:S01]  /*9bb0*/  ISETP.GE.U32.AND.EX P3, PT, R123, 0x1000000, PT, P3 ;  /* 0x010000007b00780c */ /* 0x000fe20003f66130 */
[-C--:B------:R-:W-:Y:S01]  /*9bc0*/  FFMA.FTZ R146, R146, R141.reuse, R140 ;  /* 0x0000008d92927223 */ /* 0x080fe2000001008c */
[----:B------:R-:W-:Y:S01]  /*9bd0*/  FFMA.FTZ R107, R179, R186, R107 ;  /* 0x000000bab36b7223 */ /* 0x000fe2000001006b */
[----:B------:R-:W-:Y:S01]  /*9be0*/  ISETP.GE.U32.AND.EX P4, PT, R173, 0x1000000, PT, P4 ;  /* 0x01000000ad00780c */ /* 0x000fe20003f86140 */
[----:B------:R-:W-:Y:S01]  /*9bf0*/  FFMA.FTZ R105, R179, R184, R105 ;  /* 0x000000b8b3697223 */ /* 0x000fe20000010069 */
[C---:B------:R-:W-:Y:S01]  /*9c00*/  FSEL R111, R0.reuse, RZ, P6 ;  /* 0x000000ff006f7208 */ /* 0x040fe20003000000 */
[----:B------:R-:W-:Y:S01]  /*9c10*/  FADD.FTZ R146, R147, -R146 ;  /* 0x8000009293927221 */ /* 0x000fe20000010000 */
[----:B------:R-:W-:Y:S01]  /*9c20*/  FSEL R108, R0, RZ, P5 ;  /* 0x000000ff006c7208 */ /* 0x000fe20002800000 */
[--C-:B------:R-:W-:Y:S01]  /*9c30*/  HADD2.F32 R0, -RZ, R45.reuse.H0_H0 ;  /* 0x2000002dff007230 */ /* 0x100fe20000004100 */
[----:B------:R-:W-:Y:S01]  /*9c40*/  FSEL R124, R109, RZ, P3 ;  /* 0x000000ff6d7c7208 */ /* 0x000fe20001800000 */
[----:B------:R-:W-:Y:S01]  /*9c50*/  FMUL.FTZ R107, R107, UR6 ;  /* 0x000000066b6b7c20 */ /* 0x000fe20008410000 */
[----:B------:R-:W-:Y:S01]  /*9c60*/  FSEL R109, R109, RZ, P4 ;  /* 0x000000ff6d6d7208 */ /* 0x000fe20002000000 */
[----:B------:R-:W-:Y:S01]  /*9c70*/  FMUL.FTZ R105, R105, UR6 ;  /* 0x0000000669697c20 */ /* 0x000fe20008410000 */
[----:B------:R-:W-:Y:S01]  /*9c80*/  LOP3.LUT P3, RZ, R123, 0xff00, RZ, 0xc0, !PT ;  /* 0x0000ff007bff7812 */ /* 0x000fe2000786c0ff */
[-C--:B------:R-:W-:Y:S01]  /*9c90*/  FFMA.FTZ R144, R144, R141.reuse, R140 ;  /* 0x0000008d90907223 */ /* 0x080fe2000001008c */
[----:B------:R-:W-:Y:S01]  /*9ca0*/  LOP3.LUT P4, RZ, R173, 0xff00, RZ, 0xc0, !PT ;  /* 0x0000ff00adff7812 */ /* 0x000fe2000788c0ff */
[----:B------:R-:W-:Y:S01]  /*9cb0*/  FFMA.FTZ R0, R179, R146, R0 ;  /* 0x00000092b3007223 */ /* 0x000fe20000010000 */
[----:B------:R-:W-:Y:S01]  /*9cc0*/  LOP3.LUT P6, RZ, R123, 0xff, RZ, 0xc0, !PT ;  /* 0x000000ff7bff7812 */ /* 0x000fe200078cc0ff */
[-C--:B------:R-:W-:Y:S01]  /*9cd0*/  FFMA.FTZ R182, R182, R141.reuse, R140 ;  /* 0x0000008db6b67223 */ /* 0x080fe2000001008c */
[----:B------:R-:W-:Y:S01]  /*9ce0*/  FSEL R123, R107, RZ, P3 ;  /* 0x000000ff6b7b7208 */ /* 0x000fe20001800000 */
[----:B------:R-:W-:Y:S01]  /*9cf0*/  FADD.FTZ R144, R145, -R144 ;  /* 0x8000009091907221 */ /* 0x000fe20000010000 */
[----:B------:R-:W-:Y:S01]  /*9d00*/  FSEL R125, R107, RZ, P4 ;  /* 0x000000ff6b7d7208 */ /* 0x000fe20002000000 */
[--C-:B------:R-:W-:Y:S01]  /*9d10*/  HADD2.F32 R107, -RZ, R44.reuse.H1_H1 ;  /* 0x3000002cff6b7230 */ /* 0x100fe20000004100 */
[----:B------:R-:W-:Y:S01]  /*9d20*/  FSEL R110, R105, RZ, P6 ;  /* 0x000000ff696e7208 */ /* 0x000fe20003000000 */
[----:B------:R-:W-:Y:S01]  /*9d30*/  FMUL.FTZ R0, R0, UR6 ;  /* 0x0000000600007c20 */ /* 0x000fe20008410000 */
[----:B------:R-:W-:Y:S01]  /*9d40*/  LOP3.LUT P5, RZ, R173, 0xff, RZ, 0xc0, !PT ;  /* 0x000000ffadff7812 */ /* 0x000fe200078ac0ff */
[----:B------:R-:W-:Y:S01]  /*9d50*/  HADD2.F32 R104, -RZ, R45.H1_H1 ;  /* 0x3000002dff687230 */ /* 0x000fe20000004100 */
[----:B------:R-:W-:Y:S01]  /*9d60*/  LOP3.LUT P6, RZ, R122, 0xff0000, RZ, 0xc0, !PT ;  /* 0x00ff00007aff7812 */ /* 0x000fe200078cc0ff */
[----:B------:R-:W-:Y:S01]  /*9d70*/  FADD.FTZ R182, R183, -R182 ;  /* 0x800000b6b7b67221 */ /* 0x000fe20000010000 */
[----:B------:R-:W-:Y:S01]  /*9d80*/  FFMA.FTZ R142, R142, R141, R140 ;  /* 0x0000008d8e8e7223 */ /* 0x000fe2000001008c */
[----:B------:R-:W-:Y:S01]  /*9d90*/  FFMA.FTZ R144, R179, R144, R107 ;  /* 0x00000090b3907223 */ /* 0x000fe2000001006b */
[----:B------:R-:W-:Y:S01]  /*9da0*/  F2FP.F16.F32.PACK_AB R107, R109, R108 ;  /* 0x0000006c6d6b723e */ /* 0x000fe200000000ff */
[----:B------:R-:W-:Y:S01]  /*9db0*/  FFMA.FTZ R104, R179, R182, R104 ;  /* 0x000000b6b3687223 */ /* 0x000fe20000010068 */
[----:B------:R-:W-:Y:S01]  /*9dc0*/  FSEL R106, R105, RZ, P5 ;  /* 0x000000ff696a7208 */ /* 0x000fe20002800000 */
[----:B------:R-:W-:Y:S01]  /*9dd0*/  HADD2.F32 R105, -RZ, R44.H0_H0 ;  /* 0x2000002cff697230 */ /* 0x000fe20000004100 */
[----:B------:R-:W-:Y:S01]  /*9de0*/  FSEL R109, R0, RZ, P6 ;  /* 0x000000ff006d7208 */ /* 0x000fe20003000000 */
[----:B------:R-:W-:Y:S01]  /*9df0*/  FADD.FTZ R142, R143, -R142 ;  /* 0x8000008e8f8e7221 */ /* 0x000fe20000010000 */
[----:B------:R-:W-:Y:S01]  /*9e00*/  LOP3.LUT P6, RZ, R172, 0xff0000, RZ, 0xc0, !PT ;  /* 0x00ff0000acff7812 */ /* 0x000fe200078cc0ff */
[----:B------:R-:W-:Y:S01]  /*9e10*/  FMUL.FTZ R104, R104, UR6 ;  /* 0x0000000668687c20 */ /* 0x000fe20008410000 */
        /* <DEDUP_REMOVED lines=8> */
[C---:B------:R-:W-:Y:S02]  /*9ea0*/  FSEL R122, R104.reuse, RZ, P5 ;  /* 0x000000ff687a7208 */ /* 0x040fe40002800000 */
[----:B------:R-:W-:Y:S02]  /*9eb0*/  FSEL R129, R104, RZ, P6 ;  /* 0x000000ff68817208 */ /* 0x000fe40003000000 */
[C---:B------:R-:W-:Y:S02]  /*9ec0*/  LOP3.LUT P5, RZ, R172.reuse, 0xff00, RZ, 0xc0, !PT ;  /* 0x0000ff00acff7812 */ /* 0x040fe400078ac0ff */
[----:B------:R-:W-:Y:S02]  /*9ed0*/  LOP3.LUT P6, RZ, R172, 0xff, RZ, 0xc0, !PT ;  /* 0x000000ffacff7812 */ /* 0x000fe400078cc0ff */
[----:B------:R-:W-:-:S02]  /*9ee0*/  F2FP.F16.F32.PACK_AB R106, R125, R106 ;  /* 0x0000006a7d6a723e */ /* 0x000fc400000000ff */
        /* <DEDUP_REMOVED lines=11> */
.L_x_3723:
        /* <DEDUP_REMOVED lines=47> */
[----:B------:R-:W-:Y:S02]  /*a290*/  F2FP.F16.F32.PACK_AB R106, R109, R106 ;  /* 0x0000006a6d6a723e */ /* 0x000fe400000000ff */
[----:B------:R-:W-:-:S02]  /*a2a0*/  FSEL R109, R100, RZ, P6 ;  /* 0x000000ff646d7208 */ /* 0x000fc40003000000 */
[----:B------:R-:W-:Y:S02]  /*a2b0*/  LOP3.LUT P6, RZ, R172, 0xff0000, RZ, 0xc0, !PT ;  /* 0x00ff0000acff7812 */ /* 0x000fe400078cc0ff */
[----:B------:R-:W-:Y:S01]  /*a2c0*/  F2FP.F16.F32.PACK_AB R111, R108, R111 ;  /* 0x0000006f6c6f723e */ /* 0x000fe200000000ff */
[C---:B------:R-:W-:Y:S01]  /*a2d0*/  FMUL.FTZ R108, R0.reuse, UR6 ;  /* 0x00000006006c7c20 */ /* 0x040fe20008410000 */
[----:B------:R-:W-:Y:S01]  /*a2e0*/  F2FP.F16.F32.PACK_AB R102, R105, R102 ;  /* 0x000000666966723e */ /* 0x000fe200000000ff */
[C---:B------:R-:W-:Y:S01]  /*a2f0*/  FMUL.FTZ R105, R179.reuse, R144 ;  /* 0x00000090b3697220 */ /* 0x040fe20000410000 */
        /* <DEDUP_REMOVED lines=26> */
.L_x_3726:
        /* <DEDUP_REMOVED lines=26> */
[----:B0-----:R-:W-:Y:S01]  /*a640*/  FSEL R111, R188, RZ, P4 ;  /* 0x000000ffbc6f7208 */ /* 0x001fe20002000000 */
        /* <DEDUP_REMOVED lines=16> */
[----:B------:R-:W-:Y:S01]  /*a750*/  FMUL.FTZ R182, R182, UR6 ;  /* 0x00000006b6b67c20 */ /* 0x000fe20008410000 */
[----:B------:R-:W-:Y:S01]  /*a760*/  LOP3.LUT P6, RZ, R173, 0xff0000, RZ, 0xc0, !PT ;  /* 0x00ff0000adff7812 */ /* 0x000fe200078cc0ff */
[C---:B------:R-:W-:Y:S01]  /*a770*/  FMUL.FTZ R144, R179.reuse, R144 ;  /* 0x00000090b3907220 */ /* 0x040fe20000410000 */
[----:B------:R-:W-:Y:S01]  /*a780*/  LOP3.LUT P5, RZ, R172, 0xff0000, RZ, 0xc0, !PT ;  /* 0x00ff0000acff7812 */ /* 0x000fe200078ac0ff */
[----:B------:R-:W-:Y:S01]  /*a790*/  FMUL.FTZ R142, R179, R142 ;  /* 0x0000008eb38e7220 */ /* 0x000fe20000410000 */
[----:B------:R-:W-:Y:S01]  /*a7a0*/  F2FP.F16.F32.PACK_AB R106, R105, R106 ;  /* 0x0000006a696a723e */ /* 0x000fe200000000ff */
[----:B------:R-:W-:Y:S01]  /*a7b0*/  FMUL.FTZ R144, R144, UR6 ;  /* 0x0000000690907c20 */ /* 0x000fe20008410000 */
[----:B------:R-:W-:Y:S01]  /*a7c0*/  FSEL R107, R188, RZ, P6 ;  /* 0x000000ffbc6b7208 */ /* 0x000fe20003000000 */
[----:B------:R-:W-:Y:S01]  /*a7d0*/  FMUL.FTZ R142, R142, UR6 ;  /* 0x000000068e8e7c20 */ /* 0x000fe20008410000 */
        /* <DEDUP_REMOVED lines=8> */
[C---:B------:R-:W-:Y:S02]  /*a860*/  LOP3.LUT P6, RZ, R122.reuse, 0xff00, RZ, 0xc0, !PT ;  /* 0x0000ff007aff7812 */ /* 0x040fe400078cc0ff */
[----:B------:R-:W-:Y:S02]  /*a870*/  LOP3.LUT P3, RZ, R122, 0xff, RZ, 0xc0, !PT ;  /* 0x000000ff7aff7812 */ /* 0x000fe4000786c0ff */
[C---:B------:R-:W-:Y:S02]  /*a880*/  LOP3.LUT P4, RZ, R172.reuse, 0xff00, RZ, 0xc0, !PT ;  /* 0x0000ff00acff7812 */ /* 0x040fe4000788c0ff */
[----:B------:R-:W-:Y:S02]  /*a890*/  LOP3.LUT P5, RZ, R172, 0xff, RZ, 0xc0, !PT ;  /* 0x000000ffacff7812 */ /* 0x000fe400078ac0ff */
        /* <DEDUP_REMOVED lines=11> */
.L_x_3722:
[----:B------:R-:W-:Y:S05]  /*a950*/  @!P1 BRA `(.L_x_3727) ;  /* 0x0000000800049947 */ /* 0x000fea0003800000 */
[----:B------:R-:W-:Y:S05]  /*a960*/  @!P2 BRA `(.L_x_3728) ;  /* 0x000000040008a947 */ /* 0x000fea0003800000 */
[-CC-:B------:R-:W-:Y:S01]  /*a970*/  FFMA.FTZ R190, R190, R141.reuse, R140.reuse ;  /* 0x0000008dbebe7223 */ /* 0x180fe2000001008c */
[-CC-:B------:R-:W-:Y:S01]  /*a980*/  FFMA.FTZ R188, R188, R141.reuse, R140.reuse ;  /* 0x0000008dbcbc7223 */ /* 0x180fe2000001008c */
[--C-:B0-----:R-:W-:Y:S02]  /*a990*/  HADD2.F32 R109, -RZ, R47.reuse.H1_H1 ;  /* 0x3000002fff6d7230 */ /* 0x101fe40000004100 */
[-C--:B------:R-:W-:Y:S01]  /*a9a0*/  FFMA.FTZ R184, R184, R141.reuse, R140 ;  /* 0x0000008db8b87223 */ /* 0x080fe2000001008c */
[----:B------:R-:W-:Y:S01]  /*a9b0*/  FADD.FTZ R190, R191, -R190 ;  /* 0x800000bebfbe7221 */ /* 0x000fe20000010000 */
[----:B------:R-:W-:Y:S02]  /*a9c0*/  HADD2.F32 R0, -RZ, R47.H0_H0 ;  /* 0x2000002fff007230 */ /* 0x000fe40000004100 */
[----:B------:R-:W-:Y:S01]  /*a9d0*/  FADD.FTZ R188, R189, -R188 ;  /* 0x800000bcbdbc7221 */ /* 0x000fe20000010000 */
[--C-:B------:R-:W-:Y:S02]  /*a9e0*/  HADD2.F32 R101, -RZ, R46.reuse.H0_H0 ;  /* 0x2000002eff657230 */ /* 0x100fe40000004100 */
[----:B------:R-:W-:Y:S01]  /*a9f0*/  FFMA.FTZ R137, R179, R190, R109 ;  /* 0x000000beb3897223 */ /* 0x000fe2000001006d */
[----:B------:R-:W-:Y:S01]  /*aa00*/  ISETP.GE.U32.AND P3, PT, R122, RZ, PT ;  /* 0x000000ff7a00720c */ /* 0x000fe20003f66070 */
[----:B------:R-:W-:Y:S01]  /*aa10*/  FADD.FTZ R184, R185, -R184 ;  /* 0x800000b8b9b87221 */ /* 0x000fe20000010000 */
[----:B------:R-:W-:Y:S01]  /*aa20*/  FFMA.FTZ R188, R179, R188, R0 ;  /* 0x000000bcb3bc7223 */ /* 0x000fe20000010000 */
[----:B------:R-:W-:Y:S01]  /*aa30*/  FMUL.FTZ R0, R137, UR6 ;  /* 0x0000000689007c20 */ /* 0x000fe20008410000 */
[----:B------:R-:W-:Y:S01]  /*aa40*/  FFMA.FTZ R186, R186, R141, R140 ;  /* 0x0000008dbaba7223 */ /* 0x000fe2000001008c */
[----:B------:R-:W-:Y:S01]  /*aa50*/  ISETP.GE.U32.AND.EX P3, PT, R123, 0x1000000, PT, P3 ;  /* 0x010000007b00780c */ /* 0x000fe20003f66130 */
[----:B------:R-:W-:Y:S01]  /*aa60*/  FFMA.FTZ R102, R179, R184, R101 ;  /* 0x000000b8b3667223 */ /* 0x000fe20000010065 */
[----:B------:R-:W-:-:S02]  /*aa70*/  HADD2.F32 R103, -RZ, R46.H1_H1 ;  /* 0x3000002eff677230 */ /* 0x000fc40000004100 */
[----:B------:R-:W-:Y:S01]  /*aa80*/  FADD.FTZ R186, R187, -R186 ;  /* 0x800000babbba7221 */ /* 0x000fe20000010000 */
[----:B------:R-:W-:Y:S01]  /*aa90*/  FSEL R139, R0, RZ, P3 ;  /* 0x000000ff008b7208 */ /* 0x000fe20001800000 */
[----:B------:R-:W-:Y:S01]  /*aaa0*/  FMUL.FTZ R0, R102, UR6 ;  /* 0x0000000666007c20 */ /* 0x000fe20008410000 */
[----:B------:R-:W-:Y:S01]  /*aab0*/  LOP3.LUT P6, RZ, R123, 0xff, RZ, 0xc0, !PT ;  /* 0x000000ff7bff7812 */ /* 0x000fe200078cc0ff */
[----:B------:R-:W-:Y:S01]  /*aac0*/  FMUL.FTZ R101, R188, UR6 ;  /* 0x00000006bc657c20 */ /* 0x000fe20008410000 */
[----:B------:R-:W-:Y:S01]  /*aad0*/  FFMA.FTZ R125, R179, R186, R103 ;  /* 0x000000bab37d7223 */ /* 0x000fe20000010067 */
[-CC-:B------:R-:W-:Y:S01]  /*aae0*/  FFMA.FTZ R146, R146, R141.reuse, R140.reuse ;  /* 0x0000008d92927223 */ /* 0x180fe2000001008c */
[-CC-:B------:R-:W-:Y:S01]  /*aaf0*/  FFMA.FTZ R182, R182, R141.reuse, R140.reuse ;  /* 0x0000008db6b67223 */ /* 0x180fe2000001008c */
[----:B------:R-:W-:Y:S01]  /*ab00*/  LOP3.LUT P4, RZ, R123, 0xff0000, RZ, 0xc0, !PT ;  /* 0x00ff00007bff7812 */ /* 0x000fe2000788c0ff */
[-CC-:B------:R-:W-:Y:S01]  /*ab10*/  FFMA.FTZ R142, R142, R141.reuse, R140.reuse ;  /* 0x0000008d8e8e7223 */ /* 0x180fe2000001008c */
[----:B------:R-:W-:Y:S01]  /*ab20*/  FSEL R124, R0, RZ, P6 ;  /* 0x000000ff007c7208 */ /* 0x000fe20003000000 */
[----:B------:R-:W-:Y:S01]  /*ab30*/  FFMA.FTZ R144, R144, R141, R140 ;  /* 0x0000008d90907223 */ /* 0x000fe2000001008c */
[----:B------:R-:W-:-:S02]  /*ab40*/  HADD2.F32 R0, -RZ, R45.H0_H0 ;  /* 0x2000002dff007230 */ /* 0x000fc40000004100 */
[----:B------:R-:W-:Y:S01]  /*ab50*/  FMUL.FTZ R100, R125, UR6 ;  /* 0x000000067d647c20 */ /* 0x000fe20008410000 */
[----:B------:R-:W-:Y:S01]  /*ab60*/  HADD2.F32 R109, -RZ, R45.H1_H1 ;  /* 0x3000002dff6d7230 */ /* 0x000fe20000004100 */
[----:B------:R-:W-:Y:S01]  /*ab70*/  FSEL R128, R101, RZ, P4 ;  /* 0x000000ff65807208 */ /* 0x000fe20002000000 */
[----:B------:R-:W-:Y:S01]  /*ab80*/  FADD.FTZ R146, R147, -R146 ;  /* 0x8000009293927221 */ /* 0x000fe20000010000 */
[----:B------:R-:W-:Y:S01]  /*ab90*/  FADD.FTZ R182, R183, -R182 ;  /* 0x800000b6b7b67221 */ /* 0x000fe20000010000 */
[----:B------:R-:W-:Y:S01]  /*aba0*/  LOP3.LUT P5, RZ, R123, 0xff00, RZ, 0xc0, !PT ;  /* 0x0000ff007bff7812 */ /* 0x000fe200078ac0ff */
[--C-:B------:R-:W-:Y:S02]  /*abb0*/  HADD2.F32 R101, -RZ, R44.reuse.H0_H0 ;  /* 0x2000002cff657230 */ /* 0x100fe40000004100 */
[----:B------:R-:W-:Y:S01]  /*abc0*/  FADD.FTZ R142, R143, -R142 ;  /* 0x8000008e8f8e7221 */ /* 0x000fe20000010000 */
[----:B------:R-:W-:Y:S02]  /*abd0*/  HADD2.F32 R103, -RZ, R44.H1_H1 ;  /* 0x3000002cff677230 */ /* 0x000fe40000004100 */
[----:B------:R-:W-:Y:S01]  /*abe0*/  FADD.FTZ R144, R145, -R144 ;  /* 0x8000009091907221 */ /* 0x000fe20000010000 */
[C---:B------:R-:W-:Y:S01]  /*abf0*/  FFMA.FTZ R0, R179.reuse, R146, R0 ;  /* 0x00000092b3007223 */ /* 0x040fe20000010000 */
[C---:B------:R-:W-:Y:S01]  /*ac00*/  FFMA.FTZ R111, R179.reuse, R182, R109 ;  /* 0x000000b6b36f7223 */ /* 0x040fe2000001006d */
[----:B------:R-:W-:Y:S01]  /*ac10*/  FSEL R129, R100, RZ, P5 ;  /* 0x000000ff64817208 */ /* 0x000fe20002800000 */
[C---:B------:R-:W-:Y:S01]  /*ac20*/  FFMA.FTZ R100, R179.reuse, R142, R101 ;  /* 0x0000008eb3647223 */ /* 0x040fe20000010065 */
[----:B------:R-:W-:Y:S01]  /*ac30*/  FFMA.FTZ R109, R179, R144, R103 ;  /* 0x00000090b36d7223 */ /* 0x000fe20000010067 */
        /* <DEDUP_REMOVED lines=21> */
.L_x_3728:
[-CC-:B------:R-:W-:Y:S01]  /*ad90*/  FFMA.FTZ R190, R190, R141.reuse, R140.reuse ;  /* 0x0000008dbebe7223 */ /* 0x180fe2000001008c */
[--C-:B------:R-:W-:Y:S02]  /*ada0*/  HADD2.F32 R0, -RZ, R47.reuse.H1_H1 ;  /* 0x3000002fff007230 */ /* 0x100fe40000004100 */
[-CC-:B------:R-:W-:Y:S01]  /*adb0*/  FFMA.FTZ R184, R184, R141.reuse, R140.reuse ;  /* 0x0000008db8b87223 */ /* 0x180fe2000001008c */
[-C--:B------:R-:W-:Y:S01]  /*adc0*/  FFMA.FTZ R188, R188, R141.reuse, R140 ;  /* 0x0000008dbcbc7223 */ /* 0x080fe2000001008c */
[----:B------:R-:W-:Y:S01]  /*add0*/  FADD.FTZ R190, R191, -R190 ;  /* 0x800000bebfbe7221 */ /* 0x000fe20000010000 */
[----:B------:R-:W-:Y:S01]  /*ade0*/  FFMA.FTZ R186, R186, R141, R140 ;  /* 0x0000008dbaba7223 */ /* 0x000fe2000001008c */
[----:B0-----:R-:W-:Y:S02]  /*adf0*/  HADD2.F32 R111, -RZ, R47.H0_H0 ;  /* 0x2000002fff6f7230 */ /* 0x001fe40000004100 */
        /* <DEDUP_REMOVED lines=55> */
.L_x_3727:
[----:B------:R-:W-:Y:S05]  /*b170*/  @!P2 BRA `(.L_x_3729) ;  /* 0x0000000000e8a947 */ /* 0x000fea0003800000 */
[-CC-:B------:R-:W-:Y:S01]  /*b180*/  FFMA.FTZ R190, R190, R141.reuse, R140.reuse ;  /* 0x0000008dbebe7223 */ /* 0x180fe2000001008c */
[-CC-:B------:R-:W-:Y:S01]  /*b190*/  FFMA.FTZ R188, R188, R141.reuse, R140.reuse ;  /* 0x0000008dbcbc7223 */ /* 0x180fe2000001008c */
[-C--:B------:R-:W-:Y:S01]  /*b1a0*/  FFMA.FTZ R186, R186, R141.reuse, R140 ;  /* 0x0000008dbaba7223 */ /* 0x080fe2000001008c */
[----:B------:R-:W-:Y:S01]  /*b1b0*/  ISETP.GE.U32.AND P3, PT, R122, RZ, PT ;  /* 0x000000ff7a00720c */ /* 0x000fe20003f66070 */
[----:B------:R-:W-:Y:S01]  /*b1c0*/  FADD.FTZ R190, R191, -R190 ;  /* 0x800000bebfbe7221 */ /* 0x000fe20000010000 */
[----:B------:R-:W-:Y:S01]  /*b1d0*/  FADD.FTZ R188, R189, -R188 ;  /* 0x800000bcbdbc7221 */ /* 0x000fe20000010000 */
[-C--:B------:R-:W-:Y:S01]  /*b1e0*/  FFMA.FTZ R184, R184, R141.reuse, R140 ;  /* 0x0000008db8b87223 */ /* 0x080fe2000001008c */
[----:B------:R-:W-:Y:S01]  /*b1f0*/  FADD.FTZ R186, R187, -R186 ;  /* 0x800000babbba7221 */ /* 0x000fe20000010000 */
[C---:B------:R-:W-:Y:S01]  /*b200*/  FMUL.FTZ R190, R179.reuse, R190 ;  /* 0x000000beb3be7220 */ /* 0x040fe20000410000 */
[----:B0-----:R-:W-:Y:S01]  /*b210*/  FMUL.FTZ R103, R179, R188 ;  /* 0x000000bcb3677220 */ /* 0x001fe20000410000 */
[----:B------:R-:W-:Y:S01]  /*b220*/  ISETP.GE.U32.AND.EX P3, PT, R123, 0x1000000, PT, P3 ;  /* 0x010000007b00780c */ /* 0x000fe20003f66130 */
[----:B------:R-:W-:Y:S01]  /*b230*/  FADD.FTZ R184, R185, -R184 ;  /* 0x800000b8b9b87221 */ /* 0x000fe20000010000 */
[----:B------:R-:W-:Y:S01]  /*b240*/  FMUL.FTZ R100, R190, UR6 ;  /* 0x00000006be647c20 */ /* 0x000fe20008410000 */
[----:B------:R-:W-:Y:S01]  /*b250*/  FMUL.FTZ R109, R179, R186 ;  /* 0x000000bab36d7220 */ /* 0x000fe20000410000 */
[-CC-:B------:R-:W-:Y:S01]  /*b260*/  FFMA.FTZ R146, R146, R141.reuse, R140.reuse ;  /* 0x0000008d92927223 */ /* 0x180fe2000001008c */
[-CC-:B------:R-:W-:Y:S01]  /*b270*/  FFMA.FTZ R182, R182, R141.reuse, R140.reuse ;  /* 0x0000008db6b67223 */ /* 0x180fe2000001008c */
[----:B------:R-:W-:Y:S01]  /*b280*/  FMUL.FTZ R101, R103, UR6 ;  /* 0x0000000667657c20 */ /* 0x000fe20008410000 */
[-CC-:B------:R-:W-:Y:S01]  /*b290*/  FFMA.FTZ R144, R144, R141.reuse, R140.reuse ;  /* 0x0000008d90907223 */ /* 0x180fe2000001008c */
[----:B------:R-:W-:Y:S01]  /*b2a0*/  FFMA.FTZ R142, R142, R141, R140 ;  /* 0x0000008d8e8e7223 */ /* 0x000fe2000001008c */
[----:B------:R-:W-:Y:S01]  /*b2b0*/  LOP3.LUT P4, RZ, R123, 0xff0000, RZ, 0xc0, !PT ;  /* 0x00ff00007bff7812 */ /* 0x000fe2000788c0ff */
[----:B------:R-:W-:Y:S01]  /*b2c0*/  FMUL.FTZ R102, R179, R184 ;  /* 0x000000b8b3667220 */ /* 0x000fe20000410000 */
[----:B------:R-:W-:Y:S01]  /*b2d0*/  FSEL R128, R100, RZ, P3 ;  /* 0x000000ff64807208 */ /* 0x000fe20001800000 */
[----:B------:R-:W-:Y:S01]  /*b2e0*/  FMUL.FTZ R100, R109, UR6 ;  /* 0x000000066d647c20 */ /* 0x000fe20008410000 */
[----:B------:R-:W-:Y:S01]  /*b2f0*/  FADD.FTZ R146, R147, -R146 ;  /* 0x8000009293927221 */ /* 0x000fe20000010000 */
[----:B------:R-:W-:Y:S01]  /*b300*/  FADD.FTZ R182, R183, -R182 ;  /* 0x800000b6b7b67221 */ /* 0x000fe20000010000 */
[----:B------:R-:W-:Y:S01]  /*b310*/  LOP3.LUT P5, RZ, R123, 0xff00, RZ, 0xc0, !PT ;  /* 0x0000ff007bff7812 */ /* 0x000fe200078ac0ff */
[----:B------:R-:W-:Y:S01]  /*b320*/  FADD.FTZ R144, R145, -R144 ;  /* 0x8000009091907221 */ /* 0x000fe20000010000 */
[----:B------:R-:W-:Y:S01]  /*b330*/  FADD.FTZ R142, R143, -R142 ;  /* 0x8000008e8f8e7221 */ /* 0x000fe20000010000 */
[----:B------:R-:W-:Y:S01]  /*b340*/  FSEL R111, R101, RZ, P4 ;  /* 0x000000ff656f7208 */ /* 0x000fe20002000000 */
[----:B------:R-:W-:Y:S01]  /*b350*/  FMUL.FTZ R0, R102, UR6 ;  /* 0x0000000666007c20 */ /* 0x000fe20008410000 */
[C---:B------:R-:W-:Y:S01]  /*b360*/  FMUL.FTZ R101, R179.reuse, R146 ;  /* 0x00000092b3657220 */ /* 0x040fe20000410000 */
[----:B------:R-:W-:Y:S01]  /*b370*/  FMUL.FTZ R182, R179, R182 ;  /* 0x000000b6b3b67220 */ /* 0x000fe20000410000 */
[----:B------:R-:W-:-:S02]  /*b380*/  LOP3.LUT P6, RZ, R123, 0xff, RZ, 0xc0, !PT ;  /* 0x000000ff7bff7812 */ /* 0x000fc400078cc0ff */
[----:B------:R-:W-:Y:S01]  /*b390*/  FSEL R125, R100, RZ, P5 ;  /* 0x000000ff647d7208 */ /* 0x000fe20002800000 */
[----:B------:R-:W-:Y:S01]  /*b3a0*/  FMUL.FTZ R100, R179, R142 ;  /* 0x0000008eb3647220 */ /* 0x000fe20000410000 */
[----:B------:R-:W-:Y:S01]  /*b3b0*/  F2FP.F16.F32.PACK_AB R102, R109, R102 ;  /* 0x000000666d66723e */ /* 0x000fe200000000ff */
[----:B------:R-:W-:Y:S01]  /*b3c0*/  FMUL.FTZ R109, R179, R144 ;  /* 0x00000090b36d7220 */ /* 0x000fe20000410000 */
[----:B------:R-:W-:Y:S01]  /*b3d0*/  FMUL.FTZ R110, R101, UR6 ;  /* 0x00000006656e7c20 */ /* 0x000fe20008410000 */
[----:B------:R-:W-:Y:S01]  /*b3e0*/  FSEL R124, R0, RZ, P6 ;  /* 0x000000ff007c7208 */ /* 0x000fe20003000000 */
        /* <DEDUP_REMOVED lines=19> */
.L_x_3729:
        /* <DEDUP_REMOVED lines=53> */
.L_x_3725:
        /* <DEDUP_REMOVED lines=13> */
[-C--:B------:R-:W-:Y:S01]  /*b940*/  FFMA.FTZ R126, R126, R141.reuse, R140 ;  /* 0x0000008d7e7e7223 */ /* 0x080fe2000001008c */
[----:B0-----:R-:W-:Y:S02]  /*b950*/  HADD2.F32 R101, -RZ, R42.H0_H0 ;  /* 0x2000002aff657230 */ /* 0x001fe40000004100 */
[----:B------:R-:W-:Y:S01]  /*b960*/  FADD.FTZ R132, R133, -R132 ;  /* 0x8000008485847221 */ /* 0x000fe20000010000 */
[----:B------:R-:W-:Y:S01]  /*b970*/  LOP3.LUT P6, RZ, R119, 0xff0000, RZ, 0xc0, !PT ;  /* 0x00ff000077ff7812 */ /* 0x000fe200078cc0ff */
[----:B------:R-:W-:Y:S01]  /*b980*/  FADD.FTZ R126, R127, -R126 ;  /* 0x8000007e7f7e7221 */ /* 0x000fe20000010000 */
[----:B------:R-:W-:Y:S01]  /*b990*/  LOP3.LUT P4, RZ, R175, 0xff0000, RZ, 0xc0, !PT ;  /* 0x00ff0000afff7812 */ /* 0x000fe2000788c0ff */
[C---:B------:R-:W-:Y:S01]  /*b9a0*/  FFMA.FTZ R132, R179.reuse, R132, R0 ;  /* 0x00000084b3847223 */ /* 0x040fe20000010000 */
[----:B------:R-:W-:Y:S01]  /*b9b0*/  FFMA.FTZ R134, R134, R141, R140 ;  /* 0x0000008d86867223 */ /* 0x000fe2000001008c */
[----:B------:R-:W-:Y:S01]  /*b9c0*/  FFMA.FTZ R102, R179, R126, R101 ;  /* 0x0000007eb3667223 */ /* 0x000fe20000010065 */
[----:B------:R-:W-:-:S02]  /*b9d0*/  HADD2.F32 R103, -RZ, R43.H1_H1 ;  /* 0x3000002bff677230 */ /* 0x000fc40000004100 */
[----:B------:R-:W-:Y:S01]  /*b9e0*/  FMUL.FTZ R0, R132, UR6 ;  /* 0x0000000684007c20 */ /* 0x000fe20008410000 */
[----:B------:R-:W-:Y:S01]  /*b9f0*/  FADD.FTZ R134, R135, -R134 ;  /* 0x8000008687867221 */ /* 0x000fe20000010000 */
[----:B------:R-:W-:Y:S01]  /*ba00*/  LOP3.LUT P5, RZ, R119, 0xff, RZ, 0xc0, !PT ;  /* 0x000000ff77ff7812 */ /* 0x000fe200078ac0ff */
[-C--:B------:R-:W-:Y:S01]  /*ba10*/  FFMA.FTZ R130, R130, R141.reuse, R140 ;  /* 0x0000008d82827223 */ /* 0x080fe2000001008c */
[----:B------:R-:W-:Y:S01]  /*ba20*/  ISETP.GE.U32.AND P1, PT, R118, RZ, PT ;  /* 0x000000ff7600720c */ /* 0x000fe20003f26070 */
[----:B------:R-:W-:Y:S01]  /*ba30*/  FFMA.FTZ R109, R179, R134, R103 ;  /* 0x00000086b36d7223 */ /* 0x000fe20000010067 */
[C---:B------:R-:W-:Y:S01]  /*ba40*/  FSEL R111, R0.reuse, RZ, P6 ;  /* 0x000000ff006f7208 */ /* 0x040fe20003000000 */
[----:B------:R-:W-:Y:S01]  /*ba50*/  FADD.FTZ R130, R131, -R130 ;  /* 0x8000008283827221 */ /* 0x000fe20000010000 */
[----:B------:R-:W-:Y:S01]  /*ba60*/  FSEL R104, R0, RZ, P4 ;  /* 0x000000ff00687208 */ /* 0x000fe20002000000 */
[----:B------:R-:W-:Y:S01]  /*ba70*/  FMUL.FTZ R0, R102, UR6 ;  /* 0x0000000666007c20 */ /* 0x000fe20008410000 */
[----:B------:R-:W-:Y:S01]  /*ba80*/  LOP3.LUT P6, RZ, R175, 0xff, RZ, 0xc0, !PT ;  /* 0x000000ffafff7812 */ /* 0x000fe200078cc0ff */
[----:B------:R-:W-:Y:S01]  /*ba90*/  FMUL.FTZ R100, R109, UR6 ;  /* 0x000000066d647c20 */ /* 0x000fe20008410000 */
[----:B------:R-:W-:Y:S01]  /*baa0*/  ISETP.GE.U32.AND P3, PT, R174, RZ, PT ;  /* 0x000000ffae00720c */ /* 0x000fe20003f66070 */
[-CC-:B------:R-:W-:Y:S01]  /*bab0*/  FFMA.FTZ R112, R112, R141.reuse, R140.reuse ;  /* 0x0000008d70707223 */ /* 0x180fe2000001008c */
[----:B------:R-:W-:Y:S01]  /*bac0*/  FSEL R110, R0, RZ, P5 ;  /* 0x000000ff006e7208 */ /* 0x000fe20002800000 */
[-CC-:B------:R-:W-:Y:S01]  /*bad0*/  FFMA.FTZ R116, R116, R141.reuse, R140.reuse ;  /* 0x0000008d74747223 */ /* 0x180fe2000001008c */
[----:B------:R-:W-:Y:S01]  /*bae0*/  FSEL R106, R0, RZ, P6 ;  /* 0x000000ff006a7208 */ /* 0x000fe20003000000 */
[----:B------:R-:W-:Y:S01]  /*baf0*/  HADD2.F32 R0, -RZ, R42.H1_H1 ;  /* 0x3000002aff007230 */ /* 0x000fe20000004100 */
[----:B------:R-:W-:Y:S01]  /*bb00*/  ISETP.GE.U32.AND.EX P1, PT, R119, 0x1000000, PT, P1 ;  /* 0x010000007700780c */ /* 0x000fe20003f26110 */
[----:B------:R-:W-:Y:S01]  /*bb10*/  FFMA.FTZ R120, R120, R141, R140 ;  /* 0x0000008d78787223 */ /* 0x000fe2000001008c */
[----:B------:R-:W-:Y:S01]  /*bb20*/  ISETP.GE.U32.AND.EX P3, PT, R175, 0x1000000, PT, P3 ;  /* 0x01000000af00780c */ /* 0x000fe20003f66130 */
[----:B------:R-:W-:-:S02]  /*bb30*/  HADD2.F32 R101, -RZ, R40.H0_H0 ;  /* 0x20000028ff657230 */ /* 0x000fc40000004100 */
[----:B------:R-:W-:Y:S01]  /*bb40*/  FFMA.FTZ R107, R179, R130, R0 ;  /* 0x00000082b36b7223 */ /* 0x000fe20000010000 */
[----:B------:R-:W-:Y:S01]  /*bb50*/  LOP3.LUT P4, RZ, R119, 0xff00, RZ, 0xc0, !PT ;  /* 0x0000ff0077ff7812 */ /* 0x000fe2000788c0ff */
[----:B------:R-:W-:Y:S01]  /*bb60*/  FFMA.FTZ R114, R114, R141, R140 ;  /* 0x0000008d72727223 */ /* 0x000fe2000001008c */
[C---:B------:R-:W-:Y:S01]  /*bb70*/  FSEL R108, R100.reuse, RZ, P1 ;  /* 0x000000ff646c7208 */ /* 0x040fe20000800000 */
[----:B------:R-:W-:Y:S01]  /*bb80*/  FADD.FTZ R112, R113, -R112 ;  /* 0x8000007071707221 */ /* 0x000fe20000010000 */
[----:B------:R-:W-:Y:S01]  /*bb90*/  FSEL R119, R100, RZ, P3 ;  /* 0x000000ff64777208 */ /* 0x000fe20001800000 */
[----:B------:R-:W-:Y:S01]  /*bba0*/  FMUL.FTZ R100, R107, UR6 ;  /* 0x000000066b647c20 */ /* 0x000fe20008410000 */
[--C-:B------:R-:W-:Y:S02]  /*bbb0*/  HADD2.F32 R0, -RZ, R41.reuse.H0_H0 ;  /* 0x20000029ff007230 */ /* 0x100fe40000004100 */
[----:B------:R-:W-:Y:S01]  /*bbc0*/  FADD.FTZ R116, R117, -R116 ;  /* 0x8000007475747221 */ /* 0x000fe20000010000 */
[----:B------:R-:W-:-:S02]  /*bbd0*/  HADD2.F32 R105, -RZ, R41.H1_H1 ;  /* 0x30000029ff697230 */ /* 0x000fc40000004100 */
[----:B------:R-:W-:Y:S01]  /*bbe0*/  FADD.FTZ R120, R121, -R120 ;  /* 0x8000007879787221 */ /* 0x000fe20000010000 */
[----:B------:R-:W-:Y:S02]  /*bbf0*/  HADD2.F32 R103, -RZ, R40.H1_H1 ;  /* 0x30000028ff677230 */ /* 0x000fe40000004100 */
[----:B------:R-:W-:Y:S01]  /*bc00*/  FADD.FTZ R114, R115, -R114 ;  /* 0x8000007273727221 */ /* 0x000fe20000010000 */
[C---:B------:R-:W-:Y:S01]  /*bc10*/  FFMA.FTZ R112, R179.reuse, R112, R101 ;  /* 0x00000070b3707223 */ /* 0x040fe20000010065 */
[----:B------:R-:W-:Y:S01]  /*bc20*/  FSEL R101, R100, RZ, P4 ;  /* 0x000000ff64657208 */ /* 0x000fe20002000000 */
[----:B------:R-:W-:Y:S01]  /*bc30*/  FFMA.FTZ R0, R179, R116, R0 ;  /* 0x00000074b3007223 */ /* 0x000fe20000010000 */
[----:B------:R-:W-:Y:S01]  /*bc40*/  LOP3.LUT P4, RZ, R175, 0xff00, RZ, 0xc0, !PT ;  /* 0x0000ff00afff7812 */ /* 0x000fe2000788c0ff */
[C---:B------:R-:W-:Y:S01]  /*bc50*/  FFMA.FTZ R105, R179.reuse, R120, R105 ;  /* 0x00000078b3697223 */ /* 0x040fe20000010069 */
[----:B------:R-:W-:Y:S01]  /*bc60*/  FFMA.FTZ R179, R179, R114, R103 ;  /* 0x00000072b3b37223 */ /* 0x000fe20000010067 */
[----:B------:R-:W-:-:S02]  /*bc70*/  F2FP.F16.F32.PACK_AB R103, R109, R132 ;  /* 0x000000846d67723e */ /* 0x000fc400000000ff */
[----:B------:R-:W-:Y:S01]  /*bc80*/  FSEL R109, R100, RZ, P4 ;  /* 0x000000ff646d7208 */ /* 0x000fe20002000000 */
[----:B------:R-:W-:Y:S01]  /*bc90*/  FMUL.FTZ R100, R0, UR6 ;  /* 0x0000000600647c20 */ /* 0x000fe20008410000 */
[----:B------:R-:W-:Y:S02]  /*bca0*/  F2FP.F16.F32.PACK_AB R102, R107, R102 ;  /* 0x000000666b66723e */ /* 0x000fe400000000ff */
[----:B------:R-:W-:Y:S02]  /*bcb0*/  LOP3.LUT P1, RZ, R118, 0xff0000, RZ, 0xc0, !PT ;  /* 0x00ff000076ff7812 */ /* 0x000fe4000782c0ff */
[----:B------:R-:W-:Y:S01]  /*bcc0*/  F2FP.F16.F32.PACK_AB R107, R119, R104 ;  /* 0x00000068776b723e */ /* 0x000fe200000000ff */
[----:B------:R-:W-:Y:S01]  /*bcd0*/  FMUL.FTZ R104, R105, UR6 ;  /* 0x0000000669687c20 */ /* 0x000fe20008410000 */
[----:B------:R-:W-:Y:S02]  /*bce0*/  LOP3.LUT P4, RZ, R174, 0xff0000, RZ, 0xc0, !PT ;  /* 0x00ff0000aeff7812 */ /* 0x000fe4000788c0ff */
[----:B------:R-:W-:-:S02]  /*bcf0*/  LOP3.LUT P3, RZ, R118, 0xff000000, RZ, 0xc0, !PT ;  /* 0xff00000076ff7812 */ /* 0x000fc4000786c0ff */
[----:B------:R-:W-:Y:S02]  /*bd00*/  F2FP.F16.F32.PACK_AB R110, R101, R110 ;  /* 0x0000006e656e723e */ /* 0x000fe400000000ff */
[----:B------:R-:W-:Y:S02]  /*bd10*/  F2FP.F16.F32.PACK_AB R106, R109, R106 ;  /* 0x0000006a6d6a723e */ /* 0x000fe400000000ff */
[----:B------:R-:W-:Y:S01]  /*bd20*/  F2FP.F16.F32.PACK_AB R101, R105, R0 ;  /* 0x000000006965723e */ /* 0x000fe200000000ff */
[C---:B------:R-:W-:Y:S01]  /*bd30*/  FMUL.FTZ R0, R179.reuse, UR6 ;  /* 0x00000006b3007c20 */ /* 0x040fe20008410000 */
[C---:B------:R-:W-:Y:S02]  /*bd40*/  FSEL R109, R100.reuse, RZ, P1 ;  /* 0x000000ff646d7208 */ /* 0x040fe40000800000 */
[----:B------:R-:W-:Y:S02]  /*bd50*/  FSEL R105, R100, RZ, P4 ;  /* 0x000000ff64697208 */ /* 0x000fe40002000000 */
        /* <DEDUP_REMOVED lines=9> */
[----:B------:R-:W-:Y:S02]  /*bdf0*/  FSEL R116, R104, RZ, P1 ;  /* 0x000000ff68747208 */ /* 0x000fe40000800000 */
[C---:B------:R-:W-:Y:S02]  /*be00*/  FSEL R113, R0.reuse, RZ, P5 ;  /* 0x000000ff00717208 */ /* 0x040fe40002800000 */
        /* <DEDUP_REMOVED lines=8> */
.L_x_3732:
[-CC-:B------:R-:W-:Y:S01]  /*be90*/  FFMA.FTZ R132, R132, R141.reuse, R140.reuse ;  /* 0x0000008d84847223 */ /* 0x180fe2000001008c */
[-C--:B------:R-:W-:Y:S01]  /*bea0*/  FFMA.FTZ R134, R134, R141.reuse, R140 ;  /* 0x0000008d86867223 */ /* 0x080fe2000001008c */
[--C-:B0-----:R-:W-:Y:S01]  /*beb0*/  HADD2.F32 R107, -RZ, R43.reuse.H0_H0 ;  /* 0x2000002bff6b7230 */ /* 0x101fe20000004100 */
[----:B------:R-:W-:Y:S01]  /*bec0*/  ISETP.GE.U32.AND P1, PT, R118, RZ, PT ;  /* 0x000000ff7600720c */ /* 0x000fe20003f26070 */
[----:B------:R-:W-:Y:S01]  /*bed0*/  FADD.FTZ R132, R133, -R132 ;  /* 0x8000008485847221 */ /* 0x000fe20000010000 */
[----:B------:R-:W-:Y:S02]  /*bee0*/  HADD2.F32 R0, -RZ, R43.H1_H1 ;  /* 0x3000002bff007230 */ /* 0x000fe40000004100 */
[----:B------:R-:W-:Y:S01]  /*bef0*/  FADD.FTZ R134, R135, -R134 ;  /* 0x8000008687867221 */ /* 0x000fe20000010000 */
[----:B------:R-:W-:Y:S01]  /*bf00*/  ISETP.GE.U32.AND.EX P5, PT, R119, 0x1000000, PT, P1 ;  /* 0x010000007700780c */ /* 0x000fe20003fa6110 */
[C---:B------:R-:W-:Y:S01]  /*bf10*/  FFMA.FTZ R107, R179.reuse, R132, R107 ;  /* 0x00000084b36b7223 */ /* 0x040fe2000001006b */
[----:B------:R-:W-:Y:S01]  /*bf20*/  ISETP.GE.U32.AND P1, PT, R174, RZ, PT ;  /* 0x000000ffae00720c */ /* 0x000fe20003f26070 */
[----:B------:R-:W-:Y:S01]  /*bf30*/  FFMA.FTZ R0, R179, R134, R0 ;  /* 0x00000086b3007223 */ /* 0x000fe20000010000 */
[----:B------:R-:W-:Y:S01]  /*bf40*/  LOP3.LUT P3, RZ, R119, 0xff0000, RZ, 0xc0, !PT ;  /* 0x00ff000077ff7812 */ /* 0x000fe2000786c0ff */
[----:B------:R-:W-:Y:S01]  /*bf50*/  FMUL.FTZ R107, R107, UR6 ;  /* 0x000000066b6b7c20 */ /* 0x000fe20008410000 */
[----:B------:R-:W-:Y:S01]  /*bf60*/  ISETP.GE.U32.AND.EX P1, PT, R175, 0x1000000, PT, P1 ;  /* 0x01000000af00780c */ /* 0x000fe20003f26110 */
[----:B------:R-:W-:Y:S01]  /*bf70*/  FMUL.FTZ R0, R0, UR6 ;  /* 0x0000000600007c20 */ /* 0x000fe20008410000 */
[-CC-:B------:R-:W-:Y:S01]  /*bf80*/  FFMA.FTZ R126, R126, R141.reuse, R140.reuse ;  /* 0x0000008d7e7e7223 */ /* 0x180fe2000001008c */
[----:B------:R-:W-:Y:S01]  /*bf90*/  FFMA.FTZ R130, R130, R141, R140 ;  /* 0x0000008d82827223 */ /* 0x000fe2000001008c */
        /* <DEDUP_REMOVED lines=10> */
[-CC-:B------:R-:W-:Y:S01]  /*c040*/  FFMA.FTZ R116, R116, R141.reuse, R140.reuse ;  /* 0x0000008d74747223 */ /* 0x180fe2000001008c */
[-C--:B------:R-:W-:Y:S01]  /*c050*/  FFMA.FTZ R120, R120, R141.reuse, R140 ;  /* 0x0000008d78787223 */ /* 0x080fe2000001008c */
[----:B------:R-:W-:Y:S01]  /*c060*/  FMUL.FTZ R105, R105, UR6 ;  /* 0x0000000669697c20 */ /* 0x000fe20008410000 */
[----:B------:R-:W-:Y:S01]  /*c070*/  LOP3.LUT P6, RZ, R175, 0xff0000, RZ, 0xc0, !PT ;  /* 0x00ff0000afff7812 */ /* 0x000fe200078cc0ff */
[----:B------:R-:W-:Y:S01]  /*c080*/  FFMA.FTZ R130, R179, R130, R0 ;  /* 0x00000082b3827223 */ /* 0x000fe20000010000 */
[--C-:B------:R-:W-:Y:S01]  /*c090*/  HADD2.F32 R0, -RZ, R41.reuse.H0_H0 ;  /* 0x20000029ff007230 */ /* 0x100fe20000004100 */
[----:B------:R-:W-:Y:S01]  /*c0a0*/  LOP3.LUT P5, RZ, R175, 0xff, RZ, 0xc0, !PT ;  /* 0x000000ffafff7812 */ /* 0x000fe200078ac0ff */
[----:B------:R-:W-:Y:S01]  /*c0b0*/  FADD.FTZ R116, R117, -R116 ;  /* 0x8000007475747221 */ /* 0x000fe20000010000 */
[----:B------:R-:W-:Y:S01]  /*c0c0*/  FMUL.FTZ R130, R130, UR6 ;  /* 0x0000000682827c20 */ /* 0x000fe20008410000 */
[----:B------:R-:W-:Y:S02]  /*c0d0*/  HADD2.F32 R104, -RZ, R41.H1_H1 ;  /* 0x30000029ff687230 */ /* 0x000fe40000004100 */
[----:B------:R-:W-:Y:S01]  /*c0e0*/  FADD.FTZ R120, R121, -R120 ;  /* 0x8000007879787221 */ /* 0x000fe20000010000 */
[-CC-:B------:R-:W-:Y:S01]  /*c0f0*/  FFMA.FTZ R114, R114, R141.reuse, R140.reuse ;  /* 0x0000008d72727223 */ /* 0x180fe2000001008c */
[----:B------:R-:W-:Y:S01]  /*c100*/  FFMA.FTZ R112, R112, R141, R140 ;  /* 0x0000008d70707223 */ /* 0x000fe2000001008c */
[----:B------:R-:W-:Y:S01]  /*c110*/  FSEL R108, R107, RZ, P6 ;  /* 0x000000ff6b6c7208 */ /* 0x000fe20003000000 */
[----:B------:R-:W-:Y:S01]  /*c120*/  FFMA.FTZ R0, R179, R116, R0 ;  /* 0x00000074b3007223 */ /* 0x000fe20000010000 */
[C---:B------:R-:W-:Y:S01]  /*c130*/  FSEL R110, R105.reuse, RZ, P4 ;  /* 0x000000ff696e7208 */ /* 0x040fe20002000000 */
[--C-:B------:R-:W-:Y:S01]  /*c140*/  HADD2.F32 R107, -RZ, R40.reuse.H1_H1 ;  /* 0x30000028ff6b7230 */ /* 0x100fe20000004100 */
[----:B------:R-:W-:Y:S01]  /*c150*/  FSEL R106, R105, RZ, P5 ;  /* 0x000000ff696a7208 */ /* 0x000fe20002800000 */
[----:B------:R-:W-:Y:S01]  /*c160*/  HADD2.F32 R105, -RZ, R40.H0_H0 ;  /* 0x20000028ff697230 */ /* 0x000fe20000004100 */
[----:B------:R-:W-:Y:S01]  /*c170*/  FSEL R109, R130, RZ, P3 ;  /* 0x000000ff826d7208 */ /* 0x000fe20001800000 */
[----:B------:R-:W-:Y:S01]  /*c180*/  FFMA.FTZ R104, R179, R120, R104 ;  /* 0x00000078b3687223 */ /* 0x000fe20000010068 */
[----:B------:R-:W-:Y:S01]  /*c190*/  LOP3.LUT P3, RZ, R175, 0xff00, RZ, 0xc0, !PT ;  /* 0x0000ff00afff7812 */ /* 0x000fe2000786c0ff */
[----:B------:R-:W-:Y:S01]  /*c1a0*/  FADD.FTZ R114, R115, -R114 ;  /* 0x8000007273727221 */ /* 0x000fe20000010000 */
[----:B------:R-:W-:Y:S01]  /*c1b0*/  FADD.FTZ R112, R113, -R112 ;  /* 0x8000007071707221 */ /* 0x000fe20000010000 */
[----:B------:R-:W-:Y:S01]  /*c1c0*/  FMUL.FTZ R0, R0, UR6 ;  /* 0x0000000600007c20 */ /* 0x000fe20008410000 */
[----:B------:R-:W-:Y:S01]  /*c1d0*/  LOP3.LUT P6, RZ, R118, 0xff0000, RZ, 0xc0, !PT ;  /* 0x00ff000076ff7812 */ /* 0x000fe200078cc0ff */
[----:B------:R-:W-:Y:S01]  /*c1e0*/  FMUL.FTZ R104, R104, UR6 ;  /* 0x0000000668687c20 */ /* 0x000fe20008410000 */
[----:B------:R-:W-:Y:S01]  /*c1f0*/  FSEL R113, R130, RZ, P3 ;  /* 0x000000ff82717208 */ /* 0x000fe20001800000 */
[C---:B------:R-:W-:Y:S01]  /*c200*/  FFMA.FTZ R105, R179.reuse, R112, R105 ;  /* 0x00000070b3697223 */ /* 0x040fe20000010069 */
[----:B------:R-:W-:Y:S01]  /*c210*/  LOP3.LUT P1, RZ, R118, 0xff000000, RZ, 0xc0, !PT ;  /* 0xff00000076ff7812 */ /* 0x000fe2000782c0ff */
[----:B------:R-:W-:Y:S01]  /*c220*/  FFMA.FTZ R114, R179, R114, R107 ;  /* 0x00000072b3727223 */ /* 0x000fe2000001006b */
[----:B------:R-:W-:Y:S01]  /*c230*/  LOP3.LUT P3, RZ, R174, 0xff0000, RZ, 0xc0, !PT ;  /* 0x00ff0000aeff7812 */ /* 0x000fe2000786c0ff */
[----:B------:R-:W-:Y:S01]  /*c240*/  FMUL.FTZ R105, R105, UR6 ;  /* 0x0000000669697c20 */ /* 0x000fe20008410000 */
[----:B------:R-:W-:Y:S01]  /*c250*/  F2FP.F16.F32.PACK_AB R110, R109, R110 ;  /* 0x0000006e6d6e723e */ /* 0x000fe200000000ff */
[----:B------:R-:W-:Y:S01]  /*c260*/  FMUL.FTZ R114, R114, UR6 ;  /* 0x0000000672727c20 */ /* 0x000fe20008410000 */
        /* <DEDUP_REMOVED lines=8> */
[----:B------:R-:W-:Y:S02]  /*c2f0*/  F2FP.F16.F32.PACK_AB R107, R119, R108 ;  /* 0x0000006c776b723e */ /* 0x000fe400000000ff */
[----:B------:R-:W-:Y:S02]  /*c300*/  F2FP.F16.F32.PACK_AB R106, R113, R106 ;  /* 0x0000006a716a723e */ /* 0x000fe400000000ff */
[----:B------:R-:W-:Y:S02]  /*c310*/  FSEL R117, R104, RZ, P6 ;  /* 0x000000ff68757208 */ /* 0x000fe40003000000 */
        /* <DEDUP_REMOVED lines=10> */
.L_x_3731:
        /* <DEDUP_REMOVED lines=8> */
[----:B------:R-:W-:Y:S01]  /*c440*/  LOP3.LUT P6, RZ, R119, 0xff0000, RZ, 0xc0, !PT ;  /* 0x00ff000077ff7812 */ /* 0x000fe200078cc0ff */
        /* <DEDUP_REMOVED lines=10> */
[----:B------:R-:W-:Y:S01]  /*c4f0*/  FSEL R111, R0, RZ, P6 ;  /* 0x000000ff006f7208 */ /* 0x000fe20003000000 */
        /* <DEDUP_REMOVED lines=17> */
[----:B------:R-:W-:-:S02]  /*c610*/  FSEL R112, R100, RZ, P1 ;  /* 0x000000ff64707208 */ /* 0x000fc40000800000 */
[----:B------:R-:W-:Y:S01]  /*c620*/  FSEL R114, R100, RZ, P3 ;  /* 0x000000ff64727208 */ /* 0x000fe20001800000 */
[----:B------:R-:W-:Y:S01]  /*c630*/  FADD.FTZ R100, R115, -R104 ;  /* 0x8000006873647221 */ /* 0x000fe20000010000 */
[----:B------:R-:W-:Y:S01]  /*c640*/  FADD.FTZ R104, R121, -R120 ;  /* 0x8000007879687221 */ /* 0x000fe20000010000 */
[C---:B------:R-:W-:Y:S02]  /*c650*/  FSEL R109, R0.reuse, RZ, P4 ;  /* 0x000000ff006d7208 */ /* 0x040fe40002000000 */
[----:B------:R-:W-:Y:S01]  /*c660*/  LOP3.LUT P4, RZ, R175, 0xff00, RZ, 0xc0, !PT ;  /* 0x0000ff00afff7812 */ /* 0x000fe2000788c0ff */
[----:B------:R-:W-:Y:S01]  /*c670*/  FMUL.FTZ R104, R179, R104 ;  /* 0x00000068b3687220 */ /* 0x000fe20000410000 */
[----:B------:R-:W-:Y:S01]  /*c680*/  F2FP.F16.F32.PACK_AB R102, R105, R102 ;  /* 0x000000666966723e */ /* 0x000fe200000000ff */
[----:B------:R-:W-:Y:S01]  /*c690*/  FMUL.FTZ R100, R179, R100 ;  /* 0x00000064b3647220 */ /* 0x000fe20000410000 */
[----:B------:R-:W-:Y:S01]  /*c6a0*/  FSEL R105, R0, RZ, P4 ;  /* 0x000000ff00697208 */ /* 0x000fe20002000000 */
[----:B------:R-:W-:Y:S01]  /*c6b0*/  FMUL.FTZ R0, R101, UR6 ;  /* 0x0000000665007c20 */ /* 0x000fe20008410000 */
[----:B------:R-:W-:Y:S01]  /*c6c0*/  LOP3.LUT P1, RZ, R118, 0xff0000, RZ, 0xc0, !PT ;  /* 0x00ff000076ff7812 */ /* 0x000fe2000782c0ff */
[----:B------:R-:W-:Y:S01]  /*c6d0*/  FMUL.FTZ R179, R179, R140 ;  /* 0x0000008cb3b37220 */ /* 0x000fe20000410000 */
[----:B------:R-:W-:-:S02]  /*c6e0*/  LOP3.LUT P4, RZ, R174, 0xff0000, RZ, 0xc0, !PT ;  /* 0x00ff0000aeff7812 */ /* 0x000fc4000788c0ff */
[C---:B------:R-:W-:Y:S01]  /*c6f0*/  F2FP.F16.F32.PACK_AB R101, R104.reuse, R101 ;  /* 0x000000656865723e */ /* 0x040fe200000000ff */
[----:B------:R-:W-:Y:S01]  /*c700*/  FMUL.FTZ R104, R104, UR6 ;  /* 0x0000000668687c20 */ /* 0x000fe20008410000 */
[----:B------:R-:W-:Y:S02]  /*c710*/  LOP3.LUT P3, RZ, R118, 0xff000000, RZ, 0xc0, !PT ;  /* 0xff00000076ff7812 */ /* 0x000fe4000786c0ff */
[----:B------:R-:W-:Y:S02]  /*c720*/  F2FP.F16.F32.PACK_AB R106, R105, R106 ;  /* 0x0000006a696a723e */ /* 0x000fe400000000ff */
[----:B------:R-:W-:Y:S02]  /*c730*/  F2FP.F16.F32.PACK_AB R110, R109, R110 ;  /* 0x0000006e6d6e723e */ /* 0x000fe400000000ff */
[C---:B------:R-:W-:Y:S02]  /*c740*/  FSEL R109, R0.reuse, RZ, P1 ;  /* 0x000000ff006d7208 */ /* 0x040fe40000800000 */
[----:B------:R-:W-:Y:S01]  /*c750*/  FSEL R105, R0, RZ, P4 ;  /* 0x000000ff00697208 */ /* 0x000fe20002000000 */
[----:B------:R-:W-:Y:S01]  /*c760*/  FMUL.FTZ R0, R100, UR6 ;  /* 0x0000000664007c20 */ /* 0x000fe20008410000 */
[----:B------:R-:W-:-:S02]  /*c770*/  F2FP.F16.F32.PACK_AB R111, R112, R111 ;  /* 0x0000006f706f723e */ /* 0x000fc400000000ff */
[----:B------:R-:W-:Y:S01]  /*c780*/  F2FP.F16.F32.PACK_AB R100, R100, R179 ;  /* 0x000000b36464723e */ /* 0x000fe200000000ff */
[----:B------:R-:W-:Y:S01]  /*c790*/  FMUL.FTZ R179, R179, UR6 ;  /* 0x00000006b3b37c20 */ /* 0x000fe20008410000 */
[----:B------:R-:W-:Y:S02]  /*c7a0*/  LOP3.LUT P1, RZ, R174, 0xff000000, RZ, 0xc0, !PT ;  /* 0xff000000aeff7812 */ /* 0x000fe4000782c0ff */
        /* <DEDUP_REMOVED lines=17> */
.L_x_3734:
        /* <DEDUP_REMOVED lines=23> */
[----:B------:R-:W-:Y:S01]  /*ca30*/  ISETP.GE.U32.AND P1, PT, R174, RZ, PT ;  /* 0x000000ffae00720c */ /* 0x000fe20003f26070 */
[----:B------:R-:W-:Y:S01]  /*ca40*/  FADD.FTZ R120, R121, -R120 ;  /* 0x8000007879787221 */ /* 0x000fe20000010000 */
[-CC-:B------:R-:W-:Y:S01]  /*ca50*/  FFMA.FTZ R114, R114, R141.reuse, R140.reuse ;  /* 0x0000008d72727223 */ /* 0x180fe2000001008c */
        /* <DEDUP_REMOVED lines=9> */
[----:B------:R-:W-:Y:S01]  /*caf0*/  LOP3.LUT P5, RZ, R175, 0xff, RZ, 0xc0, !PT ;  /* 0x000000ffafff7812 */ /* 0x000fe200078ac0ff */
[----:B------:R-:W-:Y:S01]  /*cb00*/  FADD.FTZ R112, R113, -R112 ;  /* 0x8000007071707221 */ /* 0x000fe20000010000 */
[C---:B------:R-:W-:Y:S01]  /*cb10*/  ISETP.GE.U32.AND.EX P1, PT, R175.reuse, 0x1000000, PT, P1 ;  /* 0x01000000af00780c */ /* 0x040fe20003f26110 */
        /* <DEDUP_REMOVED lines=9> */
[----:B------:R-:W-:Y:S01]  /*cbb0*/  FSEL R106, R126, RZ, P5 ;  /* 0x000000ff7e6a7208 */ /* 0x000fe20002800000 */
[----:B------:R-:W-:Y:S01]  /*cbc0*/  FMUL.FTZ R112, R112, UR6 ;  /* 0x0000000670707c20 */ /* 0x000fe20008410000 */
[----:B------:R-:W-:-:S02]  /*cbd0*/  FSEL R109, R130, RZ, P3 ;  /* 0x000000ff826d7208 */ /* 0x000fc40001800000 */
[C---:B------:R-:W-:Y:S02]  /*cbe0*/  LOP3.LUT P6, RZ, R118.reuse, 0xff0000, RZ, 0xc0, !PT ;  /* 0x00ff000076ff7812 */ /* 0x040fe400078cc0ff */
[----:B------:R-:W-:Y:S02]  /*cbf0*/  LOP3.LUT P1, RZ, R118, 0xff000000, RZ, 0xc0, !PT ;  /* 0xff00000076ff7812 */ /* 0x000fe4000782c0ff */
[----:B------:R-:W-:Y:S02]  /*cc00*/  LOP3.LUT P3, RZ, R174, 0xff0000, RZ, 0xc0, !PT ;  /* 0x00ff0000aeff7812 */ /* 0x000fe4000786c0ff */
[----:B------:R-:W-:Y:S02]  /*cc10*/  F2FP.F16.F32.PACK_AB R111, R0, R111 ;  /* 0x0000006f006f723e */ /* 0x000fe400000000ff */
[----:B------:R-:W-:Y:S02]  /*cc20*/  F2FP.F16.F32.PACK_AB R106, R109, R106 ;  /* 0x0000006a6d6a723e */ /* 0x000fe400000000ff */
[----:B------:R-:W-:-:S02]  /*cc30*/  F2FP.F16.F32.PACK_AB R110, R105, R110 ;  /* 0x0000006e696e723e */ /* 0x000fc400000000ff */
        /* <DEDUP_REMOVED lines=19> */
.L_x_3730:
[----:B------:R-:W-:Y:S05]  /*cd70*/  @!P1 BRA `(.L_x_3735) ;  /* 0x0000000800049947 */ /* 0x000fea0003800000 */
[----:B------:R-:W-:Y:S05]  /*cd80*/  @!P2 BRA `(.L_x_3736) ;  /* 0x000000040008a947 */ /* 0x000fea0003800000 */
[-CC-:B------:R-:W-:Y:S01]  /*cd90*/  FFMA.FTZ R126, R126, R141.reuse, R140.reuse ;  /* 0x0000008d7e7e7223 */ /* 0x180fe2000001008c */
[-CC-:B------:R-:W-:Y:S01]  /*cda0*/  FFMA.FTZ R134, R134, R141.reuse, R140.reuse ;  /* 0x0000008d86867223 */ /* 0x180fe2000001008c */
[--C-:B------:R-:W-:Y:S02]  /*cdb0*/  HADD2.F32 R0, -RZ, R43.reuse.H1_H1 ;  /* 0x3000002bff007230 */ /* 0x100fe40000004100 */
[-C--:B------:R-:W-:Y:S01]  /*cdc0*/  FFMA.FTZ R132, R132, R141.reuse, R140 ;  /* 0x0000008d84847223 */ /* 0x080fe2000001008c */
[--C-:B0-----:R-:W-:Y:S02]  /*cdd0*/  HADD2.F32 R101, -RZ, R42.reuse.H0_H0 ;  /* 0x2000002aff657230 */ /* 0x101fe40000004100 */
[----:B------:R-:W-:Y:S01]  /*cde0*/  FADD.FTZ R126, R127, -R126 ;  /* 0x8000007e7f7e7221 */ /* 0x000fe20000010000 */
[----:B------:R-:W-:Y:S01]  /*cdf0*/  FADD.FTZ R134, R135, -R134 ;  /* 0x8000008687867221 */ /* 0x000fe20000010000 */
[----:B------:R-:W-:Y:S02]  /*ce00*/  HADD2.F32 R103, -RZ, R43.H0_H0 ;  /* 0x2000002bff677230 */ /* 0x000fe40000004100 */
[----:B------:R-:W-:Y:S01]  /*ce10*/  FADD.FTZ R132, R133, -R132 ;  /* 0x8000008485847221 */ /* 0x000fe20000010000 */
[C---:B------:R-:W-:Y:S01]  /*ce20*/  FFMA.FTZ R102, R179.reuse, R126, R101 ;  /* 0x0000007eb3667223 */ /* 0x040fe20000010065 */
[C---:B------:R-:W-:Y:S01]  /*ce30*/  FFMA.FTZ R123, R179.reuse, R134, R0 ;  /* 0x00000086b37b7223 */ /* 0x040fe20000010000 */
[----:B------:R-:W-:Y:S01]  /*ce40*/  ISETP.GE.U32.AND P1, PT, R118, RZ, PT ;  /* 0x000000ff7600720c */ /* 0x000fe20003f26070 */
[----:B------:R-:W-:Y:S01]  /*ce50*/  FFMA.FTZ R132, R179, R132, R103 ;  /* 0x00000084b3847223 */ /* 0x000fe20000010067 */
[----:B------:R-:W-:Y:S01]  /*ce60*/  FMUL.FTZ R0, R102, UR6 ;  /* 0x0000000666007c20 */ /* 0x000fe20008410000 */
[----:B------:R-:W-:Y:S01]  /*ce70*/  FMUL.FTZ R101, R123, UR6 ;  /* 0x000000067b657c20 */ /* 0x000fe20008410000 */
[C---:B------:R-:W-:Y:S01]  /*ce80*/  LOP3.LUT P4, RZ, R119.reuse, 0xff, RZ, 0xc0, !PT ;  /* 0x000000ff77ff7812 */ /* 0x040fe2000788c0ff */
[-CC-:B------:R-:W-:Y:S01]  /*ce90*/  FFMA.FTZ R116, R116, R141.reuse, R140.reuse ;  /* 0x0000008d74747223 */ /* 0x180fe2000001008c */
[----:B------:R-:W-:Y:S01]  /*cea0*/  ISETP.GE.U32.AND.EX P1, PT, R119, 0x1000000, PT, P1 ;  /* 0x010000007700780c */ /* 0x000fe20003f26110 */
[-CC-:B------:R-:W-:Y:S01]  /*ceb0*/  FFMA.FTZ R120, R120, R141.reuse, R140.reuse ;  /* 0x0000008d78787223 */ /* 0x180fe2000001008c */
[-CC-:B------:R-:W-:Y:S01]  /*cec0*/  FFMA.FTZ R130, R130, R141.reuse, R140.reuse ;  /* 0x0000008d82827223 */ /* 0x180fe2000001008c */
[-CC-:B------:R-:W-:Y:S01]  /*ced0*/  FFMA.FTZ R112, R112, R141.reuse, R140.reuse ;  /* 0x0000008d70707223 */ /* 0x180fe2000001008c */
[----:B------:R-:W-:Y:S01]  /*cee0*/  FFMA.FTZ R114, R114, R141, R140 ;  /* 0x0000008d72727223 */ /* 0x000fe2000001008c */
[----:B------:R-:W-:Y:S01]  /*cef0*/  FMUL.FTZ R100, R132, UR6 ;  /* 0x0000000684647c20 */ /* 0x000fe20008410000 */
[----:B------:R-:W-:Y:S01]  /*cf00*/  FSEL R122, R101, RZ, P1 ;  /* 0x000000ff657a7208 */ /* 0x000fe20000800000 */
[--C-:B------:R-:W-:Y:S01]  /*cf10*/  HADD2.F32 R109, -RZ, R41.reuse.H0_H0 ;  /* 0x20000029ff6d7230 */ /* 0x100fe20000004100 */
[----:B------:R-:W-:Y:S01]  /*cf20*/  FSEL R110, R0, RZ, P4 ;  /* 0x000000ff006e7208 */ /* 0x000fe20002000000 */
[----:B------:R-:W-:Y:S01]  /*cf30*/  HADD2.F32 R0, -RZ, R42.H1_H1 ;  /* 0x3000002aff007230 */ /* 0x000fe20000004100 */
[----:B------:R-:W-:Y:S01]  /*cf40*/  LOP3.LUT P5, RZ, R119, 0xff0000, RZ, 0xc0, !PT ;  /* 0x00ff000077ff7812 */ /* 0x000fe200078ac0ff */
[----:B------:R-:W-:-:S02]  /*cf50*/  HADD2.F32 R111, -RZ, R41.H1_H1 ;  /* 0x30000029ff6f7230 */ /* 0x000fc40000004100 */
[----:B------:R-:W-:Y:S01]  /*cf60*/  FADD.FTZ R116, R117, -R116 ;  /* 0x8000007475747221 */ /* 0x000fe20000010000 */
[--C-:B------:R-:W-:Y:S02]  /*cf70*/  HADD2.F32 R101, -RZ, R40.reuse.H0_H0 ;  /* 0x20000028ff657230 */ /* 0x100fe40000004100 */
[----:B------:R-:W-:Y:S01]  /*cf80*/  FADD.FTZ R120, R121, -R120 ;  /* 0x8000007879787221 */ /* 0x000fe20000010000 */
[----:B------:R-:W-:Y:S01]  /*cf90*/  FADD.FTZ R130, R131, -R130 ;  /* 0x8000008283827221 */ /* 0x000fe20000010000 */
[----:B------:R-:W-:Y:S01]  /*cfa0*/  FADD.FTZ R112, R113, -R112 ;  /* 0x8000007071707221 */ /* 0x000fe20000010000 */
[----:B------:R-:W-:Y:S02]  /*cfb0*/  HADD2.F32 R103, -RZ, R40.H1_H1 ;  /* 0x30000028ff677230 */ /* 0x000fe40000004100 */
[----:B------:R-:W-:Y:S01]  /*cfc0*/  FADD.FTZ R114, R115, -R114 ;  /* 0x8000007273727221 */ /* 0x000fe20000010000 */
[----:B------:R-:W-:Y:S01]  /*cfd0*/  LOP3.LUT P3, RZ, R119, 0xff00, RZ, 0xc0, !PT ;  /* 0x0000ff0077ff7812 */ /* 0x000fe2000786c0ff */
[C---:B------:R-:W-:Y:S01]  /*cfe0*/  FFMA.FTZ R113, R179.reuse, R130, R0 ;  /* 0x00000082b3717223 */ /* 0x040fe20000010000 */
[----:B------:R-:W-:Y:S01]  /*cff0*/  FSEL R119, R100, RZ, P5 ;  /* 0x000000ff64777208 */ /* 0x000fe20002800000 */
[C---:B------:R-:W-:Y:S01]  /*d000*/  FFMA.FTZ R109, R179.reuse, R116, R109 ;  /* 0x00000074b36d7223 */ /* 0x040fe2000001006d */
[C---:B------:R-:W-:Y:S01]  /*d010*/  FFMA.FTZ R120, R179.reuse, R120, R111 ;  /* 0x00000078b3787223 */ /* 0x040fe2000001006f */
[C---:B------:R-:W-:Y:S01]  /*d020*/  FFMA.FTZ R100, R179.reuse, R112, R101 ;  /* 0x00000070b3647223 */ /* 0x040fe20000010065 */
[----:B------:R-:W-:Y:S01]  /*d030*/  FFMA.FTZ R179, R179, R114, R103 ;  /* 0x00000072b3b37223 */ /* 0x000fe20000010067 */
[----:B------:R-:W-:Y:S01]  /*d040*/  F2FP.F16.F32.PACK_AB R102, R113, R102 ;  /* 0x000000667166723e */ /* 0x000fe200000000ff */
[----:B------:R-:W-:Y:S01]  /*d050*/  FMUL.FTZ R108, R109, UR6 ;  /* 0x000000066d6c7c20 */ /* 0x000fe20008410000 */
[----:B------:R-:W-:Y:S01]  /*d060*/  F2FP.F16.F32.PACK_AB R101, R120, R109 ;  /* 0x0000006d7865723e */ /* 0x000fe200000000ff */
[----:B------:R-:W-:Y:S01]  /*d070*/  FMUL.FTZ R0, R100, UR6 ;  /* 0x0000000664007c20 */ /* 0x000fe20008410000 */
[----:B------:R-:W-:Y:S01]  /*d080*/  FMUL.FTZ R120, R120, UR6 ;  /* 0x0000000678787c20 */ /* 0x000fe20008410000 */
[----:B------:R-:W-:Y:S01]  /*d090*/  F2FP.F16.F32.PACK_AB R100, R179, R100 ;  /* 0x00000064b364723e */ /* 0x000fe200000000ff */
        /* <DEDUP_REMOVED lines=17> */
.L_x_3736:
[-CC-:B------:R-:W-:Y:S01]  /*d1b0*/  FFMA.FTZ R134, R134, R141.reuse, R140.reuse ;  /* 0x0000008d86867223 */ /* 0x180fe2000001008c */
[-CC-:B------:R-:W-:Y:S01]  /*d1c0*/  FFMA.FTZ R126, R126, R141.reuse, R140.reuse ;  /* 0x0000008d7e7e7223 */ /* 0x180fe2000001008c */
[-C--:B------:R-:W-:Y:S01]  /*d1d0*/  FFMA.FTZ R132, R132, R141.reuse, R140 ;  /* 0x0000008d84847223 */ /* 0x080fe2000001008c */
[--C-:B------:R-:W-:Y:S02]  /*d1e0*/  HADD2.F32 R0, -RZ, R43.reuse.H1_H1 ;  /* 0x3000002bff007230 */ /* 0x100fe40000004100 */
[----:B------:R-:W-:Y:S01]  /*d1f0*/  FADD.FTZ R134, R135, -R134 ;  /* 0x8000008687867221 */ /* 0x000fe20000010000 */
[----:B0-----:R-:W-:Y:S02]  /*d200*/  HADD2.F32 R111, -RZ, R43.H0_H0 ;  /* 0x2000002bff6f7230 */ /* 0x001fe40000004100 */
[----:B------:R-:W-:Y:S01]  /*d210*/  FADD.FTZ R126, R127, -R126 ;  /* 0x8000007e7f7e7221 */ /* 0x000fe20000010000 */
[--C-:B------:R-:W-:Y:S02]  /*d220*/  HADD2.F32 R109, -RZ, R42.reuse.H0_H0 ;  /* 0x2000002aff6d7230 */ /* 0x100fe40000004100 */
[----:B------:R-:W-:Y:S01]  /*d230*/  FADD.FTZ R132, R133, -R132 ;  /* 0x8000008485847221 */ /* 0x000fe20000010000 */
[C---:B------:R-:W-:Y:S01]  /*d240*/  FFMA.FTZ R0, R179.reuse, R134, R0 ;  /* 0x00000086b3007223 */ /* 0x040fe20000010000 */
[----:B------:R-:W-:Y:S01]  /*d250*/  ISETP.GE.U32.AND P1, PT, R118, RZ, PT ;  /* 0x000000ff7600720c */ /* 0x000fe20003f26070 */
[-CC-:B------:R-:W-:Y:S01]  /*d260*/  FFMA.FTZ R112, R112, R141.reuse, R140.reuse ;  /* 0x0000008d70707223 */ /* 0x180fe2000001008c */
[C---:B------:R-:W-:Y:S01]  /*d270*/  FFMA.FTZ R111, R179.reuse, R132, R111 ;  /* 0x00000084b36f7223 */ /* 0x040fe2000001006f */
[----:B------:R-:W-:Y:S01]  /*d280*/  FFMA.FTZ R109, R179, R126, R109 ;  /* 0x0000007eb36d7223 */ /* 0x000fe2000001006d */
[----:B------:R-:W-:Y:S01]  /*d290*/  FMUL.FTZ R0, R0, UR6 ;  /* 0x0000000600007c20 */ /* 0x000fe20008410000 */
[----:B------:R-:W-:Y:S01]  /*d2a0*/  ISETP.GE.U32.AND.EX P1, PT, R119, 0x1000000, PT, P1 ;  /* 0x010000007700780c */ /* 0x000fe20003f26110 */
[----:B------:R-:W-:Y:S01]  /*d2b0*/  FMUL.FTZ R111, R111, UR6 ;  /* 0x000000066f6f7c20 */ /* 0x000fe20008410000 */
[----:B------:R-:W-:Y:S01]  /*d2c0*/  FMUL.FTZ R109, R109, UR6 ;  /* 0x000000066d6d7c20 */ /* 0x000fe20008410000 */
[-CC-:B------:R-:W-:Y:S01]  /*d2d0*/  FFMA.FTZ R114, R114, R141.reuse, R140.reuse ;  /* 0x0000008d72727223 */ /* 0x180fe2000001008c */
[-CC-:B------:R-:W-:Y:S01]  /*d2e0*/  FFMA.FTZ R130, R130, R141.reuse, R140.reuse ;  /* 0x0000008d82827223 */ /* 0x180fe2000001008c */
[C---:B------:R-:W-:Y:S01]  /*d2f0*/  LOP3.LUT P5, RZ, R119.reuse, 0xff0000, RZ, 0xc0, !PT ;  /* 0x00ff000077ff7812 */ /* 0x040fe200078ac0ff */
[-CC-:B------:R-:W-:Y:S01]  /*d300*/  FFMA.FTZ R116, R116, R141.reuse, R140.reuse ;  /* 0x0000008d74747223 */ /* 0x180fe2000001008c */
[----:B------:R-:W-:Y:S01]  /*d310*/  LOP3.LUT P4, RZ, R119, 0xff, RZ, 0xc0, !PT ;  /* 0x000000ff77ff7812 */ /* 0x000fe2000788c0ff */
[----:B------:R-:W-:Y:S01]  /*d320*/  FFMA.FTZ R120, R120, R141, R140 ;  /* 0x0000008d78787223 */ /* 0x000fe2000001008c */
[----:B------:R-:W-:Y:S01]  /*d330*/  FSEL R122, R0, RZ, P1 ;  /* 0x000000ff007a7208 */ /* 0x000fe20000800000 */
[----:B------:R-:W-:Y:S01]  /*d340*/  FADD.FTZ R112, R113, -R112 ;  /* 0x8000007071707221 */ /* 0x000fe20000010000 */
[----:B------:R-:W-:Y:S01]  /*d350*/  LOP3.LUT P3, RZ, R119, 0xff00, RZ, 0xc0, !PT ;  /* 0x0000ff0077ff7812 */ /* 0x000fe2000786c0ff */
        /* <DEDUP_REMOVED lines=9> */
[--C-:B------:R-:W-:Y:S02]  /*d3f0*/  HADD2.F32 R109, -RZ, R40.reuse.H0_H0 ;  /* 0x20000028ff6d7230 */ /* 0x100fe40000004100 */
[C---:B------:R-:W-:Y:S01]  /*d400*/  FFMA.FTZ R0, R179.reuse, R130, R0 ;  /* 0x00000082b3007223 */ /* 0x040fe20000010000 */
[----:B------:R-:W-:Y:S02]  /*d410*/  HADD2.F32 R111, -RZ, R40.H1_H1 ;  /* 0x30000028ff6f7230 */ /* 0x000fe40000004100 */
[C---:B------:R-:W-:Y:S01]  /*d420*/  FFMA.FTZ R113, R179.reuse, R116, R113 ;  /* 0x00000074b3717223 */ /* 0x040fe20000010071 */
[C---:B------:R-:W-:Y:S01]  /*d430*/  FFMA.FTZ R115, R179.reuse, R120, R115 ;  /* 0x00000078b3737223 */ /* 0x040fe20000010073 */
[C---:B------:R-:W-:Y:S01]  /*d440*/  FFMA.FTZ R109, R179.reuse, R112, R109 ;  /* 0x00000070b36d7223 */ /* 0x040fe2000001006d */
[----:B------:R-:W-:Y:S01]  /*d450*/  FMUL.FTZ R0, R0, UR6 ;  /* 0x0000000600007c20 */ /* 0x000fe20008410000 */
[----:B------:R-:W-:Y:S01]  /*d460*/  FFMA.FTZ R111, R179, R114, R111 ;  /* 0x00000072b36f7223 */ /* 0x000fe2000001006f */
[----:B------:R-:W-:Y:S01]  /*d470*/  FMUL.FTZ R113, R113, UR6 ;  /* 0x0000000671717c20 */ /* 0x000fe20008410000 */
[C---:B------:R-:W-:Y:S01]  /*d480*/  LOP3.LUT P6, RZ, R118.reuse, 0xff0000, RZ, 0xc0, !PT ;  /* 0x00ff000076ff7812 */ /* 0x040fe200078cc0ff */
        /* <DEDUP_REMOVED lines=16> */
.L_x_3735:
        /* <DEDUP_REMOVED lines=10> */
[C---:B0-----:R-:W-:Y:S01]  /*d630*/  FMUL.FTZ R103, R179.reuse, R132 ;  /* 0x00000084b3677220 */ /* 0x041fe20000410000 */
[-CC-:B------:R-:W-:Y:S01]  /*d640*/  FFMA.FTZ R120, R120, R141.reuse, R140.reuse ;  /* 0x0000008d78787223 */ /* 0x180fe2000001008c */
[-CC-:B------:R-:W-:Y:S01]  /*d650*/  FFMA.FTZ R114, R114, R141.reuse, R140.reuse ;  /* 0x0000008d72727223 */ /* 0x180fe2000001008c */
[-CC-:B------:R-:W-:Y:S01]  /*d660*/  FFMA.FTZ R130, R130, R141.reuse, R140.reuse ;  /* 0x0000008d82827223 */ /* 0x180fe2000001008c */
[----:B------:R-:W-:Y:S01]  /*d670*/  FFMA.FTZ R112, R112, R141, R140 ;  /* 0x0000008d70707223 */ /* 0x000fe2000001008c */
[----:B------:R-:W-:Y:S01]  /*d680*/  FMUL.FTZ R101, R134, UR6 ;  /* 0x0000000686657c20 */ /* 0x000fe20008410000 */
[----:B------:R-:W-:Y:S01]  /*d690*/  FMUL.FTZ R102, R179, R126 ;  /* 0x0000007eb3667220 */ /* 0x000fe20000410000 */
[----:B------:R-:W-:Y:S01]  /*d6a0*/  ISETP.GE.U32.AND.EX P1, PT, R119, 0x1000000, PT, P1 ;  /* 0x010000007700780c */ /* 0x000fe20003f26110 */
[----:B------:R-:W-:Y:S01]  /*d6b0*/  FMUL.FTZ R100, R103, UR6 ;  /* 0x0000000667647c20 */ /* 0x000fe20008410000 */
[----:B------:R-:W-:Y:S01]  /*d6c0*/  LOP3.LUT P5, RZ, R119, 0xff0000, RZ, 0xc0, !PT ;  /* 0x00ff000077ff7812 */ /* 0x000fe200078ac0ff */
[----:B------:R-:W-:Y:S01]  /*d6d0*/  FADD.FTZ R116, R117, -R116 ;  /* 0x8000007475747221 */ /* 0x000fe20000010000 */
[----:B------:R-:W-:Y:S01]  /*d6e0*/  FADD.FTZ R120, R121, -R120 ;  /* 0x8000007879787221 */ /* 0x000fe20000010000 */
[----:B------:R-:W-:Y:S01]  /*d6f0*/  FADD.FTZ R114, R115, -R114 ;  /* 0x8000007273727221 */ /* 0x000fe20000010000 */
[----:B------:R-:W-:Y:S01]  /*d700*/  FADD.FTZ R130, R131, -R130 ;  /* 0x8000008283827221 */ /* 0x000fe20000010000 */
[----:B------:R-:W-:Y:S01]  /*d710*/  FADD.FTZ R112, R113, -R112 ;  /* 0x8000007071707221 */ /* 0x000fe20000010000 */
[C---:B------:R-:W-:Y:S01]  /*d720*/  LOP3.LUT P4, RZ, R119.reuse, 0xff, RZ, 0xc0, !PT ;  /* 0x000000ff77ff7812 */ /* 0x040fe2000788c0ff */
[----:B------:R-:W-:Y:S01]  /*d730*/  FMUL.FTZ R0, R102, UR6 ;  /* 0x0000000666007c20 */ /* 0x000fe20008410000 */
[----:B------:R-:W-:Y:S01]  /*d740*/  LOP3.LUT P3, RZ, R119, 0xff00, RZ, 0xc0, !PT ;  /* 0x0000ff0077ff7812 */ /* 0x000fe2000786c0ff */
[----:B------:R-:W-:Y:S01]  /*d750*/  FMUL.FTZ R120, R179, R120 ;  /* 0x00000078b3787220 */ /* 0x000fe20000410000 */
[----:B------:R-:W-:Y:S01]  /*d760*/  FSEL R122, R101, RZ, P1 ;  /* 0x000000ff657a7208 */ /* 0x000fe20000800000 */
[C---:B------:R-:W-:Y:S01]  /*d770*/  FMUL.FTZ R101, R179.reuse, R116 ;  /* 0x00000074b3657220 */ /* 0x040fe20000410000 */
[----:B------:R-:W-:Y:S01]  /*d780*/  FSEL R119, R100, RZ, P5 ;  /* 0x000000ff64777208 */ /* 0x000fe20002800000 */
[C---:B------:R-:W-:Y:S01]  /*d790*/  FMUL.FTZ R109, R179.reuse, R114 ;  /* 0x00000072b36d7220 */ /* 0x040fe20000410000 */
[C---:B------:R-:W-:Y:S01]  /*d7a0*/  FMUL.FTZ R111, R179.reuse, R130 ;  /* 0x00000082b36f7220 */ /* 0x040fe20000410000 */
[----:B------:R-:W-:Y:S01]  /*d7b0*/  FMUL.FTZ R100, R179, R112 ;  /* 0x00000070b3647220 */ /* 0x000fe20000410000 */
[----:B------:R-:W-:Y:S01]  /*d7c0*/  FSEL R110, R0, RZ, P4 ;  /* 0x000000ff006e7208 */ /* 0x000fe20002000000 */
[----:B------:R-:W-:Y:S01]  /*d7d0*/  FMUL.FTZ R108, R101, UR6 ;  /* 0x00000006656c7c20 */ /* 0x000fe20008410000 */
[----:B------:R-:W-:Y:S01]  /*d7e0*/  F2FP.F16.F32.PACK_AB R101, R120, R101 ;  /* 0x000000657865723e */ /* 0x000fe200000000ff */
[----:B------:R-:W-:Y:S01]  /*d7f0*/  FMUL.FTZ R0, R100, UR6 ;  /* 0x0000000664007c20 */ /* 0x000fe20008410000 */
[----:B------:R-:W-:Y:S01]  /*d800*/  F2FP.F16.F32.PACK_AB R102, R111, R102 ;  /* 0x000000666f66723e */ /* 0x000fe200000000ff */
        /* <DEDUP_REMOVED lines=19> */
.L_x_3737:
        /* <DEDUP_REMOVED lines=53> */
.L_x_3733:
        /* <DEDUP_REMOVED lines=13> */
.L_x_3696:
        /* <DEDUP_REMOVED lines=76> */
.L_x_3695:
[----:B------:R-:W-:Y:S05]  /*e220*/  BSYNC B0 ;  /* 0x0000000000007941 */ /* 0x000fea0003800000 */
.L_x_3694:
        /* <DEDUP_REMOVED lines=118> */
[----:B------:R-:W4:Y:S04]  /*e990*/  LDS R33, [R6+0x1800] ;  /* 0x0018000006217984 */ /* 0x000f280000000800 */
[----:B------:R-:W4:Y:S04]  /*e9a0*/  LDS R17, [R6+0x2a00] ;  /* 0x002a000006117984 */ /* 0x000f280000000800 */
[----:B------:R-:W4:Y:S04]  /*e9b0*/  LDS R44, [R6] ;  /* 0x00000000062c7984 */ /* 0x000f280000000800 */
[----:B------:R-:W4:Y:S04]  /*e9c0*/  LDS R15, [R6+0x1400] ;  /* 0x00140000060f7984 */ /* 0x000f280000000800 */
[----:B------:R-:W4:Y:S04]  /*e9d0*/  LDS R14, [R6+0x2800] ;  /* 0x00280000060e7984 */ /* 0x000f280000000800 */
[----:B------:R-:W4:Y:S04]  /*e9e0*/  LDS R16, [R6+0x2c00] ;  /* 0x002c000006107984 */ /* 0x000f280000000800 */
[----:B------:R-:W4:Y:S04]  /*e9f0*/  LDS R19, [R6+0x3c00] ;  /* 0x003c000006137984 */ /* 0x000f280000000800 */
[----:B------:R-:W4:Y:S01]  /*ea00*/  LDS R23, [R6+0x3e00] ;  /* 0x003e000006177984 */ /* 0x000f220000000800 */
[----:B-1----:R-:W-:Y:S01]  /*ea10*/  FADD.FTZ R0, RZ, R13 ;  /* 0x0000000dff007221 */ /* 0x002fe20000010000 */
[----:B------:R-:W-:Y:S01]  /*ea20*/  FADD.FTZ R13, R5, R72 ;  /* 0x00000048050d7221 */ /* 0x000fe20000010000 */
[----:B0-----:R-:W-:Y:S01]  /*ea30*/  IMAD R5, R18, UR4, RZ ;  /* 0x0000000412057c24 */ /* 0x001fe2000f8e02ff */
[----:B------:R-:W0:Y:S01]  /*ea40*/  LDS R25, [R6+0x4000] ;  /* 0x0040000006197984 */ /* 0x000e220000000800 */
[----:B--2---:R-:W-:-:S03]  /*ea50*/  FADD.FTZ R12, RZ, R12 ;  /* 0x0000000cff0c7221 */ /* 0x004fc60000010000 */
[----:B------:R-:W1:Y:S01]  /*ea60*/  LDS R8, [R6+0x800] ;  /* 0x0008000006087984 */ /* 0x000e620000000800 */
[----:B---3--:R-:W-:Y:S01]  /*ea70*/  FADD.FTZ R12, R12, R37 ;  /* 0x000000250c0c7221 */ /* 0x008fe20000010000 */
[----:B------:R-:W-:Y:S01]  /*ea80*/  IADD3 R5, P0, PT, R5, R88, RZ ;  /* 0x0000005805057210 */ /* 0x000fe20007f1e0ff */
[----:B----4-:R-:W-:Y:S01]  /*ea90*/  FADD.FTZ R33, R0, R33 ;  /* 0x0000002100217221 */ /* 0x010fe20000010000 */
[----:B------:R-:W2:Y:S02]  /*eaa0*/  LDS R10, [R6+0xa00] ;  /* 0x000a0000060a7984 */ /* 0x000ea40000000800 */
[----:B------:R-:W-:Y:S01]  /*eab0*/  IADD3.X R2, PT, PT, RZ, RZ, RZ, P0, !PT ;  /* 0x000000ffff027210 */ /* 0x000fe200007fe4ff */
[----:B------:R-:W-:Y:S01]  /*eac0*/  FADD.FTZ R12, R12, R17 ;  /* 0x000000110c0c7221 */ /* 0x000fe20000010000 */
[----:B------:R-:W3:Y:S01]  /*ead0*/  LDS R0, [R6+0x600] ;  /* 0x0006000006007984 */ /* 0x000ee20000000800 */
[----:B------:R-:W-:Y:S01]  /*eae0*/  SHF.L.U32 R4, R5, 0x2, RZ ;  /* 0x0000000205047819 */ /* 0x000fe200000006ff */
[----:B------:R-:W-:-:S02]  /*eaf0*/  FADD.FTZ R44, RZ, R44 ;  /* 0x0000002cff2c7221 */ /* 0x000fc40000010000 */
[----:B------:R-:W4:Y:S01]  /*eb00*/  LDS R17, [R6+0x1a00] ;  /* 0x001a000006117984 */ /* 0x000f220000000800 */
[----:B------:R-:W-:Y:S01]  /*eb10*/  SHF.L.U64.HI R5, R5, 0x2, R2 ;  /* 0x0000000205057819 */ /* 0x000fe20000010202 */
[----:B------:R-:W-:Y:S02]  /*eb20*/  FADD.FTZ R15, R44, R15 ;  /* 0x0000000f2c0f7221 */ /* 0x000fe40000010000 */
[----:B------:R-:W4:Y:S01]  /*eb30*/  LDS R31, [R6+0x2e00] ;  /* 0x002e0000061f7984 */ /* 0x000f220000000800 */
[C---:B------:R-:W-:Y:S01]  /*eb40*/  IADD3 R2, P0, PT, R4.reuse, UR18, RZ ;  /* 0x0000001204027c10 */ /* 0x040fe2000ff1e0ff */
[----:B------:R-:W-:Y:S02]  /*eb50*/  FADD.FTZ R14, R15, R14 ;  /* 0x0000000e0f0e7221 */ /* 0x000fe40000010000 */
[----:B------:R-:W4:Y:S01]  /*eb60*/  LDS R49, [R6+0x4200] ;  /* 0x0042000006317984 */ /* 0x000f220000000800 */
[----:B------:R-:W-:Y:S01]  /*eb70*/  IADD3 R4, P1, PT, R4, UR16, RZ ;  /* 0x0000001004047c10 */ /* 0x000fe2000ff3e0ff */
[----:B------:R-:W-:-:S02]  /*eb80*/  FADD.FTZ R16, R33, R16 ;  /* 0x0000001021107221 */ /* 0x000fc40000010000 */
[----:B------:R-:W4:Y:S01]  /*eb90*/  LDS R15, [R6+0x1000] ;  /* 0x00100000060f7984 */ /* 0x000f220000000800 */
[C---:B------:R-:W-:Y:S01]  /*eba0*/  IADD3.X R3, PT, PT, R5.reuse, UR19, RZ, P0, !PT ;  /* 0x0000001305037c10 */ /* 0x040fe200087fe4ff */
[----:B------:R-:W-:Y:S02]  /*ebb0*/  FADD.FTZ R43, R14, R19 ;  /* 0x000000130e2b7221 */ /* 0x000fe40000010000 */
[----:B------:R-:W-:Y:S01]  /*ebc0*/  LDS R33, [R6+0x3000] ;  /* 0x0030000006217984 */ /* 0x000fe20000000800 */
[----:B------:R-:W-:Y:S01]  /*ebd0*/  IADD3.X R5, PT, PT, R5, UR17, RZ, P1, !PT ;  /* 0x0000001105057c10 */ /* 0x000fe20008ffe4ff */
[----:B------:R-:W-:Y:S02]  /*ebe0*/  FADD.FTZ R45, R12, R23 ;  /* 0x000000170c2d7221 */ /* 0x000fe40000010000 */
[----:B------:R-:W4:Y:S01]  /*ebf0*/  LDS R19, [R6+0x1c00] ;  /* 0x001c000006137984 */ /* 0x000f220000000800 */
[----:B0-----:R-:W-:-:S03]  /*ec00*/  FADD.FTZ R47, R16, R25 ;  /* 0x00000019102f7221 */ /* 0x001fc60000010000 */
[----:B------:R-:W0:Y:S01]  /*ec10*/  LDS R12, [R6+0xc00] ;  /* 0x000c0000060c7984 */ /* 0x000e220000000800 */
[----:B-1----:R-:W-:-:S03]  /*ec20*/  FADD.FTZ R8, RZ, R8 ;  /* 0x00000008ff087221 */ /* 0x002fc60000010000 */
[----:B------:R-:W1:Y:S04]  /*ec30*/  LDS R23, [R6+0x1e00] ;  /* 0x001e000006177984 */ /* 0x000e680000000800 */
        /* <DEDUP_REMOVED lines=16> */
[----:B0-----:R-:W-:Y:S01]  /*ed40*/  FADD.FTZ R12, RZ, R12 ;  /* 0x0000000cff0c7221 */ /* 0x001fe20000010000 */
[----:B------:R-:W-:Y:S02]  /*ed50*/  FADD.FTZ R8, R8, R33 ;  /* 0x0000002108087221 */ /* 0x000fe40000010000 */
[----:B------:R-:W0:Y:S01]  /*ed60*/  LDS R39, [R6+0x3600] ;  /* 0x0036000006277984 */ /* 0x000e220000000800 */
[----:B-1----:R-:W-:-:S03]  /*ed70*/  FADD.FTZ R10, R10, R23 ;  /* 0x000000170a0a7221 */ /* 0x002fc60000010000 */
[----:B------:R-:W1:Y:S01]  /*ed80*/  LDS R29, [R6+0x2600] ;  /* 0x00260000061d7984 */ /* 0x000e620000000800 */
[----:B------:R-:W-:-:S03]  /*ed90*/  FADD.FTZ R14, RZ, R14 ;  /* 0x0000000eff0e7221 */ /* 0x000fc60000010000 */
[----:B------:R-:W1:Y:S01]  /*eda0*/  LDS R61, [R6+0x4800] ;  /* 0x00480000063d7984 */ /* 0x000e620000000800 */
[----:B--2---:R-:W-:-:S03]  /*edb0*/  FADD.FTZ R12, R12, R25 ;  /* 0x000000190c0c7221 */ /* 0x004fc60000010000 */
[----:B------:R-:W2:Y:S01]  /*edc0*/  LDS R20, [R6+0x3800] ;  /* 0x0038000006147984 */ /* 0x000ea20000000800 */
[----:B---3--:R-:W-:-:S03]  /*edd0*/  FADD.FTZ R10, R10, R35 ;  /* 0x000000230a0a7221 */ /* 0x008fc60000010000 */
[----:B------:R-:W3:Y:S01]  /*ede0*/  LDS R63, [R6+0x4a00] ;  /* 0x004a0000063f7984 */ /* 0x000ee20000000800 */
        /* <DEDUP_REMOVED lines=14> */
[----:B-1----:R-:W-:-:S03]  /*eed0*/  FADD.FTZ R16, R16, R29 ;  /* 0x0000001d10107221 */ /* 0x002fc60000010000 */
[----:B------:R-:W-:Y:S01]  /*eee0*/  STG.E desc[UR10][R2.64+0x400], R47 ;  /* 0x0004002f02007986 */ /* 0x000fe2000c10190a */
[----:B------:R-:W-:-:S03]  /*eef0*/  FADD.FTZ R61, R12, R61 ;  /* 0x0000003d0c3d7221 */ /* 0x000fc60000010000 */
[----:B------:R-:W-:Y:S01]  /*ef00*/  STG.E desc[UR10][R4.64+0x400], R9 ;  /* 0x0004000904007986 */ /* 0x000fe2000c10190a */
[----:B--2---:R-:W-:-:S03]  /*ef10*/  FADD.FTZ R15, R15, R20 ;  /* 0x000000140f0f7221 */ /* 0x004fc60000010000 */
[----:B------:R-:W-:Y:S01]  /*ef20*/  STG.E desc[UR10][R2.64+0x600], R49 ;  /* 0x0006003102007986 */ /* 0x000fe2000c10190a */
[----:B---3--:R-:W-:-:S03]  /*ef30*/  FADD.FTZ R63, R14, R63 ;  /* 0x0000003f0e3f7221 */ /* 0x008fc60000010000 */
        /* <DEDUP_REMOVED lines=17> */
.L_x_3697:
        /* <DEDUP_REMOVED lines=8> */
.L_x_3740:
[----:B------:R-:W-:Y:S05]  /*f0d0*/  BSYNC B2 ;  /* 0x0000000000027941 */ /* 0x000fea0003800000 */
.L_x_3739:
        /* <DEDUP_REMOVED lines=8> */
.L_x_3741:
[----:B------:R-:W-:Y:S01]  /*f160*/  MOV R246, R140 ;  /* 0x0000008c00f67202 */ /* 0x000fe20000000f00 */
[----:B------:R-:W-:Y:S02]  /*f170*/  HFMA2 R241, -RZ, RZ, 0, 1.1920928955078125e-07 ;  /* 0x00000002fff17431 */ /* 0x000fe400000001ff */
[----:B------:R-:W-:-:S07]  /*f180*/  FADD.FTZ R141, R141, R249 ;  /* 0x000000f98d8d7221 */ /* 0x000fce0000010000 */
[----:B------:R-:W-:Y:S05]  /*f190*/  WARPSYNC.COLLECTIVE R237, `(.L_x_3742) ;  /* 0x00000000ed087348 */ /* 0x000fea0003c00000 */
[----:B------:R0:W1:Y:S02]  /*f1a0*/  SHFL.BFLY P4, R249, R246, R241, R238 ;  /* 0x0c0000f1f6f97389 */ /* 0x00006400000800ee */
[----:B01----:R-:W-:Y:S05]  /*f1b0*/  ENDCOLLECTIVE ;  /* 0x000000000000791b */ /* 0x003fea0003800000 */
.L_x_3742:
[----:B------:R-:W-:Y:S01]  /*f1c0*/  MOV R246, R141 ;  /* 0x0000008d00f67202 */ /* 0x000fe20000000f00 */
[----:B------:R-:W-:-:S07]  /*f1d0*/  FADD.FTZ R140, R140, R249 ;  /* 0x000000f98c8c7221 */ /* 0x000fce0000010000 */
[----:B------:R-:W-:Y:S05]  /*f1e0*/  WARPSYNC.COLLECTIVE R237, `(.L_x_3743) ;  /* 0x00000000ed087348 */ /* 0x000fea0003c00000 */
[----:B------:R0:W1:Y:S02]  /*f1f0*/  SHFL.BFLY P4, R249, R246, R241, R238 ;  /* 0x0c0000f1f6f97389 */ /* 0x00006400000800ee */
[----:B01----:R-:W-:Y:S05]  /*f200*/  ENDCOLLECTIVE ;  /* 0x000000000000791b */ /* 0x003fea0003800000 */
.L_x_3743:
[----:B------:R-:W-:Y:S01]  /*f210*/  MOV R246, R140 ;  /* 0x0000008c00f67202 */ /* 0x000fe20000000f00 */
[----:B------:R-:W-:Y:S02]  /*f220*/  HFMA2 R241, -RZ, RZ, 0, 2.384185791015625e-07 ;  /* 0x00000004fff17431 */ /* 0x000fe400000001ff */
[----:B------:R-:W-:-:S07]  /*f230*/  FADD.FTZ R141, R141, R249 ;  /* 0x000000f98d8d7221 */ /* 0x000fce0000010000 */
[----:B------:R-:W-:Y:S05]  /*f240*/  WARPSYNC.COLLECTIVE R237, `(.L_x_3744) ;  /* 0x00000000ed087348 */ /* 0x000fea0003c00000 */
[----:B------:R0:W1:Y:S02]  /*f250*/  SHFL.BFLY P4, R249, R246, R241, R238 ;  /* 0x0c0000f1f6f97389 */ /* 0x00006400000800ee */
[----:B01----:R-:W-:Y:S05]  /*f260*/  ENDCOLLECTIVE ;  /* 0x000000000000791b */ /* 0x003fea0003800000 */
.L_x_3744:
[----:B------:R-:W-:Y:S01]  /*f270*/  MOV R246, R141 ;  /* 0x0000008d00f67202 */ /* 0x000fe20000000f00 */
[----:B------:R-:W-:-:S07]  /*f280*/  FADD.FTZ R140, R140, R249 ;  /* 0x000000f98c8c7221 */ /* 0x000fce0000010000 */
[----:B------:R-:W-:Y:S05]  /*f290*/  WARPSYNC.COLLECTIVE R237, `(.L_x_3745) ;  /* 0x00000000ed087348 */ /* 0x000fea0003c00000 */
[----:B------:R0:W1:Y:S02]  /*f2a0*/  SHFL.BFLY P4, R249, R246, R241, R238 ;  /* 0x0c0000f1f6f97389 */ /* 0x00006400000800ee */
[----:B01----:R-:W-:Y:S05]  /*f2b0*/  ENDCOLLECTIVE ;  /* 0x000000000000791b */ /* 0x003fea0003800000 */
.L_x_3745:
[----:B------:R-:W-:Y:S01]  /*f2c0*/  MOV R246, R140 ;  /* 0x0000008c00f67202 */ /* 0x000fe20000000f00 */
[----:B------:R-:W-:Y:S02]  /*f2d0*/  HFMA2 R241, -RZ, RZ, 0, 4.76837158203125e-07 ;  /* 0x00000008fff17431 */ /* 0x000fe400000001ff */
[----:B------:R-:W-:-:S07]  /*f2e0*/  FADD.FTZ R141, R141, R249 ;  /* 0x000000f98d8d7221 */ /* 0x000fce0000010000 */
[----:B------:R-:W-:Y:S05]  /*f2f0*/  WARPSYNC.COLLECTIVE R237, `(.L_x_3746) ;  /* 0x00000000ed087348 */ /* 0x000fea0003c00000 */
[----:B------:R0:W1:Y:S02]  /*f300*/  SHFL.BFLY P4, R249, R246, R241, R238 ;  /* 0x0c0000f1f6f97389 */ /* 0x00006400000800ee */
[----:B01----:R-:W-:Y:S05]  /*f310*/  ENDCOLLECTIVE ;  /* 0x000000000000791b */ /* 0x003fea0003800000 */
.L_x_3746:
[----:B------:R-:W-:Y:S01]  /*f320*/  MOV R246, R141 ;  /* 0x0000008d00f67202 */ /* 0x000fe20000000f00 */
[----:B------:R-:W-:-:S07]  /*f330*/  FADD.FTZ R140, R140, R249 ;  /* 0x000000f98c8c7221 */ /* 0x000fce0000010000 */
[----:B------:R-:W-:Y:S05]  /*f340*/  WARPSYNC.COLLECTIVE R237, `(.L_x_3747) ;  /* 0x00000000ed087348 */ /* 0x000fea0003c00000 */
[----:B------:R0:W1:Y:S02]  /*f350*/  SHFL.BFLY P4, R249, R246, R241, R238 ;  /* 0x0c0000f1f6f97389 */ /* 0x00006400000800ee */
[----:B01----:R-:W-:Y:S05]  /*f360*/  ENDCOLLECTIVE ;  /* 0x000000000000791b */ /* 0x003fea0003800000 */
.L_x_3747:
[----:B------:R-:W-:Y:S01]  /*f370*/  MOV R246, R140 ;  /* 0x0000008c00f67202 */ /* 0x000fe20000000f00 */
[----:B------:R-:W-:Y:S02]  /*f380*/  HFMA2 R241, -RZ, RZ, 0, 9.5367431640625e-07 ;  /* 0x00000010fff17431 */ /* 0x000fe400000001ff */
[----:B------:R-:W-:-:S07]  /*f390*/  FADD.FTZ R141, R141, R249 ;  /* 0x000000f98d8d7221 */ /* 0x000fce0000010000 */
[----:B------:R-:W-:Y:S05]  /*f3a0*/  WARPSYNC.COLLECTIVE R237, `(.L_x_3748) ;  /* 0x00000000ed087348 */ /* 0x000fea0003c00000 */
[----:B------:R0:W1:Y:S02]  /*f3b0*/  SHFL.BFLY P4, R249, R246, R241, R238 ;  /* 0x0c0000f1f6f97389 */ /* 0x00006400000800ee */
[----:B01----:R-:W-:Y:S05]  /*f3c0*/  ENDCOLLECTIVE ;  /* 0x000000000000791b */ /* 0x003fea0003800000 */
.L_x_3748:
[----:B------:R-:W-:Y:S02]  /*f3d0*/  MOV R246, R141 ;  /* 0x0000008d00f67202 */ /* 0x000fe40000000f00 */
[----:B------:R-:W-:-:S07]  /*f3e0*/  MOV R236, R249 ;  /* 0x000000f900ec7202 */ /* 0x000fce0000000f00 */
[----:B------:R-:W-:Y:S05]  /*f3f0*/  WARPSYNC.COLLECTIVE R237, `(.L_x_3749) ;  /* 0x00000000ed087348 */ /* 0x000fea0003c00000 */
[----:B------:R0:W1:Y:S02]  /*f400*/  SHFL.BFLY P4, R249, R246, R241, R238 ;  /* 0x0c0000f1f6f97389 */ /* 0x00006400000800ee */
[----:B01----:R-:W-:Y:S05]  /*f410*/  ENDCOLLECTIVE ;  /* 0x000000000000791b */ /* 0x003fea0003800000 */
.L_x_3749:
[----:B------:R-:W-:Y:S01]  /*f420*/  MOV R237, R249 ;  /* 0x000000f900ed7202 */ /* 0x000fe20000000f00 */
[----:B------:R-:W-:Y:S06]  /*f430*/  BRA `(.L_x_3750) ;  /* 0xffffff30009c7947 */ /* 0x000fec000383ffff */
.L_x_3751:
        /* <DEDUP_REMOVED lines=12> */
.L_x_7137:


//--------------------- .text._ZN10layer_norm31ln_parallel_residual_bwd_kernelINS_13Kernel_traitsI6__halfS2_fS2_fjLj1280ELj1ELj4ELj1ELj16ENS_18Kernel_traits_baseILj1280ES2_S2_fS2_fjLj128EEEEELb0ELb0ELb0EEEvNS_9BwdParamsE --------------------------
	.section	.text._ZN10layer_norm31ln_parallel_residual_bwd_kernelINS_13Kernel_traitsI6__halfS2_fS2_fjLj1280ELj1ELj4ELj1ELj16ENS_18Kernel_traits_baseILj1280ES2_S2_fS2_fjLj128EEEEELb0ELb0ELb0EEEvNS_9BwdParamsE,"ax",@progbits
	.align	128
        .global         _ZN10layer_norm31ln_parallel_residual_bwd_kernelINS_13Kernel_traitsI6__halfS2_fS2_fjLj1280ELj1ELj4ELj1ELj16ENS_18Kernel_traits_baseILj1280ES2_S2_fS2_fjLj128EEEEELb0ELb0ELb0EEEvNS_9BwdParamsE
        .type           _ZN10layer_norm31ln_parallel_residual_bwd_kernelINS_13Kernel_traitsI6__halfS2_fS2_fjLj1280ELj1ELj4ELj1ELj16ENS_18Kernel_traits_baseILj1280ES2_S2_fS2_fjLj128EEEEELb0ELb0ELb0EEEvNS_9BwdParamsE,@function
        .size           _ZN10layer_norm31ln_parallel_residual_bwd_kernelINS_13Kernel_traitsI6__halfS2_fS2_fjLj1280ELj1ELj4ELj1ELj16ENS_18Kernel_traits_baseILj1280ES2_S2_fS2_fjLj128EEEEELb0ELb0ELb0EEEvNS_9BwdParamsE,(.L_x_7138 - _ZN10layer_norm31ln_parallel_residual_bwd_kernelINS_13Kernel_traitsI6__halfS2_fS2_fjLj1280ELj1ELj4ELj1ELj16ENS_18Kernel_traits_baseILj1280ES2_S2_fS2_fjLj128EEEEELb0ELb0ELb0EEEvNS_9BwdParamsE)
        .other          _ZN10layer_norm31ln_parallel_residual_bwd_kernelINS_13Kernel_traitsI6__halfS2_fS2_fjLj1280ELj1ELj4ELj1ELj16ENS_18Kernel_traits_baseILj1280ES2_S2_fS2_fjLj128EEEEELb0ELb0ELb0EEEvNS_9BwdParamsE,@"STO_CUDA_ENTRY STV_DEFAULT"
_ZN10layer_norm31ln_parallel_residual_bwd_kernelINS_13Kernel_traitsI6__halfS2_fS2_fjLj1280ELj1ELj4ELj1ELj16ENS_18Kernel_traits_baseILj1280ES2_S2_fS2_fjLj128EEEEELb0ELb0ELb0EEEvNS_9BwdParamsE:
.text._ZN10layer_norm31ln_parallel_residual_bwd_kernelINS_13Kernel_traitsI6__halfS2_fS2_fjLj1280ELj1ELj4ELj1ELj16ENS_18Kernel_traits_baseILj1280ES2_S2_fS2_fjLj128EEEEELb0ELb0ELb0EEEvNS_9BwdParamsE:
        /* <DEDUP_REMOVED lines=333> */
.L_x_3815:
        /* <DEDUP_REMOVED lines=27> */
[----:B------:R-:W2:Y:S04]  /*1680*/  LDL.LU R31, [R1+0x54] ;  /* 0x00005400011f7983 */ /* 0x000ea80000300800 */
        /* <DEDUP_REMOVED lines=9> */
[----:B------:R-:W2:Y:S01]  /*1720*/  LDG.E.128 R136, desc[UR10][R132.64] ;  /* 0x0000000a84887981 */ /* 0x000ea2000c1e1d00 */
[----:B0-----:R-:W-:-:S03]  /*1730*/  IMAD.WIDE.U32 R128, R2, 0x10, R128 ;  /* 0x0000001002807825 */ /* 0x001fc600078e0080 */
[----:B------:R-:W3:Y:S04]  /*1740*/  LDL.LU R168, [R1+0x5c] ;  /* 0x00005c0001a87983 */ /* 0x000ee80000300800 */
[----:B------:R-:W3:Y:S04]  /*1750*/  LDL.LU R167, [R1+0x100] ;  /* 0x0001000001a77983 */ /* 0x000ee80000300800 */
[----:B------:R-:W3:Y:S04]  /*1760*/  LDG.E.128 R128, desc[UR10][R128.64] ;  /* 0x0000000a80807981 */ /* 0x000ee8000c1e1d00 */
[----:B------:R-:W3:Y:S04]  /*1770*/  LDL.LU R173, [R1+0x1a0] ;  /* 0x0001a00001ad7983 */ /* 0x000ee80000300800 */
[----:B------:R-:W3:Y:S01]  /*1780*/  LDL.LU R174, [R1+0x60] ;  /* 0x0000600001ae7983 */ /* 0x000ee20000300800 */
[----:B------:R-:W-:Y:S01]  /*1790*/  ISETP.NE.U32.AND P0, PT, RZ, UR12, PT ;  /* 0x0000000cff007c0c */ /* 0x000fe2000bf05070 */
[----:B------:R-:W-:-:S02]  /*17a0*/  HADD2.F32 R9, -RZ, R184.H0_H0 ;  /* 0x200000b8ff097230 */ /* 0x000fc40000004100 */
[----:B------:R-:W-:Y:S01]  /*17b0*/  HADD2.F32 R19, -RZ, R188.H0_H0 ;  /* 0x200000bcff137230 */ /* 0x000fe20000004100 */
[----:B------:R-:W-:Y:S01]  /*17c0*/  ISETP.NE.AND.EX P0, PT, RZ, UR13, PT, P0 ;  /* 0x0000000dff007c0c */ /* 0x000fe2000bf05300 */
[----:B------:R-:W3:-:S12]  /*17d0*/  LDG.E.128 R132, desc[UR10][R132.64+0x10] ;  /* 0x0000100a84847981 */ /* 0x000ed8000c1e1d00 */
[----:B------:R-:W0:Y:S02]  /*17e0*/  @P0 LDC.64 R200, c[0x0][0x438] ;  /* 0x00010e00ffc80b82 */ /* 0x000e240000000a00 */
[----:B0-----:R-:W-:-:S05]  /*17f0*/  @P0 IMAD.WIDE.U32 R200, R2, 0x20, R200 ;  /* 0x0000002002c80825 */ /* 0x001fca00078e00c8 */
[----:B------:R-:W5:Y:S04]  /*1800*/  @P0 LDG.E.128 R52, desc[UR10][R200.64] ;  /* 0x0000000ac8340981 */ /* 0x000f68000c1e1d00 */
[----:B------:R0:W5:Y:S01]  /*1810*/  @P0 LDG.E.128 R48, desc[UR10][R200.64+0x10] ;  /* 0x0000100ac8300981 */ /* 0x000162000c1e1d00 */
[----:B----4-:R-:W-:Y:S02]  /*1820*/  HADD2.F32 R10, -RZ, R124.H0_H0 ;  /* 0x2000007cff0a7230 */ /* 0x010fe40000004100 */
[----:B--2---:R-:W-:-:S03]  /*1830*/  FADD.FTZ R0, -R183, R136 ;  /* 0x00000088b7007221 */ /* 0x004fc60000010100 */
[----:B------:R-:W-:Y:S01]  /*1840*/  FMUL.FTZ R9, R9, R10 ;  /* 0x0000000a09097220 */ /* 0x000fe20000410000 */
[----:B-----5:R-:W-:Y:S01]  /*1850*/  FMUL.FTZ R0, R11, R0 ;  /* 0x000000000b007220 */ /* 0x020fe20000410000 */
[----:B---3--:R-:W-:-:S03]  /*1860*/  HADD2.F32 R12, -RZ, R128.H0_H0 ;  /* 0x20000080ff0c7230 */ /* 0x008fc60000004100 */
[----:B------:R-:W-:Y:S01]  /*1870*/  FFMA.FTZ R31, R0, R10, R31 ;  /* 0x0000000a001f7223 */ /* 0x000fe2000001001f */
[----:B------:R-:W-:Y:S01]  /*1880*/  FADD.FTZ R232, R232, R10 ;  /* 0x0000000ae8e87221 */ /* 0x000fe20000010000 */
[----:B------:R-:W-:Y:S01]  /*1890*/  FADD.FTZ R202, R202, R12 ;  /* 0x0000000ccaca7221 */ /* 0x000fe20000010000 */
[-C--:B------:R-:W-:Y:S01]  /*18a0*/  FFMA.FTZ R20, R0, R12.reuse, R20 ;  /* 0x0000000c00147223 */ /* 0x080fe20000010014 */
[----:B------:R-:W-:Y:S01]  /*18b0*/  FFMA.FTZ R9, R19, R12, R9 ;  /* 0x0000000c13097223 */ /* 0x000fe20000010009 */
[----:B------:R-:W-:Y:S02]  /*18c0*/  HADD2.F32 R19, -RZ, R124.H1_H1 ;  /* 0x3000007cff137230 */ /* 0x000fe40000004100 */
[----:B------:R-:W-:Y:S01]  /*18d0*/  FADD.FTZ R12, -R183, R137 ;  /* 0x00000089b70c7221 */ /* 0x000fe20000010100 */
[----:B------:R-:W-:Y:S01]  /*18e0*/  HADD2.F32 R10, -RZ, R184.H1_H1 ;  /* 0x300000b8ff0a7230 */ /* 0x000fe20000004100 */
[----:B------:R-:W-:Y:S04]  /*18f0*/  STL [R1+0xf4], R202 ;  /* 0x0000f4ca01007387 */ /* 0x000fe80000100800 */
[----:B------:R1:W-:Y:S01]  /*1900*/  STL [R1+0x194], R20 ;  /* 0x0001941401007387 */ /* 0x0003e20000100800 */
[----:B------:R-:W-:Y:S01]  /*1910*/  FMUL.FTZ R10, R10, R19 ;  /* 0x000000130a0a7220 */ /* 0x000fe20000410000 */
[----:B------:R-:W-:-:S02]  /*1920*/  FMUL.FTZ R12, R11, R12 ;  /* 0x0000000c0b0c7220 */ /* 0x000fc40000410000 */
[----:B------:R2:W-:Y:S01]  /*1930*/  STL [R1+0x54], R31 ;  /* 0x0000541f01007387 */ /* 0x0005e20000100800 */
[----:B-1----:R-:W-:Y:S02]  /*1940*/  HADD2.F32 R20, -RZ, R128.H1_H1 ;  /* 0x30000080ff147230 */ /* 0x002fe40000004100 */
[----:B--2---:R-:W-:-:S03]  /*1950*/  HADD2.F32 R31, -RZ, R188.H1_H1 ;  /* 0x300000bcff1f7230 */ /* 0x004fc60000004100 */
[----:B------:R-:W-:Y:S01]  /*1960*/  FADD.FTZ R32, R32, R20 ;  /* 0x0000001420207221 */ /* 0x000fe20000010000 */
[----:B------:R-:W-:Y:S01]  /*1970*/  FADD.FTZ R233, R233, R19 ;  /* 0x00000013e9e97221 */ /* 0x000fe20000010000 */
[C---:B------:R-:W-:Y:S01]  /*1980*/  FFMA.FTZ R141, R12.reuse, R19, R141 ;  /* 0x000000130c8d7223 */ /* 0x040fe2000001008d */
[----:B------:R-:W-:Y:S02]  /*1990*/  HADD2.F32 R19, -RZ, R185.H0_H0 ;  /* 0x200000b9ff137230 */ /* 0x000fe40000004100 */
[-C--:B------:R-:W-:Y:S01]  /*19a0*/  FFMA.FTZ R10, R31, R20.reuse, R10 ;  /* 0x000000141f0a7223 */ /* 0x080fe2000001000a */
[----:B------:R-:W-:Y:S02]  /*19b0*/  HADD2.F32 R31, -RZ, R125.H0_H0 ;  /* 0x2000007dff1f7230 */ /* 0x000fe40000004100 */
[----:B------:R-:W-:Y:S01]  /*19c0*/  FFMA.FTZ R142, R12, R20, R142 ;  /* 0x000000140c8e7223 */ /* 0x000fe2000001008e */
[----:B------:R-:W-:Y:S01]  /*19d0*/  FADD.FTZ R20, -R183, R138 ;  /* 0x0000008ab7147221 */ /* 0x000fe20000010100 */
[----:B------:R1:W-:Y:S01]  /*19e0*/  STL [R1+0xf8], R32 ;  /* 0x0000f82001007387 */ /* 0x0003e20000100800 */
[----:B------:R-:W-:-:S02]  /*19f0*/  HADD2.F32 R124, -RZ, R189.H0_H0 ;  /* 0x200000bdff7c7230 */ /* 0x000fc40000004100 */
[----:B------:R-:W-:Y:S01]  /*1a00*/  FMUL.FTZ R19, R19, R31 ;  /* 0x0000001f13137220 */ /* 0x000fe20000410000 */
[----:B------:R-:W-:Y:S01]  /*1a10*/  FMUL.FTZ R20, R11, R20 ;  /* 0x000000140b147220 */ /* 0x000fe20000410000 */
[----:B-1----:R-:W-:-:S03]  /*1a20*/  HADD2.F32 R32, -RZ, R129.H0_H0 ;  /* 0x20000081ff207230 */ /* 0x002fc60000004100 */
[----:B------:R-:W-:Y:S01]  /*1a30*/  FFMA.FTZ R168, R20, R31, R168 ;  /* 0x0000001f14a87223 */ /* 0x000fe200000100a8 */
[----:B------:R-:W-:Y:S01]  /*1a40*/  STL [R1+0x198], R142 ;  /* 0x0001988e01007387 */ /* 0x000fe20000100800 */
[-C--:B------:R-:W-:Y:S01]  /*1a50*/  FFMA.FTZ R19, R124, R32.reuse, R19 ;  /* 0x000000207c137223 */ /* 0x080fe20000010013 */
[----:B------:R-:W-:Y:S01]  /*1a60*/  FADD.FTZ R160, R160, R32 ;  /* 0x00000020a0a07221 */ /* 0x000fe20000010000 */
[----:B------:R-:W-:Y:S01]  /*1a70*/  FFMA.FTZ R159, R20, R32, R159 ;  /* 0x00000020149f7223 */ /* 0x000fe2000001009f */
[----:B------:R-:W-:Y:S02]  /*1a80*/  HADD2.F32 R124, -RZ, R129.H1_H1 ;  /* 0x30000081ff7c7230 */ /* 0x000fe40000004100 */
[----:B------:R-:W-:Y:S01]  /*1a90*/  FADD.FTZ R32, -R183, R139 ;  /* 0x0000008bb7207221 */ /* 0x000fe20000010100 */
[----:B------:R-:W-:Y:S02]  /*1aa0*/  STL [R1+0x58], R141 ;  /* 0x0000588d01007387 */ /* 0x000fe40000100800 */
[----:B------:R-:W-:-:S02]  /*1ab0*/  FADD.FTZ R167, R167, R124 ;  /* 0x0000007ca7a77221 */ /* 0x000fc40000010000 */
[----:B------:R1:W-:Y:S01]  /*1ac0*/  STL [R1+0xfc], R160 ;  /* 0x0000fca001007387 */ /* 0x0003e20000100800 */
[----:B------:R-:W-:-:S03]  /*1ad0*/  FMUL.FTZ R32, R11, R32 ;  /* 0x000000200b207220 */ /* 0x000fc60000410000 */
[----:B------:R2:W-:Y:S04]  /*1ae0*/  STL [R1+0x19c], R159 ;  /* 0x00019c9f01007387 */ /* 0x0005e80000100800 */
[----:B------:R-:W-:Y:S01]  /*1af0*/  STL [R1+0x5c], R168 ;  /* 0x00005ca801007387 */ /* 0x000fe20000100800 */
[----:B------:R-:W-:-:S03]  /*1b00*/  FFMA.FTZ R173, R32, R124, R173 ;  /* 0x0000007c20ad7223 */ /* 0x000fc600000100ad */
[----:B------:R-:W0:Y:S04]  /*1b10*/  LDL.LU R201, [R1+0xe4] ;  /* 0x0000e40001c97983 */ /* 0x000e280000300800 */
[----:B-1----:R-:W3:Y:S04]  /*1b20*/  LDL.LU R160, [R1+0x184] ;  /* 0x0001840001a07983 */ /* 0x002ee80000300800 */
[----:B------:R1:W-:Y:S04]  /*1b30*/  STL [R1+0x100], R167 ;  /* 0x000100a701007387 */ /* 0x0003e80000100800 */
[----:B--2---:R-:W2:Y:S01]  /*1b40*/  LDL.LU R159, [R1+0x44] ;  /* 0x00004400019f7983 */ /* 0x004ea20000300800 */
[----:B------:R-:W-:-:S03]  /*1b50*/  HADD2.F32 R125, -RZ, R125.H1_H1 ;  /* 0x3000007dff7d7230 */ /* 0x000fc60000004100 */
[----:B------:R-:W-:Y:S04]  /*1b60*/  STL [R1+0x1a0], R173 ;  /* 0x0001a0ad01007387 */ /* 0x000fe80000100800 */
[----:B-1----:R-:W4:Y:S04]  /*1b70*/  LDL.LU R167, [R1+0x48] ;  /* 0x0000480001a77983 */ /* 0x002f280000300800 */
[----:B------:R-:W4:Y:S01]  /*1b80*/  LDL.LU R200, [R1+0xe8] ;  /* 0x0000e80001c87983 */ /* 0x000f220000300800 */
[----:B------:R-:W-:-:S03]  /*1b90*/  FFMA.FTZ R174, R32, R125, R174 ;  /* 0x0000007d20ae7223 */ /* 0x000fc600000100ae */
[----:B------:R-:W4:Y:S04]  /*1ba0*/  LDL.LU R168, [R1+0x188] ;  /* 0x0001880001a87983 */ /* 0x000f280000300800 */
[----:B------:R1:W-:Y:S04]  /*1bb0*/  STL [R1+0x60], R174 ;  /* 0x000060ae01007387 */ /* 0x0003e80000100800 */
[----:B-1----:R-:W4:Y:S04]  /*1bc0*/  LDL.LU R174, [R1+0xec] ;  /* 0x0000ec0001ae7983 */ /* 0x002f280000300800 */
[----:B------:R-:W4:Y:S04]  /*1bd0*/  LDL.LU R173, [R1+0x18c] ;  /* 0x00018c0001ad7983 */ /* 0x000f280000300800 */
[----:B------:R-:W4:Y:S04]  /*1be0*/  LDL.LU R139, [R1+0x4c] ;  /* 0x00004c00018b7983 */ /* 0x000f280000300800 */
[----:B------:R-:W4:Y:S04]  /*1bf0*/  LDL.LU R138, [R1+0xf0] ;  /* 0x0000f000018a7983 */ /* 0x000f280000300800 */
[----:B------:R-:W4:Y:S04]  /*1c00*/  LDL.LU R137, [R1+0x190] ;  /* 0x0001900001897983 */ /* 0x000f280000300800 */
[----:B------:R-:W4:Y:S01]  /*1c10*/  LDL.LU R136, [R1+0x50] ;  /* 0x0000500001887983 */ /* 0x000f220000300800 */
[----:B------:R-:W-:Y:S01]  /*1c20*/  FADD.FTZ R234, R234, R31 ;  /* 0x0000001feaea7221 */ /* 0x000fe20000010000 */
[----:B------:R-:W-:-:S02]  /*1c30*/  HADD2.F32 R31, -RZ, R185.H1_H1 ;  /* 0x300000b9ff1f7230 */ /* 0x000fc40000004100 */
[----:B------:R-:W-:-:S03]  /*1c40*/  HADD2.F32 R128, -RZ, R189.H1_H1 ;  /* 0x300000bdff807230 */ /* 0x000fc60000004100 */
[----:B------:R-:W-:Y:S01]  /*1c50*/  FMUL.FTZ R31, R31, R125 ;  /* 0x0000007d1f1f7220 */ /* 0x000fe20000410000 */
[----:B------:R-:W-:Y:S01]  /*1c60*/  FADD.FTZ R235, R235, R125 ;  /* 0x0000007debeb7221 */ /* 0x000fe20000010000 */
[----:B------:R-:W-:Y:S02]  /*1c70*/  HADD2.F32 R125, -RZ, R186.H0_H0 ;  /* 0x200000baff7d7230 */ /* 0x000fe40000004100 */
[----:B------:R-:W-:Y:S01]  /*1c80*/  FFMA.FTZ R31, R128, R124, R31 ;  /* 0x0000007c801f7223 */ /* 0x000fe2000001001f */
[----:B------:R-:W-:Y:S02]  /*1c90*/  HADD2.F32 R124, -RZ, R126.H0_H0 ;  /* 0x2000007eff7c7230 */ /* 0x000fe40000004100 */
[----:B------:R-:W-:Y:S01]  /*1ca0*/  FADD.FTZ R132, -R183, R132 ;  /* 0x00000084b7847221 */ /* 0x000fe20000010100 */
[----:B------:R-:W-:Y:S02]  /*1cb0*/  HADD2.F32 R129, -RZ, R190.H0_H0 ;  /* 0x200000beff817230 */ /* 0x000fe40000004100 */
[----:B------:R-:W-:Y:S01]  /*1cc0*/  FMUL.FTZ R128, R125, R124 ;  /* 0x0000007c7d807220 */ /* 0x000fe20000410000 */
[----:B------:R-:W-:-:S02]  /*1cd0*/  HADD2.F32 R125, -RZ, R130.H0_H0 ;  /* 0x20000082ff7d7230 */ /* 0x000fc40000004100 */
[----:B------:R-:W-:Y:S01]  /*1ce0*/  FMUL.FTZ R142, R11, R132 ;  /* 0x000000840b8e7220 */ /* 0x000fe20000410000 */
[----:B------:R-:W-:Y:S02]  /*1cf0*/  HADD2.F32 R126, -RZ, R126.H1_H1 ;  /* 0x3000007eff7e7230 */ /* 0x000fe40000004100 */
[-C--:B------:R-:W-:Y:S01]  /*1d00*/  FFMA.FTZ R141, R129, R125.reuse, R128 ;  /* 0x0000007d818d7223 */ /* 0x080fe20000010080 */
[----:B------:R-:W-:Y:S01]  /*1d10*/  FADD.FTZ R128, -R183, R133 ;  /* 0x00000085b7807221 */ /* 0x000fe20000010100 */
[----:B------:R-:W-:Y:S01]  /*1d20*/  FADD.FTZ R228, R228, R124 ;  /* 0x0000007ce4e47221 */ /* 0x000fe20000010000 */
[----:B------:R-:W-:Y:S02]  /*1d30*/  HADD2.F32 R129, -RZ, R190.H1_H1 ;  /* 0x300000beff817230 */ /* 0x000fe40000004100 */
[----:B------:R-:W-:Y:S01]  /*1d40*/  FADD.FTZ R229, R229, R126 ;  /* 0x0000007ee5e57221 */ /* 0x000fe20000010000 */
[----:B------:R-:W-:Y:S01]  /*1d50*/  IADD3 R202, PT, PT, R2, 0x20, RZ ;  /* 0x0000002002ca7810 */ /* 0x000fe20007ffe0ff */
[----:B0-----:R-:W-:Y:S01]  /*1d60*/  FADD.FTZ R201, R201, R125 ;  /* 0x0000007dc9c97221 */ /* 0x001fe20000010000 */
[----:B---3--:R-:W-:Y:S01]  /*1d70*/  FFMA.FTZ R160, R142, R125, R160 ;  /* 0x0000007d8ea07223 */ /* 0x008fe200000100a0 */
[----:B------:R-:W-:-:S03]  /*1d80*/  HADD2.F32 R125, -RZ, R186.H1_H1 ;  /* 0x300000baff7d7230 */ /* 0x000fc60000004100 */
[----:B------:R-:W-:Y:S04]  /*1d90*/  STL [R1+0xe4], R201 ;  /* 0x0000e4c901007387 */ /* 0x000fe80000100800 */
[----:B------:R0:W-:Y:S01]  /*1da0*/  STL [R1+0x184], R160 ;  /* 0x000184a001007387 */ /* 0x0001e20000100800 */
[----:B--2---:R-:W-:Y:S01]  /*1db0*/  FFMA.FTZ R159, R142, R124, R159 ;  /* 0x0000007c8e9f7223 */ /* 0x004fe2000001009f */
[----:B------:R-:W-:Y:S02]  /*1dc0*/  HADD2.F32 R124, -RZ, R130.H1_H1 ;  /* 0x30000082ff7c7230 */ /* 0x000fe40000004100 */
[----:B------:R-:W-:Y:S02]  /*1dd0*/  FMUL.FTZ R125, R125, R126 ;  /* 0x0000007e7d7d7220 */ /* 0x000fe40000410000 */
[----:B------:R1:W-:Y:S01]  /*1de0*/  STL [R1+0x44], R159 ;  /* 0x0000449f01007387 */ /* 0x0003e20000100800 */
[----:B0-----:R-:W-:Y:S01]  /*1df0*/  FMUL.FTZ R160, R11, R128 ;  /* 0x000000800ba07220 */ /* 0x001fe20000410000 */
[----:B----4-:R-:W-:-:S03]  /*1e00*/  FADD.FTZ R200, R200, R124 ;  /* 0x0000007cc8c87221 */ /* 0x010fc60000010000 */
[C---:B------:R-:W-:Y:S01]  /*1e10*/  FFMA.FTZ R167, R160.reuse, R126, R167 ;  /* 0x0000007ea0a77223 */ /* 0x040fe200000100a7 */
[----:B------:R-:W-:Y:S02]  /*1e20*/  HADD2.F32 R126, -RZ, R187.H0_H0 ;  /* 0x200000bbff7e7230 */ /* 0x000fe40000004100 */
[-C--:B-1----:R-:W-:Y:S01]  /*1e30*/  FFMA.FTZ R159, R129, R124.reuse, R125 ;  /* 0x0000007c819f7223 */ /* 0x082fe2000001007d */
[----:B------:R-:W-:Y:S01]  /*1e40*/  FFMA.FTZ R168, R160, R124, R168 ;  /* 0x0000007ca0a87223 */ /* 0x000fe200000100a8 */
[----:B------:R-:W-:Y:S02]  /*1e50*/  HADD2.F32 R124, -RZ, R127.H0_H0 ;  /* 0x2000007fff7c7230 */ /* 0x000fe40000004100 */
[----:B------:R-:W-:Y:S01]  /*1e60*/  FADD.FTZ R129, -R183, R134 ;  /* 0x00000086b7817221 */ /* 0x000fe20000010100 */
[----:B------:R-:W-:Y:S01]  /*1e70*/  STL [R1+0xe8], R200 ;  /* 0x0000e8c801007387 */ /* 0x000fe20000100800 */
[----:B------:R-:W-:Y:S02]  /*1e80*/  HADD2.F32 R125, -RZ, R131.H0_H0 ;  /* 0x20000083ff7d7230 */ /* 0x000fe40000004100 */
[----:B------:R-:W-:Y:S01]  /*1e90*/  HADD2.F32 R128, -RZ, R191.H0_H0 ;  /* 0x200000bfff807230 */ /* 0x000fe20000004100 */
[----:B------:R0:W-:Y:S01]  /*1ea0*/  STL [R1+0x188], R168 ;  /* 0x000188a801007387 */ /* 0x0001e20000100800 */
[----:B------:R-:W-:Y:S01]  /*1eb0*/  FMUL.FTZ R126, R126, R124 ;  /* 0x0000007c7e7e7220 */ /* 0x000fe20000410000 */
[----:B------:R-:W-:-:S02]  /*1ec0*/  HADD2.F32 R127, -RZ, R127.H1_H1 ;  /* 0x3000007fff7f7230 */ /* 0x000fc40000004100 */
[----:B------:R1:W-:Y:S01]  /*1ed0*/  STL [R1+0x48], R167 ;  /* 0x000048a701007387 */ /* 0x0003e20000100800 */
[----:B------:R-:W-:Y:S01]  /*1ee0*/  FADD.FTZ R174, R174, R125 ;  /* 0x0000007daeae7221 */ /* 0x000fe20000010000 */
[----:B0-----:R-:W-:Y:S01]  /*1ef0*/  FMUL.FTZ R168, R11, R129 ;  /* 0x000000810ba87220 */ /* 0x001fe20000410000 */
[----:B-1----:R-:W-:-:S03]  /*1f00*/  FFMA.FTZ R167, R128, R125, R126 ;  /* 0x0000007d80a77223 */ /* 0x002fc6000001007e */
[----:B------:R-:W-:Y:S01]  /*1f10*/  FFMA.FTZ R173, R168, R125, R173 ;  /* 0x0000007da8ad7223 */ /* 0x000fe200000100ad */
[----:B------:R-:W-:Y:S02]  /*1f20*/  HADD2.F32 R125, -RZ, R187.H1_H1 ;  /* 0x300000bbff7d7230 */ /* 0x000fe40000004100 */
[----:B------:R-:W-:Y:S01]  /*1f30*/  FADD.FTZ R126, -R183, R135 ;  /* 0x00000087b77e7221 */ /* 0x000fe20000010100 */
        /* <DEDUP_REMOVED lines=10> */
[----:B------:R-:W-:-:S03]  /*1fe0*/  FADD.FTZ R125, RZ, R9 ;  /* 0x00000009ff7d7221 */ /* 0x000fc60000010000 */
[C---:B------:R-:W-:Y:S01]  /*1ff0*/  FFMA.FTZ R137, R173.reuse, R124, R137 ;  /* 0x0000007cad897223 */ /* 0x040fe20000010089 */
[----:B------:R-:W-:Y:S01]  /*2000*/  FFMA.FTZ R124, R0, R9, RZ ;  /* 0x00000009007c7223 */ /* 0x000fe200000100ff */
        /* <DEDUP_REMOVED lines=20> */
.L_x_3755:
[----:B------:R-:W-:Y:S05]  /*2150*/  BSYNC.RECONVERGENT B1 ;  /* 0x0000000000017941 */ /* 0x000fea0003800200 */
.L_x_3754:
        /* <DEDUP_REMOVED lines=30> */
[----:B------:R-:W2:Y:S01]  /*2340*/  LDL.LU R157, [R1+0x3c] ;  /* 0x00003c00019d7983 */ /* 0x000ea20000300800 */
[----:B------:R-:W-:-:S03]  /*2350*/  FADD.FTZ R8, -R183, R136 ;  /* 0x00000088b7087221 */ /* 0x000fc60000010100 */
[----:B------:R-:W2:Y:S01]  /*2360*/  LDL.LU R136, [R1+0xd8] ;  /* 0x0000d80001887983 */ /* 0x000ea20000300800 */
[----:B------:R-:W-:Y:S02]  /*2370*/  HADD2.F32 R7, -RZ, R80.H0_H0 ;  /* 0x20000050ff077230 */ /* 0x000fe40000004100 */
[----:B-----5:R-:W-:Y:S01]  /*2380*/  FMUL.FTZ R8, R11, R8 ;  /* 0x000000080b087220 */ /* 0x020fe20000410000 */
[----:B---3--:R-:W-:Y:S02]  /*2390*/  HADD2.F32 R14, -RZ, R128.H0_H0 ;  /* 0x20000080ff0e7230 */ /* 0x008fe40000004100 */
[----:B------:R-:W-:Y:S02]  /*23a0*/  HADD2.F32 R13, -RZ, R84.H0_H0 ;  /* 0x20000054ff0d7230 */ /* 0x000fe40000004100 */
[----:B----4-:R-:W-:-:S05]  /*23b0*/  HADD2.F32 R21, -RZ, R124.H0_H0 ;  /* 0x2000007cff157230 */ /* 0x010fca0000004100 */
[----:B------:R-:W-:-:S04]  /*23c0*/  FMUL.FTZ R7, R7, R21 ;  /* 0x0000001507077220 */ /* 0x000fc80000410000 */
[-C--:B------:R-:W-:Y:S01]  /*23d0*/  FFMA.FTZ R7, R13, R14.reuse, R7 ;  /* 0x0000000e0d077223 */ /* 0x080fe20000010007 */
[----:B------:R-:W-:Y:S02]  /*23e0*/  HADD2.F32 R13, -RZ, R80.H1_H1 ;  /* 0x30000050ff0d7230 */ /* 0x000fe40000004100 */
[----:B------:R-:W-:Y:S01]  /*23f0*/  FADD.FTZ R224, R224, R21 ;  /* 0x00000015e0e07221 */ /* 0x000fe20000010000 */
[----:B--2---:R-:W-:Y:S01]  /*2400*/  FADD.FTZ R30, R30, R14 ;  /* 0x0000000e1e1e7221 */ /* 0x004fe20000010000 */
[----:B------:R-:W-:-:S04]  /*2410*/  FFMA.FTZ R29, R8, R14, R29 ;  /* 0x0000000e081d7223 */ /* 0x000fc8000001001d */
[----:B------:R2:W-:Y:S01]  /*2420*/  STL [R1+0xd4], R30 ;  /* 0x0000d41e01007387 */ /* 0x0005e20000100800 */
[----:B------:R-:W-:-:S03]  /*2430*/  FFMA.FTZ R22, R8, R21, R22 ;  /* 0x0000001508167223 */ /* 0x000fc60000010016 */
[----:B------:R3:W-:Y:S04]  /*2440*/  STL [R1+0x174], R29 ;  /* 0x0001741d01007387 */ /* 0x0007e80000100800 */
[----:B------:R4:W-:Y:S01]  /*2450*/  STL [R1+0x30], R22 ;  /* 0x0000301601007387 */ /* 0x0009e20000100800 */
[----:B--2---:R-:W-:Y:S02]  /*2460*/  HADD2.F32 R30, -RZ, R124.H1_H1 ;  /* 0x3000007cff1e7230 */ /* 0x004fe40000004100 */
[----:B---3--:R-:W-:-:S03]  /*2470*/  HADD2.F32 R29, -RZ, R128.H1_H1 ;  /* 0x30000080ff1d7230 */ /* 0x008fc60000004100 */
[----:B------:R-:W-:Y:S01]  /*2480*/  FMUL.FTZ R14, R13, R30 ;  /* 0x0000001e0d0e7220 */ /* 0x000fe20000410000 */
[----:B----4-:R-:W-:Y:S01]  /*2490*/  FADD.FTZ R22, -R183, R137 ;  /* 0x00000089b7167221 */ /* 0x010fe20000010100 */
[----:B------:R-:W-:-:S03]  /*24a0*/  HADD2.F32 R21, -RZ, R84.H1_H1 ;  /* 0x30000054ff157230 */ /* 0x000fc60000004100 */
[----:B------:R-:W-:-:S04]  /*24b0*/  FMUL.FTZ R13, R11, R22 ;  /* 0x000000160b0d7220 */ /* 0x000fc80000410000 */
[CC--:B------:R-:W-:Y:S01]  /*24c0*/  FFMA.FTZ R176, R13.reuse, R29.reuse, R176 ;  /* 0x0000001d0db07223 */ /* 0x0c0fe200000100b0 */
[----:B------:R-:W-:Y:S01]  /*24d0*/  FFMA.FTZ R37, R13, R30, R37 ;  /* 0x0000001e0d257223 */ /* 0x000fe20000010025 */
[----:B------:R-:W-:Y:S01]  /*24e0*/  FFMA.FTZ R14, R21, R29, R14 ;  /* 0x0000001d150e7223 */ /* 0x000fe2000001000e */
[----:B------:R-:W-:Y:S01]  /*24f0*/  FADD.FTZ R21, -R183, R138 ;  /* 0x0000008ab7157221 */ /* 0x000fe20000010100 */
[----:B------:R-:W-:Y:S01]  /*2500*/  FADD.FTZ R225, R225, R30 ;  /* 0x0000001ee1e17221 */ /* 0x000fe20000010000 */
[----:B------:R-:W-:Y:S02]  /*2510*/  HADD2.F32 R30, -RZ, R129.H0_H0 ;  /* 0x20000081ff1e7230 */ /* 0x000fe40000004100 */
[----:B------:R-:W-:Y:S02]  /*2520*/  HADD2.F32 R22, -RZ, R81.H0_H0 ;  /* 0x20000051ff167230 */ /* 0x000fe40000004100 */
[----:B------:R-:W-:Y:S01]  /*2530*/  FMUL.FTZ R21, R11, R21 ;  /* 0x000000150b157220 */ /* 0x000fe20000410000 */
[----:B------:R-:W-:-:S03]  /*2540*/  FADD.FTZ R175, R175, R30 ;  /* 0x0000001eafaf7221 */ /* 0x000fc60000010000 */
[----:B------:R-:W-:Y:S01]  /*2550*/  FFMA.FTZ R166, R21, R30, R166 ;  /* 0x0000001e15a67223 */ /* 0x000fe200000100a6 */
[----:B------:R-:W-:-:S05]  /*2560*/  FADD.FTZ R136, R136, R29 ;  /* 0x0000001d88887221 */ /* 0x000fca0000010000 */
[----:B------:R-:W-:Y:S04]  /*2570*/  STL [R1+0xd8], R136 ;  /* 0x0000d88801007387 */ /* 0x000fe80000100800 */
[----:B------:R-:W-:Y:S04]  /*2580*/  STL [R1+0x178], R176 ;  /* 0x000178b001007387 */ /* 0x000fe80000100800 */
[----:B------:R2:W-:Y:S01]  /*2590*/  STL [R1+0x34], R37 ;  /* 0x0000342501007387 */ /* 0x0005e20000100800 */
[----:B------:R-:W-:Y:S02]  /*25a0*/  HADD2.F32 R29, -RZ, R85.H0_H0 ;  /* 0x20000055ff1d7230 */ /* 0x000fe40000004100 */
[--C-:B--2---:R-:W-:Y:S01]  /*25b0*/  HADD2.F32 R37, -RZ, R125.reuse.H0_H0 ;  /* 0x2000007dff257230 */ /* 0x104fe20000004100 */
[----:B------:R-:W-:Y:S04]  /*25c0*/  STL [R1+0xdc], R175 ;  /* 0x0000dcaf01007387 */ /* 0x000fe80000100800 */
[-C--:B------:R-:W-:Y:S01]  /*25d0*/  FMUL.FTZ R22, R22, R37.reuse ;  /* 0x0000002516167220 */ /* 0x080fe20000410000 */
[----:B------:R-:W-:Y:S01]  /*25e0*/  FFMA.FTZ R38, R21, R37, R38 ;  /* 0x0000002515267223 */ /* 0x000fe20000010026 */
[----:B------:R-:W-:Y:S02]  /*25f0*/  STL [R1+0x17c], R166 ;  /* 0x00017ca601007387 */ /* 0x000fe40000100800 */
[----:B------:R-:W-:Y:S01]  /*2600*/  FFMA.FTZ R22, R29, R30, R22 ;  /* 0x0000001e1d167223 */ /* 0x000fe20000010016 */
[----:B------:R-:W-:Y:S01]  /*2610*/  FADD.FTZ R30, -R183, R139 ;  /* 0x0000008bb71e7221 */ /* 0x000fe20000010100 */
[----:B------:R2:W-:Y:S01]  /*2620*/  STL [R1+0x38], R38 ;  /* 0x0000382601007387 */ /* 0x0005e20000100800 */
[----:B------:R-:W-:-:S02]  /*2630*/  HADD2.F32 R125, -RZ, R125.H1_H1 ;  /* 0x3000007dff7d7230 */ /* 0x000fc40000004100 */
[----:B------:R-:W-:Y:S01]  /*2640*/  FMUL.FTZ R30, R11, R30 ;  /* 0x0000001e0b1e7220 */ /* 0x000fe20000410000 */
[----:B--2---:R-:W-:-:S03]  /*2650*/  HADD2.F32 R38, -RZ, R129.H1_H1 ;  /* 0x30000081ff267230 */ /* 0x004fc60000004100 */
[C---:B------:R-:W-:Y:S02]  /*2660*/  FFMA.FTZ R157, R30.reuse, R125, R157 ;  /* 0x0000007d1e9d7223 */ /* 0x040fe4000001009d */
[----:B------:R-:W-:Y:S01]  /*2670*/  FADD.FTZ R165, R165, R38 ;  /* 0x00000026a5a57221 */ /* 0x000fe20000010000 */
[----:B------:R-:W-:Y:S01]  /*2680*/  FFMA.FTZ R158, R30, R38, R158 ;  /* 0x000000261e9e7223 */ /* 0x000fe2000001009e */
[----:B------:R-:W-:-:S03]  /*2690*/  HADD2.F32 R29, -RZ, R81.H1_H1 ;  /* 0x30000051ff1d7230 */ /* 0x000fc60000004100 */
[----:B------:R-:W-:Y:S04]  /*26a0*/  STL [R1+0xe0], R165 ;  /* 0x0000e0a501007387 */ /* 0x000fe80000100800 */
[----:B------:R2:W-:Y:S01]  /*26b0*/  STL [R1+0x180], R158 ;  /* 0x0001809e01007387 */ /* 0x0005e20000100800 */
[----:B------:R-:W-:Y:S01]  /*26c0*/  FADD.FTZ R226, R226, R37 ;  /* 0x00000025e2e27221 */ /* 0x000fe20000010000 */
[----:B------:R-:W-:Y:S02]  /*26d0*/  HADD2.F32 R37, -RZ, R85.H1_H1 ;  /* 0x30000055ff257230 */ /* 0x000fe40000004100 */
[----:B------:R-:W-:Y:S01]  /*26e0*/  FMUL.FTZ R29, R29, R125 ;  /* 0x0000007d1d1d7220 */ /* 0x000fe20000410000 */
[----:B--2---:R-:W2:Y:S04]  /*26f0*/  LDL.LU R158, [R1+0x164] ;  /* 0x00016400019e7983 */ /* 0x004ea80000300800 */
[----:B------:R3:W-:Y:S01]  /*2700*/  STL [R1+0x3c], R157 ;  /* 0x00003c9d01007387 */ /* 0x0007e20000100800 */
[----:B------:R-:W-:-:S03]  /*2710*/  FFMA.FTZ R29, R37, R38, R29 ;  /* 0x00000026251d7223 */ /* 0x000fc6000001001d */
[----:B---3--:R-:W3:Y:S04]  /*2720*/  LDL.LU R157, [R1+0x20] ;  /* 0x00002000019d7983 */ /* 0x008ee80000300800 */
[----:B------:R-:W4:Y:S04]  /*2730*/  LDL.LU R166, [R1+0xc8] ;  /* 0x0000c80001a67983 */ /* 0x000f280000300800 */
[----:B------:R-:W4:Y:S04]  /*2740*/  LDL.LU R165, [R1+0x168] ;  /* 0x0001680001a57983 */ /* 0x000f280000300800 */
[----:B------:R-:W4:Y:S04]  /*2750*/  LDL.LU R129, [R1+0x24] ;  /* 0x0000240001817983 */ /* 0x000f280000300800 */
[----:B------:R-:W4:Y:S04]  /*2760*/  LDL.LU R176, [R1+0xcc] ;  /* 0x0000cc0001b07983 */ /* 0x000f280000300800 */
[----:B------:R-:W4:Y:S01]  /*2770*/  LDL.LU R175, [R1+0x16c] ;  /* 0x00016c0001af7983 */ /* 0x000f220000300800 */
[----:B------:R-:W-:-:S03]  /*2780*/  FADD.FTZ R38, -R183, R132 ;  /* 0x00000084b7267221 */ /* 0x000fc60000010100 */
[----:B------:R-:W4:Y:S04]  /*2790*/  LDL.LU R139, [R1+0x28] ;  /* 0x00002800018b7983 */ /* 0x000f280000300800 */
[----:B------:R-:W4:Y:S04]  /*27a0*/  LDL.LU R138, [R1+0xd0] ;  /* 0x0000d000018a7983 */ /* 0x000f280000300800 */
[----:B------:R-:W4:Y:S04]  /*27b0*/  LDL.LU R137, [R1+0x170] ;  /* 0x0001700001897983 */ /* 0x000f280000300800 */
[----:B------:R-:W4:Y:S04]  /*27c0*/  LDL.LU R136, [R1+0x2c] ;  /* 0x00002c0001887983 */ /* 0x000f280000300800 */
[----:B------:R-:W4:Y:S01]  /*27d0*/  LDL.LU R132, [R1+0xc4] ;  /* 0x0000c40001847983 */ /* 0x000f220000300800 */
[----:B------:R-:W-:Y:S01]  /*27e0*/  FADD.FTZ R227, R227, R125 ;  /* 0x0000007de3e37221 */ /* 0x000fe20000010000 */
[----:B------:R-:W-:-:S02]  /*27f0*/  HADD2.F32 R125, -RZ, R130.H0_H0 ;  /* 0x20000082ff7d7230 */ /* 0x000fc40000004100 */
[----:B------:R-:W-:Y:S01]  /*2800*/  FMUL.FTZ R38, R11, R38 ;  /* 0x000000260b267220 */ /* 0x000fe20000410000 */
[----:B------:R-:W-:Y:S02]  /*2810*/  HADD2.F32 R37, -RZ, R82.H0_H0 ;  /* 0x20000052ff257230 */ /* 0x000fe40000004100 */
[----:B------:R-:W-:Y:S02]  /*2820*/  HADD2.F32 R128, -RZ, R126.H0_H0 ;  /* 0x2000007eff807230 */ /* 0x000fe40000004100 */
[----:B------:R-:W-:-:S03]  /*2830*/  HADD2.F32 R124, -RZ, R86.H0_H0 ;  /* 0x20000056ff7c7230 */ /* 0x000fc60000004100 */
[-C--:B------:R-:W-:Y:S01]  /*2840*/  FMUL.FTZ R37, R37, R128.reuse ;  /* 0x0000008025257220 */ /* 0x080fe20000410000 */
[----:B------:R-:W-:Y:S01]  /*2850*/  FADD.FTZ R220, R220, R128 ;  /* 0x00000080dcdc7221 */ /* 0x000fe20000010000 */
[----:B------:R-:W-:Y:S02]  /*2860*/  HADD2.F32 R130, -RZ, R130.H1_H1 ;  /* 0x30000082ff827230 */ /* 0x000fe40000004100 */
[-C--:B------:R-:W-:Y:S01]  /*2870*/  FFMA.FTZ R37, R124, R125.reuse, R37 ;  /* 0x0000007d7c257223 */ /* 0x080fe20000010025 */
[----:B------:R-:W-:Y:S01]  /*2880*/  HADD2.F32 R124, -RZ, R82.H1_H1 ;  /* 0x30000052ff7c7230 */ /* 0x000fe20000004100 */
[----:B------:R-:W-:Y:S01]  /*2890*/  IADD3 R202, PT, PT, R202, 0x20, RZ ;  /* 0x00000020caca7810 */ /* 0x000fe20007ffe0ff */
[C---:B--2---:R-:W-:Y:S01]  /*28a0*/  FFMA.FTZ R158, R38.reuse, R125, R158 ;  /* 0x0000007d269e7223 */ /* 0x044fe2000001009e */
[----:B---3--:R-:W-:Y:S01]  /*28b0*/  FFMA.FTZ R157, R38, R128, R157 ;  /* 0x00000080269d7223 */ /* 0x008fe2000001009d */
[----:B------:R-:W-:Y:S02]  /*28c0*/  HADD2.F32 R128, -RZ, R126.H1_H1 ;  /* 0x3000007eff807230 */ /* 0x000fe40000004100 */
[----:B------:R-:W-:Y:S01]  /*28d0*/  FADD.FTZ R126, -R183, R133 ;  /* 0x00000085b77e7221 */ /* 0x000fe20000010100 */
[----:B----4-:R-:W-:-:S02]  /*28e0*/  FADD.FTZ R166, R166, R130 ;  /* 0x00000082a6a67221 */ /* 0x010fc40000010000 */
[----:B------:R-:W-:Y:S01]  /*28f0*/  FMUL.FTZ R124, R124, R128 ;  /* 0x000000807c7c7220 */ /* 0x000fe20000410000 */
[----:B------:R-:W-:Y:S01]  /*2900*/  FADD.FTZ R221, R221, R128 ;  /* 0x00000080dddd7221 */ /* 0x000fe20000010000 */
[----:B------:R-:W-:-:S05]  /*2910*/  FADD.FTZ R132, R132, R125 ;  /* 0x0000007d84847221 */ /* 0x000fca0000010000 */
[----:B------:R-:W-:Y:S04]  /*2920*/  STL [R1+0xc4], R132 ;  /* 0x0000c48401007387 */ /* 0x000fe80000100800 */
[----:B------:R2:W-:Y:S01]  /*2930*/  STL [R1+0x164], R158 ;  /* 0x0001649e01007387 */ /* 0x0005e20000100800 */
[----:B------:R-:W-:Y:S02]  /*2940*/  HADD2.F32 R125, -RZ, R86.H1_H1 ;  /* 0x30000056ff7d7230 */ /* 0x000fe40000004100 */
[----:B--2---:R-:W-:Y:S01]  /*2950*/  FMUL.FTZ R158, R11, R126 ;  /* 0x0000007e0b9e7220 */ /* 0x004fe20000410000 */
[----:B------:R2:W-:Y:S03]  /*2960*/  STL [R1+0x20], R157 ;  /* 0x0000209d01007387 */ /* 0x0005e60000100800 */
[C---:B------:R-:W-:Y:S01]  /*2970*/  FFMA.FTZ R165, R158.reuse, R130, R165 ;  /* 0x000000829ea57223 */ /* 0x040fe200000100a5 */
[----:B------:R-:W-:Y:S01]  /*2980*/  FFMA.FTZ R129, R158, R128, R129 ;  /* 0x000000809e817223 */ /* 0x000fe20000010081 */
[----:B------:R3:W-:Y:S01]  /*2990*/  STL [R1+0xc8], R166 ;  /* 0x0000c8a601007387 */ /* 0x0007e20000100800 */
[----:B------:R-:W-:-:S03]  /*29a0*/  FADD.FTZ R126, -R183, R134 ;  /* 0x00000086b77e7221 */ /* 0x000fc60000010100 */
[----:B------:R-:W-:Y:S01]  /*29b0*/  STL [R1+0x168], R165 ;  /* 0x000168a501007387 */ /* 0x000fe20000100800 */
[----:B--2---:R-:W-:Y:S01]  /*29c0*/  FFMA.FTZ R157, R125, R130, R124 ;  /* 0x000000827d9d7223 */ /* 0x004fe2000001007c */
[----:B------:R-:W-:Y:S02]  /*29d0*/  HADD2.F32 R124, -RZ, R83.H0_H0 ;  /* 0x20000053ff7c7230 */ /* 0x000fe40000004100 */
[----:B------:R2:W-:Y:S01]  /*29e0*/  STL [R1+0x24], R129 ;  /* 0x0000248101007387 */ /* 0x0005e20000100800 */
[----:B------:R-:W-:Y:S02]  /*29f0*/  HADD2.F32 R125, -RZ, R87.H0_H0 ;  /* 0x20000057ff7d7230 */ /* 0x000fe40000004100 */
[----:B---3--:R-:W-:Y:S01]  /*2a00*/  FMUL.FTZ R166, R11, R126 ;  /* 0x0000007e0ba67220 */ /* 0x008fe20000410000 */
[----:B------:R-:W-:Y:S02]  /*2a10*/  HADD2.F32 R128, -RZ, R131.H0_H0 ;  /* 0x20000083ff807230 */ /* 0x000fe40000004100 */
[----:B--2---:R-:W-:-:S03]  /*2a20*/  HADD2.F32 R129, -RZ, R127.H0_H0 ;  /* 0x2000007fff817230 */ /* 0x004fc60000004100 */
[----:B------:R-:W-:Y:S02]  /*2a30*/  FADD.FTZ R176, R176, R128 ;  /* 0x00000080b0b07221 */ /* 0x000fe40000010000 */
[----:B------:R-:W-:Y:S01]  /*2a40*/  FMUL.FTZ R124, R124, R129 ;  /* 0x000000817c7c7220 */ /* 0x000fe20000410000 */
[----:B------:R-:W-:-:S03]  /*2a50*/  FFMA.FTZ R175, R166, R128, R175 ;  /* 0x00000080a6af7223 */ /* 0x000fc600000100af */
[----:B------:R-:W-:Y:S01]  /*2a60*/  FFMA.FTZ R165, R125, R128, R124 ;  /* 0x000000807da57223 */ /* 0x000fe2000001007c */
[----:B------:R-:W-:Y:S02]  /*2a70*/  HADD2.F32 R128, -RZ, R127.H1_H1 ;  /* 0x3000007fff807230 */ /* 0x000fe40000004100 */
[----:B------:R-:W-:Y:S02]  /*2a80*/  HADD2.F32 R124, -RZ, R83.H1_H1 ;  /* 0x30000053ff7c7230 */ /* 0x000fe40000004100 */
[----:B------:R-:W-:Y:S01]  /*2a90*/  FADD.FTZ R126, -R183, R135 ;  /* 0x00000087b77e7221 */ /* 0x000fe20000010100 */
[----:B------:R-:W-:Y:S02]  /*2aa0*/  HADD2.F32 R127, -RZ, R131.H1_H1 ;  /* 0x30000083ff7f7230 */ /* 0x000fe40000004100 */
[----:B------:R-:W-:Y:S02]  /*2ab0*/  HADD2.F32 R125, -RZ, R87.H1_H1 ;  /* 0x30000057ff7d7230 */ /* 0x000fe40000004100 */
[----:B------:R-:W-:Y:S01]  /*2ac0*/  FMUL.FTZ R124, R124, R128 ;  /* 0x000000807c7c7220 */ /* 0x000fe20000410000 */
[----:B------:R2:W-:Y:S01]  /*2ad0*/  STL [R1+0xcc], R176 ;  /* 0x0000ccb001007387 */ /* 0x0005e20000100800 */
[----:B------:R-:W-:-:S03]  /*2ae0*/  FFMA.FTZ R139, R166, R129, R139 ;  /* 0x00000081a68b7223 */ /* 0x000fc6000001008b */
[----:B------:R3:W-:Y:S01]  /*2af0*/  STL [R1+0x16c], R175 ;  /* 0x00016caf01007387 */ /* 0x0007e20000100800 */
[----:B------:R-:W-:Y:S01]  /*2b00*/  FADD.FTZ R138, R138, R127 ;  /* 0x0000007f8a8a7221 */ /* 0x000fe20000010000 */
[----:B--2---:R-:W-:Y:S01]  /*2b10*/  FFMA.FTZ R176, R125, R127, R124 ;  /* 0x0000007f7db07223 */ /* 0x004fe2000001007c */
[----:B------:R-:W-:Y:S01]  /*2b20*/  FADD.FTZ R124, R200, R7 ;  /* 0x00000007c87c7221 */ /* 0x000fe20000010000 */
[----:B------:R-:W-:Y:S01]  /*2b30*/  FFMA.FTZ R125, R8, R7, R201 ;  /* 0x00000007087d7223 */ /* 0x000fe200000100c9 */
[----:B---3--:R-:W-:Y:S02]  /*2b40*/  FMUL.FTZ R175, R11, R126 ;  /* 0x0000007e0baf7220 */ /* 0x008fe40000410000 */
[----:B------:R-:W-:Y:S01]  /*2b50*/  FADD.FTZ R124, R124, R14 ;  /* 0x0000000e7c7c7221 */ /* 0x000fe20000010000 */
[----:B------:R-:W-:Y:S01]  /*2b60*/  FFMA.FTZ R125, R13, R14, R125 ;  /* 0x0000000e0d7d7223 */ /* 0x000fe2000001007d */
[C---:B------:R-:W-:Y:S01]  /*2b70*/  FFMA.FTZ R137, R175.reuse, R127, R137 ;  /* 0x0000007faf897223 */ /* 0x040fe20000010089 */
[----:B------:R-:W-:Y:S01]  /*2b80*/  FFMA.FTZ R136, R175, R128, R136 ;  /* 0x00000080af887223 */ /* 0x000fe20000010088 */
[----:B------:R1:W-:Y:S01]  /*2b90*/  STL [R1+0x28], R139 ;  /* 0x0000288b01007387 */ /* 0x0003e20000100800 */
[----:B------:R-:W-:Y:S01]  /*2ba0*/  FADD.FTZ R124, R124, R22 ;  /* 0x000000167c7c7221 */ /* 0x000fe20000010000 */
[----:B------:R-:W-:-:S02]  /*2bb0*/  FFMA.FTZ R125, R21, R22, R125 ;  /* 0x00000016157d7223 */ /* 0x000fc4000001007d */
[----:B------:R1:W-:Y:S04]  /*2bc0*/  STL [R1+0xd0], R138 ;  /* 0x0000d08a01007387 */ /* 0x0003e80000100800 */
        /* <DEDUP_REMOVED lines=11> */
[----:B------:R-:W-:Y:S01]  /*2c80*/  FADD.FTZ R223, R223, R128 ;  /* 0x00000080dfdf7221 */ /* 0x000fe20000010000 */
[----:B------:R-:W-:Y:S01]  /*2c90*/  FADD.FTZ R200, R124, R176 ;  /* 0x000000b07cc87221 */ /* 0x000fe20000010000 */
[----:B-1----:R-:W-:-:S07]  /*2ca0*/  FFMA.FTZ R201, R175, R176, R125 ;  /* 0x000000b0afc97223 */ /* 0x002fce000001007d */
.L_x_3757:
[----:B------:R-:W-:Y:S05]  /*2cb0*/  BSYNC.RECONVERGENT B1 ;  /* 0x0000000000017941 */ /* 0x000fea0003800200 */
.L_x_3756:
        /* <DEDUP_REMOVED lines=38> */
[----:B------:R-:W-:Y:S01]  /*2f20*/  FMUL.FTZ R5, R5, R23 ;  /* 0x0000001705057220 */ /* 0x000fe20000410000 */
[----:B------:R-:W-:-:S03]  /*2f30*/  FADD.FTZ R216, R216, R23 ;  /* 0x00000017d8d87221 */ /* 0x000fc60000010000 */
[-C--:B------:R-:W-:Y:S01]  /*2f40*/  FFMA.FTZ R5, R15, R16.reuse, R5 ;  /* 0x000000100f057223 */ /* 0x080fe20000010005 */
[----:B------:R-:W-:Y:S02]  /*2f50*/  HADD2.F32 R15, -RZ, R72.H1_H1 ;  /* 0x30000048ff0f7230 */ /* 0x000fe40000004100 */
[----:B--2---:R-:W-:Y:S01]  /*2f60*/  FADD.FTZ R28, R28, R16 ;  /* 0x000000101c1c7221 */ /* 0x004fe20000010000 */
[----:B------:R-:W-:-:S04]  /*2f70*/  FFMA.FTZ R27, R6, R16, R27 ;  /* 0x00000010061b7223 */ /* 0x000fc8000001001b */
[----:B------:R2:W-:Y:S01]  /*2f80*/  STL [R1+0xb4], R28 ;  /* 0x0000b41c01007387 */ /* 0x0005e20000100800 */
[----:B------:R-:W-:Y:S01]  /*2f90*/  FFMA.FTZ R24, R6, R23, R24 ;  /* 0x0000001706187223 */ /* 0x000fe20000010018 */
[----:B------:R-:W-:Y:S02]  /*2fa0*/  FADD.FTZ R23, -R183, R137 ;  /* 0x00000089b7177221 */ /* 0x000fe40000010100 */
[----:B------:R3:W-:Y:S01]  /*2fb0*/  STL [R1+0x154], R27 ;  /* 0x0001541b01007387 */ /* 0x0007e20000100800 */
[----:B--2---:R-:W-:Y:S02]  /*2fc0*/  HADD2.F32 R28, -RZ, R124.H1_H1 ;  /* 0x3000007cff1c7230 */ /* 0x004fe40000004100 */
[----:B---3--:R-:W-:-:S03]  /*2fd0*/  HADD2.F32 R27, -RZ, R128.H1_H1 ;  /* 0x30000080ff1b7230 */ /* 0x008fc60000004100 */
[-C--:B------:R-:W-:Y:S01]  /*2fe0*/  FMUL.FTZ R16, R15, R28.reuse ;  /* 0x0000001c0f107220 */ /* 0x080fe20000410000 */
[----:B------:R-:W-:Y:S01]  /*2ff0*/  FMUL.FTZ R15, R11, R23 ;  /* 0x000000170b0f7220 */ /* 0x000fe20000410000 */
[----:B------:R2:W-:Y:S03]  /*3000*/  STL [R1+0x10], R24 ;  /* 0x0000101801007387 */ /* 0x0005e60000100800 */
[C---:B------:R-:W-:Y:S01]  /*3010*/  FFMA.FTZ R178, R15.reuse, R27, R178 ;  /* 0x0000001b0fb27223 */ /* 0x040fe200000100b2 */
[----:B------:R-:W-:Y:S01]  /*3020*/  FFMA.FTZ R35, R15, R28, R35 ;  /* 0x0000001c0f237223 */ /* 0x000fe20000010023 */
[----:B------:R-:W-:Y:S01]  /*3030*/  FADD.FTZ R23, -R183, R138 ;  /* 0x0000008ab7177221 */ /* 0x000fe20000010100 */
[----:B------:R-:W-:Y:S01]  /*3040*/  FADD.FTZ R217, R217, R28 ;  /* 0x0000001cd9d97221 */ /* 0x000fe20000010000 */
[----:B--2---:R-:W-:Y:S02]  /*3050*/  HADD2.F32 R24, -RZ, R76.H1_H1 ;  /* 0x3000004cff187230 */ /* 0x004fe40000004100 */
[----:B------:R-:W-:-:S02]  /*3060*/  HADD2.F32 R28, -RZ, R129.H0_H0 ;  /* 0x20000081ff1c7230 */ /* 0x000fc40000004100 */
[----:B------:R-:W-:Y:S01]  /*3070*/  FMUL.FTZ R23, R11, R23 ;  /* 0x000000170b177220 */ /* 0x000fe20000410000 */
[----:B------:R-:W-:Y:S01]  /*3080*/  FFMA.FTZ R16, R24, R27, R16 ;  /* 0x0000001b18107223 */ /* 0x000fe20000010010 */
[----:B------:R-:W-:Y:S02]  /*3090*/  HADD2.F32 R24, -RZ, R73.H0_H0 ;  /* 0x20000049ff187230 */ /* 0x000fe40000004100 */
[----:B------:R-:W-:Y:S01]  /*30a0*/  FADD.FTZ R177, R177, R28 ;  /* 0x0000001cb1b17221 */ /* 0x000fe20000010000 */
        /* <DEDUP_REMOVED lines=29> */
[----:B---3--:R-:W3:Y:S04]  /*3280*/  LDL.LU R155, [R1] ;  /* 0x00000000019b7983 */ /* 0x008ee80000300800 */
        /* <DEDUP_REMOVED lines=11> */
[----:B------:R-:W-:-:S02]  /*3340*/  HADD2.F32 R35, -RZ, R74.H0_H0 ;  /* 0x2000004aff237230 */ /* 0x000fc40000004100 */
[----:B------:R-:W-:Y:S01]  /*3350*/  FADD.FTZ R219, R219, R125 ;  /* 0x0000007ddbdb7221 */ /* 0x000fe20000010000 */
[----:B------:R-:W-:Y:S02]  /*3360*/  HADD2.F32 R128, -RZ, R126.H0_H0 ;  /* 0x2000007eff807230 */ /* 0x000fe40000004100 */
[----:B------:R-:W-:Y:S02]  /*3370*/  HADD2.F32 R125, -RZ, R130.H0_H0 ;  /* 0x20000082ff7d7230 */ /* 0x000fe40000004100 */
[----:B------:R-:W-:Y:S01]  /*3380*/  FMUL.FTZ R36, R11, R36 ;  /* 0x000000240b247220 */ /* 0x000fe20000410000 */
[----:B------:R-:W-:Y:S02]  /*3390*/  HADD2.F32 R124, -RZ, R78.H0_H0 ;  /* 0x2000004eff7c7230 */ /* 0x000fe40000004100 */
[----:B------:R-:W-:Y:S01]  /*33a0*/  FMUL.FTZ R35, R35, R128 ;  /* 0x0000008023237220 */ /* 0x000fe20000410000 */
[----:B------:R-:W-:-:S03]  /*33b0*/  HADD2.F32 R130, -RZ, R130.H1_H1 ;  /* 0x30000082ff827230 */ /* 0x000fc60000004100 */
[-C--:B------:R-:W-:Y:S01]  /*33c0*/  FFMA.FTZ R35, R124, R125.reuse, R35 ;  /* 0x0000007d7c237223 */ /* 0x080fe20000010023 */
[----:B------:R-:W-:Y:S01]  /*33d0*/  FADD.FTZ R212, R212, R128 ;  /* 0x00000080d4d47221 */ /* 0x000fe20000010000 */
[----:B------:R-:W-:Y:S01]  /*33e0*/  HADD2.F32 R124, -RZ, R74.H1_H1 ;  /* 0x3000004aff7c7230 */ /* 0x000fe20000004100 */
[----:B------:R-:W-:Y:S01]  /*33f0*/  IADD3 R202, PT, PT, R202, 0x20, RZ ;  /* 0x00000020caca7810 */ /* 0x000fe20007ffe0ff */
[C---:B--2---:R-:W-:Y:S01]  /*3400*/  FFMA.FTZ R156, R36.reuse, R125, R156 ;  /* 0x0000007d249c7223 */ /* 0x044fe2000001009c */
[----:B---3--:R-:W-:Y:S01]  /*3410*/  FFMA.FTZ R155, R36, R128, R155 ;  /* 0x00000080249b7223 */ /* 0x008fe2000001009b */
[----:B------:R-:W-:Y:S02]  /*3420*/  HADD2.F32 R128, -RZ, R126.H1_H1 ;  /* 0x3000007eff807230 */ /* 0x000fe40000004100 */
[----:B----4-:R-:W-:Y:S01]  /*3430*/  FADD.FTZ R164, R164, R130 ;  /* 0x00000082a4a47221 */ /* 0x010fe20000010000 */
[----:B------:R-:W-:Y:S02]  /*3440*/  HADD2.F32 R126, -RZ, R78.H1_H1 ;  /* 0x3000004eff7e7230 */ /* 0x000fe40000004100 */
[----:B------:R-:W-:Y:S01]  /*3450*/  FMUL.FTZ R124, R124, R128 ;  /* 0x000000807c7c7220 */ /* 0x000fe20000410000 */
[----:B------:R-:W-:Y:S01]  /*3460*/  FADD.FTZ R213, R213, R128 ;  /* 0x00000080d5d57221 */ /* 0x000fe20000010000 */
[----:B------:R-:W-:Y:S01]  /*3470*/  FADD.FTZ R132, R132, R125 ;  /* 0x0000007d84847221 */ /* 0x000fe20000010000 */
[----:B------:R-:W-:-:S04]  /*3480*/  FADD.FTZ R125, -R183, R133 ;  /* 0x00000085b77d7221 */ /* 0x000fc80000010100 */
[----:B------:R-:W-:Y:S04]  /*3490*/  STL [R1+0xa4], R132 ;  /* 0x0000a48401007387 */ /* 0x000fe80000100800 */
[----:B------:R2:W-:Y:S02]  /*34a0*/  STL [R1+0x144], R156 ;  /* 0x0001449c01007387 */ /* 0x0005e40000100800 */
[----:B--2---:R-:W-:Y:S02]  /*34b0*/  FMUL.FTZ R156, R11, R125 ;  /* 0x0000007d0b9c7220 */ /* 0x004fe40000410000 */
[----:B------:R2:W-:Y:S02]  /*34c0*/  STL [R1], R155 ;  /* 0x0000009b01007387 */ /* 0x0005e40000100800 */
        /* <DEDUP_REMOVED lines=28> */
[----:B---3--:R-:W-:Y:S01]  /*3690*/  FMUL.FTZ R177, R11, R125 ;  /* 0x0000007d0bb17220 */ /* 0x008fe20000410000 */
[----:B------:R-:W-:Y:S02]  /*36a0*/  FFMA.FTZ R125, R6, R5, R201 ;  /* 0x00000005067d7223 */ /* 0x000fe400000100c9 */
[----:B------:R-:W-:Y:S01]  /*36b0*/  FADD.FTZ R124, R124, R16 ;  /* 0x000000107c7c7221 */ /* 0x000fe20000010000 */
[C---:B------:R-:W-:Y:S01]  /*36c0*/  FFMA.FTZ R137, R177.reuse, R127, R137 ;  /* 0x0000007fb1897223 */ /* 0x040fe20000010089 */
[----:B------:R-:W-:Y:S01]  /*36d0*/  FFMA.FTZ R136, R177, R128, R136 ;  /* 0x00000080b1887223 */ /* 0x000fe20000010088 */
[----:B------:R-:W-:Y:S01]  /*36e0*/  FFMA.FTZ R125, R15, R16, R125 ;  /* 0x000000100f7d7223 */ /* 0x000fe2000001007d */
[----:B------:R1:W-:Y:S01]  /*36f0*/  STL [R1+0x8], R139 ;  /* 0x0000088b01007387 */ /* 0x0003e20000100800 */
[----:B------:R-:W-:-:S03]  /*3700*/  FADD.FTZ R124, R124, R24 ;  /* 0x000000187c7c7221 */ /* 0x000fc60000010000 */
[----:B------:R1:W-:Y:S01]  /*3710*/  STL [R1+0xb0], R138 ;  /* 0x0000b08a01007387 */ /* 0x0003e20000100800 */
[----:B------:R-:W-:-:S03]  /*3720*/  FFMA.FTZ R125, R23, R24, R125 ;  /* 0x00000018177d7223 */ /* 0x000fc6000001007d */
        /* <DEDUP_REMOVED lines=14> */
.L_x_3759:
[----:B------:R-:W-:Y:S05]  /*3810*/  BSYNC.RECONVERGENT B1 ;  /* 0x0000000000017941 */ /* 0x000fea0003800200 */
.L_x_3758:
[----:B------:R-:W-:Y:S04]  /*3820*/  BSSY.RECONVERGENT B1, `(.L_x_3760) ;  /* 0x00000a5000017945 */ /* 0x000fe80003800200 */
[----:B------:R-:W-:Y:S05]  /*3830*/  @!P4 BRA `(.L_x_3761) ;  /* 0x00000008008cc947 */ /* 0x000fea0003800000 */
[----:B------:R-:W1:Y:S01]  /*3840*/  LDC.64 R124, c[0x0][0x430] ;  /* 0x00010c00ff7c7b82 */ /* 0x000e620000000a00 */
[----:B------:R-:W-:Y:S01]  /*3850*/  ISETP.NE.U32.AND P0, PT, RZ, UR12, PT ;  /* 0x0000000cff007c0c */ /* 0x000fe2000bf05070 */
[----:B------:R2:W-:Y:S06]  /*3860*/  STL.64 [R1+0x1a8], R6 ;  /* 0x0001a80601007387 */ /* 0x0005ec0000100a00 */
[----:B------:R-:W3:Y:S01]  /*3870*/  LDC.64 R128, c[0x0][0x428] ;  /* 0x00010a00ff807b82 */ /* 0x000ee20000000a00 */
[----:B------:R-:W-:Y:S01]  /*3880*/  ISETP.NE.AND.EX P0, PT, RZ, UR13, PT, P0 ;  /* 0x0000000dff007c0c */ /* 0x000fe2000bf05300 */
[----:B------:R-:W4:Y:S04]  /*3890*/  LDL.LU R33, [R1+0x94] ;  /* 0x0000940001217983 */ /* 0x000f280000300800 */
[----:B------:R-:W4:Y:S02]  /*38a0*/  LDL.LU R26, [R1+0x134] ;  /* 0x00013400011a7983 */ /* 0x000f240000300800 */
[----:B------:R-:W0:Y:S08]  /*38b0*/  LDC.64 R132, c[0x0][0x3a8] ;  /* 0x0000ea00ff847b82 */ /* 0x000e300000000a00 */
[----:B--2---:R-:W2:Y:S01]  /*38c0*/  @P0 LDC.64 R6, c[0x0][0x438] ;  /* 0x00010e00ff060b82 */ /* 0x004ea20000000a00 */
[----:B-1----:R-:W-:-:S06]  /*38d0*/  IMAD.WIDE.U32 R124, R202, 0x10, R124 ;  /* 0x00000010ca7c7825 */ /* 0x002fcc00078e007c */
[----:B------:R-:W4:Y:S01]  /*38e0*/  LDG.E.128 R124, desc[UR10][R124.64] ;  /* 0x0000000a7c7c7981 */ /* 0x000f22000c1e1d00 */
[----:B---3--:R-:W-:-:S06]  /*38f0*/  IMAD.WIDE.U32 R128, R202, 0x10, R128 ;  /* 0x00000010ca807825 */ /* 0x008fcc00078e0080 */
[----:B------:R-:W3:Y:S01]  /*3900*/  LDG.E.128 R128, desc[UR10][R128.64] ;  /* 0x0000000a80807981 */ /* 0x000ee2000c1e1d00 */
[----:B0-----:R-:W-:-:S05]  /*3910*/  IMAD.WIDE.U32 R132, R202, 0x20, R132 ;  /* 0x00000020ca847825 */ /* 0x001fca00078e0084 */
[----:B------:R-:W3:Y:S01]  /*3920*/  LDG.E.128 R136, desc[UR10][R132.64] ;  /* 0x0000000a84887981 */ /* 0x000ee2000c1e1d00 */
[----:B--2---:R-:W-:-:S05]  /*3930*/  @P0 IMAD.WIDE.U32 R6, R202, 0x20, R6 ;  /* 0x00000020ca060825 */ /* 0x004fca00078e0006 */
[----:B------:R1:W5:Y:S04]  /*3940*/  @P0 LDG.E.128 R96, desc[UR10][R6.64] ;  /* 0x0000000a06600981 */ /* 0x000368000c1e1d00 */
[----:B------:R1:W5:Y:S01]  /*3950*/  @P0 LDG.E.128 R100, desc[UR10][R6.64+0x10] ;  /* 0x0000100a06640981 */ /* 0x000362000c1e1d00 */
[----:B------:R-:W-:Y:S02]  /*3960*/  HADD2.F32 R3, -RZ, R64.H0_H0 ;  /* 0x20000040ff037230 */ /* 0x000fe40000004100 */
[----:B------:R-:W-:Y:S01]  /*3970*/  HADD2.F32 R17, -RZ, R68.H0_H0 ;  /* 0x20000044ff117230 */ /* 0x000fe20000004100 */
[----:B------:R-:W2:Y:S04]  /*3980*/  LDG.E.128 R132, desc[UR10][R132.64+0x10] ;  /* 0x0000100a84847981 */ /* 0x000ea8000c1e1d00 */
[----:B------:R1:W5:Y:S04]  /*3990*/  LDL.LU.64 R6, [R1+0x1a8] ;  /* 0x0001a80001067983 */ /* 0x0003680000300a00 */
[----:B------:R-:W2:Y:S04]  /*39a0*/  LDL.LU R162, [R1+0x98] ;  /* 0x0000980001a27983 */ /* 0x000ea80000300800 */
[----:B------:R-:W2:Y:S04]  /*39b0*/  LDL.LU R161, [R1+0x138] ;  /* 0x0001380001a17983 */ /* 0x000ea80000300800 */
[----:B------:R-:W2:Y:S04]  /*39c0*/  LDL.LU R154, [R1+0x9c] ;  /* 0x00009c00019a7983 */ /* 0x000ea80000300800 */
[----:B------:R-:W2:Y:S04]  /*39d0*/  LDL.LU R153, [R1+0x13c] ;  /* 0x00013c0001997983 */ /* 0x000ea80000300800 */
[----:B------:R-:W2:Y:S04]  /*39e0*/  LDL.LU R144, [R1+0xa0] ;  /* 0x0000a00001907983 */ /* 0x000ea80000300800 */
[----:B------:R-:W2:Y:S01]  /*39f0*/  LDL.LU R143, [R1+0x140] ;  /* 0x00014000018f7983 */ /* 0x000ea20000300800 */
[----:B----4-:R-:W-:-:S05]  /*3a00*/  HADD2.F32 R25, -RZ, R124.H0_H0 ;  /* 0x2000007cff197230 */ /* 0x010fca0000004100 */
[----:B------:R-:W-:Y:S01]  /*3a10*/  FMUL.FTZ R3, R3, R25 ;  /* 0x0000001903037220 */ /* 0x000fe20000410000 */
[----:B---3--:R-:W-:Y:S02]  /*3a20*/  HADD2.F32 R18, -RZ, R128.H0_H0 ;  /* 0x20000080ff127230 */ /* 0x008fe40000004100 */
[----:B------:R-:W-:-:S03]  /*3a30*/  FADD.FTZ R4, -R183, R136 ;  /* 0x00000088b7047221 */ /* 0x000fc60000010100 */
[----:B------:R-:W-:Y:S01]  /*3a40*/  FFMA.FTZ R3, R17, R18, R3 ;  /* 0x0000001211037223 */ /* 0x000fe20000010003 */
[----:B-----5:R-:W-:Y:S01]  /*3a50*/  FMUL.FTZ R4, R11, R4 ;  /* 0x000000040b047220 */ /* 0x020fe20000410000 */
[----:B------:R-:W-:Y:S02]  /*3a60*/  HADD2.F32 R34, -RZ, R124.H1_H1 ;  /* 0x3000007cff227230 */ /* 0x000fe40000004100 */
[----:B------:R-:W-:Y:S01]  /*3a70*/  FADD.FTZ R33, R33, R18 ;  /* 0x0000001221217221 */ /* 0x000fe20000010000 */
[----:B------:R-:W-:Y:S02]  /*3a80*/  HADD2.F32 R17, -RZ, R64.H1_H1 ;  /* 0x30000040ff117230 */ /* 0x000fe40000004100 */
[----:B------:R-:W-:Y:S01]  /*3a90*/  FADD.FTZ R208, R208, R25 ;  /* 0x00000019d0d07221 */ /* 0x000fe20000010000 */
[C---:B------:R-:W-:Y:S01]  /*3aa0*/  FFMA.FTZ R248, R4.reuse, R25, R248 ;  /* 0x0000001904f87223 */ /* 0x040fe200000100f8 */
[----:B------:R-:W-:Y:S01]  /*3ab0*/  FFMA.FTZ R26, R4, R18, R26 ;  /* 0x00000012041a7223 */ /* 0x000fe2000001001a */
[----:B------:R-:W-:Y:S01]  /*3ac0*/  FADD.FTZ R25, -R183, R137 ;  /* 0x00000089b7197221 */ /* 0x000fe20000010100 */
[----:B------:R-:W-:Y:S01]  /*3ad0*/  FMUL.FTZ R18, R17, R34 ;  /* 0x0000002211127220 */ /* 0x000fe20000410000 */
[----:B------:R0:W-:Y:S02]  /*3ae0*/  STL [R1+0x94], R33 ;  /* 0x0000942101007387 */ /* 0x0001e40000100800 */
[----:B------:R-:W-:-:S02]  /*3af0*/  FMUL.FTZ R17, R11, R25 ;  /* 0x000000190b117220 */ /* 0x000fc40000410000 */
[----:B------:R3:W-:Y:S01]  /*3b00*/  STL [R1+0x134], R26 ;  /* 0x0001341a01007387 */ /* 0x0007e20000100800 */
[----:B------:R-:W-:Y:S01]  /*3b10*/  FADD.FTZ R25, -R183, R138 ;  /* 0x0000008ab7197221 */ /* 0x000fe20000010100 */
[----:B------:R-:W-:Y:S01]  /*3b20*/  FADD.FTZ R209, R209, R34 ;  /* 0x00000022d1d17221 */ /* 0x000fe20000010000 */
[----:B------:R-:W-:Y:S01]  /*3b30*/  FFMA.FTZ R249, R17, R34, R249 ;  /* 0x0000002211f97223 */ /* 0x000fe200000100f9 */
[----:B0-----:R-:W-:Y:S02]  /*3b40*/  HADD2.F32 R33, -RZ, R128.H1_H1 ;  /* 0x30000080ff217230 */ /* 0x001fe40000004100 */
[----:B---3--:R-:W-:Y:S02]  /*3b50*/  HADD2.F32 R26, -RZ, R68.H1_H1 ;  /* 0x30000044ff1a7230 */ /* 0x008fe40000004100 */
[----:B------:R-:W-:Y:S02]  /*3b60*/  HADD2.F32 R34, -RZ, R129.H0_H0 ;  /* 0x20000081ff227230 */ /* 0x000fe40000004100 */
[----:B------:R-:W-:Y:S01]  /*3b70*/  FMUL.FTZ R25, R11, R25 ;  /* 0x000000190b197220 */ /* 0x000fe20000410000 */
[----:B--2---:R-:W-:Y:S01]  /*3b80*/  FADD.FTZ R162, R162, R33 ;  /* 0x00000021a2a27221 */ /* 0x004fe20000010000 */
[----:B------:R-:W-:Y:S01]  /*3b90*/  FFMA.FTZ R18, R26, R33, R18 ;  /* 0x000000211a127223 */ /* 0x000fe20000010012 */
[----:B------:R-:W-:-:S02]  /*3ba0*/  HADD2.F32 R26, -RZ, R65.H0_H0 ;  /* 0x20000041ff1a7230 */ /* 0x000fc40000004100 */
[----:B------:R-:W-:Y:S01]  /*3bb0*/  FFMA.FTZ R161, R17, R33, R161 ;  /* 0x0000002111a17223 */ /* 0x000fe200000100a1 */
[----:B------:R-:W-:Y:S02]  /*3bc0*/  HADD2.F32 R124, -RZ, R125.H0_H0 ;  /* 0x2000007dff7c7230 */ /* 0x000fe40000004100 */
[----:B------:R-:W-:Y:S01]  /*3bd0*/  FADD.FTZ R154, R154, R34 ;  /* 0x000000229a9a7221 */ /* 0x000fe20000010000 */
[----:B------:R-:W-:Y:S02]  /*3be0*/  HADD2.F32 R33, -RZ, R69.H0_H0 ;  /* 0x20000045ff217230 */ /* 0x000fe40000004100 */
[----:B------:R-:W-:Y:S01]  /*3bf0*/  FFMA.FTZ R153, R25, R34, R153 ;  /* 0x0000002219997223 */ /* 0x000fe20000010099 */
[----:B------:R-:W-:Y:S01]  /*3c00*/  STL [R1+0x98], R162 ;  /* 0x000098a201007387 */ /* 0x000fe20000100800 */
[----:B------:R-:W-:Y:S01]  /*3c10*/  FMUL.FTZ R26, R26, R124 ;  /* 0x0000007c1a1a7220 */ /* 0x000fe20000410000 */
[----:B------:R-:W-:Y:S02]  /*3c20*/  HADD2.F32 R129, -RZ, R129.H1_H1 ;  /* 0x30000081ff817230 */ /* 0x000fe40000004100 */
[----:B------:R-:W-:Y:S01]  /*3c30*/  STL [R1+0x138], R161 ;  /* 0x000138a101007387 */ /* 0x000fe20000100800 */
[----:B------:R-:W-:-:S03]  /*3c40*/  FFMA.FTZ R26, R33, R34, R26 ;  /* 0x00000022211a7223 */ /* 0x000fc6000001001a */
[----:B------:R0:W-:Y:S01]  /*3c50*/  STL [R1+0x9c], R154 ;  /* 0x00009c9a01007387 */ /* 0x0001e20000100800 */
[----:B------:R-:W-:Y:S02]  /*3c60*/  HADD2.F32 R128, -RZ, R125.H1_H1 ;  /* 0x3000007dff807230 */ /* 0x000fe40000004100 */
[----:B------:R-:W-:Y:S01]  /*3c70*/  FADD.FTZ R144, R144, R129 ;  /* 0x0000008190907221 */ /* 0x000fe20000010000 */
[----:B------:R2:W-:Y:S01]  /*3c80*/  STL [R1+0x13c], R153 ;  /* 0x00013c9901007387 */ /* 0x0005e20000100800 */
[----:B------:R-:W-:Y:S02]  /*3c90*/  HADD2.F32 R33, -RZ, R65.H1_H1 ;  /* 0x30000041ff217230 */ /* 0x000fe40000004100 */
[----:B------:R-:W-:Y:S01]  /*3ca0*/  FADD.FTZ R125, -R183, R139 ;  /* 0x0000008bb77d7221 */ /* 0x000fe20000010100 */
[----:B0-----:R-:W3:Y:S04]  /*3cb0*/  LDL.LU R154, [R1+0x84] ;  /* 0x00008400019a7983 */ /* 0x001ee80000300800 */
[----:B--2---:R-:W2:Y:S01]  /*3cc0*/  LDL.LU R153, [R1+0x124] ;  /* 0x0001240001997983 */ /* 0x004ea20000300800 */
[----:B------:R-:W-:Y:S01]  /*3cd0*/  FMUL.FTZ R34, R33, R128 ;  /* 0x0000008021227220 */ /* 0x000fe20000410000 */
[----:B------:R-:W-:-:S02]  /*3ce0*/  FMUL.FTZ R33, R11, R125 ;  /* 0x0000007d0b217220 */ /* 0x000fc40000410000 */
[----:B------:R-:W-:Y:S04]  /*3cf0*/  STL [R1+0xa0], R144 ;  /* 0x0000a09001007387 */ /* 0x000fe80000100800 */
[----:B------:R-:W4:Y:S01]  /*3d00*/  LDL.LU R162, [R1+0x88] ;  /* 0x0000880001a27983 */ /* 0x000f220000300800 */
[----:B------:R-:W-:-:S03]  /*3d10*/  FFMA.FTZ R143, R33, R129, R143 ;  /* 0x00000081218f7223 */ /* 0x000fc6000001008f */
[----:B------:R-:W4:Y:S04]  /*3d20*/  LDL.LU R161, [R1+0x128] ;  /* 0x0001280001a17983 */ /* 0x000f280000300800 */
[----:B------:R-:W4:Y:S04]  /*3d30*/  LDL.LU R179, [R1+0x8c] ;  /* 0x00008c0001b37983 */ /* 0x000f280000300800 */
[----:B------:R0:W-:Y:S04]  /*3d40*/  STL [R1+0x140], R143 ;  /* 0x0001408f01007387 */ /* 0x0001e80000100800 */
[----:B------:R-:W4:Y:S04]  /*3d50*/  LDL.LU R139, [R1+0x12c] ;  /* 0x00012c00018b7983 */ /* 0x000f280000300800 */
[----:B------:R-:W4:Y:S04]  /*3d60*/  LDL.LU R138, [R1+0x90] ;  /* 0x00009000018a7983 */ /* 0x000f280000300800 */
[----:B------:R-:W4:Y:S01]  /*3d70*/  LDL.LU R137, [R1+0x130] ;  /* 0x0001300001897983 */ /* 0x000f220000300800 */
[----:B------:R-:W-:Y:S01]  /*3d80*/  FADD.FTZ R210, R210, R124 ;  /* 0x0000007cd2d27221 */ /* 0x000fe20000010000 */
[----:B------:R-:W-:Y:S01]  /*3d90*/  FFMA.FTZ R250, R25, R124, R250 ;  /* 0x0000007c19fa7223 */ /* 0x000fe200000100fa */
[----:B------:R-:W-:-:S02]  /*3da0*/  HADD2.F32 R124, -RZ, R69.H1_H1 ;  /* 0x30000045ff7c7230 */ /* 0x000fc40000004100 */
[----:B------:R-:W-:-:S03]  /*3db0*/  HADD2.F32 R136, -RZ, R126.H0_H0 ;  /* 0x2000007eff887230 */ /* 0x000fc60000004100 */
[----:B------:R-:W-:Y:S01]  /*3dc0*/  FFMA.FTZ R34, R124, R129, R34 ;  /* 0x000000817c227223 */ /* 0x000fe20000010022 */
[----:B------:R-:W-:Y:S02]  /*3dd0*/  HADD2.F32 R124, -RZ, R66.H0_H0 ;  /* 0x20000042ff7c7230 */ /* 0x000fe40000004100 */
[----:B------:R-:W-:Y:S01]  /*3de0*/  FADD.FTZ R211, R211, R128 ;  /* 0x00000080d3d37221 */ /* 0x000fe20000010000 */
[----:B------:R-:W-:Y:S01]  /*3df0*/  FFMA.FTZ R251, R33, R128, R251 ;  /* 0x0000008021fb7223 */ /* 0x000fe200000100fb */
[----:B------:R-:W-:Y:S02]  /*3e00*/  HADD2.F32 R128, -RZ, R70.H0_H0 ;  /* 0x20000046ff807230 */ /* 0x000fe40000004100 */
[----:B------:R-:W-:Y:S01]  /*3e10*/  FADD.FTZ R125, -R183, R132 ;  /* 0x00000084b77d7221 */ /* 0x000fe20000010100 */
[----:B------:R-:W-:Y:S02]  /*3e20*/  HADD2.F32 R129, -RZ, R130.H0_H0 ;  /* 0x20000082ff817230 */ /* 0x000fe40000004100 */
[----:B------:R-:W-:Y:S01]  /*3e30*/  FMUL.FTZ R124, R124, R136 ;  /* 0x000000887c7c7220 */ /* 0x000fe20000410000 */
[----:B0-----:R-:W-:-:S03]  /*3e40*/  FMUL.FTZ R143, R11, R125 ;  /* 0x0000007d0b8f7220 */ /* 0x001fc60000410000 */
[-C--:B------:R-:W-:Y:S01]  /*3e50*/  FFMA.FTZ R144, R128, R129.reuse, R124 ;  /* 0x0000008180907223 */ /* 0x080fe2000001007c */
[----:B------:R-:W-:Y:S02]  /*3e60*/  HADD2.F32 R128, -RZ, R126.H1_H1 ;  /* 0x3000007eff807230 */ /* 0x000fe40000004100 */
[----:B------:R-:W-:Y:S02]  /*3e70*/  HADD2.F32 R124, -RZ, R66.H1_H1 ;  /* 0x30000042ff7c7230 */ /* 0x000fe40000004100 */
[----:B------:R-:W-:Y:S01]  /*3e80*/  FADD.FTZ R125, -R183, R133 ;  /* 0x00000085b77d7221 */ /* 0x000fe20000010100 */
[----:B------:R-:W-:Y:S02]  /*3e90*/  HADD2.F32 R130, -RZ, R130.H1_H1 ;  /* 0x30000082ff827230 */ /* 0x000fe40000004100 */
[----:B------:R-:W-:Y:S02]  /*3ea0*/  HADD2.F32 R126, -RZ, R70.H1_H1 ;  /* 0x30000046ff7e7230 */ /* 0x000fe40000004100 */
[----:B------:R-:W-:Y:S01]  /*3eb0*/  FMUL.FTZ R124, R124, R128 ;  /* 0x000000807c7c7220 */ /* 0x000fe20000410000 */
[----:B------:R-:W-:Y:S01]  /*3ec0*/  FADD.FTZ R205, R205, R128 ;  /* 0x00000080cdcd7221 */ /* 0x000fe20000010000 */
[----:B------:R-:W-:Y:S01]  /*3ed0*/  FADD.FTZ R204, R204, R136 ;  /* 0x00000088cccc7221 */ /* 0x000fe20000010000 */
[C---:B------:R-:W-:Y:S01]  /*3ee0*/  FFMA.FTZ R244, R143.reuse, R136, R244 ;  /* 0x000000888ff47223 */ /* 0x040fe200000100f4 */
[----:B------:R-:W-:Y:S01]  /*3ef0*/  IADD3 R202, PT, PT, R202, 0x20, RZ ;  /* 0x00000020caca7810 */ /* 0x000fe20007ffe0ff */
[----:B---3--:R-:W-:Y:S01]  /*3f00*/  FADD.FTZ R154, R154, R129 ;  /* 0x000000819a9a7221 */ /* 0x008fe20000010000 */
[----:B--2---:R-:W-:-:S04]  /*3f10*/  FFMA.FTZ R153, R143, R129, R153 ;  /* 0x000000818f997223 */ /* 0x004fc80000010099 */
[----:B------:R0:W-:Y:S01]  /*3f20*/  STL [R1+0x84], R154 ;  /* 0x0000849a01007387 */ /* 0x0001e20000100800 */
[----:B------:R-:W-:-:S03]  /*3f30*/  HADD2.F32 R129, -RZ, R127.H0_H0 ;  /* 0x2000007fff817230 */ /* 0x000fc60000004100 */
[----:B------:R2:W-:Y:S01]  /*3f40*/  STL [R1+0x124], R153 ;  /* 0x0001249901007387 */ /* 0x0005e20000100800 */
[----:B----4-:R-:W-:Y:S01]  /*3f50*/  FADD.FTZ R162, R162, R130 ;  /* 0x00000082a2a27221 */ /* 0x010fe20000010000 */
[----:B0-----:R-:W-:Y:S01]  /*3f60*/  FMUL.FTZ R154, R11, R125 ;  /* 0x0000007d0b9a7220 */ /* 0x001fe20000410000 */
[----:B------:R-:W-:Y:S01]  /*3f70*/  FADD.FTZ R125, -R183, R134 ;  /* 0x00000086b77d7221 */ /* 0x000fe20000010100 */
[-C--:B--2---:R-:W-:Y:S01]  /*3f80*/  FFMA.FTZ R153, R126, R130.reuse, R124 ;  /* 0x000000827e997223 */ /* 0x084fe2000001007c */
[----:B------:R-:W-:Y:S02]  /*3f90*/  HADD2.F32 R124, -RZ, R67.H0_H0 ;  /* 0x20000043ff7c7230 */ /* 0x000fe40000004100 */
[C---:B------:R-:W-:Y:S01]  /*3fa0*/  FFMA.FTZ R161, R154.reuse, R130, R161 ;  /* 0x000000829aa17223 */ /* 0x040fe200000100a1 */
[----:B------:R-:W-:Y:S01]  /*3fb0*/  FFMA.FTZ R245, R154, R128, R245 ;  /* 0x000000809af57223 */ /* 0x000fe200000100f5 */
[----:B------:R0:W-:Y:S01]  /*3fc0*/  STL [R1+0x88], R162 ;  /* 0x000088a201007387 */ /* 0x0001e20000100800 */
[----:B------:R-:W-:-:S02]  /*3fd0*/  HADD2.F32 R126, -RZ, R71.H0_H0 ;  /* 0x20000047ff7e7230 */ /* 0x000fc40000004100 */
[----:B------:R-:W-:Y:S01]  /*3fe0*/  FMUL.FTZ R124, R124, R129 ;  /* 0x000000817c7c7220 */ /* 0x000fe20000410000 */
[----:B------:R-:W-:Y:S01]  /*3ff0*/  HADD2.F32 R128, -RZ, R131.H0_H0 ;  /* 0x20000083ff807230 */ /* 0x000fe20000004100 */
[----:B------:R2:W-:Y:S01]  /*4000*/  STL [R1+0x128], R161 ;  /* 0x000128a101007387 */ /* 0x0005e20000100800 */
[----:B0-----:R-:W-:-:S03]  /*4010*/  FMUL.FTZ R162, R11, R125 ;  /* 0x0000007d0ba27220 */ /* 0x001fc60000410000 */
[----:B------:R-:W-:Y:S01]  /*4020*/  FADD.FTZ R179, R179, R128 ;  /* 0x00000080b3b37221 */ /* 0x000fe20000010000 */
[-C--:B--2---:R-:W-:Y:S01]  /*4030*/  FFMA.FTZ R161, R126, R128.reuse, R124 ;  /* 0x000000807ea17223 */ /* 0x084fe2000001007c */
[----:B------:R-:W-:Y:S01]  /*4040*/  FFMA.FTZ R139, R162, R128, R139 ;  /* 0x00000080a28b7223 */ /* 0x000fe2000001008b */
[----:B------:R-:W-:Y:S02]  /*4050*/  HADD2.F32 R128, -RZ, R127.H1_H1 ;  /* 0x3000007fff807230 */ /* 0x000fe40000004100 */
[----:B------:R-:W-:Y:S02]  /*4060*/  HADD2.F32 R124, -RZ, R67.H1_H1 ;  /* 0x30000043ff7c7230 */ /* 0x000fe40000004100 */
[----:B------:R-:W-:Y:S01]  /*4070*/  FADD.FTZ R125, -R183, R135 ;  /* 0x00000087b77d7221 */ /* 0x000fe20000010100 */
[----:B------:R-:W-:Y:S02]  /*4080*/  HADD2.F32 R127, -RZ, R131.H1_H1 ;  /* 0x30000083ff7f7230 */ /* 0x000fe40000004100 */
[----:B------:R-:W-:-:S02]  /*4090*/  HADD2.F32 R126, -RZ, R71.H1_H1 ;  /* 0x30000047ff7e7230 */ /* 0x000fc40000004100 */
[----:B------:R-:W-:Y:S01]  /*40a0*/  FMUL.FTZ R124, R124, R128 ;  /* 0x000000807c7c7220 */ /* 0x000fe20000410000 */
[----:B------:R0:W-:Y:S03]  /*40b0*/  STL [R1+0x8c], R179 ;  /* 0x00008cb301007387 */ /* 0x0001e60000100800 */
[----:B------:R-:W-:Y:S01]  /*40c0*/  FFMA.FTZ R180, R126, R127, R124 ;  /* 0x0000007f7eb47223 */ /* 0x000fe2000001007c */
[----:B------:R-:W-:Y:S01]  /*40d0*/  FADD.FTZ R124, R200, R3 ;  /* 0x00000003c87c7221 */ /* 0x000fe20000010000 */
[----:B------:R-:W-:Y:S01]  /*40e0*/  FADD.FTZ R138, R138, R127 ;  /* 0x0000007f8a8a7221 */ /* 0x000fe20000010000 */
[----:B0-----:R-:W-:Y:S01]  /*40f0*/  FMUL.FTZ R179, R11, R125 ;  /* 0x0000007d0bb37220 */ /* 0x001fe20000410000 */
[----:B------:R-:W-:Y:S01]  /*4100*/  FFMA.FTZ R125, R4, R3, R201 ;  /* 0x00000003047d7223 */ /* 0x000fe200000100c9 */
[----:B------:R-:W-:Y:S02]  /*4110*/  FADD.FTZ R124, R124, R18 ;  /* 0x000000127c7c7221 */ /* 0x000fe40000010000 */
[----:B------:R-:W-:Y:S01]  /*4120*/  FFMA.FTZ R137, R179, R127, R137 ;  /* 0x0000007fb3897223 */ /* 0x000fe20000010089 */
[----:B------:R-:W-:Y:S01]  /*4130*/  FFMA.FTZ R125, R17, R18, R125 ;  /* 0x00000012117d7223 */ /* 0x000fe2000001007d */
[----:B------:R1:W-:Y:S01]  /*4140*/  STL [R1+0x12c], R139 ;  /* 0x00012c8b01007387 */ /* 0x0003e20000100800 */
[----:B------:R-:W-:-:S02]  /*4150*/  FADD.FTZ R124, R124, R26 ;  /* 0x0000001a7c7c7221 */ /* 0x000fc40000010000 */
        /* <DEDUP_REMOVED lines=13> */
[----:B------:R-:W-:Y:S01]  /*4230*/  FADD.FTZ R207, R207, R128 ;  /* 0x00000080cfcf7221 */ /* 0x000fe20000010000 */
[C---:B------:R-:W-:Y:S01]  /*4240*/  FFMA.FTZ R247, R179.reuse, R128, R247 ;  /* 0x00000080b3f77223 */ /* 0x040fe200000100f7 */
[----:B------:R-:W-:Y:S01]  /*4250*/  FADD.FTZ R200, R124, R180 ;  /* 0x000000b47cc87221 */ /* 0x000fe20000010000 */
[----:B-1----:R-:W-:-:S07]  /*4260*/  FFMA.FTZ R201, R179, R180, R125 ;  /* 0x000000b4b3c97223 */ /* 0x002fce000001007d */
.L_x_3761:
[----:B------:R-:W-:Y:S05]  /*4270*/  BSYNC.RECONVERGENT B1 ;  /* 0x0000000000017941 */ /* 0x000fea0003800200 */
.L_x_3760:
        /* <DEDUP_REMOVED lines=15> */
[----:B------:R-:W4:Y:S01]  /*4370*/  LDL.LU R182, [R1+0x120] ;  /* 0x0001200001b67983 */ /* 0x000f220000300800 */
[----:B------:R-:W-:Y:S01]  /*4380*/  ISETP.NE.U32.AND P0, PT, RZ, UR12, PT ;  /* 0x0000000cff007c0c */ /* 0x000fe2000bf05070 */
[----:B------:R-:W-:Y:S02]  /*4390*/  HADD2.F32 R140, -RZ, R60.H0_H0 ;  /* 0x2000003cff8c7230 */ /* 0x000fe40000004100 */
[----:B------:R-:W4:Y:S01]  /*43a0*/  LDL.LU R169, [R1+0x64] ;  /* 0x0000640001a97983 */ /* 0x000f220000300800 */
[----:B0-----:R-:W-:-:S03]  /*43b0*/  IMAD.WIDE.U32 R136, R202, 0x10, R136 ;  /* 0x00000010ca887825 */ /* 0x001fc600078e0088 */
[----:B------:R-:W3:Y:S04]  /*43c0*/  LDG.E.128 R128, desc[UR10][R128.64+0x10] ;  /* 0x0000100a80807981 */ /* 0x000ee8000c1e1d00 */
[----:B------:R-:W4:Y:S04]  /*43d0*/  LDG.E.128 R132, desc[UR10][R132.64] ;  /* 0x0000000a84847981 */ /* 0x000f28000c1e1d00 */
[----:B------:R-:W4:Y:S01]  /*43e0*/  LDG.E.128 R136, desc[UR10][R136.64] ;  /* 0x0000000a88887981 */ /* 0x000f22000c1e1d00 */
[----:B------:R-:W-:-:S03]  /*43f0*/  ISETP.NE.AND.EX P0, PT, RZ, UR13, PT, P0 ;  /* 0x0000000dff007c0c */ /* 0x000fc6000bf05300 */
[----:B------:R-:W4:Y:S10]  /*4400*/  LDL.LU R170, [R1+0x104] ;  /* 0x0001040001aa7983 */ /* 0x000f340000300800 */
[----:B------:R-:W0:Y:S02]  /*4410*/  @P0 LDC.64 R146, c[0x0][0x438] ;  /* 0x00010e00ff920b82 */ /* 0x000e240000000a00 */
[----:B0-----:R-:W-:-:S05]  /*4420*/  @P0 IMAD.WIDE.U32 R146, R202, 0x20, R146 ;  /* 0x00000020ca920825 */ /* 0x001fca00078e0092 */
[----:B------:R-:W5:Y:S04]  /*4430*/  @P0 LDG.E.128 R104, desc[UR10][R146.64] ;  /* 0x0000000a92680981 */ /* 0x000f68000c1e1d00 */
[----:B------:R0:W5:Y:S01]  /*4440*/  @P0 LDG.E.128 R108, desc[UR10][R146.64+0x10] ;  /* 0x0000100a926c0981 */ /* 0x000162000c1e1d00 */
[C---:B--2---:R-:W-:Y:S01]  /*4450*/  FADD.FTZ R39, -R183.reuse, R124 ;  /* 0x0000007cb7277221 */ /* 0x044fe20000010100 */
[C---:B------:R-:W-:Y:S01]  /*4460*/  FADD.FTZ R125, -R183.reuse, R125 ;  /* 0x0000007db77d7221 */ /* 0x040fe20000010100 */
[----:B---3--:R-:W-:Y:S01]  /*4470*/  FADD.FTZ R124, -R183, R128 ;  /* 0x00000080b77c7221 */ /* 0x008fe20000010100 */
[----:B------:R-:W-:Y:S02]  /*4480*/  HADD2.F32 R128, -RZ, R56.H0_H0 ;  /* 0x20000038ff807230 */ /* 0x000fe40000004100 */
[----:B----4-:R-:W-:-:S02]  /*4490*/  HADD2.F32 R145, -RZ, R132.H0_H0 ;  /* 0x20000084ff917230 */ /* 0x010fc40000004100 */
[----:B0-----:R-:W-:Y:S02]  /*44a0*/  HADD2.F32 R147, -RZ, R132.H1_H1 ;  /* 0x30000084ff937230 */ /* 0x001fe40000004100 */
[----:B------:R-:W-:Y:S02]  /*44b0*/  HADD2.F32 R146, -RZ, R136.H0_H0 ;  /* 0x20000088ff927230 */ /* 0x000fe40000004100 */
[----:B------:R-:W-:Y:S01]  /*44c0*/  FMUL.FTZ R128, R128, R145 ;  /* 0x0000009180807220 */ /* 0x000fe20000410000 */
[----:B------:R-:W-:Y:S02]  /*44d0*/  HADD2.F32 R132, -RZ, R56.H1_H1 ;  /* 0x30000038ff847230 */ /* 0x000fe40000004100 */
[----:B-----5:R-:W-:Y:S01]  /*44e0*/  FMUL.FTZ R39, R11, R39 ;  /* 0x000000270b277220 */ /* 0x020fe20000410000 */
[----:B------:R-:W-:Y:S01]  /*44f0*/  FFMA.FTZ R140, R140, R146, R128 ;  /* 0x000000928c8c7223 */ /* 0x000fe20000010080 */
[----:B------:R-:W-:Y:S02]  /*4500*/  HADD2.F32 R128, -RZ, R136.H1_H1 ;  /* 0x30000088ff807230 */ /* 0x000fe40000004100 */
[----:B------:R-:W-:Y:S01]  /*4510*/  FMUL.FTZ R132, R132, R147 ;  /* 0x0000009384847220 */ /* 0x000fe20000410000 */
[----:B------:R-:W-:-:S02]  /*4520*/  HADD2.F32 R136, -RZ, R60.H1_H1 ;  /* 0x3000003cff887230 */ /* 0x000fc40000004100 */
[----:B------:R-:W-:Y:S01]  /*4530*/  FADD.FTZ R196, R196, R145 ;  /* 0x00000091c4c47221 */ /* 0x000fe20000010000 */
[----:B------:R-:W-:Y:S01]  /*4540*/  FFMA.FTZ R240, R39, R145, R240 ;  /* 0x0000009127f07223 */ /* 0x000fe200000100f0 */
[----:B------:R-:W-:Y:S01]  /*4550*/  FMUL.FTZ R145, R11, R125 ;  /* 0x0000007d0b917220 */ /* 0x000fe20000410000 */
[----:B------:R-:W-:Y:S01]  /*4560*/  FADD.FTZ R126, -R183, R126 ;  /* 0x0000007eb77e7221 */ /* 0x000fe20000010100 */
[----:B------:R-:W-:Y:S01]  /*4570*/  FADD.FTZ R152, R152, R146 ;  /* 0x0000009298987221 */ /* 0x000fe20000010000 */
[----:B------:R-:W-:Y:S01]  /*4580*/  FFMA.FTZ R151, R39, R146, R151 ;  /* 0x0000009227977223 */ /* 0x000fe20000010097 */
[----:B------:R-:W-:Y:S01]  /*4590*/  FFMA.FTZ R146, R136, R128, R132 ;  /* 0x0000008088927223 */ /* 0x000fe20000010084 */
[----:B------:R-:W-:Y:S02]  /*45a0*/  HADD2.F32 R132, -RZ, R137.H0_H0 ;  /* 0x20000089ff847230 */ /* 0x000fe40000004100 */
[----:B------:R-:W-:Y:S01]  /*45b0*/  FADD.FTZ R197, R197, R147 ;  /* 0x00000093c5c57221 */ /* 0x000fe20000010000 */
[----:B------:R-:W-:Y:S01]  /*45c0*/  FFMA.FTZ R241, R145, R147, R241 ;  /* 0x0000009391f17223 */ /* 0x000fe200000100f1 */
[----:B------:R-:W-:-:S02]  /*45d0*/  HADD2.F32 R125, -RZ, R57.H0_H0 ;  /* 0x20000039ff7d7230 */ /* 0x000fc40000004100 */
[----:B------:R-:W-:Y:S01]  /*45e0*/  FMUL.FTZ R147, R11, R126 ;  /* 0x0000007e0b937220 */ /* 0x000fe20000410000 */
[----:B------:R-:W-:Y:S02]  /*45f0*/  HADD2.F32 R136, -RZ, R133.H0_H0 ;  /* 0x20000085ff887230 */ /* 0x000fe40000004100 */
[----:B------:R-:W-:Y:S01]  /*4600*/  FADD.FTZ R150, R150, R128 ;  /* 0x0000008096967221 */ /* 0x000fe20000010000 */
[----:B------:R-:W-:Y:S01]  /*4610*/  FFMA.FTZ R149, R145, R128, R149 ;  /* 0x0000008091957223 */ /* 0x000fe20000010095 */
[----:B------:R-:W-:Y:S02]  /*4620*/  HADD2.F32 R128, -RZ, R61.H0_H0 ;  /* 0x2000003dff807230 */ /* 0x000fe40000004100 */
[----:B------:R-:W-:Y:S01]  /*4630*/  FADD.FTZ R171, R171, R132 ;  /* 0x00000084abab7221 */ /* 0x000fe20000010000 */
[----:B------:R0:W-:Y:S01]  /*4640*/  STL [R1+0x74], R152 ;  /* 0x0000749801007387 */ /* 0x0001e20000100800 */
[----:B------:R-:W-:Y:S01]  /*4650*/  FMUL.FTZ R125, R125, R136 ;  /* 0x000000887d7d7220 */ /* 0x000fe20000410000 */
[----:B------:R-:W-:-:S02]  /*4660*/  FFMA.FTZ R172, R147, R132, R172 ;  /* 0x0000008493ac7223 */ /* 0x000fc400000100ac */
[----:B------:R-:W-:Y:S01]  /*4670*/  STL [R1+0x114], R151 ;  /* 0x0001149701007387 */ /* 0x000fe20000100800 */
[----:B------:R-:W-:Y:S01]  /*4680*/  FADD.FTZ R127, -R183, R127 ;  /* 0x0000007fb77f7221 */ /* 0x000fe20000010100 */
[----:B------:R-:W-:Y:S02]  /*4690*/  FFMA.FTZ R148, R128, R132, R125 ;  /* 0x0000008480947223 */ /* 0x000fe4000001007d */
[----:B------:R-:W-:Y:S01]  /*46a0*/  STL [R1+0x78], R150 ;  /* 0x0000789601007387 */ /* 0x000fe20000100800 */
[----:B------:R-:W-:-:S03]  /*46b0*/  HADD2.F32 R125, -RZ, R137.H1_H1 ;  /* 0x30000089ff7d7230 */ /* 0x000fc60000004100 */
[----:B------:R-:W-:Y:S01]  /*46c0*/  STL [R1+0x118], R149 ;  /* 0x0001189501007387 */ /* 0x000fe20000100800 */
[----:B0-----:R-:W-:-:S03]  /*46d0*/  FMUL.FTZ R152, R11, R127 ;  /* 0x0000007f0b987220 */ /* 0x001fc60000410000 */
[----:B------:R0:W-:Y:S04]  /*46e0*/  STL [R1+0x7c], R171 ;  /* 0x00007cab01007387 */ /* 0x0001e80000100800 */
[----:B------:R1:W-:Y:S01]  /*46f0*/  STL [R1+0x11c], R172 ;  /* 0x00011cac01007387 */ /* 0x0003e20000100800 */
[----:B------:R-:W-:-:S03]  /*4700*/  FADD.FTZ R181, R181, R125 ;  /* 0x0000007db5b57221 */ /* 0x000fc60000010000 */
[----:B0-----:R-:W2:Y:S04]  /*4710*/  LDL.LU R171, [R1+0x108] ;  /* 0x0001080001ab7983 */ /* 0x001ea80000300800 */
[----:B-1----:R-:W3:Y:S01]  /*4720*/  LDL.LU R172, [R1+0x68] ;  /* 0x0000680001ac7983 */ /* 0x002ee20000300800 */
[----:B------:R-:W-:-:S03]  /*4730*/  FFMA.FTZ R182, R152, R125, R182 ;  /* 0x0000007d98b67223 */ /* 0x000fc600000100b6 */
        /* <DEDUP_REMOVED lines=8> */
[----:B------:R-:W-:-:S03]  /*47c0*/  HADD2.F32 R128, -RZ, R61.H1_H1 ;  /* 0x3000003dff807230 */ /* 0x000fc60000004100 */
[----:B------:R-:W-:Y:S01]  /*47d0*/  FMUL.FTZ R126, R126, R133 ;  /* 0x000000857e7e7220 */ /* 0x000fe20000410000 */
[----:B------:R-:W-:-:S03]  /*47e0*/  HADD2.F32 R127, -RZ, R134.H0_H0 ;  /* 0x20000086ff7f7230 */ /* 0x000fc60000004100 */
[----:B------:R-:W-:Y:S01]  /*47f0*/  FFMA.FTZ R151, R128, R125, R126 ;  /* 0x0000007d80977223 */ /* 0x000fe2000001007e */
[----:B------:R-:W-:Y:S02]  /*4800*/  HADD2.F32 R125, -RZ, R58.H0_H0 ;  /* 0x2000003aff7d7230 */ /* 0x000fe40000004100 */
[----:B------:R-:W-:Y:S01]  /*4810*/  FMUL.FTZ R150, R11, R124 ;  /* 0x0000007c0b967220 */ /* 0x000fe20000410000 */
[----:B------:R-:W-:Y:S02]  /*4820*/  HADD2.F32 R126, -RZ, R62.H0_H0 ;  /* 0x2000003eff7e7230 */ /* 0x000fe40000004100 */
[----:B------:R-:W-:Y:S02]  /*4830*/  HADD2.F32 R128, -RZ, R138.H0_H0 ;  /* 0x2000008aff807230 */ /* 0x000fe40000004100 */
[-C--:B------:R-:W-:Y:S01]  /*4840*/  FMUL.FTZ R125, R125, R127.reuse ;  /* 0x0000007f7d7d7220 */ /* 0x080fe20000410000 */
[----:B------:R-:W-:Y:S01]  /*4850*/  FADD.FTZ R192, R192, R127 ;  /* 0x0000007fc0c07221 */ /* 0x000fe20000010000 */
[----:B------:R-:W-:Y:S01]  /*4860*/  FFMA.FTZ R236, R150, R127, R236 ;  /* 0x0000007f96ec7223 */ /* 0x000fe200000100ec */
[----:B------:R-:W-:-:S02]  /*4870*/  HADD2.F32 R127, -RZ, R134.H1_H1 ;  /* 0x30000086ff7f7230 */ /* 0x000fc40000004100 */
[-C--:B------:R-:W-:Y:S01]  /*4880*/  FFMA.FTZ R149, R126, R128.reuse, R125 ;  /* 0x000000807e957223 */ /* 0x080fe2000001007d */
[----:B------:R-:W-:Y:S01]  /*4890*/  FADD.FTZ R169, R169, R128 ;  /* 0x00000080a9a97221 */ /* 0x000fe20000010000 */
[----:B------:R-:W-:Y:S02]  /*48a0*/  HADD2.F32 R125, -RZ, R58.H1_H1 ;  /* 0x3000003aff7d7230 */ /* 0x000fe40000004100 */
[----:B------:R-:W-:Y:S01]  /*48b0*/  FADD.FTZ R129, -R183, R129 ;  /* 0x00000081b7817221 */ /* 0x000fe20000010100 */
[----:B------:R-:W-:Y:S01]  /*48c0*/  FFMA.FTZ R170, R150, R128, R170 ;  /* 0x0000008096aa7223 */ /* 0x000fe200000100aa */
[----:B------:R-:W-:Y:S01]  /*48d0*/  HADD2.F32 R124, -RZ, R138.H1_H1 ;  /* 0x3000008aff7c7230 */ /* 0x000fe20000004100 */
[----:B------:R0:W-:Y:S01]  /*48e0*/  STL [R1+0x64], R169 ;  /* 0x000064a901007387 */ /* 0x0001e20000100800 */
[----:B------:R-:W-:Y:S02]  /*48f0*/  HADD2.F32 R126, -RZ, R62.H1_H1 ;  /* 0x3000003eff7e7230 */ /* 0x000fe40000004100 */
[----:B------:R-:W-:Y:S01]  /*4900*/  FMUL.FTZ R125, R125, R127 ;  /* 0x0000007f7d7d7220 */ /* 0x000fe20000410000 */
[----:B------:R1:W-:Y:S01]  /*4910*/  STL [R1+0x104], R170 ;  /* 0x000104aa01007387 */ /* 0x0003e20000100800 */
[----:B0-----:R-:W-:Y:S01]  /*4920*/  FMUL.FTZ R169, R11, R129 ;  /* 0x000000810ba97220 */ /* 0x001fe20000410000 */
[----:B------:R-:W-:Y:S01]  /*4930*/  FADD.FTZ R130, -R183, R130 ;  /* 0x00000082b7827221 */ /* 0x000fe20000010100 */
[----:B-1----:R-:W-:Y:S01]  /*4940*/  FFMA.FTZ R170, R126, R124, R125 ;  /* 0x0000007c7eaa7223 */ /* 0x002fe2000001007d */
[----:B------:R-:W-:-:S02]  /*4950*/  HADD2.F32 R126, -RZ, R135.H0_H0 ;  /* 0x20000087ff7e7230 */ /* 0x000fc40000004100 */
[----:B------:R-:W-:Y:S01]  /*4960*/  FADD.FTZ R193, R193, R127 ;  /* 0x0000007fc1c17221 */ /* 0x000fe20000010000 */
[----:B------:R-:W-:Y:S01]  /*4970*/  FFMA.FTZ R237, R169, R127, R237 ;  /* 0x0000007fa9ed7223 */ /* 0x000fe200000100ed */
[----:B------:R-:W-:Y:S02]  /*4980*/  HADD2.F32 R127, -RZ, R139.H0_H0 ;  /* 0x2000008bff7f7230 */ /* 0x000fe40000004100 */
[----:B------:R-:W-:Y:S02]  /*4990*/  HADD2.F32 R125, -RZ, R63.H0_H0 ;  /* 0x2000003fff7d7230 */ /* 0x000fe40000004100 */
[----:B------:R-:W-:Y:S01]  /*49a0*/  FADD.FTZ R131, -R183, R131 ;  /* 0x00000083b7837221 */ /* 0x000fe20000010100 */
[----:B------:R-:W-:Y:S01]  /*49b0*/  FADD.FTZ R194, R194, R126 ;  /* 0x0000007ec2c27221 */ /* 0x000fe20000010000 */
[----:B------:R-:W-:Y:S01]  /*49c0*/  FADD.FTZ R198, R198, R136 ;  /* 0x00000088c6c67221 */ /* 0x000fe20000010000 */
[----:B------:R-:W-:Y:S01]  /*49d0*/  FFMA.FTZ R242, R147, R136, R242 ;  /* 0x0000008893f27223 */ /* 0x000fe200000100f2 */
[----:B------:R-:W-:Y:S01]  /*49e0*/  FADD.FTZ R199, R199, R133 ;  /* 0x00000085c7c77221 */ /* 0x000fe20000010000 */
[----:B------:R-:W-:Y:S01]  /*49f0*/  FFMA.FTZ R243, R152, R133, R243 ;  /* 0x0000008598f37223 */ /* 0x000fe200000100f3 */
[----:B--2---:R-:W-:Y:S01]  /*4a00*/  FFMA.FTZ R171, R169, R124, R171 ;  /* 0x0000007ca9ab7223 */ /* 0x004fe200000100ab */
[----:B---3--:R-:W-:Y:S01]  /*4a10*/  FADD.FTZ R172, R172, R124 ;  /* 0x0000007cacac7221 */ /* 0x008fe20000010000 */
[----:B------:R-:W-:-:S04]  /*4a20*/  HADD2.F32 R124, -RZ, R59.H0_H0 ;  /* 0x2000003bff7c7230 */ /* 0x000fc80000004100 */
[----:B------:R0:W-:Y:S01]  /*4a30*/  STL [R1+0x68], R172 ;  /* 0x000068ac01007387 */ /* 0x0001e20000100800 */
[----:B------:R-:W-:-:S03]  /*4a40*/  FMUL.FTZ R124, R124, R126 ;  /* 0x0000007e7c7c7220 */ /* 0x000fc60000410000 */
[----:B------:R1:W-:Y:S01]  /*4a50*/  STL [R1+0x108], R171 ;  /* 0x000108ab01007387 */ /* 0x0003e20000100800 */
[-C--:B0-----:R-:W-:Y:S01]  /*4a60*/  FFMA.FTZ R172, R125, R127.reuse, R124 ;  /* 0x0000007f7dac7223 */ /* 0x081fe2000001007c */
[----:B-1----:R-:W-:Y:S01]  /*4a70*/  FMUL.FTZ R171, R11, R130 ;  /* 0x000000820bab7220 */ /* 0x002fe20000410000 */
[----:B----4-:R-:W-:Y:S01]  /*4a80*/  FADD.FTZ R182, R182, R127 ;  /* 0x0000007fb6b67221 */ /* 0x010fe20000010000 */
[----:B------:R-:W-:Y:S02]  /*4a90*/  HADD2.F32 R125, -RZ, R59.H1_H1 ;  /* 0x3000003bff7d7230 */ /* 0x000fe40000004100 */
[C---:B------:R-:W-:Y:S01]  /*4aa0*/  FFMA.FTZ R181, R171.reuse, R127, R181 ;  /* 0x0000007fabb57223 */ /* 0x040fe200000100b5 */
[----:B------:R-:W-:Y:S02]  /*4ab0*/  HADD2.F32 R127, -RZ, R135.H1_H1 ;  /* 0x30000087ff7f7230 */ /* 0x000fe40000004100 */
[----:B------:R-:W-:Y:S01]  /*4ac0*/  FFMA.FTZ R238, R171, R126, R238 ;  /* 0x0000007eabee7223 */ /* 0x000fe200000100ee */
[----:B------:R0:W-:Y:S01]  /*4ad0*/  STL [R1+0x6c], R182 ;  /* 0x00006cb601007387 */ /* 0x0001e20000100800 */
[----:B------:R-:W-:-:S02]  /*4ae0*/  HADD2.F32 R124, -RZ, R139.H1_H1 ;  /* 0x3000008bff7c7230 */ /* 0x000fc40000004100 */
[----:B------:R-:W-:Y:S01]  /*4af0*/  HADD2.F32 R126, -RZ, R63.H1_H1 ;  /* 0x3000003fff7e7230 */ /* 0x000fe20000004100 */
[----:B------:R1:W-:Y:S01]  /*4b00*/  STL [R1+0x10c], R181 ;  /* 0x00010cb501007387 */ /* 0x0003e20000100800 */
[----:B------:R-:W-:Y:S01]  /*4b10*/  FMUL.FTZ R125, R125, R127 ;  /* 0x0000007f7d7d7220 */ /* 0x000fe20000410000 */
        /* <DEDUP_REMOVED lines=24> */
.L_x_3763:
[----:B------:R-:W-:Y:S05]  /*4ca0*/  BSYNC.RECONVERGENT B1 ;  /* 0x0000000000017941 */ /* 0x000fea0003800200 */
.L_x_3762:
        /* <DEDUP_REMOVED lines=23> */
.L_x_3845:
        /* <DEDUP_REMOVED lines=47> */
.L_x_3769:
        /* <DEDUP_REMOVED lines=33> */
.L_x_3768:
        /* <DEDUP_REMOVED lines=32> */
.L_x_3771:
        /* <DEDUP_REMOVED lines=33> */
.L_x_3767:
        /* <DEDUP_REMOVED lines=21> */
[----:B------:R-:W-:Y:S01]  /*5880*/  F2FP.F16.F32.PACK_AB R124, R124, R125 ;  /* 0x0000007d7c7c723e */ /* 0x000fe200000000ff */
[----:B------:R-:W-:Y:S01]  /*5890*/  FFMA.FTZ R125, R20, R129, R128 ;  /* 0x00000081147d7223 */ /* 0x000fe20000010080 */
[----:B------:R-:W-:-:S03]  /*58a0*/  FADD.FTZ R130, R167, -R130 ;  /* 0x80000082a7827221 */ /* 0x000fc60000010000 */
[----:B------:R-:W-:Y:S01]  /*58b0*/  FADD.FTZ R125, R19, -R125 ;  /* 0x8000007d137d7221 */ /* 0x000fe20000010000 */
[----:B------:R-:W-:-:S03]  /*58c0*/  FFMA.FTZ R130, R11, R130, R50 ;  /* 0x000000820b827223 */ /* 0x000fc60000010032 */
[----:B------:R-:W-:-:S05]  /*58d0*/  FFMA.FTZ R125, R11, R125, R54 ;  /* 0x0000007d0b7d7223 */ /* 0x000fca0000010036 */
[----:B------:R-:W-:Y:S01]  /*58e0*/  F2FP.F16.F32.PACK_AB R125, R126, R125 ;  /* 0x0000007d7e7d723e */ /* 0x000fe200000000ff */
[----:B------:R-:W-:-:S04]  /*58f0*/  FFMA.FTZ R126, R160, R129, R128 ;  /* 0x00000081a07e7223 */ /* 0x000fc80000010080 */
[----:B------:R-:W-:-:S04]  /*5900*/  FADD.FTZ R126, R159, -R126 ;  /* 0x8000007e9f7e7221 */ /* 0x000fc80000010000 */
[----:B------:R-:W-:-:S05]  /*5910*/  FFMA.FTZ R126, R11, R126, R49 ;  /* 0x0000007e0b7e7223 */ /* 0x000fca0000010031 */
[----:B------:R-:W-:Y:S01]  /*5920*/  F2FP.F16.F32.PACK_AB R126, R126, R127 ;  /* 0x0000007f7e7e723e */ /* 0x000fe200000000ff */
[----:B------:R-:W-:-:S04]  /*5930*/  FFMA.FTZ R127, R173, R129, R128 ;  /* 0x00000081ad7f7223 */ /* 0x000fc80000010080 */
[----:B------:R-:W-:-:S04]  /*5940*/  FADD.FTZ R127, R174, -R127 ;  /* 0x8000007fae7f7221 */ /* 0x000fc80000010000 */
[----:B------:R-:W-:-:S05]  /*5950*/  FFMA.FTZ R127, R11, R127, R51 ;  /* 0x0000007f0b7f7223 */ /* 0x000fca0000010033 */
[----:B------:R-:W-:Y:S01]  /*5960*/  F2FP.F16.F32.PACK_AB R127, R127, R130 ;  /* 0x000000827f7f723e */ /* 0x000fe200000000ff */
[----:B------:R-:W-:Y:S06]  /*5970*/  BRA `(.L_x_3770) ;  /* 0x0000000400847947 */ /* 0x000fec0003800000 */
.L_x_3773:
        /* <DEDUP_REMOVED lines=26> */
[----:B------:R-:W-:Y:S02]  /*5b20*/  F2FP.F16.F32.PACK_AB R125, R115, R114 ;  /* 0x00000072737d723e */ /* 0x000fe400000000ff */
[----:B------:R-:W-:Y:S02]  /*5b30*/  F2FP.F16.F32.PACK_AB R124, R113, R112 ;  /* 0x00000070717c723e */ /* 0x000fe400000000ff */
[----:B------:R-:W-:Y:S02]  /*5b40*/  MOV R115, R127 ;  /* 0x0000007f00737202 */ /* 0x000fe40000000f00 */
[----:B------:R-:W-:Y:S02]  /*5b50*/  MOV R114, R126 ;  /* 0x0000007e00727202 */ /* 0x000fe40000000f00 */
[----:B------:R-:W-:Y:S02]  /*5b60*/  MOV R113, R125 ;  /* 0x0000007d00717202 */ /* 0x000fe40000000f00 */
[----:B------:R-:W-:Y:S01]  /*5b70*/  MOV R112, R124 ;  /* 0x0000007c00707202 */ /* 0x000fe20000000f00 */
[----:B------:R-:W-:Y:S06]  /*5b80*/  BRA `(.L_x_3770) ;  /* 0x0000000400007947 */ /* 0x000fec0003800000 */
.L_x_3772:
        /* <DEDUP_REMOVED lines=30> */
[----:B------:R-:W-:Y:S01]  /*5d70*/  F2FP.F16.F32.PACK_AB R124, R121, R120 ;  /* 0x00000078797c723e */ /* 0x000fe200000000ff */
[----:B------:R-:W-:Y:S06]  /*5d80*/  BRA `(.L_x_3770) ;  /* 0x0000000000807947 */ /* 0x000fec0003800000 */
.L_x_3774:
        /* <DEDUP_REMOVED lines=31> */
[----:B------:R-:W-:-:S07]  /*5f80*/  MOV R112, R124 ;  /* 0x0000007c00707202 */ /* 0x000fce0000000f00 */
.L_x_3770:
        /* <DEDUP_REMOVED lines=15> */
.L_x_3766:
[----:B------:R-:W-:Y:S05]  /*6080*/  BSYNC.RECONVERGENT B1 ;  /* 0x0000000000017941 */ /* 0x000fea0003800200 */
.L_x_3765:
        /* <DEDUP_REMOVED lines=46> */
.L_x_3779:
        /* <DEDUP_REMOVED lines=26> */
[----:B-1----:R-:W-:Y:S02]  /*6510*/  F2FP.F16.F32.PACK_AB R125, R123, R122 ;  /* 0x0000007a7b7d723e */ /* 0x002fe400000000ff */
[----:B------:R-:W-:Y:S01]  /*6520*/  F2FP.F16.F32.PACK_AB R124, R121, R120 ;  /* 0x00000078797c723e */ /* 0x000fe200000000ff */
[----:B------:R-:W-:Y:S06]  /*6530*/  BRA `(.L_x_3780) ;  /* 0x0000000c00247947 */ /* 0x000fec0003800000 */
.L_x_3778:
[----:B-1----:R-:W1:Y:S02]  /*6540*/  LDC.64 R124, c[0x0][0x470] ;  /* 0x00011c00ff7c7b82 */ /* 0x002e640000000a00 */
        /* <DEDUP_REMOVED lines=36> */
.L_x_3781:
        /* <DEDUP_REMOVED lines=29> */
.L_x_3777:
        /* <DEDUP_REMOVED lines=41> */
.L_x_3783:
        /* <DEDUP_REMOVED lines=29> */
.L_x_3782:
        /* <DEDUP_REMOVED lines=37> */
.L_x_3784:
        /* <DEDUP_REMOVED lines=28> */
.L_x_3780:
        /* <DEDUP_REMOVED lines=11> */
.L_x_3776:
[----:B------:R-:W-:Y:S05]  /*7280*/  BSYNC.RECONVERGENT B1 ;  /* 0x0000000000017941 */ /* 0x000fea0003800200 */
.L_x_3775:
        /* <DEDUP_REMOVED lines=46> */
.L_x_3789:
        /* <DEDUP_REMOVED lines=26> */
[----:B-12---:R-:W-:Y:S02]  /*7710*/  F2FP.F16.F32.PACK_AB R125, R123, R122 ;  /* 0x0000007a7b7d723e */ /* 0x006fe400000000ff */
[----:B------:R-:W-:Y:S01]  /*7720*/  F2FP.F16.F32.PACK_AB R124, R121, R120 ;  /* 0x00000078797c723e */ /* 0x000fe200000000ff */
[----:B------:R-:W-:Y:S06]  /*7730*/  BRA `(.L_x_3790) ;  /* 0x0000000c00247947 */ /* 0x000fec0003800000 */
.L_x_3788:
[----:B-12---:R-:W1:Y:S02]  /*7740*/  LDC.64 R124, c[0x0][0x470] ;  /* 0x00011c00ff7c7b82 */ /* 0x006e640000000a00 */
        /* <DEDUP_REMOVED lines=36> */
.L_x_3791:
        /* <DEDUP_REMOVED lines=29> */
.L_x_3787:
        /* <DEDUP_REMOVED lines=41> */
.L_x_3793:
        /* <DEDUP_REMOVED lines=29> */
.L_x_3792:
        /* <DEDUP_REMOVED lines=37> */
.L_x_3794:
        /* <DEDUP_REMOVED lines=28> */
.L_x_3790:
        /* <DEDUP_REMOVED lines=11> */
.L_x_3786:
[----:B------:R-:W-:Y:S05]  /*8480*/  BSYNC.RECONVERGENT B1 ;  /* 0x0000000000017941 */ /* 0x000fea0003800200 */
.L_x_3785:
        /* <DEDUP_REMOVED lines=46> */
.L_x_3799:
        /* <DEDUP_REMOVED lines=26> */
[----:B-123--:R-:W-:Y:S02]  /*8910*/  F2FP.F16.F32.PACK_AB R125, R123, R122 ;  /* 0x0000007a7b7d723e */ /* 0x00efe400000000ff */
[----:B------:R-:W-:Y:S01]  /*8920*/  F2FP.F16.F32.PACK_AB R124, R121, R120 ;  /* 0x00000078797c723e */ /* 0x000fe200000000ff */
[----:B------:R-:W-:Y:S06]  /*8930*/  BRA `(.L_x_3800) ;  /* 0x0000000c00247947 */ /* 0x000fec0003800000 */
.L_x_3798:
[----:B-123--:R-:W1:Y:S02]  /*8940*/  LDC.64 R124, c[0x0][0x470] ;  /* 0x00011c00ff7c7b82 */ /* 0x00ee640000000a00 */
        /* <DEDUP_REMOVED lines=36> */
.L_x_3801:
        /* <DEDUP_REMOVED lines=29> */
.L_x_3797:
        /* <DEDUP_REMOVED lines=41> */
.L_x_3803:
        /* <DEDUP_REMOVED lines=29> */
.L_x_3802:
        /* <DEDUP_REMOVED lines=37> */
.L_x_3804:
        /* <DEDUP_REMOVED lines=28> */
.L_x_3800:
        /* <DEDUP_REMOVED lines=11> */
.L_x_3796:
[----:B------:R-:W-:Y:S05]  /*9680*/  BSYNC.RECONVERGENT B1 ;  /* 0x0000000000017941 */ /* 0x000fea0003800200 */
.L_x_3795:
        /* <DEDUP_REMOVED lines=46> */
.L_x_3809:
        /* <DEDUP_REMOVED lines=26> */
[----:B-1234-:R-:W-:Y:S02]  /*9b10*/  F2FP.F16.F32.PACK_AB R125, R123, R122 ;  /* 0x0000007a7b7d723e */ /* 0x01efe400000000ff */
[----:B------:R-:W-:Y:S01]  /*9b20*/  F2FP.F16.F32.PACK_AB R124, R121, R120 ;  /* 0x00000078797c723e */ /* 0x000fe200000000ff */
[----:B------:R-:W-:Y:S06]  /*9b30*/  BRA `(.L_x_3810) ;  /* 0x0000000c00247947 */ /* 0x000fec0003800000 */
.L_x_3808:
        /* <DEDUP_REMOVED lines=14> */
[----:B------:R-:W-:-:S04]  /*9c20*/  FFMA.FTZ R114, R11, R114, R111 ;  /* 0x000000720b727223 */ /* 0x000fc8000001006f */
[----:B------:R-:W-:Y:S01]  /*9c30*/  F2FP.F16.F32.PACK_AB R124, R112, R113 ;  /* 0x00000071707c723e */ /* 0x000fe200000000ff */
[-CC-:B------:R-:W-:Y:S01]  /*9c40*/  FFMA.FTZ R112, R147, R129.reuse, R128.reuse ;  /* 0x0000008193707223 */ /* 0x180fe20000010080 */
[----:B------:R-:W-:-:S03]  /*9c50*/  FFMA.FTZ R113, R152, R129, R128 ;  /* 0x0000008198717223 */ /* 0x000fc60000010080 */
[----:B------:R-:W-:Y:S01]  /*9c60*/  FADD.FTZ R112, R148, -R112 ;  /* 0x8000007094707221 */ /* 0x000fe20000010000 */
[----:B------:R-:W-:-:S03]  /*9c70*/  FADD.FTZ R113, R151, -R113 ;  /* 0x8000007197717221 */ /* 0x000fc60000010000 */
[C---:B------:R-:W-:Y:S01]  /*9c80*/  FFMA.FTZ R112, R11.reuse, R112, R106 ;  /* 0x000000700b707223 */ /* 0x040fe2000001006a */
[----:B------:R-:W-:-:S05]  /*9c90*/  FFMA.FTZ R113, R11, R113, R107 ;  /* 0x000000710b717223 */ /* 0x000fca000001006b */
[----:B------:R-:W-:Y:S01]  /*9ca0*/  F2FP.F16.F32.PACK_AB R125, R113, R112 ;  /* 0x00000070717d723e */ /* 0x000fe200000000ff */
[-CC-:B------:R-:W-:Y:S01]  /*9cb0*/  FFMA.FTZ R113, R150, R129.reuse, R128.reuse ;  /* 0x0000008196717223 */ /* 0x180fe20000010080 */
[----:B------:R-:W-:-:S03]  /*9cc0*/  FFMA.FTZ R112, R169, R129, R128 ;  /* 0x00000081a9707223 */ /* 0x000fc60000010080 */
[----:B------:R-:W-:Y:S01]  /*9cd0*/  FADD.FTZ R113, R149, -R113 ;  /* 0x8000007195717221 */ /* 0x000fe20000010000 */
[----:B------:R-:W-:-:S03]  /*9ce0*/  FADD.FTZ R112, R170, -R112 ;  /* 0x80000070aa707221 */ /* 0x000fc60000010000 */
        /* <DEDUP_REMOVED lines=10> */
.L_x_3811:
        /* <DEDUP_REMOVED lines=8> */
[C---:B-----5:R-:W-:Y:S01]  /*9e10*/  FFMA.FTZ R125, R11.reuse, R125, R104 ;  /* 0x0000007d0b7d7223 */ /* 0x060fe20000010068 */
[C---:B------:R-:W-:Y:S01]  /*9e20*/  FFMA.FTZ R124, R11.reuse, R124, R105 ;  /* 0x0000007c0b7c7223 */ /* 0x040fe20000010069 */
[----:B------:R-:W-:Y:S01]  /*9e30*/  FFMA.FTZ R126, R11, R126, R107 ;  /* 0x0000007e0b7e7223 */ /* 0x000fe2000001006b */
[----:B------:R-:W-:-:S03]  /*9e40*/  FFMA.FTZ R127, R171, R129, R128 ;  /* 0x00000081ab7f7223 */ /* 0x000fc60000010080 */
[----:B------:R-:W-:Y:S01]  /*9e50*/  F2FP.F16.F32.PACK_AB R124, R124, R125 ;  /* 0x0000007d7c7c723e */ /* 0x000fe200000000ff */
[----:B------:R-:W-:Y:S01]  /*9e60*/  FFMA.FTZ R125, R147, R129, R128 ;  /* 0x00000081937d7223 */ /* 0x000fe20000010080 */
[----:B------:R-:W-:-:S03]  /*9e70*/  FADD.FTZ R127, R172, -R127 ;  /* 0x8000007fac7f7221 */ /* 0x000fc60000010000 */
[----:B------:R-:W-:-:S04]  /*9e80*/  FADD.FTZ R125, R148, -R125 ;  /* 0x8000007d947d7221 */ /* 0x000fc80000010000 */
[----:B------:R-:W-:-:S05]  /*9e90*/  FFMA.FTZ R125, R11, R125, R106 ;  /* 0x0000007d0b7d7223 */ /* 0x000fca000001006a */
[----:B------:R-:W-:Y:S01]  /*9ea0*/  F2FP.F16.F32.PACK_AB R125, R126, R125 ;  /* 0x0000007d7e7d723e */ /* 0x000fe200000000ff */
[----:B------:R-:W-:Y:S01]  /*9eb0*/  FFMA.FTZ R126, R181, R129, R128 ;  /* 0x00000081b57e7223 */ /* 0x000fe20000010080 */
[----:B------:R-:W-:-:S03]  /*9ec0*/  FADD.FTZ R129, R149, -R130 ;  /* 0x8000008295817221 */ /* 0x000fc60000010000 */
[----:B------:R-:W-:Y:S01]  /*9ed0*/  FADD.FTZ R128, R182, -R126 ;  /* 0x8000007eb6807221 */ /* 0x000fe20000010000 */
[----:B------:R-:W-:Y:S01]  /*9ee0*/  FADD.FTZ R126, R170, -R131 ;  /* 0x80000083aa7e7221 */ /* 0x000fe20000010000 */
[C---:B------:R-:W-:Y:S02]  /*9ef0*/  FFMA.FTZ R129, R11.reuse, R129, R108 ;  /* 0x000000810b817223 */ /* 0x040fe4000001006c */
[C---:B------:R-:W-:Y:S01]  /*9f00*/  FFMA.FTZ R128, R11.reuse, R128, R111 ;  /* 0x000000800b807223 */ /* 0x040fe2000001006f */
[C---:B------:R-:W-:Y:S01]  /*9f10*/  FFMA.FTZ R126, R11.reuse, R126, R109 ;  /* 0x0000007e0b7e7223 */ /* 0x040fe2000001006d */
[----:B------:R-:W-:-:S04]  /*9f20*/  FFMA.FTZ R11, R11, R127, R110 ;  /* 0x0000007f0b0b7223 */ /* 0x000fc8000001006e */
[----:B------:R-:W-:Y:S02]  /*9f30*/  F2FP.F16.F32.PACK_AB R126, R126, R129 ;  /* 0x000000817e7e723e */ /* 0x000fe400000000ff */
[----:B------:R-:W-:Y:S01]  /*9f40*/  F2FP.F16.F32.PACK_AB R127, R128, R11 ;  /* 0x0000000b807f723e */ /* 0x000fe200000000ff */
[----:B------:R-:W-:Y:S06]  /*9f50*/  BRA `(.L_x_3810) ;  /* 0x00000008001c7947 */ /* 0x000fec0003800000 */
.L_x_3807:
        /* <DEDUP_REMOVED lines=41> */
.L_x_3813:
        /* <DEDUP_REMOVED lines=29> */
.L_x_3812:
        /* <DEDUP_REMOVED lines=37> */
.L_x_3814:
        /* <DEDUP_REMOVED lines=28> */
.L_x_3810:
        /* <DEDUP_REMOVED lines=10> */
.L_x_3806:
[----:B------:R-:W-:Y:S05]  /*a870*/  BSYNC.RECONVERGENT B1 ;  /* 0x0000000000017941 */ /* 0x000fea0003800200 */
.L_x_3805:
[----:B-1234-:R-:W1:Y:S02]  /*a880*/  LDC.64 R124, c[0x0][0x380] ;  /* 0x0000e000ff7c7b82 */ /* 0x01ee640000000a00 */
[----:B-1----:R-:W-:-:S04]  /*a890*/  LEA R203, R124, R203, 0x2 ;  /* 0x000000cb7ccb7211 */ /* 0x002fc800078e10ff */
[----:B------:R-:W-:-:S13]  /*a8a0*/  ISETP.GE.AND P0, PT, R203, R125, PT ;  /* 0x0000007dcb00720c */ /* 0x000fda0003f06270 */
[----:B------:R-:W-:Y:S05]  /*a8b0*/  @!P0 BRA `(.L_x_3815) ;  /* 0xffffff6c00048947 */ /* 0x000fea000383ffff */
.L_x_3753:
[----:B------:R-:W-:Y:S05]  /*a8c0*/  BSYNC B0 ;  /* 0x0000000000007941 */ /* 0x000fea0003800000 */
.L_x_3752:
[----:B-----5:R-:W2:Y:S04]  /*a8d0*/  LDL.LU R11, [R1+0xa8] ;  /* 0x0000a800010b7983 */ /* 0x020ea80000300800 */
        /* <DEDUP_REMOVED lines=36> */
[----:B------:R-:W4:Y:S04]  /*ab20*/  LDL.LU R106, [R1+0xac] ;  /* 0x0000ac00016a7983 */ /* 0x000f280000300800 */
[----:B------:R-:W4:Y:S01]  /*ab30*/  LDL.LU R107, [R1+0xb0] ;  /* 0x0000b000016b7983 */ /* 0x000f220000300800 */
[----:B-1----:R-:W-:-:S02]  /*ab40*/  SHF.R.U32.HI R2, RZ, 0x5, R0 ;  /* 0x00000005ff027819 */ /* 0x002fc40000011600 */
[----:B------:R-:W-:Y:S02]  /*ab50*/  LOP3.LUT R5, R0, 0x1f, RZ, 0xc0, !PT ;  /* 0x0000001f00057812 */ /* 0x000fe400078ec0ff */
[----:B0-----:R-:W-:-:S03]  /*ab60*/  LEA R3, R4, R3, 0x18 ;  /* 0x0000000304037211 */ /* 0x001fc600078ec0ff */
[----:B------:R-:W-:-:S05]  /*ab70*/  IMAD R2, R2, 0xa0, R5 ;  /* 0x000000a002027824 */ /* 0x000fca00078e0205 */
[----:B------:R-:W-:Y:S02]  /*ab80*/  LEA R2, R2, R3, 0x5 ;  /* 0x0000000302027211 */ /* 0x000fe400078e28ff */
[----:B--2---:R-:W-:Y:S02]  /*ab90*/  MOV R105, R11 ;  /* 0x0000000b00697202 */ /* 0x004fe40000000f00 */
[----:B---3--:R-:W-:Y:S02]  /*aba0*/  MOV R104, R124 ;  /* 0x0000007c00687202 */ /* 0x008fe40000000f00 */
[----:B----4-:R-:W-:Y:S02]  /*abb0*/  MOV R153, R127 ;  /* 0x0000007f00997202 */ /* 0x010fe40000000f00 */
[----:B------:R-:W-:Y:S02]  /*abc0*/  MOV R154, R126 ;  /* 0x0000007e009a7202 */ /* 0x000fe40000000f00 */
[----:B------:R-:W-:-:S02]  /*abd0*/  MOV R155, R125 ;  /* 0x0000007d009b7202 */ /* 0x000fc40000000f00 */
[----:B------:R-:W-:Y:S01]  /*abe0*/  MOV R152, R128 ;  /* 0x0000008000987202 */ /* 0x000fe20000000f00 */
[----:B------:R0:W-:Y:S01]  /*abf0*/  STS.128 [R2], R148 ;  /* 0x0000009402007388 */ /* 0x0001e20000000c00 */
[----:B------:R-:W-:Y:S02]  /*ac00*/  MOV R113, R120 ;  /* 0x0000007800717202 */ /* 0x000fe40000000f00 */
[----:B------:R-:W-:Y:S02]  /*ac10*/  MOV R114, R122 ;  /* 0x0000007a00727202 */ /* 0x000fe40000000f00 */
[----:B------:R-:W-:Y:S02]  /*ac20*/  MOV R115, R116 ;  /* 0x0000007400737202 */ /* 0x000fe40000000f00 */
[----:B------:R-:W2:Y:S01]  /*ac30*/  LDL.LU R116, [R1+0x64] ;  /* 0x0000640001747983 */ /* 0x000ea20000300800 */
[----:B0-----:R-:W-:Y:S02]  /*ac40*/  MOV R148, R118 ;  /* 0x0000007600947202 */ /* 0x001fe40000000f00 */
[----:B------:R-:W-:-:S02]  /*ac50*/  MOV R149, R119 ;  /* 0x0000007700957202 */ /* 0x000fc40000000f00 */
[----:B------:R-:W-:Y:S02]  /*ac60*/  MOV R150, R117 ;  /* 0x0000007500967202 */ /* 0x000fe40000000f00 */
[----:B------:R-:W2:Y:S01]  /*ac70*/  LDL.LU R117, [R1+0x68] ;  /* 0x0000680001757983 */ /* 0x000ea20000300800 */
[----:B------:R-:W-:-:S03]  /*ac80*/  MOV R151, R123 ;  /* 0x0000007b00977202 */ /* 0x000fc60000000f00 */
[----:B------:R-:W2:Y:S01]  /*ac90*/  LDL.LU R118, [R1+0x6c] ;  /* 0x00006c0001767983 */ /* 0x000ea20000300800 */
[----:B------:R-:W-:-:S03]  /*aca0*/  MOV R108, R121 ;  /* 0x00000079006c7202 */ /* 0x000fc60000000f00 */
[----:B------:R-:W2:Y:S01]  /*acb0*/  LDL.LU R119, [R1+0x70] ;  /* 0x0000700001777983 */ /* 0x000ea20000300800 */
[----:B------:R-:W-:Y:S02]  /*acc0*/  MOV R109, R202 ;  /* 0x000000ca006d7202 */ /* 0x000fe40000000f00 */
[----:B------:R-:W-:Y:S02]  /*acd0*/  MOV R110, R201 ;  /* 0x000000c9006e7202 */ /* 0x000fe40000000f00 */
[----:B------:R-:W-:Y:S02]  /*ace0*/  MOV R111, R200 ;  /* 0x000000c8006f7202 */ /* 0x000fe40000000f00 */
[----:B------:R-:W-:Y:S02]  /*acf0*/  MOV R144, R183 ;  /* 0x000000b700907202 */ /* 0x000fe40000000f00 */
[----:B------:R-:W3:Y:S01]  /*ad00*/  LDL.LU R183, [R1+0x154] ;  /* 0x0001540001b77983 */ /* 0x000ee20000300800 */
[----:B------:R-:W-:-:S03]  /*ad10*/  MOV R145, R139 ;  /* 0x0000008b00917202 */ /* 0x000fc60000000f00 */
[----:B------:R-:W4:Y:S01]  /*ad20*/  LDL.LU R202, [R1+0x148] ;  /* 0x0001480001ca7983 */ /* 0x000f220000300800 */
[----:B------:R-:W-:-:S03]  /*ad30*/  MOV R146, R138 ;  /* 0x0000008a00927202 */ /* 0x000fc60000000f00 */
[----:B------:R-:W4:Y:S01]  /*ad40*/  LDL.LU R201, [R1+0x14c] ;  /* 0x00014c0001c97983 */ /* 0x000f220000300800 */
[----:B------:R-:W-:-:S03]  /*ad50*/  MOV R147, R137 ;  /* 0x0000008900937202 */ /* 0x000fc60000000f00 */
[----:B------:R-:W4:Y:S01]  /*ad60*/  LDL.LU R200, [R1+0x150] ;  /* 0x0001500001c87983 */ /* 0x000f220000300800 */
[----:B------:R-:W-:-:S03]  /*ad70*/  MOV R100, R136 ;  /* 0x0000008800647202 */ /* 0x000fc60000000f00 */
        /* <DEDUP_REMOVED lines=25> */
[----:B------:R-:W-:-:S03]  /*af10*/  LOP3.LUT R23, R0, 0x7f, RZ, 0x3c, !PT ;  /* 0x0000007f00177812 */ /* 0x000fc600078e3cff */
[----:B------:R-:W-:Y:S04]  /*af20*/  STS.128 [R2+0x1000], R112 ;  /* 0x0010007002007388 */ /* 0x000fe80000000c00 */
[----:B------:R-:W-:Y:S04]  /*af30*/  STS.128 [R2+0xc10], R148 ;  /* 0x000c109402007388 */ /* 0x000fe80000000c00 */
[----:B--2---:R3:W-:Y:S02]  /*af40*/  STS.128 [R2+0x1010], R116 ;  /* 0x0010107402007388 */ /* 0x0047e40000000c00 */
[----:B---3--:R-:W-:-:S02]  /*af50*/  MOV R116, R121 ;  /* 0x0000007900747202 */ /* 0x008fc40000000f00 */
[----:B------:R-:W2:Y:S01]  /*af60*/  LDL.LU R121, [R1+0x158] ;  /* 0x0001580001797983 */ /* 0x000ea20000300800 */
[----:B----4-:R-:W-:-:S03]  /*af70*/  MOV R123, R139 ;  /* 0x0000008b007b7202 */ /* 0x010fc60000000f00 */
[----:B------:R-:W2:Y:S01]  /*af80*/  LDL.LU R122, [R1+0x15c] ;  /* 0x00015c00017a7983 */ /* 0x000ea20000300800 */
[----:B------:R-:W-:-:S03]  /*af90*/  IADD3 R23, PT, PT, R23, R123, RZ ;  /* 0x0000007b17177210 */ /* 0x000fc60007ffe0ff */
        /* <DEDUP_REMOVED lines=8> */
[----:B------:R-:W4:Y:S01]  /*b020*/  LDL.LU R151, [R1+0x180] ;  /* 0x0001800001977983 */ /* 0x000f220000300800 */
[----:B------:R-:W-:Y:S05]  /*b030*/  WARPSYNC.ALL ;  /* 0x0000000000007948 */ /* 0x000fea0003800000 */
[----:B------:R-:W-:Y:S04]  /*b040*/  STS.128 [R2+0x10], R152 ;  /* 0x0000109802007388 */ /* 0x000fe80000000c00 */
[----:B------:R-:W-:Y:S04]  /*b050*/  STS.128 [R2+0x400], R96 ;  /* 0x0004006002007388 */ /* 0x000fe80000000c00 */
[----:B------:R-:W-:Y:S04]  /*b060*/  STS.128 [R2+0x410], R100 ;  /* 0x0004106402007388 */ /* 0x000fe80000000c00 */
[----:B------:R-:W-:Y:S04]  /*b070*/  STS.128 [R2+0x800], R144 ;  /* 0x0008009002007388 */ /* 0x000fe80000000c00 */
[----:B------:R-:W-:Y:S04]  /*b080*/  STS.128 [R2+0x810], R104 ;  /* 0x0008106802007388 */ /* 0x000fe80000000c00 */
[----:B------:R0:W-:Y:S01]  /*b090*/  STS.128 [R2+0xc00], R108 ;  /* 0x000c006c02007388 */ /* 0x0001e20000000c00 */
[----:B------:R-:W-:Y:S01]  /*b0a0*/  LEA R3, R0, R3, 0x2 ;  /* 0x0000000300037211 */ /* 0x000fe200078e10ff */
[----:B------:R-:W1:Y:S01]  /*b0b0*/  LDCU.128 UR16, c[0x0][0x440] ;  /* 0x00008800ff1077ac */ /* 0x000e620008000c00 */
[----:B------:R-:W-:Y:S01]  /*b0c0*/  BAR.SYNC.DEFER_BLOCKING 0x0 ;  /* 0x0000000000007b1d */ /* 0x000fe20000010000 */
[----:B------:R-:W-:-:S02]  /*b0d0*/  MOV R139, R11 ;  /* 0x0000000b008b7202 */ /* 0x000fc40000000f00 */
[----:B------:R-:W-:Y:S02]  /*b0e0*/  MOV R120, R183 ;  /* 0x000000b700787202 */ /* 0x000fe40000000f00 */
[----:B------:R-:W-:Y:S01]  /*b0f0*/  MOV R117, R202 ;  /* 0x000000ca00757202 */ /* 0x000fe20000000f00 */
[----:B------:R-:W1:Y:S01]  /*b100*/  LDCU.128 UR20, c[0x0][0x450] ;  /* 0x00008a00ff1477ac */ /* 0x000e620008000c00 */
[----:B0-----:R-:W2:Y:S04]  /*b110*/  LDL.LU R108, [R1+0x184] ;  /* 0x00018400016c7983 */ /* 0x001ea80000300800 */
[----:B------:R-:W2:Y:S04]  /*b120*/  LDL.LU R109, [R1+0x188] ;  /* 0x00018800016d7983 */ /* 0x000ea80000300800 */
[----:B------:R-:W2:Y:S04]  /*b130*/  LDL.LU R110, [R1+0x18c] ;  /* 0x00018c00016e7983 */ /* 0x000ea80000300800 */
[----:B------:R-:W2:Y:S04]  /*b140*/  LDL.LU R111, [R1+0x190] ;  /* 0x00019000016f7983 */ /* 0x000ea80000300800 */
        /* <DEDUP_REMOVED lines=52> */
[----:B------:R0:W-:Y:S04]  /*b490*/  STS.128 [R2+0xc00], R136 ;  /* 0x000c008802007388 */ /* 0x0001e80000000c00 */
[----:B0-----:R-:W2:Y:S04]  /*b4a0*/  LDL.LU R136, [R1] ;  /* 0x0000000001887983 */ /* 0x001ea80000300800 */
[----:B------:R-:W2:Y:S04]  /*b4b0*/  LDL.LU R137, [R1+0x4] ;  /* 0x0000040001897983 */ /* 0x000ea80000300800 */
[----:B------:R-:W2:Y:S04]  /*b4c0*/  LDL.LU R138, [R1+0x8] ;  /* 0x00000800018a7983 */ /* 0x000ea80000300800 */
[----:B------:R-:W2:Y:S04]  /*b4d0*/  LDL.LU R139, [R1+0xc] ;  /* 0x00000c00018b7983 */ /* 0x000ea80000300800 */
[----:B----4-:R0:W-:Y:S04]  /*b4e0*/  STS.128 [R2+0x400], R148 ;  /* 0x0004009402007388 */ /* 0x0101e80000000c00 */
[----:B0-----:R-:W4:Y:S04]  /*b4f0*/  LDL.LU R148, [R1+0x10] ;  /* 0x0000100001947983 */ /* 0x001f280000300800 */
        /* <DEDUP_REMOVED lines=19> */
[----:B------:R-:W-:-:S02]  /*b630*/  MOV R118, R201 ;  /* 0x000000c900767202 */ /* 0x000fc40000000f00 */
[----:B------:R-:W-:Y:S01]  /*b640*/  MOV R119, R200 ;  /* 0x000000c800777202 */ /* 0x000fe20000000f00 */
[----:B---3--:R0:W-:Y:S04]  /*b650*/  STS.128 [R2], R104 ;  /* 0x0000006802007388 */ /* 0x0081e80000000c00 */
[----:B--2---:R-:W-:Y:S04]  /*b660*/  STS.128 [R2+0x10], R108 ;  /* 0x0000106c02007388 */ /* 0x004fe80000000c00 */
        /* <DEDUP_REMOVED lines=111> */
[----:B------:R-:W-:Y:S01]  /*bd60*/  FADD.FTZ R90, R90, R93 ;  /* 0x0000005d5a5a7221 */ /* 0x000fe20000010000 */
[----:B-1----:R-:W-:-:S03]  /*bd70*/  FADD.FTZ R94, R91, R94 ;  /* 0x0000005e5b5e7221 */ /* 0x002fc60000010000 */
[----:B0-----:R-:W-:Y:S01]  /*bd80*/  FADD.FTZ R105, R90, R97 ;  /* 0x000000615a697221 */ /* 0x001fe20000010000 */
[----:B------:R-:W-:Y:S01]  /*bd90*/  FADD.FTZ R103, R92, R95 ;  /* 0x0000005f5c677221 */ /* 0x000fe20000010000 */
[----:B--2---:R-:W-:Y:S01]  /*bda0*/  FADD.FTZ R99, RZ, R99 ;  /* 0x00000063ff637221 */ /* 0x004fe20000010000 */
[----:B------:R-:W0:Y:S04]  /*bdb0*/  LDS R112, [R3] ;  /* 0x0000000003707984 */ /* 0x000e280000000800 */
[----:B------:R-:W1:Y:S04]  /*bdc0*/  LDS R93, [R3+0x1400] ;  /* 0x00140000035d7984 */ /* 0x000e680000000800 */
[----:B------:R-:W2:Y:S04]  /*bdd0*/  LDS R91, [R3+0x200] ;  /* 0x00020000035b7984 */ /* 0x000ea80000000800 */
[----:B------:R-:W4:Y:S04]  /*bde0*/  LDS R90, [R3+0x2800] ;  /* 0x00280000035a7984 */ /* 0x000f280000000800 */
[----:B------:R-:W4:Y:S04]  /*bdf0*/  LDS R2, [R3+0x1600] ;  /* 0x0016000003027984 */ /* 0x000f280000000800 */
[----:B------:R-:W4:Y:S04]  /*be00*/  LDS R135, [R3+0x3c00] ;  /* 0x003c000003877984 */ /* 0x000f280000000800 */
[----:B------:R-:W4:Y:S01]  /*be10*/  LDS R97, [R3+0x2a00] ;  /* 0x002a000003617984 */ /* 0x000f220000000800 */
[----:B------:R-:W-:-:S03]  /*be20*/  FADD.FTZ R96, RZ, R96 ;  /* 0x00000060ff607221 */ /* 0x000fc60000010000 */
[----:B------:R-:W4:Y:S01]  /*be30*/  LDS R92, [R3+0x400] ;  /* 0x00040000035c7984 */ /* 0x000f220000000800 */
[----:B---3--:R-:W-:-:S03]  /*be40*/  FADD.FTZ R99, R99, R100 ;  /* 0x0000006463637221 */ /* 0x008fc60000010000 */
[----:B------:R-:W3:Y:S01]  /*be50*/  LDS R137, [R3+0x3e00] ;  /* 0x003e000003897984 */ /* 0x000ee20000000800 */
[----:B------:R-:W3:Y:S03]  /*be60*/  LDC R100, c[0x0][0x388] ;  /* 0x0000e200ff647b82 */ /* 0x000ee60000000800 */
[----:B------:R-:W3:Y:S01]  /*be70*/  LDS R95, [R3+0x1800] ;  /* 0x00180000035f7984 */ /* 0x000ee20000000800 */
[----:B------:R-:W-:-:S03]  /*be80*/  FADD.FTZ R96, R96, R101 ;  /* 0x0000006560607221 */ /* 0x000fc60000010000 */
[----:B------:R-:W3:Y:S01]  /*be90*/  LDS R101, [R3+0x2c00] ;  /* 0x002c000003657984 */ /* 0x000ee20000000800 */
[----:B------:R-:W3:Y:S03]  /*bea0*/  S2UR UR4, SR_CTAID.X ;  /* 0x00000000000479c3 */ /* 0x000ee60000002500 */
[----:B------:R-:W3:Y:S01]  /*beb0*/  LDS R139, [R3+0x4000] ;  /* 0x00400000038b7984 */ /* 0x000ee20000000800 */
[----:B------:R-:W-:Y:S01]  /*bec0*/  FADD.FTZ R98, RZ, R98 ;  /* 0x00000062ff627221 */ /* 0x000fe20000010000 */
[----:B0-----:R-:W-:-:S03]  /*bed0*/  FADD.FTZ R112, RZ, R112 ;  /* 0x00000070ff707221 */ /* 0x001fc60000010000 */
[----:B------:R-:W-:Y:S01]  /*bee0*/  FADD.FTZ R98, R98, R107 ;  /* 0x0000006b62627221 */ /* 0x000fe20000010000 */
[----:B------:R-:W-:Y:S01]  /*bef0*/  FADD.FTZ R107, R94, R89 ;  /* 0x000000595e6b7221 */ /* 0x000fe20000010000 */
[----:B-1----:R-:W-:Y:S01]  /*bf00*/  FADD.FTZ R93, R112, R93 ;  /* 0x0000005d705d7221 */ /* 0x002fe20000010000 */
[----:B--2---:R-:W-:-:S03]  /*bf10*/  FADD.FTZ R91, RZ, R91 ;  /* 0x0000005bff5b7221 */ /* 0x004fc60000010000 */
[----:B----4-:R-:W-:Y:S01]  /*bf20*/  FADD.FTZ R90, R93, R90 ;  /* 0x0000005a5d5a7221 */ /* 0x010fe20000010000 */
[----:B------:R-:W-:Y:S01]  /*bf30*/  FADD.FTZ R2, R91, R2 ;  /* 0x000000025b027221 */ /* 0x000fe20000010000 */
[----:B------:R-:W-:Y:S01]  /*bf40*/  ISETP.GE.U32.AND P4, PT, R23, 0x80, PT ;  /* 0x000000801700780c */ /* 0x000fe20003f86070 */
[----:B---3--:R-:W-:Y:S02]  /*bf50*/  IMAD R89, R100, UR4, RZ ;  /* 0x0000000464597c24 */ /* 0x008fe4000f8e02ff */
        /* <DEDUP_REMOVED lines=63> */
.L_x_3817:
[----:B------:R-:W-:Y:S05]  /*c350*/  BSYNC.RECONVERGENT B0 ;  /* 0x0000000000007941 */ /* 0x000fea0003800200 */
.L_x_3816:
        /* <DEDUP_REMOVED lines=22> */
.L_x_3819:
[----:B------:R-:W-:Y:S05]  /*c4c0*/  BSYNC.RECONVERGENT B0 ;  /* 0x0000000000007941 */ /* 0x000fea0003800200 */
.L_x_3818:
        /* <DEDUP_REMOVED lines=22> */
.L_x_3821:
[----:B------:R-:W-:Y:S05]  /*c630*/  BSYNC.RECONVERGENT B0 ;  /* 0x0000000000007941 */ /* 0x000fea0003800200 */
.L_x_3820:
        /* <DEDUP_REMOVED lines=167> */
.L_x_3823:
[----:B------:R-:W-:Y:S05]  /*d0b0*/  BSYNC.RECONVERGENT B0 ;  /* 0x0000000000007941 */ /* 0x000fea0003800200 */
.L_x_3822:
        /* <DEDUP_REMOVED lines=22> */
.L_x_3825:
[----:B------:R-:W-:Y:S05]  /*d220*/  BSYNC.RECONVERGENT B0 ;  /* 0x0000000000007941 */ /* 0x000fea0003800200 */
.L_x_3824:
        /* <DEDUP_REMOVED lines=22> */
.L_x_3827:
[----:B------:R-:W-:Y:S05]  /*d390*/  BSYNC.RECONVERGENT B0 ;  /* 0x0000000000007941 */ /* 0x000fea0003800200 */
.L_x_3826:
        /* <DEDUP_REMOVED lines=22> */
.L_x_3829:
[----:B------:R-:W-:Y:S05]  /*d500*/  BSYNC.RECONVERGENT B0 ;  /* 0x0000000000007941 */ /* 0x000fea0003800200 */
.L_x_3828:
        /* <DEDUP_REMOVED lines=22> */
.L_x_3831:
[----:B------:R-:W-:Y:S05]  /*d670*/  BSYNC.RECONVERGENT B0 ;  /* 0x0000000000007941 */ /* 0x000fea0003800200 */
.L_x_3830:
        /* <DEDUP_REMOVED lines=22> */
.L_x_3833:
[----:B------:R-:W-:Y:S05]  /*d7e0*/  BSYNC.RECONVERGENT B0 ;  /* 0x0000000000007941 */ /* 0x000fea0003800200 */
.L_x_3832:
        /* <DEDUP_REMOVED lines=9> */
.L_x_3764:
        /* <DEDUP_REMOVED lines=8> */
.L_x_3835:
[----:B------:R-:W-:Y:S05]  /*d900*/  BSYNC B1 ;  /* 0x0000000000017941 */ /* 0x000fea0003800000 */
.L_x_3834:
        /* <DEDUP_REMOVED lines=9> */
.L_x_3836:
        /* <DEDUP_REMOVED lines=8> */
.L_x_3837:
[----:B------:R-:W-:Y:S02]  /*da20*/  MOV R127, R129 ;  /* 0x00000081007f7202 */ /* 0x000fe40000000f00 */
[----:B------:R-:W-:-:S05]  /*da30*/  MOV R124, R130 ;  /* 0x00000082007c7202 */ /* 0x000fca0000000f00 */
[----:B------:R-:W-:Y:S01]  /*da40*/  FADD.FTZ R128, R128, R124 ;  /* 0x0000007c80807221 */ /* 0x000fe20000010000 */
[----:B------:R-:W-:-:S07]  /*da50*/  MOV R124, 0xffffffff ;  /* 0xffffffff007c7802 */ /* 0x000fce0000000f00 */
[----:B------:R-:W-:Y:S05]  /*da60*/  WARPSYNC.COLLECTIVE R124, `(.L_x_3838) ;  /* 0x000000007c087348 */ /* 0x000fea0003c00000 */
[----:B------:R0:W1:Y:S02]  /*da70*/  SHFL.BFLY P0, R130, R127, R126, R125 ;  /* 0x0c00007e7f827389 */ /* 0x000064000000007d */
[----:B01----:R-:W-:Y:S05]  /*da80*/  ENDCOLLECTIVE ;  /* 0x000000000000791b */ /* 0x003fea0003800000 */
.L_x_3838:
        /* <DEDUP_REMOVED lines=8> */
.L_x_3839:
[----:B------:R-:W-:Y:S02]  /*db10*/  MOV R127, R129 ;  /* 0x00000081007f7202 */ /* 0x000fe40000000f00 */
[----:B------:R-:W-:-:S05]  /*db20*/  MOV R124, R130 ;  /* 0x00000082007c7202 */ /* 0x000fca0000000f00 */
[----:B------:R-:W-:Y:S01]  /*db30*/  FADD.FTZ R128, R128, R124 ;  /* 0x0000007c80807221 */ /* 0x000fe20000010000 */
[----:B------:R-:W-:-:S07]  /*db40*/  MOV R124, 0xffffffff ;  /* 0xffffffff007c7802 */ /* 0x000fce0000000f00 */
[----:B------:R-:W-:Y:S05]  /*db50*/  WARPSYNC.COLLECTIVE R124, `(.L_x_3840) ;  /* 0x000000007c087348 */ /* 0x000fea0003c00000 */
[----:B------:R0:W1:Y:S02]  /*db60*/  SHFL.BFLY P0, R130, R127, R126, R125 ;  /* 0x0c00007e7f827389 */ /* 0x000064000000007d */
[----:B01----:R-:W-:Y:S05]  /*db70*/  ENDCOLLECTIVE ;  /* 0x000000000000791b */ /* 0x003fea0003800000 */
.L_x_3840:
        /* <DEDUP_REMOVED lines=8> */
.L_x_3841:
[----:B------:R-:W-:Y:S02]  /*dc00*/  MOV R127, R129 ;  /* 0x00000081007f7202 */ /* 0x000fe40000000f00 */
[----:B------:R-:W-:-:S05]  /*dc10*/  MOV R124, R130 ;  /* 0x00000082007c7202 */ /* 0x000fca0000000f00 */
[----:B------:R-:W-:Y:S01]  /*dc20*/  FADD.FTZ R128, R128, R124 ;  /* 0x0000007c80807221 */ /* 0x000fe20000010000 */
[----:B------:R-:W-:-:S07]  /*dc30*/  MOV R124, 0xffffffff ;  /* 0xffffffff007c7802 */ /* 0x000fce0000000f00 */
[----:B------:R-:W-:Y:S05]  /*dc40*/  WARPSYNC.COLLECTIVE R124, `(.L_x_3842) ;  /* 0x000000007c087348 */ /* 0x000fea0003c00000 */
[----:B------:R0:W1:Y:S02]  /*dc50*/  SHFL.BFLY P0, R130, R127, R126, R125 ;  /* 0x0c00007e7f827389 */ /* 0x000064000000007d */
[----:B01----:R-:W-:Y:S05]  /*dc60*/  ENDCOLLECTIVE ;  /* 0x000000000000791b */ /* 0x003fea0003800000 */
.L_x_3842:
        /* <DEDUP_REMOVED lines=8> */
.L_x_3843:
[----:B------:R-:W-:Y:S02]  /*dcf0*/  MOV R127, R129 ;  /* 0x00000081007f7202 */ /* 0x000fe40000000f00 */
[----:B------:R-:W-:-:S07]  /*dd00*/  MOV R131, R130 ;  /* 0x0000008200837202 */ /* 0x000fce0000000f00 */
[----:B------:R-:W-:Y:S05]  /*dd10*/  WARPSYNC.COLLECTIVE R124, `(.L_x_3844) ;  /* 0x000000007c087348 */ /* 0x000fea0003c00000 */
[----:B------:R0:W1:Y:S02]  /*dd20*/  SHFL.BFLY P0, R130, R127, R126, R125 ;  /* 0x0c00007e7f827389 */ /* 0x000064000000007d */
[----:B01----:R-:W-:Y:S05]  /*dd30*/  ENDCOLLECTIVE ;  /* 0x000000000000791b */ /* 0x003fea0003800000 */
.L_x_3844:
[----:B------:R-:W-:Y:S01]  /*dd40*/  MOV R124, R130 ;  /* 0x00000082007c7202 */ /* 0x000fe20000000f00 */
[----:B------:R-:W-:Y:S06]  /*dd50*/  BRA `(.L_x_3845) ;  /* 0xffffff7000307947 */ /* 0x000fec000383ffff */
.L_x_3846:
        /* <DEDUP_REMOVED lines=10> */
.L_x_7138:


//--------------------- .text._ZN10layer_norm31ln_parallel_residual_bwd_kernelINS_13Kernel_traitsI6__halfS2_fS2_fjLj1280ELj1ELj4ELj1ELj16ENS_18Kernel_traits_baseILj1280ES2_S2_fS2_fjLj128EEEEELb0ELb0ELb1EEEvNS_9BwdParamsE --------------------------
	.section	.text._ZN10layer_norm31ln_parallel_residual_bwd_kernelINS_13Kernel_traitsI6__halfS2_fS2_fjLj1280ELj1ELj4ELj1ELj16ENS_18Kernel_traits_baseILj1280ES2_S2_fS2_fjLj128EEEEELb0ELb0ELb1EEEvNS_9BwdParamsE,"ax",@progbits
	.align	128
        .global         _ZN10layer_norm31ln_parallel_residual_bwd_kernelINS_13Kernel_traitsI6__halfS2_fS2_fjLj1280ELj1ELj4ELj1ELj16ENS_18Kernel_traits_baseILj1280ES2_S2_fS2_fjLj128EEEEELb0ELb0ELb1EEEvNS_9BwdParamsE
        .type           _ZN10layer_norm31ln_parallel_residual_bwd_kernelINS_13Kernel_traitsI6__halfS2_fS2_fjLj1280ELj1ELj4ELj1ELj16ENS_18Kernel_traits_baseILj1280ES2_S2_fS2_fjLj128EEEEELb0ELb0ELb1EEEvNS_9BwdParamsE,@function
        .size           _ZN10layer_norm31ln_parallel_residual_bwd_kernelINS_13Kernel_traitsI6__halfS2_fS2_fjLj1280ELj1ELj4ELj1ELj16ENS_18Kernel_traits_baseILj1280ES2_S2_fS2_fjLj128EEEEELb0ELb0ELb1EEEvNS_9BwdParamsE,(.L_x_7139 - _ZN10layer_norm31ln_parallel_residual_bwd_kernelINS_13Kernel_traitsI6__halfS2_fS2_fjLj1280ELj1ELj4ELj1ELj16ENS_18Kernel_traits_baseILj1280ES2_S2_fS2_fjLj128EEEEELb0ELb0ELb1EEEvNS_9BwdParamsE)
        .other          _ZN10layer_norm31ln_parallel_residual_bwd_kernelINS_13Kernel_traitsI6__halfS2_fS2_fjLj1280ELj1ELj4ELj1ELj16ENS_18Kernel_traits_baseILj1280ES2_S2_fS2_fjLj128EEEEELb0ELb0ELb1EEEvNS_9BwdParamsE,@"STO_CUDA_ENTRY STV_DEFAULT"
_ZN10layer_norm31ln_parallel_residual_bwd_kernelINS_13Kernel_traitsI6__halfS2_fS2_fjLj1280ELj1ELj4ELj1ELj16ENS_18Kernel_traits_baseILj1280ES2_S2_fS2_fjLj128EEEEELb0ELb0ELb1EEEvNS_9BwdParamsE:
.text._ZN10layer_norm31ln_parallel_residual_bwd_kernelINS_13Kernel_traitsI6__halfS2_fS2_fjLj1280ELj1ELj4ELj1ELj16ENS_18Kernel_traits_baseILj1280ES2_S2_fS2_fjLj128EEEEELb0ELb0ELb1EEEvNS_9BwdParamsE:
        /* <DEDUP_REMOVED lines=140> */
[--C-:B--2---:R-:W-:Y:S02]  /*08c0*/  HADD2.F32 R3, -RZ, R44.reuse.H0_H0 ;  /* 0x2000002cff037230 */ /* 0x104fe40000004100 */
[----:B------:R-:W-:-:S02]  /*08d0*/  HADD2.F32 R2, -RZ, R44.H1_H1 ;  /* 0x3000002cff027230 */ /* 0x000fc40000004100 */
        /* <DEDUP_REMOVED lines=213> */
[----:B0-----:R-:W-:-:S02]  /*1630*/  MOV R4, R0 ;  /* 0x0000000000047202 */ /* 0x001fc40000000f00 */
        /* <DEDUP_REMOVED lines=17> */
[----:B-1----:R-:W-:-:S02]  /*1750*/  CS2R R2, SRZ ;  /* 0x0000000000027805 */ /* 0x002fc4000001ff00 */
        /* <DEDUP_REMOVED lines=9> */
[----:B--2---:R-:W-:-:S07]  /*17f0*/  CS2R R148, SRZ ;  /* 0x0000000000947805 */ /* 0x004fce000001ff00 */
.L_x_3891:
        /* <DEDUP_REMOVED lines=11> */
[----:B------:R4:W-:Y:S04]  /*18b0*/  STL [R1+0x21c], R132 ;  /* 0x00021c8401007387 */ /* 0x0009e80000100800 */
[----:B------:R-:W3:Y:S01]  /*18c0*/  LDL R57, [R1+0x20c] ;  /* 0x00020c0001397983 */ /* 0x000ee20000100800 */
[----:B------:R-:W3:Y:S01]  /*18d0*/  LDC.64 R38, c[0x0][0x3c8] ;  /* 0x0000f200ff267b82 */ /* 0x000ee20000000a00 */
[----:B-1----:R-:W-:-:S02]  /*18e0*/  IMAD.WIDE R36, R4, 0x4, R36 ;  /* 0x0000000404247825 */ /* 0x002fc400078e0224 */
[----:B------:R-:W3:Y:S01]  /*18f0*/  LDL R128, [R1+0x204] ;  /* 0x0002040001807983 */ /* 0x000ee20000100800 */
[----:B0-----:R-:W-:-:S03]  /*1900*/  LOP3.LUT R40, R40, 0x1f, RZ, 0xc0, !PT ;  /* 0x0000001f28287812 */ /* 0x001fc600078ec0ff */
[----:B------:R0:W3:Y:S01]  /*1910*/  LDG.E R186, desc[UR10][R36.64] ;  /* 0x0000000a24ba7981 */ /* 0x0000e2000c1e1900 */
[----:B------:R-:W1:Y:S01]  /*1920*/  LDC.64 R210, c[0x0][0x428] ;  /* 0x00010a00ffd27b82 */ /* 0x000e620000000a00 */
[----:B------:R-:W-:Y:S02]  /*1930*/  LEA.HI.SX32 R185, R185, R40, 0x1d ;  /* 0x00000028b9b97211 */ /* 0x000fe400078feaff */
[----:B----4-:R-:W4:Y:S03]  /*1940*/  LDL R132, [R1+0x1fc] ;  /* 0x0001fc0001847983 */ /* 0x010f260000100800 */
[C---:B--2---:R-:W-:Y:S01]  /*1950*/  IMAD.WIDE.U32 R124, R185.reuse, 0x20, R130 ;  /* 0x00000020b97c7825 */ /* 0x044fe200078e0082 */
[----:B------:R-:W-:Y:S01]  /*1960*/  ISETP.NE.AND P2, PT, RZ, UR12, PT ;  /* 0x0000000cff007c0c */ /* 0x000fe2000bf45270 */
[----:B------:R-:W2:Y:S02]  /*1970*/  LDL R133, [R1+0x208] ;  /* 0x0002080001857983 */ /* 0x000ea40000100800 */
[----:B---3--:R-:W-:-:S02]  /*1980*/  IMAD.WIDE.U32 R48, R185, 0x10, R208 ;  /* 0x00000010b9307825 */ /* 0x008fc400078e00d0 */
[----:B------:R-:W3:Y:S02]  /*1990*/  LDG.E.128 R52, desc[UR10][R124.64] ;  /* 0x0000000a7c347981 */ /* 0x000ee4000c1e1d00 */
[----:B0-----:R-:W-:Y:S02]  /*19a0*/  IMAD.WIDE R36, R4, 0x4, R38 ;  /* 0x0000000404247825 */ /* 0x001fe400078e0226 */
[----:B------:R-:W4:Y:S04]  /*19b0*/  LDG.E.128 R48, desc[UR10][R48.64] ;  /* 0x0000000a30307981 */ /* 0x000f28000c1e1d00 */
[----:B------:R-:W2:Y:S01]  /*19c0*/  LDG.E R181, desc[UR10][R36.64] ;  /* 0x0000000a24b57981 */ /* 0x000ea2000c1e1900 */
[----:B-1----:R-:W-:-:S03]  /*19d0*/  IMAD.WIDE.U32 R120, R185, 0x10, R210 ;  /* 0x00000010b9787825 */ /* 0x002fc600078e00d2 */
[----:B------:R-:W2:Y:S04]  /*19e0*/  LDL R129, [R1+0x200] ;  /* 0x0002000001817983 */ /* 0x000ea80000100800 */
[----:B------:R-:W2:Y:S04]  /*19f0*/  LDL R59, [R1+0x214] ;  /* 0x00021400013b7983 */ /* 0x000ea80000100800 */
[----:B------:R-:W2:Y:S01]  /*1a00*/  LDG.E.128 R120, desc[UR10][R120.64] ;  /* 0x0000000a78787981 */ /* 0x000ea2000c1e1d00 */
[----:B------:R-:W-:-:S03]  /*1a10*/  ISETP.NE.U32.AND P0, PT, RZ, UR14, PT ;  /* 0x0000000eff007c0c */ /* 0x000fc6000bf05070 */
[----:B------:R-:W2:Y:S04]  /*1a20*/  LDL R58, [R1+0x218] ;  /* 0x00021800013a7983 */ /* 0x000ea80000100800 */
[----:B------:R-:W2:Y:S04]  /*1a30*/  LDL R56, [R1+0x210] ;  /* 0x0002100001387983 */ /* 0x000ea80000100800 */
[----:B------:R-:W2:Y:S04]  /*1a40*/  LDL R134, [R1+0x1e4] ;  /* 0x0001e40001867983 */ /* 0x000ea80000100800 */
[----:B------:R-:W2:Y:S04]  /*1a50*/  LDL R136, [R1+0x1ec] ;  /* 0x0001ec0001887983 */ /* 0x000ea80000100800 */
[----:B------:R-:W2:Y:S04]  /*1a60*/  LDL R135, [R1+0x1f0] ;  /* 0x0001f00001877983 */ /* 0x000ea80000100800 */
[----:B------:R-:W2:Y:S01]  /*1a70*/  LDL R212, [R1+0x1c0] ;  /* 0x0001c00001d47983 */ /* 0x000ea20000100800 */
[----:B------:R-:W-:-:S03]  /*1a80*/  FSEL R186, R186, RZ, !P2 ;  /* 0x000000ffbaba7208 */ /* 0x000fc60005000000 */
[----:B------:R-:W2:Y:S02]  /*1a90*/  LDG.E.128 R124, desc[UR10][R124.64+0x10] ;  /* 0x0000100a7c7c7981 */ /* 0x000ea4000c1e1d00 */
[C---:B---3--:R-:W-:Y:S01]  /*1aa0*/  FADD.FTZ R53, -R186.reuse, R53 ;  /* 0x00000035ba357221 */ /* 0x048fe20000010100 */
[C---:B------:R-:W-:Y:S01]  /*1ab0*/  FADD.FTZ R0, -R186.reuse, R52 ;  /* 0x00000034ba007221 */ /* 0x040fe20000010100 */
[--C-:B----4-:R-:W-:Y:S02]  /*1ac0*/  HADD2.F32 R52, -RZ, R48.reuse.H0_H0 ;  /* 0x20000030ff347230 */ /* 0x110fe40000004100 */
[----:B------:R-:W-:Y:S02]  /*1ad0*/  HADD2.F32 R48, -RZ, R48.H1_H1 ;  /* 0x30000030ff307230 */ /* 0x000fe40000004100 */
[----:B--2---:R-:W-:Y:S01]  /*1ae0*/  FMUL.FTZ R190, R181, R53 ;  /* 0x00000035b5be7220 */ /* 0x004fe20000410000 */
[----:B------:R-:W-:Y:S02]  /*1af0*/  FADD.FTZ R54, -R186, R54 ;  /* 0x00000036ba367221 */ /* 0x000fe40000010100 */
[-C--:B------:R-:W-:Y:S01]  /*1b00*/  FMUL.FTZ R189, R57, R48.reuse ;  /* 0x0000003039bd7220 */ /* 0x080fe20000410000 */
[----:B------:R-:W-:Y:S01]  /*1b10*/  FADD.FTZ R240, R48, R240 ;  /* 0x000000f030f07221 */ /* 0x000fe20000010000 */
[----:B------:R-:W-:Y:S01]  /*1b20*/  FFMA.FTZ R219, R190, R48, R219 ;  /* 0x00000030bedb7223 */ /* 0x000fe200000100db */
[----:B------:R-:W-:-:S02]  /*1b30*/  HADD2.F32 R48, -RZ, R49.H0_H0 ;  /* 0x20000031ff307230 */ /* 0x000fc40000004100 */
[----:B------:R-:W-:-:S03]  /*1b40*/  FMUL.FTZ R188, R181, R54 ;  /* 0x00000036b5bc7220 */ /* 0x000fc60000410000 */
[----:B------:R-:W-:Y:S01]  /*1b50*/  FADD.FTZ R239, R48, R239 ;  /* 0x000000ef30ef7221 */ /* 0x000fe20000010000 */
[-C--:B------:R-:W-:Y:S01]  /*1b60*/  FFMA.FTZ R220, R188, R48.reuse, R220 ;  /* 0x00000030bcdc7223 */ /* 0x080fe200000100dc */
[----:B------:R-:W-:Y:S01]  /*1b70*/  FMUL.FTZ R48, R128, R48 ;  /* 0x0000003080307220 */ /* 0x000fe20000410000 */
[----:B------:R-:W-:-:S05]  /*1b80*/  HADD2.F32 R128, -RZ, R49.H1_H1 ;  /* 0x30000031ff807230 */ /* 0x000fca0000004100 */
[----:B------:R-:W-:Y:S02]  /*1b90*/  FMUL.FTZ R191, R132, R128 ;  /* 0x0000008084bf7220 */ /* 0x000fe40000410000 */
[----:B------:R-:W2:Y:S01]  /*1ba0*/  LDL R132, [R1+0x1f4] ;  /* 0x0001f40001847983 */ /* 0x000ea20000100800 */
[----:B------:R-:W-:-:S13]  /*1bb0*/  ISETP.NE.AND.EX P0, PT, RZ, UR15, PT, P0 ;  /* 0x0000000fff007c0c */ /* 0x000fda000bf05300 */
[----:B------:R-:W0:Y:S08]  /*1bc0*/  @P0 LDC.64 R116, c[0x0][0x438] ;  /* 0x00010e00ff740b82 */ /* 0x000e300000000a00 */
[----:B------:R-:W1:Y:S01]  /*1bd0*/  @P0 LDC.64 R118, c[0x0][0x438] ;  /* 0x00010e00ff760b82 */ /* 0x000e620000000a00 */
[--C-:B------:R-:W-:Y:S01]  /*1be0*/  HADD2.F32 R193, -RZ, R121.reuse.H0_H0 ;  /* 0x20000079ffc17230 */ /* 0x100fe20000004100 */
[----:B------:R-:W-:Y:S01]  /*1bf0*/  IADD3 R183, PT, PT, R185, 0x20, RZ ;  /* 0x00000020b9b77810 */ /* 0x000fe20007ffe0ff */
[----:B------:R-:W-:-:S03]  /*1c00*/  HADD2.F32 R121, -RZ, R121.H1_H1 ;  /* 0x30000079ff797230 */ /* 0x000fc60000004100 */
[----:B------:R-:W-:Y:S01]  /*1c10*/  FADD.FTZ R25, R193, R25 ;  /* 0x00000019c1197221 */ /* 0x000fe20000010000 */
[-C--:B------:R-:W-:Y:S01]  /*1c20*/  FFMA.FTZ R148, R188, R193.reuse, R148 ;  /* 0x000000c1bc947223 */ /* 0x080fe20000010094 */
[----:B------:R-:W-:Y:S01]  /*1c30*/  FFMA.FTZ R193, R133, R193, R48 ;  /* 0x000000c185c17223 */ /* 0x000fe20000010030 */
[----:B------:R-:W-:Y:S01]  /*1c40*/  FFMA.FTZ R191, R129, R121, R191 ;  /* 0x0000007981bf7223 */ /* 0x000fe200000100bf */
[----:B------:R-:W-:Y:S01]  /*1c50*/  IADD3 R184, PT, PT, R185, 0x60, RZ ;  /* 0x00000060b9b87810 */ /* 0x000fe20007ffe0ff */
[----:B------:R-:W3:Y:S01]  /*1c60*/  LDL R129, [R1+0x1f8] ;  /* 0x0001f80001817983 */ /* 0x000ee20000100800 */
[----:B------:R-:W-:Y:S01]  /*1c70*/  FMUL.FTZ R0, R181, R0 ;  /* 0x00000000b5007220 */ /* 0x000fe20000410000 */
[----:B------:R-:W-:Y:S02]  /*1c80*/  HADD2.F32 R187, -RZ, R120.H0_H0 ;  /* 0x20000078ffbb7230 */ /* 0x000fe40000004100 */
[----:B------:R-:W-:Y:S01]  /*1c90*/  FADD.FTZ R241, R52, R241 ;  /* 0x000000f134f17221 */ /* 0x000fe20000010000 */
[----:B------:R-:W4:Y:S01]  /*1ca0*/  LDL R133, [R1+0x1e8] ;  /* 0x0001e80001857983 */ /* 0x000f220000100800 */
[----:B0-----:R-:W-:Y:S01]  /*1cb0*/  @P0 IMAD.WIDE.U32 R48, R183, 0x20, R116 ;  /* 0x00000020b7300825 */ /* 0x001fe200078e0074 */
[----:B------:R-:W0:Y:S04]  /*1cc0*/  @P0 LDC.64 R194, c[0x0][0x438] ;  /* 0x00010e00ffc20b82 */ /* 0x000e280000000a00 */
[----:B------:R-:W5:Y:S04]  /*1cd0*/  @P0 LDG.E.128 R76, desc[UR10][R48.64] ;  /* 0x0000000a304c0981 */ /* 0x000f68000c1e1d00 */
[----:B------:R1:W5:Y:S02]  /*1ce0*/  @P0 LDG.E.128 R80, desc[UR10][R48.64+0x10] ;  /* 0x0000100a30500981 */ /* 0x000364000c1e1d00 */
[----:B-1----:R-:W-:-:S05]  /*1cf0*/  @P0 IMAD.WIDE.U32 R48, R184, 0x20, R118 ;  /* 0x00000020b8300825 */ /* 0x002fca00078e0076 */
[----:B------:R-:W5:Y:S04]  /*1d00*/  @P0 LDG.E.128 R92, desc[UR10][R48.64] ;  /* 0x0000000a305c0981 */ /* 0x000f68000c1e1d00 */
[----:B------:R1:W5:Y:S02]  /*1d10*/  @P0 LDG.E.128 R96, desc[UR10][R48.64+0x10] ;  /* 0x0000100a30600981 */ /* 0x000364000c1e1d00 */
[----:B-1----:R-:W-:-:S05]  /*1d20*/  HADD2.F32 R48, -RZ, R50.H0_H0 ;  /* 0x20000032ff307230 */ /* 0x002fca0000004100 */
[----:B--2---:R-:W-:Y:S02]  /*1d30*/  FMUL.FTZ R49, R132, R48 ;  /* 0x0000003084317220 */ /* 0x004fe40000410000 */
[----:B------:R-:W2:Y:S01]  /*1d40*/  LDL R132, [R1+0x1dc] ;  /* 0x0001dc0001847983 */ /* 0x000ea20000100800 */
[CC--:B------:R-:W-:Y:S01]  /*1d50*/  FFMA.FTZ R218, R0.reuse, R52.reuse, R218 ;  /* 0x0000003400da7223 */ /* 0x0c0fe200000100da */
[----:B------:R-:W-:Y:S01]  /*1d60*/  FMUL.FTZ R52, R59, R52 ;  /* 0x000000343b347220 */ /* 0x000fe20000410000 */
[----:B------:R-:W-:Y:S01]  /*1d70*/  FADD.FTZ R27, R187, R27 ;  /* 0x0000001bbb1b7221 */ /* 0x000fe20000010000 */
[-C--:B------:R-:W-:Y:S01]  /*1d80*/  FFMA.FTZ R150, R0, R187.reuse, R150 ;  /* 0x000000bb00967223 */ /* 0x080fe20000010096 */
[----:B------:R-:W-:Y:S02]  /*1d90*/  HADD2.F32 R120, -RZ, R120.H1_H1 ;  /* 0x30000078ff787230 */ /* 0x000fe40000004100 */
[----:B------:R-:W-:Y:S02]  /*1da0*/  FFMA.FTZ R187, R58, R187, R52 ;  /* 0x000000bb3abb7223 */ /* 0x000fe40000010034 */
[----:B------:R-:W1:Y:S01]  /*1db0*/  @P0 LDC.64 R58, c[0x0][0x438] ;  /* 0x00010e00ff3a0b82 */ /* 0x000e620000000a00 */
[----:B------:R-:W-:-:S07]  /*1dc0*/  FFMA.FTZ R189, R56, R120, R189 ;  /* 0x0000007838bd7223 */ /* 0x000fce00000100bd */
[----:B------:R-:W0:Y:S01]  /*1dd0*/  @P0 LDC.64 R56, c[0x0][0x438] ;  /* 0x00010e00ff380b82 */ /* 0x000e220000000a00 */
[C---:B------:R-:W-:Y:S02]  /*1de0*/  IADD3 R180, PT, PT, R185.reuse, 0x40, RZ ;  /* 0x00000040b9b47810 */ /* 0x040fe40007ffe0ff */
[C---:B------:R-:W-:Y:S01]  /*1df0*/  IADD3 R182, PT, PT, R185.reuse, 0x80, RZ ;  /* 0x00000080b9b67810 */ /* 0x040fe20007ffe0ff */
[----:B------:R-:W-:Y:S01]  /*1e00*/  FADD.FTZ R124, -R186, R124 ;  /* 0x0000007cba7c7221 */ /* 0x000fe20000010100 */
[----:B-1----:R-:W-:-:S05]  /*1e10*/  @P0 IMAD.WIDE.U32 R52, R185, 0x20, R58 ;  /* 0x00000020b9340825 */ /* 0x002fca00078e003a */
[----:B------:R-:W5:Y:S04]  /*1e20*/  @P0 LDG.E.128 R68, desc[UR10][R52.64] ;  /* 0x0000000a34440981 */ /* 0x000f68000c1e1d00 */
[----:B------:R0:W5:Y:S01]  /*1e30*/  @P0 LDG.E.128 R72, desc[UR10][R52.64+0x10] ;  /* 0x0000100a34480981 */ /* 0x000162000c1e1d00 */
[----:B------:R-:W-:-:S04]  /*1e40*/  IMAD.WIDE.U32 R44, R183, 0x20, R130 ;  /* 0x00000020b72c7825 */ /* 0x000fc800078e0082 */
[----:B------:R-:W-:Y:S01]  /*1e50*/  FADD.FTZ R55, -R186, R55 ;  /* 0x00000037ba377221 */ /* 0x000fe20000010100 */
[C---:B------:R-:W-:Y:S01]  /*1e60*/  IMAD.WIDE.U32 R36, R183.reuse, 0x10, R208 ;  /* 0x00000010b7247825 */ /* 0x040fe200078e00d0 */
[----:B------:R-:W2:Y:S03]  /*1e70*/  LDG.E.128 R144, desc[UR10][R44.64] ;  /* 0x0000000a2c907981 */ /* 0x000ea6000c1e1d00 */
[----:B0-----:R-:W-:Y:S02]  /*1e80*/  @P0 IMAD.WIDE.U32 R52, R180, 0x20, R56 ;  /* 0x00000020b4340825 */ /* 0x001fe400078e0038 */
[----:B------:R-:W2:Y:S04]  /*1e90*/  LDG.E.128 R36, desc[UR10][R36.64] ;  /* 0x0000000a24247981 */ /* 0x000ea8000c1e1d00 */
[----:B------:R-:W5:Y:S04]  /*1ea0*/  @P0 LDG.E.128 R84, desc[UR10][R52.64] ;  /* 0x0000000a34540981 */ /* 0x000f68000c1e1d00 */
[----:B------:R0:W5:Y:S01]  /*1eb0*/  @P0 LDG.E.128 R88, desc[UR10][R52.64+0x10] ;  /* 0x0000100a34580981 */ /* 0x000162000c1e1d00 */
[----:B------:R-:W-:-:S04]  /*1ec0*/  IMAD.WIDE.U32 R40, R183, 0x10, R210 ;  /* 0x00000010b7287825 */ /* 0x000fc800078e00d2 */
[----:B------:R-:W-:Y:S01]  /*1ed0*/  FMUL.FTZ R192, R181, R55 ;  /* 0x00000037b5c07220 */ /* 0x000fe20000410000 */
[----:B------:R-:W-:Y:S01]  /*1ee0*/  FADD.FTZ R237, R48, R237 ;  /* 0x000000ed30ed7221 */ /* 0x000fe20000010000 */
[C---:B------:R-:W-:Y:S01]  /*1ef0*/  FADD.FTZ R126, -R186.reuse, R126 ;  /* 0x0000007eba7e7221 */ /* 0x040fe20000010100 */
[----:B------:R-:W-:Y:S01]  /*1f00*/  FADD.FTZ R125, -R186, R125 ;  /* 0x0000007dba7d7221 */ /* 0x000fe20000010100 */
[----:B------:R-:W-:Y:S01]  /*1f10*/  FADD.FTZ R238, R128, R238 ;  /* 0x000000ee80ee7221 */ /* 0x000fe20000010000 */
[----:B------:R-:W2:Y:S01]  /*1f20*/  LDG.E.128 R40, desc[UR10][R40.64] ;  /* 0x0000000a28287981 */ /* 0x000ea2000c1e1d00 */
[----:B0-----:R-:W-:-:S04]  /*1f30*/  @P0 IMAD.WIDE.U32 R52, R182, 0x20, R194 ;  /* 0x00000020b6340825 */ /* 0x001fc800078e00c2 */
[C---:B------:R-:W-:Y:S01]  /*1f40*/  FMUL.FTZ R195, R181.reuse, R124 ;  /* 0x0000007cb5c37220 */ /* 0x040fe20000410000 */
[----:B------:R-:W-:Y:S01]  /*1f50*/  FFMA.FTZ R221, R192, R128, R221 ;  /* 0x00000080c0dd7223 */ /* 0x000fe200000100dd */
[----:B------:R-:W-:Y:S01]  /*1f60*/  FMUL.FTZ R199, R181, R126 ;  /* 0x0000007eb5c77220 */ /* 0x000fe20000410000 */
[----:B------:R-:W-:Y:S02]  /*1f70*/  HADD2.F32 R194, -RZ, R122.H0_H0 ;  /* 0x2000007affc27230 */ /* 0x000fe40000004100 */
[C---:B------:R-:W-:Y:S01]  /*1f80*/  FFMA.FTZ R222, R195.reuse, R48, R222 ;  /* 0x00000030c3de7223 */ /* 0x040fe200000100de */
[----:B------:R-:W2:Y:S02]  /*1f90*/  LDL R128, [R1+0x1d4] ;  /* 0x0001d40001807983 */ /* 0x000ea40000100800 */
[----:B------:R-:W-:Y:S01]  /*1fa0*/  FADD.FTZ R35, R194, R35 ;  /* 0x00000023c2237221 */ /* 0x000fe20000010000 */
[-C--:B------:R-:W-:Y:S01]  /*1fb0*/  FFMA.FTZ R24, R195, R194.reuse, R24 ;  /* 0x000000c2c3187223 */ /* 0x080fe20000010018 */
[----:B---3--:R-:W-:Y:S01]  /*1fc0*/  FFMA.FTZ R194, R129, R194, R49 ;  /* 0x000000c281c27223 */ /* 0x008fe20000010031 */
[----:B------:R-:W-:Y:S01]  /*1fd0*/  HADD2.F32 R198, -RZ, R123.H0_H0 ;  /* 0x2000007bffc67230 */ /* 0x000fe20000004100 */
[----:B------:R-:W3:Y:S01]  /*1fe0*/  LDL R129, [R1+0x1e0] ;  /* 0x0001e00001817983 */ /* 0x000ee20000100800 */
[----:B------:R-:W-:-:S02]  /*1ff0*/  HADD2.F32 R48, -RZ, R51.H0_H0 ;  /* 0x20000033ff307230 */ /* 0x000fc40000004100 */
[----:B------:R-:W-:Y:S01]  /*2000*/  FMUL.FTZ R197, R181, R125 ;  /* 0x0000007db5c57220 */ /* 0x000fe20000410000 */
[----:B------:R-:W-:Y:S01]  /*2010*/  HADD2.F32 R51, -RZ, R51.H1_H1 ;  /* 0x30000033ff337230 */ /* 0x000fe20000004100 */
[----:B------:R-:W3:Y:S01]  /*2020*/  LDL R125, [R1+0x1d8] ;  /* 0x0001d800017d7983 */ /* 0x000ee20000100800 */
[----:B------:R-:W-:Y:S01]  /*2030*/  FMUL.FTZ R49, R134, R48 ;  /* 0x0000003086317220 */ /* 0x000fe20000410000 */
[----:B------:R-:W-:Y:S02]  /*2040*/  FADD.FTZ R33, R198, R33 ;  /* 0x00000021c6217221 */ /* 0x000fe40000010000 */
[----:B------:R-:W3:Y:S01]  /*2050*/  LDL R124, [R1+0x1cc] ;  /* 0x0001cc00017c7983 */ /* 0x000ee20000100800 */
[-C--:B------:R-:W-:Y:S01]  /*2060*/  FFMA.FTZ R22, R199, R198.reuse, R22 ;  /* 0x000000c6c7167223 */ /* 0x080fe20000010016 */
[----:B----4-:R-:W-:Y:S02]  /*2070*/  FFMA.FTZ R198, R133, R198, R49 ;  /* 0x000000c685c67223 */ /* 0x010fe40000010031 */
[----:B------:R-:W4:Y:S01]  /*2080*/  LDL R49, [R1+0x1c4] ;  /* 0x0001c40001317983 */ /* 0x000f220000100800 */
[----:B------:R-:W-:Y:S01]  /*2090*/  FADD.FTZ R235, R48, R235 ;  /* 0x000000eb30eb7221 */ /* 0x000fe20000010000 */
[----:B------:R-:W-:Y:S01]  /*20a0*/  FFMA.FTZ R224, R199, R48, R224 ;  /* 0x00000030c7e07223 */ /* 0x000fe200000100e0 */
[----:B------:R-:W-:Y:S01]  /*20b0*/  FADD.FTZ R127, -R186, R127 ;  /* 0x0000007fba7f7221 */ /* 0x000fe20000010100 */
[----:B------:R-:W-:Y:S01]  /*20c0*/  HADD2.F32 R203, -RZ, R123.H1_H1 ;  /* 0x3000007bffcb7230 */ /* 0x000fe20000004100 */
[----:B------:R-:W3:Y:S01]  /*20d0*/  LDG.E.128 R44, desc[UR10][R44.64+0x10] ;  /* 0x0000100a2c2c7981 */ /* 0x000ee2000c1e1d00 */
[----:B------:R-:W-:-:S02]  /*20e0*/  HADD2.F32 R50, -RZ, R50.H1_H1 ;  /* 0x30000032ff327230 */ /* 0x000fc40000004100 */
[----:B------:R-:W-:Y:S01]  /*20f0*/  HADD2.F32 R122, -RZ, R122.H1_H1 ;  /* 0x3000007aff7a7230 */ /* 0x000fe20000004100 */
[----:B------:R-:W4:Y:S01]  /*2100*/  LDL R133, [R1+0x1b8] ;  /* 0x0001b80001857983 */ /* 0x000f220000100800 */
[----:B------:R-:W-:-:S03]  /*2110*/  IMAD.WIDE.U32 R108, R180, 0x10, R208 ;  /* 0x00000010b46c7825 */ /* 0x000fc600078e00d0 */
[----:B------:R-:W5:Y:S01]  /*2120*/  @P0 LDG.E.128 R100, desc[UR10][R52.64] ;  /* 0x0000000a34640981 */ /* 0x000f62000c1e1d00 */
[----:B------:R-:W-:-:S03]  /*2130*/  IMAD.WIDE.U32 R116, R184, 0x10, R208 ;  /* 0x00000010b8747825 */ /* 0x000fc600078e00d0 */
[----:B------:R0:W5:Y:S01]  /*2140*/  @P0 LDG.E.128 R104, desc[UR10][R52.64+0x10] ;  /* 0x0000100a34680981 */ /* 0x000162000c1e1d00 */
[----:B--2---:R-:W-:Y:S01]  /*2150*/  FMUL.FTZ R48, R132, R51 ;  /* 0x0000003384307220 */ /* 0x004fe20000410000 */
[----:B------:R-:W-:Y:S02]  /*2160*/  FMUL.FTZ R204, R181, R127 ;  /* 0x0000007fb5cc7220 */ /* 0x000fe40000410000 */
[----:B------:R-:W2:Y:S01]  /*2170*/  LDL R132, [R1+0x1c8] ;  /* 0x0001c80001847983 */ /* 0x000ea20000100800 */
[----:B------:R-:W-:Y:S01]  /*2180*/  FADD.FTZ R32, R203, R32 ;  /* 0x00000020cb207221 */ /* 0x000fe20000010000 */
[----:B------:R-:W-:Y:S01]  /*2190*/  FFMA.FTZ R21, R204, R203, R21 ;  /* 0x000000cbcc157223 */ /* 0x000fe20000010015 */
[-C--:B------:R-:W-:Y:S01]  /*21a0*/  FMUL.FTZ R196, R136, R50.reuse ;  /* 0x0000003288c47220 */ /* 0x080fe20000410000 */
[----:B------:R-:W-:Y:S01]  /*21b0*/  FADD.FTZ R236, R50, R236 ;  /* 0x000000ec32ec7221 */ /* 0x000fe20000010000 */
[----:B------:R-:W-:Y:S01]  /*21c0*/  FFMA.FTZ R223, R197, R50, R223 ;  /* 0x00000032c5df7223 */ /* 0x000fe200000100df */
[----:B------:R-:W-:-:S04]  /*21d0*/  IMAD.WIDE.U32 R112, R180, 0x20, R130 ;  /* 0x00000020b4707825 */ /* 0x000fc800078e0082 */
[----:B------:R-:W-:Y:S01]  /*21e0*/  FFMA.FTZ R196, R135, R122, R196 ;  /* 0x0000007a87c47223 */ /* 0x000fe200000100c4 */
[----:B------:R-:W2:Y:S04]  /*21f0*/  LDL R50, [R1+0x1d0] ;  /* 0x0001d00001327983 */ /* 0x000ea80000100800 */
[----:B------:R-:W2:Y:S01]  /*2200*/  LDL R135, [R1+0x1b4] ;  /* 0x0001b40001877983 */ /* 0x000ea20000100800 */
[C---:B------:R-:W-:Y:S01]  /*2210*/  FADD.FTZ R144, -R186.reuse, R144 ;  /* 0x00000090ba907221 */ /* 0x040fe20000010100 */
[C---:B------:R-:W-:Y:S01]  /*2220*/  FADD.FTZ R146, -R186.reuse, R146 ;  /* 0x00000092ba927221 */ /* 0x040fe20000010100 */
[C---:B------:R-:W-:Y:S01]  /*2230*/  FADD.FTZ R145, -R186.reuse, R145 ;  /* 0x00000091ba917221 */ /* 0x040fe20000010100 */
[----:B------:R-:W-:Y:S01]  /*2240*/  FADD.FTZ R147, -R186, R147 ;  /* 0x00000093ba937221 */ /* 0x000fe20000010100 */
[C---:B------:R-:W-:Y:S01]  /*2250*/  FMUL.FTZ R201, R181.reuse, R144 ;  /* 0x00000090b5c97220 */ /* 0x040fe20000410000 */
[C---:B------:R-:W-:Y:S01]  /*2260*/  FMUL.FTZ R205, R181.reuse, R146 ;  /* 0x00000092b5cd7220 */ /* 0x040fe20000410000 */
[----:B------:R-:W-:Y:S01]  /*2270*/  HADD2.F32 R206, -RZ, R37.H0_H0 ;  /* 0x20000025ffce7230 */ /* 0x000fe20000004100 */
[----:B------:R-:W2:Y:S01]  /*2280*/  LDL R146, [R1+0x1bc] ;  /* 0x0001bc0001927983 */ /* 0x000ea20000100800 */
[----:B------:R-:W-:-:S03]  /*2290*/  FMUL.FTZ R202, R181, R145 ;  /* 0x00000091b5ca7220 */ /* 0x000fc60000410000 */
[----:B------:R-:W2:Y:S01]  /*22a0*/  LDL.LU R136, [R1] ;  /* 0x0000000001887983 */ /* 0x000ea20000300800 */
[----:B------:R-:W-:Y:S01]  /*22b0*/  FADD.FTZ R231, R206, R231 ;  /* 0x000000e7cee77221 */ /* 0x000fe20000010000 */
[----:B------:R-:W-:Y:S02]  /*22c0*/  HADD2.F32 R200, -RZ, R40.H0_H0 ;  /* 0x20000028ffc87230 */ /* 0x000fe40000004100 */
[----:B------:R-:W-:Y:S01]  /*22d0*/  FFMA.FTZ R228, R205, R206, R228 ;  /* 0x000000cecde47223 */ /* 0x000fe200000100e4 */
[----:B------:R-:W2:Y:S02]  /*22e0*/  LDL R134, [R1+0x1ac] ;  /* 0x0001ac0001867983 */ /* 0x000ea40000100800 */
[----:B------:R-:W-:Y:S01]  /*22f0*/  FADD.FTZ R31, R200, R31 ;  /* 0x0000001fc81f7221 */ /* 0x000fe20000010000 */
[----:B------:R-:W-:Y:S01]  /*2300*/  FFMA.FTZ R20, R201, R200, R20 ;  /* 0x000000c8c9147223 */ /* 0x000fe20000010014 */
[----:B------:R-:W2:Y:S01]  /*2310*/  LDG.E.128 R108, desc[UR10][R108.64] ;  /* 0x0000000a6c6c7981 */ /* 0x000ea2000c1e1d00 */
[----:B---3--:R-:W-:Y:S01]  /*2320*/  FADD.FTZ R45, -R186, R45 ;  /* 0x0000002dba2d7221 */ /* 0x008fe20000010100 */
[----:B------:R-:W-:Y:S01]  /*2330*/  FFMA.FTZ R203, R129, R203, R48 ;  /* 0x000000cb81cb7223 */ /* 0x000fe20000010030 */
[----:B------:R-:W-:-:S02]  /*2340*/  HADD2.F32 R48, -RZ, R36.H0_H0 ;  /* 0x20000024ff307230 */ /* 0x000fc40000004100 */
[----:B------:R-:W-:Y:S01]  /*2350*/  FADD.FTZ R46, -R186, R46 ;  /* 0x0000002eba2e7221 */ /* 0x000fe20000010100 */
[----:B------:R-:W-:Y:S01]  /*2360*/  HADD2.F32 R36, -RZ, R36.H1_H1 ;  /* 0x30000024ff247230 */ /* 0x000fe20000004100 */
[----:B------:R-:W3:Y:S01]  /*2370*/  LDG.E.128 R64, desc[UR10][R112.64] ;  /* 0x0000000a70407981 */ /* 0x000ee2000c1e1d00 */
[----:B------:R-:W-:Y:S01]  /*2380*/  FADD.FTZ R233, R48, R233 ;  /* 0x000000e930e97221 */ /* 0x000fe20000010000 */
[-C--:B------:R-:W-:Y:S01]  /*2390*/  FFMA.FTZ R226, R201, R48.reuse, R226 ;  /* 0x00000030c9e27223 */ /* 0x080fe200000100e2 */
[----:B------:R-:W-:Y:S01]  /*23a0*/  FMUL.FTZ R48, R128, R48 ;  /* 0x0000003080307220 */ /* 0x000fe20000410000 */
[----:B------:R-:W-:Y:S01]  /*23b0*/  FADD.FTZ R232, R36, R232 ;  /* 0x000000e824e87221 */ /* 0x000fe20000010000 */
[----:B------:R-:W-:Y:S01]  /*23c0*/  FFMA.FTZ R227, R202, R36, R227 ;  /* 0x00000024cae37223 */ /* 0x000fe200000100e3 */
[----:B------:R-:W-:-:S04]  /*23d0*/  IMAD.WIDE.U32 R60, R180, 0x10, R210 ;  /* 0x00000010b43c7825 */ /* 0x000fc800078e00d2 */
[----:B------:R-:W-:Y:S01]  /*23e0*/  FFMA.FTZ R200, R125, R200, R48 ;  /* 0x000000c87dc87223 */ /* 0x000fe20000010030 */
[----:B------:R-:W-:Y:S01]  /*23f0*/  FMUL.FTZ R48, R124, R36 ;  /* 0x000000247c307220 */ /* 0x000fe20000410000 */
[----:B----4-:R-:W-:Y:S01]  /*2400*/  FMUL.FTZ R206, R49, R206 ;  /* 0x000000ce31ce7220 */ /* 0x010fe20000410000 */
[----:B------:R-:W-:Y:S02]  /*2410*/  HADD2.F32 R36, -RZ, R41.H0_H0 ;  /* 0x20000029ff247230 */ /* 0x000fe40000004100 */
[C---:B------:R-:W-:Y:S01]  /*2420*/  FMUL.FTZ R207, R181.reuse, R147 ;  /* 0x00000093b5cf7220 */ /* 0x040fe20000410000 */
[----:B------:R-:W-:Y:S02]  /*2430*/  HADD2.F32 R37, -RZ, R37.H1_H1 ;  /* 0x30000025ff257230 */ /* 0x000fe40000004100 */
[----:B------:R-:W-:Y:S01]  /*2440*/  FMUL.FTZ R45, R181, R45 ;  /* 0x0000002db52d7220 */ /* 0x000fe20000410000 */
[----:B------:R-:W-:-:S04]  /*2450*/  IMAD.WIDE.U32 R128, R182, 0x10, R208 ;  /* 0x00000010b6807825 */ /* 0x000fc800078e00d0 */
[----:B------:R-:W-:Y:S01]  /*2460*/  FADD.FTZ R47, -R186, R47 ;  /* 0x0000002fba2f7221 */ /* 0x000fe20000010100 */
[----:B------:R-:W4:Y:S01]  /*2470*/  LDG.E.128 R60, desc[UR10][R60.64] ;  /* 0x0000000a3c3c7981 */ /* 0x000f22000c1e1d00 */
[----:B0-----:R-:W-:-:S03]  /*2480*/  IMAD.WIDE.U32 R52, R184, 0x10, R210 ;  /* 0x00000010b8347825 */ /* 0x001fc600078e00d2 */
[----:B------:R-:W4:Y:S01]  /*2490*/  LDG.E.128 R112, desc[UR10][R112.64+0x10] ;  /* 0x0000100a70707981 */ /* 0x000f22000c1e1d00 */
[----:B------:R-:W-:Y:S01]  /*24a0*/  FADD.FTZ R26, R120, R26 ;  /* 0x0000001a781a7221 */ /* 0x000fe20000010000 */
[----:B------:R-:W-:Y:S01]  /*24b0*/  FFMA.FTZ R149, R190, R120, R149 ;  /* 0x00000078be957223 */ /* 0x000fe20000010095 */
[----:B------:R-:W-:Y:S01]  /*24c0*/  FADD.FTZ R3, R121, R3 ;  /* 0x0000000379037221 */ /* 0x000fe20000010000 */
[----:B------:R-:W-:Y:S01]  /*24d0*/  FFMA.FTZ R2, R192, R121, R2 ;  /* 0x00000079c0027223 */ /* 0x000fe20000010002 */
[----:B------:R-:W4:Y:S01]  /*24e0*/  LDG.E.128 R116, desc[UR10][R116.64] ;  /* 0x0000000a74747981 */ /* 0x000f22000c1e1d00 */
[-C--:B--2---:R-:W-:Y:S01]  /*24f0*/  FFMA.FTZ R206, R132, R36.reuse, R206 ;  /* 0x0000002484ce7223 */ /* 0x084fe200000100ce */
[----:B------:R-:W-:Y:S02]  /*2500*/  HADD2.F32 R41, -RZ, R41.H1_H1 ;  /* 0x30000029ff297230 */ /* 0x000fe40000004100 */
[----:B------:R-:W2:Y:S01]  /*2510*/  LDL R132, [R1+0x1b0] ;  /* 0x0001b00001847983 */ /* 0x000ea20000100800 */
[----:B------:R-:W-:Y:S01]  /*2520*/  FADD.FTZ R158, R36, R158 ;  /* 0x0000009e249e7221 */ /* 0x000fe20000010000 */
[----:B------:R-:W-:Y:S01]  /*2530*/  FFMA.FTZ R18, R205, R36, R18 ;  /* 0x00000024cd127223 */ /* 0x000fe20000010012 */
[----:B------:R-:W-:Y:S01]  /*2540*/  FADD.FTZ R230, R37, R230 ;  /* 0x000000e625e67221 */ /* 0x000fe20000010000 */
[----:B------:R-:W-:Y:S01]  /*2550*/  FFMA.FTZ R229, R207, R37, R229 ;  /* 0x00000025cfe57223 */ /* 0x000fe200000100e5 */
[----:B------:R-:W-:Y:S01]  /*2560*/  FADD.FTZ R208, -R186, R44 ;  /* 0x0000002cbad07221 */ /* 0x000fe20000010100 */
[----:B------:R-:W-:-:S02]  /*2570*/  HADD2.F32 R36, -RZ, R38.H0_H0 ;  /* 0x20000026ff247230 */ /* 0x000fc40000004100 */
[----:B------:R-:W-:Y:S01]  /*2580*/  FADD.FTZ R29, R41, R29 ;  /* 0x0000001d291d7221 */ /* 0x000fe20000010000 */
[----:B------:R-:W-:Y:S01]  /*2590*/  FFMA.FTZ R17, R207, R41, R17 ;  /* 0x00000029cf117223 */ /* 0x000fe20000010011 */
[----:B------:R-:W-:Y:S02]  /*25a0*/  HADD2.F32 R44, -RZ, R42.H0_H0 ;  /* 0x2000002aff2c7230 */ /* 0x000fe40000004100 */
[----:B------:R-:W-:Y:S01]  /*25b0*/  FMUL.FTZ R208, R181, R208 ;  /* 0x000000d0b5d07220 */ /* 0x000fe20000410000 */
[----:B------:R-:W-:Y:S01]  /*25c0*/  HADD2.F32 R38, -RZ, R38.H1_H1 ;  /* 0x30000026ff267230 */ /* 0x000fe20000004100 */
[----:B------:R-:W4:Y:S01]  /*25d0*/  LDG.E.128 R52, desc[UR10][R52.64] ;  /* 0x0000000a34347981 */ /* 0x000f22000c1e1d00 */
[----:B------:R-:W-:Y:S02]  /*25e0*/  HADD2.F32 R42, -RZ, R42.H1_H1 ;  /* 0x3000002aff2a7230 */ /* 0x000fe40000004100 */
[----:B------:R-:W-:Y:S01]  /*25f0*/  FADD.FTZ R28, R44, R28 ;  /* 0x0000001c2c1c7221 */ /* 0x000fe20000010000 */
[C---:B------:R-:W-:Y:S01]  /*2600*/  FFMA.FTZ R16, R208.reuse, R44, R16 ;  /* 0x0000002cd0107223 */ /* 0x040fe20000010010 */
[----:B------:R-:W-:Y:S01]  /*2610*/  FFMA.FTZ R244, R208, R36, R244 ;  /* 0x00000024d0f47223 */ /* 0x000fe200000100f4 */
[----:B------:R-:W-:Y:S01]  /*2620*/  FADD.FTZ R213, R42, R213 ;  /* 0x000000d52ad57221 */ /* 0x000fe20000010000 */
[----:B------:R-:W-:Y:S01]  /*2630*/  FFMA.FTZ R15, R45, R42, R15 ;  /* 0x0000002a2d0f7223 */ /* 0x000fe2000001000f */
[----:B------:R-:W-:-:S04]  /*2640*/  FMUL.FTZ R37, R146, R37 ;  /* 0x0000002592257220 */ /* 0x000fc80000410000 */
[----:B------:R-:W-:Y:S01]  /*2650*/  FFMA.FTZ R41, R212, R41, R37 ;  /* 0x00000029d4297223 */ /* 0x000fe20000010025 */
[----:B------:R-:W-:Y:S01]  /*2660*/  FMUL.FTZ R37, R135, R36 ;  /* 0x0000002487257220 */ /* 0x000fe20000410000 */
[----:B------:R-:W-:Y:S01]  /*2670*/  FADD.FTZ R136, R36, R136 ;  /* 0x0000008824887221 */ /* 0x000fe20000010000 */
[----:B------:R-:W3:Y:S02]  /*2680*/  LDL R135, [R1+0x1a4] ;  /* 0x0001a40001877983 */ /* 0x000ee40000100800 */
[----:B------:R-:W-:Y:S02]  /*2690*/  FFMA.FTZ R44, R133, R44, R37 ;  /* 0x0000002c852c7223 */ /* 0x000fe40000010025 */
[----:B------:R-:W4:Y:S04]  /*26a0*/  LDL R133, [R1+0x1a8] ;  /* 0x0001a80001857983 */ /* 0x000f280000100800 */
[----:B------:R-:W-:Y:S01]  /*26b0*/  STL [R1], R136 ;  /* 0x0000008801007387 */ /* 0x000fe20000100800 */
[----:B------:R-:W-:-:S03]  /*26c0*/  FMUL.FTZ R36, R134, R38 ;  /* 0x0000002686247220 */ /* 0x000fc60000410000 */
[----:B------:R-:W4:Y:S01]  /*26d0*/  LDL R134, [R1+0x19c] ;  /* 0x00019c0001867983 */ /* 0x000f220000100800 */
[----:B--2---:R-:W-:-:S03]  /*26e0*/  FFMA.FTZ R42, R132, R42, R36 ;  /* 0x0000002a842a7223 */ /* 0x004fc60000010024 */
[----:B------:R-:W2:Y:S01]  /*26f0*/  LDL R132, [R1+0x1a0] ;  /* 0x0001a00001847983 */ /* 0x000ea20000100800 */
[----:B------:R-:W-:-:S04]  /*2700*/  IMAD.WIDE.U32 R124, R182, 0x10, R210 ;  /* 0x00000010b67c7825 */ /* 0x000fc800078e00d2 */
[C---:B------:R-:W-:Y:S02]  /*2710*/  FMUL.FTZ R210, R181.reuse, R46 ;  /* 0x0000002eb5d27220 */ /* 0x040fe40000410000 */
[----:B------:R-:W2:Y:S01]  /*2720*/  LDL.LU R46, [R1+0x18] ;  /* 0x00001800012e7983 */ /* 0x000ea20000300800 */
[----:B------:R-:W-:Y:S02]  /*2730*/  HADD2.F32 R36, -RZ, R39.H0_H0 ;  /* 0x20000027ff247230 */ /* 0x000fe40000004100 */
[----:B------:R-:W-:Y:S02]  /*2740*/  HADD2.F32 R209, -RZ, R43.H0_H0 ;  /* 0x2000002bffd17230 */ /* 0x000fe40000004100 */
[----:B------:R-:W-:Y:S01]  /*2750*/  FMUL.FTZ R212, R181, R47 ;  /* 0x0000002fb5d47220 */ /* 0x000fe20000410000 */
[----:B------:R-:W-:Y:S02]  /*2760*/  HADD2.F32 R39, -RZ, R39.H1_H1 ;  /* 0x30000027ff277230 */ /* 0x000fe40000004100 */
[----:B------:R-:W-:Y:S01]  /*2770*/  FADD.FTZ R252, R38, R252 ;  /* 0x000000fc26fc7221 */ /* 0x000fe20000010000 */
[----:B------:R-:W-:Y:S01]  /*2780*/  FFMA.FTZ R245, R45, R38, R245 ;  /* 0x000000262df57223 */ /* 0x000fe200000100f5 */
[----:B------:R-:W-:Y:S01]  /*2790*/  FADD.FTZ R214, R209, R214 ;  /* 0x000000d6d1d67221 */ /* 0x000fe20000010000 */
[----:B------:R-:W-:Y:S01]  /*27a0*/  FFMA.FTZ R14, R210, R209, R14 ;  /* 0x000000d1d20e7223 */ /* 0x000fe2000001000e */
[----:B------:R-:W-:Y:S01]  /*27b0*/  HADD2.F32 R43, -RZ, R43.H1_H1 ;  /* 0x3000002bff2b7230 */ /* 0x000fe20000004100 */
[----:B------:R-:W2:Y:S01]  /*27c0*/  LDL R38, [R1+0x198] ;  /* 0x0001980001267983 */ /* 0x000ea20000100800 */
[----:B------:R-:W-:Y:S01]  /*27d0*/  FADD.FTZ R250, R39, R250 ;  /* 0x000000fa27fa7221 */ /* 0x000fe20000010000 */
[----:B------:R-:W-:Y:S01]  /*27e0*/  FFMA.FTZ R247, R212, R39, R247 ;  /* 0x00000027d4f77223 */ /* 0x000fe200000100f7 */
[----:B------:R-:W-:-:S04]  /*27f0*/  IMAD.WIDE.U32 R120, R184, 0x20, R130 ;  /* 0x00000020b8787825 */ /* 0x000fc800078e0082 */
[----:B------:R-:W-:Y:S01]  /*2800*/  FADD.FTZ R34, R122, R34 ;  /* 0x000000227a227221 */ /* 0x000fe20000010000 */
[----:B------:R-:W-:Y:S01]  /*2810*/  FFMA.FTZ R23, R197, R122, R23 ;  /* 0x0000007ac5177223 */ /* 0x000fe20000010017 */
[----:B------:R-:W-:Y:S01]  /*2820*/  FADD.FTZ R234, R51, R234 ;  /* 0x000000ea33ea7221 */ /* 0x000fe20000010000 */
[----:B------:R-:W-:Y:S02]  /*2830*/  HADD2.F32 R40, -RZ, R40.H1_H1 ;  /* 0x30000028ff287230 */ /* 0x000fe40000004100 */
[----:B------:R-:W-:Y:S01]  /*2840*/  FFMA.FTZ R225, R204, R51, R225 ;  /* 0x00000033cce17223 */ /* 0x000fe200000100e1 */
[----:B------:R-:W-:Y:S01]  /*2850*/  IMAD.WIDE.U32 R144, R182, 0x20, R130 ;  /* 0x00000020b6907825 */ /* 0x000fe200078e0082 */
[----:B------:R-:W2:Y:S03]  /*2860*/  LDG.E.128 R124, desc[UR10][R124.64] ;  /* 0x0000000a7c7c7981 */ /* 0x000ea6000c1e1d00 */
[----:B---3--:R-:W-:Y:S01]  /*2870*/  FMUL.FTZ R37, R135, R36 ;  /* 0x0000002487257220 */ /* 0x008fe20000410000 */
[----:B----4-:R-:W-:-:S03]  /*2880*/  FMUL.FTZ R211, R134, R39 ;  /* 0x0000002786d37220 */ /* 0x010fc60000410000 */
[----:B------:R-:W-:Y:S01]  /*2890*/  FFMA.FTZ R209, R133, R209, R37 ;  /* 0x000000d185d17223 */ /* 0x000fe20000010025 */
[----:B------:R-:W3:Y:S04]  /*28a0*/  LDL R39, [R1+0x190] ;  /* 0x0001900001277983 */ /* 0x000ee80000100800 */
[----:B------:R-:W4:Y:S01]  /*28b0*/  LDL R133, [R1+0x194] ;  /* 0x0001940001857983 */ /* 0x000f220000100800 */
[----:B------:R-:W-:Y:S01]  /*28c0*/  FADD.FTZ R251, R36, R251 ;  /* 0x000000fb24fb7221 */ /* 0x000fe20000010000 */
[----:B------:R-:W-:Y:S01]  /*28d0*/  FFMA.FTZ R246, R210, R36, R246 ;  /* 0x00000024d2f67223 */ /* 0x000fe200000100f6 */
[----:B------:R-:W-:Y:S01]  /*28e0*/  FADD.FTZ R215, R43, R215 ;  /* 0x000000d72bd77221 */ /* 0x000fe20000010000 */
[----:B------:R-:W-:Y:S01]  /*28f0*/  FFMA.FTZ R13, R212, R43, R13 ;  /* 0x0000002bd40d7223 */ /* 0x000fe2000001000d */
[----:B------:R-:W-:Y:S01]  /*2900*/  FADD.FTZ R47, -R186, R65 ;  /* 0x00000041ba2f7221 */ /* 0x000fe20000010100 */
[----:B------:R-:W3:Y:S01]  /*2910*/  LDG.E.128 R56, desc[UR10][R120.64] ;  /* 0x0000000a78387981 */ /* 0x000ee2000c1e1d00 */
[----:B------:R-:W-:Y:S01]  /*2920*/  FADD.FTZ R30, R40, R30 ;  /* 0x0000001e281e7221 */ /* 0x000fe20000010000 */
[----:B------:R-:W-:-:S02]  /*2930*/  FFMA.FTZ R19, R202, R40, R19 ;  /* 0x00000028ca137223 */ /* 0x000fc40000010013 */
[----:B------:R-:W3:Y:S01]  /*2940*/  LDG.E.128 R128, desc[UR10][R128.64] ;  /* 0x0000000a80807981 */ /* 0x000ee2000c1e1d00 */
[----:B--2---:R-:W-:Y:S01]  /*2950*/  FFMA.FTZ R211, R132, R43, R211 ;  /* 0x0000002b84d37223 */ /* 0x004fe200000100d3 */
[----:B------:R-:W-:Y:S02]  /*2960*/  HADD2.F32 R36, -RZ, R108.H0_H0 ;  /* 0x2000006cff247230 */ /* 0x000fe40000004100 */
[----:B------:R-:W2:Y:S04]  /*2970*/  LDL R132, [R1+0x18c] ;  /* 0x00018c0001847983 */ /* 0x000ea80000100800 */
[----:B------:R-:W3:Y:S01]  /*2980*/  LDL.LU R37, [R1+0x14] ;  /* 0x0000140001257983 */ /* 0x000ee20000300800 */
[----:B------:R-:W-:Y:S01]  /*2990*/  FADD.FTZ R43, -R186, R64 ;  /* 0x00000040ba2b7221 */ /* 0x000fe20000010100 */
[----:B------:R-:W-:Y:S01]  /*29a0*/  FADD.FTZ R46, R36, R46 ;  /* 0x0000002e242e7221 */ /* 0x000fe20000010000 */
[----:B------:R-:W-:Y:S01]  /*29b0*/  FMUL.FTZ R47, R181, R47 ;  /* 0x0000002fb52f7220 */ /* 0x000fe20000410000 */
[----:B------:R-:W-:-:S02]  /*29c0*/  HADD2.F32 R65, -RZ, R61.H0_H0 ;  /* 0x2000003dff417230 */ /* 0x000fc40000004100 */
[----:B------:R-:W-:Y:S01]  /*29d0*/  FMUL.FTZ R43, R181, R43 ;  /* 0x0000002bb52b7220 */ /* 0x000fe20000410000 */
[----:B------:R-:W2:Y:S04]  /*29e0*/  LDG.E.128 R120, desc[UR10][R120.64+0x10] ;  /* 0x0000100a78787981 */ /* 0x000ea8000c1e1d00 */
[----:B------:R0:W-:Y:S01]  /*29f0*/  STL [R1+0x18], R46 ;  /* 0x0000182e01007387 */ /* 0x0001e20000100800 */
[----:B------:R-:W-:Y:S01]  /*2a00*/  FFMA.FTZ R248, R43, R36, R248 ;  /* 0x000000242bf87223 */ /* 0x000fe200000100f8 */
[----:B------:R-:W-:Y:S02]  /*2a10*/  HADD2.F32 R108, -RZ, R108.H1_H1 ;  /* 0x3000006cff6c7230 */ /* 0x000fe40000004100 */
[----:B------:R-:W2:Y:S04]  /*2a20*/  LDL.LU R135, [R1+0x10] ;  /* 0x0000100001877983 */ /* 0x000ea80000300800 */
[----:B------:R-:W2:Y:S01]  /*2a30*/  LDL.LU R134, [R1+0x4] ;  /* 0x0000040001867983 */ /* 0x000ea20000300800 */
[----:B0-----:R-:W-:-:S05]  /*2a40*/  HADD2.F32 R46, -RZ, R60.H0_H0 ;  /* 0x2000003cff2e7230 */ /* 0x001fca0000004100 */
[----:B------:R-:W-:Y:S01]  /*2a50*/  FADD.FTZ R216, R46, R216 ;  /* 0x000000d82ed87221 */ /* 0x000fe20000010000 */
[----:B------:R-:W-:Y:S01]  /*2a60*/  FFMA.FTZ R12, R43, R46, R12 ;  /* 0x0000002e2b0c7223 */ /* 0x000fe2000001000c */
[----:B----4-:R-:W-:Y:S02]  /*2a70*/  FMUL.FTZ R36, R133, R36 ;  /* 0x0000002485247220 */ /* 0x010fe40000410000 */
[----:B------:R-:W4:Y:S02]  /*2a80*/  LDL R133, [R1+0x188] ;  /* 0x0001880001857983 */ /* 0x000f240000100800 */
[----:B------:R-:W-:Y:S02]  /*2a90*/  FFMA.FTZ R46, R38, R46, R36 ;  /* 0x0000002e262e7223 */ /* 0x000fe40000010024 */
[----:B------:R-:W4:Y:S01]  /*2aa0*/  LDL R38, [R1+0x184] ;  /* 0x0001840001267983 */ /* 0x000f220000100800 */
[----:B---3--:R-:W-:Y:S01]  /*2ab0*/  FADD.FTZ R37, R108, R37 ;  /* 0x000000256c257221 */ /* 0x008fe20000010000 */
[----:B--2---:R-:W-:-:S04]  /*2ac0*/  FMUL.FTZ R36, R132, R108 ;  /* 0x0000006c84247220 */ /* 0x004fc80000410000 */
[----:B------:R0:W-:Y:S04]  /*2ad0*/  STL [R1+0x14], R37 ;  /* 0x0000142501007387 */ /* 0x0001e80000100800 */
[----:B0-----:R-:W2:Y:S04]  /*2ae0*/  LDL.LU R37, [R1+0xc] ;  /* 0x00000c0001257983 */ /* 0x001ea80000300800 */
[----:B------:R-:W3:Y:S01]  /*2af0*/  LDL.LU R132, [R1+0x8] ;  /* 0x0000080001847983 */ /* 0x000ee20000300800 */
[----:B------:R-:W-:Y:S02]  /*2b00*/  HADD2.F32 R60, -RZ, R60.H1_H1 ;  /* 0x3000003cff3c7230 */ /* 0x000fe40000004100 */
[----:B------:R-:W-:-:S03]  /*2b10*/  FADD.FTZ R64, -R186, R66 ;  /* 0x00000042ba407221 */ /* 0x000fc60000010100 */
[----:B------:R-:W-:Y:S01]  /*2b20*/  FADD.FTZ R217, R60, R217 ;  /* 0x000000d93cd97221 */ /* 0x000fe20000010000 */
[-C--:B------:R-:W-:Y:S01]  /*2b30*/  FFMA.FTZ R11, R47, R60.reuse, R11 ;  /* 0x0000003c2f0b7223 */ /* 0x080fe2000001000b */
[----:B------:R-:W-:Y:S01]  /*2b40*/  FFMA.FTZ R60, R39, R60, R36 ;  /* 0x0000003c273c7223 */ /* 0x000fe20000010024 */
[----:B------:R-:W-:Y:S02]  /*2b50*/  HADD2.F32 R36, -RZ, R109.H0_H0 ;  /* 0x2000006dff247230 */ /* 0x000fe40000004100 */
[----:B------:R-:W-:Y:S01]  /*2b60*/  FMUL.FTZ R64, R181, R64 ;  /* 0x00000040b5407220 */ /* 0x000fe20000410000 */
[----:B------:R-:W3:Y:S02]  /*2b70*/  LDL R39, [R1+0x17c] ;  /* 0x00017c0001277983 */ /* 0x000ee40000100800 */
[----:B------:R-:W-:Y:S01]  /*2b80*/  FADD.FTZ R135, R36, R135 ;  /* 0x0000008724877221 */ /* 0x000fe20000010000 */
[----:B------:R-:W-:Y:S01]  /*2b90*/  FFMA.FTZ R134, R64, R36, R134 ;  /* 0x0000002440867223 */ /* 0x000fe20000010086 */
[----:B------:R-:W-:-:S03]  /*2ba0*/  FADD.FTZ R66, -R186, R67 ;  /* 0x00000043ba427221 */ /* 0x000fc60000010100 */
[----:B------:R-:W-:Y:S01]  /*2bb0*/  STL [R1+0x10], R135 ;  /* 0x0000108701007387 */ /* 0x000fe20000100800 */
[----:B------:R-:W-:Y:S02]  /*2bc0*/  HADD2.F32 R109, -RZ, R109.H1_H1 ;  /* 0x3000006dff6d7230 */ /* 0x000fe40000004100 */
[----:B------:R-:W-:Y:S01]  /*2bd0*/  FMUL.FTZ R66, R181, R66 ;  /* 0x00000042b5427220 */ /* 0x000fe20000410000 */
[----:B----4-:R-:W-:Y:S02]  /*2be0*/  FMUL.FTZ R36, R38, R36 ;  /* 0x0000002426247220 */ /* 0x010fe40000410000 */
[----:B------:R-:W4:Y:S04]  /*2bf0*/  LDL R38, [R1+0x180] ;  /* 0x0001800001267983 */ /* 0x000f280000100800 */
[----:B------:R-:W-:Y:S01]  /*2c00*/  STL [R1+0x4], R134 ;  /* 0x0000048601007387 */ /* 0x000fe20000100800 */
[----:B--2---:R-:W-:Y:S01]  /*2c10*/  FADD.FTZ R37, R109, R37 ;  /* 0x000000256d257221 */ /* 0x004fe20000010000 */
[----:B---3--:R-:W-:-:S04]  /*2c20*/  FFMA.FTZ R132, R66, R109, R132 ;  /* 0x0000006d42847223 */ /* 0x008fc80000010084 */
[----:B------:R0:W-:Y:S04]  /*2c30*/  STL [R1+0xc], R37 ;  /* 0x00000c2501007387 */ /* 0x0001e80000100800 */
[----:B0-----:R-:W2:Y:S04]  /*2c40*/  LDL R37, [R1+0x174] ;  /* 0x0001740001257983 */ /* 0x001ea80000100800 */
[----:B------:R0:W-:Y:S04]  /*2c50*/  STL [R1+0x8], R132 ;  /* 0x0000088401007387 */ /* 0x0001e80000100800 */
[----:B0-----:R-:W3:Y:S01]  /*2c60*/  LDL.LU R132, [R1+0x1c] ;  /* 0x00001c0001847983 */ /* 0x001ee20000300800 */
[----:B------:R-:W-:-:S02]  /*2c70*/  HADD2.F32 R61, -RZ, R61.H1_H1 ;  /* 0x3000003dff3d7230 */ /* 0x000fc40000004100 */
[----:B------:R-:W-:Y:S01]  /*2c80*/  FMUL.FTZ R109, R39, R109 ;  /* 0x0000006d276d7220 */ /* 0x000fe20000410000 */
[----:B------:R-:W2:Y:S02]  /*2c90*/  LDL R136, [R1+0x178] ;  /* 0x0001780001887983 */ /* 0x000ea40000100800 */
[----:B------:R-:W-:Y:S01]  /*2ca0*/  FADD.FTZ R243, R61, R243 ;  /* 0x000000f33df37221 */ /* 0x000fe20000010000 */
[----:B------:R-:W-:Y:S01]  /*2cb0*/  FFMA.FTZ R9, R66, R61, R9 ;  /* 0x0000003d42097223 */ /* 0x000fe20000010009 */
[----:B------:R-:W2:Y:S04]  /*2cc0*/  LDL.LU R39, [R1+0x30] ;  /* 0x0000300001277983 */ /* 0x000ea80000300800 */
[----:B------:R-:W2:Y:S01]  /*2cd0*/  LDL.LU R135, [R1+0x2c] ;  /* 0x00002c0001877983 */ /* 0x000ea20000300800 */
[----:B------:R-:W-:Y:S01]  /*2ce0*/  FFMA.FTZ R249, R47, R108, R249 ;  /* 0x0000006c2ff97223 */ /* 0x000fe200000100f9 */
[----:B------:R-:W-:Y:S01]  /*2cf0*/  FADD.FTZ R108, -R186, R112 ;  /* 0x00000070ba6c7221 */ /* 0x000fe20000010100 */
[----:B------:R-:W-:Y:S01]  /*2d00*/  FADD.FTZ R242, R65, R242 ;  /* 0x000000f241f27221 */ /* 0x000fe20000010000 */
[----:B------:R-:W-:Y:S01]  /*2d10*/  FFMA.FTZ R10, R64, R65, R10 ;  /* 0x00000041400a7223 */ /* 0x000fe2000001000a */
[----:B------:R-:W-:-:S02]  /*2d20*/  HADD2.F32 R67, -RZ, R62.H0_H0 ;  /* 0x2000003eff437230 */ /* 0x000fc40000004100 */
[----:B------:R-:W-:Y:S01]  /*2d30*/  FFMA.FTZ R65, R133, R65, R36 ;  /* 0x0000004185417223 */ /* 0x000fe20000010024 */
[----:B------:R-:W-:Y:S01]  /*2d40*/  FMUL.FTZ R108, R181, R108 ;  /* 0x0000006cb56c7220 */ /* 0x000fe20000410000 */
[----:B----4-:R-:W-:Y:S02]  /*2d50*/  FFMA.FTZ R61, R38, R61, R109 ;  /* 0x0000003d263d7223 */ /* 0x010fe4000001006d */
[----:B------:R-:W4:Y:S04]  /*2d60*/  LDL.LU R109, [R1+0x24] ;  /* 0x00002400016d7983 */ /* 0x000f280000300800 */
[----:B------:R-:W4:Y:S04]  /*2d70*/  LDL R134, [R1+0x16c] ;  /* 0x00016c0001867983 */ /* 0x000f280000100800 */
[----:B------:R-:W4:Y:S04]  /*2d80*/  LDL.LU R133, [R1+0x28] ;  /* 0x0000280001857983 */ /* 0x000f280000300800 */
[----:B------:R-:W4:Y:S01]  /*2d90*/  LDL.LU R38, [R1+0x20] ;  /* 0x0000200001267983 */ /* 0x000f220000300800 */
[----:B---3--:R-:W-:-:S05]  /*2da0*/  FFMA.FTZ R132, R108, R67, R132 ;  /* 0x000000436c847223 */ /* 0x008fca0000010084 */
[----:B------:R0:W-:Y:S04]  /*2db0*/  STL [R1+0x1c], R132 ;  /* 0x00001c8401007387 */ /* 0x0001e80000100800 */
[----:B0-----:R-:W3:Y:S01]  /*2dc0*/  LDL R132, [R1+0x170] ;  /* 0x0001700001847983 */ /* 0x001ee20000100800 */
[----:B------:R-:W-:Y:S02]  /*2dd0*/  HADD2.F32 R36, -RZ, R110.H0_H0 ;  /* 0x2000006eff247230 */ /* 0x000fe40000004100 */
[----:B------:R-:W-:-:S03]  /*2de0*/  HADD2.F32 R62, -RZ, R62.H1_H1 ;  /* 0x3000003eff3e7230 */ /* 0x000fc60000004100 */
[----:B--2---:R-:W-:Y:S01]  /*2df0*/  FADD.FTZ R39, R36, R39 ;  /* 0x0000002724277221 */ /* 0x004fe20000010000 */
[-C--:B------:R-:W-:Y:S01]  /*2e00*/  FMUL.FTZ R37, R37, R36.reuse ;  /* 0x0000002425257220 */ /* 0x080fe20000410000 */
[----:B------:R-:W-:Y:S01]  /*2e10*/  FFMA.FTZ R135, R108, R36, R135 ;  /* 0x000000246c877223 */ /* 0x000fe20000010087 */
[----:B----4-:R-:W-:-:S05]  /*2e20*/  FADD.FTZ R109, R67, R109 ;  /* 0x0000006d436d7221 */ /* 0x010fca0000010000 */
[----:B------:R0:W-:Y:S04]  /*2e30*/  STL [R1+0x24], R109 ;  /* 0x0000246d01007387 */ /* 0x0001e80000100800 */
[----:B------:R-:W2:Y:S01]  /*2e40*/  LDL.LU R112, [R1+0x38] ;  /* 0x0000380001707983 */ /* 0x000ea20000300800 */
[----:B------:R-:W-:Y:S02]  /*2e50*/  HADD2.F32 R110, -RZ, R110.H1_H1 ;  /* 0x3000006eff6e7230 */ /* 0x000fe40000004100 */
[----:B0-----:R-:W-:Y:S01]  /*2e60*/  FADD.FTZ R109, -R186, R113 ;  /* 0x00000071ba6d7221 */ /* 0x001fe20000010100 */
[----:B------:R0:W-:Y:S01]  /*2e70*/  STL [R1+0x30], R39 ;  /* 0x0000302701007387 */ /* 0x0001e20000100800 */
[----:B------:R-:W-:Y:S02]  /*2e80*/  FADD.FTZ R133, R62, R133 ;  /* 0x000000853e857221 */ /* 0x000fe40000010000 */
[----:B------:R-:W-:Y:S01]  /*2e90*/  FMUL.FTZ R109, R181, R109 ;  /* 0x0000006db56d7220 */ /* 0x000fe20000410000 */
[----:B------:R-:W-:Y:S01]  /*2ea0*/  FFMA.FTZ R67, R136, R67, R37 ;  /* 0x0000004388437223 */ /* 0x000fe20000010025 */
[----:B------:R-:W-:-:S02]  /*2eb0*/  FMUL.FTZ R36, R134, R110 ;  /* 0x0000006e86247220 */ /* 0x000fc40000410000 */
[-C--:B------:R-:W-:Y:S01]  /*2ec0*/  FFMA.FTZ R38, R109, R62.reuse, R38 ;  /* 0x0000003e6d267223 */ /* 0x080fe20000010026 */
[----:B0-----:R-:W4:Y:S04]  /*2ed0*/  LDL.LU R39, [R1+0x34] ;  /* 0x0000340001277983 */ /* 0x001f280000300800 */
[----:B------:R-:W-:Y:S04]  /*2ee0*/  STL [R1+0x2c], R135 ;  /* 0x00002c8701007387 */ /* 0x000fe80000100800 */
[----:B------:R-:W4:Y:S04]  /*2ef0*/  LDL R37, [R1+0x164] ;  /* 0x0001640001257983 */ /* 0x000f280000100800 */
[----:B------:R0:W-:Y:S04]  /*2f00*/  STL [R1+0x28], R133 ;  /* 0x0000288501007387 */ /* 0x0001e80000100800 */
[----:B0-----:R-:W4:Y:S04]  /*2f10*/  LDL.LU R133, [R1+0x40] ;  /* 0x0000400001857983 */ /* 0x001f280000300800 */
[----:B------:R-:W4:Y:S04]  /*2f20*/  LDL.LU R136, [R1+0x3c] ;  /* 0x00003c0001887983 */ /* 0x000f280000300800 */
[----:B------:R0:W-:Y:S04]  /*2f30*/  STL [R1+0x20], R38 ;  /* 0x0000202601007387 */ /* 0x0001e80000100800 */
[----:B0-----:R-:W4:Y:S01]  /*2f40*/  LDL R38, [R1+0x168] ;  /* 0x0001680001267983 */ /* 0x001f220000100800 */
[----:B---3--:R-:W-:-:S03]  /*2f50*/  FFMA.FTZ R62, R132, R62, R36 ;  /* 0x0000003e843e7223 */ /* 0x008fc60000010024 */
[----:B------:R-:W3:Y:S04]  /*2f60*/  LDL.LU R132, [R1+0x48] ;  /* 0x0000480001847983 */ /* 0x000ee80000300800 */
[----:B------:R-:W3:Y:S04]  /*2f70*/  LDL.LU R113, [R1+0x44] ;  /* 0x0000440001717983 */ /* 0x000ee80000300800 */
[----:B------:R-:W3:Y:S01]  /*2f80*/  LDL R135, [R1+0x15c] ;  /* 0x00015c0001877983 */ /* 0x000ee20000100800 */
[----:B------:R-:W-:Y:S02]  /*2f90*/  HADD2.F32 R36, -RZ, R111.H0_H0 ;  /* 0x2000006fff247230 */ /* 0x000fe40000004100 */
[----:B--2---:R-:W-:-:S05]  /*2fa0*/  FADD.FTZ R112, R110, R112 ;  /* 0x000000706e707221 */ /* 0x004fca0000010000 */
[----:B------:R0:W-:Y:S04]  /*2fb0*/  STL [R1+0x38], R112 ;  /* 0x0000387001007387 */ /* 0x0001e80000100800 */
[----:B------:R-:W2:Y:S01]  /*2fc0*/  LDL.LU R134, [R1+0x50] ;  /* 0x0000500001867983 */ /* 0x000ea20000300800 */
[----:B0-----:R-:W-:Y:S01]  /*2fd0*/  FADD.FTZ R112, -R186, R114 ;  /* 0x00000072ba707221 */ /* 0x001fe20000010100 */
[----:B----4-:R-:W-:Y:S01]  /*2fe0*/  FFMA.FTZ R39, R109, R110, R39 ;  /* 0x0000006e6d277223 */ /* 0x010fe20000010027 */
[----:B------:R-:W-:Y:S02]  /*2ff0*/  HADD2.F32 R110, -RZ, R63.H0_H0 ;  /* 0x2000003fff6e7230 */ /* 0x000fe40000004100 */
[----:B------:R-:W-:Y:S02]  /*3000*/  FMUL.FTZ R112, R181, R112 ;  /* 0x00000070b5707220 */ /* 0x000fe40000410000 */
[----:B------:R0:W-:Y:S01]  /*3010*/  STL [R1+0x34], R39 ;  /* 0x0000342701007387 */ /* 0x0001e20000100800 */
[----:B------:R-:W-:-:S03]  /*3020*/  FMUL.FTZ R37, R37, R36 ;  /* 0x0000002425257220 */ /* 0x000fc60000410000 */
[----:B0-----:R-:W4:Y:S01]  /*3030*/  LDL.LU R39, [R1+0x4c] ;  /* 0x00004c0001277983 */ /* 0x001f220000300800 */
[----:B------:R-:W-:Y:S01]  /*3040*/  FADD.FTZ R133, R110, R133 ;  /* 0x000000856e857221 */ /* 0x000fe20000010000 */
[----:B------:R-:W-:-:S04]  /*3050*/  FFMA.FTZ R136, R112, R110, R136 ;  /* 0x0000006e70887223 */ /* 0x000fc80000010088 */
[----:B------:R0:W-:Y:S04]  /*3060*/  STL [R1+0x40], R133 ;  /* 0x0000408501007387 */ /* 0x0001e80000100800 */
[----:B0-----:R-:W4:Y:S01]  /*3070*/  LDL R133, [R1+0x160] ;  /* 0x0001600001857983 */ /* 0x001f220000100800 */
[----:B------:R-:W-:-:S03]  /*3080*/  FFMA.FTZ R110, R38, R110, R37 ;  /* 0x0000006e266e7223 */ /* 0x000fc60000010025 */
[----:B------:R-:W4:Y:S04]  /*3090*/  LDL.LU R38, [R1+0x58] ;  /* 0x0000580001267983 */ /* 0x000f280000300800 */
[----:B------:R-:W-:Y:S01]  /*30a0*/  STL [R1+0x3c], R136 ;  /* 0x00003c8801007387 */ /* 0x000fe20000100800 */
[----:B---3--:R-:W-:-:S05]  /*30b0*/  FADD.FTZ R132, R36, R132 ;  /* 0x0000008424847221 */ /* 0x008fca0000010000 */
[----:B------:R0:W-:Y:S04]  /*30c0*/  STL [R1+0x48], R132 ;  /* 0x0000488401007387 */ /* 0x0001e80000100800 */
[----:B0-----:R-:W3:Y:S01]  /*30d0*/  LDL.LU R132, [R1+0x54] ;  /* 0x0000540001847983 */ /* 0x001ee20000300800 */
[----:B------:R-:W-:-:S03]  /*30e0*/  FFMA.FTZ R113, R112, R36, R113 ;  /* 0x0000002470717223 */ /* 0x000fc60000010071 */
[----:B------:R-:W3:Y:S04]  /*30f0*/  LDL.LU R114, [R1+0x68] ;  /* 0x0000680001727983 */ /* 0x000ee80000300800 */
[----:B------:R0:W-:Y:S01]  /*3100*/  STL [R1+0x44], R113 ;  /* 0x0000447101007387 */ /* 0x0001e20000100800 */
[----:B------:R-:W-:Y:S02]  /*3110*/  HADD2.F32 R63, -RZ, R63.H1_H1 ;  /* 0x3000003fff3f7230 */ /* 0x000fe40000004100 */
[----:B------:R-:W-:Y:S02]  /*3120*/  HADD2.F32 R36, -RZ, R111.H1_H1 ;  /* 0x3000006fff247230 */ /* 0x000fe40000004100 */
[----:B0-----:R-:W-:-:S04]  /*3130*/  FADD.FTZ R113, -R186, R115 ;  /* 0x00000073ba717221 */ /* 0x001fc80000010100 */
[----:B------:R-:W-:Y:S01]  /*3140*/  FMUL.FTZ R113, R181, R113 ;  /* 0x00000071b5717220 */ /* 0x000fe20000410000 */
[----:B--2---:R-:W-:Y:S01]  /*3150*/  FADD.FTZ R134, R63, R134 ;  /* 0x000000863f867221 */ /* 0x004fe20000010000 */
[----:B------:R-:W-:Y:S02]  /*3160*/  FMUL.FTZ R111, R135, R36 ;  /* 0x00000024876f7220 */ /* 0x000fe40000410000 */
[----:B------:R-:W2:Y:S01]  /*3170*/  LDL.LU R135, [R1+0x64] ;  /* 0x0000640001877983 */ /* 0x000ea20000300800 */
[----:B----4-:R-:W-:-:S05]  /*3180*/  FFMA.FTZ R39, R113, R63, R39 ;  /* 0x0000003f71277223 */ /* 0x010fca0000010027 */
[----:B------:R0:W-:Y:S04]  /*3190*/  STL [R1+0x4c], R39 ;  /* 0x00004c2701007387 */ /* 0x0001e80000100800 */
[----:B------:R1:W-:Y:S04]  /*31a0*/  STL [R1+0x50], R134 ;  /* 0x0000508601007387 */ /* 0x0003e80000100800 */
[----:B0-----:R-:W4:Y:S04]  /*31b0*/  LDL R39, [R1+0x154] ;  /* 0x0001540001277983 */ /* 0x001f280000100800 */
[----:B-1----:R-:W4:Y:S04]  /*31c0*/  LDL.LU R134, [R1+0x60] ;  /* 0x0000600001867983 */ /* 0x002f280000300800 */
[----:B------:R-:W4:Y:S01]  /*31d0*/  LDL.LU R37, [R1+0x5c] ;  /* 0x00005c0001257983 */ /* 0x000f220000300800 */
[----:B------:R-:W-:Y:S01]  /*31e0*/  FADD.FTZ R38, R36, R38 ;  /* 0x0000002624267221 */ /* 0x000fe20000010000 */
[----:B------:R-:W-:-:S04]  /*31f0*/  FFMA.FTZ R111, R133, R63, R111 ;  /* 0x0000003f856f7223 */ /* 0x000fc8000001006f */
[----:B------:R0:W-:Y:S04]  /*3200*/  STL [R1+0x58], R38 ;  /* 0x0000582601007387 */ /* 0x0001e80000100800 */
[----:B0-----:R-:W4:Y:S01]  /*3210*/  LDL R38, [R1+0x158] ;  /* 0x0001580001267983 */ /* 0x001f220000100800 */
[----:B---3--:R-:W-:-:S05]  /*3220*/  FFMA.FTZ R132, R113, R36, R132 ;  /* 0x0000002471847223 */ /* 0x008fca0000010084 */
[----:B------:R0:W-:Y:S04]  /*3230*/  STL [R1+0x54], R132 ;  /* 0x0000548401007387 */ /* 0x0001e80000100800 */
[----:B------:R-:W3:Y:S04]  /*3240*/  LDL R133, [R1+0x14c] ;  /* 0x00014c0001857983 */ /* 0x000ee80000100800 */
[----:B0-----:R-:W3:Y:S04]  /*3250*/  LDL.LU R132, [R1+0x70] ;  /* 0x0000700001847983 */ /* 0x001ee80000300800 */
[----:B------:R-:W3:Y:S01]  /*3260*/  LDL.LU R115, [R1+0x6c] ;  /* 0x00006c0001737983 */ /* 0x000ee20000300800 */
[----:B------:R-:W-:Y:S01]  /*3270*/  FADD.FTZ R56, -R186, R56 ;  /* 0x00000038ba387221 */ /* 0x000fe20000010100 */
[----:B------:R-:W-:-:S03]  /*3280*/  HADD2.F32 R36, -RZ, R116.H0_H0 ;  /* 0x20000074ff247230 */ /* 0x000fc60000004100 */
[----:B------:R-:W-:Y:S01]  /*3290*/  FMUL.FTZ R63, R181, R56 ;  /* 0x00000038b53f7220 */ /* 0x000fe20000410000 */
[--C-:B------:R-:W-:Y:S02]  /*32a0*/  HADD2.F32 R56, -RZ, R52.reuse.H0_H0 ;  /* 0x20000034ff387230 */ /* 0x100fe40000004100 */
[----:B------:R-:W-:Y:S01]  /*32b0*/  FADD.FTZ R114, R36, R114 ;  /* 0x0000007224727221 */ /* 0x000fe20000010000 */
[----:B--2---:R-:W-:Y:S01]  /*32c0*/  FFMA.FTZ R135, R63, R36, R135 ;  /* 0x000000243f877223 */ /* 0x004fe20000010087 */
[----:B------:R-:W-:-:S03]  /*32d0*/  HADD2.F32 R52, -RZ, R52.H1_H1 ;  /* 0x30000034ff347230 */ /* 0x000fc60000004100 */
[----:B------:R0:W-:Y:S01]  /*32e0*/  STL [R1+0x68], R114 ;  /* 0x0000687201007387 */ /* 0x0001e20000100800 */
[----:B------:R-:W-:-:S03]  /*32f0*/  FADD.FTZ R57, -R186, R57 ;  /* 0x00000039ba397221 */ /* 0x000fc60000010100 */
[----:B0-----:R-:W2:Y:S01]  /*3300*/  LDL R114, [R1+0x150] ;  /* 0x0001500001727983 */ /* 0x001ea20000100800 */
[----:B------:R-:W-:Y:S01]  /*3310*/  FMUL.FTZ R57, R181, R57 ;  /* 0x00000039b5397220 */ /* 0x000fe20000410000 */
[----:B----4-:R-:W-:Y:S02]  /*3320*/  FMUL.FTZ R36, R39, R36 ;  /* 0x0000002427247220 */ /* 0x010fe40000410000 */
[----:B------:R-:W4:Y:S01]  /*3330*/  LDL.LU R39, [R1+0x78] ;  /* 0x0000780001277983 */ /* 0x000f220000300800 */
[----:B------:R-:W-:-:S03]  /*3340*/  FFMA.FTZ R37, R63, R56, R37 ;  /* 0x000000383f257223 */ /* 0x000fc60000010025 */
[----:B------:R-:W-:Y:S01]  /*3350*/  STL [R1+0x64], R135 ;  /* 0x0000648701007387 */ /* 0x000fe20000100800 */
[----:B------:R-:W-:-:S03]  /*3360*/  FADD.FTZ R134, R56, R134 ;  /* 0x0000008638867221 */ /* 0x000fc60000010000 */
[----:B------:R0:W-:Y:S04]  /*3370*/  STL [R1+0x5c], R37 ;  /* 0x00005c2501007387 */ /* 0x0001e80000100800 */
[----:B0-----:R-:W4:Y:S04]  /*3380*/  LDL.LU R37, [R1+0x74] ;  /* 0x0000740001257983 */ /* 0x001f280000300800 */
[----:B------:R-:W-:Y:S01]  /*3390*/  STL [R1+0x60], R134 ;  /* 0x0000608601007387 */ /* 0x000fe20000100800 */
[----:B------:R-:W-:-:S03]  /*33a0*/  FFMA.FTZ R56, R38, R56, R36 ;  /* 0x0000003826387223 */ /* 0x000fc60000010024 */
[----:B------:R-:W4:Y:S01]  /*33b0*/  LDL.LU R38, [R1+0x88] ;  /* 0x0000880001267983 */ /* 0x000f220000300800 */
[----:B---3--:R-:W-:Y:S01]  /*33c0*/  FADD.FTZ R132, R52, R132 ;  /* 0x0000008434847221 */ /* 0x008fe20000010000 */
[----:B------:R-:W-:-:S04]  /*33d0*/  FFMA.FTZ R115, R57, R52, R115 ;  /* 0x0000003439737223 */ /* 0x000fc80000010073 */
[----:B------:R0:W-:Y:S04]  /*33e0*/  STL [R1+0x70], R132 ;  /* 0x0000708401007387 */ /* 0x0001e80000100800 */
[----:B0-----:R-:W3:Y:S04]  /*33f0*/  LDL.LU R132, [R1+0x84] ;  /* 0x0000840001847983 */ /* 0x001ee80000300800 */
[----:B------:R-:W3:Y:S04]  /*3400*/  LDL R135, [R1+0x144] ;  /* 0x0001440001877983 */ /* 0x000ee80000100800 */
[----:B------:R0:W-:Y:S04]  /*3410*/  STL [R1+0x6c], R115 ;  /* 0x00006c7301007387 */ /* 0x0001e80000100800 */
[----:B0-----:R-:W3:Y:S01]  /*3420*/  LDL.LU R115, [R1+0x80] ;  /* 0x0000800001737983 */ /* 0x001ee20000300800 */
[----:B------:R-:W-:-:S02]  /*3430*/  HADD2.F32 R116, -RZ, R116.H1_H1 ;  /* 0x30000074ff747230 */ /* 0x000fc40000004100 */
[----:B------:R-:W-:Y:S01]  /*3440*/  FADD.FTZ R58, -R186, R58 ;  /* 0x0000003aba3a7221 */ /* 0x000fe20000010100 */
[----:B------:R-:W3:Y:S02]  /*3450*/  LDL.LU R134, [R1+0x7c] ;  /* 0x00007c0001867983 */ /* 0x000ee40000300800 */
[----:B------:R-:W-:Y:S02]  /*3460*/  FMUL.FTZ R36, R133, R116 ;  /* 0x0000007485247220 */ /* 0x000fe40000410000 */
[----:B------:R-:W3:Y:S02]  /*3470*/  LDL R133, [R1+0x148] ;  /* 0x0001480001857983 */ /* 0x000ee40000100800 */
[----:B--2---:R-:W-:Y:S01]  /*3480*/  FFMA.FTZ R52, R114, R52, R36 ;  /* 0x0000003472347223 */ /* 0x004fe20000010024 */
[----:B----4-:R-:W-:Y:S01]  /*3490*/  FADD.FTZ R39, R116, R39 ;  /* 0x0000002774277221 */ /* 0x010fe20000010000 */
[----:B------:R-:W-:Y:S02]  /*34a0*/  HADD2.F32 R36, -RZ, R117.H0_H0 ;  /* 0x20000075ff247230 */ /* 0x000fe40000004100 */
[----:B------:R-:W-:-:S02]  /*34b0*/  FMUL.FTZ R114, R181, R58 ;  /* 0x0000003ab5727220 */ /* 0x000fc40000410000 */
[----:B------:R0:W-:Y:S01]  /*34c0*/  STL [R1+0x78], R39 ;  /* 0x0000782701007387 */ /* 0x0001e20000100800 */
[----:B------:R-:W-:-:S03]  /*34d0*/  HADD2.F32 R58, -RZ, R53.H0_H0 ;  /* 0x20000035ff3a7230 */ /* 0x000fc60000004100 */
[----:B0-----:R-:W2:Y:S01]  /*34e0*/  LDL.LU R39, [R1+0x98] ;  /* 0x0000980001277983 */ /* 0x001ea20000300800 */
[----:B------:R-:W-:-:S05]  /*34f0*/  FFMA.FTZ R37, R57, R116, R37 ;  /* 0x0000007439257223 */ /* 0x000fca0000010025 */
[----:B------:R0:W-:Y:S01]  /*3500*/  STL [R1+0x74], R37 ;  /* 0x0000742501007387 */ /* 0x0001e20000100800 */
[----:B------:R-:W-:-:S03]  /*3510*/  FADD.FTZ R38, R36, R38 ;  /* 0x0000002624267221 */ /* 0x000fc60000010000 */
[----:B0-----:R-:W4:Y:S04]  /*3520*/  LDL.LU R37, [R1+0x94] ;  /* 0x0000940001257983 */ /* 0x001f280000300800 */
[----:B------:R0:W-:Y:S04]  /*3530*/  STL [R1+0x88], R38 ;  /* 0x0000882601007387 */ /* 0x0001e80000100800 */
[----:B0-----:R-:W4:Y:S01]  /*3540*/  LDL R38, [R1+0x13c] ;  /* 0x00013c0001267983 */ /* 0x001f220000100800 */
[----:B---3--:R-:W-:-:S05]  /*3550*/  FFMA.FTZ R132, R114, R36, R132 ;  /* 0x0000002472847223 */ /* 0x008fca0000010084 */
[----:B------:R0:W-:Y:S04]  /*3560*/  STL [R1+0x84], R132 ;  /* 0x0000848401007387 */ /* 0x0001e80000100800 */
[----:B0-----:R-:W3:Y:S01]  /*3570*/  LDL.LU R132, [R1+0x90] ;  /* 0x0000900001847983 */ /* 0x001ee20000300800 */
[----:B------:R-:W-:-:S03]  /*3580*/  FADD.FTZ R115, R58, R115 ;  /* 0x000000733a737221 */ /* 0x000fc60000010000 */
[----:B------:R-:W3:Y:S04]  /*3590*/  LDL.LU R116, [R1+0x8c] ;  /* 0x00008c0001747983 */ /* 0x000ee80000300800 */
[----:B------:R0:W-:Y:S04]  /*35a0*/  STL [R1+0x80], R115 ;  /* 0x0000807301007387 */ /* 0x0001e80000100800 */
[----:B0-----:R-:W3:Y:S01]  /*35b0*/  LDL R115, [R1+0x140] ;  /* 0x0001400001737983 */ /* 0x001ee20000100800 */
[----:B------:R-:W-:Y:S01]  /*35c0*/  FADD.FTZ R59, -R186, R59 ;  /* 0x0000003bba3b7221 */ /* 0x000fe20000010100 */
[----:B------:R-:W-:-:S03]  /*35d0*/  HADD2.F32 R117, -RZ, R117.H1_H1 ;  /* 0x30000075ff757230 */ /* 0x000fc60000004100 */
[----:B------:R-:W-:Y:S01]  /*35e0*/  FMUL.FTZ R59, R181, R59 ;  /* 0x0000003bb53b7220 */ /* 0x000fe20000410000 */
[----:B------:R-:W-:Y:S01]  /*35f0*/  FFMA.FTZ R134, R114, R58, R134 ;  /* 0x0000003a72867223 */ /* 0x000fe20000010086 */
[----:B------:R-:W-:Y:S02]  /*3600*/  HADD2.F32 R53, -RZ, R53.H1_H1 ;  /* 0x30000035ff357230 */ /* 0x000fe40000004100 */
[----:B--2---:R-:W-:Y:S02]  /*3610*/  FADD.FTZ R39, R117, R39 ;  /* 0x0000002775277221 */ /* 0x004fe40000010000 */
[----:B------:R-:W-:Y:S01]  /*3620*/  STL [R1+0x7c], R134 ;  /* 0x00007c8601007387 */ /* 0x000fe20000100800 */
[----:B------:R-:W-:Y:S01]  /*3630*/  FMUL.FTZ R36, R135, R36 ;  /* 0x0000002487247220 */ /* 0x000fe20000410000 */
[----:B----4-:R-:W-:-:S05]  /*3640*/  FFMA.FTZ R37, R59, R117, R37 ;  /* 0x000000753b257223 */ /* 0x010fca0000010025 */
[----:B------:R0:W-:Y:S04]  /*3650*/  STL [R1+0x94], R37 ;  /* 0x0000942501007387 */ /* 0x0001e80000100800 */
[----:B0-----:R-:W2:Y:S01]  /*3660*/  LDL R37, [R1+0x134] ;  /* 0x0001340001257983 */ /* 0x001ea20000100800 */
[----:B------:R-:W-:-:S03]  /*3670*/  FMUL.FTZ R117, R38, R117 ;  /* 0x0000007526757220 */ /* 0x000fc60000410000 */
[----:B------:R0:W-:Y:S04]  /*3680*/  STL [R1+0x98], R39 ;  /* 0x0000982701007387 */ /* 0x0001e80000100800 */
[----:B0-----:R-:W4:Y:S04]  /*3690*/  LDL.LU R39, [R1+0x9c] ;  /* 0x00009c0001277983 */ /* 0x001f280000300800 */
[----:B------:R-:W4:Y:S04]  /*36a0*/  LDL R38, [R1+0x138] ;  /* 0x0001380001267983 */ /* 0x000f280000100800 */
[----:B------:R-:W4:Y:S04]  /*36b0*/  LDL.LU R136, [R1+0xa8] ;  /* 0x0000a80001887983 */ /* 0x000f280000300800 */
[----:B------:R-:W4:Y:S01]  /*36c0*/  LDL.LU R135, [R1+0xa4] ;  /* 0x0000a40001877983 */ /* 0x000f220000300800 */
[----:B---3--:R-:W-:Y:S01]  /*36d0*/  FADD.FTZ R132, R53, R132 ;  /* 0x0000008435847221 */ /* 0x008fe20000010000 */
[----:B------:R-:W-:-:S04]  /*36e0*/  FFMA.FTZ R116, R59, R53, R116 ;  /* 0x000000353b747223 */ /* 0x000fc80000010074 */
[----:B------:R-:W-:Y:S04]  /*36f0*/  STL [R1+0x90], R132 ;  /* 0x0000908401007387 */ /* 0x000fe80000100800 */
[----:B------:R0:W-:Y:S01]  /*3700*/  STL [R1+0x8c], R116 ;  /* 0x00008c7401007387 */ /* 0x0001e20000100800 */
[----:B------:R-:W-:-:S03]  /*3710*/  FFMA.FTZ R53, R115, R53, R117 ;  /* 0x0000003573357223 */ /* 0x000fc60000010075 */
[----:B------:R-:W3:Y:S01]  /*3720*/  LDL.LU R117, [R1+0xa0] ;  /* 0x0000a00001757983 */ /* 0x000ee20000300800 */
[----:B0-----:R-:W-:Y:S01]  /*3730*/  FADD.FTZ R116, -R186, R120 ;  /* 0x00000078ba747221 */ /* 0x001fe20000010100 */
[----:B------:R-:W-:Y:S02]  /*3740*/  HADD2.F32 R115, -RZ, R54.H0_H0 ;  /* 0x20000036ff737230 */ /* 0x000fe40000004100 */
[----:B------:R-:W-:Y:S01]  /*3750*/  FFMA.FTZ R58, R133, R58, R36 ;  /* 0x0000003a853a7223 */ /* 0x000fe20000010024 */
[----:B------:R-:W3:Y:S01]  /*3760*/  LDL R134, [R1+0x12c] ;  /* 0x00012c0001867983 */ /* 0x000ee20000100800 */
[----:B------:R-:W-:Y:S01]  /*3770*/  FMUL.FTZ R116, R181, R116 ;  /* 0x00000074b5747220 */ /* 0x000fe20000410000 */
[----:B------:R-:W-:Y:S02]  /*3780*/  HADD2.F32 R36, -RZ, R118.H0_H0 ;  /* 0x20000076ff247230 */ /* 0x000fe40000004100 */
[----:B------:R-:W3:Y:S04]  /*3790*/  LDL.LU R133, [R1+0xb0] ;  /* 0x0000b00001857983 */ /* 0x000ee80000300800 */
[----:B------:R-:W3:Y:S04]  /*37a0*/  LDL.LU R132, [R1+0xac] ;  /* 0x0000ac0001847983 */ /* 0x000ee80000300800 */
[----:B------:R-:W3:Y:S01]  /*37b0*/  LDL R120, [R1+0x130] ;  /* 0x0001300001787983 */ /* 0x000ee20000100800 */
[----:B--2---:R-:W-:Y:S01]  /*37c0*/  FMUL.FTZ R37, R37, R36 ;  /* 0x0000002425257220 */ /* 0x004fe20000410000 */
[----:B----4-:R-:W-:Y:S01]  /*37d0*/  FFMA.FTZ R39, R116, R115, R39 ;  /* 0x0000007374277223 */ /* 0x010fe20000010027 */
[----:B---3--:R-:W-:-:S05]  /*37e0*/  FADD.FTZ R117, R115, R117 ;  /* 0x0000007573757221 */ /* 0x008fca0000010000 */
[----:B------:R-:W-:Y:S04]  /*37f0*/  STL [R1+0xa0], R117 ;  /* 0x0000a07501007387 */ /* 0x000fe80000100800 */
[----:B------:R0:W-:Y:S01]  /*3800*/  STL [R1+0x9c], R39 ;  /* 0x00009c2701007387 */ /* 0x0001e20000100800 */
[----:B------:R-:W-:-:S03]  /*3810*/  FFMA.FTZ R115, R38, R115, R37 ;  /* 0x0000007326737223 */ /* 0x000fc60000010025 */
[----:B0-----:R-:W2:Y:S04]  /*3820*/  LDL.LU R39, [R1+0xb8] ;  /* 0x0000b80001277983 */ /* 0x001ea80000300800 */
[----:B------:R-:W3:Y:S01]  /*3830*/  LDL.LU R38, [R1+0xb4] ;  /* 0x0000b40001267983 */ /* 0x000ee20000300800 */
[----:B------:R-:W-:Y:S01]  /*3840*/  FADD.FTZ R121, -R186, R121 ;  /* 0x00000079ba797221 */ /* 0x000fe20000010100 */
[----:B------:R-:W-:Y:S02]  /*3850*/  HADD2.F32 R117, -RZ, R54.H1_H1 ;  /* 0x30000036ff757230 */ /* 0x000fe40000004100 */
[----:B------:R-:W-:Y:S01]  /*3860*/  FADD.FTZ R136, R36, R136 ;  /* 0x0000008824887221 */ /* 0x000fe20000010000 */
[----:B------:R-:W-:Y:S01]  /*3870*/  FFMA.FTZ R135, R116, R36, R135 ;  /* 0x0000002474877223 */ /* 0x000fe20000010087 */
[----:B------:R-:W-:Y:S01]  /*3880*/  FMUL.FTZ R54, R181, R121 ;  /* 0x00000079b5367220 */ /* 0x000fe20000410000 */
[----:B------:R-:W-:Y:S01]  /*3890*/  HADD2.F32 R118, -RZ, R118.H1_H1 ;  /* 0x30000076ff767230 */ /* 0x000fe20000004100 */
[----:B------:R-:W4:Y:S01]  /*38a0*/  LDL R37, [R1+0x124] ;  /* 0x0001240001257983 */ /* 0x000f220000100800 */
[----:B------:R-:W-:Y:S01]  /*38b0*/  FADD.FTZ R133, R117, R133 ;  /* 0x0000008575857221 */ /* 0x000fe20000010000 */
[----:B------:R-:W-:-:S02]  /*38c0*/  FFMA.FTZ R132, R54, R117, R132 ;  /* 0x0000007536847223 */ /* 0x000fc40000010084 */
[----:B------:R0:W-:Y:S01]  /*38d0*/  STL [R1+0xa8], R136 ;  /* 0x0000a88801007387 */ /* 0x0001e20000100800 */
[----:B------:R-:W-:-:S03]  /*38e0*/  FMUL.FTZ R36, R134, R118 ;  /* 0x0000007686247220 */ /* 0x000fc60000410000 */
[----:B------:R1:W-:Y:S04]  /*38f0*/  STL [R1+0xa4], R135 ;  /* 0x0000a48701007387 */ /* 0x0003e80000100800 */
[----:B0-----:R-:W4:Y:S04]  /*3900*/  LDL.LU R136, [R1+0xc0] ;  /* 0x0000c00001887983 */ /* 0x001f280000300800 */
[----:B-1----:R-:W4:Y:S04]  /*3910*/  LDL.LU R135, [R1+0xbc] ;  /* 0x0000bc0001877983 */ /* 0x002f280000300800 */
[----:B------:R-:W-:Y:S04]  /*3920*/  STL [R1+0xb0], R133 ;  /* 0x0000b08501007387 */ /* 0x000fe80000100800 */
[----:B------:R-:W4:Y:S04]  /*3930*/  LDL R134, [R1+0x128] ;  /* 0x0001280001867983 */ /* 0x000f280000100800 */
[----:B------:R-:W-:Y:S04]  /*3940*/  STL [R1+0xac], R132 ;  /* 0x0000ac8401007387 */ /* 0x000fe80000100800 */
[----:B------:R-:W4:Y:S01]  /*3950*/  LDL.LU R121, [R1+0xc4] ;  /* 0x0000c40001797983 */ /* 0x000f220000300800 */
[----:B--2---:R-:W-:Y:S01]  /*3960*/  FADD.FTZ R39, R118, R39 ;  /* 0x0000002776277221 */ /* 0x004fe20000010000 */
[----:B---3--:R-:W-:-:S04]  /*3970*/  FFMA.FTZ R38, R54, R118, R38 ;  /* 0x0000007636267223 */ /* 0x008fc80000010026 */
[----:B------:R0:W-:Y:S01]  /*3980*/  STL [R1+0xb8], R39 ;  /* 0x0000b82701007387 */ /* 0x0001e20000100800 */
[----:B------:R-:W-:-:S03]  /*3990*/  FADD.FTZ R118, -R186, R122 ;  /* 0x0000007aba767221 */ /* 0x000fc60000010100 */
[----:B0-----:R-:W2:Y:S04]  /*39a0*/  LDL R39, [R1+0x11c] ;  /* 0x00011c0001277983 */ /* 0x001ea80000100800 */
[----:B------:R-:W3:Y:S04]  /*39b0*/  LDL.LU R122, [R1+0xc8] ;  /* 0x0000c800017a7983 */ /* 0x000ee80000300800 */
[----:B------:R0:W-:Y:S04]  /*39c0*/  STL [R1+0xb4], R38 ;  /* 0x0000b42601007387 */ /* 0x0001e80000100800 */
[----:B------:R-:W2:Y:S04]  /*39d0*/  LDL.LU R133, [R1+0xd0] ;  /* 0x0000d00001857983 */ /* 0x000ea80000300800 */
[----:B------:R-:W2:Y:S04]  /*39e0*/  LDL.LU R132, [R1+0xcc] ;  /* 0x0000cc0001847983 */ /* 0x000ea80000300800 */
[----:B0-----:R-:W2:Y:S01]  /*39f0*/  LDL.LU R38, [R1+0xd4] ;  /* 0x0000d40001267983 */ /* 0x001ea20000300800 */
[----:B------:R-:W-:Y:S01]  /*3a00*/  FFMA.FTZ R117, R120, R117, R36 ;  /* 0x0000007578757223 */ /* 0x000fe20000010024 */
[----:B------:R-:W-:-:S02]  /*3a10*/  HADD2.F32 R120, -RZ, R55.H0_H0 ;  /* 0x20000037ff787230 */ /* 0x000fc40000004100 */
[----:B------:R-:W-:Y:S01]  /*3a20*/  FMUL.FTZ R118, R181, R118 ;  /* 0x00000076b5767220 */ /* 0x000fe20000410000 */
[----:B------:R-:W-:Y:S02]  /*3a30*/  HADD2.F32 R36, -RZ, R119.H0_H0 ;  /* 0x20000077ff247230 */ /* 0x000fe40000004100 */
[----:B----4-:R-:W-:Y:S01]  /*3a40*/  FADD.FTZ R136, R120, R136 ;  /* 0x0000008878887221 */ /* 0x010fe20000010000 */
[----:B------:R-:W-:Y:S02]  /*3a50*/  FFMA.FTZ R135, R118, R120, R135 ;  /* 0x0000007876877223 */ /* 0x000fe40000010087 */
[----:B------:R-:W-:Y:S02]  /*3a60*/  FMUL.FTZ R37, R37, R36 ;  /* 0x0000002425257220 */ /* 0x000fe40000410000 */
[----:B------:R0:W-:Y:S02]  /*3a70*/  STL [R1+0xc0], R136 ;  /* 0x0000c08801007387 */ /* 0x0001e40000100800 */
[----:B------:R-:W-:Y:S01]  /*3a80*/  FFMA.FTZ R120, R134, R120, R37 ;  /* 0x0000007886787223 */ /* 0x000fe20000010025 */
[----:B------:R-:W-:Y:S01]  /*3a90*/  FFMA.FTZ R121, R118, R36, R121 ;  /* 0x0000002476797223 */ /* 0x000fe20000010079 */
[----:B0-----:R0:W5:Y:S04]  /*3aa0*/  LDL.LU R136, [R1+0x22c] ;  /* 0x00022c0001887983 */ /* 0x0011680000300800 */
[----:B------:R1:W-:Y:S01]  /*3ab0*/  STL [R1+0xbc], R135 ;  /* 0x0000bc8701007387 */ /* 0x0003e20000100800 */
[----:B------:R-:W-:Y:S01]  /*3ac0*/  FFMA.FTZ R40, R50, R40, R48 ;  /* 0x0000002832287223 */ /* 0x000fe20000010030 */
[----:B------:R-:W-:-:S02]  /*3ad0*/  HADD2.F32 R55, -RZ, R55.H1_H1 ;  /* 0x30000037ff377230 */ /* 0x000fc40000004100 */
[----:B------:R-:W4:Y:S04]  /*3ae0*/  LDG.E.128 R48, desc[UR10][R144.64] ;  /* 0x0000000a90307981 */ /* 0x000f28000c1e1d00 */
[----:B-1----:R0:W5:Y:S04]  /*3af0*/  LDL.LU R135, [R1+0x228] ;  /* 0x0002280001877983 */ /* 0x0021680000300800 */
[----:B------:R0:W5:Y:S04]  /*3b00*/  LDL.LU R134, [R1+0x224] ;  /* 0x0002240001867983 */ /* 0x0001680000300800 */
[----:B------:R-:W4:Y:S01]  /*3b10*/  LDL.LU R37, [R1+0xd8] ;  /* 0x0000d80001257983 */ /* 0x000f220000300800 */
[----:B------:R-:W-:-:S03]  /*3b20*/  HADD2.F32 R119, -RZ, R119.H1_H1 ;  /* 0x30000077ff777230 */ /* 0x000fc60000004100 */
[----:B------:R-:W4:Y:S01]  /*3b30*/  LDG.E.128 R144, desc[UR10][R144.64+0x10] ;  /* 0x0000100a90907981 */ /* 0x000f22000c1e1d00 */
[----:B---3--:R-:W-:-:S03]  /*3b40*/  FADD.FTZ R122, R36, R122 ;  /* 0x0000007a247a7221 */ /* 0x008fc60000010000 */
[----:B------:R-:W3:Y:S04]  /*3b50*/  LDL R36, [R1+0x120] ;  /* 0x0001200001247983 */ /* 0x000ee80000100800 */
[----:B------:R-:W-:Y:S04]  /*3b60*/  STL [R1+0xc8], R122 ;  /* 0x0000c87a01007387 */ /* 0x000fe80000100800 */
[----:B------:R1:W-:Y:S01]  /*3b70*/  STL [R1+0xc4], R121 ;  /* 0x0000c47901007387 */ /* 0x0003e20000100800 */
[----:B--2---:R-:W-:Y:S01]  /*3b80*/  FADD.FTZ R133, R55, R133 ;  /* 0x0000008537857221 */ /* 0x004fe20000010000 */
[----:B-1----:R-:W-:Y:S01]  /*3b90*/  FADD.FTZ R121, -R186, R123 ;  /* 0x0000007bba797221 */ /* 0x002fe20000010100 */
[----:B------:R-:W-:Y:S01]  /*3ba0*/  FMUL.FTZ R122, R39, R119 ;  /* 0x00000077277a7220 */ /* 0x000fe20000410000 */
[----:B------:R-:W2:Y:S02]  /*3bb0*/  LDL R123, [R1+0x114] ;  /* 0x00011400017b7983 */ /* 0x000ea40000100800 */
[----:B------:R-:W-:-:S02]  /*3bc0*/  FMUL.FTZ R121, R181, R121 ;  /* 0x00000079b5797220 */ /* 0x000fc40000410000 */
[----:B------:R-:W2:Y:S02]  /*3bd0*/  LDL R39, [R1+0x118] ;  /* 0x0001180001277983 */ /* 0x000ea40000100800 */
[C---:B------:R-:W-:Y:S01]  /*3be0*/  FFMA.FTZ R132, R121.reuse, R55, R132 ;  /* 0x0000003779847223 */ /* 0x040fe20000010084 */
[----:B------:R-:W-:Y:S01]  /*3bf0*/  FFMA.FTZ R38, R121, R119, R38 ;  /* 0x0000007779267223 */ /* 0x000fe20000010026 */
[----:B------:R1:W-:Y:S04]  /*3c00*/  STL [R1+0xd0], R133 ;  /* 0x0000d08501007387 */ /* 0x0003e80000100800 */
[----:B-1----:R0:W5:Y:S04]  /*3c10*/  LDL.LU R133, [R1+0x220] ;  /* 0x0002200001857983 */ /* 0x0021680000300800 */
[----:B------:R1:W-:Y:S04]  /*3c20*/  STL [R1+0xcc], R132 ;  /* 0x0000cc8401007387 */ /* 0x0003e80000100800 */
[----:B-1----:R0:W5:Y:S04]  /*3c30*/  LDL.LU R132, [R1+0x21c] ;  /* 0x00021c0001847983 */ /* 0x0021680000300800 */
[----:B------:R1:W-:Y:S04]  /*3c40*/  STL [R1+0xd4], R38 ;  /* 0x0000d42601007387 */ /* 0x0003e80000100800 */
[----:B-1----:R-:W2:Y:S01]  /*3c50*/  LDL R38, [R1+0x10c] ;  /* 0x00010c0001267983 */ /* 0x002ea20000100800 */
[----:B----4-:R-:W-:Y:S01]  /*3c60*/  FADD.FTZ R37, R119, R37 ;  /* 0x0000002577257221 */ /* 0x010fe20000010000 */
[----:B------:R-:W-:-:S04]  /*3c70*/  FADD.FTZ R48, -R186, R48 ;  /* 0x00000030ba307221 */ /* 0x000fc80000010100 */
[----:B------:R1:W-:Y:S01]  /*3c80*/  STL [R1+0xd8], R37 ;  /* 0x0000d82501007387 */ /* 0x0003e20000100800 */
[----:B------:R-:W-:-:S03]  /*3c90*/  HADD2.F32 R119, -RZ, R124.H0_H0 ;  /* 0x2000007cff777230 */ /* 0x000fc60000004100 */
[----:B-1----:R-:W4:Y:S02]  /*3ca0*/  LDL R37, [R1+0x110] ;  /* 0x0001100001257983 */ /* 0x002f240000100800 */
[----:B------:R-:W-:Y:S01]  /*3cb0*/  FADD.FTZ R160, R119, R160 ;  /* 0x000000a077a07221 */ /* 0x000fe20000010000 */
[----:B---3--:R-:W-:Y:S01]  /*3cc0*/  FFMA.FTZ R122, R36, R55, R122 ;  /* 0x00000037247a7223 */ /* 0x008fe2000001007a */
[--C-:B------:R-:W-:Y:S02]  /*3cd0*/  HADD2.F32 R36, -RZ, R128.reuse.H0_H0 ;  /* 0x20000080ff247230 */ /* 0x100fe40000004100 */
[----:B------:R-:W-:Y:S01]  /*3ce0*/  FMUL.FTZ R55, R181, R48 ;  /* 0x00000030b5377220 */ /* 0x000fe20000410000 */
[----:B------:R-:W-:Y:S01]  /*3cf0*/  HADD2.F32 R128, -RZ, R128.H1_H1 ;  /* 0x30000080ff807230 */ /* 0x000fe20000004100 */
[----:B------:R-:W3:Y:S01]  /*3d00*/  LDL R48, [R1+0x104] ;  /* 0x0001040001307983 */ /* 0x000ee20000100800 */
[----:B------:R-:W-:Y:S01]  /*3d10*/  FADD.FTZ R156, R36, R156 ;  /* 0x0000009c249c7221 */ /* 0x000fe20000010000 */
[CC--:B------:R-:W-:Y:S01]  /*3d20*/  FFMA.FTZ R157, R55.reuse, R36.reuse, R157 ;  /* 0x00000024379d7223 */ /* 0x0c0fe2000001009d */
[----:B------:R-:W-:Y:S01]  /*3d30*/  FFMA.FTZ R159, R55, R119, R159 ;  /* 0x00000077379f7223 */ /* 0x000fe2000001009f */
[----:B--2---:R-:W-:-:S04]  /*3d40*/  FMUL.FTZ R36, R123, R36 ;  /* 0x000000247b247220 */ /* 0x004fc80000410000 */
[----:B------:R-:W-:Y:S02]  /*3d50*/  FFMA.FTZ R119, R39, R119, R36 ;  /* 0x0000007727777223 */ /* 0x000fe40000010024 */
[----:B------:R-:W2:Y:S01]  /*3d60*/  LDL R39, [R1+0xfc] ;  /* 0x0000fc0001277983 */ /* 0x000ea20000100800 */
[----:B------:R-:W-:-:S03]  /*3d70*/  FMUL.FTZ R36, R38, R128 ;  /* 0x0000008026247220 */ /* 0x000fc60000410000 */
[----:B------:R-:W2:Y:S01]  /*3d80*/  LDL R38, [R1+0x108] ;  /* 0x0001080001267983 */ /* 0x000ea20000100800 */
[----:B------:R-:W-:Y:S01]  /*3d90*/  FADD.FTZ R49, -R186, R49 ;  /* 0x00000031ba317221 */ /* 0x000fe20000010100 */
[----:B------:R-:W-:-:S03]  /*3da0*/  HADD2.F32 R124, -RZ, R124.H1_H1 ;  /* 0x3000007cff7c7230 */ /* 0x000fc60000004100 */
[----:B------:R-:W-:Y:S01]  /*3db0*/  FMUL.FTZ R123, R181, R49 ;  /* 0x00000031b57b7220 */ /* 0x000fe20000410000 */
[----:B------:R-:W-:Y:S01]  /*3dc0*/  FADD.FTZ R50, -R186, R50 ;  /* 0x00000032ba327221 */ /* 0x000fe20000010100 */
[----:B------:R-:W-:Y:S01]  /*3dd0*/  FADD.FTZ R162, R124, R162 ;  /* 0x000000a27ca27221 */ /* 0x000fe20000010000 */
[----:B------:R-:W-:Y:S01]  /*3de0*/  FADD.FTZ R163, R128, R163 ;  /* 0x000000a380a37221 */ /* 0x000fe20000010000 */
[C---:B------:R-:W-:Y:S01]  /*3df0*/  FFMA.FTZ R161, R123.reuse, R124, R161 ;  /* 0x0000007c7ba17223 */ /* 0x040fe200000100a1 */
[----:B------:R-:W-:Y:S01]  /*3e00*/  FFMA.FTZ R164, R123, R128, R164 ;  /* 0x000000807ba47223 */ /* 0x000fe200000100a4 */
[----:B------:R-:W-:Y:S01]  /*3e10*/  FMUL.FTZ R128, R181, R50 ;  /* 0x00000032b5807220 */ /* 0x000fe20000410000 */
[C---:B------:R-:W-:Y:S01]  /*3e20*/  FADD.FTZ R51, -R186.reuse, R51 ;  /* 0x00000033ba337221 */ /* 0x040fe20000010100 */
[----:B------:R-:W-:Y:S01]  /*3e30*/  FADD.FTZ R144, -R186, R144 ;  /* 0x00000090ba907221 */ /* 0x000fe20000010100 */
[----:B----4-:R-:W-:Y:S01]  /*3e40*/  FFMA.FTZ R124, R37, R124, R36 ;  /* 0x0000007c257c7223 */ /* 0x010fe20000010024 */
[----:B------:R-:W-:Y:S01]  /*3e50*/  HADD2.F32 R36, -RZ, R129.H0_H0 ;  /* 0x20000081ff247230 */ /* 0x000fe20000004100 */
[----:B------:R-:W4:Y:S01]  /*3e60*/  LDL R37, [R1+0x100] ;  /* 0x0001000001257983 */ /* 0x000f220000100800 */
[----:B------:R-:W-:-:S03]  /*3e70*/  HADD2.F32 R50, -RZ, R125.H0_H0 ;  /* 0x2000007dff327230 */ /* 0x000fc60000004100 */
[----:B------:R-:W-:Y:S01]  /*3e80*/  FADD.FTZ R165, R36, R165 ;  /* 0x000000a524a57221 */ /* 0x000fe20000010000 */
[----:B------:R-:W-:Y:S01]  /*3e90*/  FFMA.FTZ R166, R128, R36, R166 ;  /* 0x0000002480a67223 */ /* 0x000fe200000100a6 */
[----:B------:R-:W-:Y:S01]  /*3ea0*/  FADD.FTZ R169, R50, R169 ;  /* 0x000000a932a97221 */ /* 0x000fe20000010000 */
[----:B------:R-:W-:Y:S01]  /*3eb0*/  FFMA.FTZ R168, R128, R50, R168 ;  /* 0x0000003280a87223 */ /* 0x000fe200000100a8 */
[----:B------:R-:W-:Y:S02]  /*3ec0*/  HADD2.F32 R129, -RZ, R129.H1_H1 ;  /* 0x30000081ff817230 */ /* 0x000fe40000004100 */
[----:B------:R-:W-:Y:S01]  /*3ed0*/  FMUL.FTZ R51, R181, R51 ;  /* 0x00000033b5337220 */ /* 0x000fe20000410000 */
[C---:B------:R-:W-:Y:S01]  /*3ee0*/  FADD.FTZ R145, -R186.reuse, R145 ;  /* 0x00000091ba917221 */ /* 0x040fe20000010100 */
[----:B------:R-:W-:Y:S01]  /*3ef0*/  FADD.FTZ R147, -R186, R147 ;  /* 0x00000093ba937221 */ /* 0x000fe20000010100 */
[----:B------:R-:W4:Y:S01]  /*3f00*/  LDL R49, [R1+0xe4] ;  /* 0x0000e40001317983 */ /* 0x000f220000100800 */
[----:B------:R-:W-:Y:S01]  /*3f10*/  FADD.FTZ R167, R129, R167 ;  /* 0x000000a781a77221 */ /* 0x000fe20000010000 */
[----:B------:R-:W-:Y:S01]  /*3f20*/  FFMA.FTZ R170, R51, R129, R170 ;  /* 0x0000008133aa7223 */ /* 0x000fe200000100aa */
[----:B---3--:R-:W-:-:S02]  /*3f30*/  FMUL.FTZ R36, R48, R36 ;  /* 0x0000002430247220 */ /* 0x008fc40000410000 */
[----:B------:R-:W3:Y:S01]  /*3f40*/  LDL R48, [R1+0xf8] ;  /* 0x0000f80001307983 */ /* 0x000ee20000100800 */
[----:B--2---:R-:W-:-:S03]  /*3f50*/  FMUL.FTZ R129, R39, R129 ;  /* 0x0000008127817220 */ /* 0x004fc60000410000 */
[----:B------:R-:W2:Y:S01]  /*3f60*/  LDL R39, [R1+0xec] ;  /* 0x0000ec0001277983 */ /* 0x000ea20000100800 */
[----:B------:R-:W-:-:S03]  /*3f70*/  FFMA.FTZ R50, R38, R50, R36 ;  /* 0x0000003226327223 */ /* 0x000fc60000010024 */
[----:B------:R-:W3:Y:S01]  /*3f80*/  LDL R38, [R1+0xf4] ;  /* 0x0000f40001267983 */ /* 0x000ee20000100800 */
[----:B------:R-:W-:Y:S02]  /*3f90*/  HADD2.F32 R125, -RZ, R125.H1_H1 ;  /* 0x3000007dff7d7230 */ /* 0x000fe40000004100 */
[----:B------:R-:W-:Y:S01]  /*3fa0*/  FADD.FTZ R36, -R186, R146 ;  /* 0x00000092ba247221 */ /* 0x000fe20000010100 */
[----:B------:R-:W-:Y:S01]  /*3fb0*/  FMUL.FTZ R144, R181, R144 ;  /* 0x00000090b5907220 */ /* 0x000fe20000410000 */
[----:B------:R-:W3:Y:S01]  /*3fc0*/  LDL R186, [R1+0xf0] ;  /* 0x0000f00001ba7983 */ /* 0x000ee20000100800 */
[----:B------:R-:W-:Y:S01]  /*3fd0*/  FADD.FTZ R172, R125, R172 ;  /* 0x000000ac7dac7221 */ /* 0x000fe20000010000 */
[-C--:B------:R-:W-:Y:S01]  /*3fe0*/  FFMA.FTZ R171, R51, R125.reuse, R171 ;  /* 0x0000007d33ab7223 */ /* 0x080fe200000100ab */
[----:B----4-:R-:W-:Y:S01]  /*3ff0*/  FFMA.FTZ R125, R37, R125, R129 ;  /* 0x0000007d257d7223 */ /* 0x010fe20000010081 */
[----:B------:R-:W-:Y:S02]  /*4000*/  HADD2.F32 R37, -RZ, R130.H0_H0 ;  /* 0x20000082ff257230 */ /* 0x000fe40000004100 */
[----:B------:R-:W-:-:S02]  /*4010*/  HADD2.F32 R129, -RZ, R126.H0_H0 ;  /* 0x2000007eff817230 */ /* 0x000fc40000004100 */
[----:B------:R-:W-:-:S03]  /*4020*/  HADD2.F32 R130, -RZ, R130.H1_H1 ;  /* 0x30000082ff827230 */ /* 0x000fc60000004100 */
[----:B------:R-:W-:Y:S01]  /*4030*/  FADD.FTZ R174, R129, R174 ;  /* 0x000000ae81ae7221 */ /* 0x000fe20000010000 */
[----:B------:R-:W-:Y:S01]  /*4040*/  FFMA.FTZ R173, R144, R129, R173 ;  /* 0x0000008190ad7223 */ /* 0x000fe200000100ad */
[----:B------:R-:W-:Y:S01]  /*4050*/  FMUL.FTZ R146, R181, R145 ;  /* 0x00000091b5927220 */ /* 0x000fe20000410000 */
[----:B--2---:R-:W-:Y:S02]  /*4060*/  FMUL.FTZ R145, R39, R130 ;  /* 0x0000008227917220 */ /* 0x004fe40000410000 */
[----:B------:R-:W2:Y:S01]  /*4070*/  LDL R39, [R1+0xdc] ;  /* 0x0000dc0001277983 */ /* 0x000ea20000100800 */
[----:B---3--:R-:W-:-:S04]  /*4080*/  FMUL.FTZ R38, R38, R37 ;  /* 0x0000002526267220 */ /* 0x008fc80000410000 */
[----:B------:R-:W-:Y:S02]  /*4090*/  FFMA.FTZ R129, R48, R129, R38 ;  /* 0x0000008130817223 */ /* 0x000fe40000010026 */
[----:B------:R-:W3:Y:S04]  /*40a0*/  LDL R48, [R1+0xe8] ;  /* 0x0000e80001307983 */ /* 0x000ee80000100800 */
[----:B------:R-:W4:Y:S01]  /*40b0*/  LDL R38, [R1+0xe0] ;  /* 0x0000e00001267983 */ /* 0x000f220000100800 */
[----:B------:R-:W-:Y:S02]  /*40c0*/  HADD2.F32 R126, -RZ, R126.H1_H1 ;  /* 0x3000007eff7e7230 */ /* 0x000fe40000004100 */
[----:B------:R-:W-:Y:S01]  /*40d0*/  FADD.FTZ R175, R37, R175 ;  /* 0x000000af25af7221 */ /* 0x000fe20000010000 */
[----:B------:R-:W-:Y:S01]  /*40e0*/  FFMA.FTZ R176, R144, R37, R176 ;  /* 0x0000002590b07223 */ /* 0x000fe200000100b0 */
[----:B------:R-:W-:-:S02]  /*40f0*/  HADD2.F32 R37, -RZ, R131.H0_H0 ;  /* 0x20000083ff257230 */ /* 0x000fc40000004100 */
[----:B------:R-:W-:Y:S01]  /*4100*/  FADD.FTZ R179, R130, R179 ;  /* 0x000000b382b37221 */ /* 0x000fe20000010000 */
[----:B------:R-:W-:Y:S01]  /*4110*/  FADD.FTZ R178, R126, R178 ;  /* 0x000000b27eb27221 */ /* 0x000fe20000010000 */
[-C--:B------:R-:W-:Y:S01]  /*4120*/  FFMA.FTZ R177, R146, R126.reuse, R177 ;  /* 0x0000007e92b17223 */ /* 0x080fe200000100b1 */
[----:B------:R-:W-:Y:S01]  /*4130*/  FFMA.FTZ R145, R186, R126, R145 ;  /* 0x0000007eba917223 */ /* 0x000fe20000010091 */
[----:B------:R-:W-:Y:S01]  /*4140*/  FFMA.FTZ R153, R146, R130, R153 ;  /* 0x0000008292997223 */ /* 0x000fe20000010099 */
[----:B------:R-:W-:Y:S02]  /*4150*/  HADD2.F32 R126, -RZ, R127.H0_H0 ;  /* 0x2000007fff7e7230 */ /* 0x000fe40000004100 */
[----:B------:R-:W-:Y:S01]  /*4160*/  FMUL.FTZ R130, R181, R36 ;  /* 0x00000024b5827220 */ /* 0x000fe20000410000 */
[-C--:B------:R-:W-:Y:S02]  /*4170*/  FMUL.FTZ R36, R49, R37.reuse ;  /* 0x0000002531247220 */ /* 0x080fe40000410000 */
[----:B------:R-:W-:Y:S01]  /*4180*/  FADD.FTZ R5, R126, R5 ;  /* 0x000000057e057221 */ /* 0x000fe20000010000 */
[C---:B------:R-:W-:Y:S01]  /*4190*/  FFMA.FTZ R152, R130.reuse, R126, R152 ;  /* 0x0000007e82987223 */ /* 0x040fe20000010098 */
[----:B------:R-:W-:Y:S01]  /*41a0*/  FADD.FTZ R7, R37, R7 ;  /* 0x0000000725077221 */ /* 0x000fe20000010000 */
[----:B------:R-:W-:Y:S01]  /*41b0*/  FFMA.FTZ R8, R130, R37, R8 ;  /* 0x0000002582087223 */ /* 0x000fe20000010008 */
[----:B------:R-:W-:Y:S01]  /*41c0*/  UMOV UR4, 0xffffffff ;  /* 0xffffffff00047882 */ /* 0x000fe20000000000 */
[----:B------:R-:W-:-:S04]  /*41d0*/  ISETP.NE.U32.AND P1, PT, RZ, UR14, PT ;  /* 0x0000000eff007c0c */ /* 0x000fc8000bf25070 */
[----:B------:R-:W-:Y:S01]  /*41e0*/  ISETP.NE.AND.EX P1, PT, RZ, UR15, PT, P1 ;  /* 0x0000000fff007c0c */ /* 0x000fe2000bf25310 */
[----:B---3--:R-:W-:Y:S01]  /*41f0*/  FFMA.FTZ R126, R48, R126, R36 ;  /* 0x0000007e307e7223 */ /* 0x008fe20000010024 */
[----:B------:R-:W-:Y:S02]  /*4200*/  HADD2.F32 R36, -RZ, R131.H1_H1 ;  /* 0x30000083ff247230 */ /* 0x000fe40000004100 */
[----:B------:R-:W-:Y:S02]  /*4210*/  HADD2.F32 R131, -RZ, R127.H1_H1 ;  /* 0x3000007fff837230 */ /* 0x000fe40000004100 */
[----:B------:R-:W-:Y:S01]  /*4220*/  FMUL.FTZ R127, R181, R147 ;  /* 0x00000093b57f7220 */ /* 0x000fe20000410000 */
[-C--:B--2---:R-:W-:Y:S01]  /*4230*/  FMUL.FTZ R37, R39, R36.reuse ;  /* 0x0000002427257220 */ /* 0x084fe20000410000 */
[----:B------:R-:W-:Y:S01]  /*4240*/  FADD.FTZ R155, R36, R155 ;  /* 0x0000009b249b7221 */ /* 0x000fe20000010000 */
[----:B------:R-:W-:Y:S01]  /*4250*/  FADD.FTZ R151, R131, R151 ;  /* 0x0000009783977221 */ /* 0x000fe20000010000 */
[CC--:B------:R-:W-:Y:S01]  /*4260*/  FFMA.FTZ R154, R127.reuse, R131.reuse, R154 ;  /* 0x000000837f9a7223 */ /* 0x0c0fe2000001009a */
[----:B----4-:R-:W-:Y:S01]  /*4270*/  FFMA.FTZ R131, R38, R131, R37 ;  /* 0x0000008326837223 */ /* 0x010fe20000010025 */
        /* <DEDUP_REMOVED lines=100> */
.L_x_3903:
        /* <DEDUP_REMOVED lines=43> */
.L_x_3853:
        /* <DEDUP_REMOVED lines=28> */
[----:B-----5:R-:W-:Y:S02]  /*4d30*/  MOV R135, R39 ;  /* 0x0000002700877202 */ /* 0x020fe40000000f00 */
[----:B------:R-:W-:Y:S02]  /*4d40*/  MOV R134, R38 ;  /* 0x0000002600867202 */ /* 0x000fe40000000f00 */
[----:B------:R-:W-:-:S02]  /*4d50*/  MOV R133, R37 ;  /* 0x0000002500857202 */ /* 0x000fc40000000f00 */
[----:B------:R-:W-:Y:S01]  /*4d60*/  MOV R132, R36 ;  /* 0x0000002400847202 */ /* 0x000fe20000000f00 */
[----:B------:R-:W-:Y:S06]  /*4d70*/  BRA `(.L_x_3854) ;  /* 0x0000000c001c7947 */ /* 0x000fec0003800000 */
.L_x_3852:
        /* <DEDUP_REMOVED lines=29> */
[----:B-1----:R-:W-:Y:S02]  /*4f50*/  F2FP.F16.F32.PACK_AB R37, R139, R138 ;  /* 0x0000008a8b25723e */ /* 0x002fe400000000ff */
[----:B------:R-:W-:Y:S01]  /*4f60*/  F2FP.F16.F32.PACK_AB R36, R137, R136 ;  /* 0x000000888924723e */ /* 0x000fe200000000ff */
[----:B------:R-:W-:Y:S06]  /*4f70*/  BRA `(.L_x_3854) ;  /* 0x00000008009c7947 */ /* 0x000fec0003800000 */
.L_x_3855:
        /* <DEDUP_REMOVED lines=27> */
[----:B------:R-:W-:Y:S02]  /*5130*/  F2FP.F16.F32.PACK_AB R36, R137, R136 ;  /* 0x000000888924723e */ /* 0x000fe400000000ff */
[----:B------:R-:W-:Y:S02]  /*5140*/  MOV R135, R39 ;  /* 0x0000002700877202 */ /* 0x000fe40000000f00 */
[----:B------:R-:W-:-:S02]  /*5150*/  MOV R134, R38 ;  /* 0x0000002600867202 */ /* 0x000fc40000000f00 */
[----:B------:R-:W-:Y:S02]  /*5160*/  MOV R133, R37 ;  /* 0x0000002500857202 */ /* 0x000fe40000000f00 */
[----:B------:R-:W-:Y:S01]  /*5170*/  MOV R132, R36 ;  /* 0x0000002400847202 */ /* 0x000fe20000000f00 */
[----:B------:R-:W-:Y:S06]  /*5180*/  BRA `(.L_x_3854) ;  /* 0x0000000800187947 */ /* 0x000fec0003800000 */
.L_x_3851:
        /* <DEDUP_REMOVED lines=37> */
.L_x_3857:
        /* <DEDUP_REMOVED lines=33> */
.L_x_3856:
        /* <DEDUP_REMOVED lines=32> */
.L_x_3858:
        /* <DEDUP_REMOVED lines=27> */
[----:B------:R-:W-:Y:S02]  /*59a0*/  F2FP.F16.F32.PACK_AB R36, R137, R136 ;  /* 0x000000888924723e */ /* 0x000fe400000000ff */
[----:B------:R-:W-:Y:S02]  /*59b0*/  MOV R135, R39 ;  /* 0x0000002700877202 */ /* 0x000fe40000000f00 */
[----:B------:R-:W-:-:S02]  /*59c0*/  MOV R134, R38 ;  /* 0x0000002600867202 */ /* 0x000fc40000000f00 */
[----:B------:R-:W-:Y:S02]  /*59d0*/  MOV R133, R37 ;  /* 0x0000002500857202 */ /* 0x000fe40000000f00 */
[----:B------:R-:W-:-:S07]  /*59e0*/  MOV R132, R36 ;  /* 0x0000002400847202 */ /* 0x000fce0000000f00 */
.L_x_3854:
        /* <DEDUP_REMOVED lines=43> */
[----:B0-----:R-:W-:Y:S02]  /*5ca0*/  F2FP.F16.F32.PACK_AB R37, R139, R138 ;  /* 0x0000008a8b25723e */ /* 0x001fe400000000ff */
[----:B------:R-:W-:Y:S02]  /*5cb0*/  F2FP.F16.F32.PACK_AB R36, R137, R136 ;  /* 0x000000888924723e */ /* 0x000fe400000000ff */
[----:B------:R-:W-:Y:S02]  /*5cc0*/  MOV R135, R39 ;  /* 0x0000002700877202 */ /* 0x000fe40000000f00 */
[----:B------:R-:W-:-:S02]  /*5cd0*/  MOV R134, R38 ;  /* 0x0000002600867202 */ /* 0x000fc40000000f00 */
[----:B------:R-:W-:Y:S02]  /*5ce0*/  MOV R133, R37 ;  /* 0x0000002500857202 */ /* 0x000fe40000000f00 */
[----:B------:R-:W-:Y:S01]  /*5cf0*/  MOV R132, R36 ;  /* 0x0000002400847202 */ /* 0x000fe20000000f00 */
[----:B------:R-:W-:Y:S06]  /*5d00*/  BRA `(.L_x_3862) ;  /* 0x0000000c00687947 */ /* 0x000fec0003800000 */
.L_x_3861:
        /* <DEDUP_REMOVED lines=27> */
[----:B------:R-:W-:Y:S01]  /*5ec0*/  F2FP.F16.F32.PACK_AB R36, R137, R136 ;  /* 0x000000888924723e */ /* 0x000fe200000000ff */
[----:B------:R-:W-:Y:S06]  /*5ed0*/  BRA `(.L_x_3862) ;  /* 0x0000000800f47947 */ /* 0x000fec0003800000 */
.L_x_3860:
        /* <DEDUP_REMOVED lines=34> */
.L_x_3863:
        /* <DEDUP_REMOVED lines=29> */
.L_x_3859:
        /* <DEDUP_REMOVED lines=35> */
.L_x_3865:
        /* <DEDUP_REMOVED lines=27> */
[----:B------:R-:W-:Y:S01]  /*66b0*/  F2FP.F16.F32.PACK_AB R36, R137, R136 ;  /* 0x000000888924723e */ /* 0x000fe200000000ff */
[----:B------:R-:W-:Y:S06]  /*66c0*/  BRA `(.L_x_3862) ;  /* 0x0000000000f87947 */ /* 0x000fec0003800000 */
.L_x_3864:
        /* <DEDUP_REMOVED lines=34> */
.L_x_3866:
        /* <DEDUP_REMOVED lines=28> */
.L_x_3862:
        /* <DEDUP_REMOVED lines=45> */
.L_x_3869:
        /* <DEDUP_REMOVED lines=29> */
.L_x_3868:
        /* <DEDUP_REMOVED lines=34> */
.L_x_3871:
        /* <DEDUP_REMOVED lines=29> */
.L_x_3867:
        /* <DEDUP_REMOVED lines=35> */
.L_x_3873:
        /* <DEDUP_REMOVED lines=29> */
.L_x_3872:
        /* <DEDUP_REMOVED lines=34> */
.L_x_3874:
        /* <DEDUP_REMOVED lines=28> */
.L_x_3870:
        /* <DEDUP_REMOVED lines=45> */
.L_x_3877:
        /* <DEDUP_REMOVED lines=29> */
.L_x_3876:
        /* <DEDUP_REMOVED lines=34> */
.L_x_3879:
        /* <DEDUP_REMOVED lines=29> */
.L_x_3875:
        /* <DEDUP_REMOVED lines=35> */
.L_x_3881:
        /* <DEDUP_REMOVED lines=29> */
.L_x_3880:
        /* <DEDUP_REMOVED lines=34> */
.L_x_3882:
        /* <DEDUP_REMOVED lines=28> */
.L_x_3878:
        /* <DEDUP_REMOVED lines=36> */
[----:B0-----:R-:W-:-:S02]  /*8dd0*/  F2FP.F16.F32.PACK_AB R36, R137, R136 ;  /* 0x000000888924723e */ /* 0x001fc400000000ff */
        /* <DEDUP_REMOVED lines=8> */
.L_x_3885:
        /* <DEDUP_REMOVED lines=27> */
[----:B------:R-:W-:Y:S01]  /*9010*/  F2FP.F16.F32.PACK_AB R37, R139, R138 ;  /* 0x0000008a8b25723e */ /* 0x000fe200000000ff */
[----:B------:R-:W-:Y:S06]  /*9020*/  BRA `(.L_x_3886) ;  /* 0x0000000800f47947 */ /* 0x000fec0003800000 */
.L_x_3884:
        /* <DEDUP_REMOVED lines=34> */
.L_x_3887:
        /* <DEDUP_REMOVED lines=29> */
.L_x_3883:
        /* <DEDUP_REMOVED lines=35> */
.L_x_3889:
        /* <DEDUP_REMOVED lines=27> */
[----:B------:R-:W-:Y:S01]  /*9800*/  F2FP.F16.F32.PACK_AB R37, R139, R138 ;  /* 0x0000008a8b25723e */ /* 0x000fe200000000ff */
[----:B------:R-:W-:Y:S06]  /*9810*/  BRA `(.L_x_3886) ;  /* 0x0000000000f87947 */ /* 0x000fec0003800000 */
.L_x_3888:
        /* <DEDUP_REMOVED lines=34> */
.L_x_3890:
        /* <DEDUP_REMOVED lines=28> */
.L_x_3886:
        /* <DEDUP_REMOVED lines=14> */
.L_x_3849:
        /* <DEDUP_REMOVED lines=142> */
.L_x_3848:
[----:B------:R-:W-:Y:S05]  /*a5c0*/  BSYNC B0 ;  /* 0x0000000000007941 */ /* 0x000fea0003800000 */
.L_x_3847:
        /* <DEDUP_REMOVED lines=70> */
[----:B------:R-:W-:Y:S01]  /*aa30*/  LDS R125, [R3+0x3800] ;  /* 0x00380000037d7984 */ /* 0x000fe20000000800 */
[----:B------:R-:W-:-:S03]  /*aa40*/  FADD.FTZ R25, RZ, R25 ;  /* 0x00000019ff197221 */ /* 0x000fc60000010000 */
[----:B------:R-:W-:Y:S01]  /*aa50*/  LDS R124, [R3+0x3a00] ;  /* 0x003a0000037c7984 */ /* 0x000fe20000000800 */
        /* <DEDUP_REMOVED lines=17> */
[----:B------:R-:W2:Y:S04]  /*ab70*/  LDS R147, [R3+0x4c00] ;  /* 0x004c000003937984 */ /* 0x000ea80000000800 */
[----:B------:R-:W2:Y:S01]  /*ab80*/  LDS R146, [R3+0x4e00] ;  /* 0x004e000003927984 */ /* 0x000ea20000000800 */
        /* <DEDUP_REMOVED lines=19> */
[----:B------:R-:W-:-:S02]  /*acc0*/  FADD.FTZ R13, R25, R124 ;  /* 0x0000007c190d7221 */ /* 0x000fc40000010000 */
[----:B------:R-:W-:Y:S01]  /*acd0*/  STS.128 [R2+0x1010], R136 ;  /* 0x0010108802007388 */ /* 0x000fe20000000c00 */
[----:B------:R-:W-:Y:S01]  /*ace0*/  FADD.FTZ R12, R12, R147 ;  /* 0x000000930c0c7221 */ /* 0x000fe20000010000 */
[----:B------:R-:W-:Y:S01]  /*acf0*/  FADD.FTZ R13, R13, R146 ;  /* 0x000000920d0d7221 */ /* 0x000fe20000010000 */
        /* <DEDUP_REMOVED lines=80> */
[----:B------:R-:W-:Y:S04]  /*b200*/  STS.128 [R2+0x10], R40 ;  /* 0x0000102802007388 */ /* 0x000fe80000000c00 */
[----:B------:R-:W-:Y:S01]  /*b210*/  STS.128 [R2+0x400], R36 ;  /* 0x0004002402007388 */ /* 0x000fe20000000c00 */
[----:B-1----:R-:W-:-:S03]  /*b220*/  FADD.FTZ R89, R18, R89 ;  /* 0x0000005912597221 */ /* 0x002fc60000010000 */
[----:B------:R0:W-:Y:S04]  /*b230*/  STS.128 [R2+0x410], R28 ;  /* 0x0004101c02007388 */ /* 0x0001e80000000c00 */
[----:B------:R-:W-:Y:S04]  /*b240*/  STS.128 [R2+0x800], R64 ;  /* 0x0008004002007388 */ /* 0x000fe80000000c00 */
[----:B------:R-:W-:Y:S04]  /*b250*/  STS.128 [R2+0x810], R80 ;  /* 0x0008105002007388 */ /* 0x000fe80000000c00 */
[----:B------:R-:W-:Y:S04]  /*b260*/  STS.128 [R2+0xc00], R104 ;  /* 0x000c006802007388 */ /* 0x000fe80000000c00 */
[----:B------:R-:W-:Y:S01]  /*b270*/  STS.128 [R2+0xc10], R100 ;  /* 0x000c106402007388 */ /* 0x000fe20000000c00 */
[----:B0-----:R-:W-:Y:S01]  /*b280*/  FADD.FTZ R29, R17, R86 ;  /* 0x00000056111d7221 */ /* 0x001fe20000010000 */
[----:B--2---:R-:W-:-:S02]  /*b290*/  FADD.FTZ R31, R19, R88 ;  /* 0x00000058131f7221 */ /* 0x004fc40000010000 */
        /* <DEDUP_REMOVED lines=82> */
[----:B------:R-:W-:Y:S04]  /*b7c0*/  STS.128 [R2+0x10], R44 ;  /* 0x0000102c02007388 */ /* 0x000fe80000000c00 */
[----:B------:R0:W-:Y:S01]  /*b7d0*/  STS.128 [R2+0x400], R32 ;  /* 0x0004002002007388 */ /* 0x0001e20000000c00 */
[----:B----4-:R-:W-:-:S03]  /*b7e0*/  FADD.FTZ R83, R16, R83 ;  /* 0x0000005310537221 */ /* 0x010fc60000010000 */
        /* <DEDUP_REMOVED lines=32> */
[----:B------:R-:W-:Y:S01]  /*b9f0*/  LDS R39, [R3+0x1a00] ;  /* 0x001a000003277984 */ /* 0x000fe20000000800 */
[----:B---3--:R-:W-:-:S03]  /*ba00*/  FADD.FTZ R32, R32, R45 ;  /* 0x0000002d20207221 */ /* 0x008fc60000010000 */
[----:B------:R-:W-:Y:S01]  /*ba10*/  LDS R26, [R3+0x2e00] ;  /* 0x002e0000031a7984 */ /* 0x000fe20000000800 */
[----:B----4-:R-:W-:-:S03]  /*ba20*/  FADD.FTZ R18, R19, R18 ;  /* 0x0000001213127221 */ /* 0x010fc60000010000 */
[----:B------:R-:W2:Y:S01]  /*ba30*/  LDS R22, [R3+0x800] ;  /* 0x0008000003167984 */ /* 0x000ea20000000800 */
[----:B------:R-:W-:-:S03]  /*ba40*/  FADD.FTZ R32, R32, R47 ;  /* 0x0000002f20207221 */ /* 0x000fc60000010000 */
[----:B------:R-:W-:Y:S01]  /*ba50*/  LDS R55, [R3+0x4200] ;  /* 0x0042000003377984 */ /* 0x000fe20000000800 */
[----:B------:R-:W-:Y:S01]  /*ba60*/  FADD.FTZ R47, R18, R21 ;  /* 0x00000015122f7221 */ /* 0x000fe20000010000 */
[----:B------:R-:W-:Y:S02]  /*ba70*/  SHF.L.U64.HI R21, R0, 0x2, R15 ;  /* 0x0000000200157819 */ /* 0x000fe4000001020f */
[----:B------:R-:W3:Y:S01]  /*ba80*/  LDS R41, [R3+0x1c00] ;  /* 0x001c000003297984 */ /* 0x000ee20000000800 */
        /* <DEDUP_REMOVED lines=8> */
[C---:B------:R-:W-:Y:S01]  /*bb10*/  IADD3.X R19, PT, PT, R21.reuse, UR27, RZ, P2, !PT ;  /* 0x0000001b15137c10 */ /* 0x040fe200097fe4ff */
[----:B------:R-:W-:Y:S01]  /*bb20*/  FADD.FTZ R43, R2, R43 ;  /* 0x0000002b022b7221 */ /* 0x000fe20000010000 */
[----:B------:R-:W-:Y:S01]  /*bb30*/  IADD3.X R21, PT, PT, R21, UR25, RZ, P3, !PT ;  /* 0x0000001915157c10 */ /* 0x000fe20009ffe4ff */
        /* <DEDUP_REMOVED lines=8> */
[----:B------:R-:W-:Y:S04]  /*bbc0*/  STG.E desc[UR10][R18.64], R47 ;  /* 0x0000002f12007986 */ /* 0x000fe8000c10190a */
[----:B------:R-:W-:Y:S04]  /*bbd0*/  STG.E desc[UR10][R20.64], R57 ;  /* 0x0000003914007986 */ /* 0x000fe8000c10190a */
[----:B------:R-:W-:Y:S01]  /*bbe0*/  STG.E desc[UR10][R14.64+0x200], R25 ;  /* 0x000200190e007986 */ /* 0x000fe2000c10190a */
[----:B---3--:R-:W-:Y:S01]  /*bbf0*/  FADD.FTZ R22, R22, R41 ;  /* 0x0000002916167221 */ /* 0x008fe20000010000 */
[----:B----4-:R-:W-:-:S02]  /*bc00*/  FADD.FTZ R0, RZ, R0 ;  /* 0x00000000ff007221 */ /* 0x010fc40000010000 */
[----:B------:R-:W2:Y:S02]  /*bc10*/  LDS R63, [R3+0x4400] ;  /* 0x00440000033f7984 */ /* 0x000ea40000000800 */
[----:B------:R-:W-:Y:S02]  /*bc20*/  FADD.FTZ R39, R0, R39 ;  /* 0x0000002700277221 */ /* 0x000fe40000010000 */
[----:B------:R-:W3:Y:S01]  /*bc30*/  LDS R47, [R3+0x3200] ;  /* 0x00320000032f7984 */ /* 0x000ee20000000800 */
[----:B------:R-:W-:Y:S01]  /*bc40*/  FADD.FTZ R24, RZ, R24 ;  /* 0x00000018ff187221 */ /* 0x000fe20000010000 */
[----:B------:R-:W-:Y:S02]  /*bc50*/  FADD.FTZ R26, R39, R26 ;  /* 0x0000001a271a7221 */ /* 0x000fe40000010000 */
[----:B------:R-:W4:Y:S02]  /*bc60*/  LDS R25, [R3+0x2000] ;  /* 0x0020000003197984 */ /* 0x000f240000000800 */
[----:B------:R-:W-:-:S02]  /*bc70*/  FADD.FTZ R55, R26, R55 ;  /* 0x000000371a377221 */ /* 0x000fc40000010000 */
[----:B------:R-:W4:Y:S01]  /*bc80*/  LDS R4, [R3+0xe00] ;  /* 0x000e000003047984 */ /* 0x000f220000000800 */
        /* <DEDUP_REMOVED lines=71> */
.L_x_3850:
        /* <DEDUP_REMOVED lines=8> */
.L_x_3893:
[----:B------:R-:W-:Y:S05]  /*c180*/  BSYNC B2 ;  /* 0x0000000000027941 */ /* 0x000fea0003800000 */
.L_x_3892:
        /* <DEDUP_REMOVED lines=8> */
.L_x_3894:
[----:B------:R-:W-:Y:S01]  /*c210*/  MOV R38, R36 ;  /* 0x0000002400267202 */ /* 0x000fe20000000f00 */
[----:B------:R-:W-:Y:S02]  /*c220*/  HFMA2 R39, -RZ, RZ, 0, 1.1920928955078125e-07 ;  /* 0x00000002ff277431 */ /* 0x000fe400000001ff */
[----:B------:R-:W-:-:S07]  /*c230*/  FADD.FTZ R37, R37, R186 ;  /* 0x000000ba25257221 */ /* 0x000fce0000010000 */
[----:B------:R-:W-:Y:S05]  /*c240*/  WARPSYNC.COLLECTIVE R49, `(.L_x_3895) ;  /* 0x0000000031087348 */ /* 0x000fea0003c00000 */
[----:B------:R0:W1:Y:S02]  /*c250*/  SHFL.BFLY P3, R186, R38, R39, R48 ;  /* 0x0c00002726ba7389 */ /* 0x0000640000060030 */
[----:B01----:R-:W-:Y:S05]  /*c260*/  ENDCOLLECTIVE ;  /* 0x000000000000791b */ /* 0x003fea0003800000 */
.L_x_3895:
[----:B------:R-:W-:Y:S01]  /*c270*/  MOV R38, R37 ;  /* 0x0000002500267202 */ /* 0x000fe20000000f00 */
[----:B------:R-:W-:-:S07]  /*c280*/  FADD.FTZ R36, R36, R186 ;  /* 0x000000ba24247221 */ /* 0x000fce0000010000 */
[----:B------:R-:W-:Y:S05]  /*c290*/  WARPSYNC.COLLECTIVE R49, `(.L_x_3896) ;  /* 0x0000000031087348 */ /* 0x000fea0003c00000 */
[----:B------:R0:W1:Y:S02]  /*c2a0*/  SHFL.BFLY P3, R186, R38, R39, R48 ;  /* 0x0c00002726ba7389 */ /* 0x0000640000060030 */
[----:B01----:R-:W-:Y:S05]  /*c2b0*/  ENDCOLLECTIVE ;  /* 0x000000000000791b */ /* 0x003fea0003800000 */
.L_x_3896:
[----:B------:R-:W-:Y:S01]  /*c2c0*/  MOV R38, R36 ;  /* 0x0000002400267202 */ /* 0x000fe20000000f00 */
[----:B------:R-:W-:Y:S02]  /*c2d0*/  HFMA2 R39, -RZ, RZ, 0, 2.384185791015625e-07 ;  /* 0x00000004ff277431 */ /* 0x000fe400000001ff */
[----:B------:R-:W-:-:S07]  /*c2e0*/  FADD.FTZ R37, R37, R186 ;  /* 0x000000ba25257221 */ /* 0x000fce0000010000 */
[----:B------:R-:W-:Y:S05]  /*c2f0*/  WARPSYNC.COLLECTIVE R49, `(.L_x_3897) ;  /* 0x0000000031087348 */ /* 0x000fea0003c00000 */
[----:B------:R0:W1:Y:S02]  /*c300*/  SHFL.BFLY P3, R186, R38, R39, R48 ;  /* 0x0c00002726ba7389 */ /* 0x0000640000060030 */
[----:B01----:R-:W-:Y:S05]  /*c310*/  ENDCOLLECTIVE ;  /* 0x000000000000791b */ /* 0x003fea0003800000 */
.L_x_3897:
[----:B------:R-:W-:Y:S01]  /*c320*/  MOV R38, R37 ;  /* 0x0000002500267202 */ /* 0x000fe20000000f00 */
[----:B------:R-:W-:-:S07]  /*c330*/  FADD.FTZ R36, R36, R186 ;  /* 0x000000ba24247221 */ /* 0x000fce0000010000 */
[----:B------:R-:W-:Y:S05]  /*c340*/  WARPSYNC.COLLECTIVE R49, `(.L_x_3898) ;  /* 0x0000000031087348 */ /* 0x000fea0003c00000 */
[----:B------:R0:W1:Y:S02]  /*c350*/  SHFL.BFLY P3, R186, R38, R39, R48 ;  /* 0x0c00002726ba7389 */ /* 0x0000640000060030 */
[----:B01----:R-:W-:Y:S05]  /*c360*/  ENDCOLLECTIVE ;  /* 0x000000000000791b */ /* 0x003fea0003800000 */
.L_x_3898:
[----:B------:R-:W-:Y:S01]  /*c370*/  MOV R38, R36 ;  /* 0x0000002400267202 */ /* 0x000fe20000000f00 */
[----:B------:R-:W-:Y:S02]  /*c380*/  HFMA2 R39, -RZ, RZ, 0, 4.76837158203125e-07 ;  /* 0x00000008ff277431 */ /* 0x000fe400000001ff */
[----:B------:R-:W-:-:S07]  /*c390*/  FADD.FTZ R37, R37, R186 ;  /* 0x000000ba25257221 */ /* 0x000fce0000010000 */
[----:B------:R-:W-:Y:S05]  /*c3a0*/  WARPSYNC.COLLECTIVE R49, `(.L_x_3899) ;  /* 0x0000000031087348 */ /* 0x000fea0003c00000 */
[----:B------:R0:W1:Y:S02]  /*c3b0*/  SHFL.BFLY P3, R186, R38, R39, R48 ;  /* 0x0c00002726ba7389 */ /* 0x0000640000060030 */
[----:B01----:R-:W-:Y:S05]  /*c3c0*/  ENDCOLLECTIVE ;  /* 0x000000000000791b */ /* 0x003fea0003800000 */
.L_x_3899:
[----:B------:R-:W-:Y:S01]  /*c3d0*/  MOV R38, R37 ;  /* 0x0000002500267202 */ /* 0x000fe20000000f00 */
[----:B------:R-:W-:-:S07]  /*c3e0*/  FADD.FTZ R36, R36, R186 ;  /* 0x000000ba24247221 */ /* 0x000fce0000010000 */
[----:B------:R-:W-:Y:S05]  /*c3f0*/  WARPSYNC.COLLECTIVE R49, `(.L_x_3900) ;  /* 0x0000000031087348 */ /* 0x000fea0003c00000 */
[----:B------:R0:W1:Y:S02]  /*c400*/  SHFL.BFLY P3, R186, R38, R39, R48 ;  /* 0x0c00002726ba7389 */ /* 0x0000640000060030 */
[----:B01----:R-:W-:Y:S05]  /*c410*/  ENDCOLLECTIVE ;  /* 0x000000000000791b */ /* 0x003fea0003800000 */
.L_x_3900:
[----:B------:R-:W-:Y:S01]  /*c420*/  MOV R38, R36 ;  /* 0x0000002400267202 */ /* 0x000fe20000000f00 */
[----:B------:R-:W-:Y:S02]  /*c430*/  HFMA2 R39, -RZ, RZ, 0, 9.5367431640625e-07 ;  /* 0x00000010ff277431 */ /* 0x000fe400000001ff */
[----:B------:R-:W-:-:S07]  /*c440*/  FADD.FTZ R37, R37, R186 ;  /* 0x000000ba25257221 */ /* 0x000fce0000010000 */
[----:B------:R-:W-:Y:S05]  /*c450*/  WARPSYNC.COLLECTIVE R49, `(.L_x_3901) ;  /* 0x0000000031087348 */ /* 0x000fea0003c00000 */
[----:B------:R0:W1:Y:S02]  /*c460*/  SHFL.BFLY P3, R186, R38, R39, R48 ;  /* 0x0c00002726ba7389 */ /* 0x0000640000060030 */
[----:B01----:R-:W-:Y:S05]  /*c470*/  ENDCOLLECTIVE ;  /* 0x000000000000791b */ /* 0x003fea0003800000 */
.L_x_3901:
[----:B------:R-:W-:Y:S02]  /*c480*/  MOV R38, R37 ;  /* 0x0000002500267202 */ /* 0x000fe40000000f00 */
[----:B------:R-:W-:-:S07]  /*c490*/  MOV R147, R186 ;  /* 0x000000ba00937202 */ /* 0x000fce0000000f00 */
[----:B------:R-:W-:Y:S05]  /*c4a0*/  WARPSYNC.COLLECTIVE R49, `(.L_x_3902) ;  /* 0x0000000031087348 */ /* 0x000fea0003c00000 */
[----:B------:R0:W1:Y:S02]  /*c4b0*/  SHFL.BFLY P3, R186, R38, R39, R48 ;  /* 0x0c00002726ba7389 */ /* 0x0000640000060030 */
[----:B01----:R-:W-:Y:S05]  /*c4c0*/  ENDCOLLECTIVE ;  /* 0x000000000000791b */ /* 0x003fea0003800000 */
.L_x_3902:
[----:B------:R-:W-:Y:S01]  /*c4d0*/  MOV R38, R186 ;  /* 0x000000ba00267202 */ /* 0x000fe20000000f00 */
[----:B------:R-:W-:Y:S06]  /*c4e0*/  BRA `(.L_x_3903) ;  /* 0xffffff8000f47947 */ /* 0x000fec000383ffff */
.L_x_3904:
        /* <DEDUP_REMOVED lines=9> */
.L_x_7139:


//--------------------- .text._ZN10layer_norm31ln_parallel_residual_bwd_kernelINS_13Kernel_traitsI6__halfS2_fS2_fjLj1280ELj1ELj4ELj1ELj16ENS_18Kernel_traits_baseILj1280ES2_S2_fS2_fjLj128EEEEELb0ELb1ELb0EEEvNS_9BwdParamsE --------------------------
	.section	.text._ZN10layer_norm31ln_parallel_residual_bwd_kernelINS_13Kernel_traitsI6__halfS2_fS2_fjLj1280ELj1ELj4ELj1ELj16ENS_18Kernel_traits_baseILj1280ES2_S2_fS2_fjLj128EEEEELb0ELb1ELb0EEEvNS_9BwdParamsE,"ax",@progbits
	.align	128
        .global         _ZN10layer_norm31ln_parallel_residual_bwd_kernelINS_13Kernel_traitsI6__halfS2_fS2_fjLj1280ELj1ELj4ELj1ELj16ENS_18Kernel_traits_baseILj1280ES2_S2_fS2_fjLj128EEEEELb0ELb1ELb0EEEvNS_9BwdParamsE
        .type           _ZN10layer_norm31ln_parallel_residual_bwd_kernelINS_13Kernel_traitsI6__halfS2_fS2_fjLj1280ELj1ELj4ELj1ELj16ENS_18Kernel_traits_baseILj1280ES2_S2_fS2_fjLj128EEEEELb0ELb1ELb0EEEvNS_9BwdParamsE,@function
        .size           _ZN10layer_norm31ln_parallel_residual_bwd_kernelINS_13Kernel_traitsI6__halfS2_fS2_fjLj1280ELj1ELj4ELj1ELj16ENS_18Kernel_traits_baseILj1280ES2_S2_fS2_fjLj128EEEEELb0ELb1ELb0EEEvNS_9BwdParamsE,(.L_x_7140 - _ZN10layer_norm31ln_parallel_residual_bwd_kernelINS_13Kernel_traitsI6__halfS2_fS2_fjLj1280ELj1ELj4ELj1ELj16ENS_18Kernel_traits_baseILj1280ES2_S2_fS2_fjLj128EEEEELb0ELb1ELb0EEEvNS_9BwdParamsE)
        .other          _ZN10layer_norm31ln_parallel_residual_bwd_kernelINS_13Kernel_traitsI6__halfS2_fS2_fjLj1280ELj1ELj4ELj1ELj16ENS_18Kernel_traits_baseILj1280ES2_S2_fS2_fjLj128EEEEELb0ELb1ELb0EEEvNS_9BwdParamsE,@"STO_CUDA_ENTRY STV_DEFAULT"
_ZN10layer_norm31ln_parallel_residual_bwd_kernelINS_13Kernel_traitsI6__halfS2_fS2_fjLj1280ELj1ELj4ELj1ELj16ENS_18Kernel_traits_baseILj1280ES2_S2_fS2_fjLj128EEEEELb0ELb1ELb0EEEvNS_9BwdParamsE:
.text._ZN10layer_norm31ln_parallel_residual_bwd_kernelINS_13Kernel_traitsI6__halfS2_fS2_fjLj1280ELj1ELj4ELj1ELj16ENS_18Kernel_traits_baseILj1280ES2_S2_fS2_fjLj128EEEEELb0ELb1ELb0EEEvNS_9BwdParamsE:
        /* <DEDUP_REMOVED lines=134> */
.L_x_3968:
        /* <DEDUP_REMOVED lines=33> */
[----:B------:R-:W-:Y:S02]  /*0a70*/  HADD2.F32 R7, -RZ, R96.H0_H0 ;  /* 0x20000060ff077230 */ /* 0x000fe40000004100 */
[----:B------:R-:W-:Y:S02]  /*0a80*/  HADD2.F32 R156, -RZ, R98.H0_H0 ;  /* 0x20000062ff9c7230 */ /* 0x000fe40000004100 */
[----:B0-----:R-:W-:-:S05]  /*0a90*/  @P0 IMAD.WIDE.U32 R18, R2, 0x20, R18 ;  /* 0x0000002002120825 */ /* 0x001fca00078e0012 */
[----:B------:R-:W5:Y:S04]  /*0aa0*/  @P0 LDG.E.128 R48, desc[UR10][R18.64] ;  /* 0x0000000a12300981 */ /* 0x000f68000c1e1d00 */
[----:B------:R0:W5:Y:S02]  /*0ab0*/  @P0 LDG.E.128 R44, desc[UR10][R18.64+0x10] ;  /* 0x0000100a122c0981 */ /* 0x000164000c1e1d00 */
[----:B0-----:R-:W-:Y:S02]  /*0ac0*/  HADD2.F32 R19, -RZ, R96.H1_H1 ;  /* 0x30000060ff137230 */ /* 0x001fe40000004100 */
[----:B------:R-:W-:Y:S02]  /*0ad0*/  HADD2.F32 R168, -RZ, R98.H1_H1 ;  /* 0x30000062ffa87230 */ /* 0x000fe40000004100 */
[----:B------:R-:W-:-:S02]  /*0ae0*/  HADD2.F32 R170, -RZ, R99.H0_H0 ;  /* 0x20000063ffaa7230 */ /* 0x000fc40000004100 */
[----:B------:R-:W-:Y:S02]  /*0af0*/  HADD2.F32 R149, -RZ, R97.H1_H1 ;  /* 0x30000061ff957230 */ /* 0x000fe40000004100 */
[----:B------:R-:W-:Y:S01]  /*0b00*/  HADD2.F32 R186, -RZ, R99.H1_H1 ;  /* 0x30000063ffba7230 */ /* 0x000fe20000004100 */
[----:B------:R-:W-:Y:S01]  /*0b10*/  IADD3 R214, PT, PT, R2, 0x20, RZ ;  /* 0x0000002002d67810 */ /* 0x000fe20007ffe0ff */
[C---:B--2---:R-:W-:Y:S01]  /*0b20*/  FADD.FTZ R0, -R195.reuse, R144 ;  /* 0x00000090c3007221 */ /* 0x044fe20000010100 */
[----:B------:R-:W-:-:S03]  /*0b30*/  FADD.FTZ R24, -R195, R145 ;  /* 0x00000091c3187221 */ /* 0x000fc60000010100 */
[----:B-----5:R-:W-:Y:S01]  /*0b40*/  FMUL.FTZ R0, R151, R0 ;  /* 0x0000000097007220 */ /* 0x020fe20000410000 */
[--C-:B---3--:R-:W-:Y:S02]  /*0b50*/  HADD2.F32 R11, -RZ, R136.reuse.H0_H0 ;  /* 0x20000088ff0b7230 */ /* 0x108fe40000004100 */
[----:B------:R-:W-:Y:S01]  /*0b60*/  FADD.FTZ R18, -R195, R146 ;  /* 0x00000092c3127221 */ /* 0x000fe20000010100 */
[----:B------:R-:W-:Y:S02]  /*0b70*/  HADD2.F32 R136, -RZ, R136.H1_H1 ;  /* 0x30000088ff887230 */ /* 0x000fe40000004100 */
[----:B------:R-:W-:Y:S01]  /*0b80*/  FADD.FTZ R204, R204, R11 ;  /* 0x0000000bcccc7221 */ /* 0x000fe20000010000 */
[-C--:B------:R-:W-:Y:S01]  /*0b90*/  FFMA.FTZ R248, R0, R11.reuse, R248 ;  /* 0x0000000b00f87223 */ /* 0x080fe200000100f8 */
[----:B------:R-:W-:Y:S01]  /*0ba0*/  FMUL.FTZ R7, R7, R11 ;  /* 0x0000000b07077220 */ /* 0x000fe20000410000 */
[----:B------:R-:W-:Y:S01]  /*0bb0*/  FMUL.FTZ R11, R151, R24 ;  /* 0x00000018970b7220 */ /* 0x000fe20000410000 */
[----:B------:R-:W-:-:S02]  /*0bc0*/  HADD2.F32 R29, -RZ, R137.H0_H0 ;  /* 0x20000089ff1d7230 */ /* 0x000fc40000004100 */
[----:B------:R-:W-:Y:S01]  /*0bd0*/  FADD.FTZ R205, R205, R136 ;  /* 0x00000088cdcd7221 */ /* 0x000fe20000010000 */
[----:B------:R-:W-:Y:S02]  /*0be0*/  HADD2.F32 R24, -RZ, R97.H0_H0 ;  /* 0x20000061ff187230 */ /* 0x000fe40000004100 */
[-C--:B------:R-:W-:Y:S01]  /*0bf0*/  FFMA.FTZ R249, R11, R136.reuse, R249 ;  /* 0x000000880bf97223 */ /* 0x080fe200000100f9 */
[----:B------:R-:W-:Y:S01]  /*0c00*/  FMUL.FTZ R19, R19, R136 ;  /* 0x0000008813137220 */ /* 0x000fe20000410000 */
[----:B------:R-:W-:Y:S01]  /*0c10*/  FMUL.FTZ R18, R151, R18 ;  /* 0x0000001297127220 */ /* 0x000fe20000410000 */
[C---:B------:R-:W-:Y:S01]  /*0c20*/  FADD.FTZ R136, -R195.reuse, R147 ;  /* 0x00000093c3887221 */ /* 0x040fe20000010100 */
[----:B------:R-:W-:Y:S01]  /*0c30*/  FADD.FTZ R206, R206, R29 ;  /* 0x0000001dcece7221 */ /* 0x000fe20000010000 */
[-C--:B------:R-:W-:Y:S01]  /*0c40*/  FMUL.FTZ R24, R24, R29.reuse ;  /* 0x0000001d18187220 */ /* 0x080fe20000410000 */
[----:B------:R-:W-:Y:S01]  /*0c50*/  FFMA.FTZ R250, R18, R29, R250 ;  /* 0x0000001d12fa7223 */ /* 0x000fe200000100fa */
[----:B----4-:R-:W-:Y:S01]  /*0c60*/  FADD.FTZ R140, -R195, R140 ;  /* 0x0000008cc38c7221 */ /* 0x010fe20000010100 */
[----:B------:R-:W-:Y:S01]  /*0c70*/  FMUL.FTZ R29, R151, R136 ;  /* 0x00000088971d7220 */ /* 0x000fe20000410000 */
[----:B------:R-:W-:-:S02]  /*0c80*/  HADD2.F32 R144, -RZ, R137.H1_H1 ;  /* 0x30000089ff907230 */ /* 0x000fc40000004100 */
[----:B------:R-:W-:Y:S01]  /*0c90*/  FADD.FTZ R136, -R195, R141 ;  /* 0x0000008dc3887221 */ /* 0x000fe20000010100 */
[--C-:B------:R-:W-:Y:S02]  /*0ca0*/  HADD2.F32 R137, -RZ, R138.reuse.H0_H0 ;  /* 0x2000008aff897230 */ /* 0x100fe40000004100 */
[C---:B------:R-:W-:Y:S01]  /*0cb0*/  FMUL.FTZ R148, R151.reuse, R140 ;  /* 0x0000008c97947220 */ /* 0x040fe20000410000 */
        /* <DEDUP_REMOVED lines=21> */
[----:B------:R-:W-:Y:S02]  /*0e10*/  HADD2.F32 R142, -RZ, R139.H1_H1 ;  /* 0x3000008bff8e7230 */ /* 0x000fe40000004100 */
        /* <DEDUP_REMOVED lines=17> */
.L_x_3908:
[----:B------:R-:W-:Y:S05]  /*0f30*/  BSYNC.RECONVERGENT B1 ;  /* 0x0000000000017941 */ /* 0x000fea0003800200 */
.L_x_3907:
        /* <DEDUP_REMOVED lines=19> */
[----:B------:R-:W-:Y:S01]  /*1070*/  HADD2.F32 R172, -RZ, R95.H0_H0 ;  /* 0x2000005fffac7230 */ /* 0x000fe20000004100 */
[----:B------:R-:W-:Y:S01]  /*1080*/  IADD3 R214, PT, PT, R214, 0x20, RZ ;  /* 0x00000020d6d67810 */ /* 0x000fe20007ffe0ff */
[C---:B--2---:R-:W-:Y:S01]  /*1090*/  FADD.FTZ R144, -R195.reuse, R144 ;  /* 0x00000090c3907221 */ /* 0x044fe20000010100 */
[----:B------:R-:W-:-:S03]  /*10a0*/  FADD.FTZ R16, -R195, R146 ;  /* 0x00000092c3107221 */ /* 0x000fc60000010100 */
[----:B-----5:R-:W-:Y:S01]  /*10b0*/  FMUL.FTZ R3, R151, R144 ;  /* 0x0000009097037220 */ /* 0x020fe20000410000 */
[--C-:B---3--:R-:W-:Y:S02]  /*10c0*/  HADD2.F32 R23, -RZ, R136.reuse.H0_H0 ;  /* 0x20000088ff177230 */ /* 0x108fe40000004100 */
[----:B------:R-:W-:Y:S01]  /*10d0*/  FADD.FTZ R10, -R195, R145 ;  /* 0x00000091c30a7221 */ /* 0x000fe20000010100 */
[----:B------:R-:W-:Y:S02]  /*10e0*/  HADD2.F32 R136, -RZ, R136.H1_H1 ;  /* 0x30000088ff887230 */ /* 0x000fe40000004100 */
[----:B------:R-:W-:Y:S01]  /*10f0*/  FMUL.FTZ R16, R151, R16 ;  /* 0x0000001097107220 */ /* 0x000fe20000410000 */
[----:B------:R-:W-:Y:S02]  /*1100*/  HADD2.F32 R35, -RZ, R137.H0_H0 ;  /* 0x20000089ff237230 */ /* 0x000fe40000004100 */
[----:B------:R-:W-:Y:S01]  /*1110*/  FADD.FTZ R196, R196, R23 ;  /* 0x00000017c4c47221 */ /* 0x000fe20000010000 */
[-C--:B------:R-:W-:Y:S01]  /*1120*/  FFMA.FTZ R240, R3, R23.reuse, R240 ;  /* 0x0000001703f07223 */ /* 0x080fe200000100f0 */
[----:B------:R-:W-:Y:S01]  /*1130*/  FMUL.FTZ R6, R6, R23 ;  /* 0x0000001706067220 */ /* 0x000fe20000410000 */
[----:B------:R-:W-:-:S02]  /*1140*/  HADD2.F32 R23, -RZ, R93.H0_H0 ;  /* 0x2000005dff177230 */ /* 0x000fc40000004100 */
[----:B------:R-:W-:Y:S01]  /*1150*/  FMUL.FTZ R10, R151, R10 ;  /* 0x0000000a970a7220 */ /* 0x000fe20000410000 */
[----:B------:R-:W-:Y:S01]  /*1160*/  FMUL.FTZ R17, R17, R136 ;  /* 0x0000008811117220 */ /* 0x000fe20000410000 */
[----:B------:R-:W-:Y:S01]  /*1170*/  FADD.FTZ R28, -R195, R147 ;  /* 0x00000093c31c7221 */ /* 0x000fe20000010100 */
[----:B------:R-:W-:Y:S01]  /*1180*/  FADD.FTZ R212, R212, R6 ;  /* 0x00000006d4d47221 */ /* 0x000fe20000010000 */
[----:B------:R-:W-:Y:S01]  /*1190*/  FFMA.FTZ R213, R3, R6, R213 ;  /* 0x0000000603d57223 */ /* 0x000fe200000100d5 */
[----:B------:R-:W-:Y:S01]  /*11a0*/  FADD.FTZ R198, R198, R35 ;  /* 0x00000023c6c67221 */ /* 0x000fe20000010000 */
[-C--:B------:R-:W-:Y:S01]  /*11b0*/  FFMA.FTZ R242, R16, R35.reuse, R242 ;  /* 0x0000002310f27223 */ /* 0x080fe200000100f2 */
[----:B------:R-:W-:Y:S01]  /*11c0*/  FMUL.FTZ R23, R23, R35 ;  /* 0x0000002317177220 */ /* 0x000fe20000410000 */
[----:B------:R-:W-:Y:S02]  /*11d0*/  HADD2.F32 R34, -RZ, R137.H1_H1 ;  /* 0x30000089ff227230 */ /* 0x000fe40000004100 */
[----:B------:R-:W-:Y:S01]  /*11e0*/  FMUL.FTZ R28, R151, R28 ;  /* 0x0000001c971c7220 */ /* 0x000fe20000410000 */
[----:B------:R-:W-:-:S02]  /*11f0*/  HADD2.F32 R35, -RZ, R93.H1_H1 ;  /* 0x3000005dff237230 */ /* 0x000fc40000004100 */
[----:B------:R-:W-:Y:S01]  /*1200*/  FADD.FTZ R212, R212, R17 ;  /* 0x00000011d4d47221 */ /* 0x000fe20000010000 */
[----:B------:R-:W-:Y:S01]  /*1210*/  FFMA.FTZ R213, R10, R17, R213 ;  /* 0x000000110ad57223 */ /* 0x000fe200000100d5 */
[----:B----4-:R-:W-:Y:S01]  /*1220*/  FADD.FTZ R140, -R195, R140 ;  /* 0x0000008cc38c7221 */ /* 0x010fe20000010100 */
[--C-:B------:R-:W-:Y:S02]  /*1230*/  HADD2.F32 R137, -RZ, R138.reuse.H0_H0 ;  /* 0x2000008aff897230 */ /* 0x100fe40000004100 */
[----:B------:R-:W-:Y:S01]  /*1240*/  FADD.FTZ R199, R199, R34 ;  /* 0x00000022c7c77221 */ /* 0x000fe20000010000 */
[-C--:B------:R-:W-:Y:S01]  /*1250*/  FFMA.FTZ R243, R28, R34.reuse, R243 ;  /* 0x000000221cf37223 */ /* 0x080fe200000100f3 */
[----:B------:R-:W-:Y:S01]  /*1260*/  FMUL.FTZ R35, R35, R34 ;  /* 0x0000002223237220 */ /* 0x000fe20000410000 */
[----:B------:R-:W-:Y:S01]  /*1270*/  FADD.FTZ R212, R212, R23 ;  /* 0x00000017d4d47221 */ /* 0x000fe20000010000 */
[----:B------:R-:W-:Y:S01]  /*1280*/  FFMA.FTZ R213, R16, R23, R213 ;  /* 0x0000001710d57223 */ /* 0x000fe200000100d5 */
[----:B------:R-:W-:Y:S01]  /*1290*/  FMUL.FTZ R34, R151, R140 ;  /* 0x0000008c97227220 */ /* 0x000fe20000410000 */
[----:B------:R-:W-:-:S02]  /*12a0*/  HADD2.F32 R138, -RZ, R138.H1_H1 ;  /* 0x3000008aff8a7230 */ /* 0x000fc40000004100 */
[C---:B------:R-:W-:Y:S01]  /*12b0*/  FADD.FTZ R142, -R195.reuse, R142 ;  /* 0x0000008ec38e7221 */ /* 0x040fe20000010100 */
[----:B------:R-:W-:Y:S01]  /*12c0*/  FADD.FTZ R166, -R195, R141 ;  /* 0x0000008dc3a67221 */ /* 0x000fe20000010100 */
[----:B------:R-:W-:Y:S01]  /*12d0*/  FMUL.FTZ R155, R155, R137 ;  /* 0x000000899b9b7220 */ /* 0x000fe20000410000 */
[----:B------:R-:W-:Y:S01]  /*12e0*/  FADD.FTZ R212, R212, R35 ;  /* 0x00000023d4d47221 */ /* 0x000fe20000010000 */
[----:B------:R-:W-:Y:S01]  /*12f0*/  FFMA.FTZ R213, R28, R35, R213 ;  /* 0x000000231cd57223 */ /* 0x000fe200000100d5 */
[----:B------:R-:W-:Y:S01]  /*1300*/  FADD.FTZ R76, R76, R137 ;  /* 0x000000894c4c7221 */ /* 0x000fe20000010000 */
[----:B------:R-:W-:Y:S01]  /*1310*/  FFMA.FTZ R236, R34, R137, R236 ;  /* 0x0000008922ec7223 */ /* 0x000fe200000100ec */
[----:B------:R-:W-:Y:S01]  /*1320*/  FADD.FTZ R197, R197, R136 ;  /* 0x00000088c5c57221 */ /* 0x000fe20000010000 */
[----:B------:R-:W-:Y:S01]  /*1330*/  FFMA.FTZ R241, R10, R136, R241 ;  /* 0x000000880af17223 */ /* 0x000fe200000100f1 */
[--C-:B------:R-:W-:Y:S02]  /*1340*/  HADD2.F32 R137, -RZ, R139.reuse.H0_H0 ;  /* 0x2000008bff897230 */ /* 0x100fe40000004100 */
[----:B------:R-:W-:Y:S01]  /*1350*/  FMUL.FTZ R171, R151, R142 ;  /* 0x0000008e97ab7220 */ /* 0x000fe20000410000 */
[----:B------:R-:W-:Y:S01]  /*1360*/  FADD.FTZ R136, -R195, R143 ;  /* 0x0000008fc3887221 */ /* 0x000fe20000010100 */
[----:B------:R-:W-:Y:S01]  /*1370*/  FMUL.FTZ R166, R151, R166 ;  /* 0x000000a697a67220 */ /* 0x000fe20000410000 */
[----:B------:R-:W-:Y:S01]  /*1380*/  FMUL.FTZ R165, R165, R138 ;  /* 0x0000008aa5a57220 */ /* 0x000fe20000410000 */
[----:B------:R-:W-:Y:S01]  /*1390*/  FADD.FTZ R212, R212, R155 ;  /* 0x0000009bd4d47221 */ /* 0x000fe20000010000 */
[----:B------:R-:W-:Y:S01]  /*13a0*/  FFMA.FTZ R213, R34, R155, R213 ;  /* 0x0000009b22d57223 */ /* 0x000fe200000100d5 */
[----:B------:R-:W-:-:S02]  /*13b0*/  HADD2.F32 R188, -RZ, R139.H1_H1 ;  /* 0x3000008bffbc7230 */ /* 0x000fc40000004100 */
[----:B------:R-:W-:Y:S01]  /*13c0*/  FADD.FTZ R78, R78, R137 ;  /* 0x000000894e4e7221 */ /* 0x000fe20000010000 */
[-C--:B------:R-:W-:Y:S01]  /*13d0*/  FFMA.FTZ R238, R171, R137.reuse, R238 ;  /* 0x00000089abee7223 */ /* 0x080fe200000100ee */
[----:B------:R-:W-:Y:S01]  /*13e0*/  FMUL.FTZ R172, R172, R137 ;  /* 0x00000089acac7220 */ /* 0x000fe20000410000 */
[----:B------:R-:W-:Y:S01]  /*13f0*/  FMUL.FTZ R187, R151, R136 ;  /* 0x0000008897bb7220 */ /* 0x000fe20000410000 */
[----:B------:R-:W-:Y:S02]  /*1400*/  HADD2.F32 R139, -RZ, R95.H1_H1 ;  /* 0x3000005fff8b7230 */ /* 0x000fe40000004100 */
[----:B------:R-:W-:Y:S01]  /*1410*/  FADD.FTZ R137, R212, R165 ;  /* 0x000000a5d4897221 */ /* 0x000fe20000010000 */
[C---:B------:R-:W-:Y:S01]  /*1420*/  FFMA.FTZ R136, R166.reuse, R165, R213 ;  /* 0x000000a5a6887223 */ /* 0x040fe200000100d5 */
        /* <DEDUP_REMOVED lines=9> */
.L_x_3910:
[----:B------:R-:W-:Y:S05]  /*14c0*/  BSYNC.RECONVERGENT B1 ;  /* 0x0000000000017941 */ /* 0x000fea0003800200 */
.L_x_3909:
        /* <DEDUP_REMOVED lines=13> */
[--C-:B------:R-:W-:Y:S02]  /*15a0*/  HADD2.F32 R22, -RZ, R89.reuse.H0_H0 ;  /* 0x20000059ff167230 */ /* 0x100fe40000004100 */
[----:B------:R-:W-:Y:S02]  /*15b0*/  HADD2.F32 R33, -RZ, R89.H1_H1 ;  /* 0x30000059ff217230 */ /* 0x000fe40000004100 */
[----:B0-----:R-:W-:-:S05]  /*15c0*/  @P0 IMAD.WIDE.U32 R14, R214, 0x20, R14 ;  /* 0x00000020d60e0825 */ /* 0x001fca00078e000e */
[----:B------:R-:W5:Y:S04]  /*15d0*/  @P0 LDG.E.128 R100, desc[UR10][R14.64] ;  /* 0x0000000a0e640981 */ /* 0x000f68000c1e1d00 */
[----:B------:R0:W5:Y:S02]  /*15e0*/  @P0 LDG.E.128 R104, desc[UR10][R14.64+0x10] ;  /* 0x0000100a0e680981 */ /* 0x000164000c1e1d00 */
[----:B0-----:R-:W-:Y:S02]  /*15f0*/  HADD2.F32 R15, -RZ, R88.H1_H1 ;  /* 0x30000058ff0f7230 */ /* 0x001fe40000004100 */
[----:B------:R-:W-:Y:S02]  /*1600*/  HADD2.F32 R154, -RZ, R90.H0_H0 ;  /* 0x2000005aff9a7230 */ /* 0x000fe40000004100 */
[----:B------:R-:W-:-:S02]  /*1610*/  HADD2.F32 R174, -RZ, R91.H0_H0 ;  /* 0x2000005bffae7230 */ /* 0x000fc40000004100 */
[----:B------:R-:W-:Y:S01]  /*1620*/  HADD2.F32 R163, -RZ, R90.H1_H1 ;  /* 0x3000005affa37230 */ /* 0x000fe20000004100 */
[----:B------:R-:W-:Y:S01]  /*1630*/  IADD3 R214, PT, PT, R214, 0x20, RZ ;  /* 0x00000020d6d67810 */ /* 0x000fe20007ffe0ff */
[C---:B--2---:R-:W-:Y:S01]  /*1640*/  FADD.FTZ R4, -R195.reuse, R144 ;  /* 0x00000090c3047221 */ /* 0x044fe20000010100 */
[C---:B------:R-:W-:Y:S01]  /*1650*/  FADD.FTZ R12, -R195.reuse, R145 ;  /* 0x00000091c30c7221 */ /* 0x040fe20000010100 */
[----:B------:R-:W-:Y:S02]  /*1660*/  FADD.FTZ R14, -R195, R146 ;  /* 0x00000092c30e7221 */ /* 0x000fe40000010100 */
[C---:B-----5:R-:W-:Y:S01]  /*1670*/  FMUL.FTZ R4, R151.reuse, R4 ;  /* 0x0000000497047220 */ /* 0x060fe20000410000 */
[----:B------:R-:W-:Y:S01]  /*1680*/  FMUL.FTZ R12, R151, R12 ;  /* 0x0000000c970c7220 */ /* 0x000fe20000410000 */
[--C-:B---3--:R-:W-:Y:S02]  /*1690*/  HADD2.F32 R27, -RZ, R136.reuse.H0_H0 ;  /* 0x20000088ff1b7230 */ /* 0x108fe40000004100 */
[----:B------:R-:W-:-:S02]  /*16a0*/  HADD2.F32 R136, -RZ, R136.H1_H1 ;  /* 0x30000088ff887230 */ /* 0x000fc40000004100 */
[----:B------:R-:W-:Y:S01]  /*16b0*/  FMUL.FTZ R14, R151, R14 ;  /* 0x0000000e970e7220 */ /* 0x000fe20000410000 */
[----:B------:R-:W-:Y:S01]  /*16c0*/  FADD.FTZ R72, R72, R27 ;  /* 0x0000001b48487221 */ /* 0x000fe20000010000 */
[-C--:B------:R-:W-:Y:S01]  /*16d0*/  FFMA.FTZ R232, R4, R27.reuse, R232 ;  /* 0x0000001b04e87223 */ /* 0x080fe200000100e8 */
[----:B------:R-:W-:Y:S01]  /*16e0*/  FMUL.FTZ R8, R8, R27 ;  /* 0x0000001b08087220 */ /* 0x000fe20000410000 */
[--C-:B------:R-:W-:Y:S02]  /*16f0*/  HADD2.F32 R27, -RZ, R137.reuse.H0_H0 ;  /* 0x20000089ff1b7230 */ /* 0x100fe40000004100 */
[----:B------:R-:W-:Y:S01]  /*1700*/  FADD.FTZ R73, R73, R136 ;  /* 0x0000008849497221 */ /* 0x000fe20000010000 */
[-C--:B------:R-:W-:Y:S01]  /*1710*/  FFMA.FTZ R233, R12, R136.reuse, R233 ;  /* 0x000000880ce97223 */ /* 0x080fe200000100e9 */
[----:B------:R-:W-:Y:S01]  /*1720*/  FMUL.FTZ R15, R15, R136 ;  /* 0x000000880f0f7220 */ /* 0x000fe20000410000 */
[----:B------:R-:W-:Y:S01]  /*1730*/  FADD.FTZ R136, -R195, R147 ;  /* 0x00000093c3887221 */ /* 0x000fe20000010100 */
[----:B------:R-:W-:Y:S01]  /*1740*/  FADD.FTZ R74, R74, R27 ;  /* 0x0000001b4a4a7221 */ /* 0x000fe20000010000 */
[-C--:B------:R-:W-:Y:S01]  /*1750*/  FFMA.FTZ R234, R14, R27.reuse, R234 ;  /* 0x0000001b0eea7223 */ /* 0x080fe200000100ea */
[----:B------:R-:W-:Y:S01]  /*1760*/  FMUL.FTZ R22, R22, R27 ;  /* 0x0000001b16167220 */ /* 0x000fe20000410000 */
[----:B------:R-:W-:-:S02]  /*1770*/  HADD2.F32 R32, -RZ, R137.H1_H1 ;  /* 0x30000089ff207230 */ /* 0x000fc40000004100 */
[----:B------:R-:W-:Y:S01]  /*1780*/  FMUL.FTZ R27, R151, R136 ;  /* 0x00000088971b7220 */ /* 0x000fe20000410000 */
[----:B----4-:R-:W-:Y:S01]  /*1790*/  FADD.FTZ R140, -R195, R140 ;  /* 0x0000008cc38c7221 */ /* 0x010fe20000010100 */
[----:B------:R-:W-:Y:S02]  /*17a0*/  HADD2.F32 R137, -RZ, R138.H0_H0 ;  /* 0x2000008aff897230 */ /* 0x000fe40000004100 */
[----:B------:R-:W-:Y:S01]  /*17b0*/  FADD.FTZ R75, R75, R32 ;  /* 0x000000204b4b7221 */ /* 0x000fe20000010000 */
[-C--:B------:R-:W-:Y:S01]  /*17c0*/  FFMA.FTZ R235, R27, R32.reuse, R235 ;  /* 0x000000201beb7223 */ /* 0x080fe200000100eb */
[----:B------:R-:W-:Y:S01]  /*17d0*/  FMUL.FTZ R33, R33, R32 ;  /* 0x0000002021217220 */ /* 0x000fe20000410000 */
[----:B------:R-:W-:Y:S01]  /*17e0*/  FMUL.FTZ R32, R151, R140 ;  /* 0x0000008c97207220 */ /* 0x000fe20000410000 */
[----:B------:R-:W-:Y:S01]  /*17f0*/  FADD.FTZ R142, -R195, R142 ;  /* 0x0000008ec38e7221 */ /* 0x000fe20000010100 */
[----:B------:R-:W-:Y:S01]  /*1800*/  FADD.FTZ R68, R68, R137 ;  /* 0x0000008944447221 */ /* 0x000fe20000010000 */
[-C--:B------:R-:W-:Y:S01]  /*1810*/  FMUL.FTZ R154, R154, R137.reuse ;  /* 0x000000899a9a7220 */ /* 0x080fe20000410000 */
[----:B------:R-:W-:Y:S01]  /*1820*/  FFMA.FTZ R228, R32, R137, R228 ;  /* 0x0000008920e47223 */ /* 0x000fe200000100e4 */
[----:B------:R-:W-:-:S02]  /*1830*/  HADD2.F32 R137, -RZ, R139.H0_H0 ;  /* 0x2000008bff897230 */ /* 0x000fc40000004100 */
[----:B------:R-:W-:Y:S01]  /*1840*/  FMUL.FTZ R173, R151, R142 ;  /* 0x0000008e97ad7220 */ /* 0x000fe20000410000 */
[----:B------:R-:W-:Y:S01]  /*1850*/  FADD.FTZ R164, -R195, R141 ;  /* 0x0000008dc3a47221 */ /* 0x000fe20000010100 */
[----:B------:R-:W-:Y:S01]  /*1860*/  FADD.FTZ R212, R212, R8 ;  /* 0x00000008d4d47221 */ /* 0x000fe20000010000 */
[----:B------:R-:W-:Y:S01]  /*1870*/  FFMA.FTZ R213, R4, R8, R213 ;  /* 0x0000000804d57223 */ /* 0x000fe200000100d5 */
[----:B------:R-:W-:Y:S02]  /*1880*/  HADD2.F32 R138, -RZ, R138.H1_H1 ;  /* 0x3000008aff8a7230 */ /* 0x000fe40000004100 */
        /* <DEDUP_REMOVED lines=11> */
[----:B------:R-:W-:-:S02]  /*1940*/  HADD2.F32 R190, -RZ, R139.H1_H1 ;  /* 0x3000008bffbe7230 */ /* 0x000fc40000004100 */
[----:B------:R-:W-:Y:S01]  /*1950*/  FADD.FTZ R137, R136, R33 ;  /* 0x0000002188897221 */ /* 0x000fe20000010000 */
[----:B------:R-:W-:Y:S01]  /*1960*/  FFMA.FTZ R139, R27, R33, R138 ;  /* 0x000000211b8b7223 */ /* 0x000fe2000001008a */
[----:B------:R-:W-:Y:S02]  /*1970*/  FADD.FTZ R140, -R195, R143 ;  /* 0x0000008fc38c7221 */ /* 0x000fe40000010100 */
[----:B------:R-:W-:Y:S01]  /*1980*/  FADD.FTZ R136, R137, R154 ;  /* 0x0000009a89887221 */ /* 0x000fe20000010000 */
[----:B------:R-:W-:Y:S01]  /*1990*/  FFMA.FTZ R139, R32, R154, R139 ;  /* 0x0000009a208b7223 */ /* 0x000fe2000001008b */
[----:B------:R-:W-:Y:S01]  /*19a0*/  FMUL.FTZ R189, R151, R140 ;  /* 0x0000008c97bd7220 */ /* 0x000fe20000410000 */
[----:B------:R-:W-:Y:S02]  /*19b0*/  HADD2.F32 R141, -RZ, R91.H1_H1 ;  /* 0x3000005bff8d7230 */ /* 0x000fe40000004100 */
        /* <DEDUP_REMOVED lines=9> */
.L_x_3912:
[----:B------:R-:W-:Y:S05]  /*1a50*/  BSYNC.RECONVERGENT B1 ;  /* 0x0000000000017941 */ /* 0x000fea0003800200 */
.L_x_3911:
        /* <DEDUP_REMOVED lines=19> */
[--C-:B------:R-:W-:Y:S02]  /*1b90*/  HADD2.F32 R153, -RZ, R86.reuse.H0_H0 ;  /* 0x20000056ff997230 */ /* 0x100fe40000004100 */
[----:B------:R-:W-:-:S02]  /*1ba0*/  HADD2.F32 R161, -RZ, R86.H1_H1 ;  /* 0x30000056ffa17230 */ /* 0x000fc40000004100 */
        /* <DEDUP_REMOVED lines=14> */
[-C--:B------:R-:W-:Y:S01]  /*1c90*/  FMUL.FTZ R20, R20, R136.reuse ;  /* 0x0000008814147220 */ /* 0x080fe20000410000 */
[----:B------:R-:W-:Y:S01]  /*1ca0*/  FFMA.FTZ R225, R13, R136, R225 ;  /* 0x000000880de17223 */ /* 0x000fe200000100e1 */
[----:B------:R-:W-:Y:S01]  /*1cb0*/  FMUL.FTZ R21, R151, R146 ;  /* 0x0000009297157220 */ /* 0x000fe20000410000 */
[----:B------:R-:W-:Y:S01]  /*1cc0*/  FADD.FTZ R136, -R195, R147 ;  /* 0x00000093c3887221 */ /* 0x000fe20000010100 */
[----:B------:R-:W-:Y:S01]  /*1cd0*/  FADD.FTZ R66, R66, R26 ;  /* 0x0000001a42427221 */ /* 0x000fe20000010000 */
[-C--:B------:R-:W-:Y:S01]  /*1ce0*/  FMUL.FTZ R25, R25, R26.reuse ;  /* 0x0000001a19197220 */ /* 0x080fe20000410000 */
[----:B------:R-:W-:Y:S01]  /*1cf0*/  FFMA.FTZ R226, R21, R26, R226 ;  /* 0x0000001a15e27223 */ /* 0x000fe200000100e2 */
[----:B------:R-:W-:Y:S02]  /*1d00*/  HADD2.F32 R30, -RZ, R137.H1_H1 ;  /* 0x30000089ff1e7230 */ /* 0x000fe40000004100 */
[----:B------:R-:W-:Y:S01]  /*1d10*/  FMUL.FTZ R26, R151, R136 ;  /* 0x00000088971a7220 */ /* 0x000fe20000410000 */
[----:B----4-:R-:W-:Y:S01]  /*1d20*/  FADD.FTZ R140, -R195, R140 ;  /* 0x0000008cc38c7221 */ /* 0x010fe20000010100 */
[----:B------:R-:W-:-:S02]  /*1d30*/  HADD2.F32 R137, -RZ, R138.H0_H0 ;  /* 0x2000008aff897230 */ /* 0x000fc40000004100 */
[----:B------:R-:W-:Y:S01]  /*1d40*/  FADD.FTZ R162, -R195, R141 ;  /* 0x0000008dc3a27221 */ /* 0x000fe20000010100 */
[----:B------:R-:W-:Y:S01]  /*1d50*/  FADD.FTZ R67, R67, R30 ;  /* 0x0000001e43437221 */ /* 0x000fe20000010000 */
[-C--:B------:R-:W-:Y:S01]  /*1d60*/  FFMA.FTZ R227, R26, R30.reuse, R227 ;  /* 0x0000001e1ae37223 */ /* 0x080fe200000100e3 */
[----:B------:R-:W-:Y:S01]  /*1d70*/  FMUL.FTZ R31, R31, R30 ;  /* 0x0000001e1f1f7220 */ /* 0x000fe20000410000 */
[----:B------:R-:W-:Y:S01]  /*1d80*/  FMUL.FTZ R30, R151, R140 ;  /* 0x0000008c971e7220 */ /* 0x000fe20000410000 */
[----:B------:R-:W-:Y:S02]  /*1d90*/  HADD2.F32 R138, -RZ, R138.H1_H1 ;  /* 0x3000008aff8a7230 */ /* 0x000fe40000004100 */
[----:B------:R-:W-:Y:S01]  /*1da0*/  FADD.FTZ R60, R60, R137 ;  /* 0x000000893c3c7221 */ /* 0x000fe20000010000 */
[-C--:B------:R-:W-:Y:S01]  /*1db0*/  FMUL.FTZ R153, R153, R137.reuse ;  /* 0x0000008999997220 */ /* 0x080fe20000410000 */
        /* <DEDUP_REMOVED lines=12> */
[--C-:B------:R-:W-:Y:S02]  /*1e80*/  HADD2.F32 R141, -RZ, R139.reuse.H0_H0 ;  /* 0x2000008bff8d7230 */ /* 0x100fe40000004100 */
        /* <DEDUP_REMOVED lines=9> */
[----:B------:R-:W-:-:S02]  /*1f20*/  HADD2.F32 R192, -RZ, R139.H1_H1 ;  /* 0x3000008bffc07230 */ /* 0x000fc40000004100 */
        /* <DEDUP_REMOVED lines=11> */
.L_x_3914:
[----:B------:R-:W-:Y:S05]  /*1fe0*/  BSYNC.RECONVERGENT B1 ;  /* 0x0000000000017941 */ /* 0x000fea0003800200 */
.L_x_3913:
        /* <DEDUP_REMOVED lines=14> */
[----:B------:R-:W-:Y:S02]  /*20d0*/  HADD2.F32 R184, -RZ, R83.H0_H0 ;  /* 0x20000053ffb87230 */ /* 0x000fe40000004100 */
[----:B0-----:R-:W-:-:S05]  /*20e0*/  @P0 IMAD.WIDE.U32 R158, R214, 0x20, R158 ;  /* 0x00000020d69e0825 */ /* 0x001fca00078e009e */
[----:B------:R-:W5:Y:S04]  /*20f0*/  @P0 LDG.E.128 R116, desc[UR10][R158.64] ;  /* 0x0000000a9e740981 */ /* 0x000f68000c1e1d00 */
[----:B------:R0:W5:Y:S02]  /*2100*/  @P0 LDG.E.128 R120, desc[UR10][R158.64+0x10] ;  /* 0x0000100a9e780981 */ /* 0x000164000c1e1d00 */
[----:B0-----:R-:W-:Y:S02]  /*2110*/  HADD2.F32 R159, -RZ, R80.H1_H1 ;  /* 0x30000050ff9f7230 */ /* 0x001fe40000004100 */
[----:B------:R-:W-:Y:S02]  /*2120*/  HADD2.F32 R182, -RZ, R82.H1_H1 ;  /* 0x30000052ffb67230 */ /* 0x000fe40000004100 */
[----:B------:R-:W-:-:S02]  /*2130*/  HADD2.F32 R194, -RZ, R83.H1_H1 ;  /* 0x30000053ffc27230 */ /* 0x000fc40000004100 */
[C---:B--2---:R-:W-:Y:S01]  /*2140*/  FADD.FTZ R152, -R195.reuse, R136 ;  /* 0x00000088c3987221 */ /* 0x044fe20000010100 */
[C---:B------:R-:W-:Y:S01]  /*2150*/  FADD.FTZ R160, -R195.reuse, R137 ;  /* 0x00000089c3a07221 */ /* 0x040fe20000010100 */
[----:B------:R-:W-:Y:S02]  /*2160*/  FADD.FTZ R180, -R195, R138 ;  /* 0x0000008ac3b47221 */ /* 0x000fe40000010100 */
[C---:B-----5:R-:W-:Y:S01]  /*2170*/  FMUL.FTZ R152, R151.reuse, R152 ;  /* 0x0000009897987220 */ /* 0x060fe20000410000 */
[----:B---3--:R-:W-:Y:S02]  /*2180*/  HADD2.F32 R137, -RZ, R144.H0_H0 ;  /* 0x20000090ff897230 */ /* 0x008fe40000004100 */
[----:B------:R-:W-:-:S03]  /*2190*/  FMUL.FTZ R158, R151, R180 ;  /* 0x000000b4979e7220 */ /* 0x000fc60000410000 */
[----:B------:R-:W-:Y:S01]  /*21a0*/  FADD.FTZ R56, R56, R137 ;  /* 0x0000008938387221 */ /* 0x000fe20000010000 */
[-C--:B------:R-:W-:Y:S01]  /*21b0*/  FFMA.FTZ R216, R152, R137.reuse, R216 ;  /* 0x0000008998d87223 */ /* 0x080fe200000100d8 */
[----:B------:R-:W-:Y:S01]  /*21c0*/  FMUL.FTZ R150, R150, R137 ;  /* 0x0000008996967220 */ /* 0x000fe20000410000 */
[----:B------:R-:W-:Y:S02]  /*21d0*/  HADD2.F32 R137, -RZ, R145.H0_H0 ;  /* 0x20000091ff897230 */ /* 0x000fe40000004100 */
[----:B----4-:R-:W-:Y:S01]  /*21e0*/  FADD.FTZ R140, -R195, R140 ;  /* 0x0000008cc38c7221 */ /* 0x010fe20000010100 */
[----:B------:R-:W-:Y:S02]  /*21f0*/  HADD2.F32 R144, -RZ, R144.H1_H1 ;  /* 0x30000090ff907230 */ /* 0x000fe40000004100 */
[----:B------:R-:W-:Y:S02]  /*2200*/  HADD2.F32 R180, -RZ, R82.H0_H0 ;  /* 0x20000052ffb47230 */ /* 0x000fe40000004100 */
[----:B------:R-:W-:Y:S01]  /*2210*/  FADD.FTZ R58, R58, R137 ;  /* 0x000000893a3a7221 */ /* 0x000fe20000010000 */
[-C--:B------:R-:W-:Y:S01]  /*2220*/  FFMA.FTZ R218, R158, R137.reuse, R218 ;  /* 0x000000899eda7223 */ /* 0x080fe200000100da */
[----:B------:R-:W-:Y:S01]  /*2230*/  FMUL.FTZ R157, R157, R137 ;  /* 0x000000899d9d7220 */ /* 0x000fe20000410000 */
[----:B------:R-:W-:-:S02]  /*2240*/  HADD2.F32 R137, -RZ, R146.H0_H0 ;  /* 0x20000092ff897230 */ /* 0x000fc40000004100 */
[----:B------:R-:W-:Y:S01]  /*2250*/  FMUL.FTZ R179, R151, R140 ;  /* 0x0000008c97b37220 */ /* 0x000fe20000410000 */
[----:B------:R-:W-:Y:S01]  /*2260*/  FADD.FTZ R178, -R195, R139 ;  /* 0x0000008bc3b27221 */ /* 0x000fe20000010100 */
[----:B------:R-:W-:Y:S01]  /*2270*/  FMUL.FTZ R160, R151, R160 ;  /* 0x000000a097a07220 */ /* 0x000fe20000410000 */
[----:B------:R-:W-:Y:S01]  /*2280*/  FADD.FTZ R142, -R195, R142 ;  /* 0x0000008ec38e7221 */ /* 0x000fe20000010100 */
        /* <DEDUP_REMOVED lines=9> */
[----:B------:R-:W-:-:S02]  /*2320*/  HADD2.F32 R137, -RZ, R147.H0_H0 ;  /* 0x20000093ff897230 */ /* 0x000fc40000004100 */
[----:B------:R-:W-:Y:S01]  /*2330*/  FADD.FTZ R138, -R195, R141 ;  /* 0x0000008dc38a7221 */ /* 0x000fe20000010100 */
[----:B------:R-:W-:Y:S02]  /*2340*/  HADD2.F32 R144, -RZ, R145.H1_H1 ;  /* 0x30000091ff907230 */ /* 0x000fe40000004100 */
[C---:B------:R-:W-:Y:S01]  /*2350*/  FMUL.FTZ R183, R151.reuse, R142 ;  /* 0x0000008e97b77220 */ /* 0x040fe20000410000 */
[----:B------:R-:W-:Y:S02]  /*2360*/  HADD2.F32 R178, -RZ, R81.H1_H1 ;  /* 0x30000051ffb27230 */ /* 0x000fe40000004100 */
[----:B------:R-:W-:Y:S01]  /*2370*/  FADD.FTZ R212, R212, R159 ;  /* 0x0000009fd4d47221 */ /* 0x000fe20000010000 */
[----:B------:R-:W-:Y:S01]  /*2380*/  FFMA.FTZ R213, R160, R159, R213 ;  /* 0x0000009fa0d57223 */ /* 0x000fe200000100d5 */
        /* <DEDUP_REMOVED lines=8> */
[----:B------:R-:W-:Y:S01]  /*2410*/  FADD.FTZ R137, R137, R178 ;  /* 0x000000b289897221 */ /* 0x000fe20000010000 */
[----:B------:R-:W-:Y:S02]  /*2420*/  FFMA.FTZ R138, R177, R178, R138 ;  /* 0x000000b2b18a7223 */ /* 0x000fe4000001008a */
[----:B------:R-:W-:Y:S01]  /*2430*/  FMUL.FTZ R182, R182, R146 ;  /* 0x00000092b6b67220 */ /* 0x000fe20000410000 */
[----:B------:R-:W-:Y:S01]  /*2440*/  FADD.FTZ R137, R137, R180 ;  /* 0x000000b489897221 */ /* 0x000fe20000010000 */
[----:B------:R-:W-:Y:S01]  /*2450*/  FFMA.FTZ R138, R179, R180, R138 ;  /* 0x000000b4b38a7223 */ /* 0x000fe2000001008a */
[----:B------:R-:W-:Y:S02]  /*2460*/  HADD2.F32 R140, -RZ, R147.H1_H1 ;  /* 0x30000093ff8c7230 */ /* 0x000fe40000004100 */
[----:B------:R-:W-:Y:S01]  /*2470*/  FADD.FTZ R136, -R195, R143 ;  /* 0x0000008fc3887221 */ /* 0x000fe20000010100 */
[----:B------:R-:W-:Y:S01]  /*2480*/  FADD.FTZ R137, R137, R182 ;  /* 0x000000b689897221 */ /* 0x000fe20000010000 */
[----:B------:R-:W-:-:S02]  /*2490*/  FFMA.FTZ R138, R181, R182, R138 ;  /* 0x000000b6b58a7223 */ /* 0x000fc4000001008a */
        /* <DEDUP_REMOVED lines=12> */
.L_x_3916:
[----:B------:R-:W-:Y:S05]  /*2560*/  BSYNC.RECONVERGENT B1 ;  /* 0x0000000000017941 */ /* 0x000fea0003800200 */
.L_x_3915:
        /* <DEDUP_REMOVED lines=23> */
.L_x_3980:
        /* <DEDUP_REMOVED lines=31> */
[----:B------:R-:W-:Y:S01]  /*28d0*/  F2FP.F16.F32.PACK_AB R136, R137, R136 ;  /* 0x000000888988723e */ /* 0x000fe200000000ff */
        /* <DEDUP_REMOVED lines=11> */
[----:B------:R-:W-:-:S03]  /*2990*/  F2FP.F16.F32.PACK_AB R137, R142, R137 ;  /* 0x000000898e89723e */ /* 0x000fc600000000ff */
[----:B------:R-:W-:Y:S02]  /*29a0*/  F2FP.F16.F32.PACK_AB R138, R139, R138 ;  /* 0x0000008a8b8a723e */ /* 0x000fe400000000ff */
[----:B------:R-:W-:Y:S01]  /*29b0*/  F2FP.F16.F32.PACK_AB R139, R143, R212 ;  /* 0x000000d48f8b723e */ /* 0x000fe200000000ff */
[----:B------:R-:W-:Y:S06]  /*29c0*/  BRA `(.L_x_3923) ;  /* 0x0000000c00a07947 */ /* 0x000fec0003800000 */
.L_x_3922:
[-CC-:B------:R-:W-:Y:S01]  /*29d0*/  FFMA.FTZ R125, R169, R140.reuse, R141.reuse ;  /* 0x0000008ca97d7223 */ /* 0x180fe2000001008d */
[-CC-:B------:R-:W-:Y:S01]  /*29e0*/  FFMA.FTZ R127, R185, R140.reuse, R141.reuse ;  /* 0x0000008cb97f7223 */ /* 0x180fe2000001008d */
[-C--:B------:R-:W-:Y:S02]  /*29f0*/  FFMA.FTZ R138, R29, R140.reuse, R141 ;  /* 0x0000008c1d8a7223 */ /* 0x080fe4000001008d */
[----:B------:R-:W-:Y:S01]  /*2a00*/  FADD.FTZ R124, R170, -R125 ;  /* 0x8000007daa7c7221 */ /* 0x000fe20000010000 */
[----:B------:R-:W-:Y:S01]  /*2a10*/  FADD.FTZ R126, R186, -R127 ;  /* 0x8000007fba7e7221 */ /* 0x000fe20000010000 */
[-CC-:B------:R-:W-:Y:S01]  /*2a20*/  FFMA.FTZ R125, R18, R140.reuse, R141.reuse ;  /* 0x0000008c127d7223 */ /* 0x180fe2000001008d */
[----:B------:R-:W-:Y:S01]  /*2a30*/  FFMA.FTZ R127, R167, R140, R141 ;  /* 0x0000008ca77f7223 */ /* 0x000fe2000001008d */
[C---:B-----5:R-:W-:Y:S01]  /*2a40*/  FMUL.FTZ R124, R151.reuse, R124 ;  /* 0x0000007c977c7220 */ /* 0x060fe20000410000 */
[----:B------:R-:W-:Y:S01]  /*2a50*/  FMUL.FTZ R139, R151, R126 ;  /* 0x0000007e978b7220 */ /* 0x000fe20000410000 */
[----:B------:R-:W-:Y:S01]  /*2a60*/  FADD.FTZ R136, R24, -R125 ;  /* 0x8000007d18887221 */ /* 0x000fe20000010000 */
[-CC-:B------:R-:W-:Y:S01]  /*2a70*/  FFMA.FTZ R126, R11, R140.reuse, R141.reuse ;  /* 0x0000008c0b7e7223 */ /* 0x180fe2000001008d */
[--C-:B------:R-:W-:Y:S01]  /*2a80*/  FFMA.FTZ R125, R148, R140, R141.reuse ;  /* 0x0000008c947d7223 */ /* 0x100fe2000001008d */
[----:B------:R-:W-:Y:S01]  /*2a90*/  FADD.FTZ R138, R149, -R138 ;  /* 0x8000008a958a7221 */ /* 0x000fe20000010000 */
[----:B------:R-:W-:Y:S01]  /*2aa0*/  F2FP.F16.F32.PACK_AB R139, R139, R124 ;  /* 0x0000007c8b8b723e */ /* 0x000fe200000000ff */
        /* <DEDUP_REMOVED lines=10> */
[----:B------:R-:W-:Y:S01]  /*2b50*/  FMUL.FTZ R125, R151, R126 ;  /* 0x0000007e977d7220 */ /* 0x000fe20000410000 */
        /* <DEDUP_REMOVED lines=8> */
.L_x_3921:
        /* <DEDUP_REMOVED lines=32> */
.L_x_3924:
        /* <DEDUP_REMOVED lines=33> */
.L_x_3920:
        /* <DEDUP_REMOVED lines=14> */
[-CC-:B0-----:R-:W-:Y:S01]  /*30d0*/  FFMA.FTZ R145, R169, R140.reuse, R141.reuse ;  /* 0x0000008ca9917223 */ /* 0x181fe2000001008d */
[----:B------:R-:W-:Y:S01]  /*30e0*/  FFMA.FTZ R147, R185, R140, R141 ;  /* 0x0000008cb9937223 */ /* 0x000fe2000001008d */
[C---:B-----5:R-:W-:Y:S01]  /*30f0*/  FFMA.FTZ R136, R151.reuse, R136, R48 ;  /* 0x0000008897887223 */ /* 0x060fe20000010030 */
[----:B------:R-:W-:Y:S01]  /*3100*/  FFMA.FTZ R137, R151, R138, R49 ;  /* 0x0000008a97897223 */ /* 0x000fe20000010031 */
[----:B------:R-:W-:Y:S01]  /*3110*/  FFMA.FTZ R138, R29, R140, R141 ;  /* 0x0000008c1d8a7223 */ /* 0x000fe2000001008d */
[----:B------:R-:W-:Y:S01]  /*3120*/  FADD.FTZ R139, R156, -R139 ;  /* 0x8000008b9c8b7221 */ /* 0x000fe20000010000 */
[----:B------:R-:W-:Y:S01]  /*3130*/  FADD.FTZ R142, R168, -R143 ;  /* 0x8000008fa88e7221 */ /* 0x000fe20000010000 */
[----:B------:R-:W-:Y:S01]  /*3140*/  FADD.FTZ R143, R170, -R145 ;  /* 0x80000091aa8f7221 */ /* 0x000fe20000010000 */
[----:B------:R-:W-:Y:S01]  /*3150*/  F2FP.F16.F32.PACK_AB R136, R137, R136 ;  /* 0x000000888988723e */ /* 0x000fe200000000ff */
        /* <DEDUP_REMOVED lines=10> */
[----:B------:R-:W-:Y:S02]  /*3200*/  F2FP.F16.F32.PACK_AB R137, R138, R137 ;  /* 0x000000898a89723e */ /* 0x000fe400000000ff */
[----:B------:R-:W-:Y:S02]  /*3210*/  F2FP.F16.F32.PACK_AB R138, R142, R139 ;  /* 0x0000008b8e8a723e */ /* 0x000fe400000000ff */
[----:B------:R-:W-:Y:S01]  /*3220*/  F2FP.F16.F32.PACK_AB R139, R144, R143 ;  /* 0x0000008f908b723e */ /* 0x000fe200000000ff */
[----:B------:R-:W-:Y:S06]  /*3230*/  BRA `(.L_x_3923) ;  /* 0x0000000400847947 */ /* 0x000fec0003800000 */
.L_x_3926:
        /* <DEDUP_REMOVED lines=14> */
[----:B------:R-:W-:Y:S01]  /*3320*/  F2FP.F16.F32.PACK_AB R139, R124, R125 ;  /* 0x0000007d7c8b723e */ /* 0x000fe200000000ff */
[-CC-:B------:R-:W-:Y:S01]  /*3330*/  FFMA.FTZ R125, R18, R140.reuse, R141.reuse ;  /* 0x0000008c127d7223 */ /* 0x180fe2000001008d */
[----:B------:R-:W-:Y:S01]  /*3340*/  FFMA.FTZ R124, R0, R140, R141 ;  /* 0x0000008c007c7223 */ /* 0x000fe2000001008d */
[C---:B------:R-:W-:Y:S01]  /*3350*/  FFMA.FTZ R136, R151.reuse, R136, R51 ;  /* 0x0000008897887223 */ /* 0x040fe20000010033 */
[----:B------:R-:W-:Y:S01]  /*3360*/  FFMA.FTZ R127, R151, R127, R44 ;  /* 0x0000007f977f7223 */ /* 0x000fe2000001002c */
[----:B------:R-:W-:Y:S01]  /*3370*/  FADD.FTZ R125, R24, -R125 ;  /* 0x8000007d187d7221 */ /* 0x000fe20000010000 */
[----:B------:R-:W-:Y:S01]  /*3380*/  FADD.FTZ R124, R7, -R124 ;  /* 0x8000007c077c7221 */ /* 0x000fe20000010000 */
[----:B------:R-:W-:-:S02]  /*3390*/  FFMA.FTZ R138, R151, R138, R45 ;  /* 0x0000008a978a7223 */ /* 0x000fc4000001002d */
[C---:B------:R-:W-:Y:S01]  /*33a0*/  FFMA.FTZ R137, R151.reuse, R125, R50 ;  /* 0x0000007d97897223 */ /* 0x040fe20000010032 */
[C---:B------:R-:W-:Y:S01]  /*33b0*/  FFMA.FTZ R124, R151.reuse, R124, R48 ;  /* 0x0000007c977c7223 */ /* 0x040fe20000010030 */
[----:B------:R-:W-:Y:S01]  /*33c0*/  FFMA.FTZ R125, R151, R126, R49 ;  /* 0x0000007e977d7223 */ /* 0x000fe20000010031 */
        /* <DEDUP_REMOVED lines=8> */
.L_x_3925:
        /* <DEDUP_REMOVED lines=32> */
.L_x_3927:
        /* <DEDUP_REMOVED lines=32> */
.L_x_3923:
        /* <DEDUP_REMOVED lines=15> */
.L_x_3919:
[----:B------:R-:W-:Y:S05]  /*3940*/  BSYNC.RECONVERGENT B1 ;  /* 0x0000000000017941 */ /* 0x000fea0003800200 */
.L_x_3918:
        /* <DEDUP_REMOVED lines=46> */
.L_x_3932:
[-CC-:B------:R-:W-:Y:S01]  /*3c30*/  FFMA.FTZ R128, R16, R140.reuse, R141.reuse ;  /* 0x0000008c10807223 */ /* 0x180fe2000001008d */
[-CC-:B------:R-:W-:Y:S01]  /*3c40*/  FFMA.FTZ R129, R3, R140.reuse, R141.reuse ;  /* 0x0000008c03817223 */ /* 0x180fe2000001008d */
[-CC-:B------:R-:W-:Y:S01]  /*3c50*/  FFMA.FTZ R132, R34, R140.reuse, R141.reuse ;  /* 0x0000008c22847223 */ /* 0x180fe2000001008d */
[-CC-:B------:R-:W-:Y:S01]  /*3c60*/  FFMA.FTZ R135, R171, R140.reuse, R141.reuse ;  /* 0x0000008cab877223 */ /* 0x180fe2000001008d */
[----:B------:R-:W-:Y:S01]  /*3c70*/  FADD.FTZ R131, R23, -R128 ;  /* 0x8000008017837221 */ /* 0x000fe20000010000 */
[-CC-:B-1----:R-:W-:Y:S01]  /*3c80*/  FFMA.FTZ R136, R10, R140.reuse, R141.reuse ;  /* 0x0000008c0a887223 */ /* 0x182fe2000001008d */
        /* <DEDUP_REMOVED lines=23> */
.L_x_3931:
        /* <DEDUP_REMOVED lines=13> */
[----:B------:R-:W-:Y:S01]  /*3ed0*/  FFMA.FTZ R124, R151, R124, R39 ;  /* 0x0000007c977c7223 */ /* 0x000fe20000010027 */
[-CC-:B------:R-:W-:Y:S01]  /*3ee0*/  FFMA.FTZ R126, R28, R140.reuse, R141.reuse ;  /* 0x0000008c1c7e7223 */ /* 0x180fe2000001008d */
[----:B------:R-:W-:Y:S01]  /*3ef0*/  FADD.FTZ R137, R155, -R136 ;  /* 0x800000889b897221 */ /* 0x000fe20000010000 */
[----:B------:R-:W-:Y:S01]  /*3f00*/  FADD.FTZ R138, R165, -R138 ;  /* 0x8000008aa58a7221 */ /* 0x000fe20000010000 */
[----:B------:R-:W-:Y:S01]  /*3f10*/  FFMA.FTZ R127, R151, R127, R42 ;  /* 0x0000007f977f7223 */ /* 0x000fe2000001002a */
[----:B------:R-:W-:Y:S01]  /*3f20*/  F2FP.F16.F32.PACK_AB R139, R124, R125 ;  /* 0x0000007d7c8b723e */ /* 0x000fe200000000ff */
[-CC-:B------:R-:W-:Y:S01]  /*3f30*/  FFMA.FTZ R125, R3, R140.reuse, R141.reuse ;  /* 0x0000008c037d7223 */ /* 0x180fe2000001008d */
[----:B------:R-:W-:Y:S01]  /*3f40*/  FFMA.FTZ R124, R10, R140, R141 ;  /* 0x0000008c0a7c7223 */ /* 0x000fe2000001008d */
[----:B------:R-:W-:Y:S01]  /*3f50*/  FADD.FTZ R126, R35, -R126 ;  /* 0x8000007e237e7221 */ /* 0x000fe20000010000 */
[----:B------:R-:W-:Y:S01]  /*3f60*/  FFMA.FTZ R137, R151, R137, R36 ;  /* 0x0000008997897223 */ /* 0x000fe20000010024 */
        /* <DEDUP_REMOVED lines=14> */
.L_x_3934:
        /* <DEDUP_REMOVED lines=11> */
[--C-:B0-----:R-:W-:Y:S01]  /*4100*/  FFMA.FTZ R145, R187, R140, R141.reuse ;  /* 0x0000008cbb917223 */ /* 0x101fe2000001008d */
        /* <DEDUP_REMOVED lines=15> */
[----:B------:R-:W-:Y:S01]  /*4200*/  F2FP.F16.F32.PACK_AB R139, R146, R143 ;  /* 0x0000008f928b723e */ /* 0x000fe200000000ff */
[----:B------:R-:W-:Y:S06]  /*4210*/  BRA `(.L_x_3933) ;  /* 0x00000008001c7947 */ /* 0x000fec0003800000 */
.L_x_3930:
        /* <DEDUP_REMOVED lines=41> */
.L_x_3936:
        /* <DEDUP_REMOVED lines=29> */
.L_x_3935:
        /* <DEDUP_REMOVED lines=14> */
[-CC-:B------:R-:W-:Y:S01]  /*4760*/  FFMA.FTZ R126, R10, R140.reuse, R141.reuse ;  /* 0x0000008c0a7e7223 */ /* 0x180fe2000001008d */
[----:B------:R-:W-:Y:S01]  /*4770*/  FFMA.FTZ R144, R166, R140, R141 ;  /* 0x0000008ca6907223 */ /* 0x000fe2000001008d */
[----:B------:R-:W-:Y:S01]  /*4780*/  FADD.FTZ R136, R23, -R136 ;  /* 0x8000008817887221 */ /* 0x000fe20000010000 */
[----:B------:R-:W-:Y:S01]  /*4790*/  FADD.FTZ R138, R35, -R138 ;  /* 0x8000008a238a7221 */ /* 0x000fe20000010000 */
[----:B------:R-:W-:Y:S01]  /*47a0*/  F2FP.F16.F32.PACK_AB R139, R139, R124 ;  /* 0x0000007c8b8b723e */ /* 0x000fe200000000ff */
        /* <DEDUP_REMOVED lines=18> */
.L_x_3937:
[-CC-:B------:R-:W-:Y:S01]  /*48d0*/  FFMA.FTZ R137, R3, R140.reuse, R141.reuse ;  /* 0x0000008c03897223 */ /* 0x180fe2000001008d */
[-CC-:B------:R-:W-:Y:S01]  /*48e0*/  FFMA.FTZ R138, R10, R140.reuse, R141.reuse ;  /* 0x0000008c0a8a7223 */ /* 0x180fe2000001008d */
[-CC-:B------:R-:W-:Y:S01]  /*48f0*/  FFMA.FTZ R144, R34, R140.reuse, R141.reuse ;  /* 0x0000008c22907223 */ /* 0x180fe2000001008d */
[-C--:B0-----:R-:W-:Y:S01]  /*4900*/  FFMA.FTZ R146, R166, R140.reuse, R141 ;  /* 0x0000008ca6927223 */ /* 0x081fe2000001008d */
[----:B------:R-:W-:Y:S01]  /*4910*/  FADD.FTZ R136, R6, -R137 ;  /* 0x8000008906887221 */ /* 0x000fe20000010000 */
[----:B------:R-:W-:Y:S01]  /*4920*/  FADD.FTZ R138, R17, -R138 ;  /* 0x8000008a118a7221 */ /* 0x000fe20000010000 */
[-CC-:B------:R-:W-:Y:S01]  /*4930*/  FFMA.FTZ R142, R28, R140.reuse, R141.reuse ;  /* 0x0000008c1c8e7223 */ /* 0x180fe2000001008d */
[--C-:B------:R-:W-:Y:S01]  /*4940*/  FFMA.FTZ R139, R187, R140, R141.reuse ;  /* 0x0000008cbb8b7223 */ /* 0x100fe2000001008d */
[C---:B-----5:R-:W-:Y:S01]  /*4950*/  FMUL.FTZ R136, R151.reuse, R136 ;  /* 0x0000008897887220 */ /* 0x060fe20000410000 */
[----:B------:R-:W-:Y:S01]  /*4960*/  FMUL.FTZ R137, R151, R138 ;  /* 0x0000008a97897220 */ /* 0x000fe20000410000 */
[--C-:B------:R-:W-:Y:S01]  /*4970*/  FFMA.FTZ R138, R16, R140, R141.reuse ;  /* 0x0000008c108a7223 */ /* 0x100fe2000001008d */
[----:B------:R-:W-:Y:S01]  /*4980*/  FADD.FTZ R144, R155, -R144 ;  /* 0x800000909b907221 */ /* 0x000fe20000010000 */
[----:B------:R-:W-:Y:S01]  /*4990*/  FADD.FTZ R146, R165, -R146 ;  /* 0x80000092a5927221 */ /* 0x000fe20000010000 */
        /* <DEDUP_REMOVED lines=11> */
[----:B------:R-:W-:-:S02]  /*4a50*/  FMUL.FTZ R143, R151, R214 ;  /* 0x000000d6978f7220 */ /* 0x000fc40000410000 */
[----:B------:R-:W-:Y:S02]  /*4a60*/  F2FP.F16.F32.PACK_AB R138, R139, R138 ;  /* 0x0000008a8b8a723e */ /* 0x000fe400000000ff */
[----:B------:R-:W-:Y:S02]  /*4a70*/  F2FP.F16.F32.PACK_AB R137, R142, R137 ;  /* 0x000000898e89723e */ /* 0x000fe400000000ff */
[----:B------:R-:W-:-:S07]  /*4a80*/  F2FP.F16.F32.PACK_AB R139, R143, R212 ;  /* 0x000000d48f8b723e */ /* 0x000fce00000000ff */
.L_x_3933:
        /* <DEDUP_REMOVED lines=11> */
.L_x_3929:
[----:B------:R-:W-:Y:S05]  /*4b40*/  BSYNC.RECONVERGENT B1 ;  /* 0x0000000000017941 */ /* 0x000fea0003800200 */
.L_x_3928:
        /* <DEDUP_REMOVED lines=15> */
[-CC-:B-12---:R-:W-:Y:S01]  /*4c40*/  FFMA.FTZ R125, R4, R140.reuse, R141.reuse ;  /* 0x0000008c047d7223 */ /* 0x186fe2000001008d */
        /* <DEDUP_REMOVED lines=30> */
.L_x_3942:
[-CC-:B------:R-:W-:Y:S01]  /*4e30*/  FFMA.FTZ R128, R27, R140.reuse, R141.reuse ;  /* 0x0000008c1b807223 */ /* 0x180fe2000001008d */
[-CC-:B------:R-:W-:Y:S01]  /*4e40*/  FFMA.FTZ R129, R4, R140.reuse, R141.reuse ;  /* 0x0000008c04817223 */ /* 0x180fe2000001008d */
[-CC-:B------:R-:W-:Y:S01]  /*4e50*/  FFMA.FTZ R131, R14, R140.reuse, R141.reuse ;  /* 0x0000008c0e837223 */ /* 0x180fe2000001008d */
[-CC-:B------:R-:W-:Y:S01]  /*4e60*/  FFMA.FTZ R133, R32, R140.reuse, R141.reuse ;  /* 0x0000008c20857223 */ /* 0x180fe2000001008d */
[----:B------:R-:W-:Y:S01]  /*4e70*/  FADD.FTZ R138, R33, -R128 ;  /* 0x80000080218a7221 */ /* 0x000fe20000010000 */
[-CC-:B------:R-:W-:Y:S01]  /*4e80*/  FFMA.FTZ R135, R173, R140.reuse, R141.reuse ;  /* 0x0000008cad877223 */ /* 0x180fe2000001008d */
[-CC-:B-12---:R-:W-:Y:S01]  /*4e90*/  FFMA.FTZ R136, R12, R140.reuse, R141.reuse ;  /* 0x0000008c0c887223 */ /* 0x186fe2000001008d */
        /* <DEDUP_REMOVED lines=22> */
.L_x_3941:
        /* <DEDUP_REMOVED lines=37> */
.L_x_3944:
        /* <DEDUP_REMOVED lines=29> */
.L_x_3940:
        /* <DEDUP_REMOVED lines=41> */
.L_x_3946:
[-CC-:B------:R-:W-:Y:S01]  /*56b0*/  FFMA.FTZ R129, R4, R140.reuse, R141.reuse ;  /* 0x0000008c04817223 */ /* 0x180fe2000001008d */
[-CC-:B------:R-:W-:Y:S01]  /*56c0*/  FFMA.FTZ R128, R27, R140.reuse, R141.reuse ;  /* 0x0000008c1b807223 */ /* 0x180fe2000001008d */
[-CC-:B------:R-:W-:Y:S01]  /*56d0*/  FFMA.FTZ R131, R32, R140.reuse, R141.reuse ;  /* 0x0000008c20837223 */ /* 0x180fe2000001008d */
[-C--:B------:R-:W-:Y:S01]  /*56e0*/  FFMA.FTZ R130, R164, R140.reuse, R141 ;  /* 0x0000008ca4827223 */ /* 0x080fe2000001008d */
[----:B------:R-:W-:Y:S01]  /*56f0*/  FADD.FTZ R132, R8, -R129 ;  /* 0x8000008108847221 */ /* 0x000fe20000010000 */
[-C--:B------:R-:W-:Y:S01]  /*5700*/  FFMA.FTZ R129, R14, R140.reuse, R141 ;  /* 0x0000008c0e817223 */ /* 0x080fe2000001008d */
[----:B------:R-:W-:Y:S01]  /*5710*/  FADD.FTZ R138, R33, -R128 ;  /* 0x80000080218a7221 */ /* 0x000fe20000010000 */
[----:B------:R-:W-:Y:S01]  /*5720*/  FADD.FTZ R128, R154, -R131 ;  /* 0x800000839a807221 */ /* 0x000fe20000010000 */
[-C--:B------:R-:W-:Y:S01]  /*5730*/  FFMA.FTZ R136, R12, R140.reuse, R141 ;  /* 0x0000008c0c887223 */ /* 0x080fe2000001008d */
        /* <DEDUP_REMOVED lines=20> */
.L_x_3945:
        /* <DEDUP_REMOVED lines=37> */
.L_x_3947:
[-CC-:B------:R-:W-:Y:S01]  /*5ad0*/  FFMA.FTZ R137, R4, R140.reuse, R141.reuse ;  /* 0x0000008c04897223 */ /* 0x180fe2000001008d */
[-CC-:B------:R-:W-:Y:S01]  /*5ae0*/  FFMA.FTZ R138, R12, R140.reuse, R141.reuse ;  /* 0x0000008c0c8a7223 */ /* 0x180fe2000001008d */
[-CC-:B------:R-:W-:Y:S01]  /*5af0*/  FFMA.FTZ R139, R32, R140.reuse, R141.reuse ;  /* 0x0000008c208b7223 */ /* 0x180fe2000001008d */
[-C--:B0-----:R-:W-:Y:S01]  /*5b00*/  FFMA.FTZ R146, R164, R140.reuse, R141 ;  /* 0x0000008ca4927223 */ /* 0x081fe2000001008d */
        /* <DEDUP_REMOVED lines=17> */
[----:B------:R-:W-:Y:S01]  /*5c20*/  FADD.FTZ R212, R174, -R137 ;  /* 0x80000089aed47221 */ /* 0x000fe20000010000 */
[C---:B------:R-:W-:Y:S01]  /*5c30*/  FMUL.FTZ R137, R151.reuse, R138 ;  /* 0x0000008a97897220 */ /* 0x040fe20000410000 */
[C---:B------:R-:W-:Y:S02]  /*5c40*/  FMUL.FTZ R138, R151.reuse, R144 ;  /* 0x00000090978a7220 */ /* 0x040fe40000410000 */
[----:B------:R-:W-:Y:S02]  /*5c50*/  FMUL.FTZ R212, R151, R212 ;  /* 0x000000d497d47220 */ /* 0x000fe40000410000 */
[----:B------:R-:W-:Y:S02]  /*5c60*/  F2FP.F16.F32.PACK_AB R137, R142, R137 ;  /* 0x000000898e89723e */ /* 0x000fe400000000ff */
[----:B------:R-:W-:Y:S02]  /*5c70*/  F2FP.F16.F32.PACK_AB R138, R139, R138 ;  /* 0x0000008a8b8a723e */ /* 0x000fe400000000ff */
[----:B------:R-:W-:-:S07]  /*5c80*/  F2FP.F16.F32.PACK_AB R139, R143, R212 ;  /* 0x000000d48f8b723e */ /* 0x000fce00000000ff */
.L_x_3943:
        /* <DEDUP_REMOVED lines=11> */
.L_x_3939:
[----:B------:R-:W-:Y:S05]  /*5d40*/  BSYNC.RECONVERGENT B1 ;  /* 0x0000000000017941 */ /* 0x000fea0003800200 */
.L_x_3938:
        /* <DEDUP_REMOVED lines=46> */
.L_x_3952:
[-CC-:B------:R-:W-:Y:S01]  /*6030*/  FFMA.FTZ R129, R13, R140.reuse, R141.reuse ;  /* 0x0000008c0d817223 */ /* 0x180fe2000001008d */
[-CC-:B------:R-:W-:Y:S01]  /*6040*/  FFMA.FTZ R130, R21, R140.reuse, R141.reuse ;  /* 0x0000008c15827223 */ /* 0x180fe2000001008d */
[-CC-:B------:R-:W-:Y:S01]  /*6050*/  FFMA.FTZ R128, R5, R140.reuse, R141.reuse ;  /* 0x0000008c05807223 */ /* 0x180fe2000001008d */
[-C--:B------:R-:W-:Y:S01]  /*6060*/  FFMA.FTZ R134, R30, R140.reuse, R141 ;  /* 0x0000008c1e867223 */ /* 0x080fe2000001008d */
[----:B-123--:R-:W-:Y:S01]  /*6070*/  FADD.FTZ R136, R20, -R129 ;  /* 0x8000008114887221 */ /* 0x00efe20000010000 */
        /* <DEDUP_REMOVED lines=24> */
.L_x_3951:
        /* <DEDUP_REMOVED lines=16> */
[----:B------:R-:W-:Y:S01]  /*6300*/  F2FP.F16.F32.PACK_AB R139, R124, R125 ;  /* 0x0000007d7c8b723e */ /* 0x000fe200000000ff */
[-CC-:B------:R-:W-:Y:S01]  /*6310*/  FFMA.FTZ R125, R13, R140.reuse, R141.reuse ;  /* 0x0000008c0d7d7223 */ /* 0x180fe2000001008d */
[----:B------:R-:W-:Y:S01]  /*6320*/  FFMA.FTZ R124, R5, R140, R141 ;  /* 0x0000008c057c7223 */ /* 0x000fe2000001008d */
[----:B------:R-:W-:Y:S02]  /*6330*/  FFMA.FTZ R138, R151, R142, R113 ;  /* 0x0000008e978a7223 */ /* 0x000fe40000010071 */
[----:B------:R-:W-:Y:S01]  /*6340*/  FADD.FTZ R126, R20, -R125 ;  /* 0x8000007d147e7221 */ /* 0x000fe20000010000 */
[----:B------:R-:W-:Y:S01]  /*6350*/  FADD.FTZ R125, R25, -R136 ;  /* 0x80000088197d7221 */ /* 0x000fe20000010000 */
[----:B------:R-:W-:Y:S01]  /*6360*/  FFMA.FTZ R136, R26, R140, R141 ;  /* 0x0000008c1a887223 */ /* 0x000fe2000001008d */
[----:B------:R-:W-:Y:S01]  /*6370*/  FADD.FTZ R124, R9, -R124 ;  /* 0x8000007c097c7221 */ /* 0x000fe20000010000 */
[----:B------:R-:W-:Y:S01]  /*6380*/  F2FP.F16.F32.PACK_AB R138, R138, R127 ;  /* 0x0000007f8a8a723e */ /* 0x000fe200000000ff */
[----:B------:R-:W-:Y:S01]  /*6390*/  FFMA.FTZ R137, R151, R125, R110 ;  /* 0x0000007d97897223 */ /* 0x000fe2000001006e */
[----:B------:R-:W-:Y:S01]  /*63a0*/  FADD.FTZ R136, R31, -R136 ;  /* 0x800000881f887221 */ /* 0x000fe20000010000 */
[C---:B------:R-:W-:Y:S01]  /*63b0*/  FFMA.FTZ R124, R151.reuse, R124, R108 ;  /* 0x0000007c977c7223 */ /* 0x040fe2000001006c */
[C---:B------:R-:W-:Y:S01]  /*63c0*/  FFMA.FTZ R125, R151.reuse, R126, R109 ;  /* 0x0000007e977d7223 */ /* 0x040fe2000001006d */
[----:B------:R-:W-:Y:S01]  /*63d0*/  MOV R127, R139 ;  /* 0x0000008b007f7202 */ /* 0x000fe20000000f00 */
[----:B------:R-:W-:Y:S01]  /*63e0*/  FFMA.FTZ R136, R151, R136, R111 ;  /* 0x0000008897887223 */ /* 0x000fe2000001006f */
[----:B------:R-:W-:-:S04]  /*63f0*/  MOV R126, R138 ;  /* 0x0000008a007e7202 */ /* 0x000fc80000000f00 */
[----:B------:R-:W-:Y:S02]  /*6400*/  F2FP.F16.F32.PACK_AB R137, R136, R137 ;  /* 0x000000898889723e */ /* 0x000fe400000000ff */
[----:B------:R-:W-:Y:S02]  /*6410*/  F2FP.F16.F32.PACK_AB R136, R125, R124 ;  /* 0x0000007c7d88723e */ /* 0x000fe400000000ff */
[----:B------:R-:W-:Y:S02]  /*6420*/  MOV R125, R137 ;  /* 0x00000089007d7202 */ /* 0x000fe40000000f00 */
[----:B------:R-:W-:Y:S01]  /*6430*/  MOV R124, R136 ;  /* 0x00000088007c7202 */ /* 0x000fe20000000f00 */
[----:B------:R-:W-:Y:S06]  /*6440*/  BRA `(.L_x_3953) ;  /* 0x0000000800907947 */ /* 0x000fec0003800000 */
.L_x_3954:
        /* <DEDUP_REMOVED lines=29> */
.L_x_3950:
        /* <DEDUP_REMOVED lines=41> */
.L_x_3956:
        /* <DEDUP_REMOVED lines=29> */
.L_x_3955:
        /* <DEDUP_REMOVED lines=37> */
.L_x_3957:
        /* <DEDUP_REMOVED lines=28> */
.L_x_3953:
        /* <DEDUP_REMOVED lines=11> */
.L_x_3949:
[----:B------:R-:W-:Y:S05]  /*6f40*/  BSYNC.RECONVERGENT B1 ;  /* 0x0000000000017941 */ /* 0x000fea0003800200 */
.L_x_3948:
        /* <DEDUP_REMOVED lines=46> */
.L_x_3962:
[-CC-:B------:R-:W-:Y:S01]  /*7230*/  FFMA.FTZ R133, R193, R140.reuse, R141.reuse ;  /* 0x0000008cc1857223 */ /* 0x180fe2000001008d */
[-CC-:B------:R-:W-:Y:S01]  /*7240*/  FFMA.FTZ R129, R152, R140.reuse, R141.reuse ;  /* 0x0000008c98817223 */ /* 0x180fe2000001008d */
[-CC-:B------:R-:W-:Y:S01]  /*7250*/  FFMA.FTZ R128, R160, R140.reuse, R141.reuse ;  /* 0x0000008ca0807223 */ /* 0x180fe2000001008d */
[-CC-:B------:R-:W-:Y:S01]  /*7260*/  FFMA.FTZ R130, R158, R140.reuse, R141.reuse ;  /* 0x0000008c9e827223 */ /* 0x180fe2000001008d */
[-CC-:B------:R-:W-:Y:S01]  /*7270*/  FFMA.FTZ R131, R177, R140.reuse, R141.reuse ;  /* 0x0000008cb1837223 */ /* 0x180fe2000001008d */
[-CC-:B------:R-:W-:Y:S01]  /*7280*/  FFMA.FTZ R135, R179, R140.reuse, R141.reuse ;  /* 0x0000008cb3877223 */ /* 0x180fe2000001008d */
[-CC-:B-1234-:R-:W-:Y:S01]  /*7290*/  FFMA.FTZ R137, R181, R140.reuse, R141.reuse ;  /* 0x0000008cb5897223 */ /* 0x19efe2000001008d */
        /* <DEDUP_REMOVED lines=22> */
.L_x_3961:
        /* <DEDUP_REMOVED lines=37> */
.L_x_3964:
        /* <DEDUP_REMOVED lines=29> */
.L_x_3960:
        /* <DEDUP_REMOVED lines=41> */
.L_x_3966:
        /* <DEDUP_REMOVED lines=29> */
.L_x_3965:
        /* <DEDUP_REMOVED lines=37> */
.L_x_3967:
        /* <DEDUP_REMOVED lines=28> */
.L_x_3963:
        /* <DEDUP_REMOVED lines=10> */
.L_x_3959:
[----:B------:R-:W-:Y:S05]  /*8130*/  BSYNC.RECONVERGENT B1 ;  /* 0x0000000000017941 */ /* 0x000fea0003800200 */
.L_x_3958:
[----:B01234-:R-:W0:Y:S02]  /*8140*/  LDC.64 R136, c[0x0][0x380] ;  /* 0x0000e000ff887b82 */ /* 0x01fe240000000a00 */
[----:B0-----:R-:W-:-:S04]  /*8150*/  LEA R215, R136, R215, 0x2 ;  /* 0x000000d788d77211 */ /* 0x001fc800078e10ff */
[----:B------:R-:W-:-:S13]  /*8160*/  ISETP.GE.AND P0, PT, R215, R137, PT ;  /* 0x00000089d700720c */ /* 0x000fda0003f06270 */
[----:B------:R-:W-:Y:S05]  /*8170*/  @!P0 BRA `(.L_x_3968) ;  /* 0xffffff8400b88947 */ /* 0x000fea000383ffff */
.L_x_3906:
[----:B------:R-:W-:Y:S05]  /*8180*/  BSYNC B0 ;  /* 0x0000000000007941 */ /* 0x000fea0003800000 */
.L_x_3905:
        /* <DEDUP_REMOVED lines=24> */
[----:B0-----:R-:W-:-:S05]  /*8310*/  LOP3.LUT R52, R80, 0x7f, RZ, 0x3c, !PT ;  /* 0x0000007f50347812 */ /* 0x001fca00078e3cff */
        /* <DEDUP_REMOVED lines=54> */
[----:B------:R-:W2:Y:S01]  /*8680*/  LDS R35, [R6+0x4000] ;  /* 0x0040000006237984 */ /* 0x000ea20000000800 */
        /* <DEDUP_REMOVED lines=18> */
[----:B--2---:R-:W-:Y:S01]  /*87b0*/  FADD.FTZ R35, R4, R35 ;  /* 0x0000002304237221 */ /* 0x004fe20000010000 */
[----:B0-----:R-:W-:Y:S01]  /*87c0*/  FADD.FTZ R7, R7, R36 ;  /* 0x0000002407077221 */ /* 0x001fe20000010000 */
[----:B---3--:R-:W-:Y:S01]  /*87d0*/  FADD.FTZ R37, R8, R37 ;  /* 0x0000002508257221 */ /* 0x008fe20000010000 */
[----:B------:R-:W-:Y:S01]  /*87e0*/  IMAD R47, R136, UR4, RZ ;  /* 0x00000004882f7c24 */ /* 0x000fe2000f8e02ff */
        /* <DEDUP_REMOVED lines=213> */
.L_x_3917:
        /* <DEDUP_REMOVED lines=8> */
.L_x_3970:
[----:B------:R-:W-:Y:S05]  /*95c0*/  BSYNC B1 ;  /* 0x0000000000017941 */ /* 0x000fea0003800000 */
.L_x_3969:
        /* <DEDUP_REMOVED lines=9> */
.L_x_3971:
[----:B------:R-:W-:Y:S01]  /*9660*/  MOV R195, R139 ;  /* 0x0000008b00c37202 */ /* 0x000fe20000000f00 */
[----:B------:R-:W-:Y:S01]  /*9670*/  HFMA2 R136, -RZ, RZ, 0, 1.1920928955078125e-07 ;  /* 0x00000002ff887431 */ /* 0x000fe200000001ff */
[----:B------:R-:W-:-:S07]  /*9680*/  MOV R140, R147 ;  /* 0x00000093008c7202 */ /* 0x000fce0000000f00 */
[----:B------:R-:W-:Y:S05]  /*9690*/  WARPSYNC.COLLECTIVE R138, `(.L_x_3972) ;  /* 0x000000008a087348 */ /* 0x000fea0003c00000 */
[----:B------:R0:W1:Y:S02]  /*96a0*/  SHFL.BFLY P0, R147, R195, R136, R137 ;  /* 0x0c000088c3937389 */ /* 0x0000640000000089 */
[----:B01----:R-:W-:Y:S05]  /*96b0*/  ENDCOLLECTIVE ;  /* 0x000000000000791b */ /* 0x003fea0003800000 */
.L_x_3972:
[----:B------:R-:W-:-:S05]  /*96c0*/  FADD.FTZ R140, R140, R213 ;  /* 0x000000d58c8c7221 */ /* 0x000fca0000010000 */
[----:B------:R-:W-:Y:S02]  /*96d0*/  MOV R195, R140 ;  /* 0x0000008c00c37202 */ /* 0x000fe40000000f00 */
[----:B------:R-:W-:-:S07]  /*96e0*/  MOV R142, R147 ;  /* 0x00000093008e7202 */ /* 0x000fce0000000f00 */
[----:B------:R-:W-:Y:S05]  /*96f0*/  WARPSYNC.COLLECTIVE R138, `(.L_x_3973) ;  /* 0x000000008a087348 */ /* 0x000fea0003c00000 */
[----:B------:R0:W1:Y:S02]  /*9700*/  SHFL.BFLY P0, R147, R195, R136, R137 ;  /* 0x0c000088c3937389 */ /* 0x0000640000000089 */
[----:B01----:R-:W-:Y:S05]  /*9710*/  ENDCOLLECTIVE ;  /* 0x000000000000791b */ /* 0x003fea0003800000 */
.L_x_3973:
[----:B------:R-:W-:-:S05]  /*9720*/  FADD.FTZ R142, R139, R142 ;  /* 0x0000008e8b8e7221 */ /* 0x000fca0000010000 */
[----:B------:R-:W-:Y:S01]  /*9730*/  MOV R195, R142 ;  /* 0x0000008e00c37202 */ /* 0x000fe20000000f00 */
[----:B------:R-:W-:Y:S01]  /*9740*/  HFMA2 R136, -RZ, RZ, 0, 2.384185791015625e-07 ;  /* 0x00000004ff887431 */ /* 0x000fe200000001ff */
[----:B------:R-:W-:-:S07]  /*9750*/  MOV R141, R147 ;  /* 0x00000093008d7202 */ /* 0x000fce0000000f00 */
[----:B------:R-:W-:Y:S05]  /*9760*/  WARPSYNC.COLLECTIVE R138, `(.L_x_3974) ;  /* 0x000000008a087348 */ /* 0x000fea0003c00000 */
[----:B------:R0:W1:Y:S02]  /*9770*/  SHFL.BFLY P0, R147, R195, R136, R137 ;  /* 0x0c000088c3937389 */ /* 0x0000640000000089 */
[----:B01----:R-:W-:Y:S05]  /*9780*/  ENDCOLLECTIVE ;  /* 0x000000000000791b */ /* 0x003fea0003800000 */
.L_x_3974:
[----:B------:R-:W-:-:S05]  /*9790*/  FADD.FTZ R141, R140, R141 ;  /* 0x0000008d8c8d7221 */ /* 0x000fca0000010000 */
[----:B------:R-:W-:Y:S02]  /*97a0*/  MOV R195, R141 ;  /* 0x0000008d00c37202 */ /* 0x000fe40000000f00 */
[----:B------:R-:W-:-:S07]  /*97b0*/  MOV R143, R147 ;  /* 0x00000093008f7202 */ /* 0x000fce0000000f00 */
[----:B------:R-:W-:Y:S05]  /*97c0*/  WARPSYNC.COLLECTIVE R138, `(.L_x_3975) ;  /* 0x000000008a087348 */ /* 0x000fea0003c00000 */
[----:B------:R0:W1:Y:S02]  /*97d0*/  SHFL.BFLY P0, R147, R195, R136, R137 ;  /* 0x0c000088c3937389 */ /* 0x0000640000000089 */
[----:B01----:R-:W-:Y:S05]  /*97e0*/  ENDCOLLECTIVE ;  /* 0x000000000000791b */ /* 0x003fea0003800000 */
.L_x_3975:
[----:B------:R-:W-:-:S05]  /*97f0*/  FADD.FTZ R143, R142, R143 ;  /* 0x0000008f8e8f7221 */ /* 0x000fca0000010000 */
[----:B------:R-:W-:Y:S01]  /*9800*/  MOV R195, R143 ;  /* 0x0000008f00c37202 */ /* 0x000fe20000000f00 */
[----:B------:R-:W-:Y:S01]  /*9810*/  HFMA2 R136, -RZ, RZ, 0, 4.76837158203125e-07 ;  /* 0x00000008ff887431 */ /* 0x000fe200000001ff */
[----:B------:R-:W-:-:S07]  /*9820*/  MOV R144, R147 ;  /* 0x0000009300907202 */ /* 0x000fce0000000f00 */
[----:B------:R-:W-:Y:S05]  /*9830*/  WARPSYNC.COLLECTIVE R138, `(.L_x_3976) ;  /* 0x000000008a087348 */ /* 0x000fea0003c00000 */
[----:B------:R0:W1:Y:S02]  /*9840*/  SHFL.BFLY P0, R147, R195, R136, R137 ;  /* 0x0c000088c3937389 */ /* 0x0000640000000089 */
[----:B01----:R-:W-:Y:S05]  /*9850*/  ENDCOLLECTIVE ;  /* 0x000000000000791b */ /* 0x003fea0003800000 */
.L_x_3976:
[----:B------:R-:W-:-:S05]  /*9860*/  FADD.FTZ R144, R141, R144 ;  /* 0x000000908d907221 */ /* 0x000fca0000010000 */
[----:B------:R-:W-:Y:S02]  /*9870*/  MOV R195, R144 ;  /* 0x0000009000c37202 */ /* 0x000fe40000000f00 */
[----:B------:R-:W-:-:S07]  /*9880*/  MOV R146, R147 ;  /* 0x0000009300927202 */ /* 0x000fce0000000f00 */
[----:B------:R-:W-:Y:S05]  /*9890*/  WARPSYNC.COLLECTIVE R138, `(.L_x_3977) ;  /* 0x000000008a087348 */ /* 0x000fea0003c00000 */
[----:B------:R0:W1:Y:S02]  /*98a0*/  SHFL.BFLY P0, R147, R195, R136, R137 ;  /* 0x0c000088c3937389 */ /* 0x0000640000000089 */
[----:B01----:R-:W-:Y:S05]  /*98b0*/  ENDCOLLECTIVE ;  /* 0x000000000000791b */ /* 0x003fea0003800000 */
.L_x_3977:
[----:B------:R-:W-:-:S05]  /*98c0*/  FADD.FTZ R146, R143, R146 ;  /* 0x000000928f927221 */ /* 0x000fca0000010000 */
[----:B------:R-:W-:Y:S01]  /*98d0*/  MOV R195, R146 ;  /* 0x0000009200c37202 */ /* 0x000fe20000000f00 */
[----:B------:R-:W-:Y:S01]  /*98e0*/  HFMA2 R136, -RZ, RZ, 0, 9.5367431640625e-07 ;  /* 0x00000010ff887431 */ /* 0x000fe200000001ff */
[----:B------:R-:W-:-:S07]  /*98f0*/  MOV R145, R147 ;  /* 0x0000009300917202 */ /* 0x000fce0000000f00 */
[----:B------:R-:W-:Y:S05]  /*9900*/  WARPSYNC.COLLECTIVE R138, `(.L_x_3978) ;  /* 0x000000008a087348 */ /* 0x000fea0003c00000 */
[----:B------:R0:W1:Y:S02]  /*9910*/  SHFL.BFLY P0, R147, R195, R136, R137 ;  /* 0x0c000088c3937389 */ /* 0x0000640000000089 */
[----:B01----:R-:W-:Y:S05]  /*9920*/  ENDCOLLECTIVE ;  /* 0x000000000000791b */ /* 0x003fea0003800000 */
.L_x_3978:
[----:B------:R-:W-:-:S05]  /*9930*/  FADD.FTZ R145, R144, R145 ;  /* 0x0000009190917221 */ /* 0x000fca0000010000 */
[----:B------:R-:W-:Y:S02]  /*9940*/  MOV R195, R145 ;  /* 0x0000009100c37202 */ /* 0x000fe40000000f00 */
[----:B------:R-:W-:-:S07]  /*9950*/  MOV R139, R147 ;  /* 0x00000093008b7202 */ /* 0x000fce0000000f00 */
[----:B------:R-:W-:Y:S05]  /*9960*/  WARPSYNC.COLLECTIVE R138, `(.L_x_3979) ;  /* 0x000000008a087348 */ /* 0x000fea0003c00000 */
[----:B------:R0:W1:Y:S02]  /*9970*/  SHFL.BFLY P0, R147, R195, R136, R137 ;  /* 0x0c000088c3937389 */ /* 0x0000640000000089 */
[----:B01----:R-:W-:Y:S05]  /*9980*/  ENDCOLLECTIVE ;  /* 0x000000000000791b */ /* 0x003fea0003800000 */
.L_x_3979:
[----:B------:R-:W-:Y:S01]  /*9990*/  MOV R140, R147 ;  /* 0x00000093008c7202 */ /* 0x000fe20000000f00 */
[----:B------:R-:W-:Y:S06]  /*99a0*/  BRA `(.L_x_3980) ;  /* 0xffffff8c004c7947 */ /* 0x000fec000383ffff */
.L_x_3981:
        /* <DEDUP_REMOVED lines=13> */
.L_x_7140:


//--------------------- .text._ZN10layer_norm31ln_parallel_residual_bwd_kernelINS_13Kernel_traitsI6__halfS2_fS2_fjLj1280ELj1ELj4ELj1ELj16ENS_18Kernel_traits_baseILj1280ES2_S2_fS2_fjLj128EEEEELb0ELb1ELb1EEEvNS_9BwdParamsE --------------------------
	.section	.text._ZN10layer_norm31ln_parallel_residual_bwd_kernelINS_13Kernel_traitsI6__halfS2_fS2_fjLj1280ELj1ELj4ELj1ELj16ENS_18Kernel_traits_baseILj1280ES2_S2_fS2_fjLj128EEEEELb0ELb1ELb1EEEvNS_9BwdParamsE,"ax",@progbits
	.align	128
        .global         _ZN10layer_norm31ln_parallel_residual_bwd_kernelINS_13Kernel_traitsI6__halfS2_fS2_fjLj1280ELj1ELj4ELj1ELj16ENS_18Kernel_traits_baseILj1280ES2_S2_fS2_fjLj128EEEEELb0ELb1ELb1EEEvNS_9BwdParamsE
        .type           _ZN10layer_norm31ln_parallel_residual_bwd_kernelINS_13Kernel_traitsI6__halfS2_fS2_fjLj1280ELj1ELj4ELj1ELj16ENS_18Kernel_traits_baseILj1280ES2_S2_fS2_fjLj128EEEEELb0ELb1ELb1EEEvNS_9BwdParamsE,@function
        .size           _ZN10layer_norm31ln_parallel_residual_bwd_kernelINS_13Kernel_traitsI6__halfS2_fS2_fjLj1280ELj1ELj4ELj1ELj16ENS_18Kernel_traits_baseILj1280ES2_S2_fS2_fjLj128EEEEELb0ELb1ELb1EEEvNS_9BwdParamsE,(.L_x_7141 - _ZN10layer_norm31ln_parallel_residual_bwd_kernelINS_13Kernel_traitsI6__halfS2_fS2_fjLj1280ELj1ELj4ELj1ELj16ENS_18Kernel_traits_baseILj1280ES2_S2_fS2_fjLj128EEEEELb0ELb1ELb1EEEvNS_9BwdParamsE)
        .other          _ZN10layer_norm31ln_parallel_residual_bwd_kernelINS_13Kernel_traitsI6__halfS2_fS2_fjLj1280ELj1ELj4ELj1ELj16ENS_18Kernel_traits_baseILj1280ES2_S2_fS2_fjLj128EEEEELb0ELb1ELb1EEEvNS_9BwdParamsE,@"STO_CUDA_ENTRY STV_DEFAULT"
_ZN10layer_norm31ln_parallel_residual_bwd_kernelINS_13Kernel_traitsI6__halfS2_fS2_fjLj1280ELj1ELj4ELj1ELj16ENS_18Kernel_traits_baseILj1280ES2_S2_fS2_fjLj128EEEEELb0ELb1ELb1EEEvNS_9BwdParamsE:
.text._ZN10layer_norm31ln_parallel_residual_bwd_kernelINS_13Kernel_traitsI6__halfS2_fS2_fjLj1280ELj1ELj4ELj1ELj16ENS_18Kernel_traits_baseILj1280ES2_S2_fS2_fjLj128EEEEELb0ELb1ELb1EEEvNS_9BwdParamsE:
        /* <DEDUP_REMOVED lines=98> */
[----:B------:R-:W-:Y:S02]  /*0620*/  HADD2.F32 R2, -RZ, R20.H1_H1 ;  /* 0x30000014ff027230 */ /* 0x000fe40000004100 */
[----:B------:R-:W-:Y:S01]  /*0630*/  HADD2.F32 R0, -RZ, R21.H0_H0 ;  /* 0x20000015ff007230 */ /* 0x000fe20000004100 */
[----:B------:R0:W-:Y:S04]  /*0640*/  STL [R1+0x68], R3 ;  /* 0x0000680301007387 */ /* 0x0001e80000100800 */
[----:B------:R1:W-:Y:S01]  /*0650*/  STL [R1+0x64], R2 ;  /* 0x0000640201007387 */ /* 0x0003e20000100800 */
[----:B-----5:R-:W-:-:S03]  /*0660*/  HADD2.F32 R252, -RZ, R9.H1_H1 ;  /* 0x30000009fffc7230 */ /* 0x020fc60000004100 */
[----:B------:R2:W-:Y:S01]  /*0670*/  STL [R1+0x60], R0 ;  /* 0x0000600001007387 */ /* 0x0005e20000100800 */
[--C-:B------:R-:W-:Y:S02]  /*0680*/  HADD2.F32 R251, -RZ, R10.reuse.H0_H0 ;  /* 0x2000000afffb7230 */ /* 0x100fe40000004100 */
[----:B0-----:R-:W-:Y:S01]  /*0690*/  HADD2.F32 R3, -RZ, R21.H1_H1 ;  /* 0x30000015ff037230 */ /* 0x001fe20000004100 */
[----:B------:R-:W-:Y:S01]  /*06a0*/  CS2R R20, SRZ ;  /* 0x0000000000147805 */ /* 0x000fe2000001ff00 */
[----:B------:R-:W-:Y:S02]  /*06b0*/  HADD2.F32 R250, -RZ, R10.H1_H1 ;  /* 0x3000000afffa7230 */ /* 0x000fe40000004100 */
[--C-:B-1----:R-:W-:Y:S01]  /*06c0*/  HADD2.F32 R2, -RZ, R22.reuse.H0_H0 ;  /* 0x20000016ff027230 */ /* 0x102fe20000004100 */
[----:B------:R0:W-:Y:S01]  /*06d0*/  STL [R1+0x5c], R3 ;  /* 0x00005c0301007387 */ /* 0x0001e20000100800 */
[--C-:B------:R-:W-:Y:S02]  /*06e0*/  HADD2.F32 R249, -RZ, R11.reuse.H0_H0 ;  /* 0x2000000bfff97230 */ /* 0x100fe40000004100 */
[----:B--2---:R-:W-:Y:S01]  /*06f0*/  HADD2.F32 R0, -RZ, R22.H1_H1 ;  /* 0x30000016ff007230 */ /* 0x004fe20000004100 */
[----:B------:R1:W-:Y:S01]  /*0700*/  STL [R1+0x58], R2 ;  /* 0x0000580201007387 */ /* 0x0003e20000100800 */
[----:B------:R-:W-:Y:S01]  /*0710*/  HADD2.F32 R248, -RZ, R11.H1_H1 ;  /* 0x3000000bfff87230 */ /* 0x000fe20000004100 */
[----:B------:R-:W-:Y:S01]  /*0720*/  CS2R R10, SRZ ;  /* 0x00000000000a7805 */ /* 0x000fe2000001ff00 */
[--C-:B---3--:R-:W-:Y:S01]  /*0730*/  HADD2.F32 R247, -RZ, R4.reuse.H0_H0 ;  /* 0x20000004fff77230 */ /* 0x108fe20000004100 */
[----:B------:R2:W-:Y:S01]  /*0740*/  STL [R1+0x54], R0 ;  /* 0x0000540001007387 */ /* 0x0005e20000100800 */
[----:B------:R-:W-:-:S02]  /*0750*/  HADD2.F32 R246, -RZ, R4.H1_H1 ;  /* 0x30000004fff67230 */ /* 0x000fc40000004100 */
[----:B0-----:R-:W-:Y:S02]  /*0760*/  HADD2.F32 R3, -RZ, R23.H0_H0 ;  /* 0x20000017ff037230 */ /* 0x001fe40000004100 */
[----:B------:R-:W-:Y:S02]  /*0770*/  HADD2.F32 R245, -RZ, R5.H0_H0 ;  /* 0x20000005fff57230 */ /* 0x000fe40000004100 */
[----:B-1----:R-:W-:Y:S01]  /*0780*/  HADD2.F32 R2, -RZ, R23.H1_H1 ;  /* 0x30000017ff027230 */ /* 0x002fe20000004100 */
[----:B------:R0:W-:Y:S01]  /*0790*/  STL [R1+0x50], R3 ;  /* 0x0000500301007387 */ /* 0x0001e20000100800 */
[----:B------:R-:W-:Y:S01]  /*07a0*/  HADD2.F32 R244, -RZ, R5.H1_H1 ;  /* 0x30000005fff47230 */ /* 0x000fe20000004100 */
[----:B------:R-:W-:Y:S01]  /*07b0*/  CS2R R22, SRZ ;  /* 0x0000000000167805 */ /* 0x000fe2000001ff00 */
[----:B--2---:R-:W-:Y:S01]  /*07c0*/  HADD2.F32 R0, -RZ, R16.H0_H0 ;  /* 0x20000010ff007230 */ /* 0x004fe20000004100 */
[----:B------:R1:W-:Y:S01]  /*07d0*/  STL [R1+0x4c], R2 ;  /* 0x00004c0201007387 */ /* 0x0003e20000100800 */
[--C-:B------:R-:W-:Y:S01]  /*07e0*/  HADD2.F32 R243, -RZ, R6.reuse.H0_H0 ;  /* 0x20000006fff37230 */ /* 0x100fe20000004100 */
[----:B------:R-:W-:Y:S01]  /*07f0*/  CS2R R4, SRZ ;  /* 0x0000000000047805 */ /* 0x000fe2000001ff00 */
[----:B------:R-:W-:Y:S01]  /*0800*/  HADD2.F32 R242, -RZ, R6.H1_H1 ;  /* 0x30000006fff27230 */ /* 0x000fe20000004100 */
[----:B------:R2:W-:Y:S01]  /*0810*/  STL [R1+0x48], R0 ;  /* 0x0000480001007387 */ /* 0x0005e20000100800 */
[----:B------:R-:W-:-:S02]  /*0820*/  HADD2.F32 R241, -RZ, R7.H0_H0 ;  /* 0x20000007fff17230 */ /* 0x000fc40000004100 */
[----:B0-----:R-:W-:Y:S02]  /*0830*/  HADD2.F32 R3, -RZ, R16.H1_H1 ;  /* 0x30000010ff037230 */ /* 0x001fe40000004100 */
[----:B------:R-:W-:Y:S01]  /*0840*/  HADD2.F32 R240, -RZ, R7.H1_H1 ;  /* 0x30000007fff07230 */ /* 0x000fe20000004100 */
[----:B------:R-:W-:Y:S01]  /*0850*/  CS2R R6, SRZ ;  /* 0x0000000000067805 */ /* 0x000fe2000001ff00 */
[--C-:B-1----:R-:W-:Y:S01]  /*0860*/  HADD2.F32 R2, -RZ, R17.reuse.H0_H0 ;  /* 0x20000011ff027230 */ /* 0x102fe20000004100 */
[----:B------:R0:W-:Y:S01]  /*0870*/  STL [R1+0x44], R3 ;  /* 0x0000440301007387 */ /* 0x0001e20000100800 */
[----:B--2---:R-:W-:Y:S01]  /*0880*/  HADD2.F32 R0, -RZ, R17.H1_H1 ;  /* 0x30000011ff007230 */ /* 0x004fe20000004100 */
[----:B------:R-:W-:Y:S02]  /*0890*/  CS2R R16, SRZ ;  /* 0x0000000000107805 */ /* 0x000fe4000001ff00 */
[----:B------:R1:W-:Y:S04]  /*08a0*/  STL [R1+0x40], R2 ;  /* 0x0000400201007387 */ /* 0x0003e80000100800 */
[----:B------:R2:W-:Y:S01]  /*08b0*/  STL [R1+0x3c], R0 ;  /* 0x00003c0001007387 */ /* 0x0005e20000100800 */
[----:B0-----:R-:W-:-:S02]  /*08c0*/  HADD2.F32 R3, -RZ, R18.H0_H0 ;  /* 0x20000012ff037230 */ /* 0x001fc40000004100 */
[----:B-1----:R-:W-:-:S03]  /*08d0*/  HADD2.F32 R2, -RZ, R18.H1_H1 ;  /* 0x30000012ff027230 */ /* 0x002fc60000004100 */
[----:B------:R0:W-:Y:S01]  /*08e0*/  STL [R1+0x38], R3 ;  /* 0x0000380301007387 */ /* 0x0001e20000100800 */
[----:B--2---:R-:W-:-:S03]  /*08f0*/  HADD2.F32 R0, -RZ, R19.H0_H0 ;  /* 0x20000013ff007230 */ /* 0x004fc60000004100 */
[----:B------:R4:W-:Y:S04]  /*0900*/  STL [R1+0x34], R2 ;  /* 0x0000340201007387 */ /* 0x0009e80000100800 */
[----:B------:R1:W-:Y:S01]  /*0910*/  STL [R1+0x30], R0 ;  /* 0x0000300001007387 */ /* 0x0003e20000100800 */
[----:B0-----:R-:W-:Y:S01]  /*0920*/  HADD2.F32 R3, -RZ, R19.H1_H1 ;  /* 0x30000013ff037230 */ /* 0x001fe20000004100 */
[----:B------:R-:W-:Y:S01]  /*0930*/  CS2R R18, SRZ ;  /* 0x0000000000127805 */ /* 0x000fe2000001ff00 */
[----:B----4-:R-:W-:-:S03]  /*0940*/  HADD2.F32 R2, -RZ, R12.H0_H0 ;  /* 0x2000000cff027230 */ /* 0x010fc60000004100 */
[----:B------:R0:W-:Y:S01]  /*0950*/  STL [R1+0x2c], R3 ;  /* 0x00002c0301007387 */ /* 0x0001e20000100800 */
[----:B-1----:R-:W-:-:S03]  /*0960*/  HADD2.F32 R0, -RZ, R12.H1_H1 ;  /* 0x3000000cff007230 */ /* 0x002fc60000004100 */
[----:B------:R1:W-:Y:S04]  /*0970*/  STL [R1+0x28], R2 ;  /* 0x0000280201007387 */ /* 0x0003e80000100800 */
[----:B------:R2:W-:Y:S01]  /*0980*/  STL [R1+0x24], R0 ;  /* 0x0000240001007387 */ /* 0x0005e20000100800 */
[--C-:B0-----:R-:W-:Y:S02]  /*0990*/  HADD2.F32 R3, -RZ, R13.reuse.H0_H0 ;  /* 0x2000000dff037230 */ /* 0x101fe40000004100 */
[----:B-1----:R-:W-:-:S03]  /*09a0*/  HADD2.F32 R2, -RZ, R13.H1_H1 ;  /* 0x3000000dff027230 */ /* 0x002fc60000004100 */
[----:B------:R0:W-:Y:S01]  /*09b0*/  STL [R1+0x20], R3 ;  /* 0x0000200301007387 */ /* 0x0001e20000100800 */
[----:B------:R-:W-:Y:S01]  /*09c0*/  CS2R R12, SRZ ;  /* 0x00000000000c7805 */ /* 0x000fe2000001ff00 */
[--C-:B--2---:R-:W-:Y:S02]  /*09d0*/  HADD2.F32 R0, -RZ, R14.reuse.H0_H0 ;  /* 0x2000000eff007230 */ /* 0x104fe40000004100 */
[----:B------:R1:W-:Y:S04]  /*09e0*/  STL [R1+0x1c], R2 ;  /* 0x00001c0201007387 */ /* 0x0003e80000100800 */
[----:B------:R2:W-:Y:S01]  /*09f0*/  STL [R1+0x18], R0 ;  /* 0x0000180001007387 */ /* 0x0005e20000100800 */
[----:B0-----:R-:W-:Y:S02]  /*0a00*/  HADD2.F32 R3, -RZ, R14.H1_H1 ;  /* 0x3000000eff037230 */ /* 0x001fe40000004100 */
[----:B-1----:R-:W-:-:S03]  /*0a10*/  HADD2.F32 R2, -RZ, R15.H0_H0 ;  /* 0x2000000fff027230 */ /* 0x002fc60000004100 */
[----:B------:R0:W-:Y:S01]  /*0a20*/  STL [R1+0x14], R3 ;  /* 0x0000140301007387 */ /* 0x0001e20000100800 */
[----:B--2---:R-:W-:-:S03]  /*0a30*/  HADD2.F32 R0, -RZ, R15.H1_H1 ;  /* 0x3000000fff007230 */ /* 0x004fc60000004100 */
[----:B------:R1:W-:Y:S01]  /*0a40*/  STL [R1+0x10], R2 ;  /* 0x0000100201007387 */ /* 0x0003e20000100800 */
[----:B------:R-:W-:-:S03]  /*0a50*/  CS2R R14, SRZ ;  /* 0x00000000000e7805 */ /* 0x000fc6000001ff00 */
[----:B------:R2:W-:Y:S01]  /*0a60*/  STL [R1+0xc], R0 ;  /* 0x00000c0001007387 */ /* 0x0005e20000100800 */
[--C-:B0-----:R-:W-:Y:S02]  /*0a70*/  HADD2.F32 R3, -RZ, R8.reuse.H0_H0 ;  /* 0x20000008ff037230 */ /* 0x101fe40000004100 */
[----:B-1----:R-:W-:-:S03]  /*0a80*/  HADD2.F32 R2, -RZ, R8.H1_H1 ;  /* 0x30000008ff027230 */ /* 0x002fc60000004100 */
[----:B------:R-:W-:Y:S01]  /*0a90*/  STL [R1+0x8], R3 ;  /* 0x0000080301007387 */ /* 0x000fe20000100800 */
[----:B--2---:R-:W-:-:S03]  /*0aa0*/  HADD2.F32 R0, -RZ, R9.H0_H0 ;  /* 0x20000009ff007230 */ /* 0x004fc60000004100 */
[----:B------:R0:W-:Y:S01]  /*0ab0*/  STL [R1+0x4], R2 ;  /* 0x0000040201007387 */ /* 0x0001e20000100800 */
[----:B------:R-:W-:-:S03]  /*0ac0*/  CS2R R8, SRZ ;  /* 0x0000000000087805 */ /* 0x000fc6000001ff00 */
[----:B------:R1:W-:Y:S01]  /*0ad0*/  STL [R1], R0 ;  /* 0x0000000001007387 */ /* 0x0003e20000100800 */
[----:B0-----:R-:W-:-:S07]  /*0ae0*/  CS2R R2, SRZ ;  /* 0x0000000000027805 */ /* 0x001fce000001ff00 */
.L_x_4026:
[----:B0-----:R-:W0:Y:S01]  /*0af0*/  S2R R90, SR_TID.X ;  /* 0x00000000005a7919 */ /* 0x001e220000002100 */
[----:B------:R-:W2:Y:S01]  /*0b00*/  LDC.64 R88, c[0x0][0x3c0] ;  /* 0x0000f000ff587b82 */ /* 0x000ea20000000a00 */
[----:B-1----:R-:W-:-:S05]  /*0b10*/  IMAD R0, R181, UR13, RZ ;  /* 0x0000000db5007c24 */ /* 0x002fca000f8e02ff */
[----:B------:R-:W-:Y:S02]  /*0b20*/  SHF.R.S32.HI R91, RZ, 0x1f, R0 ;  /* 0x0000001fff5b7819 */ /* 0x000fe40000011400 */
[----:B------:R-:W1:Y:S02]  /*0b30*/  LDC.64 R132, c[0x0][0x3a8] ;  /* 0x0000ea00ff847b82 */ /* 0x000e640000000a00 */
[----:B------:R-:W-:-:S06]  /*0b40*/  LEA.HI R91, R91, R0, RZ, 0x3 ;  /* 0x000000005b5b7211 */ /* 0x000fcc00078f18ff */
[----:B------:R-:W3:Y:S01]  /*0b50*/  LDC.64 R144, c[0x0][0x428] ;  /* 0x00010a00ff907b82 */ /* 0x000ee20000000a00 */
[----:B--2---:R-:W-:-:S07]  /*0b60*/  IMAD.WIDE R88, R181, 0x4, R88 ;  /* 0x00000004b5587825 */ /* 0x004fce00078e0258 */
[----:B------:R-:W2:Y:S01]  /*0b70*/  LDC.64 R182, c[0x0][0x3c8] ;  /* 0x0000f200ffb67b82 */ /* 0x000ea20000000a00 */
[----:B------:R-:W4:Y:S01]  /*0b80*/  LDG.E R226, desc[UR10][R88.64] ;  /* 0x0000000a58e27981 */ /* 0x000f22000c1e1900 */
[----:B0-----:R-:W-:-:S04]  /*0b90*/  LOP3.LUT R90, R90, 0x1f, RZ, 0xc0, !PT ;  /* 0x0000001f5a5a7812 */ /* 0x001fc800078ec0ff */
[----:B------:R-:W-:-:S05]  /*0ba0*/  LEA.HI.SX32 R200, R91, R90, 0x1d ;  /* 0x0000005a5bc87211 */ /* 0x000fca00078feaff */
[C-C-:B-1----:R-:W-:Y:S01]  /*0bb0*/  IMAD.WIDE.U32 R96, R200.reuse, 0x20, R132.reuse ;  /* 0x00000020c8607825 */ /* 0x142fe200078e0084 */
[C---:B------:R-:W-:Y:S02]  /*0bc0*/  IADD3 R198, PT, PT, R200.reuse, 0x20, RZ ;  /* 0x00000020c8c67810 */ /* 0x040fe40007ffe0ff */
[C---:B------:R-:W-:Y:S02]  /*0bd0*/  IADD3 R197, PT, PT, R200.reuse, 0x40, RZ ;  /* 0x00000040c8c57810 */ /* 0x040fe40007ffe0ff */
[C---:B------:R-:W-:Y:S01]  /*0be0*/  IADD3 R196, PT, PT, R200.reuse, 0x60, RZ ;  /* 0x00000060c8c47810 */ /* 0x040fe20007ffe0ff */
[----:B------:R-:W4:Y:S01]  /*0bf0*/  LDG.E.128 R88, desc[UR10][R96.64] ;  /* 0x0000000a60587981 */ /* 0x000f22000c1e1d00 */
[----:B------:R-:W-:Y:S01]  /*0c00*/  IADD3 R195, PT, PT, R200, 0x80, RZ ;  /* 0x00000080c8c37810 */ /* 0x000fe20007ffe0ff */
[----:B------:R-:W-:-:S04]  /*0c10*/  IMAD.WIDE.U32 R108, R198, 0x20, R132 ;  /* 0x00000020c66c7825 */ /* 0x000fc800078e0084 */
[----:B---3--:R-:W-:Y:S01]  /*0c20*/  IMAD.WIDE.U32 R92, R200, 0x10, R144 ;  /* 0x00000010c85c7825 */ /* 0x008fe200078e0090 */
[----:B------:R-:W3:Y:S03]  /*0c30*/  LDG.E.128 R100, desc[UR10][R108.64] ;  /* 0x0000000a6c647981 */ /* 0x000ee6000c1e1d00 */
[--C-:B------:R-:W-:Y:S01]  /*0c40*/  IMAD.WIDE.U32 R116, R197, 0x20, R132.reuse ;  /* 0x00000020c5747825 */ /* 0x100fe200078e0084 */
[----:B------:R-:W3:Y:S03]  /*0c50*/  LDG.E.128 R96, desc[UR10][R96.64+0x10] ;  /* 0x0000100a60607981 */ /* 0x000ee6000c1e1d00 */
[--C-:B------:R-:W-:Y:S01]  /*0c60*/  IMAD.WIDE.U32 R124, R196, 0x20, R132.reuse ;  /* 0x00000020c47c7825 */ /* 0x100fe200078e0084 */
[----:B------:R-:W3:Y:S03]  /*0c70*/  LDG.E.128 R112, desc[UR10][R116.64] ;  /* 0x0000000a74707981 */ /* 0x000ee6000c1e1d00 */
[----:B------:R-:W-:Y:S01]  /*0c80*/  IMAD.WIDE.U32 R132, R195, 0x20, R132 ;  /* 0x00000020c3847825 */ /* 0x000fe200078e0084 */
[----:B------:R-:W3:Y:S04]  /*0c90*/  LDG.E.128 R108, desc[UR10][R108.64+0x10] ;  /* 0x0000100a6c6c7981 */ /* 0x000ee8000c1e1d00 */
[----:B------:R-:W3:Y:S04]  /*0ca0*/  LDG.E.128 R92, desc[UR10][R92.64] ;  /* 0x0000000a5c5c7981 */ /* 0x000ee8000c1e1d00 */
[----:B------:R-:W3:Y:S04]  /*0cb0*/  LDG.E.128 R116, desc[UR10][R116.64+0x10] ;  /* 0x0000100a74747981 */ /* 0x000ee8000c1e1d00 */
[----:B------:R-:W3:Y:S04]  /*0cc0*/  LDG.E.128 R120, desc[UR10][R124.64] ;  /* 0x0000000a7c787981 */ /* 0x000ee8000c1e1d00 */
[----:B------:R-:W3:Y:S04]  /*0cd0*/  LDG.E.128 R128, desc[UR10][R132.64] ;  /* 0x0000000a84807981 */ /* 0x000ee8000c1e1d00 */
[----:B------:R-:W3:Y:S04]  /*0ce0*/  LDG.E.128 R124, desc[UR10][R124.64+0x10] ;  /* 0x0000100a7c7c7981 */ /* 0x000ee8000c1e1d00 */
[----:B------:R-:W3:Y:S01]  /*0cf0*/  LDG.E.128 R132, desc[UR10][R132.64+0x10] ;  /* 0x0000100a84847981 */ /* 0x000ee2000c1e1d00 */
[----:B------:R-:W-:-:S04]  /*0d00*/  ISETP.NE.U32.AND P0, PT, RZ, UR14, PT ;  /* 0x0000000eff007c0c */ /* 0x000fc8000bf05070 */
[----:B------:R-:W-:Y:S01]  /*0d10*/  ISETP.NE.AND.EX P0, PT, RZ, UR15, PT, P0 ;  /* 0x0000000fff007c0c */ /* 0x000fe2000bf05300 */
[----:B--2---:R-:W-:-:S05]  /*0d20*/  IMAD.WIDE R182, R181, 0x4, R182 ;  /* 0x00000004b5b67825 */ /* 0x004fca00078e02b6 */
[----:B------:R0:W2:Y:S07]  /*0d30*/  LDG.E R199, desc[UR10][R182.64] ;  /* 0x0000000ab6c77981 */ /* 0x0000ae000c1e1900 */
[----:B------:R-:W1:Y:S08]  /*0d40*/  @P0 LDC.64 R206, c[0x0][0x438] ;  /* 0x00010e00ffce0b82 */ /* 0x000e700000000a00 */
[----:B------:R-:W1:Y:S08]  /*0d50*/  @P0 LDC.64 R204, c[0x0][0x438] ;  /* 0x00010e00ffcc0b82 */ /* 0x000e700000000a00 */
[----:B0-----:R-:W0:Y:S01]  /*0d60*/  @P0 LDC.64 R182, c[0x0][0x438] ;  /* 0x00010e00ffb60b82 */ /* 0x001e220000000a00 */
[----:B------:R-:W-:-:S07]  /*0d70*/  ISETP.NE.AND P2, PT, RZ, UR12, PT ;  /* 0x0000000cff007c0c */ /* 0x000fce000bf45270 */
[----:B------:R-:W3:Y:S01]  /*0d80*/  @P0 LDC.64 R218, c[0x0][0x438] ;  /* 0x00010e00ffda0b82 */ /* 0x000ee20000000a00 */
[----:B------:R-:W-:-:S04]  /*0d90*/  IMAD.WIDE.U32 R104, R198, 0x10, R144 ;  /* 0x00000010c6687825 */ /* 0x000fc800078e0090 */
[--C-:B------:R-:W-:Y:S02]  /*0da0*/  IMAD.WIDE.U32 R136, R197, 0x10, R144.reuse ;  /* 0x00000010c5887825 */ /* 0x100fe400078e0090 */
[----:B------:R-:W2:Y:S01]  /*0db0*/  LDG.E.128 R104, desc[UR10][R104.64] ;  /* 0x0000000a68687981 */ /* 0x000ea2000c1e1d00 */
[----:B------:R-:W2:Y:S01]  /*0dc0*/  @P0 LDC.64 R184, c[0x0][0x438] ;  /* 0x00010e00ffb80b82 */ /* 0x000ea20000000a00 */
[----:B------:R-:W-:Y:S02]  /*0dd0*/  IMAD.WIDE.U32 R140, R196, 0x10, R144 ;  /* 0x00000010c48c7825 */ /* 0x000fe400078e0090 */
[----:B------:R-:W2:Y:S04]  /*0de0*/  LDG.E.128 R136, desc[UR10][R136.64] ;  /* 0x0000000a88887981 */ /* 0x000ea8000c1e1d00 */
[----:B------:R-:W2:Y:S01]  /*0df0*/  LDG.E.128 R140, desc[UR10][R140.64] ;  /* 0x0000000a8c8c7981 */ /* 0x000ea2000c1e1d00 */
[----:B0-----:R-:W-:-:S05]  /*0e00*/  @P0 IMAD.WIDE.U32 R182, R200, 0x20, R182 ;  /* 0x00000020c8b60825 */ /* 0x001fca00078e00b6 */
[----:B-----5:R-:W5:Y:S04]  /*0e10*/  @P0 LDG.E.128 R72, desc[UR10][R182.64] ;  /* 0x0000000ab6480981 */ /* 0x020f68000c1e1d00 */
[----:B------:R0:W5:Y:S01]  /*0e20*/  @P0 LDG.E.128 R68, desc[UR10][R182.64+0x10] ;  /* 0x0000100ab6440981 */ /* 0x000162000c1e1d00 */
[----:B----4-:R-:W-:-:S05]  /*0e30*/  FSEL R226, R226, RZ, !P2 ;  /* 0x000000ffe2e27208 */ /* 0x010fca0005000000 */
[C---:B------:R-:W-:Y:S01]  /*0e40*/  FADD.FTZ R202, -R226.reuse, R90 ;  /* 0x0000005ae2ca7221 */ /* 0x040fe20000010100 */
[C---:B------:R-:W-:Y:S01]  /*0e50*/  FADD.FTZ R203, -R226.reuse, R91 ;  /* 0x0000005be2cb7221 */ /* 0x040fe20000010100 */
[C---:B------:R-:W-:Y:S01]  /*0e60*/  FADD.FTZ R0, -R226.reuse, R88 ;  /* 0x00000058e2007221 */ /* 0x040fe20000010100 */
[----:B------:R-:W-:Y:S01]  /*0e70*/  FADD.FTZ R201, -R226, R89 ;  /* 0x00000059e2c97221 */ /* 0x000fe20000010100 */
[----:B-1----:R-:W-:-:S04]  /*0e80*/  @P0 IMAD.WIDE.U32 R90, R196, 0x20, R206 ;  /* 0x00000020c45a0825 */ /* 0x002fc800078e00ce */
[----:B------:R-:W-:Y:S01]  /*0e90*/  @P0 IMAD.WIDE.U32 R88, R197, 0x20, R204 ;  /* 0x00000020c5580825 */ /* 0x000fe200078e00cc */
[----:B------:R-:W5:Y:S04]  /*0ea0*/  @P0 LDG.E.128 R48, desc[UR10][R90.64] ;  /* 0x0000000a5a300981 */ /* 0x000f68000c1e1d00 */
[----:B------:R-:W5:Y:S01]  /*0eb0*/  @P0 LDG.E.128 R44, desc[UR10][R90.64+0x10] ;  /* 0x0000100a5a2c0981 */ /* 0x000f62000c1e1d00 */
[C---:B---3--:R-:W-:Y:S01]  /*0ec0*/  FADD.FTZ R217, -R226.reuse, R96 ;  /* 0x00000060e2d97221 */ /* 0x048fe20000010100 */
[C---:B------:R-:W-:Y:S02]  /*0ed0*/  FADD.FTZ R213, -R226.reuse, R98 ;  /* 0x00000062e2d57221 */ /* 0x040fe40000010100 */
[----:B------:R-:W5:Y:S01]  /*0ee0*/  @P0 LDG.E.128 R56, desc[UR10][R88.64] ;  /* 0x0000000a58380981 */ /* 0x000f62000c1e1d00 */
[----:B------:R-:W-:-:S03]  /*0ef0*/  FADD.FTZ R206, -R226, R111 ;  /* 0x0000006fe2ce7221 */ /* 0x000fc60000010100 */
[----:B------:R1:W5:Y:S01]  /*0f00*/  @P0 LDG.E.128 R52, desc[UR10][R88.64+0x10] ;  /* 0x0000100a58340981 */ /* 0x000362000c1e1d00 */
[C---:B------:R-:W-:Y:S01]  /*0f10*/  FADD.FTZ R215, -R226.reuse, R97 ;  /* 0x00000061e2d77221 */ /* 0x040fe20000010100 */
[--C-:B------:R-:W-:Y:S02]  /*0f20*/  HADD2.F32 R214, -RZ, R92.reuse.H0_H0 ;  /* 0x2000005cffd67230 */ /* 0x100fe40000004100 */
[----:B------:R-:W3:Y:S01]  /*0f30*/  LDL R90, [R1+0x64] ;  /* 0x00006400015a7983 */ /* 0x000ee20000100800 */
[----:B------:R-:W-:Y:S02]  /*0f40*/  HADD2.F32 R210, -RZ, R92.H1_H1 ;  /* 0x3000005cffd27230 */ /* 0x000fe40000004100 */
[C---:B------:R-:W-:Y:S01]  /*0f50*/  FADD.FTZ R111, -R226.reuse, R119 ;  /* 0x00000077e26f7221 */ /* 0x040fe20000010100 */
[--C-:B------:R-:W-:Y:S02]  /*0f60*/  HADD2.F32 R209, -RZ, R93.reuse.H0_H0 ;  /* 0x2000005dffd17230 */ /* 0x100fe40000004100 */
[----:B------:R-:W-:Y:S01]  /*0f70*/  FADD.FTZ R99, -R226, R99 ;  /* 0x00000063e2637221 */ /* 0x000fe20000010100 */
[----:B------:R-:W-:-:S02]  /*0f80*/  HADD2.F32 R211, -RZ, R93.H1_H1 ;  /* 0x3000005dffd37230 */ /* 0x000fc40000004100 */
[----:B0-----:R-:W-:Y:S01]  /*0f90*/  FADD.FTZ R183, -R226, R103 ;  /* 0x00000067e2b77221 */ /* 0x001fe20000010100 */
[----:B-1----:R-:W-:-:S04]  /*0fa0*/  @P0 IMAD.WIDE.U32 R88, R195, 0x20, R218 ;  /* 0x00000020c3580825 */ /* 0x002fc800078e00da */
        /* <DEDUP_REMOVED lines=28> */
[----:B------:R-:W4:Y:S01]  /*1170*/  LDL R91, [R1+0x68] ;  /* 0x00006800015b7983 */ /* 0x000f220000100800 */
[----:B------:R-:W-:-:S03]  /*1180*/  FADD.FTZ R226, -R226, R135 ;  /* 0x00000087e2e27221 */ /* 0x000fc60000010100 */
[----:B------:R-:W4:Y:S01]  /*1190*/  LDL R135, [R1+0x54] ;  /* 0x0000540001877983 */ /* 0x000f220000100800 */
[----:B------:R-:W-:-:S03]  /*11a0*/  IMAD.WIDE.U32 R144, R195, 0x10, R144 ;  /* 0x00000010c3907825 */ /* 0x000fc600078e0090 */
[----:B------:R-:W4:Y:S04]  /*11b0*/  LDL R108, [R1+0x4c] ;  /* 0x00004c00016c7983 */ /* 0x000f280000100800 */
[----:B------:R-:W5:Y:S04]  /*11c0*/  @P0 LDG.E.128 R40, desc[UR10][R88.64] ;  /* 0x0000000a58280981 */ /* 0x000f68000c1e1d00 */
[----:B------:R0:W5:Y:S01]  /*11d0*/  @P0 LDG.E.128 R36, desc[UR10][R88.64+0x10] ;  /* 0x0000100a58240981 */ /* 0x000162000c1e1d00 */
[----:B------:R-:W-:-:S03]  /*11e0*/  HADD2.F32 R212, -RZ, R94.H0_H0 ;  /* 0x2000005effd47230 */ /* 0x000fc60000004100 */
[----:B------:R-:W4:Y:S01]  /*11f0*/  LDG.E.128 R144, desc[UR10][R144.64] ;  /* 0x0000000a90907981 */ /* 0x000f22000c1e1d00 */
[----:B------:R-:W-:Y:S02]  /*1200*/  HADD2.F32 R94, -RZ, R94.H1_H1 ;  /* 0x3000005eff5e7230 */ /* 0x000fe40000004100 */
[C---:B--2---:R-:W-:Y:S01]  /*1210*/  FMUL.FTZ R0, R199.reuse, R0 ;  /* 0x00000000c7007220 */ /* 0x044fe20000410000 */
[----:B------:R-:W-:Y:S01]  /*1220*/  FADD.FTZ R188, R210, R188 ;  /* 0x000000bcd2bc7221 */ /* 0x000fe20000010000 */
[----:B------:R-:W2:Y:S01]  /*1230*/  LDL R133, [R1+0x48] ;  /* 0x0000480001857983 */ /* 0x000ea20000100800 */
[----:B0-----:R-:W-:Y:S01]  /*1240*/  FMUL.FTZ R88, R199, R201 ;  /* 0x000000c9c7587220 */ /* 0x001fe20000410000 */
[--C-:B------:R-:W-:Y:S02]  /*1250*/  HADD2.F32 R207, -RZ, R107.reuse.H0_H0 ;  /* 0x2000006bffcf7230 */ /* 0x100fe40000004100 */
[----:B------:R-:W-:Y:S02]  /*1260*/  HADD2.F32 R208, -RZ, R107.H1_H1 ;  /* 0x3000006bffd07230 */ /* 0x000fe40000004100 */
[----:B------:R-:W-:Y:S01]  /*1270*/  FADD.FTZ R189, R214, R189 ;  /* 0x000000bdd6bd7221 */ /* 0x000fe20000010000 */
[----:B------:R-:W2:Y:S01]  /*1280*/  LDL R107, [R1+0x60] ;  /* 0x00006000016b7983 */ /* 0x000ea20000100800 */
[----:B------:R-:W-:-:S02]  /*1290*/  HADD2.F32 R132, -RZ, R139.H0_H0 ;  /* 0x2000008bff847230 */ /* 0x000fc40000004100 */
[----:B------:R-:W-:Y:S01]  /*12a0*/  HADD2.F32 R124, -RZ, R139.H1_H1 ;  /* 0x3000008bff7c7230 */ /* 0x000fe20000004100 */
[----:B------:R-:W2:Y:S01]  /*12b0*/  LDL R109, [R1+0x50] ;  /* 0x00005000016d7983 */ /* 0x000ea20000100800 */
[----:B------:R-:W-:-:S03]  /*12c0*/  FFMA.FTZ R193, R88, R210, R193 ;  /* 0x000000d258c17223 */ /* 0x000fc600000100c1 */
[----:B------:R-:W2:Y:S01]  /*12d0*/  LDL R139, [R1+0x5c] ;  /* 0x00005c00018b7983 */ /* 0x000ea20000100800 */
[--C-:B------:R-:W-:Y:S02]  /*12e0*/  HADD2.F32 R122, -RZ, R141.reuse.H0_H0 ;  /* 0x2000008dff7a7230 */ /* 0x100fe40000004100 */
[----:B------:R-:W-:Y:S01]  /*12f0*/  FFMA.FTZ R194, R0, R214, R194 ;  /* 0x000000d600c27223 */ /* 0x000fe200000100c2 */
[----:B------:R-:W-:Y:S02]  /*1300*/  HADD2.F32 R123, -RZ, R141.H1_H1 ;  /* 0x3000008dff7b7230 */ /* 0x000fe40000004100 */
[----:B------:R-:W-:Y:S01]  /*1310*/  FADD.FTZ R178, R94, R178 ;  /* 0x000000b25eb27221 */ /* 0x000fe20000010000 */
[----:B------:R-:W2:Y:S01]  /*1320*/  LDL R141, [R1+0x40] ;  /* 0x00004000018d7983 */ /* 0x000ea20000100800 */
[--C-:B------:R-:W-:Y:S02]  /*1330*/  HADD2.F32 R128, -RZ, R136.reuse.H0_H0 ;  /* 0x20000088ff807230 */ /* 0x100fe40000004100 */
[----:B------:R-:W-:-:S02]  /*1340*/  HADD2.F32 R130, -RZ, R136.H1_H1 ;  /* 0x30000088ff827230 */ /* 0x000fc40000004100 */
[--C-:B------:R-:W-:Y:S02]  /*1350*/  HADD2.F32 R136, -RZ, R138.reuse.H0_H0 ;  /* 0x2000008aff887230 */ /* 0x100fe40000004100 */
[----:B------:R-:W-:Y:S02]  /*1360*/  HADD2.F32 R134, -RZ, R138.H1_H1 ;  /* 0x3000008aff867230 */ /* 0x000fe40000004100 */
[----:B------:R-:W2:Y:S01]  /*1370*/  LDL R138, [R1+0x58] ;  /* 0x00005800018a7983 */ /* 0x000ea20000100800 */
[----:B---3--:R-:W-:Y:S01]  /*1380*/  FMUL.FTZ R90, R90, R210 ;  /* 0x000000d25a5a7220 */ /* 0x008fe20000410000 */
[----:B------:R-:W-:-:S04]  /*1390*/  FMUL.FTZ R210, R199, R215 ;  /* 0x000000d7c7d27220 */ /* 0x000fc80000410000 */
[----:B------:R-:W-:Y:S01]  /*13a0*/  FFMA.FTZ R179, R210, R94, R179 ;  /* 0x0000005ed2b37223 */ /* 0x000fe200000100b3 */
[----:B----4-:R-:W-:Y:S01]  /*13b0*/  FMUL.FTZ R91, R91, R214 ;  /* 0x000000d65b5b7220 */ /* 0x010fe20000410000 */
[----:B------:R-:W-:Y:S02]  /*13c0*/  FMUL.FTZ R214, R135, R94 ;  /* 0x0000005e87d67220 */ /* 0x000fe40000410000 */
[----:B------:R-:W3:Y:S01]  /*13d0*/  LDL R94, [R1+0x28] ;  /* 0x00002800015e7983 */ /* 0x000ee20000100800 */
[----:B------:R-:W-:Y:S01]  /*13e0*/  FMUL.FTZ R89, R199, R202 ;  /* 0x000000cac7597220 */ /* 0x000fe20000410000 */
[--C-:B------:R-:W-:Y:S02]  /*13f0*/  HADD2.F32 R216, -RZ, R95.reuse.H0_H0 ;  /* 0x2000005fffd87230 */ /* 0x100fe40000004100 */
[----:B------:R-:W-:Y:S02]  /*1400*/  HADD2.F32 R95, -RZ, R95.H1_H1 ;  /* 0x3000005fff5f7230 */ /* 0x000fe40000004100 */
[----:B------:R-:W-:Y:S01]  /*1410*/  FADD.FTZ R187, R209, R187 ;  /* 0x000000bbd1bb7221 */ /* 0x000fe20000010000 */
[----:B------:R-:W-:-:S04]  /*1420*/  @P0 IMAD.WIDE.U32 R184, R198, 0x20, R184 ;  /* 0x00000020c6b80825 */ /* 0x000fc800078e00b8 */
[----:B------:R-:W-:Y:S01]  /*1430*/  FFMA.FTZ R192, R89, R209, R192 ;  /* 0x000000d159c07223 */ /* 0x000fe200000100c0 */
[--C-:B------:R-:W-:Y:S01]  /*1440*/  HADD2.F32 R204, -RZ, R106.reuse.H0_H0 ;  /* 0x2000006affcc7230 */ /* 0x100fe20000004100 */
[----:B------:R-:W5:Y:S01]  /*1450*/  @P0 LDG.E.128 R64, desc[UR10][R184.64] ;  /* 0x0000000ab8400981 */ /* 0x000f62000c1e1d00 */
[----:B------:R-:W-:Y:S02]  /*1460*/  HADD2.F32 R205, -RZ, R106.H1_H1 ;  /* 0x3000006affcd7230 */ /* 0x000fe40000004100 */
[----:B------:R-:W-:Y:S01]  /*1470*/  FMUL.FTZ R106, R199, R203 ;  /* 0x000000cbc76a7220 */ /* 0x000fe20000410000 */
[--C-:B------:R-:W-:Y:S01]  /*1480*/  HADD2.F32 R125, -RZ, R142.reuse.H0_H0 ;  /* 0x2000008eff7d7230 */ /* 0x100fe20000004100 */
[----:B------:R0:W5:Y:S01]  /*1490*/  @P0 LDG.E.128 R60, desc[UR10][R184.64+0x10] ;  /* 0x0000100ab83c0981 */ /* 0x000162000c1e1d00 */
[----:B------:R-:W-:-:S03]  /*14a0*/  HADD2.F32 R127, -RZ, R142.H1_H1 ;  /* 0x3000008eff7f7230 */ /* 0x000fc60000004100 */
[----:B------:R-:W4:Y:S01]  /*14b0*/  LDL R142, [R1+0x44] ;  /* 0x00004400018e7983 */ /* 0x000f220000100800 */
[----:B------:R-:W-:Y:S02]  /*14c0*/  HADD2.F32 R182, -RZ, R104.H0_H0 ;  /* 0x20000068ffb67230 */ /* 0x000fe40000004100 */
[--C-:B------:R-:W-:Y:S02]  /*14d0*/  HADD2.F32 R120, -RZ, R140.reuse.H0_H0 ;  /* 0x2000008cff787230 */ /* 0x100fe40000004100 */
[----:B------:R-:W-:Y:S02]  /*14e0*/  HADD2.F32 R121, -RZ, R140.H1_H1 ;  /* 0x3000008cff797230 */ /* 0x000fe40000004100 */
[----:B------:R-:W-:Y:S01]  /*14f0*/  FADD.FTZ R186, R211, R186 ;  /* 0x000000bad3ba7221 */ /* 0x000fe20000010000 */
[----:B------:R-:W4:Y:S01]  /*1500*/  LDL R140, [R1+0x3c] ;  /* 0x00003c00018c7983 */ /* 0x000f220000100800 */
[----:B0-----:R-:W-:Y:S02]  /*1510*/  HADD2.F32 R184, -RZ, R104.H1_H1 ;  /* 0x30000068ffb87230 */ /* 0x001fe40000004100 */
[--C-:B------:R-:W-:Y:S01]  /*1520*/  HADD2.F32 R97, -RZ, R105.reuse.H1_H1 ;  /* 0x30000069ff617230 */ /* 0x100fe20000004100 */
[----:B------:R-:W4:Y:S01]  /*1530*/  LDL R135, [R1+0x30] ;  /* 0x0000300001877983 */ /* 0x000f220000100800 */
[----:B--2---:R-:W-:Y:S01]  /*1540*/  FMUL.FTZ R209, R107, R209 ;  /* 0x000000d16bd17220 */ /* 0x004fe20000410000 */
[C---:B------:R-:W-:Y:S01]  /*1550*/  FMUL.FTZ R107, R199.reuse, R217 ;  /* 0x000000d9c76b7220 */ /* 0x040fe20000410000 */
[----:B------:R-:W-:Y:S01]  /*1560*/  FMUL.FTZ R217, R108, R95 ;  /* 0x0000005f6cd97220 */ /* 0x000fe20000410000 */
[----:B------:R-:W-:Y:S01]  /*1570*/  FMUL.FTZ R108, R199, R92 ;  /* 0x0000005cc76c7220 */ /* 0x000fe20000410000 */
[----:B------:R-:W-:-:S02]  /*1580*/  HADD2.F32 R185, -RZ, R105.H0_H0 ;  /* 0x20000069ffb97230 */ /* 0x000fc40000004100 */
[----:B------:R-:W-:Y:S01]  /*1590*/  FFMA.FTZ R191, R106, R211, R191 ;  /* 0x000000d36abf7223 */ /* 0x000fe200000100bf */
[--C-:B------:R-:W-:Y:S02]  /*15a0*/  HADD2.F32 R104, -RZ, R146.reuse.H0_H0 ;  /* 0x20000092ff687230 */ /* 0x100fe40000004100 */
[----:B------:R-:W-:Y:S01]  /*15b0*/  FMUL.FTZ R215, R199, R99 ;  /* 0x00000063c7d77220 */ /* 0x000fe20000410000 */
[----:B------:R-:W-:Y:S02]  /*15c0*/  HADD2.F32 R105, -RZ, R146.H1_H1 ;  /* 0x30000092ff697230 */ /* 0x000fe40000004100 */
[----:B------:R-:W-:Y:S01]  /*15d0*/  FMUL.FTZ R211, R139, R211 ;  /* 0x000000d38bd37220 */ /* 0x000fe20000410000 */
[----:B------:R-:W-:Y:S01]  /*15e0*/  FMUL.FTZ R146, R199, R96 ;  /* 0x00000060c7927220 */ /* 0x000fe20000410000 */
[----:B------:R-:W2:Y:S01]  /*15f0*/  LDL R139, [R1+0x38] ;  /* 0x00003800018b7983 */ /* 0x000ea20000100800 */
[----:B------:R-:W-:Y:S01]  /*1600*/  FADD.FTZ R34, R182, R34 ;  /* 0x00000022b6227221 */ /* 0x000fe20000010000 */
[-C--:B------:R-:W-:Y:S01]  /*1610*/  FFMA.FTZ R2, R108, R182.reuse, R2 ;  /* 0x000000b66c027223 */ /* 0x080fe20000010002 */
[----:B------:R-:W-:Y:S01]  /*1620*/  FMUL.FTZ R182, R133, R182 ;  /* 0x000000b685b67220 */ /* 0x000fe20000410000 */
[----:B------:R-:W2:Y:S01]  /*1630*/  LDL R96, [R1+0x20] ;  /* 0x0000200001607983 */ /* 0x000ea20000100800 */
[----:B------:R-:W-:Y:S01]  /*1640*/  FADD.FTZ R174, R95, R174 ;  /* 0x000000ae5fae7221 */ /* 0x000fe20000010000 */
[----:B------:R-:W-:-:S02]  /*1650*/  FFMA.FTZ R175, R215, R95, R175 ;  /* 0x0000005fd7af7223 */ /* 0x000fc400000100af */
[----:B------:R-:W2:Y:S01]  /*1660*/  LDL R133, [R1+0x2c] ;  /* 0x00002c0001857983 */ /* 0x000ea20000100800 */
[----:B------:R-:W-:Y:S01]  /*1670*/  FADD.FTZ R148, R185, R148 ;  /* 0x00000094b9947221 */ /* 0x000fe20000010000 */
[-C--:B------:R-:W-:Y:S02]  /*1680*/  FFMA.FTZ R4, R146, R185.reuse, R4 ;  /* 0x000000b992047223 */ /* 0x080fe40000010004 */
[----:B------:R-:W2:Y:S01]  /*1690*/  LDL R95, [R1+0x14] ;  /* 0x00001400015f7983 */ /* 0x000ea20000100800 */
[----:B------:R-:W-:Y:S01]  /*16a0*/  FMUL.FTZ R185, R141, R185 ;  /* 0x000000b98db97220 */ /* 0x000fe20000410000 */
[----:B------:R-:W-:Y:S01]  /*16b0*/  FADD.FTZ R180, R212, R180 ;  /* 0x000000b4d4b47221 */ /* 0x000fe20000010000 */
[-C--:B------:R-:W-:Y:S01]  /*16c0*/  FFMA.FTZ R190, R107, R212.reuse, R190 ;  /* 0x000000d46bbe7223 */ /* 0x080fe200000100be */
[----:B------:R-:W-:Y:S01]  /*16d0*/  FMUL.FTZ R212, R138, R212 ;  /* 0x000000d48ad47220 */ /* 0x000fe20000410000 */
[----:B------:R-:W-:Y:S01]  /*16e0*/  FMUL.FTZ R213, R199, R213 ;  /* 0x000000d5c7d57220 */ /* 0x000fe20000410000 */
[----:B------:R-:W2:Y:S01]  /*16f0*/  LDL R138, [R1+0x34] ;  /* 0x00003400018a7983 */ /* 0x000ea20000100800 */
[----:B------:R-:W-:-:S02]  /*1700*/  FADD.FTZ R176, R216, R176 ;  /* 0x000000b0d8b07221 */ /* 0x000fc40000010000 */
[-C--:B------:R-:W-:Y:S01]  /*1710*/  FFMA.FTZ R177, R213, R216.reuse, R177 ;  /* 0x000000d8d5b17223 */ /* 0x080fe200000100b1 */
[----:B------:R-:W-:Y:S01]  /*1720*/  FMUL.FTZ R216, R109, R216 ;  /* 0x000000d86dd87220 */ /* 0x000fe20000410000 */
[----:B------:R-:W-:Y:S01]  /*1730*/  FMUL.FTZ R109, R199, R93 ;  /* 0x0000005dc76d7220 */ /* 0x000fe20000410000 */
[----:B------:R-:W2:Y:S04]  /*1740*/  LDL R92, [R1+0x18] ;  /* 0x00001800015c7983 */ /* 0x000ea80000100800 */
[----:B------:R-:W2:Y:S04]  /*1750*/  LDL R93, [R1+0x1c] ;  /* 0x00001c00015d7983 */ /* 0x000ea80000100800 */
[----:B------:R-:W2:Y:S01]  /*1760*/  LDL R99, [R1+0x24] ;  /* 0x0000240001637983 */ /* 0x000ea20000100800 */
[----:B---3--:R-:W-:-:S03]  /*1770*/  FMUL.FTZ R141, R94, R128 ;  /* 0x000000805e8d7220 */ /* 0x008fc60000410000 */
[----:B------:R-:W3:Y:S01]  /*1780*/  LDL R94, [R1+0x10] ;  /* 0x00001000015e7983 */ /* 0x000ee20000100800 */
[--C-:B------:R-:W-:Y:S02]  /*1790*/  HADD2.F32 R112, -RZ, R147.reuse.H0_H0 ;  /* 0x20000093ff707230 */ /* 0x100fe40000004100 */
[----:B------:R-:W-:Y:S01]  /*17a0*/  FMUL.FTZ R183, R199, R183 ;  /* 0x000000b7c7b77220 */ /* 0x000fe20000410000 */
[----:B------:R-:W-:Y:S02]  /*17b0*/  HADD2.F32 R113, -RZ, R147.H1_H1 ;  /* 0x30000093ff717230 */ /* 0x000fe40000004100 */
[----:B------:R-:W-:Y:S01]  /*17c0*/  FADD.FTZ R35, R184, R35 ;  /* 0x00000023b8237221 */ /* 0x000fe20000010000 */
[----:B------:R-:W-:Y:S01]  /*17d0*/  FFMA.FTZ R3, R109, R184, R3 ;  /* 0x000000b86d037223 */ /* 0x000fe20000010003 */
[----:B------:R-:W-:Y:S01]  /*17e0*/  FMUL.FTZ R203, R199, R218 ;  /* 0x000000dac7cb7220 */ /* 0x000fe20000410000 */
[----:B------:R-:W-:Y:S02]  /*17f0*/  HADD2.F32 R126, -RZ, R137.H0_H0 ;  /* 0x20000089ff7e7230 */ /* 0x000fe40000004100 */
[----:B------:R-:W-:Y:S01]  /*1800*/  FADD.FTZ R149, R97, R149 ;  /* 0x0000009561957221 */ /* 0x000fe20000010000 */
[----:B------:R-:W-:Y:S01]  /*1810*/  FFMA.FTZ R5, R183, R97, R5 ;  /* 0x00000061b7057223 */ /* 0x000fe20000010005 */
[----:B------:R-:W-:Y:S01]  /*1820*/  FADD.FTZ R152, R207, R152 ;  /* 0x00000098cf987221 */ /* 0x000fe20000010000 */
[----:B------:R-:W-:Y:S01]  /*1830*/  FMUL.FTZ R206, R199, R206 ;  /* 0x000000cec7ce7220 */ /* 0x000fe20000410000 */
[----:B------:R-:W-:Y:S01]  /*1840*/  FFMA.FTZ R8, R203, R207, R8 ;  /* 0x000000cfcb087223 */ /* 0x000fe20000010008 */
[----:B----4-:R-:W-:Y:S01]  /*1850*/  FMUL.FTZ R147, R142, R184 ;  /* 0x000000b88e937220 */ /* 0x010fe20000410000 */
[----:B------:R-:W-:Y:S01]  /*1860*/  FMUL.FTZ R184, R199, R220 ;  /* 0x000000dcc7b87220 */ /* 0x000fe20000410000 */
[----:B------:R-:W-:-:S03]  /*1870*/  FADD.FTZ R150, R204, R150 ;  /* 0x00000096cc967221 */ /* 0x000fc60000010000 */
[----:B------:R-:W-:Y:S01]  /*1880*/  FFMA.FTZ R6, R184, R204, R6 ;  /* 0x000000ccb8067223 */ /* 0x000fe20000010006 */
[----:B------:R-:W-:Y:S02]  /*1890*/  FMUL.FTZ R202, R140, R97 ;  /* 0x000000618cca7220 */ /* 0x000fe40000410000 */
[----:B------:R-:W4:Y:S01]  /*18a0*/  LDL R97, [R1+0xc] ;  /* 0x00000c0001617983 */ /* 0x000f220000100800 */
[----:B------:R-:W-:Y:S01]  /*18b0*/  FMUL.FTZ R207, R135, R207 ;  /* 0x000000cf87cf7220 */ /* 0x000fe20000410000 */
[----:B------:R-:W-:Y:S01]  /*18c0*/  FMUL.FTZ R135, R199, R117 ;  /* 0x00000075c7877220 */ /* 0x000fe20000410000 */
[----:B------:R-:W-:Y:S01]  /*18d0*/  FADD.FTZ R153, R208, R153 ;  /* 0x00000099d0997221 */ /* 0x000fe20000010000 */
[----:B------:R-:W-:Y:S01]  /*18e0*/  FFMA.FTZ R9, R206, R208, R9 ;  /* 0x000000d0ce097223 */ /* 0x000fe20000010009 */
[----:B------:R-:W-:Y:S01]  /*18f0*/  FADD.FTZ R159, R134, R159 ;  /* 0x0000009f869f7221 */ /* 0x000fe20000010000 */
[----:B------:R-:W-:Y:S01]  /*1900*/  FFMA.FTZ R15, R135, R134, R15 ;  /* 0x00000086870f7223 */ /* 0x000fe2000001000f */
[----:B--2---:R-:W-:Y:S01]  /*1910*/  FMUL.FTZ R204, R139, R204 ;  /* 0x000000cc8bcc7220 */ /* 0x004fe20000410000 */
[----:B------:R-:W-:-:S02]  /*1920*/  FMUL.FTZ R139, R96, R126 ;  /* 0x0000007e608b7220 */ /* 0x000fc40000410000 */
[----:B------:R-:W2:Y:S01]  /*1930*/  LDL R96, [R1+0x8] ;  /* 0x0000080001607983 */ /* 0x000ea20000100800 */
[----:B------:R-:W-:Y:S01]  /*1940*/  FMUL.FTZ R208, R133, R208 ;  /* 0x000000d085d07220 */ /* 0x000fe20000410000 */
[----:B------:R-:W-:Y:S01]  /*1950*/  FMUL.FTZ R133, R199, R118 ;  /* 0x00000076c7857220 */ /* 0x000fe20000410000 */
[----:B------:R-:W-:Y:S02]  /*1960*/  FMUL.FTZ R134, R95, R134 ;  /* 0x000000865f867220 */ /* 0x000fe40000410000 */
[----:B------:R-:W2:Y:S01]  /*1970*/  LDL R95, [R1+0x4] ;  /* 0x00000400015f7983 */ /* 0x000ea20000100800 */
[----:B------:R-:W-:Y:S01]  /*1980*/  FADD.FTZ R160, R132, R160 ;  /* 0x000000a084a07221 */ /* 0x000fe20000010000 */
[----:B------:R-:W-:Y:S01]  /*1990*/  FFMA.FTZ R16, R133, R132, R16 ;  /* 0x0000008485107223 */ /* 0x000fe20000010010 */
[----:B------:R-:W-:Y:S01]  /*19a0*/  FMUL.FTZ R201, R199, R219 ;  /* 0x000000dbc7c97220 */ /* 0x000fe20000410000 */
[----:B------:R-:W-:Y:S01]  /*19b0*/  FADD.FTZ R151, R205, R151 ;  /* 0x00000097cd977221 */ /* 0x000fe20000010000 */
[----:B------:R-:W-:-:S02]  /*19c0*/  HADD2.F32 R137, -RZ, R137.H1_H1 ;  /* 0x30000089ff897230 */ /* 0x000fc40000004100 */
[-C--:B------:R-:W-:Y:S01]  /*19d0*/  FFMA.FTZ R7, R201, R205.reuse, R7 ;  /* 0x000000cdc9077223 */ /* 0x080fe20000010007 */
[----:B------:R-:W-:Y:S01]  /*19e0*/  FMUL.FTZ R205, R138, R205 ;  /* 0x000000cd8acd7220 */ /* 0x000fe20000410000 */
[C---:B------:R-:W-:Y:S01]  /*19f0*/  FMUL.FTZ R142, R199.reuse, R115 ;  /* 0x00000073c78e7220 */ /* 0x040fe20000410000 */
[----:B------:R-:W-:Y:S01]  /*1a00*/  FMUL.FTZ R138, R199, R116 ;  /* 0x00000074c78a7220 */ /* 0x000fe20000410000 */
[----:B------:R-:W-:Y:S01]  /*1a10*/  FADD.FTZ R157, R137, R157 ;  /* 0x0000009d899d7221 */ /* 0x000fe20000010000 */
[----:B------:R-:W-:Y:S01]  /*1a20*/  FADD.FTZ R158, R136, R158 ;  /* 0x0000009e889e7221 */ /* 0x000fe20000010000 */
[-C--:B------:R-:W-:Y:S01]  /*1a30*/  FFMA.FTZ R13, R142, R137.reuse, R13 ;  /* 0x000000898e0d7223 */ /* 0x080fe2000001000d */
[-C--:B------:R-:W-:Y:S01]  /*1a40*/  FFMA.FTZ R14, R138, R136.reuse, R14 ;  /* 0x000000888a0e7223 */ /* 0x080fe2000001000e */
[----:B------:R-:W-:Y:S01]  /*1a50*/  FMUL.FTZ R137, R93, R137 ;  /* 0x000000895d897220 */ /* 0x000fe20000410000 */
[----:B------:R-:W-:Y:S01]  /*1a60*/  FMUL.FTZ R136, R92, R136 ;  /* 0x000000885c887220 */ /* 0x000fe20000410000 */
[----:B------:R-:W-:Y:S01]  /*1a70*/  FFMA.FTZ R93, R0, R91, RZ ;  /* 0x0000005b005d7223 */ /* 0x000fe200000100ff */
[----:B------:R-:W-:-:S03]  /*1a80*/  FADD.FTZ R92, RZ, R91 ;  /* 0x0000005bff5c7221 */ /* 0x000fc60000010000 */
[----:B------:R-:W-:Y:S01]  /*1a90*/  FFMA.FTZ R93, R88, R90, R93 ;  /* 0x0000005a585d7223 */ /* 0x000fe2000001005d */
[----:B------:R-:W-:-:S03]  /*1aa0*/  FADD.FTZ R92, R90, R92 ;  /* 0x0000005c5a5c7221 */ /* 0x000fc60000010000 */
[----:B------:R-:W-:Y:S01]  /*1ab0*/  FFMA.FTZ R93, R89, R209, R93 ;  /* 0x000000d1595d7223 */ /* 0x000fe2000001005d */
[----:B------:R-:W-:-:S03]  /*1ac0*/  FADD.FTZ R92, R209, R92 ;  /* 0x0000005cd15c7221 */ /* 0x000fc60000010000 */
[----:B------:R-:W-:Y:S01]  /*1ad0*/  FFMA.FTZ R93, R106, R211, R93 ;  /* 0x000000d36a5d7223 */ /* 0x000fe2000001005d */
[----:B------:R-:W-:Y:S01]  /*1ae0*/  FADD.FTZ R92, R211, R92 ;  /* 0x0000005cd35c7221 */ /* 0x000fe20000010000 */
[----:B---3--:R-:W-:Y:S02]  /*1af0*/  FMUL.FTZ R132, R94, R132 ;  /* 0x000000845e847220 */ /* 0x008fe40000410000 */
[----:B------:R-:W3:Y:S01]  /*1b00*/  LDL R94, [R1] ;  /* 0x00000000015e7983 */ /* 0x000ee20000100800 */
        /* <DEDUP_REMOVED lines=14> */
[--C-:B------:R-:W-:Y:S02]  /*1bf0*/  HADD2.F32 R129, -RZ, R143.reuse.H0_H0 ;  /* 0x2000008fff817230 */ /* 0x100fe40000004100 */
[----:B------:R-:W-:Y:S01]  /*1c00*/  FFMA.FTZ R93, R183, R202, R93 ;  /* 0x000000cab75d7223 */ /* 0x000fe2000001005d */
[----:B------:R-:W-:Y:S01]  /*1c10*/  FADD.FTZ R92, R202, R92 ;  /* 0x0000005cca5c7221 */ /* 0x000fe20000010000 */
[----:B------:R-:W-:Y:S02]  /*1c20*/  HADD2.F32 R131, -RZ, R143.H1_H1 ;  /* 0x3000008fff837230 */ /* 0x000fe40000004100 */
[----:B------:R-:W-:Y:S01]  /*1c30*/  FMUL.FTZ R143, R199, R114 ;  /* 0x00000072c78f7220 */ /* 0x000fe20000410000 */
[----:B------:R-:W-:Y:S01]  /*1c40*/  FFMA.FTZ R115, R184, R204, R93 ;  /* 0x000000ccb8737223 */ /* 0x000fe2000001005d */
[----:B------:R-:W-:-:S03]  /*1c50*/  FADD.FTZ R114, R204, R92 ;  /* 0x0000005ccc727221 */ /* 0x000fc60000010000 */
[----:B------:R-:W-:Y:S01]  /*1c60*/  FFMA.FTZ R115, R201, R205, R115 ;  /* 0x000000cdc9737223 */ /* 0x000fe20000010073 */
[----:B------:R-:W-:-:S03]  /*1c70*/  FADD.FTZ R114, R205, R114 ;  /* 0x00000072cd727221 */ /* 0x000fc60000010000 */
[----:B------:R-:W-:Y:S01]  /*1c80*/  FFMA.FTZ R115, R203, R207, R115 ;  /* 0x000000cfcb737223 */ /* 0x000fe20000010073 */
[----:B------:R-:W-:Y:S01]  /*1c90*/  FADD.FTZ R114, R207, R114 ;  /* 0x00000072cf727221 */ /* 0x000fe20000010000 */
[--C-:B------:R-:W-:Y:S02]  /*1ca0*/  HADD2.F32 R102, -RZ, R145.reuse.H0_H0 ;  /* 0x20000091ff667230 */ /* 0x100fe40000004100 */
[----:B------:R-:W-:Y:S02]  /*1cb0*/  HADD2.F32 R103, -RZ, R145.H1_H1 ;  /* 0x30000091ff677230 */ /* 0x000fe40000004100 */
[----:B------:R-:W-:Y:S01]  /*1cc0*/  FMUL.FTZ R145, R199, R98 ;  /* 0x00000062c7917220 */ /* 0x000fe20000410000 */
[----:B------:R-:W-:Y:S01]  /*1cd0*/  FFMA.FTZ R115, R206, R208, R115 ;  /* 0x000000d0ce737223 */ /* 0x000fe20000010073 */
[----:B------:R-:W-:Y:S01]  /*1ce0*/  FADD.FTZ R114, R208, R114 ;  /* 0x00000072d0727221 */ /* 0x000fe20000010000 */
[--C-:B------:R-:W-:Y:S02]  /*1cf0*/  HADD2.F32 R100, -RZ, R144.reuse.H0_H0 ;  /* 0x20000090ff647230 */ /* 0x100fe40000004100 */
[----:B------:R-:W-:Y:S01]  /*1d00*/  FMUL.FTZ R140, R99, R130 ;  /* 0x00000082638c7220 */ /* 0x000fe20000410000 */
[----:B------:R-:W-:-:S02]  /*1d10*/  HADD2.F32 R101, -RZ, R144.H1_H1 ;  /* 0x30000090ff657230 */ /* 0x000fc40000004100 */
        /* <DEDUP_REMOVED lines=13> */
[C---:B------:R-:W-:Y:S01]  /*1df0*/  FMUL.FTZ R116, R199.reuse, R228 ;  /* 0x000000e4c7747220 */ /* 0x040fe20000410000 */
[----:B------:R-:W-:Y:S01]  /*1e00*/  FMUL.FTZ R111, R199, R111 ;  /* 0x0000006fc76f7220 */ /* 0x000fe20000410000 */
[----:B----4-:R-:W-:Y:S01]  /*1e10*/  FMUL.FTZ R110, R97, R124 ;  /* 0x0000007c616e7220 */ /* 0x010fe20000410000 */
[----:B------:R-:W-:Y:S01]  /*1e20*/  FFMA.FTZ R115, R133, R132, R115 ;  /* 0x0000008485737223 */ /* 0x000fe20000010073 */
[----:B------:R-:W-:Y:S01]  /*1e30*/  FADD.FTZ R114, R132, R114 ;  /* 0x0000007284727221 */ /* 0x000fe20000010000 */
[----:B------:R-:W-:Y:S01]  /*1e40*/  FMUL.FTZ R117, R199, R227 ;  /* 0x000000e3c7757220 */ /* 0x000fe20000410000 */
[----:B------:R-:W-:Y:S01]  /*1e50*/  FADD.FTZ R162, R120, R162 ;  /* 0x000000a278a27221 */ /* 0x000fe20000010000 */
[-C--:B------:R-:W-:Y:S01]  /*1e60*/  FFMA.FTZ R18, R116, R120.reuse, R18 ;  /* 0x0000007874127223 */ /* 0x080fe20000010012 */
[----:B--2---:R-:W-:Y:S01]  /*1e70*/  FMUL.FTZ R120, R96, R120 ;  /* 0x0000007860787220 */ /* 0x004fe20000410000 */
[----:B------:R-:W-:Y:S01]  /*1e80*/  FFMA.FTZ R115, R111, R110, R115 ;  /* 0x0000006e6f737223 */ /* 0x000fe20000010073 */
[----:B------:R-:W-:Y:S01]  /*1e90*/  FADD.FTZ R114, R110, R114 ;  /* 0x000000726e727221 */ /* 0x000fe20000010000 */
[----:B------:R-:W-:Y:S01]  /*1ea0*/  FMUL.FTZ R118, R199, R221 ;  /* 0x000000ddc7767220 */ /* 0x000fe20000410000 */
[----:B------:R-:W-:Y:S01]  /*1eb0*/  FADD.FTZ R163, R121, R163 ;  /* 0x000000a379a37221 */ /* 0x000fe20000010000 */
[-C--:B------:R-:W-:Y:S01]  /*1ec0*/  FFMA.FTZ R19, R117, R121.reuse, R19 ;  /* 0x0000007975137223 */ /* 0x080fe20000010013 */
[----:B------:R-:W-:Y:S01]  /*1ed0*/  FMUL.FTZ R121, R95, R121 ;  /* 0x000000795f797220 */ /* 0x000fe20000410000 */
[----:B------:R-:W-:Y:S01]  /*1ee0*/  FFMA.FTZ R115, R116, R120, R115 ;  /* 0x0000007874737223 */ /* 0x000fe20000010073 */
[----:B------:R-:W-:Y:S01]  /*1ef0*/  FADD.FTZ R114, R120, R114 ;  /* 0x0000007278727221 */ /* 0x000fe20000010000 */
[----:B------:R-:W-:Y:S01]  /*1f00*/  FMUL.FTZ R119, R199, R119 ;  /* 0x00000077c7777220 */ /* 0x000fe20000410000 */
        /* <DEDUP_REMOVED lines=29> */
[C---:B------:R-:W-:Y:S01]  /*20e0*/  FMUL.FTZ R92, R199.reuse, R239 ;  /* 0x000000efc75c7220 */ /* 0x040fe20000410000 */
[-C--:B------:R-:W-:Y:S01]  /*20f0*/  FFMA.FTZ R25, R130, R131.reuse, R25 ;  /* 0x0000008382197223 */ /* 0x080fe20000010019 */
        /* <DEDUP_REMOVED lines=8> */
[C---:B------:R-:W-:Y:S01]  /*2180*/  FMUL.FTZ R95, R199.reuse, R236 ;  /* 0x000000ecc75f7220 */ /* 0x040fe20000410000 */
[----:B------:R-:W-:Y:S01]  /*2190*/  FADD.FTZ R168, R102, R168 ;  /* 0x000000a866a87221 */ /* 0x000fe20000010000 */
[----:B------:R-:W-:Y:S01]  /*21a0*/  FMUL.FTZ R96, R199, R235 ;  /* 0x000000ebc7607220 */ /* 0x000fe20000410000 */
[----:B------:R-:W-:Y:S01]  /*21b0*/  FADD.FTZ R169, R103, R169 ;  /* 0x000000a967a97221 */ /* 0x000fe20000010000 */
[-C--:B------:R-:W-:Y:S01]  /*21c0*/  FFMA.FTZ R29, R95, R103.reuse, R29 ;  /* 0x000000675f1d7223 */ /* 0x080fe2000001001d */
[----:B------:R-:W-:Y:S01]  /*21d0*/  FMUL.FTZ R103, R244, R103 ;  /* 0x00000067f4677220 */ /* 0x000fe20000410000 */
        /* <DEDUP_REMOVED lines=14> */
[----:B------:R-:W-:Y:S01]  /*22c0*/  UMOV UR4, 0xffffffff ;  /* 0xffffffff00047882 */ /* 0x000fe20000000000 */
[----:B------:R-:W-:Y:S01]  /*22d0*/  ISETP.NE.U32.AND P1, PT, RZ, UR14, PT ;  /* 0x0000000eff007c0c */ /* 0x000fe2000bf25070 */
[----:B------:R-:W-:-:S03]  /*22e0*/  FMUL.FTZ R113, R240, R113 ;  /* 0x00000071f0717220 */ /* 0x000fc60000410000 */
[----:B------:R-:W-:Y:S01]  /*22f0*/  ISETP.NE.AND.EX P1, PT, RZ, UR15, PT, P1 ;  /* 0x0000000fff007c0c */ /* 0x000fe2000bf25310 */
[----:B---3--:R-:W-:-:S04]  /*2300*/  FMUL.FTZ R122, R94, R122 ;  /* 0x0000007a5e7a7220 */ /* 0x008fc80000410000 */
        /* <DEDUP_REMOVED lines=14> */
[----:B------:R-:W-:Y:S01]  /*23f0*/  FADD.FTZ R114, R114, R100 ;  /* 0x0000006472727221 */ /* 0x000fe20000010000 */
[-C--:B------:R-:W-:Y:S01]  /*2400*/  FFMA.FTZ R28, R94, R102.reuse, R28 ;  /* 0x000000665e1c7223 */ /* 0x080fe2000001001c */
        /* <DEDUP_REMOVED lines=34> */
.L_x_4038:
        /* <DEDUP_REMOVED lines=43> */
.L_x_3988:
        /* <DEDUP_REMOVED lines=33> */
.L_x_3987:
        /* <DEDUP_REMOVED lines=32> */
.L_x_3990:
        /* <DEDUP_REMOVED lines=33> */
.L_x_3986:
        /* <DEDUP_REMOVED lines=37> */
.L_x_3992:
        /* <DEDUP_REMOVED lines=33> */
.L_x_3991:
        /* <DEDUP_REMOVED lines=32> */
.L_x_3993:
        /* <DEDUP_REMOVED lines=32> */
.L_x_3989:
        /* <DEDUP_REMOVED lines=50> */
.L_x_3996:
        /* <DEDUP_REMOVED lines=29> */
.L_x_3995:
        /* <DEDUP_REMOVED lines=34> */
.L_x_3998:
        /* <DEDUP_REMOVED lines=29> */
.L_x_3994:
        /* <DEDUP_REMOVED lines=35> */
.L_x_4000:
        /* <DEDUP_REMOVED lines=29> */
.L_x_3999:
        /* <DEDUP_REMOVED lines=19> */
[----:B------:R-:W-:Y:S01]  /*4570*/  F2FP.F16.F32.PACK_AB R91, R91, R88 ;  /* 0x000000585b5b723e */ /* 0x000fe200000000ff */
[C---:B------:R-:W-:Y:S01]  /*4580*/  FMUL.FTZ R88, R199.reuse, R182 ;  /* 0x000000b6c7587220 */ /* 0x040fe20000410000 */
[C---:B------:R-:W-:Y:S01]  /*4590*/  FMUL.FTZ R80, R199.reuse, R80 ;  /* 0x00000050c7507220 */ /* 0x040fe20000410000 */
[C---:B------:R-:W-:Y:S01]  /*45a0*/  FMUL.FTZ R90, R199.reuse, R204 ;  /* 0x000000ccc75a7220 */ /* 0x040fe20000410000 */
[C---:B------:R-:W-:Y:S01]  /*45b0*/  FMUL.FTZ R83, R199.reuse, R82 ;  /* 0x00000052c7537220 */ /* 0x040fe20000410000 */
[C---:B------:R-:W-:Y:S01]  /*45c0*/  FMUL.FTZ R89, R199.reuse, R202 ;  /* 0x000000cac7597220 */ /* 0x040fe20000410000 */
[----:B------:R-:W-:-:S03]  /*45d0*/  FMUL.FTZ R81, R199, R0 ;  /* 0x00000000c7517220 */ /* 0x000fc60000410000 */
        /* <DEDUP_REMOVED lines=8> */
.L_x_4001:
        /* <DEDUP_REMOVED lines=28> */
.L_x_3997:
        /* <DEDUP_REMOVED lines=36> */
[----:B0-----:R-:W-:Y:S02]  /*4a60*/  F2FP.F16.F32.PACK_AB R91, R87, R86 ;  /* 0x00000056575b723e */ /* 0x001fe400000000ff */
        /* <DEDUP_REMOVED lines=8> */
.L_x_4004:
        /* <DEDUP_REMOVED lines=27> */
[----:B------:R-:W-:Y:S01]  /*4ca0*/  F2FP.F16.F32.PACK_AB R88, R77, R76 ;  /* 0x0000004c4d58723e */ /* 0x000fe200000000ff */
[----:B------:R-:W-:Y:S06]  /*4cb0*/  BRA `(.L_x_4005) ;  /* 0x0000000800f47947 */ /* 0x000fec0003800000 */
.L_x_4003:
        /* <DEDUP_REMOVED lines=34> */
.L_x_4006:
        /* <DEDUP_REMOVED lines=29> */
.L_x_4002:
        /* <DEDUP_REMOVED lines=35> */
.L_x_4008:
        /* <DEDUP_REMOVED lines=27> */
[----:B------:R-:W-:Y:S01]  /*5490*/  F2FP.F16.F32.PACK_AB R88, R77, R76 ;  /* 0x0000004c4d58723e */ /* 0x000fe200000000ff */
[----:B------:R-:W-:Y:S06]  /*54a0*/  BRA `(.L_x_4005) ;  /* 0x0000000000f87947 */ /* 0x000fec0003800000 */
.L_x_4007:
        /* <DEDUP_REMOVED lines=34> */
.L_x_4009:
        /* <DEDUP_REMOVED lines=28> */
.L_x_4005:
        /* <DEDUP_REMOVED lines=45> */
.L_x_4012:
        /* <DEDUP_REMOVED lines=29> */
.L_x_4011:
[----:B------:R-:W-:Y:S05]  /*5d30*/  @!P2 BRA `(.L_x_4014) ;  /* 0x000000000084a947 */ /* 0x000fea0003800000 */
        /* <DEDUP_REMOVED lines=33> */
.L_x_4014:
        /* <DEDUP_REMOVED lines=29> */
.L_x_4010:
        /* <DEDUP_REMOVED lines=35> */
.L_x_4016:
        /* <DEDUP_REMOVED lines=29> */
.L_x_4015:
        /* <DEDUP_REMOVED lines=34> */
.L_x_4017:
        /* <DEDUP_REMOVED lines=28> */
.L_x_4013:
        /* <DEDUP_REMOVED lines=45> */
.L_x_4020:
        /* <DEDUP_REMOVED lines=29> */
.L_x_4019:
        /* <DEDUP_REMOVED lines=34> */
.L_x_4022:
        /* <DEDUP_REMOVED lines=29> */
.L_x_4018:
        /* <DEDUP_REMOVED lines=35> */
.L_x_4024:
        /* <DEDUP_REMOVED lines=29> */
.L_x_4023:
        /* <DEDUP_REMOVED lines=34> */
.L_x_4025:
        /* <DEDUP_REMOVED lines=28> */
.L_x_4021:
        /* <DEDUP_REMOVED lines=14> */
.L_x_3984:
        /* <DEDUP_REMOVED lines=80> */
.L_x_3983:
[----:B------:R-:W-:Y:S05]  /*7f50*/  BSYNC B0 ;  /* 0x0000000000007941 */ /* 0x000fea0003800000 */
.L_x_3982:
        /* <DEDUP_REMOVED lines=105> */
[----:B------:R0:W-:Y:S01]  /*85f0*/  STS.128 [R0+0x410], R4 ;  /* 0x0004100400007388 */ /* 0x0001e20000000c00 */
[----:B---3--:R-:W-:-:S03]  /*8600*/  FADD.FTZ R75, R34, R75 ;  /* 0x0000004b224b7221 */ /* 0x008fc60000010000 */
[----:B------:R-:W-:Y:S04]  /*8610*/  STS.128 [R0+0x800], R8 ;  /* 0x0008000800007388 */ /* 0x000fe80000000c00 */
[----:B------:R-:W-:Y:S04]  /*8620*/  STS.128 [R0+0x810], R12 ;  /* 0x0008100c00007388 */ /* 0x000fe80000000c00 */
[----:B------:R-:W-:Y:S04]  /*8630*/  STS.128 [R0+0xc00], R16 ;  /* 0x000c001000007388 */ /* 0x000fe80000000c00 */
[----:B------:R-:W-:Y:S01]  /*8640*/  STS.128 [R0+0xc10], R20 ;  /* 0x000c101400007388 */ /* 0x000fe20000000c00 */
[----:B0-----:R-:W-:-:S03]  /*8650*/  FADD.FTZ R7, R3, R74 ;  /* 0x0000004a03077221 */ /* 0x001fc60000010000 */
        /* <DEDUP_REMOVED lines=9> */
[----:B------:R-:W0:Y:S02]  /*86f0*/  LDS R36, [R32] ;  /* 0x0000000020247984 */ /* 0x000e240000000800 */
        /* <DEDUP_REMOVED lines=11> */
[----:B---3--:R-:W-:Y:S01]  /*87b0*/  FADD.FTZ R10, R4, R13 ;  /* 0x0000000d040a7221 */ /* 0x008fe20000010000 */
[----:B------:R-:W-:Y:S02]  /*87c0*/  SHF.L.U32 R4, R2, 0x2, RZ ;  /* 0x0000000202047819 */ /* 0x000fe400000006ff */
[----:B------:R-:W3:Y:S01]  /*87d0*/  LDS R13, [R32+0x1a00] ;  /* 0x001a0000200d7984 */ /* 0x000ee20000000800 */
[----:B----4-:R-:W-:Y:S01]  /*87e0*/  FADD.FTZ R37, RZ, R37 ;  /* 0x00000025ff257221 */ /* 0x010fe20000010000 */
[----:B0-----:R-:W-:Y:S02]  /*87f0*/  FADD.FTZ R36, RZ, R36 ;  /* 0x00000024ff247221 */ /* 0x001fe40000010000 */
[----:B------:R-:W-:Y:S01]  /*8800*/  LDS R15, [R32+0x1c00] ;  /* 0x001c0000200f7984 */ /* 0x000fe20000000800 */
[----:B-----5:R-:W-:-:S03]  /*8810*/  FADD.FTZ R6, R37, R6 ;  /* 0x0000000625067221 */ /* 0x020fc60000010000 */
[----:B------:R-:W0:Y:S01]  /*8820*/  LDS R9, [R32+0xc00] ;  /* 0x000c000020097984 */ /* 0x000e220000000800 */
[----:B------:R-:W-:-:S03]  /*8830*/  FADD.FTZ R5, R36, R5 ;  /* 0x0000000524057221 */ /* 0x000fc60000010000 */
[----:B------:R-:W4:Y:S01]  /*8840*/  LDS R23, [R32+0x2e00] ;  /* 0x002e000020177984 */ /* 0x000f220000000800 */
[----:B------:R-:W-:-:S03]  /*8850*/  FADD.FTZ R11, R6, R11 ;  /* 0x0000000b060b7221 */ /* 0x000fc60000010000 */
[----:B------:R-:W-:Y:S01]  /*8860*/  LDS R17, [R32+0x1e00] ;  /* 0x001e000020117984 */ /* 0x000fe20000000800 */
[----:B------:R-:W-:-:S03]  /*8870*/  FADD.FTZ R5, R5, R8 ;  /* 0x0000000805057221 */ /* 0x000fc60000010000 */
[----:B------:R-:W5:Y:S01]  /*8880*/  LDS R6, [R32+0x800] ;  /* 0x0008000020067984 */ /* 0x000f620000000800 */
[----:B------:R-:W-:-:S03]  /*8890*/  FADD.FTZ R45, R10, R19 ;  /* 0x000000130a2d7221 */ /* 0x000fc60000010000 */
[----:B------:R-:W5:Y:S01]  /*88a0*/  LDS R8, [R32+0xa00] ;  /* 0x000a000020087984 */ /* 0x000f620000000800 */
[----:B------:R-:W-:-:S03]  /*88b0*/  FADD.FTZ R39, R11, R14 ;  /* 0x0000000e0b277221 */ /* 0x000fc60000010000 */
        /* <DEDUP_REMOVED lines=12> */
[----:B------:R-:W-:-:S02]  /*8980*/  IADD3.X R3, PT, PT, R5, UR23, RZ, P0, !PT ;  /* 0x0000001705037c10 */ /* 0x000fc400087fe4ff */
[----:B------:R-:W-:Y:S01]  /*8990*/  IADD3.X R5, PT, PT, R5, UR21, RZ, P1, !PT ;  /* 0x0000001505057c10 */ /* 0x000fe20008ffe4ff */
[----:B------:R-:W3:Y:S01]  /*89a0*/  LDS R27, [R32+0x3200] ;  /* 0x00320000201b7984 */ /* 0x000ee20000000800 */
[----:B0-----:R-:W-:-:S03]  /*89b0*/  FADD.FTZ R9, RZ, R9 ;  /* 0x00000009ff097221 */ /* 0x001fc60000010000 */
[----:B------:R-:W0:Y:S01]  /*89c0*/  LDS R19, [R32+0x2200] ;  /* 0x0022000020137984 */ /* 0x000e220000000800 */
[----:B----4-:R-:W-:-:S03]  /*89d0*/  FADD.FTZ R0, R0, R23 ;  /* 0x0000001700007221 */ /* 0x010fc60000010000 */
[----:B------:R-:W4:Y:S04]  /*89e0*/  LDS R12, [R32+0x1200] ;  /* 0x00120000200c7984 */ /* 0x000f280000000800 */
[----:B------:R-:W4:Y:S01]  /*89f0*/  LDS R49, [R32+0x4400] ;  /* 0x0044000020317984 */ /* 0x000f220000000800 */
[----:B-----5:R-:W-:-:S03]  /*8a00*/  FADD.FTZ R6, RZ, R6 ;  /* 0x00000006ff067221 */ /* 0x020fc60000010000 */
[----:B------:R-:W5:Y:S01]  /*8a10*/  LDS R18, [R32+0x3400] ;  /* 0x0034000020127984 */ /* 0x000f620000000800 */
[----:B------:R-:W-:Y:S01]  /*8a20*/  FADD.FTZ R8, RZ, R8 ;  /* 0x00000008ff087221 */ /* 0x000fe20000010000 */
[----:B------:R-:W-:Y:S02]  /*8a30*/  FADD.FTZ R6, R6, R15 ;  /* 0x0000000f06067221 */ /* 0x000fe40000010000 */
[----:B------:R-:W5:Y:S01]  /*8a40*/  LDS R16, [R32+0x2400] ;  /* 0x0024000020107984 */ /* 0x000f620000000800 */
[----:B------:R-:W-:Y:S01]  /*8a50*/  FADD.FTZ R8, R8, R17 ;  /* 0x0000001108087221 */ /* 0x000fe20000010000 */
[----:B------:R-:W-:Y:S02]  /*8a60*/  FADD.FTZ R10, RZ, R10 ;  /* 0x0000000aff0a7221 */ /* 0x000fe40000010000 */
[----:B------:R-:W5:Y:S01]  /*8a70*/  LDS R51, [R32+0x4600] ;  /* 0x0046000020337984 */ /* 0x000f620000000800 */
        /* <DEDUP_REMOVED lines=8> */
[----:B------:R-:W-:-:S03]  /*8b00*/  FADD.FTZ R8, R8, R27 ;  /* 0x0000001b08087221 */ /* 0x000fc60000010000 */
[----:B------:R-:W3:Y:S01]  /*8b10*/  LDS R53, [R32+0x4a00] ;  /* 0x004a000020357984 */ /* 0x000ee20000000800 */
[----:B0-----:R-:W-:-:S03]  /*8b20*/  FADD.FTZ R10, R10, R19 ;  /* 0x000000130a0a7221 */ /* 0x001fc60000010000 */
[----:B------:R-:W0:Y:S01]  /*8b30*/  LDS R31, [R32+0x3a00] ;  /* 0x003a0000201f7984 */ /* 0x000e220000000800 */
[----:B----4-:R-:W-:-:S03]  /*8b40*/  FADD.FTZ R12, RZ, R12 ;  /* 0x0000000cff0c7221 */ /* 0x010fc60000010000 */
[----:B------:R-:W4:Y:S01]  /*8b50*/  LDS R24, [R32+0x4c00] ;  /* 0x004c000020187984 */ /* 0x000f220000000800 */
[----:B------:R-:W-:-:S03]  /*8b60*/  FADD.FTZ R49, R6, R49 ;  /* 0x0000003106317221 */ /* 0x000fc60000010000 */
[----:B------:R-:W4:Y:S01]  /*8b70*/  LDS R13, [R32+0x4e00] ;  /* 0x004e0000200d7984 */ /* 0x000f220000000800 */
[----:B-----5:R-:W-:-:S03]  /*8b80*/  FADD.FTZ R9, R9, R18 ;  /* 0x0000001209097221 */ /* 0x020fc60000010000 */
        /* <DEDUP_REMOVED lines=31> */
.L_x_3985:
        /* <DEDUP_REMOVED lines=8> */
.L_x_4028:
[----:B------:R-:W-:Y:S05]  /*8e00*/  BSYNC B2 ;  /* 0x0000000000027941 */ /* 0x000fea0003800000 */
.L_x_4027:
        /* <DEDUP_REMOVED lines=8> */
.L_x_4029:
[----:B------:R-:W-:Y:S01]  /*8e90*/  MOV R226, R114 ;  /* 0x0000007200e27202 */ /* 0x000fe20000000f00 */
[----:B------:R-:W-:Y:S02]  /*8ea0*/  HFMA2 R221, -RZ, RZ, 0, 1.1920928955078125e-07 ;  /* 0x00000002ffdd7431 */ /* 0x000fe400000001ff */
[----:B------:R-:W-:-:S07]  /*8eb0*/  FADD.FTZ R115, R115, R227 ;  /* 0x000000e373737221 */ /* 0x000fce0000010000 */
[----:B------:R-:W-:Y:S05]  /*8ec0*/  WARPSYNC.COLLECTIVE R219, `(.L_x_4030) ;  /* 0x00000000db087348 */ /* 0x000fea0003c00000 */
[----:B------:R0:W1:Y:S02]  /*8ed0*/  SHFL.BFLY P3, R227, R226, R221, R220 ;  /* 0x0c0000dde2e37389 */ /* 0x00006400000600dc */
[----:B01----:R-:W-:Y:S05]  /*8ee0*/  ENDCOLLECTIVE ;  /* 0x000000000000791b */ /* 0x003fea0003800000 */
.L_x_4030:
[----:B------:R-:W-:Y:S01]  /*8ef0*/  MOV R226, R115 ;  /* 0x0000007300e27202 */ /* 0x000fe20000000f00 */
[----:B------:R-:W-:-:S07]  /*8f00*/  FADD.FTZ R114, R114, R227 ;  /* 0x000000e372727221 */ /* 0x000fce0000010000 */
[----:B------:R-:W-:Y:S05]  /*8f10*/  WARPSYNC.COLLECTIVE R219, `(.L_x_4031) ;  /* 0x00000000db087348 */ /* 0x000fea0003c00000 */
[----:B------:R0:W1:Y:S02]  /*8f20*/  SHFL.BFLY P3, R227, R226, R221, R220 ;  /* 0x0c0000dde2e37389 */ /* 0x00006400000600dc */
[----:B01----:R-:W-:Y:S05]  /*8f30*/  ENDCOLLECTIVE ;  /* 0x000000000000791b */ /* 0x003fea0003800000 */
.L_x_4031:
[----:B------:R-:W-:Y:S01]  /*8f40*/  MOV R226, R114 ;  /* 0x0000007200e27202 */ /* 0x000fe20000000f00 */
[----:B------:R-:W-:Y:S02]  /*8f50*/  HFMA2 R221, -RZ, RZ, 0, 2.384185791015625e-07 ;  /* 0x00000004ffdd7431 */ /* 0x000fe400000001ff */
[----:B------:R-:W-:-:S07]  /*8f60*/  FADD.FTZ R115, R115, R227 ;  /* 0x000000e373737221 */ /* 0x000fce0000010000 */
[----:B------:R-:W-:Y:S05]  /*8f70*/  WARPSYNC.COLLECTIVE R219, `(.L_x_4032) ;  /* 0x00000000db087348 */ /* 0x000fea0003c00000 */
[----:B------:R0:W1:Y:S02]  /*8f80*/  SHFL.BFLY P3, R227, R226, R221, R220 ;  /* 0x0c0000dde2e37389 */ /* 0x00006400000600dc */
[----:B01----:R-:W-:Y:S05]  /*8f90*/  ENDCOLLECTIVE ;  /* 0x000000000000791b */ /* 0x003fea0003800000 */
.L_x_4032:
[----:B------:R-:W-:Y:S01]  /*8fa0*/  MOV R226, R115 ;  /* 0x0000007300e27202 */ /* 0x000fe20000000f00 */
[----:B------:R-:W-:-:S07]  /*8fb0*/  FADD.FTZ R114, R114, R227 ;  /* 0x000000e372727221 */ /* 0x000fce0000010000 */
[----:B------:R-:W-:Y:S05]  /*8fc0*/  WARPSYNC.COLLECTIVE R219, `(.L_x_4033) ;  /* 0x00000000db087348 */ /* 0x000fea0003c00000 */
[----:B------:R0:W1:Y:S02]  /*8fd0*/  SHFL.BFLY P3, R227, R226, R221, R220 ;  /* 0x0c0000dde2e37389 */ /* 0x00006400000600dc */
[----:B01----:R-:W-:Y:S05]  /*8fe0*/  ENDCOLLECTIVE ;  /* 0x000000000000791b */ /* 0x003fea0003800000 */
.L_x_4033:
[----:B------:R-:W-:Y:S01]  /*8ff0*/  MOV R226, R114 ;  /* 0x0000007200e27202 */ /* 0x000fe20000000f00 */
[----:B------:R-:W-:Y:S02]  /*9000*/  HFMA2 R221, -RZ, RZ, 0, 4.76837158203125e-07 ;  /* 0x00000008ffdd7431 */ /* 0x000fe400000001ff */
[----:B------:R-:W-:-:S07]  /*9010*/  FADD.FTZ R115, R115, R227 ;  /* 0x000000e373737221 */ /* 0x000fce0000010000 */
[----:B------:R-:W-:Y:S05]  /*9020*/  WARPSYNC.COLLECTIVE R219, `(.L_x_4034) ;  /* 0x00000000db087348 */ /* 0x000fea0003c00000 */
[----:B------:R0:W1:Y:S02]  /*9030*/  SHFL.BFLY P3, R227, R226, R221, R220 ;  /* 0x0c0000dde2e37389 */ /* 0x00006400000600dc */
[----:B01----:R-:W-:Y:S05]  /*9040*/  ENDCOLLECTIVE ;  /* 0x000000000000791b */ /* 0x003fea0003800000 */
.L_x_4034:
[----:B------:R-:W-:Y:S01]  /*9050*/  MOV R226, R115 ;  /* 0x0000007300e27202 */ /* 0x000fe20000000f00 */
[----:B------:R-:W-:-:S07]  /*9060*/  FADD.FTZ R114, R114, R227 ;  /* 0x000000e372727221 */ /* 0x000fce0000010000 */
[----:B------:R-:W-:Y:S05]  /*9070*/  WARPSYNC.COLLECTIVE R219, `(.L_x_4035) ;  /* 0x00000000db087348 */ /* 0x000fea0003c00000 */
[----:B------:R0:W1:Y:S02]  /*9080*/  SHFL.BFLY P3, R227, R226, R221, R220 ;  /* 0x0c0000dde2e37389 */ /* 0x00006400000600dc */
[----:B01----:R-:W-:Y:S05]  /*9090*/  ENDCOLLECTIVE ;  /* 0x000000000000791b */ /* 0x003fea0003800000 */
.L_x_4035:
[----:B------:R-:W-:Y:S01]  /*90a0*/  MOV R226, R114 ;  /* 0x0000007200e27202 */ /* 0x000fe20000000f00 */
[----:B------:R-:W-:Y:S02]  /*90b0*/  HFMA2 R221, -RZ, RZ, 0, 9.5367431640625e-07 ;  /* 0x00000010ffdd7431 */ /* 0x000fe400000001ff */
[----:B------:R-:W-:-:S07]  /*90c0*/  FADD.FTZ R115, R115, R227 ;  /* 0x000000e373737221 */ /* 0x000fce0000010000 */
[----:B------:R-:W-:Y:S05]  /*90d0*/  WARPSYNC.COLLECTIVE R219, `(.L_x_4036) ;  /* 0x00000000db087348 */ /* 0x000fea0003c00000 */
[----:B------:R0:W1:Y:S02]  /*90e0*/  SHFL.BFLY P3, R227, R226, R221, R220 ;  /* 0x0c0000dde2e37389 */ /* 0x00006400000600dc */
[----:B01----:R-:W-:Y:S05]  /*90f0*/  ENDCOLLECTIVE ;  /* 0x000000000000791b */ /* 0x003fea0003800000 */
.L_x_4036:
[----:B------:R-:W-:Y:S02]  /*9100*/  MOV R226, R115 ;  /* 0x0000007300e27202 */ /* 0x000fe40000000f00 */
[----:B------:R-:W-:-:S07]  /*9110*/  MOV R218, R227 ;  /* 0x000000e300da7202 */ /* 0x000fce0000000f00 */
[----:B------:R-:W-:Y:S05]  /*9120*/  WARPSYNC.COLLECTIVE R219, `(.L_x_4037) ;  /* 0x00000000db087348 */ /* 0x000fea0003c00000 */
[----:B------:R0:W1:Y:S02]  /*9130*/  SHFL.BFLY P3, R227, R226, R221, R220 ;  /* 0x0c0000dde2e37389 */ /* 0x00006400000600dc */
[----:B01----:R-:W-:Y:S05]  /*9140*/  ENDCOLLECTIVE ;  /* 0x000000000000791b */ /* 0x003fea0003800000 */
.L_x_4037:
[----:B------:R-:W-:Y:S01]  /*9150*/  MOV R219, R227 ;  /* 0x000000e300db7202 */ /* 0x000fe20000000f00 */
[----:B------:R-:W-:Y:S06]  /*9160*/  BRA `(.L_x_4038) ;  /* 0xffffff9400307947 */ /* 0x000fec000383ffff */
.L_x_4039:
        /* <DEDUP_REMOVED lines=9> */
.L_x_7141:


//--------------------- .text._ZN10layer_norm31ln_parallel_residual_bwd_kernelINS_13Kernel_traitsI6__halfS2_fS2_fjLj1280ELj1ELj4ELj1ELj16ENS_18Kernel_traits_baseILj1280ES2_S2_fS2_fjLj128EEEEELb1ELb0ELb0EEEvNS_9BwdParamsE --------------------------
	.section	.text._ZN10layer_norm31ln_parallel_residual_bwd_kernelINS_13Kernel_traitsI6__halfS2_fS2_fjLj1280ELj1ELj4ELj1ELj16ENS_18Kernel_traits_baseILj1280ES2_S2_fS2_fjLj128EEEEELb1ELb0ELb0EEEvNS_9BwdParamsE,"ax",@progbits
	.align	128
        .global         _ZN10layer_norm31ln_parallel_residual_bwd_kernelINS_13Kernel_traitsI6__halfS2_fS2_fjLj1280ELj1ELj4ELj1ELj16ENS_18Kernel_traits_baseILj1280ES2_S2_fS2_fjLj128EEEEELb1ELb0ELb0EEEvNS_9BwdParamsE
        .type           _ZN10layer_norm31ln_parallel_residual_bwd_kernelINS_13Kernel_traitsI6__halfS2_fS2_fjLj1280ELj1ELj4ELj1ELj16ENS_18Kernel_traits_baseILj1280ES2_S2_fS2_fjLj128EEEEELb1ELb0ELb0EEEvNS_9BwdParamsE,@function
        .size           _ZN10layer_norm31ln_parallel_residual_bwd_kernelINS_13Kernel_traitsI6__halfS2_fS2_fjLj1280ELj1ELj4ELj1ELj16ENS_18Kernel_traits_baseILj1280ES2_S2_fS2_fjLj128EEEEELb1ELb0ELb0EEEvNS_9BwdParamsE,(.L_x_7142 - _ZN10layer_norm31ln_parallel_residual_bwd_kernelINS_13Kernel_traitsI6__halfS2_fS2_fjLj1280ELj1ELj4ELj1ELj16ENS_18Kernel_traits_baseILj1280ES2_S2_fS2_fjLj128EEEEELb1ELb0ELb0EEEvNS_9BwdParamsE)
        .other          _ZN10layer_norm31ln_parallel_residual_bwd_kernelINS_13Kernel_traitsI6__halfS2_fS2_fjLj1280ELj1ELj4ELj1ELj16ENS_18Kernel_traits_baseILj1280ES2_S2_fS2_fjLj128EEEEELb1ELb0ELb0EEEvNS_9BwdParamsE,@"STO_CUDA_ENTRY STV_DEFAULT"
_ZN10layer_norm31ln_parallel_residual_bwd_kernelINS_13Kernel_traitsI6__halfS2_fS2_fjLj1280ELj1ELj4ELj1ELj16ENS_18Kernel_traits_baseILj1280ES2_S2_fS2_fjLj128EEEEELb1ELb0ELb0EEEvNS_9BwdParamsE:
.text._ZN10layer_norm31ln_parallel_residual_bwd_kernelINS_13Kernel_traitsI6__halfS2_fS2_fjLj1280ELj1ELj4ELj1ELj16ENS_18Kernel_traits_baseILj1280ES2_S2_fS2_fjLj128EEEEELb1ELb0ELb0EEEvNS_9BwdParamsE:
        /* <DEDUP_REMOVED lines=234> */
[----:B------:R-:W-:Y:S02]  /*0ea0*/  PLOP3.LUT P4, PT, PT, PT, UP0, 0x80, 0x8 ;  /* 0x000000000008781c */ /* 0x000fe40003f8f008 */
        /* <DEDUP_REMOVED lines=119> */
.L_x_4103:
        /* <DEDUP_REMOVED lines=23> */
[----:B------:R-:W1:Y:S08]  /*1790*/  LDC.64 R116, c[0x0][0x430] ;  /* 0x00010c00ff747b82 */ /* 0x000e700000000a00 */
[----:B------:R-:W2:Y:S08]  /*17a0*/  LDC.64 R120, c[0x0][0x428] ;  /* 0x00010a00ff787b82 */ /* 0x000eb00000000a00 */
[----:B------:R-:W3:Y:S01]  /*17b0*/  LDC.64 R124, c[0x0][0x3a8] ;  /* 0x0000ea00ff7c7b82 */ /* 0x000ee20000000a00 */
[----:B------:R-:W-:Y:S01]  /*17c0*/  ISETP.NE.U32.AND P3, PT, RZ, UR10, PT ;  /* 0x0000000aff007c0c */ /* 0x000fe2000bf65070 */
[----:B------:R-:W4:Y:S01]  /*17d0*/  LDL.LU R31, [R1] ;  /* 0x00000000011f7983 */ /* 0x000f220000300800 */
[----:B-1----:R-:W-:-:S04]  /*17e0*/  IMAD.WIDE.U32 R116, R2, 0x10, R116 ;  /* 0x0000001002747825 */ /* 0x002fc800078e0074 */
[C---:B--2---:R-:W-:Y:S02]  /*17f0*/  IMAD.WIDE.U32 R120, R2.reuse, 0x10, R120 ;  /* 0x0000001002787825 */ /* 0x044fe400078e0078 */
[----:B------:R-:W2:Y:S02]  /*1800*/  LDG.E.128 R116, desc[UR8][R116.64] ;  /* 0x0000000874747981 */ /* 0x000ea4000c1e1d00 */
[----:B---3--:R-:W-:Y:S02]  /*1810*/  IMAD.WIDE.U32 R124, R2, 0x20, R124 ;  /* 0x00000020027c7825 */ /* 0x008fe400078e007c */
[----:B------:R-:W3:Y:S04]  /*1820*/  LDG.E.128 R120, desc[UR8][R120.64] ;  /* 0x0000000878787981 */ /* 0x000ee8000c1e1d00 */
[----:B------:R-:W4:Y:S01]  /*1830*/  LDG.E.128 R128, desc[UR8][R124.64] ;  /* 0x000000087c807981 */ /* 0x000f22000c1e1d00 */
[----:B------:R-:W-:-:S02]  /*1840*/  ISETP.NE.AND.EX P3, PT, RZ, UR11, PT, P3 ;  /* 0x0000000bff007c0c */ /* 0x000fc4000bf65330 */
[----:B------:R-:W-:Y:S01]  /*1850*/  ISETP.NE.U32.AND P0, PT, RZ, UR24, PT ;  /* 0x00000018ff007c0c */ /* 0x000fe2000bf05070 */
[----:B------:R-:W4:Y:S03]  /*1860*/  LDL.LU R20, [R1+0xa4] ;  /* 0x0000a40001147983 */ /* 0x000f260000300800 */
[----:B------:R-:W-:Y:S01]  /*1870*/  ISETP.NE.AND.EX P0, PT, RZ, UR25, PT, P0 ;  /* 0x00000019ff007c0c */ /* 0x000fe2000bf05300 */
[----:B------:R-:W4:Y:S01]  /*1880*/  LDL.LU R202, [R1+0x148] ;  /* 0x0001480001ca7983 */ /* 0x000f220000300800 */
[----:B------:R-:W-:Y:S02]  /*1890*/  HADD2.F32 R9, -RZ, R208.H0_H0 ;  /* 0x200000d0ff097230 */ /* 0x000fe40000004100 */
[----:B------:R-:W-:Y:S01]  /*18a0*/  HADD2.F32 R19, -RZ, R212.H0_H0 ;  /* 0x200000d4ff137230 */ /* 0x000fe20000004100 */
[----:B------:R-:W4:Y:S02]  /*18b0*/  LDG.E.128 R124, desc[UR8][R124.64+0x10] ;  /* 0x000010087c7c7981 */ /* 0x000f24000c1e1d00 */
[----:B------:R-:W1:Y:S08]  /*18c0*/  @P3 LDC.64 R132, c[0x0][0x3b8] ;  /* 0x0000ee00ff843b82 */ /* 0x000e700000000a00 */
[----:B------:R-:W0:Y:S01]  /*18d0*/  @P0 LDC.64 R200, c[0x0][0x438] ;  /* 0x00010e00ffc80b82 */ /* 0x000e220000000a00 */
[----:B-1----:R-:W-:-:S05]  /*18e0*/  @P3 IMAD.WIDE.U32 R132, R2, 0x8, R132 ;  /* 0x0000000802843825 */ /* 0x002fca00078e0084 */
[----:B------:R0:W5:Y:S02]  /*18f0*/  @P3 LDG.E.64 R134, desc[UR8][R132.64] ;  /* 0x0000000884863981 */ /* 0x000164000c1e1b00 */
[C---:B0-----:R-:W-:Y:S02]  /*1900*/  @P0 IMAD.WIDE.U32 R132, R2.reuse, 0x20, R200 ;  /* 0x0000002002840825 */ /* 0x041fe400078e00c8 */
[----:B------:R-:W0:Y:S03]  /*1910*/  LDC.64 R200, c[0x0][0x3b0] ;  /* 0x0000ec00ffc87b82 */ /* 0x000e260000000a00 */
[----:B------:R-:W5:Y:S04]  /*1920*/  @P0 LDG.E.128 R76, desc[UR8][R132.64] ;  /* 0x00000008844c0981 */ /* 0x000f68000c1e1d00 */
[----:B------:R0:W5:Y:S02]  /*1930*/  @P0 LDG.E.128 R80, desc[UR8][R132.64+0x10] ;  /* 0x0000100884500981 */ /* 0x000164000c1e1d00 */
[----:B0-----:R-:W-:-:S02]  /*1940*/  IMAD.WIDE.U32 R132, R2, 0x8, R200 ;  /* 0x0000000802847825 */ /* 0x001fc400078e00c8 */
        /* <DEDUP_REMOVED lines=11> */
[----:B------:R-:W5:Y:S01]  /*1a00*/  LDG.E.64 R132, desc[UR8][R132.64] ;  /* 0x0000000884847981 */ /* 0x000f62000c1e1b00 */
[----:B--2---:R-:W-:-:S05]  /*1a10*/  HADD2.F32 R10, -RZ, R116.H0_H0 ;  /* 0x20000074ff0a7230 */ /* 0x004fca0000004100 */
[----:B------:R-:W-:Y:S01]  /*1a20*/  FMUL.FTZ R9, R9, R10 ;  /* 0x0000000a09097220 */ /* 0x000fe20000410000 */
[----:B---3--:R-:W-:Y:S02]  /*1a30*/  HADD2.F32 R12, -RZ, R120.H0_H0 ;  /* 0x20000078ff0c7230 */ /* 0x008fe40000004100 */
[----:B----4-:R-:W-:-:S03]  /*1a40*/  FADD.FTZ R0, -R183, R128 ;  /* 0x00000080b7007221 */ /* 0x010fc60000010100 */
[----:B------:R-:W-:Y:S01]  /*1a50*/  FFMA.FTZ R9, R19, R12, R9 ;  /* 0x0000000c13097223 */ /* 0x000fe20000010009 */
[----:B------:R-:W2:Y:S04]  /*1a60*/  LDL.LU R128, [R1+0x1e4] ;  /* 0x0001e40001807983 */ /* 0x000ea80000300800 */
[----:B------:R-:W3:Y:S01]  /*1a70*/  LDL.LU R19, [R1+0x144] ;  /* 0x0001440001137983 */ /* 0x000ee20000300800 */
[----:B-----5:R-:W-:Y:S01]  /*1a80*/  FMUL.FTZ R0, R11, R0 ;  /* 0x000000000b007220 */ /* 0x020fe20000410000 */
[----:B------:R-:W-:-:S03]  /*1a90*/  FADD.FTZ R31, R31, R10 ;  /* 0x0000000a1f1f7221 */ /* 0x000fc60000010000 */
[C---:B------:R-:W-:Y:S01]  /*1aa0*/  FFMA.FTZ R20, R0.reuse, R10, R20 ;  /* 0x0000000a00147223 */ /* 0x040fe20000010014 */
[----:B------:R-:W-:Y:S02]  /*1ab0*/  HADD2.F32 R10, -RZ, R208.H1_H1 ;  /* 0x300000d0ff0a7230 */ /* 0x000fe40000004100 */
[----:B--2---:R-:W-:Y:S01]  /*1ac0*/  FFMA.FTZ R128, R0, R12, R128 ;  /* 0x0000000c00807223 */ /* 0x004fe20000010080 */
[----:B---3--:R-:W-:Y:S01]  /*1ad0*/  FADD.FTZ R19, R19, R12 ;  /* 0x0000000c13137221 */ /* 0x008fe20000010000 */
[----:B------:R-:W-:-:S04]  /*1ae0*/  FADD.FTZ R12, -R183, R129 ;  /* 0x00000081b70c7221 */ /* 0x000fc80000010100 */
[----:B------:R0:W-:Y:S04]  /*1af0*/  STL [R1+0x144], R19 ;  /* 0x0001441301007387 */ /* 0x0001e80000100800 */
[----:B------:R-:W-:Y:S04]  /*1b00*/  STL [R1+0x1e4], R128 ;  /* 0x0001e48001007387 */ /* 0x000fe80000100800 */
[----:B------:R1:W-:Y:S01]  /*1b10*/  STL [R1], R31 ;  /* 0x0000001f01007387 */ /* 0x0003e20000100800 */
[----:B0-----:R-:W-:-:S03]  /*1b20*/  HADD2.F32 R19, -RZ, R116.H1_H1 ;  /* 0x30000074ff137230 */ /* 0x001fc60000004100 */
[----:B------:R0:W-:Y:S01]  /*1b30*/  STL [R1+0xa4], R20 ;  /* 0x0000a41401007387 */ /* 0x0001e20000100800 */
[----:B------:R-:W-:Y:S01]  /*1b40*/  FMUL.FTZ R12, R11, R12 ;  /* 0x0000000c0b0c7220 */ /* 0x000fe20000410000 */
[-C--:B------:R-:W-:Y:S01]  /*1b50*/  FMUL.FTZ R10, R10, R19.reuse ;  /* 0x000000130a0a7220 */ /* 0x080fe20000410000 */
[----:B-1----:R-:W-:Y:S02]  /*1b60*/  HADD2.F32 R31, -RZ, R212.H1_H1 ;  /* 0x300000d4ff1f7230 */ /* 0x002fe40000004100 */
[----:B0-----:R-:W-:Y:S02]  /*1b70*/  HADD2.F32 R20, -RZ, R120.H1_H1 ;  /* 0x30000078ff147230 */ /* 0x001fe40000004100 */
[----:B------:R-:W-:Y:S01]  /*1b80*/  FADD.FTZ R200, R200, R19 ;  /* 0x00000013c8c87221 */ /* 0x000fe20000010000 */
[----:B------:R-:W-:Y:S02]  /*1b90*/  FFMA.FTZ R32, R12, R19, R32 ;  /* 0x000000130c207223 */ /* 0x000fe40000010020 */
[----:B------:R-:W-:Y:S01]  /*1ba0*/  FADD.FTZ R202, R202, R20 ;  /* 0x00000014caca7221 */ /* 0x000fe20000010000 */
[-C--:B------:R-:W-:Y:S01]  /*1bb0*/  FFMA.FTZ R201, R12, R20.reuse, R201 ;  /* 0x000000140cc97223 */ /* 0x080fe200000100c9 */
[----:B------:R-:W-:Y:S01]  /*1bc0*/  FFMA.FTZ R10, R31, R20, R10 ;  /* 0x000000141f0a7223 */ /* 0x000fe2000001000a */
[----:B------:R-:W-:-:S02]  /*1bd0*/  HADD2.F32 R19, -RZ, R209.H0_H0 ;  /* 0x200000d1ff137230 */ /* 0x000fc40000004100 */
[----:B------:R-:W-:Y:S01]  /*1be0*/  FADD.FTZ R20, -R183, R130 ;  /* 0x00000082b7147221 */ /* 0x000fe20000010100 */
[----:B------:R-:W-:Y:S01]  /*1bf0*/  STL [R1+0x148], R202 ;  /* 0x000148ca01007387 */ /* 0x000fe20000100800 */
[----:B------:R-:W-:-:S03]  /*1c00*/  HADD2.F32 R31, -RZ, R117.H0_H0 ;  /* 0x20000075ff1f7230 */ /* 0x000fc60000004100 */
[----:B------:R-:W-:Y:S01]  /*1c10*/  STL [R1+0x1e8], R201 ;  /* 0x0001e8c901007387 */ /* 0x000fe20000100800 */
[----:B------:R-:W-:-:S03]  /*1c20*/  HADD2.F32 R116, -RZ, R213.H0_H0 ;  /* 0x200000d5ff747230 */ /* 0x000fc60000004100 */
[----:B------:R-:W-:Y:S01]  /*1c30*/  STL [R1+0x4], R200 ;  /* 0x000004c801007387 */ /* 0x000fe20000100800 */
[-C--:B------:R-:W-:Y:S01]  /*1c40*/  FMUL.FTZ R19, R19, R31.reuse ;  /* 0x0000001f13137220 */ /* 0x080fe20000410000 */
[----:B------:R-:W-:Y:S02]  /*1c50*/  FMUL.FTZ R20, R11, R20 ;  /* 0x000000140b147220 */ /* 0x000fe40000410000 */
[----:B------:R0:W-:Y:S01]  /*1c60*/  STL [R1+0xa8], R32 ;  /* 0x0000a82001007387 */ /* 0x0001e20000100800 */
[----:B------:R-:W-:Y:S01]  /*1c70*/  FADD.FTZ R168, R168, R31 ;  /* 0x0000001fa8a87221 */ /* 0x000fe20000010000 */
[----:B0-----:R-:W-:Y:S02]  /*1c80*/  HADD2.F32 R32, -RZ, R121.H0_H0 ;  /* 0x20000079ff207230 */ /* 0x001fe40000004100 */
[----:B------:R-:W-:-:S03]  /*1c90*/  FFMA.FTZ R167, R20, R31, R167 ;  /* 0x0000001f14a77223 */ /* 0x000fc600000100a7 */
[-C--:B------:R-:W-:Y:S01]  /*1ca0*/  FFMA.FTZ R19, R116, R32.reuse, R19 ;  /* 0x0000002074137223 */ /* 0x080fe20000010013 */
[----:B------:R-:W-:Y:S01]  /*1cb0*/  FADD.FTZ R174, R174, R32 ;  /* 0x00000020aeae7221 */ /* 0x000fe20000010000 */
[----:B------:R-:W-:Y:S01]  /*1cc0*/  FFMA.FTZ R173, R20, R32, R173 ;  /* 0x0000002014ad7223 */ /* 0x000fe200000100ad */
[----:B------:R-:W-:Y:S01]  /*1cd0*/  FADD.FTZ R32, -R183, R131 ;  /* 0x00000083b7207221 */ /* 0x000fe20000010100 */
[----:B------:R-:W-:Y:S02]  /*1ce0*/  HADD2.F32 R116, -RZ, R121.H1_H1 ;  /* 0x30000079ff747230 */ /* 0x000fe40000004100 */
[----:B------:R-:W-:Y:S01]  /*1cf0*/  STL [R1+0x14c], R174 ;  /* 0x00014cae01007387 */ /* 0x000fe20000100800 */
[----:B------:R-:W-:Y:S02]  /*1d00*/  FMUL.FTZ R32, R11, R32 ;  /* 0x000000200b207220 */ /* 0x000fe40000410000 */
[----:B------:R-:W-:Y:S01]  /*1d10*/  FADD.FTZ R160, R160, R116 ;  /* 0x00000074a0a07221 */ /* 0x000fe20000010000 */
[----:B------:R-:W-:Y:S01]  /*1d20*/  STL [R1+0x1ec], R173 ;  /* 0x0001ecad01007387 */ /* 0x000fe20000100800 */
[----:B------:R-:W-:-:S02]  /*1d30*/  HADD2.F32 R117, -RZ, R117.H1_H1 ;  /* 0x30000075ff757230 */ /* 0x000fc40000004100 */
[----:B------:R-:W-:Y:S01]  /*1d40*/  FFMA.FTZ R159, R32, R116, R159 ;  /* 0x00000074209f7223 */ /* 0x000fe2000001009f */
[----:B------:R-:W-:Y:S04]  /*1d50*/  STL [R1+0x8], R168 ;  /* 0x000008a801007387 */ /* 0x000fe80000100800 */
[----:B------:R-:W-:Y:S04]  /*1d60*/  STL [R1+0xac], R167 ;  /* 0x0000aca701007387 */ /* 0x000fe80000100800 */
[----:B------:R-:W2:Y:S01]  /*1d70*/  LDL.LU R201, [R1+0x134] ;  /* 0x0001340001c97983 */ /* 0x000ea20000300800 */
[----:B------:R-:W-:-:S03]  /*1d80*/  FADD.FTZ R142, R142, R117 ;  /* 0x000000758e8e7221 */ /* 0x000fc60000010000 */
[----:B------:R0:W-:Y:S04]  /*1d90*/  STL [R1+0x150], R160 ;  /* 0x000150a001007387 */ /* 0x0001e80000100800 */
[----:B0-----:R-:W3:Y:S04]  /*1da0*/  LDL.LU R160, [R1+0x1d4] ;  /* 0x0001d40001a07983 */ /* 0x001ee80000300800 */
[----:B------:R0:W-:Y:S04]  /*1db0*/  STL [R1+0x1f0], R159 ;  /* 0x0001f09f01007387 */ /* 0x0001e80000100800 */
[----:B0-----:R-:W4:Y:S04]  /*1dc0*/  LDL.LU R159, [R1+0x94] ;  /* 0x00009400019f7983 */ /* 0x001f280000300800 */
[----:B------:R0:W-:Y:S04]  /*1dd0*/  STL [R1+0xc], R142 ;  /* 0x00000c8e01007387 */ /* 0x0001e80000100800 */
[----:B------:R-:W4:Y:S04]  /*1de0*/  LDL.LU R167, [R1+0x98] ;  /* 0x0000980001a77983 */ /* 0x000f280000300800 */
[----:B------:R-:W4:Y:S04]  /*1df0*/  LDL.LU R200, [R1+0x138] ;  /* 0x0001380001c87983 */ /* 0x000f280000300800 */
[----:B------:R-:W4:Y:S01]  /*1e00*/  LDL.LU R168, [R1+0x1d8] ;  /* 0x0001d80001a87983 */ /* 0x000f220000300800 */
[----:B------:R-:W-:-:S03]  /*1e10*/  FFMA.FTZ R141, R32, R117, R141 ;  /* 0x00000075208d7223 */ /* 0x000fc6000001008d */
[----:B------:R-:W4:Y:S04]  /*1e20*/  LDL.LU R174, [R1+0x13c] ;  /* 0x00013c0001ae7983 */ /* 0x000f280000300800 */
[----:B------:R1:W-:Y:S04]  /*1e30*/  STL [R1+0xb0], R141 ;  /* 0x0000b08d01007387 */ /* 0x0003e80000100800 */
[----:B------:R-:W4:Y:S04]  /*1e40*/  LDL.LU R173, [R1+0x1dc] ;  /* 0x0001dc0001ad7983 */ /* 0x000f280000300800 */
[----:B------:R-:W4:Y:S04]  /*1e50*/  LDL.LU R131, [R1+0x9c] ;  /* 0x00009c0001837983 */ /* 0x000f280000300800 */
[----:B------:R-:W4:Y:S04]  /*1e60*/  LDL.LU R130, [R1+0x140] ;  /* 0x0001400001827983 */ /* 0x000f280000300800 */
[----:B------:R-:W4:Y:S04]  /*1e70*/  LDL.LU R129, [R1+0x1e0] ;  /* 0x0001e00001817983 */ /* 0x000f280000300800 */
[----:B------:R-:W4:Y:S01]  /*1e80*/  LDL.LU R128, [R1+0xa0] ;  /* 0x0000a00001807983 */ /* 0x000f220000300800 */
[----:B------:R-:W-:-:S02]  /*1e90*/  HADD2.F32 R31, -RZ, R209.H1_H1 ;  /* 0x300000d1ff1f7230 */ /* 0x000fc40000004100 */
[----:B------:R-:W-:-:S03]  /*1ea0*/  HADD2.F32 R120, -RZ, R213.H1_H1 ;  /* 0x300000d5ff787230 */ /* 0x000fc60000004100 */
[----:B------:R-:W-:Y:S01]  /*1eb0*/  FMUL.FTZ R31, R31, R117 ;  /* 0x000000751f1f7220 */ /* 0x000fe20000410000 */
[----:B------:R-:W-:-:S03]  /*1ec0*/  HADD2.F32 R117, -RZ, R210.H0_H0 ;  /* 0x200000d2ff757230 */ /* 0x000fc60000004100 */
[----:B------:R-:W-:Y:S01]  /*1ed0*/  FFMA.FTZ R31, R120, R116, R31 ;  /* 0x00000074781f7223 */ /* 0x000fe2000001001f */
[----:B------:R-:W-:Y:S02]  /*1ee0*/  HADD2.F32 R116, -RZ, R118.H0_H0 ;  /* 0x20000076ff747230 */ /* 0x000fe40000004100 */
[----:B------:R-:W-:Y:S01]  /*1ef0*/  FADD.FTZ R124, -R183, R124 ;  /* 0x0000007cb77c7221 */ /* 0x000fe20000010100 */
[----:B------:R-:W-:Y:S02]  /*1f00*/  HADD2.F32 R121, -RZ, R214.H0_H0 ;  /* 0x200000d6ff797230 */ /* 0x000fe40000004100 */
[----:B------:R-:W-:Y:S01]  /*1f10*/  FMUL.FTZ R120, R117, R116 ;  /* 0x0000007475787220 */ /* 0x000fe20000410000 */
[----:B------:R-:W-:Y:S02]  /*1f20*/  HADD2.F32 R117, -RZ, R122.H0_H0 ;  /* 0x2000007aff757230 */ /* 0x000fe40000004100 */
[----:B0-----:R-:W-:Y:S01]  /*1f30*/  FMUL.FTZ R142, R11, R124 ;  /* 0x0000007c0b8e7220 */ /* 0x001fe20000410000 */
[----:B------:R-:W-:-:S02]  /*1f40*/  HADD2.F32 R118, -RZ, R118.H1_H1 ;  /* 0x30000076ff767230 */ /* 0x000fc40000004100 */
[----:B-1----:R-:W-:Y:S01]  /*1f50*/  FFMA.FTZ R141, R121, R117, R120 ;  /* 0x00000075798d7223 */ /* 0x002fe20000010078 */
[----:B------:R-:W-:Y:S01]  /*1f60*/  FADD.FTZ R120, -R183, R125 ;  /* 0x0000007db7787221 */ /* 0x000fe20000010100 */
[----:B------:R-:W-:Y:S01]  /*1f70*/  FADD.FTZ R248, R248, R116 ;  /* 0x00000074f8f87221 */ /* 0x000fe20000010000 */
[----:B------:R-:W-:Y:S02]  /*1f80*/  HADD2.F32 R121, -RZ, R214.H1_H1 ;  /* 0x300000d6ff797230 */ /* 0x000fe40000004100 */
[----:B------:R-:W-:Y:S01]  /*1f90*/  FADD.FTZ R249, R249, R118 ;  /* 0x00000076f9f97221 */ /* 0x000fe20000010000 */
[----:B------:R-:W-:Y:S01]  /*1fa0*/  IADD3 R202, PT, PT, R2, 0x20, RZ ;  /* 0x0000002002ca7810 */ /* 0x000fe20007ffe0ff */
[----:B--2---:R-:W-:-:S05]  /*1fb0*/  FADD.FTZ R201, R201, R117 ;  /* 0x00000075c9c97221 */ /* 0x004fca0000010000 */
[----:B------:R-:W-:Y:S01]  /*1fc0*/  STL [R1+0x134], R201 ;  /* 0x000134c901007387 */ /* 0x000fe20000100800 */
[----:B---3--:R-:W-:Y:S01]  /*1fd0*/  FFMA.FTZ R160, R142, R117, R160 ;  /* 0x000000758ea07223 */ /* 0x008fe200000100a0 */
[----:B------:R-:W-:-:S04]  /*1fe0*/  HADD2.F32 R117, -RZ, R210.H1_H1 ;  /* 0x300000d2ff757230 */ /* 0x000fc80000004100 */
[----:B------:R0:W-:Y:S01]  /*1ff0*/  STL [R1+0x1d4], R160 ;  /* 0x0001d4a001007387 */ /* 0x0001e20000100800 */
[----:B------:R-:W-:Y:S01]  /*2000*/  FMUL.FTZ R117, R117, R118 ;  /* 0x0000007675757220 */ /* 0x000fe20000410000 */
[----:B----4-:R-:W-:Y:S01]  /*2010*/  FFMA.FTZ R159, R142, R116, R159 ;  /* 0x000000748e9f7223 */ /* 0x010fe2000001009f */
[----:B------:R-:W-:Y:S02]  /*2020*/  HADD2.F32 R116, -RZ, R122.H1_H1 ;  /* 0x3000007aff747230 */ /* 0x000fe40000004100 */
[----:B0-----:R-:W-:Y:S02]  /*2030*/  FMUL.FTZ R160, R11, R120 ;  /* 0x000000780ba07220 */ /* 0x001fe40000410000 */
[----:B------:R0:W-:Y:S02]  /*2040*/  STL [R1+0x94], R159 ;  /* 0x0000949f01007387 */ /* 0x0001e40000100800 */
[----:B------:R-:W-:Y:S01]  /*2050*/  FFMA.FTZ R167, R160, R118, R167 ;  /* 0x00000076a0a77223 */ /* 0x000fe200000100a7 */
[----:B------:R-:W-:-:S02]  /*2060*/  HADD2.F32 R118, -RZ, R211.H0_H0 ;  /* 0x200000d3ff767230 */ /* 0x000fc40000004100 */
[----:B------:R-:W-:Y:S01]  /*2070*/  FADD.FTZ R200, R200, R116 ;  /* 0x00000074c8c87221 */ /* 0x000fe20000010000 */
[-C--:B0-----:R-:W-:Y:S01]  /*2080*/  FFMA.FTZ R159, R121, R116.reuse, R117 ;  /* 0x00000074799f7223 */ /* 0x081fe20000010075 */
        /* <DEDUP_REMOVED lines=8> */
[----:B------:R-:W-:-:S02]  /*2110*/  FADD.FTZ R174, R174, R117 ;  /* 0x00000075aeae7221 */ /* 0x000fc40000010000 */
[----:B------:R1:W-:Y:S01]  /*2120*/  STL [R1+0x98], R167 ;  /* 0x000098a701007387 */ /* 0x0003e20000100800 */
[----:B------:R-:W-:Y:S02]  /*2130*/  HADD2.F32 R119, -RZ, R119.H1_H1 ;  /* 0x30000077ff777230 */ /* 0x000fe40000004100 */
        /* <DEDUP_REMOVED lines=38> */
.L_x_4043:
[----:B------:R-:W-:Y:S05]  /*23a0*/  BSYNC.RECONVERGENT B1 ;  /* 0x0000000000017941 */ /* 0x000fea0003800200 */
.L_x_4042:
[----:B------:R-:W-:Y:S04]  /*23b0*/  BSSY.RECONVERGENT B1, `(.L_x_4044) ;  /* 0x00000bb000017945 */ /* 0x000fe80003800200 */
[----:B------:R-:W-:Y:S05]  /*23c0*/  @!P6 BRA `(.L_x_4045) ;  /* 0x0000000800e4e947 */ /* 0x000fea0003800000 */
        /* <DEDUP_REMOVED lines=14> */
[----:B------:R-:W4:Y:S01]  /*24b0*/  LDL.LU R157, [R1+0x130] ;  /* 0x00013000019d7983 */ /* 0x000f220000300800 */
[----:B0-----:R-:W-:-:S03]  /*24c0*/  IMAD.WIDE.U32 R120, R202, 0x10, R120 ;  /* 0x00000010ca787825 */ /* 0x001fc600078e0078 */
[----:B------:R-:W3:Y:S04]  /*24d0*/  LDG.E.128 R116, desc[UR8][R116.64] ;  /* 0x0000000874747981 */ /* 0x000ee8000c1e1d00 */
[----:B------:R-:W4:Y:S04]  /*24e0*/  LDL.LU R140, [R1+0x1d0] ;  /* 0x0001d000018c7983 */ /* 0x000f280000300800 */
[----:B------:R-:W4:Y:S04]  /*24f0*/  LDG.E.128 R120, desc[UR8][R120.64] ;  /* 0x0000000878787981 */ /* 0x000f28000c1e1d00 */
[----:B------:R-:W4:Y:S04]  /*2500*/  LDL.LU R139, [R1+0x90] ;  /* 0x00009000018b7983 */ /* 0x000f280000300800 */
[----:B------:R0:W4:Y:S01]  /*2510*/  LDG.E.128 R124, desc[UR8][R48.64+0x10] ;  /* 0x00001008307c7981 */ /* 0x000122000c1e1d00 */
[----:B--2---:R-:W-:-:S03]  /*2520*/  FADD.FTZ R8, -R183, R128 ;  /* 0x00000080b7087221 */ /* 0x004fc60000010100 */
[----:B------:R-:W2:Y:S01]  /*2530*/  LDL.LU R128, [R1+0x128] ;  /* 0x0001280001807983 */ /* 0x000ea20000300800 */
[----:B------:R-:W-:Y:S02]  /*2540*/  HADD2.F32 R7, -RZ, R196.H0_H0 ;  /* 0x200000c4ff077230 */ /* 0x000fe40000004100 */
[----:B-----5:R-:W-:Y:S01]  /*2550*/  FMUL.FTZ R8, R11, R8 ;  /* 0x000000080b087220 */ /* 0x020fe20000410000 */
[----:B------:R-:W-:Y:S02]  /*2560*/  HADD2.F32 R21, -RZ, R204.H0_H0 ;  /* 0x200000ccff157230 */ /* 0x000fe40000004100 */
[----:B---3--:R-:W-:-:S05]  /*2570*/  HADD2.F32 R13, -RZ, R116.H0_H0 ;  /* 0x20000074ff0d7230 */ /* 0x008fca0000004100 */
[-C--:B------:R-:W-:Y:S01]  /*2580*/  FMUL.FTZ R7, R7, R13.reuse ;  /* 0x0000000d07077220 */ /* 0x080fe20000410000 */
[----:B----4-:R-:W-:Y:S02]  /*2590*/  HADD2.F32 R14, -RZ, R120.H0_H0 ;  /* 0x20000078ff0e7230 */ /* 0x010fe40000004100 */
[----:B------:R-:W-:Y:S01]  /*25a0*/  FADD.FTZ R244, R244, R13 ;  /* 0x0000000df4f47221 */ /* 0x000fe20000010000 */
[----:B------:R-:W-:Y:S02]  /*25b0*/  FFMA.FTZ R22, R8, R13, R22 ;  /* 0x0000000d08167223 */ /* 0x000fe40000010016 */
[----:B------:R-:W-:Y:S01]  /*25c0*/  FADD.FTZ R30, R30, R14 ;  /* 0x0000000e1e1e7221 */ /* 0x000fe20000010000 */
[-C--:B------:R-:W-:Y:S01]  /*25d0*/  FFMA.FTZ R29, R8, R14.reuse, R29 ;  /* 0x0000000e081d7223 */ /* 0x080fe2000001001d */
[----:B------:R-:W-:Y:S01]  /*25e0*/  FFMA.FTZ R7, R21, R14, R7 ;  /* 0x0000000e15077223 */ /* 0x000fe20000010007 */
[----:B------:R-:W-:Y:S02]  /*25f0*/  HADD2.F32 R21, -RZ, R116.H1_H1 ;  /* 0x30000074ff157230 */ /* 0x000fe40000004100 */
[----:B------:R-:W-:Y:S01]  /*2600*/  HADD2.F32 R13, -RZ, R196.H1_H1 ;  /* 0x300000c4ff0d7230 */ /* 0x000fe20000004100 */
[----:B------:R1:W-:Y:S01]  /*2610*/  STL [R1+0x124], R30 ;  /* 0x0001241e01007387 */ /* 0x0003e20000100800 */
[----:B------:R-:W-:-:S03]  /*2620*/  FADD.FTZ R14, -R183, R129 ;  /* 0x00000081b70e7221 */ /* 0x000fc60000010100 */
[----:B------:R3:W-:Y:S01]  /*2630*/  STL [R1+0x1c4], R29 ;  /* 0x0001c41d01007387 */ /* 0x0007e20000100800 */
[----:B------:R-:W-:-:S03]  /*2640*/  ISETP.NE.U32.AND P0, PT, RZ, UR10, PT ;  /* 0x0000000aff007c0c */ /* 0x000fc6000bf05070 */
[----:B------:R4:W-:Y:S01]  /*2650*/  STL [R1+0x84], R22 ;  /* 0x0000841601007387 */ /* 0x0009e20000100800 */
[----:B-1----:R-:W-:Y:S02]  /*2660*/  HADD2.F32 R30, -RZ, R204.H1_H1 ;  /* 0x300000ccff1e7230 */ /* 0x002fe40000004100 */
[-C--:B---3--:R-:W-:Y:S01]  /*2670*/  FMUL.FTZ R29, R13, R21.reuse ;  /* 0x000000150d1d7220 */ /* 0x088fe20000410000 */
[----:B------:R-:W-:Y:S01]  /*2680*/  FMUL.FTZ R13, R11, R14 ;  /* 0x0000000e0b0d7220 */ /* 0x000fe20000410000 */
[----:B----4-:R-:W-:Y:S01]  /*2690*/  HADD2.F32 R22, -RZ, R120.H1_H1 ;  /* 0x30000078ff167230 */ /* 0x010fe20000004100 */
[----:B------:R-:W-:Y:S01]  /*26a0*/  ISETP.NE.AND.EX P3, PT, RZ, UR11, PT, P0 ;  /* 0x0000000bff007c0c */ /* 0x000fe2000bf65300 */
[----:B------:R-:W-:Y:S01]  /*26b0*/  FADD.FTZ R245, R245, R21 ;  /* 0x00000015f5f57221 */ /* 0x000fe20000010000 */
[C---:B------:R-:W-:Y:S02]  /*26c0*/  FFMA.FTZ R175, R13.reuse, R21, R175 ;  /* 0x000000150daf7223 */ /* 0x040fe400000100af */
[-C--:B------:R-:W-:Y:S01]  /*26d0*/  FFMA.FTZ R14, R30, R22.reuse, R29 ;  /* 0x000000161e0e7223 */ /* 0x080fe2000001001d */
[----:B------:R-:W-:Y:S01]  /*26e0*/  FFMA.FTZ R176, R13, R22, R176 ;  /* 0x000000160db07223 */ /* 0x000fe200000100b0 */
[----:B------:R-:W-:-:S02]  /*26f0*/  HADD2.F32 R29, -RZ, R117.H0_H0 ;  /* 0x20000075ff1d7230 */ /* 0x000fc40000004100 */
[----:B------:R-:W-:Y:S01]  /*2700*/  FADD.FTZ R21, -R183, R130 ;  /* 0x00000082b7157221 */ /* 0x000fe20000010100 */
[----:B------:R-:W-:Y:S02]  /*2710*/  HADD2.F32 R116, -RZ, R205.H0_H0 ;  /* 0x200000cdff747230 */ /* 0x000fe40000004100 */
[----:B------:R-:W-:Y:S02]  /*2720*/  HADD2.F32 R30, -RZ, R121.H0_H0 ;  /* 0x20000079ff1e7230 */ /* 0x000fe40000004100 */
[----:B------:R-:W-:Y:S01]  /*2730*/  FMUL.FTZ R21, R11, R21 ;  /* 0x000000150b157220 */ /* 0x000fe20000410000 */
[----:B------:R-:W-:Y:S01]  /*2740*/  FADD.FTZ R246, R246, R29 ;  /* 0x0000001df6f67221 */ /* 0x000fe20000010000 */
[----:B0-----:R-:W0:Y:S01]  /*2750*/  @P3 LDC.64 R48, c[0x0][0x3b8] ;  /* 0x0000ee00ff303b82 */ /* 0x001e220000000a00 */
[----:B------:R-:W-:Y:S01]  /*2760*/  FADD.FTZ R166, R166, R30 ;  /* 0x0000001ea6a67221 */ /* 0x000fe20000010000 */
[C---:B------:R-:W-:Y:S01]  /*2770*/  FFMA.FTZ R165, R21.reuse, R30, R165 ;  /* 0x0000001e15a57223 */ /* 0x040fe200000100a5 */
[----:B------:R-:W-:Y:S01]  /*2780*/  FFMA.FTZ R158, R21, R29, R158 ;  /* 0x0000001d159e7223 */ /* 0x000fe2000001009e */
[----:B------:R-:W-:-:S02]  /*2790*/  HADD2.F32 R117, -RZ, R117.H1_H1 ;  /* 0x30000075ff757230 */ /* 0x000fc40000004100 */
[----:B------:R-:W-:-:S03]  /*27a0*/  HADD2.F32 R120, -RZ, R205.H1_H1 ;  /* 0x300000cdff787230 */ /* 0x000fc60000004100 */
[----:B------:R-:W-:Y:S01]  /*27b0*/  FADD.FTZ R247, R247, R117 ;  /* 0x00000075f7f77221 */ /* 0x000fe20000010000 */
[----:B------:R-:W-:Y:S01]  /*27c0*/  ISETP.NE.U32.AND P0, PT, RZ, UR24, PT ;  /* 0x00000018ff007c0c */ /* 0x000fe2000bf05070 */
[----:B------:R-:W-:-:S03]  /*27d0*/  FADD.FTZ R124, -R183, R124 ;  /* 0x0000007cb77c7221 */ /* 0x000fc60000010100 */
[----:B------:R-:W-:Y:S01]  /*27e0*/  ISETP.NE.AND.EX P0, PT, RZ, UR25, PT, P0 ;  /* 0x00000019ff007c0c */ /* 0x000fe2000bf05300 */
[----:B0-----:R-:W-:-:S05]  /*27f0*/  @P3 IMAD.WIDE.U32 R48, R202, 0x8, R48 ;  /* 0x00000008ca303825 */ /* 0x001fca00078e0030 */
[----:B------:R0:W5:Y:S07]  /*2800*/  @P3 LDG.E.64 R50, desc[UR8][R48.64] ;  /* 0x0000000830323981 */ /* 0x00016e000c1e1b00 */
[----:B0-----:R-:W0:Y:S02]  /*2810*/  @P0 LDC.64 R48, c[0x0][0x438] ;  /* 0x00010e00ff300b82 */ /* 0x001e240000000a00 */
[----:B0-----:R-:W-:-:S05]  /*2820*/  @P0 IMAD.WIDE.U32 R48, R202, 0x20, R48 ;  /* 0x00000020ca300825 */ /* 0x001fca00078e0030 */
[----:B------:R-:W5:Y:S04]  /*2830*/  @P0 LDG.E.128 R56, desc[UR8][R48.64] ;  /* 0x0000000830380981 */ /* 0x000f68000c1e1d00 */
[----:B------:R0:W5:Y:S02]  /*2840*/  @P0 LDG.E.128 R52, desc[UR8][R48.64+0x10] ;  /* 0x0000100830340981 */ /* 0x000164000c1e1d00 */
[----:B0-----:R-:W0:Y:S02]  /*2850*/  LDC.64 R48, c[0x0][0x3b0] ;  /* 0x0000ec00ff307b82 */ /* 0x001e240000000a00 */
[----:B0-----:R-:W-:-:S06]  /*2860*/  IMAD.WIDE.U32 R48, R202, 0x8, R48 ;  /* 0x00000008ca307825 */ /* 0x001fcc00078e0030 */
[----:B------:R-:W5:Y:S01]  /*2870*/  LDG.E.64 R48, desc[UR8][R48.64] ;  /* 0x0000000830307981 */ /* 0x000f62000c1e1b00 */
[----:B--2---:R-:W-:Y:S01]  /*2880*/  FADD.FTZ R128, R128, R22 ;  /* 0x0000001680807221 */ /* 0x004fe20000010000 */
[----:B------:R-:W-:-:S05]  /*2890*/  HADD2.F32 R22, -RZ, R197.H0_H0 ;  /* 0x200000c5ff167230 */ /* 0x000fca0000004100 */
[----:B------:R-:W-:-:S04]  /*28a0*/  FMUL.FTZ R22, R22, R29 ;  /* 0x0000001d16167220 */ /* 0x000fc80000410000 */
[----:B------:R-:W-:Y:S01]  /*28b0*/  FFMA.FTZ R22, R116, R30, R22 ;  /* 0x0000001e74167223 */ /* 0x000fe20000010016 */
[----:B------:R-:W-:Y:S01]  /*28c0*/  FADD.FTZ R30, -R183, R131 ;  /* 0x00000083b71e7221 */ /* 0x000fe20000010100 */
[----:B------:R-:W-:Y:S02]  /*28d0*/  HADD2.F32 R116, -RZ, R121.H1_H1 ;  /* 0x30000079ff747230 */ /* 0x000fe40000004100 */
[----:B------:R-:W-:Y:S02]  /*28e0*/  HADD2.F32 R29, -RZ, R197.H1_H1 ;  /* 0x300000c5ff1d7230 */ /* 0x000fe40000004100 */
[----:B------:R-:W-:Y:S01]  /*28f0*/  FMUL.FTZ R30, R11, R30 ;  /* 0x0000001e0b1e7220 */ /* 0x000fe20000410000 */
[----:B------:R-:W-:Y:S01]  /*2900*/  STL [R1+0x128], R128 ;  /* 0x0001288001007387 */ /* 0x000fe20000100800 */
[----:B------:R-:W-:-:S03]  /*2910*/  FADD.FTZ R157, R157, R116 ;  /* 0x000000749d9d7221 */ /* 0x000fc60000010000 */
[----:B------:R-:W-:Y:S01]  /*2920*/  STL [R1+0x1c8], R176 ;  /* 0x0001c8b001007387 */ /* 0x000fe20000100800 */
[-C--:B------:R-:W-:Y:S01]  /*2930*/  FMUL.FTZ R29, R29, R117.reuse ;  /* 0x000000751d1d7220 */ /* 0x080fe20000410000 */
[C---:B------:R-:W-:Y:S02]  /*2940*/  FFMA.FTZ R140, R30.reuse, R116, R140 ;  /* 0x000000741e8c7223 */ /* 0x040fe4000001008c */
[----:B------:R-:W-:Y:S01]  /*2950*/  STL [R1+0x88], R175 ;  /* 0x000088af01007387 */ /* 0x000fe20000100800 */
[----:B------:R-:W-:-:S03]  /*2960*/  FFMA.FTZ R139, R30, R117, R139 ;  /* 0x000000751e8b7223 */ /* 0x000fc6000001008b */
[----:B------:R-:W-:Y:S01]  /*2970*/  STL [R1+0x12c], R166 ;  /* 0x00012ca601007387 */ /* 0x000fe20000100800 */
[----:B------:R-:W-:-:S03]  /*2980*/  FFMA.FTZ R29, R120, R116, R29 ;  /* 0x00000074781d7223 */ /* 0x000fc6000001001d */
[----:B------:R-:W-:Y:S01]  /*2990*/  STL [R1+0x1cc], R165 ;  /* 0x0001cca501007387 */ /* 0x000fe20000100800 */
[----:B------:R-:W-:-:S03]  /*29a0*/  HADD2.F32 R117, -RZ, R198.H0_H0 ;  /* 0x200000c6ff757230 */ /* 0x000fc60000004100 */
[----:B------:R0:W-:Y:S01]  /*29b0*/  STL [R1+0x8c], R158 ;  /* 0x00008c9e01007387 */ /* 0x0001e20000100800 */
[----:B------:R-:W-:-:S03]  /*29c0*/  HADD2.F32 R116, -RZ, R118.H0_H0 ;  /* 0x20000076ff747230 */ /* 0x000fc60000004100 */
[----:B------:R1:W-:Y:S04]  /*29d0*/  STL [R1+0x130], R157 ;  /* 0x0001309d01007387 */ /* 0x0003e80000100800 */
[----:B0-----:R-:W2:Y:S04]  /*29e0*/  LDL.LU R158, [R1+0x1b4] ;  /* 0x0001b400019e7983 */ /* 0x001ea80000300800 */
[----:B------:R0:W-:Y:S04]  /*29f0*/  STL [R1+0x1d0], R140 ;  /* 0x0001d08c01007387 */ /* 0x0001e80000100800 */
[----:B-1----:R-:W3:Y:S01]  /*2a00*/  LDL.LU R157, [R1+0x74] ;  /* 0x00007400019d7983 */ /* 0x002ee20000300800 */
[----:B------:R-:W-:-:S03]  /*2a10*/  FMUL.FTZ R120, R117, R116 ;  /* 0x0000007475787220 */ /* 0x000fc60000410000 */
[----:B------:R-:W4:Y:S01]  /*2a20*/  LDL.LU R166, [R1+0x1b8] ;  /* 0x0001b80001a67983 */ /* 0x000f220000300800 */
[----:B------:R-:W-:-:S03]  /*2a30*/  HADD2.F32 R121, -RZ, R206.H0_H0 ;  /* 0x200000ceff797230 */ /* 0x000fc60000004100 */
[----:B------:R1:W-:Y:S01]  /*2a40*/  STL [R1+0x90], R139 ;  /* 0x0000908b01007387 */ /* 0x0003e20000100800 */
[----:B------:R-:W-:-:S03]  /*2a50*/  HADD2.F32 R117, -RZ, R122.H0_H0 ;  /* 0x2000007aff757230 */ /* 0x000fc60000004100 */
[----:B------:R-:W4:Y:S04]  /*2a60*/  LDL.LU R165, [R1+0x78] ;  /* 0x0000780001a57983 */ /* 0x000f280000300800 */
[----:B------:R-:W4:Y:S04]  /*2a70*/  LDL.LU R176, [R1+0x11c] ;  /* 0x00011c0001b07983 */ /* 0x000f280000300800 */
[----:B------:R-:W4:Y:S01]  /*2a80*/  LDL.LU R175, [R1+0x1bc] ;  /* 0x0001bc0001af7983 */ /* 0x000f220000300800 */
[----:B0-----:R-:W-:-:S03]  /*2a90*/  FMUL.FTZ R140, R11, R124 ;  /* 0x0000007c0b8c7220 */ /* 0x001fc60000410000 */
[----:B------:R-:W4:Y:S01]  /*2aa0*/  LDL.LU R131, [R1+0x7c] ;  /* 0x00007c0001837983 */ /* 0x000f220000300800 */
[----:B-1----:R-:W-:-:S03]  /*2ab0*/  FFMA.FTZ R139, R121, R117, R120 ;  /* 0x00000075798b7223 */ /* 0x002fc60000010078 */
[----:B------:R-:W4:Y:S04]  /*2ac0*/  LDL.LU R130, [R1+0x120] ;  /* 0x0001200001827983 */ /* 0x000f280000300800 */
[----:B------:R-:W4:Y:S04]  /*2ad0*/  LDL.LU R129, [R1+0x1c0] ;  /* 0x0001c00001817983 */ /* 0x000f280000300800 */
[----:B------:R-:W4:Y:S04]  /*2ae0*/  LDL.LU R128, [R1+0x80] ;  /* 0x0000800001807983 */ /* 0x000f280000300800 */
[----:B------:R-:W4:Y:S04]  /*2af0*/  LDL.LU R124, [R1+0x118] ;  /* 0x00011800017c7983 */ /* 0x000f280000300800 */
[----:B------:R-:W4:Y:S01]  /*2b00*/  LDL.LU R120, [R1+0x114] ;  /* 0x0001140001787983 */ /* 0x000f220000300800 */
[----:B------:R-:W-:-:S02]  /*2b10*/  HADD2.F32 R118, -RZ, R118.H1_H1 ;  /* 0x30000076ff767230 */ /* 0x000fc40000004100 */
[----:B------:R-:W-:Y:S01]  /*2b20*/  FADD.FTZ R240, R240, R116 ;  /* 0x00000074f0f07221 */ /* 0x000fe20000010000 */
[----:B------:R-:W-:Y:S02]  /*2b30*/  HADD2.F32 R121, -RZ, R206.H1_H1 ;  /* 0x300000ceff797230 */ /* 0x000fe40000004100 */
[----:B------:R-:W-:Y:S01]  /*2b40*/  FADD.FTZ R241, R241, R118 ;  /* 0x00000076f1f17221 */ /* 0x000fe20000010000 */
[----:B------:R-:W-:Y:S01]  /*2b50*/  IADD3 R202, PT, PT, R202, 0x20, RZ ;  /* 0x00000020caca7810 */ /* 0x000fe20007ffe0ff */
[C---:B--2---:R-:W-:Y:S01]  /*2b60*/  FFMA.FTZ R158, R140.reuse, R117, R158 ;  /* 0x000000758c9e7223 */ /* 0x044fe2000001009e */
[----:B---3--:R-:W-:Y:S01]  /*2b70*/  FFMA.FTZ R157, R140, R116, R157 ;  /* 0x000000748c9d7223 */ /* 0x008fe2000001009d */
[----:B------:R-:W-:Y:S02]  /*2b80*/  HADD2.F32 R116, -RZ, R122.H1_H1 ;  /* 0x3000007aff747230 */ /* 0x000fe40000004100 */
[----:B----4-:R-:W-:Y:S01]  /*2b90*/  FADD.FTZ R120, R120, R117 ;  /* 0x0000007578787221 */ /* 0x010fe20000010000 */
[----:B------:R-:W-:-:S04]  /*2ba0*/  HADD2.F32 R117, -RZ, R198.H1_H1 ;  /* 0x300000c6ff757230 */ /* 0x000fc80000004100 */
[----:B------:R0:W-:Y:S01]  /*2bb0*/  STL [R1+0x114], R120 ;  /* 0x0001147801007387 */ /* 0x0001e20000100800 */
[----:B------:R-:W-:-:S03]  /*2bc0*/  FMUL.FTZ R117, R117, R118 ;  /* 0x0000007675757220 */ /* 0x000fc60000410000 */
[----:B------:R1:W-:Y:S01]  /*2bd0*/  STL [R1+0x1b4], R158 ;  /* 0x0001b49e01007387 */ /* 0x0003e20000100800 */
[----:B0-----:R-:W-:-:S03]  /*2be0*/  FADD.FTZ R120, -R183, R125 ;  /* 0x0000007db7787221 */ /* 0x001fc60000010100 */
[----:B------:R0:W-:Y:S01]  /*2bf0*/  STL [R1+0x74], R157 ;  /* 0x0000749d01007387 */ /* 0x0001e20000100800 */
[----:B-1----:R-:W-:Y:S01]  /*2c00*/  FMUL.FTZ R158, R11, R120 ;  /* 0x000000780b9e7220 */ /* 0x002fe20000410000 */
[----:B------:R-:W-:-:S03]  /*2c10*/  FADD.FTZ R124, R124, R116 ;  /* 0x000000747c7c7221 */ /* 0x000fc60000010000 */
[C---:B------:R-:W-:Y:S01]  /*2c20*/  FFMA.FTZ R166, R158.reuse, R116, R166 ;  /* 0x000000749ea67223 */ /* 0x040fe200000100a6 */
[----:B------:R-:W-:Y:S01]  /*2c30*/  FFMA.FTZ R165, R158, R118, R165 ;  /* 0x000000769ea57223 */ /* 0x000fe200000100a5 */
[----:B------:R-:W-:Y:S02]  /*2c40*/  HADD2.F32 R118, -RZ, R199.H0_H0 ;  /* 0x200000c7ff767230 */ /* 0x000fe40000004100 */
[----:B0-----:R-:W-:Y:S01]  /*2c50*/  FFMA.FTZ R157, R121, R116, R117 ;  /* 0x00000074799d7223 */ /* 0x001fe20000010075 */
        /* <DEDUP_REMOVED lines=26> */
[C---:B------:R-:W-:Y:S01]  /*2e00*/  FFMA.FTZ R129, R175.reuse, R116, R129 ;  /* 0x00000074af817223 */ /* 0x040fe20000010081 */
[----:B------:R-:W-:Y:S01]  /*2e10*/  FADD.FTZ R116, R200, R7 ;  /* 0x00000007c8747221 */ /* 0x000fe20000010000 */
[----:B------:R-:W-:Y:S01]  /*2e20*/  FFMA.FTZ R128, R175, R119, R128 ;  /* 0x00000077af807223 */ /* 0x000fe20000010080 */
[----:B------:R-:W-:Y:S01]  /*2e30*/  FFMA.FTZ R117, R13, R14, R117 ;  /* 0x0000000e0d757223 */ /* 0x000fe20000010075 */
[----:B------:R1:W-:Y:S01]  /*2e40*/  STL [R1+0x7c], R131 ;  /* 0x00007c8301007387 */ /* 0x0003e20000100800 */
[----:B------:R-:W-:-:S03]  /*2e50*/  FADD.FTZ R116, R116, R14 ;  /* 0x0000000e74747221 */ /* 0x000fc60000010000 */
        /* <DEDUP_REMOVED lines=16> */
.L_x_4045:
[----:B------:R-:W-:Y:S05]  /*2f60*/  BSYNC.RECONVERGENT B1 ;  /* 0x0000000000017941 */ /* 0x000fea0003800200 */
.L_x_4044:
        /* <DEDUP_REMOVED lines=187> */
.L_x_4047:
[----:B------:R-:W-:Y:S05]  /*3b20*/  BSYNC.RECONVERGENT B1 ;  /* 0x0000000000017941 */ /* 0x000fea0003800200 */
.L_x_4046:
        /* <DEDUP_REMOVED lines=32> */
[----:B------:R-:W-:Y:S01]  /*3d30*/  FFMA.FTZ R26, R4, R17, R26 ;  /* 0x00000011041a7223 */ /* 0x000fe2000001001a */
[----:B------:R-:W-:Y:S02]  /*3d40*/  HADD2.F32 R17, -RZ, R60.H1_H1 ;  /* 0x3000003cff117230 */ /* 0x000fe40000004100 */
[----:B------:R-:W-:Y:S01]  /*3d50*/  FADD.FTZ R34, R34, R18 ;  /* 0x0000001222227221 */ /* 0x000fe20000010000 */
[-C--:B------:R-:W-:Y:S01]  /*3d60*/  FFMA.FTZ R3, R25, R18.reuse, R3 ;  /* 0x0000001219037223 */ /* 0x080fe20000010003 */
[----:B------:R-:W-:Y:S01]  /*3d70*/  FFMA.FTZ R33, R4, R18, R33 ;  /* 0x0000001204217223 */ /* 0x000fe20000010021 */
[----:B------:R-:W-:-:S02]  /*3d80*/  HADD2.F32 R25, -RZ, R116.H1_H1 ;  /* 0x30000074ff197230 */ /* 0x000fc40000004100 */
[----:B------:R-:W-:Y:S01]  /*3d90*/  FADD.FTZ R18, -R183, R129 ;  /* 0x00000081b7127221 */ /* 0x000fe20000010100 */
[----:B------:R1:W-:Y:S01]  /*3da0*/  STL [R1+0xe4], R34 ;  /* 0x0000e42201007387 */ /* 0x0003e20000100800 */
[----:B------:R-:W-:-:S03]  /*3db0*/  ISETP.NE.U32.AND P0, PT, RZ, UR10, PT ;  /* 0x0000000aff007c0c */ /* 0x000fc6000bf05070 */
[----:B------:R3:W-:Y:S04]  /*3dc0*/  STL [R1+0x184], R33 ;  /* 0x0001842101007387 */ /* 0x0007e80000100800 */
[----:B------:R4:W-:Y:S01]  /*3dd0*/  STL [R1+0x44], R26 ;  /* 0x0000441a01007387 */ /* 0x0009e20000100800 */
[----:B-1----:R-:W-:Y:S02]  /*3de0*/  HADD2.F32 R34, -RZ, R184.H1_H1 ;  /* 0x300000b8ff227230 */ /* 0x002fe40000004100 */
[-C--:B---3--:R-:W-:Y:S01]  /*3df0*/  FMUL.FTZ R33, R17, R25.reuse ;  /* 0x0000001911217220 */ /* 0x088fe20000410000 */
[----:B------:R-:W-:Y:S01]  /*3e00*/  FMUL.FTZ R17, R11, R18 ;  /* 0x000000120b117220 */ /* 0x000fe20000410000 */
[----:B----4-:R-:W-:Y:S02]  /*3e10*/  HADD2.F32 R26, -RZ, R120.H1_H1 ;  /* 0x30000078ff1a7230 */ /* 0x010fe40000004100 */
[----:B------:R-:W-:Y:S01]  /*3e20*/  FADD.FTZ R229, R229, R25 ;  /* 0x00000019e5e57221 */ /* 0x000fe20000010000 */
[----:B------:R-:W-:Y:S01]  /*3e30*/  FFMA.FTZ R179, R17, R25, R179 ;  /* 0x0000001911b37223 */ /* 0x000fe200000100b3 */
[----:B------:R-:W-:Y:S01]  /*3e40*/  ISETP.NE.AND.EX P3, PT, RZ, UR11, PT, P0 ;  /* 0x0000000bff007c0c */ /* 0x000fe2000bf65300 */
[----:B------:R-:W-:Y:S01]  /*3e50*/  FADD.FTZ R25, -R183, R130 ;  /* 0x00000082b7197221 */ /* 0x000fe20000010100 */
[-C--:B------:R-:W-:Y:S01]  /*3e60*/  FFMA.FTZ R18, R34, R26.reuse, R33 ;  /* 0x0000001a22127223 */ /* 0x080fe20000010021 */
[----:B------:R-:W-:Y:S01]  /*3e70*/  FFMA.FTZ R180, R17, R26, R180 ;  /* 0x0000001a11b47223 */ /* 0x000fe200000100b4 */
[----:B------:R-:W-:-:S02]  /*3e80*/  HADD2.F32 R33, -RZ, R117.H0_H0 ;  /* 0x20000075ff217230 */ /* 0x000fc40000004100 */
[----:B------:R-:W-:Y:S01]  /*3e90*/  FMUL.FTZ R25, R11, R25 ;  /* 0x000000190b197220 */ /* 0x000fe20000410000 */
[----:B------:R-:W-:Y:S02]  /*3ea0*/  HADD2.F32 R116, -RZ, R185.H0_H0 ;  /* 0x200000b9ff747230 */ /* 0x000fe40000004100 */
[----:B------:R-:W-:Y:S02]  /*3eb0*/  HADD2.F32 R34, -RZ, R121.H0_H0 ;  /* 0x20000079ff227230 */ /* 0x000fe40000004100 */
[----:B------:R-:W-:Y:S01]  /*3ec0*/  FADD.FTZ R230, R230, R33 ;  /* 0x00000021e6e67221 */ /* 0x000fe20000010000 */
[C---:B------:R-:W-:Y:S01]  /*3ed0*/  FFMA.FTZ R154, R25.reuse, R33, R154 ;  /* 0x00000021199a7223 */ /* 0x040fe2000001009a */
[----:B------:R-:W-:Y:S02]  /*3ee0*/  HADD2.F32 R117, -RZ, R117.H1_H1 ;  /* 0x30000075ff757230 */ /* 0x000fe40000004100 */
[----:B------:R-:W-:Y:S01]  /*3ef0*/  FADD.FTZ R162, R162, R34 ;  /* 0x00000022a2a27221 */ /* 0x000fe20000010000 */
[----:B------:R-:W-:Y:S01]  /*3f00*/  FFMA.FTZ R161, R25, R34, R161 ;  /* 0x0000002219a17223 */ /* 0x000fe200000100a1 */
[----:B0-----:R-:W0:Y:S01]  /*3f10*/  @P3 LDC.64 R40, c[0x0][0x3b8] ;  /* 0x0000ee00ff283b82 */ /* 0x001e220000000a00 */
        /* <DEDUP_REMOVED lines=15> */
[----:B------:R-:W-:Y:S01]  /*4010*/  FMUL.FTZ R26, R26, R33 ;  /* 0x000000211a1a7220 */ /* 0x000fe20000410000 */
[----:B------:R-:W-:-:S03]  /*4020*/  HADD2.F32 R33, -RZ, R61.H1_H1 ;  /* 0x3000003dff217230 */ /* 0x000fc60000004100 */
[----:B------:R-:W-:Y:S01]  /*4030*/  FFMA.FTZ R26, R116, R34, R26 ;  /* 0x00000022741a7223 */ /* 0x000fe2000001001a */
[----:B------:R-:W-:Y:S01]  /*4040*/  FADD.FTZ R34, -R183, R131 ;  /* 0x00000083b7227221 */ /* 0x000fe20000010100 */
[----:B------:R-:W-:Y:S02]  /*4050*/  HADD2.F32 R116, -RZ, R121.H1_H1 ;  /* 0x30000079ff747230 */ /* 0x000fe40000004100 */
[----:B------:R-:W-:Y:S01]  /*4060*/  FMUL.FTZ R120, R33, R117 ;  /* 0x0000007521787220 */ /* 0x000fe20000410000 */
[----:B------:R-:W-:Y:S01]  /*4070*/  STL [R1+0xe8], R128 ;  /* 0x0000e88001007387 */ /* 0x000fe20000100800 */
[----:B------:R-:W-:Y:S01]  /*4080*/  FMUL.FTZ R33, R11, R34 ;  /* 0x000000220b217220 */ /* 0x000fe20000410000 */
[----:B------:R-:W-:Y:S02]  /*4090*/  HADD2.F32 R121, -RZ, R185.H1_H1 ;  /* 0x300000b9ff797230 */ /* 0x000fe40000004100 */
[----:B------:R-:W-:Y:S01]  /*40a0*/  FADD.FTZ R153, R153, R116 ;  /* 0x0000007499997221 */ /* 0x000fe20000010000 */
[----:B------:R-:W-:Y:S01]  /*40b0*/  STL [R1+0x188], R180 ;  /* 0x000188b401007387 */ /* 0x000fe20000100800 */
[----:B------:R-:W-:-:S03]  /*40c0*/  FFMA.FTZ R144, R33, R116, R144 ;  /* 0x0000007421907223 */ /* 0x000fc60000010090 */
        /* <DEDUP_REMOVED lines=10> */
[----:B------:R-:W-:Y:S04]  /*4170*/  STL [R1+0x190], R144 ;  /* 0x0001909001007387 */ /* 0x000fe80000100800 */
        /* <DEDUP_REMOVED lines=11> */
[----:B------:R-:W-:-:S03]  /*4230*/  FFMA.FTZ R144, R121, R117, R120 ;  /* 0x0000007579907223 */ /* 0x000fc60000010078 */
        /* <DEDUP_REMOVED lines=74> */
.L_x_4049:
[----:B------:R-:W-:Y:S05]  /*46e0*/  BSYNC.RECONVERGENT B1 ;  /* 0x0000000000017941 */ /* 0x000fea0003800200 */
.L_x_4048:
[----:B------:R-:W-:Y:S04]  /*46f0*/  BSSY.RECONVERGENT B1, `(.L_x_4050) ;  /* 0x00000ba000017945 */ /* 0x000fe80003800200 */
[----:B------:R-:W-:Y:S05]  /*4700*/  @!P2 BRA `(.L_x_4051) ;  /* 0x0000000800e0a947 */ /* 0x000fea0003800000 */
[----:B------:R-:W1:Y:S01]  /*4710*/  LDC.64 R36, c[0x0][0x3a8] ;  /* 0x0000ea00ff247b82 */ /* 0x000e620000000a00 */
[----:B------:R-:W2:Y:S07]  /*4720*/  LDL.LU R152, [R1+0xc8] ;  /* 0x0000c80001987983 */ /* 0x000eae0000300800 */
[----:B------:R-:W3:Y:S01]  /*4730*/  LDC.64 R118, c[0x0][0x428] ;  /* 0x00010a00ff767b82 */ /* 0x000ee20000000a00 */
[----:B------:R-:W-:Y:S01]  /*4740*/  ISETP.NE.U32.AND P0, PT, RZ, UR10, PT ;  /* 0x0000000aff007c0c */ /* 0x000fe2000bf05070 */
[----:B------:R-:W4:Y:S03]  /*4750*/  LDL.LU R151, [R1+0x168] ;  /* 0x0001680001977983 */ /* 0x000f260000300800 */
[----:B------:R-:W-:Y:S01]  /*4760*/  ISETP.NE.AND.EX P3, PT, RZ, UR11, PT, P0 ;  /* 0x0000000bff007c0c */ /* 0x000fe2000bf65300 */
[----:B------:R-:W4:Y:S01]  /*4770*/  LDL.LU R150, [R1+0x24] ;  /* 0x0000240001967983 */ /* 0x000f220000300800 */
[----:B------:R-:W-:Y:S01]  /*4780*/  ISETP.NE.U32.AND P0, PT, RZ, UR24, PT ;  /* 0x00000018ff007c0c */ /* 0x000fe2000bf05070 */
[----:B------:R-:W0:Y:S02]  /*4790*/  LDC.64 R116, c[0x0][0x430] ;  /* 0x00010c00ff747b82 */ /* 0x000e240000000a00 */
[----:B------:R-:W4:Y:S01]  /*47a0*/  LDL.LU R169, [R1+0xcc] ;  /* 0x0000cc0001a97983 */ /* 0x000f220000300800 */
[----:B------:R-:W-:-:S03]  /*47b0*/  ISETP.NE.AND.EX P0, PT, RZ, UR25, PT, P0 ;  /* 0x00000019ff007c0c */ /* 0x000fc6000bf05300 */
[----:B------:R-:W4:Y:S01]  /*47c0*/  LDL.LU R170, [R1+0x16c] ;  /* 0x00016c0001aa7983 */ /* 0x000f220000300800 */
[C---:B-1----:R-:W-:Y:S01]  /*47d0*/  IMAD.WIDE.U32 R36, R202.reuse, 0x20, R36 ;  /* 0x00000020ca247825 */ /* 0x042fe200078e0024 */
[----:B------:R-:W1:Y:S02]  /*47e0*/  LDC.64 R148, c[0x0][0x3b0] ;  /* 0x0000ec00ff947b82 */ /* 0x000e640000000a00 */
[----:B------:R-:W4:Y:S04]  /*47f0*/  LDL.LU R171, [R1+0x28] ;  /* 0x0000280001ab7983 */ /* 0x000f280000300800 */
[----:B------:R-:W2:Y:S02]  /*4800*/  LDG.E.128 R124, desc[UR8][R36.64] ;  /* 0x00000008247c7981 */ /* 0x000ea4000c1e1d00 */
[----:B------:R-:W1:Y:S02]  /*4810*/  @P0 LDC.64 R146, c[0x0][0x438] ;  /* 0x00010e00ff920b82 */ /* 0x000e640000000a00 */
[----:B------:R3:W4:Y:S04]  /*4820*/  LDG.E.128 R128, desc[UR8][R36.64+0x10] ;  /* 0x0000100824807981 */ /* 0x000728000c1e1d00 */
[----:B------:R-:W4:Y:S01]  /*4830*/  LDL.LU R172, [R1+0xd0] ;  /* 0x0000d00001ac7983 */ /* 0x000f220000300800 */
[----:B0-----:R-:W-:-:S03]  /*4840*/  IMAD.WIDE.U32 R116, R202, 0x10, R116 ;  /* 0x00000010ca747825 */ /* 0x001fc600078e0074 */
[----:B------:R-:W4:Y:S01]  /*4850*/  LDL.LU R181, [R1+0x170] ;  /* 0x0001700001b57983 */ /* 0x000f220000300800 */
[----:B---3--:R-:W-:-:S03]  /*4860*/  IMAD.WIDE.U32 R36, R202, 0x10, R118 ;  /* 0x00000010ca247825 */ /* 0x008fc600078e0076 */
[----:B------:R-:W3:Y:S04]  /*4870*/  LDG.E.128 R116, desc[UR8][R116.64] ;  /* 0x0000000874747981 */ /* 0x000ee8000c1e1d00 */
[----:B------:R0:W3:Y:S04]  /*4880*/  LDG.E.128 R120, desc[UR8][R36.64] ;  /* 0x0000000824787981 */ /* 0x0000e8000c1e1d00 */
[----:B------:R-:W3:Y:S01]  /*4890*/  LDL.LU R182, [R1+0x2c] ;  /* 0x00002c0001b67983 */ /* 0x000ee20000300800 */
[----:B0-----:R-:W0:Y:S02]  /*48a0*/  @P3 LDC.64 R36, c[0x0][0x3b8] ;  /* 0x0000ee00ff243b82 */ /* 0x001e240000000a00 */
[----:B0-----:R-:W-:-:S05]  /*48b0*/  @P3 IMAD.WIDE.U32 R36, R202, 0x8, R36 ;  /* 0x00000008ca243825 */ /* 0x001fca00078e0024 */
[----:B------:R1:W5:Y:S02]  /*48c0*/  @P3 LDG.E.64 R38, desc[UR8][R36.64] ;  /* 0x0000000824263981 */ /* 0x000364000c1e1b00 */
[----:B-1----:R-:W-:-:S04]  /*48d0*/  @P0 IMAD.WIDE.U32 R36, R202, 0x20, R146 ;  /* 0x00000020ca240825 */ /* 0x002fc800078e0092 */
[----:B------:R-:W-:Y:S01]  /*48e0*/  IMAD.WIDE.U32 R146, R202, 0x8, R148 ;  /* 0x00000008ca927825 */ /* 0x000fe200078e0094 */
[----:B------:R-:W5:Y:S04]  /*48f0*/  @P0 LDG.E.128 R108, desc[UR8][R36.64] ;  /* 0x00000008246c0981 */ /* 0x000f68000c1e1d00 */
[----:B------:R-:W3:Y:S04]  /*4900*/  LDL.LU R202, [R1+0xc4] ;  /* 0x0000c40001ca7983 */ /* 0x000ee80000300800 */
[----:B------:R-:W3:Y:S04]  /*4910*/  LDL.LU R148, [R1+0x164] ;  /* 0x0001640001947983 */ /* 0x000ee80000300800 */
[----:B------:R-:W3:Y:S04]  /*4920*/  LDL.LU R149, [R1+0x20] ;  /* 0x0000200001957983 */ /* 0x000ee80000300800 */
[----:B------:R-:W5:Y:S04]  /*4930*/  @P0 LDG.E.128 R112, desc[UR8][R36.64+0x10] ;  /* 0x0000100824700981 */ /* 0x000f68000c1e1d00 */
[----:B------:R0:W5:Y:S02]  /*4940*/  LDG.E.64 R36, desc[UR8][R146.64] ;  /* 0x0000000892247981 */ /* 0x000164000c1e1b00 */
[----:B0-----:R-:W-:-:S02]  /*4950*/  HADD2.F32 R146, -RZ, R64.H0_H0 ;  /* 0x20000040ff927230 */ /* 0x001fc40000004100 */
[C---:B--2---:R-:W-:Y:S01]  /*4960*/  FADD.FTZ R35, -R183.reuse, R124 ;  /* 0x0000007cb7237221 */ /* 0x044fe20000010100 */
[C---:B------:R-:W-:Y:S01]  /*4970*/  FADD.FTZ R145, -R183.reuse, R125 ;  /* 0x0000007db7917221 */ /* 0x040fe20000010100 */
[C---:B----4-:R-:W-:Y:S01]  /*4980*/  FADD.FTZ R125, -R183.reuse, R128 ;  /* 0x00000080b77d7221 */ /* 0x050fe20000010100 */
[----:B------:R-:W-:Y:S01]  /*4990*/  FADD.FTZ R124, -R183, R129 ;  /* 0x00000081b77c7221 */ /* 0x000fe20000010100 */
[----:B------:R-:W-:Y:S02]  /*49a0*/  HADD2.F32 R129, -RZ, R68.H0_H0 ;  /* 0x20000044ff817230 */ /* 0x000fe40000004100 */
[----:B-----5:R-:W-:Y:S01]  /*49b0*/  FMUL.FTZ R35, R11, R35 ;  /* 0x000000230b237220 */ /* 0x020fe20000410000 */
[--C-:B---3--:R-:W-:Y:S02]  /*49c0*/  HADD2.F32 R128, -RZ, R116.reuse.H0_H0 ;  /* 0x20000074ff807230 */ /* 0x108fe40000004100 */
[----:B------:R-:W-:-:S03]  /*49d0*/  HADD2.F32 R116, -RZ, R116.H1_H1 ;  /* 0x30000074ff747230 */ /* 0x000fc60000004100 */
[----:B------:R-:W-:Y:S01]  /*49e0*/  FMUL.FTZ R136, R129, R128 ;  /* 0x0000008081887220 */ /* 0x000fe20000410000 */
[--C-:B------:R-:W-:Y:S02]  /*49f0*/  HADD2.F32 R129, -RZ, R120.reuse.H0_H0 ;  /* 0x20000078ff817230 */ /* 0x100fe40000004100 */
[----:B------:R-:W-:Y:S01]  /*4a00*/  FADD.FTZ R220, R220, R128 ;  /* 0x00000080dcdc7221 */ /* 0x000fe20000010000 */
[----:B------:R-:W-:Y:S02]  /*4a10*/  HADD2.F32 R120, -RZ, R120.H1_H1 ;  /* 0x30000078ff787230 */ /* 0x000fe40000004100 */
[----:B------:R-:W-:Y:S01]  /*4a20*/  FMUL.FTZ R145, R11, R145 ;  /* 0x000000910b917220 */ /* 0x000fe20000410000 */
[----:B------:R-:W-:Y:S01]  /*4a30*/  FFMA.FTZ R136, R146, R129, R136 ;  /* 0x0000008192887223 */ /* 0x000fe20000010088 */
[----:B------:R-:W-:Y:S01]  /*4a40*/  FADD.FTZ R221, R221, R116 ;  /* 0x00000074dddd7221 */ /* 0x000fe20000010000 */
[----:B------:R-:W-:Y:S01]  /*4a50*/  FADD.FTZ R152, R152, R120 ;  /* 0x0000007898987221 */ /* 0x000fe20000010000 */
[C---:B------:R-:W-:Y:S01]  /*4a60*/  FFMA.FTZ R151, R145.reuse, R120, R151 ;  /* 0x0000007891977223 */ /* 0x040fe20000010097 */
[----:B------:R-:W-:Y:S01]  /*4a70*/  FFMA.FTZ R150, R145, R116, R150 ;  /* 0x0000007491967223 */ /* 0x000fe20000010096 */
[----:B------:R-:W-:-:S04]  /*4a80*/  FADD.FTZ R126, -R183, R126 ;  /* 0x0000007eb77e7221 */ /* 0x000fc80000010100 */
[----:B------:R-:W-:Y:S01]  /*4a90*/  FMUL.FTZ R147, R11, R126 ;  /* 0x0000007e0b937220 */ /* 0x000fe20000410000 */
[C---:B------:R-:W-:Y:S01]  /*4aa0*/  FADD.FTZ R127, -R183.reuse, R127 ;  /* 0x0000007fb77f7221 */ /* 0x040fe20000010100 */
[C---:B------:R-:W-:Y:S01]  /*4ab0*/  FADD.FTZ R130, -R183.reuse, R130 ;  /* 0x00000082b7827221 */ /* 0x040fe20000010100 */
[----:B------:R-:W-:Y:S01]  /*4ac0*/  FADD.FTZ R131, -R183, R131 ;  /* 0x00000083b7837221 */ /* 0x000fe20000010100 */
[----:B------:R-:W-:Y:S01]  /*4ad0*/  FADD.FTZ R202, R202, R129 ;  /* 0x00000081caca7221 */ /* 0x000fe20000010000 */
[C---:B------:R-:W-:Y:S01]  /*4ae0*/  FFMA.FTZ R148, R35.reuse, R129, R148 ;  /* 0x0000008123947223 */ /* 0x040fe20000010094 */
[----:B------:R-:W-:Y:S01]  /*4af0*/  FFMA.FTZ R149, R35, R128, R149 ;  /* 0x0000008023957223 */ /* 0x000fe20000010095 */
[----:B------:R-:W-:Y:S02]  /*4b00*/  HADD2.F32 R128, -RZ, R68.H1_H1 ;  /* 0x30000044ff807230 */ /* 0x000fe40000004100 */
[----:B------:R-:W-:-:S03]  /*4b10*/  HADD2.F32 R129, -RZ, R64.H1_H1 ;  /* 0x30000040ff817230 */ /* 0x000fc60000004100 */
[----:B------:R-:W-:Y:S01]  /*4b20*/  FMUL.FTZ R128, R128, R116 ;  /* 0x0000007480807220 */ /* 0x000fe20000410000 */
[----:B------:R-:W-:-:S03]  /*4b30*/  HADD2.F32 R116, -RZ, R117.H0_H0 ;  /* 0x20000075ff747230 */ /* 0x000fc60000004100 */
[----:B------:R-:W-:Y:S01]  /*4b40*/  FFMA.FTZ R146, R129, R120, R128 ;  /* 0x0000007881927223 */ /* 0x000fe20000010080 */
[----:B------:R-:W-:Y:S01]  /*4b50*/  HADD2.F32 R120, -RZ, R69.H0_H0 ;  /* 0x20000045ff787230 */ /* 0x000fe20000004100 */
[----:B------:R-:W-:Y:S01]  /*4b60*/  STL [R1+0xc4], R202 ;  /* 0x0000c4ca01007387 */ /* 0x000fe20000100800 */
[----:B------:R-:W-:-:S03]  /*4b70*/  FADD.FTZ R222, R222, R116 ;  /* 0x00000074dede7221 */ /* 0x000fc60000010000 */
[-C--:B------:R-:W-:Y:S01]  /*4b80*/  FMUL.FTZ R128, R120, R116.reuse ;  /* 0x0000007478807220 */ /* 0x080fe20000410000 */
[--C-:B------:R-:W-:Y:S02]  /*4b90*/  HADD2.F32 R120, -RZ, R121.reuse.H0_H0 ;  /* 0x20000079ff787230 */ /* 0x100fe40000004100 */
[----:B------:R-:W-:Y:S01]  /*4ba0*/  FFMA.FTZ R171, R147, R116, R171 ;  /* 0x0000007493ab7223 */ /* 0x000fe200000100ab */
[----:B------:R-:W-:Y:S01]  /*4bb0*/  STL [R1+0x164], R148 ;  /* 0x0001649401007387 */ /* 0x000fe20000100800 */
[----:B------:R-:W-:Y:S02]  /*4bc0*/  HADD2.F32 R116, -RZ, R121.H1_H1 ;  /* 0x30000079ff747230 */ /* 0x000fe40000004100 */
[----:B------:R-:W-:Y:S01]  /*4bd0*/  FADD.FTZ R169, R169, R120 ;  /* 0x00000078a9a97221 */ /* 0x000fe20000010000 */
[----:B------:R-:W-:Y:S01]  /*4be0*/  STL [R1+0x20], R149 ;  /* 0x0000209501007387 */ /* 0x000fe20000100800 */
[----:B------:R-:W-:-:S03]  /*4bf0*/  FFMA.FTZ R170, R147, R120, R170 ;  /* 0x0000007893aa7223 */ /* 0x000fc600000100aa */
[----:B------:R0:W-:Y:S01]  /*4c00*/  STL [R1+0xc8], R152 ;  /* 0x0000c89801007387 */ /* 0x0001e20000100800 */
[----:B------:R-:W-:-:S03]  /*4c10*/  FADD.FTZ R172, R172, R116 ;  /* 0x00000074acac7221 */ /* 0x000fc60000010000 */
[----:B------:R-:W-:Y:S01]  /*4c20*/  STL [R1+0x168], R151 ;  /* 0x0001689701007387 */ /* 0x000fe20000100800 */
[----:B0-----:R-:W-:-:S03]  /*4c30*/  FMUL.FTZ R152, R11, R127 ;  /* 0x0000007f0b987220 */ /* 0x001fc60000410000 */
[----:B------:R-:W-:Y:S01]  /*4c40*/  STL [R1+0x24], R150 ;  /* 0x0000249601007387 */ /* 0x000fe20000100800 */
[----:B------:R-:W-:-:S03]  /*4c50*/  FFMA.FTZ R181, R152, R116, R181 ;  /* 0x0000007498b57223 */ /* 0x000fc600000100b5 */
[----:B------:R-:W-:Y:S04]  /*4c60*/  STL [R1+0xcc], R169 ;  /* 0x0000cca901007387 */ /* 0x000fe80000100800 */
[----:B------:R0:W-:Y:S01]  /*4c70*/  STL [R1+0x16c], R170 ;  /* 0x00016caa01007387 */ /* 0x0001e20000100800 */
[----:B------:R-:W-:-:S03]  /*4c80*/  HADD2.F32 R117, -RZ, R117.H1_H1 ;  /* 0x30000075ff757230 */ /* 0x000fc60000004100 */
[----:B------:R-:W-:Y:S04]  /*4c90*/  STL [R1+0x28], R171 ;  /* 0x000028ab01007387 */ /* 0x000fe80000100800 */
[----:B------:R1:W-:Y:S04]  /*4ca0*/  STL [R1+0xd0], R172 ;  /* 0x0000d0ac01007387 */ /* 0x0003e80000100800 */
[----:B------:R-:W2:Y:S04]  /*4cb0*/  LDL.LU R202, [R1+0xb4] ;  /* 0x0000b40001ca7983 */ /* 0x000ea80000300800 */
[----:B------:R-:W-:Y:S04]  /*4cc0*/  STL [R1+0x170], R181 ;  /* 0x000170b501007387 */ /* 0x000fe80000100800 */
[----:B0-----:R-:W3:Y:S01]  /*4cd0*/  LDL.LU R170, [R1+0x154] ;  /* 0x0001540001aa7983 */ /* 0x001ee20000300800 */
[----:B------:R-:W-:-:S03]  /*4ce0*/  FFMA.FTZ R182, R152, R117, R182 ;  /* 0x0000007598b67223 */ /* 0x000fc600000100b6 */
[----:B------:R-:W4:Y:S04]  /*4cf0*/  LDL.LU R169, [R1+0x10] ;  /* 0x0000100001a97983 */ /* 0x000f280000300800 */
[----:B------:R0:W-:Y:S04]  /*4d00*/  STL [R1+0x2c], R182 ;  /* 0x00002cb601007387 */ /* 0x0001e80000100800 */
[----:B------:R-:W4:Y:S04]  /*4d10*/  LDL.LU R183, [R1+0xb8] ;  /* 0x0000b80001b77983 */ /* 0x000f280000300800 */
[----:B-1----:R-:W4:Y:S04]  /*4d20*/  LDL.LU R172, [R1+0x158] ;  /* 0x0001580001ac7983 */ /* 0x002f280000300800 */
[----:B------:R-:W4:Y:S01]  /*4d30*/  LDL.LU R171, [R1+0x14] ;  /* 0x0000140001ab7983 */ /* 0x000f220000300800 */
[----:B------:R-:W-:-:S03]  /*4d40*/  HADD2.F32 R129, -RZ, R65.H0_H0 ;  /* 0x20000041ff817230 */ /* 0x000fc60000004100 */
[----:B0-----:R-:W4:Y:S04]  /*4d50*/  LDL.LU R182, [R1+0xbc] ;  /* 0x0000bc0001b67983 */ /* 0x001f280000300800 */
[----:B------:R-:W4:Y:S01]  /*4d60*/  LDL.LU R181, [R1+0x15c] ;  /* 0x00015c0001b57983 */ /* 0x000f220000300800 */
[----:B------:R-:W-:-:S03]  /*4d70*/  FFMA.FTZ R148, R129, R120, R128 ;  /* 0x0000007881947223 */ /* 0x000fc60000010080 */
[----:B------:R-:W4:Y:S04]  /*4d80*/  LDL.LU R129, [R1+0x18] ;  /* 0x0000180001817983 */ /* 0x000f280000300800 */
[----:B------:R-:W4:Y:S04]  /*4d90*/  LDL.LU R128, [R1+0xc0] ;  /* 0x0000c00001807983 */ /* 0x000f280000300800 */
[----:B------:R-:W4:Y:S04]  /*4da0*/  LDL.LU R127, [R1+0x160] ;  /* 0x00016000017f7983 */ /* 0x000f280000300800 */
[----:B------:R-:W4:Y:S01]  /*4db0*/  LDL.LU R126, [R1+0x1c] ;  /* 0x00001c00017e7983 */ /* 0x000f220000300800 */
[----:B------:R-:W-:-:S02]  /*4dc0*/  HADD2.F32 R120, -RZ, R69.H1_H1 ;  /* 0x30000045ff787230 */ /* 0x000fc40000004100 */
[----:B------:R-:W-:-:S03]  /*4dd0*/  HADD2.F32 R121, -RZ, R65.H1_H1 ;  /* 0x30000041ff797230 */ /* 0x000fc60000004100 */
[----:B------:R-:W-:Y:S01]  /*4de0*/  FMUL.FTZ R120, R120, R117 ;  /* 0x0000007578787220 */ /* 0x000fe20000410000 */
[----:B------:R-:W-:Y:S01]  /*4df0*/  FADD.FTZ R223, R223, R117 ;  /* 0x00000075dfdf7221 */ /* 0x000fe20000010000 */
[----:B------:R-:W-:Y:S02]  /*4e00*/  HADD2.F32 R117, -RZ, R70.H0_H0 ;  /* 0x20000046ff757230 */ /* 0x000fe40000004100 */
[----:B------:R-:W-:Y:S01]  /*4e10*/  FFMA.FTZ R151, R121, R116, R120 ;  /* 0x0000007479977223 */ /* 0x000fe20000010078 */
[----:B------:R-:W-:Y:S02]  /*4e20*/  HADD2.F32 R116, -RZ, R118.H0_H0 ;  /* 0x20000076ff747230 */ /* 0x000fe40000004100 */
[----:B------:R-:W-:-:S03]  /*4e30*/  FMUL.FTZ R150, R11, R125 ;  /* 0x0000007d0b967220 */ /* 0x000fc60000410000 */
[----:B------:R-:W-:Y:S01]  /*4e40*/  FMUL.FTZ R120, R117, R116 ;  /* 0x0000007475787220 */ /* 0x000fe20000410000 */
[----:B------:R-:W-:Y:S02]  /*4e50*/  HADD2.F32 R117, -RZ, R122.H0_H0 ;  /* 0x2000007aff757230 */ /* 0x000fe40000004100 */
[----:B------:R-:W-:Y:S02]  /*4e60*/  HADD2.F32 R121, -RZ, R66.H0_H0 ;  /* 0x20000042ff797230 */ /* 0x000fe40000004100 */
[----:B------:R-:W-:Y:S01]  /*4e70*/  FADD.FTZ R216, R216, R116 ;  /* 0x00000074d8d87221 */ /* 0x000fe20000010000 */
[----:B------:R-:W-:Y:S02]  /*4e80*/  HADD2.F32 R118, -RZ, R118.H1_H1 ;  /* 0x30000076ff767230 */ /* 0x000fe40000004100 */
[-C--:B------:R-:W-:Y:S01]  /*4e90*/  FFMA.FTZ R149, R121, R117.reuse, R120 ;  /* 0x0000007579957223 */ /* 0x080fe20000010078 */
[----:B------:R-:W-:Y:S02]  /*4ea0*/  HADD2.F32 R120, -RZ, R66.H1_H1 ;  /* 0x30000042ff787230 */ /* 0x000fe40000004100 */
[----:B------:R-:W-:Y:S01]  /*4eb0*/  FADD.FTZ R217, R217, R118 ;  /* 0x00000076d9d97221 */ /* 0x000fe20000010000 */
[----:B--2---:R-:W-:Y:S01]  /*4ec0*/  FADD.FTZ R202, R202, R117 ;  /* 0x00000075caca7221 */ /* 0x004fe20000010000 */
[----:B---3--:R-:W-:Y:S01]  /*4ed0*/  FFMA.FTZ R170, R150, R117, R170 ;  /* 0x0000007596aa7223 */ /* 0x008fe200000100aa */
[----:B------:R-:W-:-:S02]  /*4ee0*/  HADD2.F32 R117, -RZ, R70.H1_H1 ;  /* 0x30000046ff757230 */ /* 0x000fc40000004100 */
[----:B----4-:R-:W-:Y:S01]  /*4ef0*/  FFMA.FTZ R169, R150, R116, R169 ;  /* 0x0000007496a97223 */ /* 0x010fe200000100a9 */
[----:B------:R-:W-:Y:S01]  /*4f00*/  STL [R1+0xb4], R202 ;  /* 0x0000b4ca01007387 */ /* 0x000fe20000100800 */
[----:B------:R-:W-:-:S03]  /*4f10*/  HADD2.F32 R116, -RZ, R122.H1_H1 ;  /* 0x3000007aff747230 */ /* 0x000fc60000004100 */
[----:B------:R-:W-:Y:S01]  /*4f20*/  STL [R1+0x154], R170 ;  /* 0x000154aa01007387 */ /* 0x000fe20000100800 */
[----:B------:R-:W-:-:S03]  /*4f30*/  FMUL.FTZ R117, R117, R118 ;  /* 0x0000007675757220 */ /* 0x000fc60000410000 */
[----:B------:R0:W-:Y:S01]  /*4f40*/  STL [R1+0x10], R169 ;  /* 0x000010a901007387 */ /* 0x0001e20000100800 */
[----:B------:R-:W-:Y:S01]  /*4f50*/  FADD.FTZ R183, R183, R116 ;  /* 0x00000074b7b77221 */ /* 0x000fe20000010000 */
[----:B0-----:R-:W-:Y:S01]  /*4f60*/  FMUL.FTZ R169, R11, R124 ;  /* 0x0000007c0ba97220 */ /* 0x001fe20000410000 */
[----:B------:R-:W-:-:S03]  /*4f70*/  FFMA.FTZ R170, R120, R116, R117 ;  /* 0x0000007478aa7223 */ /* 0x000fc60000010075 */
[C---:B------:R-:W-:Y:S01]  /*4f80*/  FFMA.FTZ R172, R169.reuse, R116, R172 ;  /* 0x00000074a9ac7223 */ /* 0x040fe200000100ac */
[----:B------:R-:W-:Y:S01]  /*4f90*/  FFMA.FTZ R171, R169, R118, R171 ;  /* 0x00000076a9ab7223 */ /* 0x000fe200000100ab */
[----:B------:R-:W-:Y:S02]  /*4fa0*/  HADD2.F32 R118, -RZ, R71.H0_H0 ;  /* 0x20000047ff767230 */ /* 0x000fe40000004100 */
[----:B------:R-:W-:Y:S01]  /*4fb0*/  HADD2.F32 R116, -RZ, R119.H0_H0 ;  /* 0x20000077ff747230 */ /* 0x000fe20000004100 */
[----:B------:R-:W-:Y:S01]  /*4fc0*/  STL [R1+0xb8], R183 ;  /* 0x0000b8b701007387 */ /* 0x000fe20000100800 */
[----:B------:R-:W-:Y:S02]  /*4fd0*/  HADD2.F32 R117, -RZ, R123.H0_H0 ;  /* 0x2000007bff757230 */ /* 0x000fe40000004100 */
[----:B------:R-:W-:Y:S01]  /*4fe0*/  HADD2.F32 R120, -RZ, R67.H0_H0 ;  /* 0x20000043ff787230 */ /* 0x000fe20000004100 */
[----:B------:R0:W-:Y:S01]  /*4ff0*/  STL [R1+0x158], R172 ;  /* 0x000158ac01007387 */ /* 0x0001e20000100800 */
[----:B------:R-:W-:-:S03]  /*5000*/  FMUL.FTZ R118, R118, R116 ;  /* 0x0000007476767220 */ /* 0x000fc60000410000 */
[----:B------:R1:W-:Y:S01]  /*5010*/  STL [R1+0x14], R171 ;  /* 0x000014ab01007387 */ /* 0x0003e20000100800 */
[----:B------:R-:W-:Y:S01]  /*5020*/  FADD.FTZ R182, R182, R117 ;  /* 0x00000075b6b67221 */ /* 0x000fe20000010000 */
[----:B------:R-:W-:Y:S02]  /*5030*/  HADD2.F32 R119, -RZ, R119.H1_H1 ;  /* 0x30000077ff777230 */ /* 0x000fe40000004100 */
        /* <DEDUP_REMOVED lines=37> */
.L_x_4051:
[----:B------:R-:W-:Y:S05]  /*5290*/  BSYNC.RECONVERGENT B1 ;  /* 0x0000000000017941 */ /* 0x000fea0003800200 */
.L_x_4050:
        /* <DEDUP_REMOVED lines=23> */
.L_x_4133:
        /* <DEDUP_REMOVED lines=72> */
.L_x_4057:
        /* <DEDUP_REMOVED lines=36> */
[----:B------:R-:W-:-:S02]  /*5ad0*/  F2FP.F16.F32.PACK_AB R116, R116, R124 ;  /* 0x0000007c7474723e */ /* 0x000fc400000000ff */
        /* <DEDUP_REMOVED lines=10> */
[----:B------:R-:W-:-:S02]  /*5b80*/  F2FP.F16.F32.PACK_AB R117, R117, R122 ;  /* 0x0000007a7575723e */ /* 0x000fc400000000ff */
[----:B------:R-:W-:Y:S01]  /*5b90*/  FSEL R118, R118, RZ, P0 ;  /* 0x000000ff76767208 */ /* 0x000fe20000000000 */
[----:B------:R-:W-:Y:S01]  /*5ba0*/  FMUL.FTZ R123, R85, UR13 ;  /* 0x0000000d557b7c20 */ /* 0x000fe20008410000 */
[----:B------:R-:W-:-:S04]  /*5bb0*/  LOP3.LUT P0, RZ, R133, 0xff00, RZ, 0xc0, !PT ;  /* 0x0000ff0085ff7812 */ /* 0x000fc8000780c0ff */
[----:B------:R-:W-:-:S04]  /*5bc0*/  FSEL R123, R123, RZ, P0 ;  /* 0x000000ff7b7b7208 */ /* 0x000fc80000000000 */
[----:B------:R-:W-:Y:S01]  /*5bd0*/  F2FP.F16.F32.PACK_AB R118, R123, R118 ;  /* 0x000000767b76723e */ /* 0x000fe200000000ff */
[----:B------:R-:W-:Y:S06]  /*5be0*/  BRA `(.L_x_4058) ;  /* 0x0000001800a47947 */ /* 0x000fec0003800000 */
.L_x_4056:
        /* <DEDUP_REMOVED lines=59> */
.L_x_4059:
        /* <DEDUP_REMOVED lines=36> */
[----:B------:R-:W-:-:S02]  /*61e0*/  F2FP.F16.F32.PACK_AB R116, R116, R124 ;  /* 0x0000007c7474723e */ /* 0x000fc400000000ff */
        /* <DEDUP_REMOVED lines=10> */
[----:B------:R-:W-:-:S02]  /*6290*/  F2FP.F16.F32.PACK_AB R117, R117, R122 ;  /* 0x0000007a7575723e */ /* 0x000fc400000000ff */
[----:B------:R-:W-:Y:S01]  /*62a0*/  FSEL R118, R118, RZ, P0 ;  /* 0x000000ff76767208 */ /* 0x000fe20000000000 */
[----:B------:R-:W-:Y:S01]  /*62b0*/  FMUL.FTZ R123, R85, UR13 ;  /* 0x0000000d557b7c20 */ /* 0x000fe20008410000 */
[----:B------:R-:W-:-:S04]  /*62c0*/  LOP3.LUT P0, RZ, R133, 0xff00, RZ, 0xc0, !PT ;  /* 0x0000ff0085ff7812 */ /* 0x000fc8000780c0ff */
[----:B------:R-:W-:-:S04]  /*62d0*/  FSEL R123, R123, RZ, P0 ;  /* 0x000000ff7b7b7208 */ /* 0x000fc80000000000 */
[----:B------:R-:W-:Y:S01]  /*62e0*/  F2FP.F16.F32.PACK_AB R118, R123, R118 ;  /* 0x000000767b76723e */ /* 0x000fe200000000ff */
[----:B------:R-:W-:Y:S06]  /*62f0*/  BRA `(.L_x_4058) ;  /* 0x0000001000e07947 */ /* 0x000fec0003800000 */
.L_x_4055:
        /* <DEDUP_REMOVED lines=83> */
.L_x_4061:
        /* <DEDUP_REMOVED lines=17> */
[----:B------:R-:W-:Y:S01]  /*6940*/  FFMA.FTZ R72, R142, R121, R120 ;  /* 0x000000798e487223 */ /* 0x000fe20000010078 */
[----:B------:R-:W-:-:S03]  /*6950*/  ISETP.GE.U32.AND.EX P0, PT, R133, 0x1000000, PT, P0 ;  /* 0x010000008500780c */ /* 0x000fc60003f06100 */
        /* <DEDUP_REMOVED lines=56> */
.L_x_4060:
        /* <DEDUP_REMOVED lines=41> */
[----:B------:R-:W-:Y:S01]  /*6f70*/  F2FP.F16.F32.PACK_AB R74, R72, R74 ;  /* 0x0000004a484a723e */ /* 0x000fe200000000ff */
        /* <DEDUP_REMOVED lines=38> */
.L_x_4062:
        /* <DEDUP_REMOVED lines=73> */
[----:B------:R-:W-:-:S07]  /*7670*/  F2FP.F16.F32.PACK_AB R72, R72, R123 ;  /* 0x0000007b4848723e */ /* 0x000fce00000000ff */
.L_x_4058:
        /* <DEDUP_REMOVED lines=15> */
.L_x_4054:
[----:B------:R-:W-:Y:S05]  /*7770*/  BSYNC.RECONVERGENT B1 ;  /* 0x0000000000017941 */ /* 0x000fea0003800200 */
.L_x_4053:
        /* <DEDUP_REMOVED lines=11> */
[----:B-1----:R-:W-:Y:S01]  /*7830*/  FFMA.FTZ R72, R166, R121, R120 ;  /* 0x00000079a6487223 */ /* 0x002fe20000010078 */
        /* <DEDUP_REMOVED lines=74> */
.L_x_4067:
        /* <DEDUP_REMOVED lines=75> */
.L_x_4066:
[----:B------:R-:W-:-:S04]  /*8190*/  UISETP.NE.U32.AND UP0, UPT, UR6, URZ, UPT ;  /* 0x000000ff0600728c */ /* 0x000fc8000bf05070 */
[----:B------:R-:W-:-:S09]  /*81a0*/  UISETP.NE.AND.EX UP0, UPT, UR7, URZ, UPT, UP0 ;  /* 0x000000ff0700728c */ /* 0x000fd2000bf05300 */
[----:B------:R-:W-:Y:S05]  /*81b0*/  BRA.U !UP0, `(.L_x_4069) ;  /* 0x00000005082c7547 */ /* 0x000fea000b800000 */
[----:B-1----:R-:W-:Y:S01]  /*81c0*/  FFMA.FTZ R72, R166, R121, R120 ;  /* 0x00000079a6487223 */ /* 0x002fe20000010078 */
        /* <DEDUP_REMOVED lines=74> */
.L_x_4069:
        /* <DEDUP_REMOVED lines=75> */
.L_x_4065:
        /* <DEDUP_REMOVED lines=37> */
[----:B-1----:R-:W-:Y:S01]  /*8d70*/  FSEL R116, R85, RZ, P6 ;  /* 0x000000ff55747208 */ /* 0x002fe20003000000 */
        /* <DEDUP_REMOVED lines=22> */
.L_x_4071:
[-CC-:B-1----:R-:W-:Y:S01]  /*8ee0*/  FFMA.FTZ R116, R166, R121.reuse, R120.reuse ;  /* 0x00000079a6747223 */ /* 0x182fe20000010078 */
        /* <DEDUP_REMOVED lines=53> */
.L_x_4070:
        /* <DEDUP_REMOVED lines=57> */
.L_x_4072:
        /* <DEDUP_REMOVED lines=53> */
.L_x_4068:
        /* <DEDUP_REMOVED lines=15> */
.L_x_4064:
[----:B------:R-:W-:Y:S05]  /*9a10*/  BSYNC.RECONVERGENT B1 ;  /* 0x0000000000017941 */ /* 0x000fea0003800200 */
.L_x_4063:
        /* <DEDUP_REMOVED lines=12> */
[----:B-12---:R-:W-:Y:S01]  /*9ae0*/  FFMA.FTZ R72, R164, R121, R120 ;  /* 0x00000079a4487223 */ /* 0x006fe20000010078 */
        /* <DEDUP_REMOVED lines=74> */
.L_x_4077:
        /* <DEDUP_REMOVED lines=75> */
.L_x_4076:
[----:B-12---:R-:W1:Y:S02]  /*a440*/  LDC.64 R72, c[0x0][0x478] ;  /* 0x00011e00ff487b82 */ /* 0x006e640000000a00 */
[----:B-1----:R-:W-:-:S04]  /*a450*/  ISETP.NE.U32.AND P1, PT, R72, RZ, PT ;  /* 0x000000ff4800720c */ /* 0x002fc80003f25070 */
        /* <DEDUP_REMOVED lines=77> */
.L_x_4079:
        /* <DEDUP_REMOVED lines=75> */
.L_x_4075:
        /* <DEDUP_REMOVED lines=61> */
.L_x_4081:
        /* <DEDUP_REMOVED lines=54> */
.L_x_4080:
        /* <DEDUP_REMOVED lines=58> */
.L_x_4082:
        /* <DEDUP_REMOVED lines=53> */
.L_x_4078:
        /* <DEDUP_REMOVED lines=11> */
.L_x_4074:
[----:B------:R-:W-:Y:S05]  /*bcb0*/  BSYNC.RECONVERGENT B1 ;  /* 0x0000000000017941 */ /* 0x000fea0003800200 */
.L_x_4073:
        /* <DEDUP_REMOVED lines=26> */
[----:B------:R-:W-:Y:S01]  /*be60*/  F2FP.F16.F32.PACK_AB R75, R72, R75 ;  /* 0x0000004b484b723e */ /* 0x000fe200000000ff */
        /* <DEDUP_REMOVED lines=9> */
[----:B------:R-:W-:Y:S01]  /*bf00*/  F2FP.F16.F32.PACK_AB R119, R74, R73 ;  /* 0x000000494a77723e */ /* 0x000fe200000000ff */
        /* <DEDUP_REMOVED lines=11> */
[----:B------:R-:W-:Y:S02]  /*bfc0*/  F2FP.F16.F32.PACK_AB R74, R88, R74 ;  /* 0x0000004a584a723e */ /* 0x000fe400000000ff */
        /* <DEDUP_REMOVED lines=38> */
.L_x_4087:
        /* <DEDUP_REMOVED lines=75> */
.L_x_4086:
        /* <DEDUP_REMOVED lines=28> */
[----:B------:R-:W-:Y:S01]  /*c8a0*/  F2FP.F16.F32.PACK_AB R119, R74, R73 ;  /* 0x000000494a77723e */ /* 0x000fe200000000ff */
        /* <DEDUP_REMOVED lines=50> */
.L_x_4089:
        /* <DEDUP_REMOVED lines=75> */
.L_x_4085:
        /* <DEDUP_REMOVED lines=32> */
[----:B------:R-:W-:Y:S01]  /*d280*/  F2FP.F16.F32.PACK_AB R119, R91, R90 ;  /* 0x0000005a5b77723e */ /* 0x000fe200000000ff */
[-CC-:B------:R-:W-:Y:S01]  /*d290*/  FFMA.FTZ R90, R25, R121.reuse, R120.reuse ;  /* 0x00000079195a7223 */ /* 0x180fe20000010078 */
[----:B------:R-:W-:Y:S01]  /*d2a0*/  F2FP.F16.F32.PACK_AB R118, R89, R88 ;  /* 0x000000585976723e */ /* 0x000fe200000000ff */
        /* <DEDUP_REMOVED lines=23> */
[----:B------:R-:W-:-:S02]  /*d420*/  F2FP.F16.F32.PACK_AB R116, R122, R116 ;  /* 0x000000747a74723e */ /* 0x000fc400000000ff */
[----:B------:R-:W-:Y:S01]  /*d430*/  F2FP.F16.F32.PACK_AB R117, R123, R117 ;  /* 0x000000757b75723e */ /* 0x000fe200000000ff */
[----:B------:R-:W-:Y:S06]  /*d440*/  BRA `(.L_x_4088) ;  /* 0x0000000800947947 */ /* 0x000fec0003800000 */
.L_x_4091:
        /* <DEDUP_REMOVED lines=49> */
[----:B------:R-:W-:-:S04]  /*d760*/  FFMA.FTZ R116, R11, R116, R100 ;  /* 0x000000740b747223 */ /* 0x000fc80000010064 */
[----:B------:R-:W-:-:S05]  /*d770*/  FMUL.FTZ R116, R116, UR13 ;  /* 0x0000000d74747c20 */ /* 0x000fca0008410000 */
[----:B------:R-:W-:-:S04]  /*d780*/  FSEL R116, R116, RZ, P5 ;  /* 0x000000ff74747208 */ /* 0x000fc80002800000 */
[----:B------:R-:W-:Y:S01]  /*d790*/  F2FP.F16.F32.PACK_AB R116, R122, R116 ;  /* 0x000000747a74723e */ /* 0x000fe200000000ff */
[----:B------:R-:W-:Y:S06]  /*d7a0*/  BRA `(.L_x_4088) ;  /* 0x0000000400bc7947 */ /* 0x000fec0003800000 */
.L_x_4090:
        /* <DEDUP_REMOVED lines=58> */
.L_x_4092:
        /* <DEDUP_REMOVED lines=53> */
.L_x_4088:
        /* <DEDUP_REMOVED lines=11> */
.L_x_4084:
[----:B------:R-:W-:Y:S05]  /*df50*/  BSYNC.RECONVERGENT B1 ;  /* 0x0000000000017941 */ /* 0x000fea0003800200 */
.L_x_4083:
        /* <DEDUP_REMOVED lines=48> */
[----:B------:R-:W-:Y:S01]  /*e260*/  F2FP.F16.F32.PACK_AB R119, R11, R72 ;  /* 0x000000480b77723e */ /* 0x000fe200000000ff */
[----:B------:R-:W-:Y:S01]  /*e270*/  FMUL.FTZ R72, R85, UR13 ;  /* 0x0000000d55487c20 */ /* 0x000fe20008410000 */
[----:B------:R-:W-:-:S02]  /*e280*/  FSEL R75, R75, RZ, P5 ;  /* 0x000000ff4b4b7208 */ /* 0x000fc40002800000 */
[----:B------:R-:W-:Y:S02]  /*e290*/  LOP3.LUT P6, RZ, R37, 0xff, RZ, 0xc0, !PT ;  /* 0x000000ff25ff7812 */ /* 0x000fe400078cc0ff */
[C---:B------:R-:W-:Y:S02]  /*e2a0*/  LOP3.LUT P5, RZ, R39.reuse, 0xff, RZ, 0xc0, !PT ;  /* 0x000000ff27ff7812 */ /* 0x040fe400078ac0ff */
[----:B------:R-:W-:Y:S02]  /*e2b0*/  LOP3.LUT P2, RZ, R39, 0xff00, RZ, 0xc0, !PT ;  /* 0x0000ff0027ff7812 */ /* 0x000fe4000784c0ff */
[----:B------:R-:W-:Y:S02]  /*e2c0*/  F2FP.F16.F32.PACK_AB R75, R75, R73 ;  /* 0x000000494b4b723e */ /* 0x000fe400000000ff */
[----:B------:R-:W-:Y:S02]  /*e2d0*/  FSEL R11, R74, RZ, P6 ;  /* 0x000000ff4a0b7208 */ /* 0x000fe40003000000 */
[----:B------:R-:W-:-:S02]  /*e2e0*/  LOP3.LUT P6, RZ, R37, 0xff00, RZ, 0xc0, !PT ;  /* 0x0000ff0025ff7812 */ /* 0x000fc400078cc0ff */
[----:B------:R-:W-:Y:S02]  /*e2f0*/  FSEL R74, R74, RZ, P5 ;  /* 0x000000ff4a4a7208 */ /* 0x000fe40002800000 */
[C---:B------:R-:W-:Y:S02]  /*e300*/  FSEL R73, R72.reuse, RZ, P2 ;  /* 0x000000ff48497208 */ /* 0x040fe40001000000 */
[----:B------:R-:W-:Y:S02]  /*e310*/  FSEL R72, R72, RZ, P6 ;  /* 0x000000ff48487208 */ /* 0x000fe40003000000 */
[----:B------:R-:W-:Y:S01]  /*e320*/  F2FP.F16.F32.PACK_AB R74, R73, R74 ;  /* 0x0000004a494a723e */ /* 0x000fe200000000ff */
[----:B------:R-:W-:Y:S01]  /*e330*/  FMUL.FTZ R73, R90, UR13 ;  /* 0x0000000d5a497c20 */ /* 0x000fe20008410000 */
[----:B------:R-:W-:Y:S02]  /*e340*/  LOP3.LUT P6, RZ, R36, 0xff0000, RZ, 0xc0, !PT ;  /* 0x00ff000024ff7812 */ /* 0x000fe400078cc0ff */
[----:B------:R-:W-:Y:S01]  /*e350*/  F2FP.F16.F32.PACK_AB R118, R72, R11 ;  /* 0x0000000b4876723e */ /* 0x000fe200000000ff */
        /* <DEDUP_REMOVED lines=8> */
[----:B------:R-:W-:Y:S01]  /*e3e0*/  F2FP.F16.F32.PACK_AB R117, R72, R11 ;  /* 0x0000000b4875723e */ /* 0x000fe200000000ff */
[----:B------:R-:W-:Y:S01]  /*e3f0*/  FMUL.FTZ R72, R89, UR13 ;  /* 0x0000000d59487c20 */ /* 0x000fe20008410000 */
[----:B------:R-:W-:Y:S02]  /*e400*/  LOP3.LUT P6, RZ, R36, 0xff00, RZ, 0xc0, !PT ;  /* 0x0000ff0024ff7812 */ /* 0x000fe400078cc0ff */
[----:B------:R-:W-:Y:S01]  /*e410*/  F2FP.F16.F32.PACK_AB R73, R116, R73 ;  /* 0x000000497449723e */ /* 0x000fe200000000ff */
        /* <DEDUP_REMOVED lines=8> */
[----:B------:R-:W-:Y:S02]  /*e4a0*/  F2FP.F16.F32.PACK_AB R72, R72, R120 ;  /* 0x000000784848723e */ /* 0x000fe400000000ff */
[----:B------:R-:W-:Y:S01]  /*e4b0*/  F2FP.F16.F32.PACK_AB R116, R11, R116 ;  /* 0x000000740b74723e */ /* 0x000fe200000000ff */
[----:B------:R-:W-:Y:S06]  /*e4c0*/  BRA `(.L_x_4098) ;  /* 0x0000001c001c7947 */ /* 0x000fec0003800000 */
.L_x_4097:
[-CC-:B-1234-:R-:W-:Y:S01]  /*e4d0*/  FFMA.FTZ R72, R171, R121.reuse, R120.reuse ;  /* 0x00000079ab487223 */ /* 0x19efe20000010078 */
        /* <DEDUP_REMOVED lines=74> */
.L_x_4096:
        /* <DEDUP_REMOVED lines=79> */
.L_x_4099:
        /* <DEDUP_REMOVED lines=75> */
.L_x_4095:
        /* <DEDUP_REMOVED lines=46> */
[----:B------:R-:W-:Y:S01]  /*f600*/  F2FP.F16.F32.PACK_AB R118, R118, R11 ;  /* 0x0000000b7676723e */ /* 0x000fe200000000ff */
[----:B------:R-:W-:Y:S01]  /*f610*/  FMUL.FTZ R11, R88, UR13 ;  /* 0x0000000d580b7c20 */ /* 0x000fe20008410000 */
[----:B------:R-:W-:Y:S02]  /*f620*/  LOP3.LUT P6, RZ, R36, 0xff, RZ, 0xc0, !PT ;  /* 0x000000ff24ff7812 */ /* 0x000fe400078cc0ff */
[----:B------:R-:W-:Y:S01]  /*f630*/  F2FP.F16.F32.PACK_AB R119, R119, R116 ;  /* 0x000000747777723e */ /* 0x000fe200000000ff */
        /* <DEDUP_REMOVED lines=8> */
[----:B------:R-:W-:Y:S02]  /*f6c0*/  F2FP.F16.F32.PACK_AB R117, R120, R117 ;  /* 0x000000757875723e */ /* 0x000fe400000000ff */
[----:B------:R-:W-:Y:S01]  /*f6d0*/  F2FP.F16.F32.PACK_AB R116, R116, R11 ;  /* 0x0000000b7474723e */ /* 0x000fe200000000ff */
[----:B------:R-:W-:Y:S06]  /*f6e0*/  BRA `(.L_x_4098) ;  /* 0x0000000800947947 */ /* 0x000fec0003800000 */
.L_x_4101:
        /* <DEDUP_REMOVED lines=54> */
.L_x_4100:
        /* <DEDUP_REMOVED lines=58> */
.L_x_4102:
        /* <DEDUP_REMOVED lines=53> */
.L_x_4098:
        /* <DEDUP_REMOVED lines=10> */
.L_x_4094:
[----:B------:R-:W-:Y:S05]  /*101e0*/  BSYNC.RECONVERGENT B1 ;  /* 0x0000000000017941 */ /* 0x000fea0003800200 */
.L_x_4093:
[----:B-1234-:R-:W1:Y:S02]  /*101f0*/  LDC.64 R116, c[0x0][0x380] ;  /* 0x0000e000ff747b82 */ /* 0x01ee640000000a00 */
[----:B-1----:R-:W-:-:S04]  /*10200*/  LEA R203, R116, R203, 0x2 ;  /* 0x000000cb74cb7211 */ /* 0x002fc800078e10ff */
[----:B------:R-:W-:-:S13]  /*10210*/  ISETP.GE.AND P0, PT, R203, R117, PT ;  /* 0x00000075cb00720c */ /* 0x000fda0003f06270 */
[----:B------:R-:W-:Y:S05]  /*10220*/  @!P0 BRA `(.L_x_4103) ;  /* 0xffffff1000fc8947 */ /* 0x000fea000383ffff */
.L_x_4041:
[----:B------:R-:W-:Y:S05]  /*10230*/  BSYNC B0 ;  /* 0x0000000000007941 */ /* 0x000fea0003800000 */
.L_x_4040:
[----:B-----5:R-:W2:Y:S04]  /*10240*/  LDL.LU R11, [R1+0xc8] ;  /* 0x0000c800010b7983 */ /* 0x020ea80000300800 */
[----:B------:R-:W3:Y:S04]  /*10250*/  LDL.LU R116, [R1+0xc4] ;  /* 0x0000c40001747983 */ /* 0x000ee80000300800 */
[----:B------:R-:W4:Y:S04]  /*10260*/  LDL.LU R119, [R1+0xd8] ;  /* 0x0000d80001777983 */ /* 0x000f280000300800 */
[----:B------:R-:W2:Y:S04]  /*10270*/  LDL.LU R118, [R1+0xdc] ;  /* 0x0000dc0001767983 */ /* 0x000ea80000300800 */
[----:B------:R-:W4:Y:S04]  /*10280*/  LDL.LU R117, [R1+0xe0] ;  /* 0x0000e00001757983 */ /* 0x000f280000300800 */
[----:B------:R-:W3:Y:S04]  /*10290*/  LDL.LU R120, [R1+0xd4] ;  /* 0x0000d40001787983 */ /* 0x000ee80000300800 */
[----:B------:R-:W2:Y:S04]  /*102a0*/  LDL.LU R148, [R1+0x144] ;  /* 0x0001440001947983 */ /* 0x000ea80000300800 */
[----:B------:R-:W2:Y:S04]  /*102b0*/  LDL.LU R149, [R1+0x148] ;  /* 0x0001480001957983 */ /* 0x000ea80000300800 */
[----:B------:R-:W2:Y:S04]  /*102c0*/  LDL.LU R150, [R1+0x14c] ;  /* 0x00014c0001967983 */ /* 0x000ea80000300800 */
[----:B------:R-:W2:Y:S04]  /*102d0*/  LDL.LU R151, [R1+0x150] ;  /* 0x0001500001977983 */ /* 0x000ea80000300800 */
[----:B------:R-:W4:Y:S04]  /*102e0*/  LDL.LU R89, [R1+0x134] ;  /* 0x0001340001597983 */ /* 0x000f280000300800 */
[----:B------:R-:W3:Y:S04]  /*102f0*/  LDL.LU R90, [R1+0x138] ;  /* 0x00013800015a7983 */ /* 0x000ee80000300800 */
[----:B------:R-:W4:Y:S04]  /*10300*/  LDL.LU R91, [R1+0x13c] ;  /* 0x00013c00015b7983 */ /* 0x000f280000300800 */
        /* <DEDUP_REMOVED lines=20> */
[----:B------:R-:W3:Y:S01]  /*10450*/  LDL.LU R121, [R1+0xf0] ;  /* 0x0000f00001797983 */ /* 0x000ee20000300800 */
        /* <DEDUP_REMOVED lines=9> */
[----:B----4-:R-:W-:Y:S02]  /*104f0*/  MOV R150, R91 ;  /* 0x0000005b00967202 */ /* 0x010fe40000000f00 */
[----:B------:R-:W-:Y:S02]  /*10500*/  MOV R148, R89 ;  /* 0x0000005900947202 */ /* 0x000fe40000000f00 */
[----:B---3--:R-:W-:Y:S02]  /*10510*/  MOV R151, R84 ;  /* 0x0000005400977202 */ /* 0x008fe40000000f00 */
        /* <DEDUP_REMOVED lines=62> */
[----:B----4-:R-:W-:-:S03]  /*10900*/  MOV R120, R116 ;  /* 0x0000007400787202 */ /* 0x010fc60000000f00 */
[----:B------:R-:W4:Y:S01]  /*10910*/  LDL.LU R116, [R1+0x1c8] ;  /* 0x0001c80001747983 */ /* 0x000f220000300800 */
[----:B------:R-:W-:-:S03]  /*10920*/  MOV R119, R11 ;  /* 0x0000000b00777202 */ /* 0x000fc60000000f00 */
        /* <DEDUP_REMOVED lines=28> */
[----:B--2---:R-:W-:-:S02]  /*10af0*/  MOV R122, R118 ;  /* 0x00000076007a7202 */ /* 0x004fc40000000f00 */
        /* <DEDUP_REMOVED lines=106> */
[----:B---3--:R-:W-:Y:S02]  /*111a0*/  MOV R121, R117 ;  /* 0x0000007500797202 */ /* 0x008fe40000000f00 */
[----:B----4-:R-:W-:Y:S02]  /*111b0*/  MOV R120, R116 ;  /* 0x0000007400787202 */ /* 0x010fe40000000f00 */
[----:B------:R-:W3:Y:S01]  /*111c0*/  LDL.LU R116, [R1+0x154] ;  /* 0x0001540001747983 */ /* 0x000ee20000300800 */
[----:B------:R-:W-:-:S03]  /*111d0*/  MOV R119, R11 ;  /* 0x0000000b00777202 */ /* 0x000fc60000000f00 */
[----:B------:R-:W3:Y:S04]  /*111e0*/  LDL.LU R117, [R1+0x158] ;  /* 0x0001580001757983 */ /* 0x000ee80000300800 */
        /* <DEDUP_REMOVED lines=24> */
[----:B------:R-:W3:Y:S01]  /*11370*/  LDL.LU R119, [R1+0x160] ;  /* 0x0001600001777983 */ /* 0x000ee20000300800 */
[----:B------:R-:W-:Y:S02]  /*11380*/  MOV R126, R122 ;  /* 0x0000007a007e7202 */ /* 0x000fe40000000f00 */
[----:B------:R-:W-:Y:S02]  /*11390*/  MOV R124, R120 ;  /* 0x00000078007c7202 */ /* 0x000fe40000000f00 */
[----:B------:R-:W-:Y:S01]  /*113a0*/  MOV R125, R121 ;  /* 0x00000079007d7202 */ /* 0x000fe20000000f00 */
[----:B------:R-:W3:Y:S04]  /*113b0*/  LDL.LU R120, [R1+0x164] ;  /* 0x0001640001787983 */ /* 0x000ee80000300800 */
[----:B------:R-:W3:Y:S01]  /*113c0*/  LDL.LU R121, [R1+0x168] ;  /* 0x0001680001797983 */ /* 0x000ee20000300800 */
[----:B--2---:R-:W-:-:S02]  /*113d0*/  MOV R122, R118 ;  /* 0x00000076007a7202 */ /* 0x004fc40000000f00 */
[----:B----4-:R-:W-:Y:S02]  /*113e0*/  MOV R118, R11 ;  /* 0x0000000b00767202 */ /* 0x010fe40000000f00 */
[----:B------:R-:W2:Y:S04]  /*113f0*/  LDL.LU R11, [R1+0x16c] ;  /* 0x00016c00010b7983 */ /* 0x000ea80000300800 */
[----:B------:R0:W-:Y:S02]  /*11400*/  STS.128 [R2+0xc10], R148 ;  /* 0x000c109402007388 */ /* 0x0001e40000000c00 */
[----:B0-----:R-:W-:Y:S02]  /*11410*/  MOV R149, R90 ;  /* 0x0000005a00957202 */ /* 0x001fe40000000f00 */
        /* <DEDUP_REMOVED lines=14> */
[----:B------:R-:W4:Y:S01]  /*11500*/  LDL.LU R123, [R1+0x170] ;  /* 0x00017000017b7983 */ /* 0x000f220000300800 */
[----:B------:R-:W-:Y:S02]  /*11510*/  MOV R130, R126 ;  /* 0x0000007e00827202 */ /* 0x000fe40000000f00 */
[----:B------:R-:W-:Y:S02]  /*11520*/  MOV R128, R124 ;  /* 0x0000007c00807202 */ /* 0x000fe40000000f00 */
[----:B------:R-:W-:Y:S01]  /*11530*/  MOV R129, R125 ;  /* 0x0000007d00817202 */ /* 0x000fe20000000f00 */
[----:B------:R-:W4:Y:S01]  /*11540*/  LDL.LU R124, [R1+0x174] ;  /* 0x00017400017c7983 */ /* 0x000f220000300800 */
[----:B------:R-:W-:-:S03]  /*11550*/  MOV R126, R122 ;  /* 0x0000007a007e7202 */ /* 0x000fc60000000f00 */
[----:B------:R-:W4:Y:S01]  /*11560*/  LDL.LU R125, [R1+0x178] ;  /* 0x00017800017d7983 */ /* 0x000f220000300800 */
[----:B--2---:R-:W-:-:S03]  /*11570*/  MOV R122, R11 ;  /* 0x0000000b007a7202 */ /* 0x004fc60000000f00 */
[----:B------:R-:W2:Y:S04]  /*11580*/  LDL.LU R11, [R1+0x17c] ;  /* 0x00017c00010b7983 */ /* 0x000ea80000300800 */
        /* <DEDUP_REMOVED lines=20> */
[----:B------:R-:W2:Y:S01]  /*116d0*/  LDL.LU R11, [R1+0x18c] ;  /* 0x00018c00010b7983 */ /* 0x000ea20000300800 */
[----:B------:R-:W-:Y:S05]  /*116e0*/  WARPSYNC.ALL ;  /* 0x0000000000007948 */ /* 0x000fea0003800000 */
[----:B------:R-:W-:Y:S01]  /*116f0*/  STS.128 [R2+0x1010], R148 ;  /* 0x0010109402007388 */ /* 0x000fe20000000c00 */
[----:B------:R-:W-:Y:S01]  /*11700*/  LEA R3, R0, R3, 0x2 ;  /* 0x0000000300037211 */ /* 0x000fe200078e10ff */
[----:B------:R-:W0:Y:S01]  /*11710*/  LDCU.128 UR16, c[0x0][0x440] ;  /* 0x00008800ff1077ac */ /* 0x000e220008000c00 */
[----:B------:R-:W-:Y:S01]  /*11720*/  BAR.SYNC.DEFER_BLOCKING 0x0 ;  /* 0x0000000000007b1d */ /* 0x000fe20000010000 */
[----:B------:R-:W-:-:S02]  /*11730*/  MOV R87, R130 ;  /* 0x0000008200577202 */ /* 0x000fc40000000f00 */
[----:B------:R-:W-:Y:S02]  /*11740*/  MOV R88, R89 ;  /* 0x0000005900587202 */ /* 0x000fe40000000f00 */
[----:B------:R-:W-:Y:S01]  /*11750*/  MOV R89, R84 ;  /* 0x0000005400597202 */ /* 0x000fe20000000f00 */
[----:B------:R-:W1:Y:S01]  /*11760*/  LDCU.128 UR20, c[0x0][0x450] ;  /* 0x00008a00ff1477ac */ /* 0x000e620008000c00 */
[----:B------:R-:W-:Y:S01]  /*11770*/  MOV R84, R75 ;  /* 0x0000004b00547202 */ /* 0x000fe20000000f00 */
[----:B------:R-:W3:Y:S04]  /*11780*/  LDS R4, [R3] ;  /* 0x0000000003047984 */ /* 0x000ee80000000800 */
[----:B------:R-:W0:Y:S04]  /*11790*/  LDS R5, [R3+0x200] ;  /* 0x0002000003057984 */ /* 0x000e280000000800 */
[----:B------:R-:W1:Y:S04]  /*117a0*/  LDS R6, [R3+0x400] ;  /* 0x0004000003067984 */ /* 0x000e680000000800 */
[----:B------:R-:W4:Y:S04]  /*117b0*/  LDS R7, [R3+0x1400] ;  /* 0x0014000003077984 */ /* 0x000f280000000800 */
[----:B------:R-:W4:Y:S04]  /*117c0*/  LDS R8, [R3+0x1600] ;  /* 0x0016000003087984 */ /* 0x000f280000000800 */
[----:B------:R-:W4:Y:S01]  /*117d0*/  LDS R9, [R3+0x1800] ;  /* 0x0018000003097984 */ /* 0x000f220000000800 */
[----:B------:R-:W-:-:S02]  /*117e0*/  MOV R75, R72 ;  /* 0x00000048004b7202 */ /* 0x000fc40000000f00 */
[----:B------:R-:W-:Y:S01]  /*117f0*/  MOV R72, R131 ;  /* 0x0000008300487202 */ /* 0x000fe20000000f00 */
[----:B------:R-:W-:Y:S04]  /*11800*/  LDS R32, [R3+0x600] ;  /* 0x0006000003207984 */ /* 0x000fe80000000800 */
        /* <DEDUP_REMOVED lines=11> */
[----:B---3--:R-:W-:Y:S01]  /*118c0*/  FADD.FTZ R4, RZ, R4 ;  /* 0x00000004ff047221 */ /* 0x008fe20000010000 */
[----:B------:R-:W-:Y:S01]  /*118d0*/  LOP3.LUT R23, R0, 0x7f, RZ, 0x3c, !PT ;  /* 0x0000007f00177812 */ /* 0x000fe200078e3cff */
[----:B0-----:R-:W-:Y:S01]  /*118e0*/  FADD.FTZ R5, RZ, R5 ;  /* 0x00000005ff057221 */ /* 0x001fe20000010000 */
[----:B-1----:R-:W-:Y:S01]  /*118f0*/  FADD.FTZ R6, RZ, R6 ;  /* 0x00000006ff067221 */ /* 0x002fe20000010000 */
[----:B----4-:R-:W-:Y:S01]  /*11900*/  FADD.FTZ R4, R4, R7 ;  /* 0x0000000704047221 */ /* 0x010fe20000010000 */
[----:B------:R-:W-:Y:S01]  /*11910*/  IADD3 R23, PT, PT, R23, R87, RZ ;  /* 0x0000005717177210 */ /* 0x000fe20007ffe0ff */
[----:B------:R-:W-:Y:S01]  /*11920*/  LDS R29, [R3+0x1a00] ;  /* 0x001a0000031d7984 */ /* 0x000fe20000000800 */
[----:B------:R-:W-:Y:S01]  /*11930*/  MOV R148, R90 ;  /* 0x0000005a00947202 */ /* 0x000fe20000000f00 */
[----:B------:R-:W-:Y:S01]  /*11940*/  FADD.FTZ R90, R5, R8 ;  /* 0x00000008055a7221 */ /* 0x000fe20000010000 */
[----:B------:R-:W-:Y:S01]  /*11950*/  MOV R149, R91 ;  /* 0x0000005b00957202 */ /* 0x000fe20000000f00 */
[----:B------:R-:W-:Y:S01]  /*11960*/  FADD.FTZ R91, R6, R9 ;  /* 0x00000009065b7221 */ /* 0x000fe20000010000 */
[----:B------:R-:W-:Y:S01]  /*11970*/  MOV R87, R89 ;  /* 0x0000005900577202 */ /* 0x000fe20000000f00 */
        /* <DEDUP_REMOVED lines=29> */
[----:B--2---:R-:W-:-:S03]  /*11b50*/  MOV R130, R11 ;  /* 0x0000000b00827202 */ /* 0x004fc60000000f00 */
[----:B------:R-:W0:Y:S01]  /*11b60*/  LDS R11, [R3+0x2800] ;  /* 0x00280000030b7984 */ /* 0x000e220000000800 */
[----:B------:R-:W-:Y:S02]  /*11b70*/  MOV R150, R202 ;  /* 0x000000ca00967202 */ /* 0x000fe40000000f00 */
[----:B------:R-:W-:Y:S01]  /*11b80*/  MOV R151, R201 ;  /* 0x000000c900977202 */ /* 0x000fe20000000f00 */
[----:B0-----:R-:W-:Y:S02]  /*11b90*/  FADD.FTZ R92, R4, R11 ;  /* 0x0000000b045c7221 */ /* 0x001fe40000010000 */
[----:B------:R-:W-:Y:S04]  /*11ba0*/  LDS R11, [R3+0x3a00] ;  /* 0x003a0000030b7984 */ /* 0x000fe80000000800 */
[----:B------:R-:W-:Y:S01]  /*11bb0*/  LDS R4, [R3+0x4400] ;  /* 0x0044000003047984 */ /* 0x000fe20000000800 */
[----:B------:R-:W-:Y:S01]  /*11bc0*/  BAR.SYNC.DEFER_BLOCKING 0x0 ;  /* 0x0000000000007b1d */ /* 0x000fe20000010000 */
[----:B------:R-:W-:-:S05]  /*11bd0*/  MOV R113, R183 ;  /* 0x000000b700717202 */ /* 0x000fca0000000f00 */
[----:B------:R0:W-:Y:S04]  /*11be0*/  STS.128 [R2+0x1010], R116 ;  /* 0x0010107402007388 */ /* 0x0001e80000000c00 */
[----:B0-----:R-:W2:Y:S04]  /*11bf0*/  LDL.LU R116, [R1] ;  /* 0x0000000001747983 */ /* 0x001ea80000300800 */
[----:B------:R-:W2:Y:S04]  /*11c00*/  LDL.LU R117, [R1+0x4] ;  /* 0x0000040001757983 */ /* 0x000ea80000300800 */
[----:B------:R-:W2:Y:S04]  /*11c10*/  LDL.LU R118, [R1+0x8] ;  /* 0x0000080001767983 */ /* 0x000ea80000300800 */
[----:B------:R-:W2:Y:S04]  /*11c20*/  LDL.LU R119, [R1+0xc] ;  /* 0x00000c0001777983 */ /* 0x000ea80000300800 */
[----:B------:R0:W-:Y:S04]  /*11c30*/  STS.128 [R2+0x410], R148 ;  /* 0x0004109402007388 */ /* 0x0001e80000000c00 */
        /* <DEDUP_REMOVED lines=40> */
[----:B------:R-:W-:-:S02]  /*11ec0*/  MOV R86, R88 ;  /* 0x0000005800567202 */ /* 0x000fc40000000f00 */
[----:B------:R-:W-:Y:S01]  /*11ed0*/  MOV R112, R200 ;  /* 0x000000c800707202 */ /* 0x000fe20000000f00 */
[----:B------:R-:W-:Y:S04]  /*11ee0*/  STS.128 [R2], R36 ;  /* 0x0000002402007388 */ /* 0x000fe80000000c00 */
        /* <DEDUP_REMOVED lines=113> */
[----:B------:R-:W-:-:S03]  /*12600*/  FADD.FTZ R94, R91, R94 ;  /* 0x0000005e5b5e7221 */ /* 0x000fc60000010000 */
[----:B------:R-:W-:Y:S01]  /*12610*/  FADD.FTZ R105, R90, R97 ;  /* 0x000000615a697221 */ /* 0x000fe20000010000 */
[----:B------:R-:W-:Y:S01]  /*12620*/  FADD.FTZ R103, R92, R95 ;  /* 0x0000005f5c677221 */ /* 0x000fe20000010000 */
[----:B0-----:R-:W-:Y:S01]  /*12630*/  FADD.FTZ R99, RZ, R99 ;  /* 0x00000063ff637221 */ /* 0x001fe20000010000 */
[----:B------:R-:W0:Y:S04]  /*12640*/  LDS R112, [R3] ;  /* 0x0000000003707984 */ /* 0x000e280000000800 */
[----:B------:R-:W2:Y:S04]  /*12650*/  LDS R93, [R3+0x1400] ;  /* 0x00140000035d7984 */ /* 0x000ea80000000800 */
[----:B------:R-:W3:Y:S04]  /*12660*/  LDS R91, [R3+0x200] ;  /* 0x00020000035b7984 */ /* 0x000ee80000000800 */
[----:B------:R-:W4:Y:S04]  /*12670*/  LDS R90, [R3+0x2800] ;  /* 0x00280000035a7984 */ /* 0x000f280000000800 */
[----:B------:R-:W4:Y:S04]  /*12680*/  LDS R2, [R3+0x1600] ;  /* 0x0016000003027984 */ /* 0x000f280000000800 */
[----:B------:R-:W4:Y:S04]  /*12690*/  LDS R135, [R3+0x3c00] ;  /* 0x003c000003877984 */ /* 0x000f280000000800 */
[----:B------:R-:W4:Y:S01]  /*126a0*/  LDS R97, [R3+0x2a00] ;  /* 0x002a000003617984 */ /* 0x000f220000000800 */
[----:B------:R-:W-:-:S03]  /*126b0*/  FADD.FTZ R96, RZ, R96 ;  /* 0x00000060ff607221 */ /* 0x000fc60000010000 */
[----:B------:R-:W4:Y:S01]  /*126c0*/  LDS R92, [R3+0x400] ;  /* 0x00040000035c7984 */ /* 0x000f220000000800 */
[----:B-1----:R-:W-:-:S03]  /*126d0*/  FADD.FTZ R99, R99, R100 ;  /* 0x0000006463637221 */ /* 0x002fc60000010000 */
[----:B------:R-:W1:Y:S01]  /*126e0*/  LDS R137, [R3+0x3e00] ;  /* 0x003e000003897984 */ /* 0x000e620000000800 */
[----:B------:R-:W1:Y:S03]  /*126f0*/  LDC R100, c[0x0][0x388] ;  /* 0x0000e200ff647b82 */ /* 0x000e660000000800 */
[----:B------:R-:W1:Y:S01]  /*12700*/  LDS R95, [R3+0x1800] ;  /* 0x00180000035f7984 */ /* 0x000e620000000800 */
[----:B------:R-:W-:-:S03]  /*12710*/  FADD.FTZ R96, R96, R101 ;  /* 0x0000006560607221 */ /* 0x000fc60000010000 */
[----:B------:R-:W1:Y:S01]  /*12720*/  LDS R101, [R3+0x2c00] ;  /* 0x002c000003657984 */ /* 0x000e620000000800 */
[----:B------:R-:W1:Y:S03]  /*12730*/  S2UR UR4, SR_CTAID.X ;  /* 0x00000000000479c3 */ /* 0x000e660000002500 */
[----:B------:R-:W1:Y:S01]  /*12740*/  LDS R139, [R3+0x4000] ;  /* 0x00400000038b7984 */ /* 0x000e620000000800 */
[----:B------:R-:W-:Y:S01]  /*12750*/  FADD.FTZ R98, RZ, R98 ;  /* 0x00000062ff627221 */ /* 0x000fe20000010000 */
[----:B0-----:R-:W-:-:S03]  /*12760*/  FADD.FTZ R112, RZ, R112 ;  /* 0x00000070ff707221 */ /* 0x001fc60000010000 */
[----:B------:R-:W-:Y:S01]  /*12770*/  FADD.FTZ R98, R98, R107 ;  /* 0x0000006b62627221 */ /* 0x000fe20000010000 */
[----:B------:R-:W-:Y:S01]  /*12780*/  FADD.FTZ R107, R94, R89 ;  /* 0x000000595e6b7221 */ /* 0x000fe20000010000 */
[----:B--2---:R-:W-:Y:S01]  /*12790*/  FADD.FTZ R93, R112, R93 ;  /* 0x0000005d705d7221 */ /* 0x004fe20000010000 */
[----:B---3--:R-:W-:-:S03]  /*127a0*/  FADD.FTZ R91, RZ, R91 ;  /* 0x0000005bff5b7221 */ /* 0x008fc60000010000 */
[----:B----4-:R-:W-:Y:S01]  /*127b0*/  FADD.FTZ R90, R93, R90 ;  /* 0x0000005a5d5a7221 */ /* 0x010fe20000010000 */
[----:B------:R-:W-:Y:S01]  /*127c0*/  FADD.FTZ R2, R91, R2 ;  /* 0x000000025b027221 */ /* 0x000fe20000010000 */
[----:B------:R-:W-:Y:S01]  /*127d0*/  ISETP.GE.U32.AND P4, PT, R23, 0x80, PT ;  /* 0x000000801700780c */ /* 0x000fe20003f86070 */
[----:B-1----:R-:W-:Y:S02]  /*127e0*/  IMAD R89, R100, UR4, RZ ;  /* 0x0000000464597c24 */ /* 0x002fe4000f8e02ff */
        /* <DEDUP_REMOVED lines=63> */
.L_x_4105:
[----:B------:R-:W-:Y:S05]  /*12be0*/  BSYNC.RECONVERGENT B0 ;  /* 0x0000000000007941 */ /* 0x000fea0003800200 */
.L_x_4104:
        /* <DEDUP_REMOVED lines=22> */
.L_x_4107:
[----:B------:R-:W-:Y:S05]  /*12d50*/  BSYNC.RECONVERGENT B0 ;  /* 0x0000000000007941 */ /* 0x000fea0003800200 */
.L_x_4106:
        /* <DEDUP_REMOVED lines=22> */
.L_x_4109:
[----:B------:R-:W-:Y:S05]  /*12ec0*/  BSYNC.RECONVERGENT B0 ;  /* 0x0000000000007941 */ /* 0x000fea0003800200 */
.L_x_4108:
        /* <DEDUP_REMOVED lines=167> */
.L_x_4111:
[----:B------:R-:W-:Y:S05]  /*13940*/  BSYNC.RECONVERGENT B0 ;  /* 0x0000000000007941 */ /* 0x000fea0003800200 */
.L_x_4110:
        /* <DEDUP_REMOVED lines=22> */
.L_x_4113:
[----:B------:R-:W-:Y:S05]  /*13ab0*/  BSYNC.RECONVERGENT B0 ;  /* 0x0000000000007941 */ /* 0x000fea0003800200 */
.L_x_4112:
        /* <DEDUP_REMOVED lines=22> */
.L_x_4115:
[----:B------:R-:W-:Y:S05]  /*13c20*/  BSYNC.RECONVERGENT B0 ;  /* 0x0000000000007941 */ /* 0x000fea0003800200 */
.L_x_4114:
        /* <DEDUP_REMOVED lines=22> */
.L_x_4117:
[----:B------:R-:W-:Y:S05]  /*13d90*/  BSYNC.RECONVERGENT B0 ;  /* 0x0000000000007941 */ /* 0x000fea0003800200 */
.L_x_4116:
        /* <DEDUP_REMOVED lines=22> */
.L_x_4119:
[----:B------:R-:W-:Y:S05]  /*13f00*/  BSYNC.RECONVERGENT B0 ;  /* 0x0000000000007941 */ /* 0x000fea0003800200 */
.L_x_4118:
        /* <DEDUP_REMOVED lines=22> */
.L_x_4121:
[----:B------:R-:W-:Y:S05]  /*14070*/  BSYNC.RECONVERGENT B0 ;  /* 0x0000000000007941 */ /* 0x000fea0003800200 */
.L_x_4120:
        /* <DEDUP_REMOVED lines=9> */
.L_x_4052:
        /* <DEDUP_REMOVED lines=8> */
.L_x_4123:
[----:B------:R-:W-:Y:S05]  /*14190*/  BSYNC B1 ;  /* 0x0000000000017941 */ /* 0x000fea0003800000 */
.L_x_4122:
        /* <DEDUP_REMOVED lines=9> */
.L_x_4124:
        /* <DEDUP_REMOVED lines=8> */
.L_x_4125:
[----:B------:R-:W-:Y:S02]  /*142b0*/  MOV R119, R121 ;  /* 0x0000007900777202 */ /* 0x000fe40000000f00 */
[----:B------:R-:W-:-:S05]  /*142c0*/  MOV R116, R122 ;  /* 0x0000007a00747202 */ /* 0x000fca0000000f00 */
[----:B------:R-:W-:Y:S01]  /*142d0*/  FADD.FTZ R120, R120, R116 ;  /* 0x0000007478787221 */ /* 0x000fe20000010000 */
[----:B------:R-:W-:-:S07]  /*142e0*/  MOV R116, 0xffffffff ;  /* 0xffffffff00747802 */ /* 0x000fce0000000f00 */
[----:B------:R-:W-:Y:S05]  /*142f0*/  WARPSYNC.COLLECTIVE R116, `(.L_x_4126) ;  /* 0x0000000074087348 */ /* 0x000fea0003c00000 */
[----:B------:R0:W1:Y:S02]  /*14300*/  SHFL.BFLY P0, R122, R119, R118, R117 ;  /* 0x0c000076777a7389 */ /* 0x0000640000000075 */
[----:B01----:R-:W-:Y:S05]  /*14310*/  ENDCOLLECTIVE ;  /* 0x000000000000791b */ /* 0x003fea0003800000 */
.L_x_4126:
        /* <DEDUP_REMOVED lines=8> */
.L_x_4127:
[----:B------:R-:W-:Y:S02]  /*143a0*/  MOV R119, R121 ;  /* 0x0000007900777202 */ /* 0x000fe40000000f00 */
[----:B------:R-:W-:-:S05]  /*143b0*/  MOV R116, R122 ;  /* 0x0000007a00747202 */ /* 0x000fca0000000f00 */
[----:B------:R-:W-:Y:S01]  /*143c0*/  FADD.FTZ R120, R120, R116 ;  /* 0x0000007478787221 */ /* 0x000fe20000010000 */
[----:B------:R-:W-:-:S07]  /*143d0*/  MOV R116, 0xffffffff ;  /* 0xffffffff00747802 */ /* 0x000fce0000000f00 */
[----:B------:R-:W-:Y:S05]  /*143e0*/  WARPSYNC.COLLECTIVE R116, `(.L_x_4128) ;  /* 0x0000000074087348 */ /* 0x000fea0003c00000 */
[----:B------:R0:W1:Y:S02]  /*143f0*/  SHFL.BFLY P0, R122, R119, R118, R117 ;  /* 0x0c000076777a7389 */ /* 0x0000640000000075 */
[----:B01----:R-:W-:Y:S05]  /*14400*/  ENDCOLLECTIVE ;  /* 0x000000000000791b */ /* 0x003fea0003800000 */
.L_x_4128:
        /* <DEDUP_REMOVED lines=8> */
.L_x_4129:
[----:B------:R-:W-:Y:S02]  /*14490*/  MOV R119, R121 ;  /* 0x0000007900777202 */ /* 0x000fe40000000f00 */
[----:B------:R-:W-:-:S05]  /*144a0*/  MOV R116, R122 ;  /* 0x0000007a00747202 */ /* 0x000fca0000000f00 */
[----:B------:R-:W-:Y:S01]  /*144b0*/  FADD.FTZ R120, R120, R116 ;  /* 0x0000007478787221 */ /* 0x000fe20000010000 */
[----:B------:R-:W-:-:S07]  /*144c0*/  MOV R116, 0xffffffff ;  /* 0xffffffff00747802 */ /* 0x000fce0000000f00 */
[----:B------:R-:W-:Y:S05]  /*144d0*/  WARPSYNC.COLLECTIVE R116, `(.L_x_4130) ;  /* 0x0000000074087348 */ /* 0x000fea0003c00000 */
[----:B------:R0:W1:Y:S02]  /*144e0*/  SHFL.BFLY P0, R122, R119, R118, R117 ;  /* 0x0c000076777a7389 */ /* 0x0000640000000075 */
[----:B01----:R-:W-:Y:S05]  /*144f0*/  ENDCOLLECTIVE ;  /* 0x000000000000791b */ /* 0x003fea0003800000 */
.L_x_4130:
        /* <DEDUP_REMOVED lines=8> */
.L_x_4131:
[----:B------:R-:W-:Y:S02]  /*14580*/  MOV R119, R121 ;  /* 0x0000007900777202 */ /* 0x000fe40000000f00 */
[----:B------:R-:W-:-:S07]  /*14590*/  MOV R123, R122 ;  /* 0x0000007a007b7202 */ /* 0x000fce0000000f00 */
[----:B------:R-:W-:Y:S05]  /*145a0*/  WARPSYNC.COLLECTIVE R116, `(.L_x_4132) ;  /* 0x0000000074087348 */ /* 0x000fea0003c00000 */
[----:B------:R0:W1:Y:S02]  /*145b0*/  SHFL.BFLY P0, R122, R119, R118, R117 ;  /* 0x0c000076777a7389 */ /* 0x0000640000000075 */
[----:B01----:R-:W-:Y:S05]  /*145c0*/  ENDCOLLECTIVE ;  /* 0x000000000000791b */ /* 0x003fea0003800000 */
.L_x_4132:
[----:B------:R-:W-:Y:S01]  /*145d0*/  MOV R116, R122 ;  /* 0x0000007a00747202 */ /* 0x000fe20000000f00 */
[----:B------:R-:W-:Y:S06]  /*145e0*/  BRA `(.L_x_4133) ;  /* 0xffffff0c00887947 */ /* 0x000fec000383ffff */
.L_x_4134:
        /* <DEDUP_REMOVED lines=9> */
.L_x_7142:


//--------------------- .text._ZN10layer_norm31ln_parallel_residual_bwd_kernelINS_13Kernel_traitsI6__halfS2_fS2_fjLj1280ELj1ELj4ELj1ELj16ENS_18Kernel_traits_baseILj1280ES2_S2_fS2_fjLj128EEEEELb1ELb0ELb1EEEvNS_9BwdParamsE --------------------------
	.section	.text._ZN10layer_norm31ln_parallel_residual_bwd_kernelINS_13Kernel_traitsI6__halfS2_fS2_fjLj1280ELj1ELj4ELj1ELj16ENS_18Kernel_traits_baseILj1280ES2_S2_fS2_fjLj128EEEEELb1ELb0ELb1EEEvNS_9BwdParamsE,"ax",@progbits
	.align	128
        .global         _ZN10layer_norm31ln_parallel_residual_bwd_kernelINS_13Kernel_traitsI6__halfS2_fS2_fjLj1280ELj1ELj4ELj1ELj16ENS_18Kernel_traits_baseILj1280ES2_S2_fS2_fjLj128EEEEELb1ELb0ELb1EEEvNS_9BwdParamsE
        .type           _ZN10layer_norm31ln_parallel_residual_bwd_kernelINS_13Kernel_traitsI6__halfS2_fS2_fjLj1280ELj1ELj4ELj1ELj16ENS_18Kernel_traits_baseILj1280ES2_S2_fS2_fjLj128EEEEELb1ELb0ELb1EEEvNS_9BwdParamsE,@function
        .size           _ZN10layer_norm31ln_parallel_residual_bwd_kernelINS_13Kernel_traitsI6__halfS2_fS2_fjLj1280ELj1ELj4ELj1ELj16ENS_18Kernel_traits_baseILj1280ES2_S2_fS2_fjLj128EEEEELb1ELb0ELb1EEEvNS_9BwdParamsE,(.L_x_7143 - _ZN10layer_norm31ln_parallel_residual_bwd_kernelINS_13Kernel_traitsI6__halfS2_fS2_fjLj1280ELj1ELj4ELj1ELj16ENS_18Kernel_traits_baseILj1280ES2_S2_fS2_fjLj128EEEEELb1ELb0ELb1EEEvNS_9BwdParamsE)
        .other          _ZN10layer_norm31ln_parallel_residual_bwd_kernelINS_13Kernel_traitsI6__halfS2_fS2_fjLj1280ELj1ELj4ELj1ELj16ENS_18Kernel_traits_baseILj1280ES2_S2_fS2_fjLj128EEEEELb1ELb0ELb1EEEvNS_9BwdParamsE,@"STO_CUDA_ENTRY STV_DEFAULT"
_ZN10layer_norm31ln_parallel_residual_bwd_kernelINS_13Kernel_traitsI6__halfS2_fS2_fjLj1280ELj1ELj4ELj1ELj16ENS_18Kernel_traits_baseILj1280ES2_S2_fS2_fjLj128EEEEELb1ELb0ELb1EEEvNS_9BwdParamsE:
.text._ZN10layer_norm31ln_parallel_residual_bwd_kernelINS_13Kernel_traitsI6__halfS2_fS2_fjLj1280ELj1ELj4ELj1ELj16ENS_18Kernel_traits_baseILj1280ES2_S2_fS2_fjLj128EEEEELb1ELb0ELb1EEEvNS_9BwdParamsE:
        /* <DEDUP_REMOVED lines=117> */
[----:B------:R-:W-:Y:S01]  /*0750*/  CS2R R152, SRZ ;  /* 0x0000000000987805 */ /* 0x000fe2000001ff00 */
[--C-:B--2---:R-:W-:Y:S02]  /*0760*/  HADD2.F32 R3, -RZ, R44.reuse.H0_H0 ;  /* 0x2000002cff037230 */ /* 0x104fe40000004100 */
        /* <DEDUP_REMOVED lines=155> */
[----:B------:R-:W-:Y:S01]  /*1120*/  STL [R1+0x144], R4 ;  /* 0x0001440401007387 */ /* 0x000fe20000100800 */
[----:B--2---:R-:W-:-:S03]  /*1130*/  HADD2.F32 R0, -RZ, R7.H1_H1 ;  /* 0x30000007ff007230 */ /* 0x004fc60000004100 */
[----:B------:R0:W-:Y:S04]  /*1140*/  STL [R1+0x13c], R3 ;  /* 0x00013c0301007387 */ /* 0x0001e80000100800 */
[----:B------:R1:W-:Y:S04]  /*1150*/  STL [R1+0x134], R0 ;  /* 0x0001340001007387 */ /* 0x0003e80000100800 */
        /* <DEDUP_REMOVED lines=77> */
[----:B0-----:R-:W-:Y:S01]  /*1630*/  HFMA2 R3, -RZ, RZ, 0, 0 ;  /* 0x00000000ff037431 */ /* 0x001fe200000001ff */
        /* <DEDUP_REMOVED lines=35> */
[----:B------:R-:W-:Y:S02]  /*1870*/  CS2R R14, SRZ ;  /* 0x00000000000e7805 */ /* 0x000fe4000001ff00 */
[----:B------:R-:W-:-:S02]  /*1880*/  CS2R R16, SRZ ;  /* 0x0000000000107805 */ /* 0x000fc4000001ff00 */
[----:B-1----:R-:W-:-:S07]  /*1890*/  CS2R R18, SRZ ;  /* 0x0000000000127805 */ /* 0x002fce000001ff00 */
.L_x_4179:
        /* <DEDUP_REMOVED lines=9> */
[----:B------:R-:W-:Y:S01]  /*1930*/  STL [R1+0x278], R77 ;  /* 0x0002784d01007387 */ /* 0x000fe20000100800 */
[----:B------:R-:W4:Y:S03]  /*1940*/  LDC.64 R210, c[0x0][0x428] ;  /* 0x00010a00ffd27b82 */ /* 0x000f260000000a00 */
[----:B------:R0:W-:Y:S04]  /*1950*/  STL [R1+0x274], R76 ;  /* 0x0002744c01007387 */ /* 0x0001e80000100800 */
[----:B---3--:R-:W3:Y:S01]  /*1960*/  LDL R78, [R1+0x264] ;  /* 0x00026400014e7983 */ /* 0x008ee20000100800 */
[----:B-1----:R-:W-:Y:S01]  /*1970*/  IMAD.WIDE R88, R2, 0x4, R88 ;  /* 0x0000000402587825 */ /* 0x002fe200078e0258 */
[----:B------:R-:W1:Y:S02]  /*1980*/  LDC.64 R206, c[0x0][0x3a8] ;  /* 0x0000ea00ffce7b82 */ /* 0x000e640000000a00 */
[----:B------:R-:W3:Y:S01]  /*1990*/  LDL R79, [R1+0x26c] ;  /* 0x00026c00014f7983 */ /* 0x000ee20000100800 */
[----:B0-----:R-:W-:-:S03]  /*19a0*/  LOP3.LUT R90, R90, 0x1f, RZ, 0xc0, !PT ;  /* 0x0000001f5a5a7812 */ /* 0x001fc600078ec0ff */
[----:B------:R4:W3:Y:S02]  /*19b0*/  LDG.E R183, desc[UR10][R88.64] ;  /* 0x0000000a58b77981 */ /* 0x0008e4000c1e1900 */
[----:B------:R-:W0:Y:S01]  /*19c0*/  LDC.64 R176, c[0x0][0x3c8] ;  /* 0x0000f200ffb07b82 */ /* 0x000e220000000a00 */
[----:B------:R-:W-:Y:S01]  /*19d0*/  LEA.HI.SX32 R182, R182, R90, 0x1d ;  /* 0x0000005ab6b67211 */ /* 0x000fe200078feaff */
[----:B------:R-:W3:Y:S04]  /*19e0*/  LDL R76, [R1+0x268] ;  /* 0x00026800014c7983 */ /* 0x000ee80000100800 */
[C---:B--2---:R-:W-:Y:S01]  /*19f0*/  IMAD.WIDE.U32 R92, R182.reuse, 0x10, R208 ;  /* 0x00000010b65c7825 */ /* 0x044fe200078e00d0 */
[----:B------:R-:W2:Y:S01]  /*1a00*/  LDL R77, [R1+0x270] ;  /* 0x00027000014d7983 */ /* 0x000ea20000100800 */
[----:B------:R-:W-:Y:S01]  /*1a10*/  ISETP.NE.AND P3, PT, RZ, UR7, PT ;  /* 0x00000007ff007c0c */ /* 0x000fe2000bf65270 */
[----:B------:R-:W2:Y:S01]  /*1a20*/  LDC.64 R178, c[0x0][0x438] ;  /* 0x00010e00ffb27b82 */ /* 0x000ea20000000a00 */
[C---:B----4-:R-:W-:Y:S01]  /*1a30*/  IMAD.WIDE.U32 R88, R182.reuse, 0x10, R210 ;  /* 0x00000010b6587825 */ /* 0x050fe200078e00d2 */
[----:B------:R-:W4:Y:S04]  /*1a40*/  LDL R190, [R1+0x260] ;  /* 0x0002600001be7983 */ /* 0x000f280000100800 */
[----:B------:R-:W3:Y:S01]  /*1a50*/  LDG.E.128 R92, desc[UR10][R92.64] ;  /* 0x0000000a5c5c7981 */ /* 0x000ee2000c1e1d00 */
[----:B------:R-:W-:Y:S01]  /*1a60*/  ISETP.NE.U32.AND P0, PT, RZ, UR14, PT ;  /* 0x0000000eff007c0c */ /* 0x000fe2000bf05070 */
[----:B------:R-:W4:Y:S02]  /*1a70*/  LDC.64 R216, c[0x0][0x3b0] ;  /* 0x0000ec00ffd87b82 */ /* 0x000f240000000a00 */
[----:B------:R-:W2:Y:S01]  /*1a80*/  LDG.E.128 R88, desc[UR10][R88.64] ;  /* 0x0000000a58587981 */ /* 0x000ea2000c1e1d00 */
[----:B-1----:R-:W-:-:S03]  /*1a90*/  IMAD.WIDE.U32 R96, R182, 0x20, R206 ;  /* 0x00000020b6607825 */ /* 0x002fc600078e00ce */
[----:B------:R-:W4:Y:S01]  /*1aa0*/  LDL R192, [R1+0x24c] ;  /* 0x00024c0001c07983 */ /* 0x000f220000100800 */
[----:B0-----:R-:W-:-:S03]  /*1ab0*/  IMAD.WIDE R176, R2, 0x4, R176 ;  /* 0x0000000402b07825 */ /* 0x001fc600078e02b0 */
[----:B------:R-:W4:Y:S04]  /*1ac0*/  LDG.E.128 R132, desc[UR10][R96.64] ;  /* 0x0000000a60847981 */ /* 0x000f28000c1e1d00 */
[----:B------:R-:W4:Y:S04]  /*1ad0*/  LDG.E R176, desc[UR10][R176.64] ;  /* 0x0000000ab0b07981 */ /* 0x000f28000c1e1900 */
[----:B------:R-:W4:Y:S04]  /*1ae0*/  LDL R80, [R1+0x250] ;  /* 0x0002500001507983 */ /* 0x000f280000100800 */
[----:B------:R-:W4:Y:S01]  /*1af0*/  LDG.E.128 R96, desc[UR10][R96.64+0x10] ;  /* 0x0000100a60607981 */ /* 0x000f22000c1e1d00 */
[----:B---3--:R-:W-:-:S02]  /*1b00*/  HADD2.F32 R146, -RZ, R92.H0_H0 ;  /* 0x2000005cff927230 */ /* 0x008fc40000004100 */
[----:B------:R-:W-:Y:S02]  /*1b10*/  HADD2.F32 R92, -RZ, R92.H1_H1 ;  /* 0x3000005cff5c7230 */ /* 0x000fe40000004100 */
[--C-:B--2---:R-:W-:Y:S02]  /*1b20*/  HADD2.F32 R185, -RZ, R88.reuse.H0_H0 ;  /* 0x20000058ffb97230 */ /* 0x104fe40000004100 */
[----:B------:R-:W-:Y:S02]  /*1b30*/  HADD2.F32 R88, -RZ, R88.H1_H1 ;  /* 0x30000058ff587230 */ /* 0x000fe40000004100 */
[----:B------:R-:W-:Y:S01]  /*1b40*/  FMUL.FTZ R186, R78, R92 ;  /* 0x0000005c4eba7220 */ /* 0x000fe20000410000 */
[----:B------:R-:W-:Y:S01]  /*1b50*/  FSEL R183, R183, RZ, !P3 ;  /* 0x000000ffb7b77208 */ /* 0x000fe20005800000 */
[----:B------:R-:W-:Y:S01]  /*1b60*/  FADD.FTZ R230, R146, R230 ;  /* 0x000000e692e67221 */ /* 0x000fe20000010000 */
[----:B------:R-:W-:Y:S01]  /*1b70*/  FADD.FTZ R9, R185, R9 ;  /* 0x00000009b9097221 */ /* 0x000fe20000010000 */
[----:B------:R-:W-:Y:S01]  /*1b80*/  FFMA.FTZ R186, R76, R88, R186 ;  /* 0x000000584cba7223 */ /* 0x000fe200000100ba */
[----:B------:R-:W2:Y:S04]  /*1b90*/  LDL R78, [R1+0x244] ;  /* 0x00024400014e7983 */ /* 0x000ea80000100800 */
[----:B------:R-:W3:Y:S01]  /*1ba0*/  LDL R76, [R1+0x25c] ;  /* 0x00025c00014c7983 */ /* 0x000ee20000100800 */
[----:B----4-:R-:W-:-:S04]  /*1bb0*/  FADD.FTZ R0, -R183, R132 ;  /* 0x00000084b7007221 */ /* 0x010fc80000010100 */
[----:B------:R-:W-:-:S04]  /*1bc0*/  FMUL.FTZ R0, R176, R0 ;  /* 0x00000000b0007220 */ /* 0x000fc80000410000 */
[CC--:B------:R-:W-:Y:S01]  /*1bd0*/  FFMA.FTZ R226, R0.reuse, R146.reuse, R226 ;  /* 0x0000009200e27223 */ /* 0x0c0fe200000100e2 */
[----:B------:R-:W-:Y:S02]  /*1be0*/  FMUL.FTZ R146, R79, R146 ;  /* 0x000000924f927220 */ /* 0x000fe40000410000 */
[----:B------:R-:W4:Y:S01]  /*1bf0*/  LDL R79, [R1+0x254] ;  /* 0x00025400014f7983 */ /* 0x000f220000100800 */
[-C--:B------:R-:W-:Y:S01]  /*1c00*/  FFMA.FTZ R20, R0, R185.reuse, R20 ;  /* 0x000000b900147223 */ /* 0x080fe20000010014 */
[----:B------:R-:W-:Y:S02]  /*1c10*/  FFMA.FTZ R185, R77, R185, R146 ;  /* 0x000000b94db97223 */ /* 0x000fe40000010092 */
[----:B------:R-:W2:Y:S01]  /*1c20*/  LDL R77, [R1+0x258] ;  /* 0x00025800014d7983 */ /* 0x000ea20000100800 */
[C---:B------:R-:W-:Y:S01]  /*1c30*/  FADD.FTZ R184, -R183.reuse, R133 ;  /* 0x00000085b7b87221 */ /* 0x040fe20000010100 */
[----:B------:R-:W-:-:S03]  /*1c40*/  FADD.FTZ R187, -R183, R134 ;  /* 0x00000086b7bb7221 */ /* 0x000fc60000010100 */
[----:B------:R-:W-:Y:S01]  /*1c50*/  FMUL.FTZ R184, R176, R184 ;  /* 0x000000b8b0b87220 */ /* 0x000fe20000410000 */
[----:B------:R-:W-:Y:S01]  /*1c60*/  FADD.FTZ R8, R88, R8 ;  /* 0x0000000858087221 */ /* 0x000fe20000010000 */
[----:B------:R-:W-:Y:S02]  /*1c70*/  FMUL.FTZ R187, R176, R187 ;  /* 0x000000bbb0bb7220 */ /* 0x000fe40000410000 */
[----:B------:R-:W-:Y:S01]  /*1c80*/  FFMA.FTZ R19, R184, R88, R19 ;  /* 0x00000058b8137223 */ /* 0x000fe20000010013 */
[----:B------:R-:W-:-:S05]  /*1c90*/  HADD2.F32 R88, -RZ, R93.H0_H0 ;  /* 0x2000005dff587230 */ /* 0x000fca0000004100 */
[----:B------:R-:W-:Y:S01]  /*1ca0*/  FADD.FTZ R232, R88, R232 ;  /* 0x000000e858e87221 */ /* 0x000fe20000010000 */
[C---:B------:R-:W-:Y:S01]  /*1cb0*/  FFMA.FTZ R228, R187.reuse, R88, R228 ;  /* 0x00000058bbe47223 */ /* 0x040fe200000100e4 */
[----:B------:R-:W-:Y:S02]  /*1cc0*/  HADD2.F32 R188, -RZ, R89.H0_H0 ;  /* 0x20000059ffbc7230 */ /* 0x000fe40000004100 */
[----:B------:R-:W-:Y:S02]  /*1cd0*/  HADD2.F32 R93, -RZ, R93.H1_H1 ;  /* 0x3000005dff5d7230 */ /* 0x000fe40000004100 */
[----:B------:R-:W-:Y:S02]  /*1ce0*/  HADD2.F32 R89, -RZ, R89.H1_H1 ;  /* 0x30000059ff597230 */ /* 0x000fe40000004100 */
[----:B------:R-:W-:Y:S01]  /*1cf0*/  FADD.FTZ R7, R188, R7 ;  /* 0x00000007bc077221 */ /* 0x000fe20000010000 */
[----:B------:R-:W-:Y:S01]  /*1d00*/  FFMA.FTZ R18, R187, R188, R18 ;  /* 0x000000bcbb127223 */ /* 0x000fe20000010012 */
[----:B---3--:R-:W-:-:S02]  /*1d10*/  FMUL.FTZ R88, R76, R88 ;  /* 0x000000584c587220 */ /* 0x008fc40000410000 */
[----:B------:R-:W3:Y:S02]  /*1d20*/  LDL R76, [R1+0x248] ;  /* 0x00024800014c7983 */ /* 0x000ee40000100800 */
[----:B------:R-:W-:Y:S01]  /*1d30*/  FFMA.FTZ R188, R190, R188, R88 ;  /* 0x000000bcbebc7223 */ /* 0x000fe20000010058 */
[----:B----4-:R-:W-:Y:S02]  /*1d40*/  FMUL.FTZ R190, R79, R93 ;  /* 0x0000005d4fbe7220 */ /* 0x010fe40000410000 */
[----:B------:R-:W4:Y:S02]  /*1d50*/  LDL R79, [R1+0x23c] ;  /* 0x00023c00014f7983 */ /* 0x000f240000100800 */
[----:B--2---:R-:W-:Y:S02]  /*1d60*/  FFMA.FTZ R190, R77, R89, R190 ;  /* 0x000000594dbe7223 */ /* 0x004fe400000100be */
[----:B------:R-:W2:Y:S01]  /*1d70*/  LDL R77, [R1+0x240] ;  /* 0x00024000014d7983 */ /* 0x000ea20000100800 */
[----:B------:R-:W-:Y:S01]  /*1d80*/  FADD.FTZ R189, -R183, R135 ;  /* 0x00000087b7bd7221 */ /* 0x000fe20000010100 */
[----:B------:R-:W-:Y:S01]  /*1d90*/  FADD.FTZ R231, R92, R231 ;  /* 0x000000e75ce77221 */ /* 0x000fe20000010000 */
[----:B------:R-:W-:Y:S01]  /*1da0*/  FFMA.FTZ R227, R184, R92, R227 ;  /* 0x0000005cb8e37223 */ /* 0x000fe200000100e3 */
[----:B------:R-:W-:-:S02]  /*1db0*/  HADD2.F32 R92, -RZ, R94.H0_H0 ;  /* 0x2000005eff5c7230 */ /* 0x000fc40000004100 */
[----:B------:R-:W-:Y:S01]  /*1dc0*/  FMUL.FTZ R189, R176, R189 ;  /* 0x000000bdb0bd7220 */ /* 0x000fe20000410000 */
[----:B------:R-:W-:Y:S02]  /*1dd0*/  HADD2.F32 R94, -RZ, R94.H1_H1 ;  /* 0x3000005eff5e7230 */ /* 0x000fe40000004100 */
[----:B------:R-:W-:Y:S01]  /*1de0*/  FADD.FTZ R233, R93, R233 ;  /* 0x000000e95de97221 */ /* 0x000fe20000010000 */
[----:B------:R-:W-:Y:S01]  /*1df0*/  FFMA.FTZ R229, R189, R93, R229 ;  /* 0x0000005dbde57223 */ /* 0x000fe200000100e5 */
[----:B------:R-:W-:Y:S01]  /*1e00*/  FMUL.FTZ R93, R192, R92 ;  /* 0x0000005cc05d7220 */ /* 0x000fe20000410000 */
[----:B------:R-:W-:Y:S02]  /*1e10*/  FMUL.FTZ R192, R78, R94 ;  /* 0x0000005e4ec07220 */ /* 0x000fe40000410000 */
[----:B------:R-:W2:Y:S01]  /*1e20*/  LDL R78, [R1+0x234] ;  /* 0x00023400014e7983 */ /* 0x000ea20000100800 */
[--C-:B------:R-:W-:Y:S02]  /*1e30*/  HADD2.F32 R194, -RZ, R90.reuse.H0_H0 ;  /* 0x2000005affc27230 */ /* 0x100fe40000004100 */
[----:B------:R-:W-:Y:S01]  /*1e40*/  HADD2.F32 R90, -RZ, R90.H1_H1 ;  /* 0x3000005aff5a7230 */ /* 0x000fe20000004100 */
[----:B------:R-:W-:-:S04]  /*1e50*/  ISETP.NE.U32.AND P2, PT, R178, RZ, PT ;  /* 0x000000ffb200720c */ /* 0x000fc80003f45070 */
[----:B------:R-:W-:Y:S01]  /*1e60*/  ISETP.NE.AND.EX P2, PT, R179, RZ, PT, P2 ;  /* 0x000000ffb300720c */ /* 0x000fe20003f45320 */
[----:B------:R-:W-:Y:S01]  /*1e70*/  FADD.FTZ R220, R89, R220 ;  /* 0x000000dc59dc7221 */ /* 0x000fe20000010000 */
[----:B------:R-:W-:-:S11]  /*1e80*/  FFMA.FTZ R17, R189, R89, R17 ;  /* 0x00000059bd117223 */ /* 0x000fd60000010011 */
[----:B------:R-:W0:Y:S01]  /*1e90*/  @P2 LDC.64 R88, c[0x0][0x438] ;  /* 0x00010e00ff582b82 */ /* 0x000e220000000a00 */
[C---:B------:R-:W-:Y:S01]  /*1ea0*/  IADD3 R181, PT, PT, R182.reuse, 0x20, RZ ;  /* 0x00000020b6b57810 */ /* 0x040fe20007ffe0ff */
[C---:B------:R-:W-:Y:S01]  /*1eb0*/  FADD.FTZ R96, -R183.reuse, R96 ;  /* 0x00000060b7607221 */ /* 0x040fe20000010100 */
[----:B------:R-:W-:Y:S01]  /*1ec0*/  FADD.FTZ R97, -R183, R97 ;  /* 0x00000061b7617221 */ /* 0x000fe20000010100 */
[----:B------:R-:W-:Y:S02]  /*1ed0*/  IADD3 R180, PT, PT, R182, 0x60, RZ ;  /* 0x00000060b6b47810 */ /* 0x000fe40007ffe0ff */
[----:B------:R-:W-:-:S04]  /*1ee0*/  IMAD.WIDE.U32 R112, R181, 0x20, R206 ;  /* 0x00000020b5707825 */ /* 0x000fc800078e00ce */
[C---:B------:R-:W-:Y:S01]  /*1ef0*/  FMUL.FTZ R191, R176.reuse, R96 ;  /* 0x00000060b0bf7220 */ /* 0x040fe20000410000 */
[----:B------:R-:W-:Y:S01]  /*1f00*/  FMUL.FTZ R193, R176, R97 ;  /* 0x00000061b0c17220 */ /* 0x000fe20000410000 */
[----:B------:R-:W-:Y:S01]  /*1f10*/  FADD.FTZ R221, R194, R221 ;  /* 0x000000ddc2dd7221 */ /* 0x000fe20000010000 */
[----:B------:R-:W-:Y:S01]  /*1f20*/  IMAD.WIDE.U32 R104, R181, 0x10, R208 ;  /* 0x00000010b5687825 */ /* 0x000fe200078e00d0 */
[----:B------:R-:W2:Y:S03]  /*1f30*/  LDG.E.128 R100, desc[UR10][R112.64] ;  /* 0x0000000a70647981 */ /* 0x000ea6000c1e1d00 */
[----:B---3--:R-:W-:Y:S01]  /*1f40*/  FFMA.FTZ R192, R76, R90, R192 ;  /* 0x0000005a4cc07223 */ /* 0x008fe200000100c0 */
[----:B------:R-:W-:Y:S01]  /*1f50*/  FFMA.FTZ R16, R191, R194, R16 ;  /* 0x000000c2bf107223 */ /* 0x000fe20000010010 */
[----:B------:R-:W3:Y:S01]  /*1f60*/  LDL R76, [R1+0x238] ;  /* 0x00023800014c7983 */ /* 0x000ee20000100800 */
[----:B------:R-:W-:-:S04]  /*1f70*/  IMAD.WIDE.U32 R108, R181, 0x10, R210 ;  /* 0x00000010b56c7825 */ /* 0x000fc800078e00d2 */
[----:B------:R-:W-:Y:S01]  /*1f80*/  FFMA.FTZ R194, R80, R194, R93 ;  /* 0x000000c250c27223 */ /* 0x000fe2000001005d */
[----:B------:R-:W-:Y:S01]  /*1f90*/  FADD.FTZ R242, R92, R242 ;  /* 0x000000f25cf27221 */ /* 0x000fe20000010000 */
[----:B------:R-:W-:Y:S01]  /*1fa0*/  FFMA.FTZ R238, R191, R92, R238 ;  /* 0x0000005cbfee7223 */ /* 0x000fe200000100ee */
[----:B------:R-:W-:Y:S01]  /*1fb0*/  FADD.FTZ R222, R90, R222 ;  /* 0x000000de5ade7221 */ /* 0x000fe20000010000 */
[----:B------:R-:W-:Y:S01]  /*1fc0*/  FFMA.FTZ R15, R193, R90, R15 ;  /* 0x0000005ac10f7223 */ /* 0x000fe2000001000f */
[----:B0-----:R-:W-:Y:S01]  /*1fd0*/  @P2 IMAD.WIDE.U32 R92, R180, 0x20, R88 ;  /* 0x00000020b45c2825 */ /* 0x001fe200078e0058 */
[----:B------:R-:W3:Y:S03]  /*1fe0*/  LDG.E.128 R104, desc[UR10][R104.64] ;  /* 0x0000000a68687981 */ /* 0x000ee6000c1e1d00 */
[----:B------:R-:W-:Y:S01]  /*1ff0*/  FADD.FTZ R98, -R183, R98 ;  /* 0x00000062b7627221 */ /* 0x000fe20000010100 */
[----:B------:R-:W-:Y:S01]  /*2000*/  HADD2.F32 R195, -RZ, R91.H0_H0 ;  /* 0x2000005bffc37230 */ /* 0x000fe20000004100 */
[----:B------:R-:W3:Y:S01]  /*2010*/  LDG.E.128 R108, desc[UR10][R108.64] ;  /* 0x0000000a6c6c7981 */ /* 0x000ee2000c1e1d00 */
[----:B------:R-:W-:-:S02]  /*2020*/  HADD2.F32 R90, -RZ, R95.H0_H0 ;  /* 0x2000005fff5a7230 */ /* 0x000fc40000004100 */
[----:B------:R-:W-:Y:S01]  /*2030*/  FMUL.FTZ R196, R176, R98 ;  /* 0x00000062b0c47220 */ /* 0x000fe20000410000 */
[----:B------:R-:W-:Y:S01]  /*2040*/  FADD.FTZ R245, R94, R245 ;  /* 0x000000f55ef57221 */ /* 0x000fe20000010000 */
[----:B------:R-:W5:Y:S01]  /*2050*/  @P2 LDG.E.128 R60, desc[UR10][R92.64] ;  /* 0x0000000a5c3c2981 */ /* 0x000f62000c1e1d00 */
[----:B------:R-:W-:Y:S01]  /*2060*/  FFMA.FTZ R239, R193, R94, R239 ;  /* 0x0000005ec1ef7223 */ /* 0x000fe200000100ef */
[----:B------:R-:W0:Y:S02]  /*2070*/  @P2 LDC.64 R88, c[0x0][0x438] ;  /* 0x00010e00ff582b82 */ /* 0x000e240000000a00 */
[----:B------:R4:W5:Y:S01]  /*2080*/  @P2 LDG.E.128 R64, desc[UR10][R92.64+0x10] ;  /* 0x0000100a5c402981 */ /* 0x000962000c1e1d00 */
[----:B------:R-:W-:-:S03]  /*2090*/  FADD.FTZ R223, R195, R223 ;  /* 0x000000dfc3df7221 */ /* 0x000fc60000010000 */
[----:B------:R-:W3:Y:S01]  /*20a0*/  LDL.LU R96, [R1+0x10] ;  /* 0x0000100001607983 */ /* 0x000ee20000300800 */
[-C--:B------:R-:W-:Y:S01]  /*20b0*/  FFMA.FTZ R14, R196, R195.reuse, R14 ;  /* 0x000000c3c40e7223 */ /* 0x080fe2000001000e */
[----:B------:R-:W-:Y:S01]  /*20c0*/  IADD3 R175, PT, PT, R182, 0x80, RZ ;  /* 0x00000080b6af7810 */ /* 0x000fe20007ffe0ff */
[----:B------:R-:W1:Y:S01]  /*20d0*/  @P2 LDC.64 R140, c[0x0][0x438] ;  /* 0x00010e00ff8c2b82 */ /* 0x000e620000000a00 */
[----:B------:R-:W3:Y:S01]  /*20e0*/  LDL R94, [R1+0x22c] ;  /* 0x00022c00015e7983 */ /* 0x000ee20000100800 */
[-C--:B----4-:R-:W-:Y:S01]  /*20f0*/  FMUL.FTZ R92, R79, R90.reuse ;  /* 0x0000005a4f5c7220 */ /* 0x090fe20000410000 */
[----:B------:R-:W-:Y:S01]  /*2100*/  FADD.FTZ R244, R90, R244 ;  /* 0x000000f45af47221 */ /* 0x000fe20000010000 */
[----:B------:R-:W-:Y:S01]  /*2110*/  FFMA.FTZ R240, R196, R90, R240 ;  /* 0x0000005ac4f07223 */ /* 0x000fe200000100f0 */
[----:B------:R-:W4:Y:S01]  /*2120*/  LDL R93, [R1+0x224] ;  /* 0x00022400015d7983 */ /* 0x000f220000100800 */
[----:B--2---:R-:W-:Y:S01]  /*2130*/  FFMA.FTZ R195, R77, R195, R92 ;  /* 0x000000c34dc37223 */ /* 0x004fe2000001005c */
[----:B------:R-:W-:Y:S01]  /*2140*/  ISETP.NE.AND.EX P0, PT, RZ, UR15, PT, P0 ;  /* 0x0000000fff007c0c */ /* 0x000fe2000bf05300 */
[----:B------:R-:W2:Y:S01]  /*2150*/  @P2 LDC.64 R132, c[0x0][0x438] ;  /* 0x00010e00ff842b82 */ /* 0x000ea20000000a00 */
[----:B------:R-:W2:Y:S04]  /*2160*/  LDL R77, [R1+0x230] ;  /* 0x00023000014d7983 */ /* 0x000ea80000100800 */
[----:B------:R-:W4:Y:S04]  /*2170*/  LDL R90, [R1+0x228] ;  /* 0x00022800015a7983 */ /* 0x000f280000100800 */
[----:B------:R-:W4:Y:S01]  /*2180*/  LDL.LU R80, [R1+0xc] ;  /* 0x00000c0001507983 */ /* 0x000f220000300800 */
[----:B------:R-:W-:-:S02]  /*2190*/  HADD2.F32 R95, -RZ, R95.H1_H1 ;  /* 0x3000005fff5f7230 */ /* 0x000fc40000004100 */
[----:B------:R-:W-:Y:S01]  /*21a0*/  HADD2.F32 R91, -RZ, R91.H1_H1 ;  /* 0x3000005bff5b7230 */ /* 0x000fe20000004100 */
[----:B------:R-:W4:Y:S01]  /*21b0*/  LDL.LU R79, [R1+0x8] ;  /* 0x00000800014f7983 */ /* 0x000f220000300800 */
[----:B0-----:R-:W-:-:S04]  /*21c0*/  @P2 IMAD.WIDE.U32 R88, R175, 0x20, R88 ;  /* 0x00000020af582825 */ /* 0x001fc800078e0058 */
[----:B------:R-:W-:Y:S01]  /*21d0*/  FMUL.FTZ R198, R78, R95 ;  /* 0x0000005f4ec67220 */ /* 0x000fe20000410000 */
[----:B------:R-:W0:Y:S01]  /*21e0*/  @P0 LDC.64 R136, c[0x0][0x3b8] ;  /* 0x0000ee00ff880b82 */ /* 0x000e220000000a00 */
[----:B------:R-:W4:Y:S04]  /*21f0*/  LDL R78, [R1+0x21c] ;  /* 0x00021c00014e7983 */ /* 0x000f280000100800 */
[----:B------:R-:W5:Y:S01]  /*2200*/  @P2 LDG.E.128 R68, desc[UR10][R88.64] ;  /* 0x0000000a58442981 */ /* 0x000f62000c1e1d00 */
[----:B------:R-:W-:-:S03]  /*2210*/  FADD.FTZ R100, -R183, R100 ;  /* 0x00000064b7647221 */ /* 0x000fc60000010100 */
[----:B------:R-:W4:Y:S01]  /*2220*/  LDG.E.128 R112, desc[UR10][R112.64+0x10] ;  /* 0x0000100a70707981 */ /* 0x000f22000c1e1d00 */
[C---:B------:R-:W-:Y:S01]  /*2230*/  FADD.FTZ R102, -R183.reuse, R102 ;  /* 0x00000066b7667221 */ /* 0x040fe20000010100 */
[----:B---3--:R-:W-:Y:S02]  /*2240*/  HADD2.F32 R201, -RZ, R108.H0_H0 ;  /* 0x2000006cffc97230 */ /* 0x008fe40000004100 */
[----:B------:R-:W-:Y:S01]  /*2250*/  FFMA.FTZ R198, R76, R91, R198 ;  /* 0x0000005b4cc67223 */ /* 0x000fe200000100c6 */
[----:B------:R3:W5:Y:S01]  /*2260*/  @P2 LDG.E.128 R72, desc[UR10][R88.64+0x10] ;  /* 0x0000100a58482981 */ /* 0x000762000c1e1d00 */
[----:B------:R-:W-:Y:S02]  /*2270*/  HADD2.F32 R204, -RZ, R109.H0_H0 ;  /* 0x2000006dffcc7230 */ /* 0x000fe40000004100 */
[C---:B------:R-:W-:Y:S01]  /*2280*/  FADD.FTZ R101, -R183.reuse, R101 ;  /* 0x00000065b7657221 */ /* 0x040fe20000010100 */
[----:B------:R-:W-:Y:S01]  /*2290*/  IADD3 R177, PT, PT, R182, 0x40, RZ ;  /* 0x00000040b6b17810 */ /* 0x000fe20007ffe0ff */
[----:B------:R-:W4:Y:S01]  /*22a0*/  LDL R76, [R1+0x220] ;  /* 0x00022000014c7983 */ /* 0x000f220000100800 */
[----:B------:R-:W-:Y:S01]  /*22b0*/  FMUL.FTZ R197, R176, R100 ;  /* 0x00000064b0c57220 */ /* 0x000fe20000410000 */
[----:B------:R-:W-:Y:S01]  /*22c0*/  FADD.FTZ R103, -R183, R103 ;  /* 0x00000067b7677221 */ /* 0x000fe20000010100 */
[----:B------:R-:W-:Y:S01]  /*22d0*/  IMAD.WIDE.U32 R146, R180, 0x20, R206 ;  /* 0x00000020b4927825 */ /* 0x000fe200078e00ce */
[----:B------:R-:W0:Y:S03]  /*22e0*/  @P0 LDC.64 R134, c[0x0][0x3b8] ;  /* 0x0000ee00ff860b82 */ /* 0x000e260000000a00 */
[----:B---3--:R-:W-:-:S02]  /*22f0*/  HADD2.F32 R88, -RZ, R104.H0_H0 ;  /* 0x20000068ff587230 */ /* 0x008fc40000004100 */
[----:B------:R-:W-:-:S03]  /*2300*/  FADD.FTZ R225, R201, R225 ;  /* 0x000000e1c9e17221 */ /* 0x000fc60000010000 */
[----:B------:R-:W-:Y:S01]  /*2310*/  FADD.FTZ R96, R88, R96 ;  /* 0x0000006058607221 */ /* 0x000fe20000010000 */
[CC--:B------:R-:W-:Y:S01]  /*2320*/  FFMA.FTZ R247, R197.reuse, R88.reuse, R247 ;  /* 0x00000058c5f77223 */ /* 0x0c0fe200000100f7 */
[----:B------:R-:W-:Y:S01]  /*2330*/  FMUL.FTZ R88, R94, R88 ;  /* 0x000000585e587220 */ /* 0x000fe20000410000 */
[-C--:B------:R-:W-:Y:S01]  /*2340*/  FFMA.FTZ R12, R197, R201.reuse, R12 ;  /* 0x000000c9c50c7223 */ /* 0x080fe2000001000c */
[----:B-1----:R-:W-:Y:S01]  /*2350*/  @P2 IMAD.WIDE.U32 R140, R182, 0x20, R140 ;  /* 0x00000020b68c2825 */ /* 0x002fe200078e008c */
[----:B------:R-:W-:Y:S01]  /*2360*/  STL [R1+0x10], R96 ;  /* 0x0000106001007387 */ /* 0x000fe20000100800 */
[----:B------:R-:W1:Y:S02]  /*2370*/  @P0 LDC.64 R138, c[0x0][0x3b8] ;  /* 0x0000ee00ff8a0b82 */ /* 0x000e640000000a00 */
[----:B--2---:R-:W-:Y:S02]  /*2380*/  FFMA.FTZ R201, R77, R201, R88 ;  /* 0x000000c94dc97223 */ /* 0x004fe40000010058 */
[----:B------:R-:W2:Y:S01]  /*2390*/  LDL.LU R77, [R1+0x4] ;  /* 0x00000400014d7983 */ /* 0x000ea20000300800 */
[----:B------:R-:W-:-:S02]  /*23a0*/  HADD2.F32 R104, -RZ, R104.H1_H1 ;  /* 0x30000068ff687230 */ /* 0x000fc40000004100 */
[----:B------:R-:W-:Y:S01]  /*23b0*/  HADD2.F32 R88, -RZ, R105.H0_H0 ;  /* 0x20000069ff587230 */ /* 0x000fe20000004100 */
[----:B------:R-:W3:Y:S01]  /*23c0*/  LDL R213, [R1+0x214] ;  /* 0x0002140001d57983 */ /* 0x000ee20000100800 */
[----:B------:R-:W1:Y:S01]  /*23d0*/  @P0 LDC.64 R142, c[0x0][0x3b8] ;  /* 0x0000ee00ff8e0b82 */ /* 0x000e620000000a00 */
[----:B----4-:R-:W-:Y:S02]  /*23e0*/  FADD.FTZ R80, R104, R80 ;  /* 0x0000005068507221 */ /* 0x010fe40000010000 */
[----:B------:R-:W4:Y:S01]  /*23f0*/  LDL R212, [R1+0x218] ;  /* 0x0002180001d47983 */ /* 0x000f220000100800 */
[----:B------:R-:W-:-:S03]  /*2400*/  FADD.FTZ R79, R88, R79 ;  /* 0x0000004f584f7221 */ /* 0x000fc60000010000 */
[----:B------:R0:W-:Y:S01]  /*2410*/  STL [R1+0xc], R80 ;  /* 0x00000c5001007387 */ /* 0x0001e20000100800 */
[----:B------:R-:W-:Y:S01]  /*2420*/  FMUL.FTZ R202, R176, R102 ;  /* 0x00000066b0ca7220 */ /* 0x000fe20000410000 */
[----:B------:R-:W-:Y:S01]  /*2430*/  FADD.FTZ R235, R204, R235 ;  /* 0x000000ebcceb7221 */ /* 0x000fe20000010000 */
[----:B------:R-:W-:Y:S01]  /*2440*/  FMUL.FTZ R200, R176, R101 ;  /* 0x00000065b0c87220 */ /* 0x000fe20000410000 */
[----:B0-----:R-:W-:-:S04]  /*2450*/  @P0 IMAD.WIDE.U32 R136, R180, 0x8, R136 ;  /* 0x00000008b4880825 */ /* 0x001fc800078e0088 */
[----:B------:R-:W-:Y:S01]  /*2460*/  FMUL.FTZ R205, R176, R103 ;  /* 0x00000067b0cd7220 */ /* 0x000fe20000410000 */
[----:B------:R-:W5:Y:S01]  /*2470*/  @P2 LDG.E.128 R36, desc[UR10][R140.64] ;  /* 0x0000000a8c242981 */ /* 0x000f62000c1e1d00 */
[----:B------:R-:W0:Y:S03]  /*2480*/  @P0 LDC.64 R144, c[0x0][0x3b8] ;  /* 0x0000ee00ff900b82 */ /* 0x000e260000000a00 */
[----:B------:R-:W3:Y:S04]  /*2490*/  LDL R80, [R1+0x20c] ;  /* 0x00020c0001507983 */ /* 0x000ee80000100800 */
[----:B------:R1:W-:Y:S01]  /*24a0*/  STL [R1+0x8], R79 ;  /* 0x0000084f01007387 */ /* 0x0003e20000100800 */
[-C--:B------:R-:W-:Y:S01]  /*24b0*/  FFMA.FTZ R249, R202, R88.reuse, R249 ;  /* 0x00000058caf97223 */ /* 0x080fe200000100f9 */
[----:B------:R-:W-:Y:S01]  /*24c0*/  FMUL.FTZ R88, R78, R88 ;  /* 0x000000584e587220 */ /* 0x000fe20000410000 */
[----:B------:R-:W-:Y:S01]  /*24d0*/  FFMA.FTZ R10, R202, R204, R10 ;  /* 0x000000ccca0a7223 */ /* 0x000fe2000001000a */
[----:B------:R-:W-:-:S02]  /*24e0*/  HADD2.F32 R105, -RZ, R105.H1_H1 ;  /* 0x30000069ff697230 */ /* 0x000fc40000004100 */
[-C--:B------:R-:W-:Y:S01]  /*24f0*/  FMUL.FTZ R203, R93, R104.reuse ;  /* 0x000000685dcb7220 */ /* 0x080fe20000410000 */
[----:B------:R-:W-:Y:S01]  /*2500*/  FFMA.FTZ R248, R200, R104, R248 ;  /* 0x00000068c8f87223 */ /* 0x000fe200000100f8 */
[----:B------:R-:W-:Y:S02]  /*2510*/  HADD2.F32 R108, -RZ, R108.H1_H1 ;  /* 0x3000006cff6c7230 */ /* 0x000fe40000004100 */
[----:B------:R-:W-:Y:S01]  /*2520*/  FADD.FTZ R112, -R183, R112 ;  /* 0x00000070b7707221 */ /* 0x000fe20000010100 */
[----:B------:R-:W-:Y:S01]  /*2530*/  HADD2.F32 R102, -RZ, R106.H0_H0 ;  /* 0x2000006aff667230 */ /* 0x000fe20000004100 */
[----:B-1----:R-:W4:Y:S04]  /*2540*/  LDL R79, [R1+0x210] ;  /* 0x00021000014f7983 */ /* 0x002f280000100800 */
[----:B------:R-:W4:Y:S01]  /*2550*/  LDL.LU R78, [R1+0x14] ;  /* 0x00001400014e7983 */ /* 0x000f220000300800 */
[----:B------:R-:W-:-:S03]  /*2560*/  IMAD.WIDE.U32 R120, R177, 0x10, R208 ;  /* 0x00000010b1787825 */ /* 0x000fc600078e00d0 */
[----:B------:R1:W5:Y:S01]  /*2570*/  @P0 LDG.E.64 R164, desc[UR10][R136.64] ;  /* 0x0000000a88a40981 */ /* 0x000362000c1e1b00 */
[----:B------:R-:W-:-:S04]  /*2580*/  IMAD.WIDE.U32 R128, R177, 0x20, R206 ;  /* 0x00000020b1807825 */ /* 0x000fc800078e00ce */
[----:B------:R-:W-:Y:S01]  /*2590*/  FADD.FTZ R113, -R183, R113 ;  /* 0x00000071b7717221 */ /* 0x000fe20000010100 */
[----:B------:R0:W5:Y:S01]  /*25a0*/  @P2 LDG.E.128 R40, desc[UR10][R140.64+0x10] ;  /* 0x0000100a8c282981 */ /* 0x000162000c1e1d00 */
[----:B------:R-:W-:Y:S01]  /*25b0*/  FFMA.FTZ R204, R76, R204, R88 ;  /* 0x000000cc4ccc7223 */ /* 0x000fe20000010058 */
[--C-:B-1----:R-:W-:Y:S02]  /*25c0*/  IMAD.WIDE.U32 R136, R180, 0x10, R208.reuse ;  /* 0x00000010b4887825 */ /* 0x102fe400078e00d0 */
[----:B------:R-:W4:Y:S02]  /*25d0*/  LDL R76, [R1+0x204] ;  /* 0x00020400014c7983 */ /* 0x000f240000100800 */
[----:B------:R-:W-:-:S04]  /*25e0*/  IMAD.WIDE.U32 R88, R175, 0x10, R208 ;  /* 0x00000010af587825 */ /* 0x000fc800078e00d0 */
[----:B--2---:R-:W-:Y:S01]  /*25f0*/  FADD.FTZ R77, R105, R77 ;  /* 0x0000004d694d7221 */ /* 0x004fe20000010000 */
[----:B------:R-:W-:-:S04]  /*2600*/  IMAD.WIDE.U32 R100, R175, 0x20, R206 ;  /* 0x00000020af647825 */ /* 0x000fc800078e00ce */
[----:B------:R-:W-:Y:S01]  /*2610*/  FADD.FTZ R234, R108, R234 ;  /* 0x000000ea6cea7221 */ /* 0x000fe20000010000 */
[-C--:B------:R-:W-:Y:S01]  /*2620*/  FFMA.FTZ R11, R200, R108.reuse, R11 ;  /* 0x0000006cc80b7223 */ /* 0x080fe2000001000b */
[----:B------:R-:W-:Y:S01]  /*2630*/  FFMA.FTZ R203, R90, R108, R203 ;  /* 0x0000006c5acb7223 */ /* 0x000fe200000100cb */
[----:B------:R1:W-:Y:S01]  /*2640*/  STL [R1+0x4], R77 ;  /* 0x0000044d01007387 */ /* 0x0003e20000100800 */
[----:B------:R-:W-:Y:S01]  /*2650*/  FFMA.FTZ R250, R205, R105, R250 ;  /* 0x00000069cdfa7223 */ /* 0x000fe200000100fa */
[----:B------:R-:W-:Y:S02]  /*2660*/  HADD2.F32 R106, -RZ, R106.H1_H1 ;  /* 0x3000006aff6a7230 */ /* 0x000fe40000004100 */
[--C-:B------:R-:W-:Y:S01]  /*2670*/  IMAD.WIDE.U32 R124, R177, 0x10, R210.reuse ;  /* 0x00000010b17c7825 */ /* 0x100fe200078e00d2 */
[----:B------:R-:W2:Y:S03]  /*2680*/  LDG.E.128 R120, desc[UR10][R120.64] ;  /* 0x0000000a78787981 */ /* 0x000ea6000c1e1d00 */
[----:B------:R-:W-:Y:S01]  /*2690*/  IMAD.WIDE.U32 R96, R175, 0x10, R210 ;  /* 0x00000010af607825 */ /* 0x000fe200078e00d2 */
[----:B------:R-:W2:Y:S04]  /*26a0*/  LDG.E.128 R116, desc[UR10][R128.64] ;  /* 0x0000000a80747981 */ /* 0x000ea8000c1e1d00 */
[----:B-1----:R-:W2:Y:S04]  /*26b0*/  LDL R77, [R1+0x208] ;  /* 0x00020800014d7983 */ /* 0x002ea80000100800 */
[----:B------:R-:W2:Y:S01]  /*26c0*/  LDL.LU R104, [R1] ;  /* 0x0000000001687983 */ /* 0x000ea20000300800 */
[----:B------:R-:W-:-:S02]  /*26d0*/  HADD2.F32 R208, -RZ, R110.H0_H0 ;  /* 0x2000006effd07230 */ /* 0x000fc40000004100 */
[----:B------:R-:W-:Y:S01]  /*26e0*/  FMUL.FTZ R207, R176, R112 ;  /* 0x00000070b0cf7220 */ /* 0x000fe20000410000 */
[----:B---3--:R-:W-:Y:S01]  /*26f0*/  FMUL.FTZ R103, R80, R102 ;  /* 0x0000006650677220 */ /* 0x008fe20000410000 */
[----:B------:R-:W-:Y:S01]  /*2700*/  FMUL.FTZ R206, R213, R105 ;  /* 0x00000069d5ce7220 */ /* 0x000fe20000410000 */
[----:B------:R-:W3:Y:S01]  /*2710*/  LDL R108, [R1+0x1fc] ;  /* 0x0001fc00016c7983 */ /* 0x000ee20000100800 */
[----:B------:R-:W-:Y:S01]  /*2720*/  FADD.FTZ R237, R208, R237 ;  /* 0x000000edd0ed7221 */ /* 0x000fe20000010000 */
[-C--:B------:R-:W-:Y:S02]  /*2730*/  FFMA.FTZ R5, R207, R208.reuse, R5 ;  /* 0x000000d0cf057223 */ /* 0x080fe40000010005 */
[----:B------:R-:W3:Y:S04]  /*2740*/  LDL.LU R105, [R1+0x18] ;  /* 0x0000180001697983 */ /* 0x000ee80000300800 */
[----:B------:R-:W3:Y:S01]  /*2750*/  LDL R80, [R1+0x200] ;  /* 0x0002000001507983 */ /* 0x000ee20000100800 */
[----:B----4-:R-:W-:-:S03]  /*2760*/  FFMA.FTZ R208, R79, R208, R103 ;  /* 0x000000d04fd07223 */ /* 0x010fc60000010067 */
[----:B------:R-:W4:Y:S01]  /*2770*/  LDL.LU R79, [R1+0x20] ;  /* 0x00002000014f7983 */ /* 0x000f220000300800 */
[----:B------:R-:W-:Y:S01]  /*2780*/  FADD.FTZ R78, R102, R78 ;  /* 0x0000004e664e7221 */ /* 0x000fe20000010000 */
[----:B0-----:R-:W-:Y:S02]  /*2790*/  IMAD.WIDE.U32 R140, R180, 0x10, R210 ;  /* 0x00000010b48c7825 */ /* 0x001fe400078e00d2 */
[----:B------:R-:W4:Y:S04]  /*27a0*/  LDG.E.128 R124, desc[UR10][R124.64] ;  /* 0x0000000a7c7c7981 */ /* 0x000f28000c1e1d00 */
[----:B------:R0:W-:Y:S01]  /*27b0*/  STL [R1+0x14], R78 ;  /* 0x0000144e01007387 */ /* 0x0001e20000100800 */
[----:B------:R-:W-:Y:S02]  /*27c0*/  HADD2.F32 R109, -RZ, R109.H1_H1 ;  /* 0x3000006dff6d7230 */ /* 0x000fe40000004100 */
[----:B------:R-:W-:Y:S01]  /*27d0*/  FADD.FTZ R115, -R183, R115 ;  /* 0x00000073b7737221 */ /* 0x000fe20000010100 */
[----:B------:R-:W4:Y:S04]  /*27e0*/  LDG.E.128 R128, desc[UR10][R128.64+0x10] ;  /* 0x0000100a80807981 */ /* 0x000f28000c1e1d00 */
[----:B0-----:R-:W4:Y:S04]  /*27f0*/  LDL.LU R78, [R1+0x1c] ;  /* 0x00001c00014e7983 */ /* 0x001f280000300800 */
[----:B------:R-:W4:Y:S01]  /*2800*/  LDL R112, [R1+0x1f4] ;  /* 0x0001f40001707983 */ /* 0x000f220000100800 */
[----:B------:R-:W-:-:S03]  /*2810*/  FMUL.FTZ R209, R76, R106 ;  /* 0x0000006a4cd17220 */ /* 0x000fc60000410000 */
[----:B------:R-:W4:Y:S01]  /*2820*/  LDL.LU R76, [R1+0x28] ;  /* 0x00002800014c7983 */ /* 0x000f220000300800 */
[----:B------:R-:W-:Y:S02]  /*2830*/  HADD2.F32 R110, -RZ, R110.H1_H1 ;  /* 0x3000006eff6e7230 */ /* 0x000fe40000004100 */
[----:B------:R-:W-:Y:S01]  /*2840*/  FMUL.FTZ R210, R176, R113 ;  /* 0x00000071b0d27220 */ /* 0x000fe20000410000 */
[----:B------:R-:W-:Y:S01]  /*2850*/  FADD.FTZ R236, R109, R236 ;  /* 0x000000ec6dec7221 */ /* 0x000fe20000010000 */
[-C--:B------:R-:W-:Y:S01]  /*2860*/  FFMA.FTZ R6, R205, R109.reuse, R6 ;  /* 0x0000006dcd067223 */ /* 0x080fe20000010006 */
[----:B------:R-:W-:Y:S01]  /*2870*/  FFMA.FTZ R206, R212, R109, R206 ;  /* 0x0000006dd4ce7223 */ /* 0x000fe200000100ce */
[----:B------:R-:W-:Y:S01]  /*2880*/  FADD.FTZ R246, R110, R246 ;  /* 0x000000f66ef67221 */ /* 0x000fe20000010000 */
[----:B------:R-:W-:Y:S01]  /*2890*/  FFMA.FTZ R4, R210, R110, R4 ;  /* 0x0000006ed2047223 */ /* 0x000fe20000010004 */
[----:B------:R-:W-:Y:S01]  /*28a0*/  FADD.FTZ R211, -R183, R114 ;  /* 0x00000072b7d37221 */ /* 0x000fe20000010100 */
[----:B------:R-:W-:-:S02]  /*28b0*/  HADD2.F32 R114, -RZ, R111.H0_H0 ;  /* 0x2000006fff727230 */ /* 0x000fc40000004100 */
[----:B------:R-:W-:Y:S01]  /*28c0*/  FFMA.FTZ R251, R207, R102, R251 ;  /* 0x00000066cffb7223 */ /* 0x000fe200000100fb */
[----:B------:R-:W-:Y:S02]  /*28d0*/  HADD2.F32 R102, -RZ, R107.H0_H0 ;  /* 0x2000006bff667230 */ /* 0x000fe40000004100 */
[----:B------:R-:W-:Y:S01]  /*28e0*/  FMUL.FTZ R211, R176, R211 ;  /* 0x000000d3b0d37220 */ /* 0x000fe20000410000 */
[----:B--2---:R-:W-:Y:S02]  /*28f0*/  FFMA.FTZ R209, R77, R110, R209 ;  /* 0x0000006e4dd17223 */ /* 0x004fe400000100d1 */
[----:B------:R-:W2:Y:S01]  /*2900*/  LDL.LU R77, [R1+0x24] ;  /* 0x00002400014d7983 */ /* 0x000ea20000300800 */
[----:B------:R-:W-:-:S03]  /*2910*/  FADD.FTZ R104, R106, R104 ;  /* 0x000000686a687221 */ /* 0x000fc60000010000 */
[----:B------:R-:W2:Y:S04]  /*2920*/  LDL R110, [R1+0x1f8] ;  /* 0x0001f800016e7983 */ /* 0x000ea80000100800 */
[----:B------:R-:W2:Y:S04]  /*2930*/  LDL.LU R109, [R1+0x30] ;  /* 0x00003000016d7983 */ /* 0x000ea80000300800 */
[----:B------:R0:W-:Y:S01]  /*2940*/  STL [R1], R104 ;  /* 0x0000006801007387 */ /* 0x0001e20000100800 */
[----:B---3--:R-:W-:-:S03]  /*2950*/  FADD.FTZ R105, R114, R105 ;  /* 0x0000006972697221 */ /* 0x008fc60000010000 */
[----:B0-----:R-:W3:Y:S01]  /*2960*/  LDL.LU R104, [R1+0x2c] ;  /* 0x00002c0001687983 */ /* 0x001ee20000300800 */
[----:B------:R-:W-:Y:S01]  /*2970*/  FMUL.FTZ R103, R108, R102 ;  /* 0x000000666c677220 */ /* 0x000fe20000410000 */
[----:B----4-:R-:W-:Y:S02]  /*2980*/  FADD.FTZ R79, R102, R79 ;  /* 0x0000004f664f7221 */ /* 0x010fe40000010000 */
[----:B------:R-:W4:Y:S01]  /*2990*/  LDL.LU R108, [R1+0x40] ;  /* 0x00004000016c7983 */ /* 0x000f220000300800 */
[CC--:B------:R-:W-:Y:S01]  /*29a0*/  FFMA.FTZ R3, R211.reuse, R114.reuse, R3 ;  /* 0x00000072d3037223 */ /* 0x0c0fe20000010003 */
[----:B------:R-:W-:Y:S02]  /*29b0*/  FFMA.FTZ R114, R80, R114, R103 ;  /* 0x0000007250727223 */ /* 0x000fe40000010067 */
[----:B------:R0:W-:Y:S04]  /*29c0*/  STL [R1+0x18], R105 ;  /* 0x0000186901007387 */ /* 0x0001e80000100800 */
[----:B0-----:R-:W4:Y:S04]  /*29d0*/  LDL.LU R105, [R1+0x3c] ;  /* 0x00003c0001697983 */ /* 0x001f280000300800 */
[----:B------:R-:W4:Y:S04]  /*29e0*/  LDL R80, [R1+0x1ec] ;  /* 0x0001ec0001507983 */ /* 0x000f280000100800 */
[----:B------:R0:W-:Y:S01]  /*29f0*/  STL [R1+0x20], R79 ;  /* 0x0000204f01007387 */ /* 0x0001e20000100800 */
[----:B------:R-:W-:-:S03]  /*2a00*/  FFMA.FTZ R78, R211, R102, R78 ;  /* 0x00000066d34e7223 */ /* 0x000fc6000001004e */
[----:B0-----:R-:W4:Y:S04]  /*2a10*/  LDL.LU R79, [R1+0x38] ;  /* 0x00003800014f7983 */ /* 0x001f280000300800 */
[----:B------:R0:W-:Y:S01]  /*2a20*/  STL [R1+0x1c], R78 ;  /* 0x00001c4e01007387 */ /* 0x0001e20000100800 */
[----:B------:R-:W-:-:S03]  /*2a30*/  HADD2.F32 R111, -RZ, R111.H1_H1 ;  /* 0x3000006fff6f7230 */ /* 0x000fc60000004100 */
[----:B0-----:R-:W4:Y:S02]  /*2a40*/  LDL.LU R78, [R1+0x34] ;  /* 0x00003400014e7983 */ /* 0x001f240000300800 */
[----:B------:R-:W-:-:S05]  /*2a50*/  FADD.FTZ R76, R111, R76 ;  /* 0x0000004c6f4c7221 */ /* 0x000fca0000010000 */
[----:B------:R0:W-:Y:S04]  /*2a60*/  STL [R1+0x28], R76 ;  /* 0x0000284c01007387 */ /* 0x0001e80000100800 */
[----:B0-----:R-:W4:Y:S01]  /*2a70*/  LDL R76, [R1+0x1f0] ;  /* 0x0001f000014c7983 */ /* 0x001f220000100800 */
[----:B------:R-:W-:Y:S01]  /*2a80*/  FMUL.FTZ R212, R176, R115 ;  /* 0x00000073b0d47220 */ /* 0x000fe20000410000 */
[----:B------:R-:W-:-:S05]  /*2a90*/  HADD2.F32 R107, -RZ, R107.H1_H1 ;  /* 0x3000006bff6b7230 */ /* 0x000fca0000004100 */
[----:B------:R-:W-:Y:S01]  /*2aa0*/  FMUL.FTZ R213, R112, R107 ;  /* 0x0000006b70d57220 */ /* 0x000fe20000410000 */
[----:B------:R-:W-:Y:S01]  /*2ab0*/  FADD.FTZ R115, -R183, R116 ;  /* 0x00000074b7737221 */ /* 0x000fe20000010100 */
[----:B--2---:R-:W-:-:S05]  /*2ac0*/  FFMA.FTZ R77, R212, R111, R77 ;  /* 0x0000006fd44d7223 */ /* 0x004fca000001004d */
[----:B------:R0:W-:Y:S01]  /*2ad0*/  STL [R1+0x24], R77 ;  /* 0x0000244d01007387 */ /* 0x0001e20000100800 */
[----:B------:R-:W-:Y:S01]  /*2ae0*/  FADD.FTZ R109, R107, R109 ;  /* 0x0000006d6b6d7221 */ /* 0x000fe20000010000 */
[----:B------:R-:W-:Y:S02]  /*2af0*/  FFMA.FTZ R213, R110, R111, R213 ;  /* 0x0000006f6ed57223 */ /* 0x000fe400000100d5 */
[----:B0-----:R-:W2:Y:S04]  /*2b00*/  LDL R77, [R1+0x1e4] ;  /* 0x0001e400014d7983 */ /* 0x001ea80000100800 */
[----:B------:R-:W2:Y:S01]  /*2b10*/  LDL.LU R112, [R1+0x48] ;  /* 0x0000480001707983 */ /* 0x000ea20000300800 */
[----:B---3--:R-:W-:-:S03]  /*2b20*/  FFMA.FTZ R104, R212, R107, R104 ;  /* 0x0000006bd4687223 */ /* 0x008fc60000010068 */
[----:B------:R-:W3:Y:S04]  /*2b30*/  LDL.LU R111, [R1+0x44] ;  /* 0x00004400016f7983 */ /* 0x000ee80000300800 */
[----:B------:R-:W-:Y:S04]  /*2b40*/  STL [R1+0x30], R109 ;  /* 0x0000306d01007387 */ /* 0x000fe80000100800 */
[----:B------:R-:W3:Y:S04]  /*2b50*/  LDL R110, [R1+0x1e8] ;  /* 0x0001e800016e7983 */ /* 0x000ee80000100800 */
[----:B------:R0:W-:Y:S01]  /*2b60*/  STL [R1+0x2c], R104 ;  /* 0x00002c6801007387 */ /* 0x0001e20000100800 */
[----:B------:R-:W-:Y:S01]  /*2b70*/  FMUL.FTZ R115, R176, R115 ;  /* 0x00000073b0737220 */ /* 0x000fe20000410000 */
[----:B------:R-:W-:-:S02]  /*2b80*/  HADD2.F32 R116, -RZ, R124.H0_H0 ;  /* 0x2000007cff747230 */ /* 0x000fc40000004100 */
[----:B0-----:R-:W-:Y:S02]  /*2b90*/  HADD2.F32 R104, -RZ, R120.H0_H0 ;  /* 0x20000078ff687230 */ /* 0x001fe40000004100 */
[----:B------:R-:W-:Y:S02]  /*2ba0*/  FFMA.FTZ R252, R210, R106, R252 ;  /* 0x0000006ad2fc7223 */ /* 0x000fe400000100fc */
[----:B------:R-:W3:Y:S01]  /*2bb0*/  LDL.LU R106, [R1+0x50] ;  /* 0x00005000016a7983 */ /* 0x000ee20000300800 */
[----:B----4-:R-:W-:Y:S01]  /*2bc0*/  FADD.FTZ R108, R104, R108 ;  /* 0x0000006c686c7221 */ /* 0x010fe20000010000 */
[-C--:B------:R-:W-:Y:S01]  /*2bd0*/  FFMA.FTZ R105, R115, R104.reuse, R105 ;  /* 0x0000006873697223 */ /* 0x080fe20000010069 */
[----:B------:R-:W-:-:S03]  /*2be0*/  FMUL.FTZ R104, R80, R104 ;  /* 0x0000006850687220 */ /* 0x000fc60000410000 */
[----:B------:R-:W-:Y:S01]  /*2bf0*/  STL [R1+0x40], R108 ;  /* 0x0000406c01007387 */ /* 0x000fe20000100800 */
[----:B------:R-:W-:-:S03]  /*2c00*/  FADD.FTZ R79, R116, R79 ;  /* 0x0000004f744f7221 */ /* 0x000fc60000010000 */
[----:B------:R-:W4:Y:S04]  /*2c10*/  LDL.LU R80, [R1+0x4c] ;  /* 0x00004c0001507983 */ /* 0x000f280000300800 */
[----:B------:R-:W-:Y:S04]  /*2c20*/  STL [R1+0x3c], R105 ;  /* 0x00003c6901007387 */ /* 0x000fe80000100800 */
[----:B------:R0:W-:Y:S01]  /*2c30*/  STL [R1+0x38], R79 ;  /* 0x0000384f01007387 */ /* 0x0001e20000100800 */
[----:B------:R-:W-:-:S03]  /*2c40*/  FFMA.FTZ R78, R115, R116, R78 ;  /* 0x00000074734e7223 */ /* 0x000fc6000001004e */
[----:B0-----:R-:W4:Y:S04]  /*2c50*/  LDL.LU R79, [R1+0x60] ;  /* 0x00006000014f7983 */ /* 0x001f280000300800 */
[----:B------:R-:W4:Y:S04]  /*2c60*/  LDL.LU R109, [R1+0x5c] ;  /* 0x00005c00016d7983 */ /* 0x000f280000300800 */
[----:B------:R0:W-:Y:S04]  /*2c70*/  STL [R1+0x34], R78 ;  /* 0x0000344e01007387 */ /* 0x0001e80000100800 */
[----:B0-----:R-:W4:Y:S01]  /*2c80*/  LDL R78, [R1+0x1dc] ;  /* 0x0001dc00014e7983 */ /* 0x001f220000100800 */
[----:B------:R-:W-:-:S03]  /*2c90*/  FFMA.FTZ R116, R76, R116, R104 ;  /* 0x000000744c747223 */ /* 0x000fc60000010068 */
[----:B------:R-:W4:Y:S01]  /*2ca0*/  LDL.LU R76, [R1+0x58] ;  /* 0x00005800014c7983 */ /* 0x000f220000300800 */
[C---:B------:R-:W-:Y:S01]  /*2cb0*/  FADD.FTZ R117, -R183.reuse, R117 ;  /* 0x00000075b7757221 */ /* 0x040fe20000010100 */
[----:B------:R-:W-:Y:S02]  /*2cc0*/  HADD2.F32 R104, -RZ, R120.H1_H1 ;  /* 0x30000078ff687230 */ /* 0x000fe40000004100 */
[----:B------:R-:W-:Y:S02]  /*2cd0*/  HADD2.F32 R120, -RZ, R124.H1_H1 ;  /* 0x3000007cff787230 */ /* 0x000fe40000004100 */
[----:B------:R-:W-:Y:S01]  /*2ce0*/  FMUL.FTZ R117, R176, R117 ;  /* 0x00000075b0757220 */ /* 0x000fe20000410000 */
[----:B------:R-:W4:Y:S01]  /*2cf0*/  LDL.LU R108, [R1+0x54] ;  /* 0x00005400016c7983 */ /* 0x000f220000300800 */
[----:B------:R-:W-:-:S04]  /*2d00*/  FADD.FTZ R118, -R183, R118 ;  /* 0x00000076b7767221 */ /* 0x000fc80000010100 */
[----:B------:R-:W-:Y:S01]  /*2d10*/  FMUL.FTZ R124, R176, R118 ;  /* 0x00000076b07c7220 */ /* 0x000fe20000410000 */
[----:B------:R-:W-:Y:S02]  /*2d20*/  HADD2.F32 R118, -RZ, R125.H0_H0 ;  /* 0x2000007dff767230 */ /* 0x000fe40000004100 */
[----:B--2---:R-:W-:Y:S02]  /*2d30*/  FMUL.FTZ R105, R77, R104 ;  /* 0x000000684d697220 */ /* 0x004fe40000410000 */
[----:B------:R-:W2:Y:S01]  /*2d40*/  LDL R77, [R1+0x1e0] ;  /* 0x0001e000014d7983 */ /* 0x000ea20000100800 */
[----:B------:R-:W-:Y:S01]  /*2d50*/  FADD.FTZ R112, R120, R112 ;  /* 0x0000007078707221 */ /* 0x000fe20000010000 */
[----:B---3--:R-:W-:-:S04]  /*2d60*/  FFMA.FTZ R111, R117, R120, R111 ;  /* 0x00000078756f7223 */ /* 0x008fc8000001006f */
[----:B------:R0:W-:Y:S04]  /*2d70*/  STL [R1+0x48], R112 ;  /* 0x0000487001007387 */ /* 0x0001e80000100800 */
[----:B0-----:R-:W3:Y:S04]  /*2d80*/  LDL.LU R112, [R1+0x70] ;  /* 0x0000700001707983 */ /* 0x001ee80000300800 */
[----:B------:R0:W-:Y:S01]  /*2d90*/  STL [R1+0x44], R111 ;  /* 0x0000446f01007387 */ /* 0x0001e20000100800 */
[----:B------:R-:W-:-:S03]  /*2da0*/  FADD.FTZ R106, R104, R106 ;  /* 0x0000006a686a7221 */ /* 0x000fc60000010000 */
[----:B0-----:R-:W3:Y:S04]  /*2db0*/  LDL.LU R111, [R1+0x6c] ;  /* 0x00006c00016f7983 */ /* 0x001ee80000300800 */
[----:B------:R-:W3:Y:S01]  /*2dc0*/  LDL R107, [R1+0x1d4] ;  /* 0x0001d400016b7983 */ /* 0x000ee20000100800 */
[----:B----4-:R-:W-:Y:S01]  /*2dd0*/  FFMA.FTZ R80, R117, R104, R80 ;  /* 0x0000006875507223 */ /* 0x010fe20000010050 */
[----:B------:R-:W-:Y:S02]  /*2de0*/  HADD2.F32 R104, -RZ, R121.H0_H0 ;  /* 0x20000079ff687230 */ /* 0x000fe40000004100 */
[----:B------:R0:W-:Y:S04]  /*2df0*/  STL [R1+0x50], R106 ;  /* 0x0000506a01007387 */ /* 0x0001e80000100800 */
[----:B0-----:R-:W4:Y:S04]  /*2e00*/  LDL.LU R106, [R1+0x68] ;  /* 0x00006800016a7983 */ /* 0x001f280000300800 */
[----:B------:R0:W-:Y:S01]  /*2e10*/  STL [R1+0x4c], R80 ;  /* 0x00004c5001007387 */ /* 0x0001e20000100800 */
[----:B------:R-:W-:-:S03]  /*2e20*/  FADD.FTZ R79, R104, R79 ;  /* 0x0000004f684f7221 */ /* 0x000fc60000010000 */
[----:B0-----:R-:W4:Y:S04]  /*2e30*/  LDL.LU R80, [R1+0x64] ;  /* 0x0000640001507983 */ /* 0x001f280000300800 */
[----:B------:R0:W-:Y:S01]  /*2e40*/  STL [R1+0x60], R79 ;  /* 0x0000604f01007387 */ /* 0x0001e20000100800 */
[----:B------:R-:W-:Y:S01]  /*2e50*/  FFMA.FTZ R120, R110, R120, R105 ;  /* 0x000000786e787223 */ /* 0x000fe20000010069 */
[-C--:B------:R-:W-:Y:S02]  /*2e60*/  FFMA.FTZ R109, R124, R104.reuse, R109 ;  /* 0x000000687c6d7223 */ /* 0x080fe4000001006d */
[----:B------:R-:W4:Y:S04]  /*2e70*/  LDL R105, [R1+0x1cc] ;  /* 0x0001cc0001697983 */ /* 0x000f280000100800 */
[----:B0-----:R-:W4:Y:S01]  /*2e80*/  LDL R79, [R1+0x1d8] ;  /* 0x0001d800014f7983 */ /* 0x001f220000100800 */
[----:B------:R-:W-:-:S03]  /*2e90*/  FMUL.FTZ R104, R78, R104 ;  /* 0x000000684e687220 */ /* 0x000fc60000410000 */
[----:B------:R-:W4:Y:S04]  /*2ea0*/  LDL.LU R78, [R1+0x78] ;  /* 0x00007800014e7983 */ /* 0x000f280000300800 */
[----:B------:R-:W-:Y:S01]  /*2eb0*/  STL [R1+0x5c], R109 ;  /* 0x00005c6d01007387 */ /* 0x000fe20000100800 */
[----:B------:R-:W-:-:S05]  /*2ec0*/  FADD.FTZ R76, R118, R76 ;  /* 0x0000004c764c7221 */ /* 0x000fca0000010000 */
[----:B------:R0:W-:Y:S04]  /*2ed0*/  STL [R1+0x58], R76 ;  /* 0x0000584c01007387 */ /* 0x0001e80000100800 */
[----:B0-----:R-:W4:Y:S01]  /*2ee0*/  LDL.LU R76, [R1+0x74] ;  /* 0x00007400014c7983 */ /* 0x001f220000300800 */
[----:B------:R-:W-:Y:S01]  /*2ef0*/  FADD.FTZ R119, -R183, R119 ;  /* 0x00000077b7777221 */ /* 0x000fe20000010100 */
[----:B------:R-:W-:Y:S02]  /*2f00*/  HADD2.F32 R121, -RZ, R121.H1_H1 ;  /* 0x30000079ff797230 */ /* 0x000fe40000004100 */
[-C--:B------:R-:W-:Y:S01]  /*2f10*/  FFMA.FTZ R108, R124, R118.reuse, R108 ;  /* 0x000000767c6c7223 */ /* 0x080fe2000001006c */
[----:B------:R-:W-:Y:S02]  /*2f20*/  HADD2.F32 R125, -RZ, R125.H1_H1 ;  /* 0x3000007dff7d7230 */ /* 0x000fe40000004100 */
[----:B------:R-:W-:Y:S01]  /*2f30*/  FMUL.FTZ R119, R176, R119 ;  /* 0x00000077b0777220 */ /* 0x000fe20000410000 */
[----:B------:R-:W4:Y:S04]  /*2f40*/  LDL R110, [R1+0x1d0] ;  /* 0x0001d000016e7983 */ /* 0x000f280000100800 */
[----:B------:R-:W4:Y:S04]  /*2f50*/  LDL.LU R109, [R1+0x80] ;  /* 0x00008000016d7983 */ /* 0x000f280000300800 */
[----:B------:R0:W-:Y:S01]  /*2f60*/  STL [R1+0x54], R108 ;  /* 0x0000546c01007387 */ /* 0x0001e20000100800 */
[----:B--2---:R-:W-:-:S03]  /*2f70*/  FFMA.FTZ R118, R77, R118, R104 ;  /* 0x000000764d767223 */ /* 0x004fc60000010068 */
[----:B0-----:R-:W2:Y:S04]  /*2f80*/  LDL.LU R108, [R1+0x7c] ;  /* 0x00007c00016c7983 */ /* 0x001ea80000300800 */
[----:B------:R-:W2:Y:S01]  /*2f90*/  LDL R77, [R1+0x1c4] ;  /* 0x0001c400014d7983 */ /* 0x000ea20000100800 */
[----:B---3--:R-:W-:-:S05]  /*2fa0*/  FADD.FTZ R112, R121, R112 ;  /* 0x0000007079707221 */ /* 0x008fca0000010000 */
[----:B------:R-:W-:Y:S01]  /*2fb0*/  STL [R1+0x70], R112 ;  /* 0x0000707001007387 */ /* 0x000fe20000100800 */
[-C--:B------:R-:W-:Y:S01]  /*2fc0*/  FFMA.FTZ R111, R119, R121.reuse, R111 ;  /* 0x00000079776f7223 */ /* 0x080fe2000001006f */
[----:B------:R-:W-:Y:S02]  /*2fd0*/  FMUL.FTZ R121, R107, R121 ;  /* 0x000000796b797220 */ /* 0x000fe40000410000 */
[----:B------:R-:W3:Y:S04]  /*2fe0*/  LDL.LU R107, [R1+0x88] ;  /* 0x00008800016b7983 */ /* 0x000ee80000300800 */
[----:B------:R-:W-:Y:S01]  /*2ff0*/  STL [R1+0x6c], R111 ;  /* 0x00006c6f01007387 */ /* 0x000fe20000100800 */
[----:B----4-:R-:W-:Y:S01]  /*3000*/  FADD.FTZ R106, R125, R106 ;  /* 0x0000006a7d6a7221 */ /* 0x010fe20000010000 */
[----:B------:R-:W-:-:S05]  /*3010*/  FFMA.FTZ R80, R119, R125, R80 ;  /* 0x0000007d77507223 */ /* 0x000fca0000010050 */
[----:B------:R0:W-:Y:S04]  /*3020*/  STL [R1+0x64], R80 ;  /* 0x0000645001007387 */ /* 0x0001e80000100800 */
[----:B------:R-:W-:Y:S01]  /*3030*/  STL [R1+0x68], R106 ;  /* 0x0000686a01007387 */ /* 0x000fe20000100800 */
[----:B------:R-:W-:Y:S01]  /*3040*/  FFMA.FTZ R121, R79, R125, R121 ;  /* 0x0000007d4f797223 */ /* 0x000fe20000010079 */
[----:B------:R-:W-:Y:S02]  /*3050*/  HADD2.F32 R125, -RZ, R126.H0_H0 ;  /* 0x2000007eff7d7230 */ /* 0x000fe40000004100 */
[----:B0-----:R-:W4:Y:S03]  /*3060*/  LDL.LU R80, [R1+0x84] ;  /* 0x0000840001507983 */ /* 0x001f260000300800 */
[----:B------:R-:W-:Y:S01]  /*3070*/  FADD.FTZ R78, R125, R78 ;  /* 0x0000004e7d4e7221 */ /* 0x000fe20000010000 */
[----:B------:R-:W4:Y:S01]  /*3080*/  LDL R79, [R1+0x1c8] ;  /* 0x0001c800014f7983 */ /* 0x000f220000100800 */
[----:B------:R-:W-:-:S03]  /*3090*/  FADD.FTZ R128, -R183, R128 ;  /* 0x00000080b7807221 */ /* 0x000fc60000010100 */
[----:B------:R0:W-:Y:S01]  /*30a0*/  STL [R1+0x78], R78 ;  /* 0x0000784e01007387 */ /* 0x0001e20000100800 */
[----:B------:R-:W-:-:S03]  /*30b0*/  FMUL.FTZ R128, R176, R128 ;  /* 0x00000080b0807220 */ /* 0x000fc60000410000 */
[----:B0-----:R-:W4:Y:S04]  /*30c0*/  LDL.LU R78, [R1+0x90] ;  /* 0x00009000014e7983 */ /* 0x001f280000300800 */
[----:B------:R-:W4:Y:S01]  /*30d0*/  LDL.LU R106, [R1+0x8c] ;  /* 0x00008c00016a7983 */ /* 0x000f220000300800 */
[----:B------:R-:W-:-:S05]  /*30e0*/  FFMA.FTZ R76, R128, R125, R76 ;  /* 0x0000007d804c7223 */ /* 0x000fca000001004c */
[----:B------:R0:W-:Y:S04]  /*30f0*/  STL [R1+0x74], R76 ;  /* 0x0000744c01007387 */ /* 0x0001e80000100800 */
[----:B0-----:R-:W4:Y:S01]  /*3100*/  LDL R76, [R1+0x1bc] ;  /* 0x0001bc00014c7983 */ /* 0x001f220000100800 */
[----:B------:R-:W-:Y:S02]  /*3110*/  HADD2.F32 R104, -RZ, R122.H0_H0 ;  /* 0x2000007aff687230 */ /* 0x000fe40000004100 */
[----:B------:R-:W-:-:S03]  /*3120*/  FADD.FTZ R129, -R183, R129 ;  /* 0x00000081b7817221 */ /* 0x000fc60000010100 */
[----:B------:R-:W-:Y:S01]  /*3130*/  FADD.FTZ R109, R104, R109 ;  /* 0x0000006d686d7221 */ /* 0x000fe20000010000 */
[-C--:B------:R-:W-:Y:S01]  /*3140*/  FMUL.FTZ R105, R105, R104.reuse ;  /* 0x0000006869697220 */ /* 0x080fe20000410000 */
[----:B--2---:R-:W-:Y:S01]  /*3150*/  FFMA.FTZ R108, R128, R104, R108 ;  /* 0x00000068806c7223 */ /* 0x004fe2000001006c */
[----:B------:R-:W-:Y:S02]  /*3160*/  HADD2.F32 R104, -RZ, R122.H1_H1 ;  /* 0x3000007aff687230 */ /* 0x000fe40000004100 */
[----:B------:R-:W-:Y:S01]  /*3170*/  HADD2.F32 R122, -RZ, R126.H1_H1 ;  /* 0x3000007eff7a7230 */ /* 0x000fe20000004100 */
[----:B------:R0:W-:Y:S01]  /*3180*/  STL [R1+0x80], R109 ;  /* 0x0000806d01007387 */ /* 0x0001e20000100800 */
[----:B------:R-:W-:Y:S01]  /*3190*/  FMUL.FTZ R126, R176, R129 ;  /* 0x00000081b07e7220 */ /* 0x000fe20000410000 */
[----:B------:R-:W-:Y:S02]  /*31a0*/  FFMA.FTZ R125, R110, R125, R105 ;  /* 0x0000007d6e7d7223 */ /* 0x000fe40000010069 */
[----:B------:R-:W-:Y:S01]  /*31b0*/  STL [R1+0x7c], R108 ;  /* 0x00007c6c01007387 */ /* 0x000fe20000100800 */
[----:B------:R-:W-:-:S03]  /*31c0*/  FMUL.FTZ R105, R77, R104 ;  /* 0x000000684d697220 */ /* 0x000fc60000410000 */
[----:B------:R-:W2:Y:S04]  /*31d0*/  LDL.LU R113, [R1+0x98] ;  /* 0x0000980001717983 */ /* 0x000ea80000300800 */
[----:B------:R-:W2:Y:S04]  /*31e0*/  LDL.LU R112, [R1+0x94] ;  /* 0x0000940001707983 */ /* 0x000ea80000300800 */
[----:B------:R-:W2:Y:S04]  /*31f0*/  LDL R111, [R1+0x1c0] ;  /* 0x0001c000016f7983 */ /* 0x000ea80000100800 */
[----:B------:R-:W2:Y:S04]  /*3200*/  LDL.LU R77, [R1+0xa0] ;  /* 0x0000a000014d7983 */ /* 0x000ea80000300800 */
[----:B------:R-:W2:Y:S04]  /*3210*/  LDL.LU R110, [R1+0x9c] ;  /* 0x00009c00016e7983 */ /* 0x000ea80000300800 */
[----:B0-----:R-:W2:Y:S01]  /*3220*/  LDL R109, [R1+0x1b4] ;  /* 0x0001b400016d7983 */ /* 0x001ea20000100800 */
[----:B---3--:R-:W-:-:S05]  /*3230*/  FADD.FTZ R107, R122, R107 ;  /* 0x0000006b7a6b7221 */ /* 0x008fca0000010000 */
[----:B------:R-:W-:Y:S01]  /*3240*/  STL [R1+0x88], R107 ;  /* 0x0000886b01007387 */ /* 0x000fe20000100800 */
[----:B------:R-:W-:-:S04]  /*3250*/  @P0 IMAD.WIDE.U32 R134, R177, 0x8, R134 ;  /* 0x00000008b1860825 */ /* 0x000fc800078e0086 */
[----:B------:R-:W-:Y:S01]  /*3260*/  @P0 IMAD.WIDE.U32 R138, R175, 0x8, R138 ;  /* 0x00000008af8a0825 */ /* 0x000fe200078e008a */
[----:B------:R-:W5:Y:S03]  /*3270*/  @P0 LDG.E.64 R162, desc[UR10][R134.64] ;  /* 0x0000000a86a20981 */ /* 0x000f66000c1e1b00 */
[----:B------:R-:W-:Y:S01]  /*3280*/  @P2 IMAD.WIDE.U32 R132, R181, 0x20, R132 ;  /* 0x00000020b5842825 */ /* 0x000fe200078e0084 */
[----:B------:R-:W5:Y:S04]  /*3290*/  @P0 LDG.E.64 R166, desc[UR10][R138.64] ;  /* 0x0000000a8aa60981 */ /* 0x000f68000c1e1b00 */
[----:B------:R-:W5:Y:S04]  /*32a0*/  @P2 LDG.E.128 R44, desc[UR10][R132.64] ;  /* 0x0000000a842c2981 */ /* 0x000f68000c1e1d00 */
[----:B------:R0:W5:Y:S04]  /*32b0*/  @P2 LDG.E.128 R48, desc[UR10][R132.64+0x10] ;  /* 0x0000100a84302981 */ /* 0x000168000c1e1d00 */
[----:B------:R-:W3:Y:S04]  /*32c0*/  LDG.E.128 R136, desc[UR10][R136.64] ;  /* 0x0000000a88887981 */ /* 0x000ee8000c1e1d00 */
[----:B------:R-:W3:Y:S01]  /*32d0*/  LDG.E.128 R132, desc[UR10][R146.64] ;  /* 0x0000000a92847981 */ /* 0x000ee2000c1e1d00 */
[----:B----4-:R-:W-:-:S05]  /*32e0*/  FFMA.FTZ R80, R126, R122, R80 ;  /* 0x0000007a7e507223 */ /* 0x010fca0000010050 */
[----:B------:R1:W-:Y:S01]  /*32f0*/  STL [R1+0x84], R80 ;  /* 0x0000845001007387 */ /* 0x0003e20000100800 */
[----:B------:R-:W-:-:S03]  /*3300*/  FFMA.FTZ R122, R79, R122, R105 ;  /* 0x0000007a4f7a7223 */ /* 0x000fc60000010069 */
[----:B-1----:R-:W4:Y:S04]  /*3310*/  LDL.LU R80, [R1+0xa8] ;  /* 0x0000a80001507983 */ /* 0x002f280000300800 */
[----:B------:R-:W4:Y:S01]  /*3320*/  LDL.LU R79, [R1+0xa4] ;  /* 0x0000a400014f7983 */ /* 0x000f220000300800 */
[----:B------:R-:W-:Y:S01]  /*3330*/  FADD.FTZ R78, R104, R78 ;  /* 0x0000004e684e7221 */ /* 0x000fe20000010000 */
[----:B------:R-:W-:-:S04]  /*3340*/  FFMA.FTZ R106, R126, R104, R106 ;  /* 0x000000687e6a7223 */ /* 0x000fc8000001006a */
[----:B------:R1:W-:Y:S01]  /*3350*/  STL [R1+0x90], R78 ;  /* 0x0000904e01007387 */ /* 0x0003e20000100800 */
[----:B------:R-:W-:-:S03]  /*3360*/  HADD2.F32 R104, -RZ, R123.H0_H0 ;  /* 0x2000007bff687230 */ /* 0x000fc60000004100 */
[----:B-1----:R-:W4:Y:S04]  /*3370*/  LDL R78, [R1+0x1b8] ;  /* 0x0001b800014e7983 */ /* 0x002f280000100800 */
[----:B------:R1:W-:Y:S04]  /*3380*/  STL [R1+0x8c], R106 ;  /* 0x00008c6a01007387 */ /* 0x0003e80000100800 */
[----:B------:R-:W4:Y:S04]  /*3390*/  LDL.LU R108, [R1+0xb0] ;  /* 0x0000b000016c7983 */ /* 0x000f280000300800 */
[----:B------:R-:W4:Y:S04]  /*33a0*/  LDL.LU R107, [R1+0xac] ;  /* 0x0000ac00016b7983 */ /* 0x000f280000300800 */
[----:B-1----:R-:W4:Y:S01]  /*33b0*/  LDL.LU R106, [R1+0xc0] ;  /* 0x0000c000016a7983 */ /* 0x002f220000300800 */
[----:B------:R-:W-:-:S03]  /*33c0*/  FMUL.FTZ R105, R76, R104 ;  /* 0x000000684c697220 */ /* 0x000fc60000410000 */
[----:B------:R-:W4:Y:S01]  /*33d0*/  LDL.LU R76, [R1+0xbc] ;  /* 0x0000bc00014c7983 */ /* 0x000f220000300800 */
[C---:B------:R-:W-:Y:S01]  /*33e0*/  FADD.FTZ R130, -R183.reuse, R130 ;  /* 0x00000082b7827221 */ /* 0x040fe20000010100 */
[----:B------:R-:W-:Y:S02]  /*33f0*/  HADD2.F32 R129, -RZ, R127.H0_H0 ;  /* 0x2000007fff817230 */ /* 0x000fe40000004100 */
[----:B------:R-:W-:Y:S01]  /*3400*/  FADD.FTZ R131, -R183, R131 ;  /* 0x00000083b7837221 */ /* 0x000fe20000010100 */
[----:B------:R-:W-:Y:S01]  /*3410*/  FMUL.FTZ R130, R176, R130 ;  /* 0x00000082b0827220 */ /* 0x000fe20000410000 */
[----:B------:R-:W-:-:S04]  /*3420*/  @P0 IMAD.WIDE.U32 R142, R182, 0x8, R142 ;  /* 0x00000008b68e0825 */ /* 0x000fc800078e008e */
[----:B------:R-:W-:Y:S01]  /*3430*/  FMUL.FTZ R215, R176, R131 ;  /* 0x00000083b0d77220 */ /* 0x000fe20000410000 */
[----:B------:R-:W-:Y:S01]  /*3440*/  HADD2.F32 R127, -RZ, R127.H1_H1 ;  /* 0x3000007fff7f7230 */ /* 0x000fe20000004100 */
[----:B------:R-:W5:Y:S01]  /*3450*/  @P0 LDG.E.64 R158, desc[UR10][R142.64] ;  /* 0x0000000a8e9e0981 */ /* 0x000f62000c1e1b00 */
[----:B------:R-:W-:Y:S02]  /*3460*/  HADD2.F32 R123, -RZ, R123.H1_H1 ;  /* 0x3000007bff7b7230 */ /* 0x000fe40000004100 */
[----:B--2---:R-:W-:Y:S01]  /*3470*/  FADD.FTZ R113, R129, R113 ;  /* 0x0000007181717221 */ /* 0x004fe20000010000 */
[----:B------:R-:W2:Y:S01]  /*3480*/  LDG.E.128 R140, desc[UR10][R140.64] ;  /* 0x0000000a8c8c7981 */ /* 0x000ea2000c1e1d00 */
[----:B------:R-:W-:-:S03]  /*3490*/  FFMA.FTZ R112, R130, R129, R112 ;  /* 0x0000008182707223 */ /* 0x000fc60000010070 */
[----:B------:R-:W-:Y:S01]  /*34a0*/  STL [R1+0x98], R113 ;  /* 0x0000987101007387 */ /* 0x000fe20000100800 */
[----:B------:R-:W-:Y:S01]  /*34b0*/  FADD.FTZ R77, R104, R77 ;  /* 0x0000004d684d7221 */ /* 0x000fe20000010000 */
[----:B------:R-:W-:-:S04]  /*34c0*/  FFMA.FTZ R110, R130, R104, R110 ;  /* 0x00000068826e7223 */ /* 0x000fc8000001006e */
[----:B------:R1:W-:Y:S04]  /*34d0*/  STL [R1+0xa0], R77 ;  /* 0x0000a04d01007387 */ /* 0x0003e80000100800 */
[----:B------:R-:W-:Y:S01]  /*34e0*/  STL [R1+0x94], R112 ;  /* 0x0000947001007387 */ /* 0x000fe20000100800 */
[----:B------:R-:W-:-:S03]  /*34f0*/  FMUL.FTZ R214, R109, R123 ;  /* 0x0000007b6dd67220 */ /* 0x000fc60000410000 */
[----:B-1----:R-:W2:Y:S04]  /*3500*/  LDL R77, [R1+0x1ac] ;  /* 0x0001ac00014d7983 */ /* 0x002ea80000100800 */
[----:B------:R-:W-:Y:S01]  /*3510*/  STL [R1+0x9c], R110 ;  /* 0x00009c6e01007387 */ /* 0x000fe20000100800 */
[----:B------:R-:W-:Y:S01]  /*3520*/  FFMA.FTZ R129, R111, R129, R105 ;  /* 0x000000816f817223 */ /* 0x000fe20000010069 */
[----:B---3--:R-:W-:Y:S02]  /*3530*/  HADD2.F32 R104, -RZ, R136.H0_H0 ;  /* 0x20000088ff687230 */ /* 0x008fe40000004100 */
[----:B----4-:R-:W-:Y:S01]  /*3540*/  FADD.FTZ R80, R127, R80 ;  /* 0x000000507f507221 */ /* 0x010fe20000010000 */
[----:B------:R-:W-:-:S04]  /*3550*/  FFMA.FTZ R79, R215, R127, R79 ;  /* 0x0000007fd74f7223 */ /* 0x000fc8000001004f */
[----:B------:R1:W-:Y:S04]  /*3560*/  STL [R1+0xa8], R80 ;  /* 0x0000a85001007387 */ /* 0x0003e80000100800 */
[----:B-1----:R-:W3:Y:S04]  /*3570*/  LDL.LU R80, [R1+0xb8] ;  /* 0x0000b80001507983 */ /* 0x002ee80000300800 */
[----:B------:R1:W-:Y:S01]  /*3580*/  STL [R1+0xa4], R79 ;  /* 0x0000a44f01007387 */ /* 0x0003e20000100800 */
[----:B------:R-:W-:Y:S01]  /*3590*/  FFMA.FTZ R214, R78, R127, R214 ;  /* 0x0000007f4ed67223 */ /* 0x000fe200000100d6 */
[----:B------:R-:W-:-:S02]  /*35a0*/  FADD.FTZ R127, -R183, R132 ;  /* 0x00000084b77f7221 */ /* 0x000fc40000010100 */
[----:B-1----:R-:W4:Y:S01]  /*35b0*/  LDL.LU R79, [R1+0xb4] ;  /* 0x0000b400014f7983 */ /* 0x002f220000300800 */
[----:B------:R-:W-:Y:S01]  /*35c0*/  FADD.FTZ R108, R123, R108 ;  /* 0x0000006c7b6c7221 */ /* 0x000fe20000010000 */
[----:B------:R-:W-:Y:S01]  /*35d0*/  FMUL.FTZ R127, R176, R127 ;  /* 0x0000007fb07f7220 */ /* 0x000fe20000410000 */
[----:B------:R-:W-:Y:S01]  /*35e0*/  FFMA.FTZ R107, R215, R123, R107 ;  /* 0x0000007bd76b7223 */ /* 0x000fe2000001006b */
[----:B------:R-:W4:Y:S01]  /*35f0*/  LDL R78, [R1+0x1b0] ;  /* 0x0001b000014e7983 */ /* 0x000f220000100800 */
[----:B------:R-:W-:-:S03]  /*3600*/  FADD.FTZ R106, R104, R106 ;  /* 0x0000006a686a7221 */ /* 0x000fc60000010000 */
[----:B------:R-:W-:Y:S04]  /*3610*/  STL [R1+0xb0], R108 ;  /* 0x0000b06c01007387 */ /* 0x000fe80000100800 */
[----:B------:R-:W-:Y:S04]  /*3620*/  STL [R1+0xac], R107 ;  /* 0x0000ac6b01007387 */ /* 0x000fe80000100800 */
[----:B------:R-:W4:Y:S04]  /*3630*/  LDL R113, [R1+0x1a4] ;  /* 0x0001a40001717983 */ /* 0x000f280000100800 */
[----:B------:R-:W-:Y:S04]  /*3640*/  STL [R1+0xc0], R106 ;  /* 0x0000c06a01007387 */ /* 0x000fe80000100800 */
[----:B------:R-:W4:Y:S04]  /*3650*/  LDL.LU R112, [R1+0xc8] ;  /* 0x0000c80001707983 */ /* 0x000f280000300800 */
[----:B------:R-:W4:Y:S01]  /*3660*/  LDL.LU R111, [R1+0xc4] ;  /* 0x0000c400016f7983 */ /* 0x000f220000300800 */
[----:B------:R-:W-:-:S05]  /*3670*/  FFMA.FTZ R76, R127, R104, R76 ;  /* 0x000000687f4c7223 */ /* 0x000fca000001004c */
[----:B------:R1:W-:Y:S04]  /*3680*/  STL [R1+0xbc], R76 ;  /* 0x0000bc4c01007387 */ /* 0x0003e80000100800 */
[----:B------:R-:W4:Y:S04]  /*3690*/  LDL R110, [R1+0x1a8] ;  /* 0x0001a800016e7983 */ /* 0x000f280000100800 */
[----:B-1----:R-:W4:Y:S04]  /*36a0*/  LDL.LU R76, [R1+0xd0] ;  /* 0x0000d000014c7983 */ /* 0x002f280000300800 */
[----:B------:R-:W4:Y:S01]  /*36b0*/  LDL.LU R109, [R1+0xcc] ;  /* 0x0000cc00016d7983 */ /* 0x000f220000300800 */
[----:B--2---:R-:W-:-:S03]  /*36c0*/  HADD2.F32 R123, -RZ, R140.H0_H0 ;  /* 0x2000008cff7b7230 */ /* 0x004fc60000004100 */
[----:B------:R-:W2:Y:S04]  /*36d0*/  LDL.LU R108, [R1+0xe0] ;  /* 0x0000e000016c7983 */ /* 0x000ea80000300800 */
[----:B------:R-:W2:Y:S04]  /*36e0*/  LDL.LU R107, [R1+0xdc] ;  /* 0x0000dc00016b7983 */ /* 0x000ea80000300800 */
[----:B------:R-:W2:Y:S01]  /*36f0*/  LDL R106, [R1+0x19c] ;  /* 0x00019c00016a7983 */ /* 0x000ea20000100800 */
[----:B0-----:R-:W-:Y:S01]  /*3700*/  FADD.FTZ R132, -R183, R133 ;  /* 0x00000085b7847221 */ /* 0x001fe20000010100 */
[----:B------:R-:W-:-:S02]  /*3710*/  FMUL.FTZ R104, R77, R104 ;  /* 0x000000684d687220 */ /* 0x000fc40000410000 */
[----:B------:R-:W2:Y:S04]  /*3720*/  LDL.LU R77, [R1+0xd8] ;  /* 0x0000d800014d7983 */ /* 0x000ea80000300800 */
[----:B------:R-:W2:Y:S01]  /*3730*/  LDL.LU R105, [R1+0xd4] ;  /* 0x0000d40001697983 */ /* 0x000ea20000300800 */
[----:B------:R-:W-:Y:S02]  /*3740*/  HADD2.F32 R131, -RZ, R140.H1_H1 ;  /* 0x3000008cff837230 */ /* 0x000fe40000004100 */
[----:B------:R-:W-:Y:S02]  /*3750*/  HADD2.F32 R136, -RZ, R136.H1_H1 ;  /* 0x30000088ff887230 */ /* 0x000fe40000004100 */
[----:B------:R-:W-:Y:S01]  /*3760*/  FMUL.FTZ R132, R176, R132 ;  /* 0x00000084b0847220 */ /* 0x000fe20000410000 */
[----:B---3--:R-:W-:-:S05]  /*3770*/  FADD.FTZ R80, R123, R80 ;  /* 0x000000507b507221 */ /* 0x008fca0000010000 */
[----:B------:R0:W-:Y:S01]  /*3780*/  STL [R1+0xb8], R80 ;  /* 0x0000b85001007387 */ /* 0x0001e20000100800 */
[----:B----4-:R-:W-:-:S03]  /*3790*/  FFMA.FTZ R79, R127, R123, R79 ;  /* 0x0000007b7f4f7223 */ /* 0x010fc6000001004f */
[----:B0-----:R-:W3:Y:S04]  /*37a0*/  LDL R80, [R1+0x1a0] ;  /* 0x0001a00001507983 */ /* 0x001ee80000100800 */
[----:B------:R0:W-:Y:S01]  /*37b0*/  STL [R1+0xb4], R79 ;  /* 0x0000b44f01007387 */ /* 0x0001e20000100800 */
[----:B------:R-:W-:-:S03]  /*37c0*/  FFMA.FTZ R123, R78, R123, R104 ;  /* 0x0000007b4e7b7223 */ /* 0x000fc60000010068 */
[----:B0-----:R-:W4:Y:S04]  /*37d0*/  LDL.LU R79, [R1+0xf0] ;  /* 0x0000f000014f7983 */ /* 0x001f280000300800 */
[----:B------:R-:W3:Y:S01]  /*37e0*/  LDL.LU R78, [R1+0xec] ;  /* 0x0000ec00014e7983 */ /* 0x000ee20000300800 */
[----:B------:R-:W-:Y:S01]  /*37f0*/  FADD.FTZ R112, R131, R112 ;  /* 0x0000007083707221 */ /* 0x000fe20000010000 */
[----:B------:R-:W-:-:S04]  /*3800*/  FFMA.FTZ R111, R132, R131, R111 ;  /* 0x00000083846f7223 */ /* 0x000fc8000001006f */
[----:B------:R-:W-:Y:S01]  /*3810*/  STL [R1+0xc8], R112 ;  /* 0x0000c87001007387 */ /* 0x000fe20000100800 */
[----:B------:R-:W-:-:S05]  /*3820*/  FADD.FTZ R76, R136, R76 ;  /* 0x0000004c884c7221 */ /* 0x000fca0000010000 */
[----:B------:R0:W-:Y:S04]  /*3830*/  STL [R1+0xd0], R76 ;  /* 0x0000d04c01007387 */ /* 0x0001e80000100800 */
[----:B------:R-:W-:Y:S04]  /*3840*/  STL [R1+0xc4], R111 ;  /* 0x0000c46f01007387 */ /* 0x000fe80000100800 */
[----:B0-----:R-:W3:Y:S01]  /*3850*/  LDL R76, [R1+0x194] ;  /* 0x00019400014c7983 */ /* 0x001ee20000100800 */
[----:B------:R-:W-:-:S05]  /*3860*/  @P0 IMAD.WIDE.U32 R144, R181, 0x8, R144 ;  /* 0x00000008b5900825 */ /* 0x000fca00078e0090 */
[----:B------:R0:W5:Y:S01]  /*3870*/  @P0 LDG.E.64 R160, desc[UR10][R144.64] ;  /* 0x0000000a90a00981 */ /* 0x000162000c1e1b00 */
[----:B------:R-:W-:Y:S01]  /*3880*/  FMUL.FTZ R104, R113, R136 ;  /* 0x0000008871687220 */ /* 0x000fe20000410000 */
[----:B0-----:R-:W0:Y:S03]  /*3890*/  @P2 LDC.64 R144, c[0x0][0x438] ;  /* 0x00010e00ff902b82 */ /* 0x001e260000000a00 */
[----:B------:R-:W-:Y:S01]  /*38a0*/  FFMA.FTZ R131, R110, R131, R104 ;  /* 0x000000836e837223 */ /* 0x000fe20000010068 */
[----:B------:R-:W-:Y:S01]  /*38b0*/  FADD.FTZ R134, -R183, R134 ;  /* 0x00000086b7867221 */ /* 0x000fe20000010100 */
[----:B------:R-:W-:Y:S02]  /*38c0*/  HADD2.F32 R104, -RZ, R137.H0_H0 ;  /* 0x20000089ff687230 */ /* 0x000fe40000004100 */
[----:B------:R-:W-:Y:S02]  /*38d0*/  HADD2.F32 R133, -RZ, R141.H0_H0 ;  /* 0x2000008dff857230 */ /* 0x000fe40000004100 */
[----:B------:R-:W-:Y:S01]  /*38e0*/  FMUL.FTZ R134, R176, R134 ;  /* 0x00000086b0867220 */ /* 0x000fe20000410000 */
[----:B------:R-:W-:Y:S01]  /*38f0*/  FFMA.FTZ R109, R132, R136, R109 ;  /* 0x00000088846d7223 */ /* 0x000fe2000001006d */
[----:B--2---:R-:W-:Y:S01]  /*3900*/  FADD.FTZ R108, R104, R108 ;  /* 0x0000006c686c7221 */ /* 0x004fe20000010000 */
[----:B------:R-:W-:Y:S01]  /*3910*/  FADD.FTZ R77, R133, R77 ;  /* 0x0000004d854d7221 */ /* 0x000fe20000010000 */
[----:B------:R-:W-:-:S02]  /*3920*/  FFMA.FTZ R107, R134, R104, R107 ;  /* 0x00000068866b7223 */ /* 0x000fc4000001006b */
[----:B------:R-:W-:Y:S01]  /*3930*/  STL [R1+0xcc], R109 ;  /* 0x0000cc6d01007387 */ /* 0x000fe20000100800 */
[----:B------:R-:W-:Y:S01]  /*3940*/  FADD.FTZ R135, -R183, R135 ;  /* 0x00000087b7877221 */ /* 0x000fe20000010100 */
[----:B------:R-:W-:Y:S02]  /*3950*/  HADD2.F32 R137, -RZ, R137.H1_H1 ;  /* 0x30000089ff897230 */ /* 0x000fe40000004100 */
[----:B------:R-:W-:Y:S01]  /*3960*/  FFMA.FTZ R105, R134, R133, R105 ;  /* 0x0000008586697223 */ /* 0x000fe20000010069 */
[----:B------:R-:W-:Y:S01]  /*3970*/  STL [R1+0xe0], R108 ;  /* 0x0000e06c01007387 */ /* 0x000fe20000100800 */
[----:B------:R-:W-:-:S03]  /*3980*/  FMUL.FTZ R135, R176, R135 ;  /* 0x00000087b0877220 */ /* 0x000fc60000410000 */
[----:B------:R1:W-:Y:S01]  /*3990*/  STL [R1+0xd8], R77 ;  /* 0x0000d84d01007387 */ /* 0x0003e20000100800 */
[----:B0-----:R-:W-:-:S03]  /*39a0*/  @P2 IMAD.WIDE.U32 R144, R177, 0x20, R144 ;  /* 0x00000020b1902825 */ /* 0x001fc600078e0090 */
[----:B------:R-:W-:Y:S04]  /*39b0*/  STL [R1+0xdc], R107 ;  /* 0x0000dc6b01007387 */ /* 0x000fe80000100800 */
[----:B------:R-:W5:Y:S04]  /*39c0*/  @P2 LDG.E.128 R52, desc[UR10][R144.64] ;  /* 0x0000000a90342981 */ /* 0x000f68000c1e1d00 */
[----:B-1----:R-:W2:Y:S04]  /*39d0*/  LDL.LU R77, [R1+0xe8] ;  /* 0x0000e800014d7983 */ /* 0x002ea80000300800 */
[----:B------:R-:W2:Y:S04]  /*39e0*/  LDL.LU R113, [R1+0xe4] ;  /* 0x0000e40001717983 */ /* 0x000ea80000300800 */
[----:B------:R0:W5:Y:S04]  /*39f0*/  @P2 LDG.E.128 R56, desc[UR10][R144.64+0x10] ;  /* 0x0000100a90382981 */ /* 0x000168000c1e1d00 */
[----:B------:R-:W2:Y:S04]  /*3a00*/  LDL R112, [R1+0x198] ;  /* 0x0001980001707983 */ /* 0x000ea80000100800 */
[----:B------:R1:W-:Y:S04]  /*3a10*/  STL [R1+0xd4], R105 ;  /* 0x0000d46901007387 */ /* 0x0003e80000100800 */
[----:B------:R-:W0:Y:S04]  /*3a20*/  LDG.E.128 R144, desc[UR10][R146.64+0x10] ;  /* 0x0000100a92907981 */ /* 0x000e28000c1e1d00 */
[----:B-1----:R-:W2:Y:S04]  /*3a30*/  LDL R105, [R1+0x18c] ;  /* 0x00018c0001697983 */ /* 0x002ea80000100800 */
[----:B------:R-:W2:Y:S01]  /*3a40*/  LDL.LU R111, [R1+0xf8] ;  /* 0x0000f800016f7983 */ /* 0x000ea20000300800 */
[----:B------:R-:W-:Y:S01]  /*3a50*/  FMUL.FTZ R104, R106, R104 ;  /* 0x000000686a687220 */ /* 0x000fe20000410000 */
[----:B----4-:R-:W-:Y:S01]  /*3a60*/  FADD.FTZ R79, R137, R79 ;  /* 0x0000004f894f7221 */ /* 0x010fe20000010000 */
[----:B---3--:R-:W-:-:S04]  /*3a70*/  FFMA.FTZ R78, R135, R137, R78 ;  /* 0x00000089874e7223 */ /* 0x008fc8000001004e */
[----:B------:R1:W-:Y:S04]  /*3a80*/  STL [R1+0xf0], R79 ;  /* 0x0000f04f01007387 */ /* 0x0003e80000100800 */
[----:B------:R-:W3:Y:S04]  /*3a90*/  LDL.LU R110, [R1+0xf4] ;  /* 0x0000f400016e7983 */ /* 0x000ee80000300800 */
[----:B------:R-:W4:Y:S04]  /*3aa0*/  LDL R109, [R1+0x190] ;  /* 0x00019000016d7983 */ /* 0x000f280000100800 */
[----:B------:R1:W-:Y:S04]  /*3ab0*/  STL [R1+0xec], R78 ;  /* 0x0000ec4e01007387 */ /* 0x0003e80000100800 */
[----:B------:R-:W4:Y:S04]  /*3ac0*/  LDL.LU R108, [R1+0x100] ;  /* 0x00010000016c7983 */ /* 0x000f280000300800 */
[----:B------:R-:W4:Y:S01]  /*3ad0*/  LDL.LU R107, [R1+0xfc] ;  /* 0x0000fc00016b7983 */ /* 0x000f220000300800 */
[----:B------:R-:W-:-:S03]  /*3ae0*/  FFMA.FTZ R133, R80, R133, R104 ;  /* 0x0000008550857223 */ /* 0x000fc60000010068 */
[----:B------:R-:W4:Y:S04]  /*3af0*/  LDL R106, [R1+0x184] ;  /* 0x00018400016a7983 */ /* 0x000f280000100800 */
[----:B------:R-:W4:Y:S04]  /*3b00*/  LDL.LU R80, [R1+0x108] ;  /* 0x0001080001507983 */ /* 0x000f280000300800 */
[----:B-1----:R-:W4:Y:S04]  /*3b10*/  LDL.LU R79, [R1+0x104] ;  /* 0x00010400014f7983 */ /* 0x002f280000300800 */
[----:B------:R-:W4:Y:S01]  /*3b20*/  LDL R78, [R1+0x188] ;  /* 0x00018800014e7983 */ /* 0x000f220000100800 */
[----:B------:R-:W-:-:S03]  /*3b30*/  FMUL.FTZ R137, R76, R137 ;  /* 0x000000894c897220 */ /* 0x000fc60000410000 */
[----:B------:R-:W4:Y:S01]  /*3b40*/  LDL.LU R76, [R1+0x110] ;  /* 0x00011000014c7983 */ /* 0x000f220000300800 */
[----:B------:R-:W-:Y:S02]  /*3b50*/  HADD2.F32 R136, -RZ, R141.H1_H1 ;  /* 0x3000008dff887230 */ /* 0x000fe40000004100 */
[----:B------:R-:W-:Y:S02]  /*3b60*/  HADD2.F32 R104, -RZ, R138.H0_H0 ;  /* 0x2000008aff687230 */ /* 0x000fe40000004100 */
[--C-:B------:R-:W-:Y:S02]  /*3b70*/  HADD2.F32 R140, -RZ, R142.reuse.H0_H0 ;  /* 0x2000008eff8c7230 */ /* 0x100fe40000004100 */
[----:B------:R-:W-:Y:S02]  /*3b80*/  HADD2.F32 R141, -RZ, R142.H1_H1 ;  /* 0x3000008eff8d7230 */ /* 0x000fe40000004100 */
[----:B--2---:R-:W-:Y:S01]  /*3b90*/  FADD.FTZ R77, R136, R77 ;  /* 0x0000004d884d7221 */ /* 0x004fe20000010000 */
[-C--:B------:R-:W-:Y:S01]  /*3ba0*/  FFMA.FTZ R113, R135, R136.reuse, R113 ;  /* 0x0000008887717223 */ /* 0x080fe20000010071 */
[----:B------:R-:W-:Y:S01]  /*3bb0*/  FFMA.FTZ R136, R112, R136, R137 ;  /* 0x0000008870887223 */ /* 0x000fe20000010089 */
[----:B0-----:R-:W-:-:S04]  /*3bc0*/  FADD.FTZ R144, -R183, R144 ;  /* 0x00000090b7907221 */ /* 0x001fc80000010100 */
[----:B------:R-:W-:Y:S01]  /*3bd0*/  FMUL.FTZ R137, R176, R144 ;  /* 0x00000090b0897220 */ /* 0x000fe20000410000 */
[----:B------:R-:W-:Y:S01]  /*3be0*/  FMUL.FTZ R105, R105, R104 ;  /* 0x0000006869697220 */ /* 0x000fe20000410000 */
[----:B------:R0:W-:Y:S01]  /*3bf0*/  STL [R1+0xe8], R77 ;  /* 0x0000e84d01007387 */ /* 0x0001e20000100800 */
[----:B------:R-:W-:-:S03]  /*3c00*/  FADD.FTZ R111, R140, R111 ;  /* 0x0000006f8c6f7221 */ /* 0x000fc60000010000 */
[----:B0-----:R-:W2:Y:S04]  /*3c10*/  LDL.LU R77, [R1+0x10c] ;  /* 0x00010c00014d7983 */ /* 0x001ea80000300800 */
[----:B------:R-:W-:Y:S04]  /*3c20*/  STL [R1+0xe4], R113 ;  /* 0x0000e47101007387 */ /* 0x000fe80000100800 */
[----:B------:R-:W-:Y:S01]  /*3c30*/  STL [R1+0xf8], R111 ;  /* 0x0000f86f01007387 */ /* 0x000fe20000100800 */
[C---:B---3--:R-:W-:Y:S01]  /*3c40*/  FFMA.FTZ R110, R137.reuse, R140, R110 ;  /* 0x0000008c896e7223 */ /* 0x048fe2000001006e */
[----:B----4-:R-:W-:Y:S01]  /*3c50*/  FADD.FTZ R108, R104, R108 ;  /* 0x0000006c686c7221 */ /* 0x010fe20000010000 */
[----:B------:R-:W-:Y:S01]  /*3c60*/  FFMA.FTZ R107, R137, R104, R107 ;  /* 0x00000068896b7223 */ /* 0x000fe2000001006b */
[----:B------:R-:W-:-:S02]  /*3c70*/  HADD2.F32 R104, -RZ, R138.H1_H1 ;  /* 0x3000008aff687230 */ /* 0x000fc40000004100 */
[----:B------:R-:W-:-:S04]  /*3c80*/  FADD.FTZ R138, -R183, R145 ;  /* 0x00000091b78a7221 */ /* 0x000fc80000010100 */
[----:B------:R-:W-:Y:S01]  /*3c90*/  FMUL.FTZ R138, R176, R138 ;  /* 0x0000008ab08a7220 */ /* 0x000fe20000410000 */
[----:B------:R-:W-:Y:S01]  /*3ca0*/  FADD.FTZ R80, R141, R80 ;  /* 0x000000508d507221 */ /* 0x000fe20000010000 */
[----:B------:R-:W-:Y:S02]  /*3cb0*/  STL [R1+0xf4], R110 ;  /* 0x0000f46e01007387 */ /* 0x000fe40000100800 */
[----:B------:R-:W-:Y:S02]  /*3cc0*/  FFMA.FTZ R79, R138, R141, R79 ;  /* 0x0000008d8a4f7223 */ /* 0x000fe4000001004f */
[----:B------:R-:W-:Y:S04]  /*3cd0*/  STL [R1+0x100], R108 ;  /* 0x0001006c01007387 */ /* 0x000fe80000100800 */
[----:B------:R-:W-:Y:S04]  /*3ce0*/  STL [R1+0xfc], R107 ;  /* 0x0000fc6b01007387 */ /* 0x000fe80000100800 */
[----:B------:R-:W-:Y:S01]  /*3cf0*/  STL [R1+0x108], R80 ;  /* 0x0001085001007387 */ /* 0x000fe20000100800 */
[----:B------:R-:W-:Y:S01]  /*3d00*/  FFMA.FTZ R140, R109, R140, R105 ;  /* 0x0000008c6d8c7223 */ /* 0x000fe20000010069 */
[----:B------:R-:W-:-:S04]  /*3d10*/  FMUL.FTZ R105, R106, R104 ;  /* 0x000000686a697220 */ /* 0x000fc80000410000 */
[----:B------:R-:W-:Y:S01]  /*3d20*/  FFMA.FTZ R141, R78, R141, R105 ;  /* 0x0000008d4e8d7223 */ /* 0x000fe20000010069 */
[----:B------:R-:W-:-:S05]  /*3d30*/  FADD.FTZ R76, R104, R76 ;  /* 0x0000004c684c7221 */ /* 0x000fca0000010000 */
[----:B------:R0:W-:Y:S04]  /*3d40*/  STL [R1+0x110], R76 ;  /* 0x0001104c01007387 */ /* 0x0001e80000100800 */
[----:B------:R1:W-:Y:S04]  /*3d50*/  STL [R1+0x104], R79 ;  /* 0x0001044f01007387 */ /* 0x0003e80000100800 */
[----:B0-----:R-:W3:Y:S04]  /*3d60*/  LDL R76, [R1+0x17c] ;  /* 0x00017c00014c7983 */ /* 0x001ee80000100800 */
[----:B------:R-:W4:Y:S04]  /*3d70*/  LDL.LU R80, [R1+0x118] ;  /* 0x0001180001507983 */ /* 0x000f280000300800 */
[----:B-1----:R-:W4:Y:S04]  /*3d80*/  LDL.LU R79, [R1+0x114] ;  /* 0x00011400014f7983 */ /* 0x002f280000300800 */
[----:B------:R-:W4:Y:S01]  /*3d90*/  LDL R78, [R1+0x180] ;  /* 0x00018000014e7983 */ /* 0x000f220000100800 */
[----:B------:R-:W-:Y:S01]  /*3da0*/  FADD.FTZ R145, -R183, R146 ;  /* 0x00000092b7917221 */ /* 0x000fe20000010100 */
[----:B------:R-:W-:-:S02]  /*3db0*/  HADD2.F32 R144, -RZ, R143.H0_H0 ;  /* 0x2000008fff907230 */ /* 0x000fc40000004100 */
[----:B------:R-:W-:Y:S02]  /*3dc0*/  HADD2.F32 R142, -RZ, R139.H0_H0 ;  /* 0x2000008bff8e7230 */ /* 0x000fe40000004100 */
[----:B------:R-:W-:Y:S01]  /*3dd0*/  FMUL.FTZ R145, R176, R145 ;  /* 0x00000091b0917220 */ /* 0x000fe20000410000 */
[----:B------:R-:W-:-:S04]  /*3de0*/  IMAD.WIDE.U32 R112, R182, 0x8, R216 ;  /* 0x00000008b6707825 */ /* 0x000fc800078e00d8 */
[----:B------:R-:W-:-:S04]  /*3df0*/  IMAD.WIDE.U32 R110, R181, 0x8, R216 ;  /* 0x00000008b56e7825 */ /* 0x000fc800078e00d8 */
[C---:B------:R-:W-:Y:S01]  /*3e00*/  FADD.FTZ R99, -R183.reuse, R99 ;  /* 0x00000063b7637221 */ /* 0x040fe20000010100 */
[----:B------:R-:W-:Y:S01]  /*3e10*/  FADD.FTZ R147, -R183, R147 ;  /* 0x00000093b7937221 */ /* 0x000fe20000010100 */
[----:B------:R-:W-:Y:S01]  /*3e20*/  FADD.FTZ R243, R95, R243 ;  /* 0x000000f35ff37221 */ /* 0x000fe20000010000 */
[----:B------:R-:W-:-:S04]  /*3e30*/  IMAD.WIDE.U32 R108, R177, 0x8, R216 ;  /* 0x00000008b16c7825 */ /* 0x000fc800078e00d8 */
[----:B------:R-:W-:-:S04]  /*3e40*/  IMAD.WIDE.U32 R106, R180, 0x8, R216 ;  /* 0x00000008b46a7825 */ /* 0x000fc800078e00d8 */
[----:B--2---:R-:W-:Y:S01]  /*3e50*/  FFMA.FTZ R77, R138, R104, R77 ;  /* 0x000000688a4d7223 */ /* 0x004fe2000001004d */
[----:B------:R-:W-:-:S04]  /*3e60*/  IMAD.WIDE.U32 R104, R175, 0x8, R216 ;  /* 0x00000008af687825 */ /* 0x000fc800078e00d8 */
[----:B---3--:R-:W-:Y:S01]  /*3e70*/  FMUL.FTZ R146, R76, R142 ;  /* 0x0000008e4c927220 */ /* 0x008fe20000410000 */
[----:B------:R0:W-:Y:S01]  /*3e80*/  STL [R1+0x10c], R77 ;  /* 0x00010c4d01007387 */ /* 0x0001e20000100800 */
[----:B----4-:R-:W-:-:S03]  /*3e90*/  FADD.FTZ R80, R144, R80 ;  /* 0x0000005090507221 */ /* 0x010fc60000010000 */
[----:B------:R-:W2:Y:S04]  /*3ea0*/  LDL.LU R219, [R1+0x11c] ;  /* 0x00011c0001db7983 */ /* 0x000ea80000300800 */
[----:B------:R-:W3:Y:S01]  /*3eb0*/  LDL R218, [R1+0x174] ;  /* 0x0001740001da7983 */ /* 0x000ee20000100800 */
[----:B------:R-:W-:-:S03]  /*3ec0*/  FFMA.FTZ R79, R145, R144, R79 ;  /* 0x00000090914f7223 */ /* 0x000fc6000001004f */
[----:B0-----:R-:W4:Y:S04]  /*3ed0*/  LDL.LU R77, [R1+0x128] ;  /* 0x00012800014d7983 */ /* 0x001f280000300800 */
[----:B------:R-:W3:Y:S04]  /*3ee0*/  LDL.LU R76, [R1+0x124] ;  /* 0x00012400014c7983 */ /* 0x000ee80000300800 */
[----:B------:R-:W3:Y:S04]  /*3ef0*/  LDL.LU R217, [R1+0x130] ;  /* 0x0001300001d97983 */ /* 0x000ee80000300800 */
[----:B------:R-:W3:Y:S01]  /*3f00*/  LDL.LU R216, [R1+0x12c] ;  /* 0x00012c0001d87983 */ /* 0x000ee20000300800 */
[----:B------:R-:W-:-:S03]  /*3f10*/  FFMA.FTZ R144, R78, R144, R146 ;  /* 0x000000904e907223 */ /* 0x000fc60000010092 */
[----:B------:R0:W-:Y:S01]  /*3f20*/  STL [R1+0x118], R80 ;  /* 0x0001185001007387 */ /* 0x0001e20000100800 */
[C---:B------:R-:W-:Y:S01]  /*3f30*/  FMUL.FTZ R199, R176.reuse, R99 ;  /* 0x00000063b0c77220 */ /* 0x040fe20000410000 */
[----:B------:R-:W-:Y:S02]  /*3f40*/  HADD2.F32 R143, -RZ, R143.H1_H1 ;  /* 0x3000008fff8f7230 */ /* 0x000fe40000004100 */
[----:B------:R-:W-:Y:S01]  /*3f50*/  FADD.FTZ R224, R91, R224 ;  /* 0x000000e05be07221 */ /* 0x000fe20000010000 */
[----:B------:R-:W-:Y:S02]  /*3f60*/  HADD2.F32 R139, -RZ, R139.H1_H1 ;  /* 0x3000008bff8b7230 */ /* 0x000fe40000004100 */
[----:B------:R-:W-:Y:S01]  /*3f70*/  FMUL.FTZ R147, R176, R147 ;  /* 0x00000093b0937220 */ /* 0x000fe20000410000 */
[----:B------:R-:W5:Y:S04]  /*3f80*/  LDG.E.64 R112, desc[UR10][R112.64] ;  /* 0x0000000a70707981 */ /* 0x000f68000c1e1b00 */
[----:B0-----:R0:W5:Y:S04]  /*3f90*/  LDL.LU R80, [R1+0x284] ;  /* 0x0002840001507983 */ /* 0x0011680000300800 */
[----:B------:R1:W-:Y:S04]  /*3fa0*/  STL [R1+0x114], R79 ;  /* 0x0001144f01007387 */ /* 0x0003e80000100800 */
[----:B------:R-:W3:Y:S04]  /*3fb0*/  LDG.E.128 R96, desc[UR10][R96.64] ;  /* 0x0000000a60607981 */ /* 0x000ee8000c1e1d00 */
[----:B------:R-:W5:Y:S04]  /*3fc0*/  LDG.E.64 R110, desc[UR10][R110.64] ;  /* 0x0000000a6e6e7981 */ /* 0x000f68000c1e1b00 */
[----:B-1----:R0:W5:Y:S04]  /*3fd0*/  LDL.LU R79, [R1+0x280] ;  /* 0x00028000014f7983 */ /* 0x0021680000300800 */
[----:B------:R0:W5:Y:S04]  /*3fe0*/  LDL.LU R78, [R1+0x27c] ;  /* 0x00027c00014e7983 */ /* 0x0001680000300800 */
[----:B------:R-:W3:Y:S01]  /*3ff0*/  LDL.LU R146, [R1+0x120] ;  /* 0x0001200001927983 */ /* 0x000ee20000300800 */
[C---:B------:R-:W-:Y:S01]  /*4000*/  FFMA.FTZ R241, R199.reuse, R95, R241 ;  /* 0x0000005fc7f17223 */ /* 0x040fe200000100f1 */
[----:B------:R-:W-:-:S02]  /*4010*/  FFMA.FTZ R13, R199, R91, R13 ;  /* 0x0000005bc70d7223 */ /* 0x000fc4000001000d */
[----:B------:R-:W3:Y:S04]  /*4020*/  LDG.E.128 R92, desc[UR10][R100.64] ;  /* 0x0000000a645c7981 */ /* 0x000ee8000c1e1d00 */
[----:B------:R-:W3:Y:S04]  /*4030*/  LDG.E.128 R88, desc[UR10][R88.64] ;  /* 0x0000000a58587981 */ /* 0x000ee8000c1e1d00 */
[----:B------:R-:W5:Y:S04]  /*4040*/  LDG.E.64 R108, desc[UR10][R108.64] ;  /* 0x0000000a6c6c7981 */ /* 0x000f68000c1e1b00 */
[----:B------:R-:W3:Y:S04]  /*4050*/  LDG.E.128 R100, desc[UR10][R100.64+0x10] ;  /* 0x0000100a64647981 */ /* 0x000ee8000c1e1d00 */
[----:B------:R-:W5:Y:S04]  /*4060*/  LDG.E.64 R106, desc[UR10][R106.64] ;  /* 0x0000000a6a6a7981 */ /* 0x000f68000c1e1b00 */
[----:B------:R-:W5:Y:S01]  /*4070*/  LDG.E.64 R104, desc[UR10][R104.64] ;  /* 0x0000000a68687981 */ /* 0x000f62000c1e1b00 */
[----:B--2---:R-:W-:Y:S01]  /*4080*/  FFMA.FTZ R219, R145, R142, R219 ;  /* 0x0000008e91db7223 */ /* 0x004fe200000100db */
[----:B----4-:R-:W-:Y:S01]  /*4090*/  FADD.FTZ R77, R143, R77 ;  /* 0x0000004d8f4d7221 */ /* 0x010fe20000010000 */
[----:B---3--:R-:W-:Y:S01]  /*40a0*/  FFMA.FTZ R76, R147, R143, R76 ;  /* 0x0000008f934c7223 */ /* 0x008fe2000001004c */
[----:B------:R-:W-:Y:S01]  /*40b0*/  FADD.FTZ R217, R139, R217 ;  /* 0x000000d98bd97221 */ /* 0x000fe20000010000 */
[----:B------:R-:W-:-:S02]  /*40c0*/  FADD.FTZ R146, R142, R146 ;  /* 0x000000928e927221 */ /* 0x000fc40000010000 */
[----:B------:R-:W2:Y:S04]  /*40d0*/  LDL R142, [R1+0x178] ;  /* 0x00017800018e7983 */ /* 0x000ea80000100800 */
[----:B------:R1:W-:Y:S04]  /*40e0*/  STL [R1+0x11c], R219 ;  /* 0x00011cdb01007387 */ /* 0x0003e80000100800 */
[----:B------:R3:W-:Y:S04]  /*40f0*/  STL [R1+0x120], R146 ;  /* 0x0001209201007387 */ /* 0x0007e80000100800 */
[----:B-1----:R-:W4:Y:S01]  /*4100*/  LDL R219, [R1+0x16c] ;  /* 0x00016c0001db7983 */ /* 0x002f220000100800 */
[----:B---3--:R-:W-:-:S03]  /*4110*/  FMUL.FTZ R146, R218, R139 ;  /* 0x0000008bda927220 */ /* 0x008fc60000410000 */
[----:B------:R-:W3:Y:S04]  /*4120*/  LDL R218, [R1+0x170] ;  /* 0x0001700001da7983 */ /* 0x000ee80000100800 */
[----:B------:R1:W-:Y:S04]  /*4130*/  STL [R1+0x128], R77 ;  /* 0x0001284d01007387 */ /* 0x0003e80000100800 */
[----:B-1----:R0:W5:Y:S04]  /*4140*/  LDL.LU R77, [R1+0x278] ;  /* 0x00027800014d7983 */ /* 0x0021680000300800 */
[----:B------:R1:W-:Y:S04]  /*4150*/  STL [R1+0x124], R76 ;  /* 0x0001244c01007387 */ /* 0x0003e80000100800 */
[----:B-1----:R0:W5:Y:S04]  /*4160*/  LDL.LU R76, [R1+0x274] ;  /* 0x00027400014c7983 */ /* 0x0021680000300800 */
[----:B------:R1:W-:Y:S04]  /*4170*/  STL [R1+0x130], R217 ;  /* 0x000130d901007387 */ /* 0x0003e80000100800 */
[----:B-1----:R-:W3:Y:S01]  /*4180*/  LDL R217, [R1+0x164] ;  /* 0x0001640001d97983 */ /* 0x002ee20000100800 */
[----:B------:R-:W-:Y:S01]  /*4190*/  FFMA.FTZ R216, R147, R139, R216 ;  /* 0x0000008b93d87223 */ /* 0x000fe200000100d8 */
[----:B------:R-:W-:-:S04]  /*41a0*/  HADD2.F32 R139, -RZ, R96.H0_H0 ;  /* 0x20000060ff8b7230 */ /* 0x000fc80000004100 */
[----:B------:R1:W-:Y:S01]  /*41b0*/  STL [R1+0x12c], R216 ;  /* 0x00012cd801007387 */ /* 0x0003e20000100800 */
[----:B------:R-:W-:-:S03]  /*41c0*/  FADD.FTZ R24, R139, R24 ;  /* 0x000000188b187221 */ /* 0x000fc60000010000 */
[----:B-1----:R-:W3:Y:S01]  /*41d0*/  LDL R216, [R1+0x168] ;  /* 0x0001680001d87983 */ /* 0x002ee20000100800 */
[----:B--2---:R-:W-:Y:S01]  /*41e0*/  FFMA.FTZ R146, R142, R143, R146 ;  /* 0x0000008f8e927223 */ /* 0x004fe20000010092 */
[----:B------:R-:W-:Y:S01]  /*41f0*/  FADD.FTZ R142, -R183, R92 ;  /* 0x0000005cb78e7221 */ /* 0x000fe20000010100 */
[----:B------:R-:W-:-:S03]  /*4200*/  HADD2.F32 R92, -RZ, R88.H0_H0 ;  /* 0x20000058ff5c7230 */ /* 0x000fc60000004100 */
[----:B------:R-:W-:Y:S01]  /*4210*/  FMUL.FTZ R142, R176, R142 ;  /* 0x0000008eb08e7220 */ /* 0x000fe20000410000 */
[----:B------:R-:W-:Y:S02]  /*4220*/  HADD2.F32 R88, -RZ, R88.H1_H1 ;  /* 0x30000058ff587230 */ /* 0x000fe40000004100 */
[----:B------:R-:W-:Y:S01]  /*4230*/  FADD.FTZ R21, R92, R21 ;  /* 0x000000155c157221 */ /* 0x000fe20000010000 */
[CC--:B------:R-:W-:Y:S01]  /*4240*/  FFMA.FTZ R22, R142.reuse, R92.reuse, R22 ;  /* 0x0000005c8e167223 */ /* 0x0c0fe20000010016 */
[-C--:B------:R-:W-:Y:S01]  /*4250*/  FFMA.FTZ R23, R142, R139.reuse, R23 ;  /* 0x0000008b8e177223 */ /* 0x080fe20000010017 */
[----:B----4-:R-:W-:Y:S02]  /*4260*/  FMUL.FTZ R92, R219, R92 ;  /* 0x0000005cdb5c7220 */ /* 0x010fe40000410000 */
[----:B------:R-:W2:Y:S02]  /*4270*/  LDL R219, [R1+0x15c] ;  /* 0x00015c0001db7983 */ /* 0x000ea40000100800 */
[----:B---3--:R-:W-:-:S02]  /*4280*/  FFMA.FTZ R139, R218, R139, R92 ;  /* 0x0000008bda8b7223 */ /* 0x008fc4000001005c */
[----:B------:R-:W3:Y:S01]  /*4290*/  LDL R218, [R1+0x154] ;  /* 0x0001540001da7983 */ /* 0x000ee20000100800 */
[----:B------:R-:W-:-:S03]  /*42a0*/  FMUL.FTZ R92, R217, R88 ;  /* 0x00000058d95c7220 */ /* 0x000fc60000410000 */
[----:B------:R-:W4:Y:S01]  /*42b0*/  LDL R217, [R1+0x160] ;  /* 0x0001600001d97983 */ /* 0x000f220000100800 */
[C---:B------:R-:W-:Y:S01]  /*42c0*/  FADD.FTZ R93, -R183.reuse, R93 ;  /* 0x0000005db75d7221 */ /* 0x040fe20000010100 */
[----:B------:R-:W-:Y:S02]  /*42d0*/  HADD2.F32 R96, -RZ, R96.H1_H1 ;  /* 0x30000060ff607230 */ /* 0x000fe40000004100 */
[----:B------:R-:W-:Y:S01]  /*42e0*/  FADD.FTZ R94, -R183, R94 ;  /* 0x0000005eb75e7221 */ /* 0x000fe20000010100 */
[----:B------:R-:W-:Y:S01]  /*42f0*/  FMUL.FTZ R143, R176, R93 ;  /* 0x0000005db08f7220 */ /* 0x000fe20000410000 */
[----:B------:R-:W-:Y:S01]  /*4300*/  FADD.FTZ R28, R88, R28 ;  /* 0x0000001c581c7221 */ /* 0x000fe20000010000 */
[----:B------:R-:W-:Y:S01]  /*4310*/  FADD.FTZ R27, R96, R27 ;  /* 0x0000001b601b7221 */ /* 0x000fe20000010000 */
[----:B------:R-:W4:Y:S01]  /*4320*/  LDL R93, [R1+0x158] ;  /* 0x00015800015d7983 */ /* 0x000f220000100800 */
[C---:B------:R-:W-:Y:S01]  /*4330*/  FFMA.FTZ R26, R143.reuse, R96, R26 ;  /* 0x000000608f1a7223 */ /* 0x040fe2000001001a */
[----:B------:R-:W-:Y:S01]  /*4340*/  FFMA.FTZ R29, R143, R88, R29 ;  /* 0x000000588f1d7223 */ /* 0x000fe2000001001d */
[----:B------:R-:W-:-:S02]  /*4350*/  HADD2.F32 R88, -RZ, R89.H0_H0 ;  /* 0x20000059ff587230 */ /* 0x000fc40000004100 */
[----:B------:R-:W-:Y:S01]  /*4360*/  FFMA.FTZ R96, R216, R96, R92 ;  /* 0x00000060d8607223 */ /* 0x000fe2000001005c */
[----:B------:R-:W-:Y:S01]  /*4370*/  FMUL.FTZ R216, R176, R94 ;  /* 0x0000005eb0d87220 */ /* 0x000fe20000410000 */
[----:B------:R-:W-:Y:S02]  /*4380*/  HADD2.F32 R94, -RZ, R97.H0_H0 ;  /* 0x20000061ff5e7230 */ /* 0x000fe40000004100 */
[----:B------:R-:W-:Y:S01]  /*4390*/  FADD.FTZ R95, -R183, R95 ;  /* 0x0000005fb75f7221 */ /* 0x000fe20000010100 */
        /* <DEDUP_REMOVED lines=8> */
[----:B--2---:R-:W-:-:S02]  /*4420*/  FMUL.FTZ R88, R219, R88 ;  /* 0x00000058db587220 */ /* 0x004fc40000410000 */
[----:B------:R-:W2:Y:S01]  /*4430*/  LDL R219, [R1+0x14c] ;  /* 0x00014c0001db7983 */ /* 0x000ea20000100800 */
[----:B---3--:R-:W-:-:S03]  /*4440*/  FMUL.FTZ R89, R218, R89 ;  /* 0x00000059da597220 */ /* 0x008fc60000410000 */
[----:B------:R-:W3:Y:S01]  /*4450*/  LDL R218, [R1+0x144] ;  /* 0x0001440001da7983 */ /* 0x000ee20000100800 */
[----:B----4-:R-:W-:-:S03]  /*4460*/  FFMA.FTZ R94, R217, R94, R88 ;  /* 0x0000005ed95e7223 */ /* 0x010fc60000010058 */
[----:B------:R-:W4:Y:S01]  /*4470*/  LDL R217, [R1+0x150] ;  /* 0x0001500001d97983 */ /* 0x000f220000100800 */
[----:B------:R-:W-:Y:S02]  /*4480*/  HADD2.F32 R97, -RZ, R97.H1_H1 ;  /* 0x30000061ff617230 */ /* 0x000fe40000004100 */
[----:B------:R-:W-:-:S03]  /*4490*/  FADD.FTZ R100, -R183, R100 ;  /* 0x00000064b7647221 */ /* 0x000fc60000010100 */
[----:B------:R-:W-:Y:S01]  /*44a0*/  FADD.FTZ R150, R97, R150 ;  /* 0x0000009661967221 */ /* 0x000fe20000010000 */
[-C--:B------:R-:W-:Y:S01]  /*44b0*/  FFMA.FTZ R149, R95, R97.reuse, R149 ;  /* 0x000000615f957223 */ /* 0x080fe20000010095 */
[----:B------:R-:W-:Y:S01]  /*44c0*/  FFMA.FTZ R97, R93, R97, R89 ;  /* 0x000000615d617223 */ /* 0x000fe20000010059 */
[----:B------:R-:W-:Y:S02]  /*44d0*/  HADD2.F32 R93, -RZ, R90.H0_H0 ;  /* 0x2000005aff5d7230 */ /* 0x000fe40000004100 */
[C---:B------:R-:W-:Y:S01]  /*44e0*/  FADD.FTZ R92, -R183.reuse, R101 ;  /* 0x00000065b75c7221 */ /* 0x040fe20000010100 */
[C---:B------:R-:W-:Y:S01]  /*44f0*/  FADD.FTZ R89, -R183.reuse, R102 ;  /* 0x00000066b7597221 */ /* 0x040fe20000010100 */
[----:B------:R-:W-:Y:S01]  /*4500*/  FADD.FTZ R88, -R183, R103 ;  /* 0x00000067b7587221 */ /* 0x000fe20000010100 */
[----:B------:R-:W-:Y:S01]  /*4510*/  HADD2.F32 R102, -RZ, R98.H0_H0 ;  /* 0x20000062ff667230 */ /* 0x000fe20000004100 */
[----:B------:R-:W3:Y:S01]  /*4520*/  LDL R103, [R1+0x148] ;  /* 0x0001480001677983 */ /* 0x000ee20000100800 */
[----:B------:R-:W-:Y:S01]  /*4530*/  FMUL.FTZ R101, R176, R100 ;  /* 0x00000064b0657220 */ /* 0x000fe20000410000 */
[----:B------:R-:W-:-:S02]  /*4540*/  HADD2.F32 R90, -RZ, R90.H1_H1 ;  /* 0x3000005aff5a7230 */ /* 0x000fc40000004100 */
[----:B------:R-:W-:Y:S01]  /*4550*/  FADD.FTZ R152, R102, R152 ;  /* 0x0000009866987221 */ /* 0x000fe20000010000 */
[-C--:B------:R-:W-:Y:S01]  /*4560*/  FFMA.FTZ R151, R101, R102.reuse, R151 ;  /* 0x0000006665977223 */ /* 0x080fe20000010097 */
[----:B------:R-:W-:Y:S01]  /*4570*/  FADD.FTZ R153, R93, R153 ;  /* 0x000000995d997221 */ /* 0x000fe20000010000 */
[-C--:B------:R-:W-:Y:S01]  /*4580*/  FFMA.FTZ R154, R101, R93.reuse, R154 ;  /* 0x0000005d659a7223 */ /* 0x080fe2000001009a */
[----:B--2---:R-:W-:Y:S02]  /*4590*/  FMUL.FTZ R100, R219, R93 ;  /* 0x0000005ddb647220 */ /* 0x004fe40000410000 */
[----:B------:R-:W2:Y:S04]  /*45a0*/  LDL R219, [R1+0x13c] ;  /* 0x00013c0001db7983 */ /* 0x000ea80000100800 */
[----:B------:R-:W2:Y:S01]  /*45b0*/  LDL R93, [R1+0x138] ;  /* 0x00013800015d7983 */ /* 0x000ea20000100800 */
[----:B----4-:R-:W-:Y:S01]  /*45c0*/  FFMA.FTZ R100, R217, R102, R100 ;  /* 0x00000066d9647223 */ /* 0x010fe20000010064 */
[----:B------:R-:W-:-:S02]  /*45d0*/  HADD2.F32 R102, -RZ, R98.H1_H1 ;  /* 0x30000062ff667230 */ /* 0x000fc40000004100 */
[----:B------:R-:W4:Y:S01]  /*45e0*/  LDL R217, [R1+0x140] ;  /* 0x0001400001d97983 */ /* 0x000f220000100800 */
[----:B------:R-:W-:Y:S01]  /*45f0*/  FMUL.FTZ R98, R176, R92 ;  /* 0x0000005cb0627220 */ /* 0x000fe20000410000 */
[-C--:B---3--:R-:W-:Y:S02]  /*4600*/  FMUL.FTZ R92, R218, R90.reuse ;  /* 0x0000005ada5c7220 */ /* 0x088fe40000410000 */
[----:B------:R-:W3:Y:S01]  /*4610*/  LDL R218, [R1+0x134] ;  /* 0x0001340001da7983 */ /* 0x000ee20000100800 */
[----:B------:R-:W-:Y:S01]  /*4620*/  FADD.FTZ R168, R90, R168 ;  /* 0x000000a85aa87221 */ /* 0x000fe20000010000 */
[----:B------:R-:W-:Y:S01]  /*4630*/  FFMA.FTZ R169, R98, R90, R169 ;  /* 0x0000005a62a97223 */ /* 0x000fe200000100a9 */
[----:B------:R-:W-:Y:S02]  /*4640*/  HADD2.F32 R90, -RZ, R91.H0_H0 ;  /* 0x2000005bff5a7230 */ /* 0x000fe40000004100 */
[----:B------:R-:W-:Y:S01]  /*4650*/  FADD.FTZ R157, R102, R157 ;  /* 0x0000009d669d7221 */ /* 0x000fe20000010000 */
[----:B------:R-:W-:Y:S01]  /*4660*/  FFMA.FTZ R156, R98, R102, R156 ;  /* 0x00000066629c7223 */ /* 0x000fe2000001009c */
[----:B------:R-:W-:-:S02]  /*4670*/  HADD2.F32 R183, -RZ, R99.H0_H0 ;  /* 0x20000063ffb77230 */ /* 0x000fc40000004100 */
[----:B------:R-:W-:Y:S01]  /*4680*/  FFMA.FTZ R102, R103, R102, R92 ;  /* 0x0000006667667223 */ /* 0x000fe2000001005c */
[----:B------:R-:W-:Y:S01]  /*4690*/  FMUL.FTZ R103, R176, R89 ;  /* 0x00000059b0677220 */ /* 0x000fe20000410000 */
[----:B------:R-:W-:Y:S02]  /*46a0*/  HADD2.F32 R91, -RZ, R91.H1_H1 ;  /* 0x3000005bff5b7230 */ /* 0x000fe40000004100 */
[----:B------:R-:W-:Y:S01]  /*46b0*/  FADD.FTZ R171, R183, R171 ;  /* 0x000000abb7ab7221 */ /* 0x000fe20000010000 */
[C---:B------:R-:W-:Y:S01]  /*46c0*/  FFMA.FTZ R170, R103.reuse, R183, R170 ;  /* 0x000000b767aa7223 */ /* 0x040fe200000100aa */
[----:B------:R-:W-:Y:S01]  /*46d0*/  UMOV UR4, 0xffffffff ;  /* 0xffffffff00047882 */ /* 0x000fe20000000000 */
[----:B------:R-:W-:Y:S01]  /*46e0*/  ISETP.NE.U32.AND P1, PT, RZ, UR14, PT ;  /* 0x0000000eff007c0c */ /* 0x000fe2000bf25070 */
[----:B------:R-:W-:Y:S01]  /*46f0*/  FADD.FTZ R172, R90, R172 ;  /* 0x000000ac5aac7221 */ /* 0x000fe20000010000 */
[-C--:B------:R-:W-:Y:S01]  /*4700*/  FFMA.FTZ R173, R103, R90.reuse, R173 ;  /* 0x0000005a67ad7223 */ /* 0x080fe200000100ad */
[----:B------:R-:W-:Y:S01]  /*4710*/  FADD.FTZ R148, R91, R148 ;  /* 0x000000945b947221 */ /* 0x000fe20000010000 */
[----:B------:R-:W-:Y:S01]  /*4720*/  ISETP.NE.AND.EX P1, PT, RZ, UR15, PT, P1 ;  /* 0x0000000fff007c0c */ /* 0x000fe2000bf25310 */
[----:B--2---:R-:W-:-:S04]  /*4730*/  FMUL.FTZ R89, R219, R90 ;  /* 0x0000005adb597220 */ /* 0x004fc80000410000 */
[----:B----4-:R-:W-:Y:S01]  /*4740*/  FFMA.FTZ R183, R217, R183, R89 ;  /* 0x000000b7d9b77223 */ /* 0x010fe20000010059 */
[----:B------:R-:W-:Y:S02]  /*4750*/  HADD2.F32 R217, -RZ, R99.H1_H1 ;  /* 0x30000063ffd97230 */ /* 0x000fe40000004100 */
[----:B------:R-:W-:Y:S01]  /*4760*/  FMUL.FTZ R99, R176, R88 ;  /* 0x00000058b0637220 */ /* 0x000fe20000410000 */
[----:B---3--:R-:W-:Y:S02]  /*4770*/  FMUL.FTZ R88, R218, R91 ;  /* 0x0000005bda587220 */ /* 0x008fe40000410000 */
[----:B------:R-:W-:Y:S01]  /*4780*/  FADD.FTZ R155, R217, R155 ;  /* 0x0000009bd99b7221 */ /* 0x000fe20000010000 */
[-C--:B------:R-:W-:Y:S01]  /*4790*/  FFMA.FTZ R174, R99, R217.reuse, R174 ;  /* 0x000000d963ae7223 */ /* 0x080fe200000100ae */
        /* <DEDUP_REMOVED lines=79> */
[C---:B------:R-:W-:Y:S02]  /*4c90*/  FFMA.FTZ R25, R99.reuse, R91, R25 ;  /* 0x0000005b63197223 */ /* 0x040fe40000010019 */
        /* <DEDUP_REMOVED lines=21> */
.L_x_4191:
        /* <DEDUP_REMOVED lines=68> */
.L_x_4141:
        /* <DEDUP_REMOVED lines=11> */
[----:B------:R-:W-:Y:S01]  /*52e0*/  ISETP.GE.U32.AND P1, PT, R112, RZ, PT ;  /* 0x000000ff7000720c */ /* 0x000fe20003f26070 */
[----:B------:R-:W-:Y:S01]  /*52f0*/  FMUL.FTZ R90, R76, UR6 ;  /* 0x000000064c5a7c20 */ /* 0x000fe20008410000 */
[-CC-:B------:R-:W-:Y:S01]  /*5300*/  FFMA.FTZ R0, R0, R218.reuse, R219.reuse ;  /* 0x000000da00007223 */ /* 0x180fe200000100db */
[----:B------:R-:W-:Y:S01]  /*5310*/  FMUL.FTZ R91, R79, UR6 ;  /* 0x000000064f5b7c20 */ /* 0x000fe20008410000 */
[C---:B------:R-:W-:Y:S01]  /*5320*/  LOP3.LUT P6, RZ, R113.reuse, 0xff, RZ, 0xc0, !PT ;  /* 0x000000ff71ff7812 */ /* 0x040fe200078cc0ff */
[----:B------:R-:W-:Y:S01]  /*5330*/  FMUL.FTZ R80, R78, UR6 ;  /* 0x000000064e507c20 */ /* 0x000fe20008410000 */
[----:B------:R-:W-:Y:S01]  /*5340*/  FMUL.FTZ R77, R176, R77 ;  /* 0x0000004db04d7220 */ /* 0x000fe20000410000 */
[C---:B------:R-:W-:Y:S01]  /*5350*/  LOP3.LUT P4, RZ, R113.reuse, 0xff0000, RZ, 0xc0, !PT ;  /* 0x00ff000071ff7812 */ /* 0x040fe2000788c0ff */
[-CC-:B------:R-:W-:Y:S01]  /*5360*/  FFMA.FTZ R81, R184, R218.reuse, R219.reuse ;  /* 0x000000dab8517223 */ /* 0x180fe200000100db */
[----:B------:R-:W-:Y:S01]  /*5370*/  ISETP.GE.U32.AND.EX P1, PT, R113, 0x1000000, PT, P1 ;  /* 0x010000007100780c */ /* 0x000fe20003f26110 */
[-CC-:B------:R-:W-:Y:S01]  /*5380*/  FFMA.FTZ R82, R187, R218.reuse, R219.reuse ;  /* 0x000000dabb527223 */ /* 0x180fe200000100db */
[----:B------:R-:W-:Y:S01]  /*5390*/  FFMA.FTZ R83, R189, R218, R219 ;  /* 0x000000dabd537223 */ /* 0x000fe200000100db */
        /* <DEDUP_REMOVED lines=9> */
[----:B------:R-:W-:Y:S01]  /*5430*/  F2FP.F16.F32.PACK_AB R91, R91, R80 ;  /* 0x000000505b5b723e */ /* 0x000fe200000000ff */
[----:B------:R-:W-:Y:S01]  /*5440*/  FMUL.FTZ R80, R176, R185 ;  /* 0x000000b9b0507220 */ /* 0x000fe20000410000 */
[----:B------:R-:W-:Y:S01]  /*5450*/  FSEL R0, R0, RZ, P6 ;  /* 0x000000ff00007208 */ /* 0x000fe20003000000 */
[C---:B------:R-:W-:Y:S01]  /*5460*/  FMUL.FTZ R82, R176.reuse, R82 ;  /* 0x00000052b0527220 */ /* 0x040fe20000410000 */
[C---:B------:R-:W-:Y:S01]  /*5470*/  FMUL.FTZ R83, R176.reuse, R83 ;  /* 0x00000053b0537220 */ /* 0x040fe20000410000 */
[----:B------:R-:W-:Y:S01]  /*5480*/  FMUL.FTZ R81, R176, R81 ;  /* 0x00000051b0517220 */ /* 0x000fe20000410000 */
[----:B------:R-:W-:Y:S01]  /*5490*/  F2FP.F16.F32.PACK_AB R90, R0, R90 ;  /* 0x0000005a005a723e */ /* 0x000fe200000000ff */
[----:B-1----:R-:W-:Y:S01]  /*54a0*/  FMUL.FTZ R88, R80, UR6 ;  /* 0x0000000650587c20 */ /* 0x002fe20008410000 */
        /* <DEDUP_REMOVED lines=12> */
[----:B------:R-:W-:Y:S01]  /*5570*/  F2FP.F16.F32.PACK_AB R88, R0, R88 ;  /* 0x000000580058723e */ /* 0x000fe200000000ff */
[----:B------:R-:W-:Y:S06]  /*5580*/  BRA `(.L_x_4142) ;  /* 0x0000001800a47947 */ /* 0x000fec0003800000 */
.L_x_4140:
        /* <DEDUP_REMOVED lines=59> */
.L_x_4143:
        /* <DEDUP_REMOVED lines=11> */
[----:B------:R-:W-:Y:S01]  /*59f0*/  ISETP.GE.U32.AND P1, PT, R112, RZ, PT ;  /* 0x000000ff7000720c */ /* 0x000fe20003f26070 */
[----:B------:R-:W-:Y:S01]  /*5a00*/  FMUL.FTZ R90, R76, UR6 ;  /* 0x000000064c5a7c20 */ /* 0x000fe20008410000 */
[-C--:B------:R-:W-:Y:S01]  /*5a10*/  FFMA.FTZ R0, R0, R218.reuse, R219 ;  /* 0x000000da00007223 */ /* 0x080fe200000100db */
[----:B------:R-:W-:Y:S01]  /*5a20*/  FMUL.FTZ R91, R79, UR6 ;  /* 0x000000064f5b7c20 */ /* 0x000fe20008410000 */
[C---:B------:R-:W-:Y:S01]  /*5a30*/  LOP3.LUT P6, RZ, R113.reuse, 0xff, RZ, 0xc0, !PT ;  /* 0x000000ff71ff7812 */ /* 0x040fe200078cc0ff */
[----:B------:R-:W-:Y:S01]  /*5a40*/  FMUL.FTZ R80, R78, UR6 ;  /* 0x000000064e507c20 */ /* 0x000fe20008410000 */
[----:B------:R-:W-:Y:S01]  /*5a50*/  FFMA.FTZ R77, R176, R77, R41 ;  /* 0x0000004db04d7223 */ /* 0x000fe20000010029 */
        /* <DEDUP_REMOVED lines=15> */
[----:B------:R-:W-:Y:S01]  /*5b50*/  FFMA.FTZ R80, R176, R185, R36 ;  /* 0x000000b9b0507223 */ /* 0x000fe20000010024 */
[----:B------:R-:W-:Y:S01]  /*5b60*/  FSEL R0, R0, RZ, P6 ;  /* 0x000000ff00007208 */ /* 0x000fe20003000000 */
[C---:B------:R-:W-:Y:S01]  /*5b70*/  FFMA.FTZ R82, R176.reuse, R82, R38 ;  /* 0x00000052b0527223 */ /* 0x040fe20000010026 */
[C---:B------:R-:W-:Y:S01]  /*5b80*/  FFMA.FTZ R83, R176.reuse, R83, R39 ;  /* 0x00000053b0537223 */ /* 0x040fe20000010027 */
[----:B------:R-:W-:Y:S01]  /*5b90*/  FFMA.FTZ R81, R176, R81, R37 ;  /* 0x00000051b0517223 */ /* 0x000fe20000010025 */
        /* <DEDUP_REMOVED lines=16> */
.L_x_4139:
        /* <DEDUP_REMOVED lines=21> */
[----:B------:R-:W-:Y:S01]  /*5df0*/  ISETP.GE.U32.AND.EX P4, PT, R113, 0x1000000, PT, P1 ;  /* 0x010000007100780c */ /* 0x000fe20003f86110 */
[----:B------:R-:W-:Y:S01]  /*5e00*/  FMUL.FTZ R193, R176, R193 ;  /* 0x000000c1b0c17220 */ /* 0x000fe20000410000 */
[----:B------:R-:W-:Y:S01]  /*5e10*/  ISETP.GE.U32.AND P1, PT, R158, RZ, PT ;  /* 0x000000ff9e00720c */ /* 0x000fe20003f26070 */
[----:B------:R-:W-:Y:S01]  /*5e20*/  FMUL.FTZ R85, R85, UR6 ;  /* 0x0000000655557c20 */ /* 0x000fe20008410000 */
[--C-:B-1----:R-:W-:Y:S01]  /*5e30*/  FFMA.FTZ R88, R0, R218, R219.reuse ;  /* 0x000000da00587223 */ /* 0x102fe200000100db */
[----:B------:R-:W-:Y:S01]  /*5e40*/  FMUL.FTZ R86, R176, R194 ;  /* 0x000000c2b0567220 */ /* 0x000fe20000410000 */
[----:B------:R-:W-:Y:S01]  /*5e50*/  FSEL R84, R87, RZ, P3 ;  /* 0x000000ff57547208 */ /* 0x000fe20001800000 */
[----:B------:R-:W-:Y:S01]  /*5e60*/  FMUL.FTZ R0, R193, UR6 ;  /* 0x00000006c1007c20 */ /* 0x000fe20008410000 */
[----:B------:R-:W-:Y:S01]  /*5e70*/  LOP3.LUT P6, RZ, R159, 0xff0000, RZ, 0xc0, !PT ;  /* 0x00ff00009fff7812 */ /* 0x000fe200078cc0ff */
[-C--:B------:R-:W-:Y:S01]  /*5e80*/  FFMA.FTZ R187, R187, R218.reuse, R219 ;  /* 0x000000dabbbb7223 */ /* 0x080fe200000100db */
[----:B------:R-:W-:Y:S01]  /*5e90*/  LOP3.LUT P3, RZ, R113, 0xff00, RZ, 0xc0, !PT ;  /* 0x0000ff0071ff7812 */ /* 0x000fe2000786c0ff */
[----:B------:R-:W-:Y:S01]  /*5ea0*/  FMUL.FTZ R86, R86, UR6 ;  /* 0x0000000656567c20 */ /* 0x000fe20008410000 */
[----:B------:R-:W-:Y:S01]  /*5eb0*/  ISETP.GE.U32.AND.EX P1, PT, R159, 0x1000000, PT, P1 ;  /* 0x010000009f00780c */ /* 0x000fe20003f26110 */
[----:B------:R-:W-:Y:S01]  /*5ec0*/  FADD.FTZ R185, R185, -R88 ;  /* 0x80000058b9b97221 */ /* 0x000fe20000010000 */
[----:B------:R-:W-:Y:S01]  /*5ed0*/  FSEL R91, R85, RZ, P4 ;  /* 0x000000ff555b7208 */ /* 0x000fe20002000000 */
        /* <DEDUP_REMOVED lines=11> */
[----:B------:R-:W-:Y:S02]  /*5f90*/  FSEL R90, R86, RZ, P5 ;  /* 0x000000ff565a7208 */ /* 0x000fe40002800000 */
[----:B------:R-:W-:Y:S01]  /*5fa0*/  F2FP.F16.F32.PACK_AB R87, R85, R87 ;  /* 0x000000575557723e */ /* 0x000fe200000000ff */
[----:B------:R-:W-:Y:S01]  /*5fb0*/  FMUL.FTZ R85, R176, R188 ;  /* 0x000000bcb0557220 */ /* 0x000fe20000410000 */
[----:B------:R-:W-:Y:S02]  /*5fc0*/  FSEL R86, R86, RZ, P4 ;  /* 0x000000ff56567208 */ /* 0x000fe40002000000 */
[----:B------:R-:W-:Y:S01]  /*5fd0*/  FSEL R0, R0, RZ, P3 ;  /* 0x000000ff00007208 */ /* 0x000fe20001800000 */
[----:B------:R-:W-:Y:S01]  /*5fe0*/  FMUL.FTZ R85, R85, UR6 ;  /* 0x0000000655557c20 */ /* 0x000fe20008410000 */
[----:B------:R-:W-:-:S02]  /*5ff0*/  LOP3.LUT P6, RZ, R112, 0xff0000, RZ, 0xc0, !PT ;  /* 0x00ff000070ff7812 */ /* 0x000fc400078cc0ff */
[----:B------:R-:W-:Y:S01]  /*6000*/  F2FP.F16.F32.PACK_AB R86, R0, R86 ;  /* 0x000000560056723e */ /* 0x000fe200000000ff */
[----:B------:R-:W-:Y:S01]  /*6010*/  FMUL.FTZ R0, R176, R190 ;  /* 0x000000beb0007220 */ /* 0x000fe20000410000 */
[----:B------:R-:W-:Y:S02]  /*6020*/  FSEL R89, R85, RZ, P6 ;  /* 0x000000ff55597208 */ /* 0x000fe40003000000 */
[----:B------:R-:W-:Y:S01]  /*6030*/  LOP3.LUT P6, RZ, R158, 0xff000000, RZ, 0xc0, !PT ;  /* 0xff0000009eff7812 */ /* 0x000fe200078cc0ff */
[----:B------:R-:W-:Y:S01]  /*6040*/  FMUL.FTZ R0, R0, UR6 ;  /* 0x0000000600007c20 */ /* 0x000fe20008410000 */
[----:B------:R-:W-:Y:S02]  /*6050*/  LOP3.LUT P1, RZ, R112, 0xff000000, RZ, 0xc0, !PT ;  /* 0xff00000070ff7812 */ /* 0x000fe4000782c0ff */
[----:B------:R-:W-:Y:S02]  /*6060*/  LOP3.LUT P3, RZ, R158, 0xff0000, RZ, 0xc0, !PT ;  /* 0x00ff00009eff7812 */ /* 0x000fe4000786c0ff */
[----:B------:R-:W-:-:S02]  /*6070*/  F2FP.F16.F32.PACK_AB R91, R91, R84 ;  /* 0x000000545b5b723e */ /* 0x000fc400000000ff */
[C---:B------:R-:W-:Y:S02]  /*6080*/  FSEL R84, R0.reuse, RZ, P6 ;  /* 0x000000ff00547208 */ /* 0x040fe40003000000 */
[----:B------:R-:W-:Y:S02]  /*6090*/  FSEL R85, R85, RZ, P3 ;  /* 0x000000ff55557208 */ /* 0x000fe40001800000 */
        /* <DEDUP_REMOVED lines=19> */
.L_x_4145:
        /* <DEDUP_REMOVED lines=14> */
[----:B------:R-:W-:Y:S01]  /*62b0*/  LOP3.LUT P6, RZ, R113, 0xff0000, RZ, 0xc0, !PT ;  /* 0x00ff000071ff7812 */ /* 0x000fe200078cc0ff */
[----:B------:R-:W-:Y:S01]  /*62c0*/  FMUL.FTZ R77, R176, R77 ;  /* 0x0000004db04d7220 */ /* 0x000fe20000410000 */
[----:B------:R-:W-:Y:S01]  /*62d0*/  ISETP.GE.U32.AND P1, PT, R158, RZ, PT ;  /* 0x000000ff9e00720c */ /* 0x000fe20003f26070 */
[-CC-:B------:R-:W-:Y:S01]  /*62e0*/  FFMA.FTZ R82, R187, R218.reuse, R219.reuse ;  /* 0x000000dabb527223 */ /* 0x180fe200000100db */
[----:B------:R-:W-:Y:S01]  /*62f0*/  ISETP.GE.U32.AND.EX P3, PT, R113, 0x1000000, PT, P3 ;  /* 0x010000007100780c */ /* 0x000fe20003f66130 */
[----:B------:R-:W-:Y:S01]  /*6300*/  FMUL.FTZ R86, R76, UR6 ;  /* 0x000000064c567c20 */ /* 0x000fe20008410000 */
[----:B------:R-:W-:Y:S01]  /*6310*/  LOP3.LUT P4, RZ, R159, 0xff0000, RZ, 0xc0, !PT ;  /* 0x00ff00009fff7812 */ /* 0x000fe2000788c0ff */
[----:B------:R-:W-:Y:S01]  /*6320*/  FMUL.FTZ R80, R77, UR6 ;  /* 0x000000064d507c20 */ /* 0x000fe20008410000 */
[----:B------:R-:W-:Y:S01]  /*6330*/  LOP3.LUT P5, RZ, R113, 0xff, RZ, 0xc0, !PT ;  /* 0x000000ff71ff7812 */ /* 0x000fe200078ac0ff */
[----:B------:R-:W-:Y:S01]  /*6340*/  FADD.FTZ R82, R188, -R82 ;  /* 0x80000052bc527221 */ /* 0x000fe20000010000 */
[----:B------:R-:W-:Y:S01]  /*6350*/  FSEL R84, R87, RZ, P6 ;  /* 0x000000ff57547208 */ /* 0x000fe20003000000 */
[----:B------:R-:W-:Y:S01]  /*6360*/  FFMA.FTZ R189, R189, R218, R219 ;  /* 0x000000dabdbd7223 */ /* 0x000fe200000100db */
[----:B------:R-:W-:Y:S01]  /*6370*/  FSEL R91, R85, RZ, P3 ;  /* 0x000000ff555b7208 */ /* 0x000fe20001800000 */
[----:B------:R-:W-:Y:S01]  /*6380*/  FMUL.FTZ R82, R176, R82 ;  /* 0x00000052b0527220 */ /* 0x000fe20000410000 */
[C---:B------:R-:W-:Y:S01]  /*6390*/  ISETP.GE.U32.AND.EX P1, PT, R159.reuse, 0x1000000, PT, P1 ;  /* 0x010000009f00780c */ /* 0x040fe20003f26110 */
        /* <DEDUP_REMOVED lines=10> */
[----:B------:R-:W-:Y:S01]  /*6440*/  FSEL R86, R86, RZ, P6 ;  /* 0x000000ff56567208 */ /* 0x000fe20003000000 */
[----:B------:R-:W-:Y:S01]  /*6450*/  FMUL.FTZ R81, R176, R81 ;  /* 0x00000051b0517220 */ /* 0x000fe20000410000 */
[----:B------:R-:W-:Y:S02]  /*6460*/  FSEL R83, R80, RZ, P3 ;  /* 0x000000ff50537208 */ /* 0x000fe40001800000 */
[----:B------:R-:W-:Y:S01]  /*6470*/  F2FP.F16.F32.PACK_AB R87, R85, R87 ;  /* 0x000000575557723e */ /* 0x000fe200000000ff */
[----:B------:R-:W-:Y:S01]  /*6480*/  FMUL.FTZ R85, R82, UR6 ;  /* 0x0000000652557c20 */ /* 0x000fe20008410000 */
[----:B------:R-:W-:Y:S01]  /*6490*/  F2FP.F16.F32.PACK_AB R86, R83, R86 ;  /* 0x000000565356723e */ /* 0x000fe200000000ff */
[----:B------:R-:W-:Y:S01]  /*64a0*/  FMUL.FTZ R83, R176, R190 ;  /* 0x000000beb0537220 */ /* 0x000fe20000410000 */
[----:B------:R-:W-:Y:S02]  /*64b0*/  LOP3.LUT P4, RZ, R113, 0xff00, RZ, 0xc0, !PT ;  /* 0x0000ff0071ff7812 */ /* 0x000fe4000788c0ff */
[----:B------:R-:W-:Y:S01]  /*64c0*/  LOP3.LUT P1, RZ, R112, 0xff0000, RZ, 0xc0, !PT ;  /* 0x00ff000070ff7812 */ /* 0x000fe2000782c0ff */
[----:B------:R-:W-:Y:S01]  /*64d0*/  FMUL.FTZ R0, R83, UR6 ;  /* 0x0000000653007c20 */ /* 0x000fe20008410000 */
[----:B------:R-:W-:-:S02]  /*64e0*/  FSEL R80, R80, RZ, P4 ;  /* 0x000000ff50507208 */ /* 0x000fc40002000000 */
[C---:B-1----:R-:W-:Y:S02]  /*64f0*/  FSEL R89, R85.reuse, RZ, P1 ;  /* 0x000000ff55597208 */ /* 0x042fe40000800000 */
[C---:B------:R-:W-:Y:S02]  /*6500*/  LOP3.LUT P4, RZ, R158.reuse, 0xff0000, RZ, 0xc0, !PT ;  /* 0x00ff00009eff7812 */ /* 0x040fe4000788c0ff */
[----:B------:R-:W-:Y:S02]  /*6510*/  LOP3.LUT P1, RZ, R158, 0xff000000, RZ, 0xc0, !PT ;  /* 0xff0000009eff7812 */ /* 0x000fe4000782c0ff */
[----:B------:R-:W-:Y:S02]  /*6520*/  F2FP.F16.F32.PACK_AB R90, R80, R90 ;  /* 0x0000005a505a723e */ /* 0x000fe400000000ff */
[----:B------:R-:W-:Y:S02]  /*6530*/  LOP3.LUT P5, RZ, R112, 0xff000000, RZ, 0xc0, !PT ;  /* 0xff00000070ff7812 */ /* 0x000fe400078ac0ff */
[----:B------:R-:W-:-:S02]  /*6540*/  FSEL R85, R85, RZ, P4 ;  /* 0x000000ff55557208 */ /* 0x000fc40002000000 */
[C---:B------:R-:W-:Y:S02]  /*6550*/  FSEL R80, R0.reuse, RZ, P1 ;  /* 0x000000ff00507208 */ /* 0x040fe40000800000 */
[----:B------:R-:W-:Y:S02]  /*6560*/  FSEL R0, R0, RZ, P5 ;  /* 0x000000ff00007208 */ /* 0x000fe40002800000 */
[----:B------:R-:W-:Y:S01]  /*6570*/  F2FP.F16.F32.PACK_AB R85, R80, R85 ;  /* 0x000000555055723e */ /* 0x000fe200000000ff */
[----:B------:R-:W-:Y:S01]  /*6580*/  FMUL.FTZ R80, R176, R185 ;  /* 0x000000b9b0507220 */ /* 0x000fe20000410000 */
        /* <DEDUP_REMOVED lines=15> */
.L_x_4144:
        /* <DEDUP_REMOVED lines=18> */
[----:B------:R-:W-:Y:S01]  /*67a0*/  ISETP.GE.U32.AND.EX P4, PT, R113, 0x1000000, PT, P1 ;  /* 0x010000007100780c */ /* 0x000fe20003f86110 */
[----:B------:R-:W-:Y:S01]  /*67b0*/  FFMA.FTZ R193, R176, R193, R41 ;  /* 0x000000c1b0c17223 */ /* 0x000fe20000010029 */
[----:B------:R-:W-:Y:S01]  /*67c0*/  ISETP.GE.U32.AND P1, PT, R158, RZ, PT ;  /* 0x000000ff9e00720c */ /* 0x000fe20003f26070 */
[----:B------:R-:W-:Y:S01]  /*67d0*/  FMUL.FTZ R85, R85, UR6 ;  /* 0x0000000655557c20 */ /* 0x000fe20008410000 */
[--C-:B-1----:R-:W-:Y:S01]  /*67e0*/  FFMA.FTZ R88, R0, R218, R219.reuse ;  /* 0x000000da00587223 */ /* 0x102fe200000100db */
[----:B------:R-:W-:Y:S01]  /*67f0*/  FFMA.FTZ R86, R176, R194, R40 ;  /* 0x000000c2b0567223 */ /* 0x000fe20000010028 */
        /* <DEDUP_REMOVED lines=22> */
[----:B------:R-:W-:Y:S01]  /*6960*/  FFMA.FTZ R85, R176, R188, R38 ;  /* 0x000000bcb0557223 */ /* 0x000fe20000010026 */
[----:B------:R-:W-:Y:S02]  /*6970*/  FSEL R86, R86, RZ, P4 ;  /* 0x000000ff56567208 */ /* 0x000fe40002000000 */
[----:B------:R-:W-:Y:S01]  /*6980*/  FSEL R0, R0, RZ, P3 ;  /* 0x000000ff00007208 */ /* 0x000fe20001800000 */
[----:B------:R-:W-:Y:S01]  /*6990*/  FMUL.FTZ R85, R85, UR6 ;  /* 0x0000000655557c20 */ /* 0x000fe20008410000 */
[----:B------:R-:W-:-:S02]  /*69a0*/  LOP3.LUT P6, RZ, R112, 0xff0000, RZ, 0xc0, !PT ;  /* 0x00ff000070ff7812 */ /* 0x000fc400078cc0ff */
[----:B------:R-:W-:Y:S01]  /*69b0*/  F2FP.F16.F32.PACK_AB R86, R0, R86 ;  /* 0x000000560056723e */ /* 0x000fe200000000ff */
[----:B------:R-:W-:Y:S01]  /*69c0*/  FFMA.FTZ R0, R176, R190, R39 ;  /* 0x000000beb0007223 */ /* 0x000fe20000010027 */
        /* <DEDUP_REMOVED lines=10> */
[----:B------:R-:W-:Y:S01]  /*6a70*/  FFMA.FTZ R84, R176, R186, R37 ;  /* 0x000000bab0547223 */ /* 0x000fe20000010025 */
[----:B------:R-:W-:Y:S01]  /*6a80*/  F2FP.F16.F32.PACK_AB R89, R0, R89 ;  /* 0x000000590059723e */ /* 0x000fe200000000ff */
[----:B------:R-:W-:Y:S01]  /*6a90*/  FFMA.FTZ R0, R176, R185, R36 ;  /* 0x000000b9b0007223 */ /* 0x000fe20000010024 */
        /* <DEDUP_REMOVED lines=14> */
.L_x_4146:
        /* <DEDUP_REMOVED lines=14> */
[----:B------:R-:W-:Y:S01]  /*6c60*/  LOP3.LUT P6, RZ, R113, 0xff0000, RZ, 0xc0, !PT ;  /* 0x00ff000071ff7812 */ /* 0x000fe200078cc0ff */
[----:B------:R-:W-:Y:S01]  /*6c70*/  FFMA.FTZ R77, R176, R77, R41 ;  /* 0x0000004db04d7223 */ /* 0x000fe20000010029 */
        /* <DEDUP_REMOVED lines=11> */
[----:B------:R-:W-:Y:S01]  /*6d30*/  FFMA.FTZ R82, R176, R82, R38 ;  /* 0x00000052b0527223 */ /* 0x000fe20000010026 */
        /* <DEDUP_REMOVED lines=12> */
[----:B------:R-:W-:Y:S01]  /*6e00*/  FFMA.FTZ R81, R176, R81, R37 ;  /* 0x00000051b0517223 */ /* 0x000fe20000010025 */
[----:B------:R-:W-:Y:S02]  /*6e10*/  FSEL R83, R80, RZ, P3 ;  /* 0x000000ff50537208 */ /* 0x000fe40001800000 */
[----:B------:R-:W-:Y:S01]  /*6e20*/  F2FP.F16.F32.PACK_AB R87, R85, R87 ;  /* 0x000000575557723e */ /* 0x000fe200000000ff */
[----:B------:R-:W-:Y:S01]  /*6e30*/  FMUL.FTZ R85, R82, UR6 ;  /* 0x0000000652557c20 */ /* 0x000fe20008410000 */
[----:B------:R-:W-:Y:S01]  /*6e40*/  F2FP.F16.F32.PACK_AB R86, R83, R86 ;  /* 0x000000565356723e */ /* 0x000fe200000000ff */
[----:B------:R-:W-:Y:S01]  /*6e50*/  FFMA.FTZ R83, R176, R190, R39 ;  /* 0x000000beb0537223 */ /* 0x000fe20000010027 */
        /* <DEDUP_REMOVED lines=13> */
[----:B------:R-:W-:Y:S01]  /*6f30*/  FFMA.FTZ R80, R176, R185, R36 ;  /* 0x000000b9b0507223 */ /* 0x000fe20000010024 */
        /* <DEDUP_REMOVED lines=13> */
[----:B------:R-:W-:-:S07]  /*7010*/  F2FP.F16.F32.PACK_AB R88, R88, R0 ;  /* 0x000000005858723e */ /* 0x000fce00000000ff */
.L_x_4142:
        /* <DEDUP_REMOVED lines=24> */
[----:B------:R-:W-:Y:S01]  /*71a0*/  FFMA.FTZ R79, R176, R212, R51 ;  /* 0x000000d4b04f7223 */ /* 0x000fe20000010033 */
[----:B------:R-:W-:Y:S01]  /*71b0*/  FFMA.FTZ R77, R210, R218, R219 ;  /* 0x000000dad24d7223 */ /* 0x000fe200000100db */
[----:B------:R-:W-:Y:S01]  /*71c0*/  LOP3.LUT P6, RZ, R111, 0xff0000, RZ, 0xc0, !PT ;  /* 0x00ff00006fff7812 */ /* 0x000fe200078cc0ff */
[----:B0-----:R-:W-:Y:S01]  /*71d0*/  FMUL.FTZ R87, R78, UR6 ;  /* 0x000000064e577c20 */ /* 0x001fe20008410000 */
[----:B------:R-:W-:Y:S01]  /*71e0*/  FMUL.FTZ R88, R79, UR6 ;  /* 0x000000064f587c20 */ /* 0x000fe20008410000 */
[----:B------:R-:W-:Y:S01]  /*71f0*/  ISETP.GE.U32.AND.EX P4, PT, R111, 0x1000000, PT, P4 ;  /* 0x010000006f00780c */ /* 0x000fe20003f86140 */
[----:B------:R-:W-:Y:S01]  /*7200*/  FFMA.FTZ R76, R176, R76, R48 ;  /* 0x0000004cb04c7223 */ /* 0x000fe20000010030 */
[----:B------:R-:W-:Y:S01]  /*7210*/  FADD.FTZ R82, R204, -R82 ;  /* 0x80000052cc527221 */ /* 0x000fe20000010000 */
[----:B------:R-:W-:Y:S01]  /*7220*/  FADD.FTZ R77, R209, -R77 ;  /* 0x8000004dd14d7221 */ /* 0x000fe20000010000 */
[----:B------:R-:W-:Y:S01]  /*7230*/  FSEL R85, R87, RZ, P6 ;  /* 0x000000ff57557208 */ /* 0x000fe20003000000 */
[----:B------:R-:W-:Y:S01]  /*7240*/  FMUL.FTZ R86, R76, UR6 ;  /* 0x000000064c567c20 */ /* 0x000fe20008410000 */
[----:B------:R-:W-:Y:S01]  /*7250*/  FSEL R91, R88, RZ, P4 ;  /* 0x000000ff585b7208 */ /* 0x000fe20002000000 */
[C---:B------:R-:W-:Y:S01]  /*7260*/  FFMA.FTZ R77, R176.reuse, R77, R49 ;  /* 0x0000004db04d7223 */ /* 0x040fe20000010031 */
[----:B------:R-:W-:Y:S01]  /*7270*/  LOP3.LUT P6, RZ, R111, 0xff, RZ, 0xc0, !PT ;  /* 0x000000ff6fff7812 */ /* 0x000fe200078cc0ff */
[----:B------:R-:W-:Y:S01]  /*7280*/  FFMA.FTZ R82, R176, R82, R46 ;  /* 0x00000052b0527223 */ /* 0x000fe2000001002e */
[----:B------:R-:W-:Y:S01]  /*7290*/  ISETP.GE.U32.AND P3, PT, R160, RZ, PT ;  /* 0x000000ffa000720c */ /* 0x000fe20003f66070 */
[-C--:B------:R-:W-:Y:S01]  /*72a0*/  FFMA.FTZ R83, R205, R218.reuse, R219 ;  /* 0x000000dacd537223 */ /* 0x080fe200000100db */
[----:B------:R-:W-:Y:S01]  /*72b0*/  F2FP.F16.F32.PACK_AB R91, R91, R85 ;  /* 0x000000555b5b723e */ /* 0x000fe200000000ff */
        /* <DEDUP_REMOVED lines=19> */
[----:B------:R-:W-:-:S02]  /*73f0*/  LOP3.LUT P5, RZ, R161, 0xff, RZ, 0xc0, !PT ;  /* 0x000000ffa1ff7812 */ /* 0x000fc400078ac0ff */
[----:B------:R-:W-:Y:S02]  /*7400*/  LOP3.LUT P3, RZ, R161, 0xff00, RZ, 0xc0, !PT ;  /* 0x0000ff00a1ff7812 */ /* 0x000fe4000786c0ff */
[----:B------:R-:W-:Y:S02]  /*7410*/  LOP3.LUT P6, RZ, R160, 0xff0000, RZ, 0xc0, !PT ;  /* 0x00ff0000a0ff7812 */ /* 0x000fe400078cc0ff */
[----:B------:R-:W-:Y:S01]  /*7420*/  F2FP.F16.F32.PACK_AB R90, R0, R90 ;  /* 0x0000005a005a723e */ /* 0x000fe200000000ff */
[----:B------:R-:W-:Y:S01]  /*7430*/  FMUL.FTZ R0, R83, UR6 ;  /* 0x0000000653007c20 */ /* 0x000fe20008410000 */
[----:B------:R-:W-:Y:S02]  /*7440*/  FSEL R86, R86, RZ, P5 ;  /* 0x000000ff56567208 */ /* 0x000fe40002800000 */
[----:B------:R-:W-:Y:S02]  /*7450*/  FSEL R84, R84, RZ, P3 ;  /* 0x000000ff54547208 */ /* 0x000fe40001800000 */
[----:B------:R-:W-:-:S02]  /*7460*/  FSEL R85, R85, RZ, P6 ;  /* 0x000000ff55557208 */ /* 0x000fc40003000000 */
[----:B------:R-:W-:Y:S02]  /*7470*/  LOP3.LUT P6, RZ, R160, 0xff000000, RZ, 0xc0, !PT ;  /* 0xff000000a0ff7812 */ /* 0x000fe400078cc0ff */
[----:B------:R-:W-:Y:S02]  /*7480*/  LOP3.LUT P5, RZ, R110, 0xff000000, RZ, 0xc0, !PT ;  /* 0xff0000006eff7812 */ /* 0x000fe400078ac0ff */
        /* <DEDUP_REMOVED lines=17> */
[----:B------:R-:W-:Y:S01]  /*75a0*/  F2FP.F16.F32.PACK_AB R88, R88, R0 ;  /* 0x000000005858723e */ /* 0x000fe200000000ff */
[----:B------:R-:W-:Y:S06]  /*75b0*/  BRA `(.L_x_4150) ;  /* 0x0000001800f07947 */ /* 0x000fec0003800000 */
.L_x_4149:
        /* <DEDUP_REMOVED lines=11> */
[C---:B------:R-:W-:Y:S01]  /*7670*/  ISETP.GE.U32.AND.EX P5, PT, R111.reuse, 0x1000000, PT, P3 ;  /* 0x010000006f00780c */ /* 0x040fe20003fa6130 */
        /* <DEDUP_REMOVED lines=30> */
[----:B------:R-:W-:-:S02]  /*7860*/  LOP3.LUT P5, RZ, R110, 0xff0000, RZ, 0xc0, !PT ;  /* 0x00ff00006eff7812 */ /* 0x000fc400078ac0ff */
[----:B------:R-:W-:Y:S02]  /*7870*/  FSEL R86, R86, RZ, P4 ;  /* 0x000000ff56567208 */ /* 0x000fe40002000000 */
[----:B------:R-:W-:Y:S02]  /*7880*/  FSEL R84, R84, RZ, P3 ;  /* 0x000000ff54547208 */ /* 0x000fe40001800000 */
[----:B------:R-:W-:Y:S02]  /*7890*/  FSEL R89, R204, RZ, P5 ;  /* 0x000000ffcc597208 */ /* 0x000fe40002800000 */
[----:B------:R-:W-:Y:S01]  /*78a0*/  F2FP.F16.F32.PACK_AB R86, R84, R86 ;  /* 0x000000565456723e */ /* 0x000fe200000000ff */
[----:B------:R-:W-:Y:S01]  /*78b0*/  FFMA.FTZ R84, R176, R206, R47 ;  /* 0x000000ceb0547223 */ /* 0x000fe2000001002f */
[----:B------:R-:W-:Y:S02]  /*78c0*/  LOP3.LUT P5, RZ, R160, 0xff0000, RZ, 0xc0, !PT ;  /* 0x00ff0000a0ff7812 */ /* 0x000fe400078ac0ff */
[----:B------:R-:W-:Y:S01]  /*78d0*/  F2FP.F16.F32.PACK_AB R91, R91, R85 ;  /* 0x000000555b5b723e */ /* 0x000fe200000000ff */
[----:B------:R-:W-:Y:S01]  /*78e0*/  FMUL.FTZ R84, R84, UR6 ;  /* 0x0000000654547c20 */ /* 0x000fe20008410000 */
[----:B------:R-:W-:-:S02]  /*78f0*/  FSEL R85, R204, RZ, P5 ;  /* 0x000000ffcc557208 */ /* 0x000fc40002800000 */
[----:B------:R-:W-:Y:S02]  /*7900*/  LOP3.LUT P5, RZ, R160, 0xff000000, RZ, 0xc0, !PT ;  /* 0xff000000a0ff7812 */ /* 0x000fe400078ac0ff */
[----:B------:R-:W-:Y:S02]  /*7910*/  LOP3.LUT P4, RZ, R110, 0xff000000, RZ, 0xc0, !PT ;  /* 0xff0000006eff7812 */ /* 0x000fe4000788c0ff */
[----:B------:R-:W-:Y:S02]  /*7920*/  F2FP.F16.F32.PACK_AB R90, R0, R90 ;  /* 0x0000005a005a723e */ /* 0x000fe400000000ff */
[C---:B------:R-:W-:Y:S02]  /*7930*/  FSEL R0, R84.reuse, RZ, P5 ;  /* 0x000000ff54007208 */ /* 0x040fe40002800000 */
        /* <DEDUP_REMOVED lines=19> */
.L_x_4148:
        /* <DEDUP_REMOVED lines=9> */
[C---:B------:R-:W-:Y:S01]  /*7b00*/  FMUL.FTZ R78, R176.reuse, R211 ;  /* 0x000000d3b04e7220 */ /* 0x040fe20000410000 */
[----:B------:R-:W-:Y:S01]  /*7b10*/  FMUL.FTZ R79, R176, R212 ;  /* 0x000000d4b04f7220 */ /* 0x000fe20000410000 */
[----:B------:R-:W-:Y:S01]  /*7b20*/  FFMA.FTZ R77, R210, R218, R219 ;  /* 0x000000dad24d7223 */ /* 0x000fe200000100db */
[----:B------:R-:W-:Y:S01]  /*7b30*/  LOP3.LUT P6, RZ, R111, 0xff0000, RZ, 0xc0, !PT ;  /* 0x00ff00006fff7812 */ /* 0x000fe200078cc0ff */
[----:B0-----:R-:W-:Y:S01]  /*7b40*/  FMUL.FTZ R87, R78, UR6 ;  /* 0x000000064e577c20 */ /* 0x001fe20008410000 */
[----:B------:R-:W-:Y:S01]  /*7b50*/  FMUL.FTZ R88, R79, UR6 ;  /* 0x000000064f587c20 */ /* 0x000fe20008410000 */
[----:B------:R-:W-:Y:S01]  /*7b60*/  ISETP.GE.U32.AND.EX P4, PT, R111, 0x1000000, PT, P4 ;  /* 0x010000006f00780c */ /* 0x000fe20003f86140 */
[----:B------:R-:W-:Y:S01]  /*7b70*/  FMUL.FTZ R76, R176, R76 ;  /* 0x0000004cb04c7220 */ /* 0x000fe20000410000 */
[----:B------:R-:W-:Y:S01]  /*7b80*/  FADD.FTZ R82, R204, -R82 ;  /* 0x80000052cc527221 */ /* 0x000fe20000010000 */
[----:B------:R-:W-:Y:S01]  /*7b90*/  FADD.FTZ R77, R209, -R77 ;  /* 0x8000004dd14d7221 */ /* 0x000fe20000010000 */
[----:B------:R-:W-:Y:S01]  /*7ba0*/  FSEL R85, R87, RZ, P6 ;  /* 0x000000ff57557208 */ /* 0x000fe20003000000 */
[----:B------:R-:W-:Y:S01]  /*7bb0*/  FMUL.FTZ R86, R76, UR6 ;  /* 0x000000064c567c20 */ /* 0x000fe20008410000 */
[----:B------:R-:W-:Y:S01]  /*7bc0*/  FSEL R91, R88, RZ, P4 ;  /* 0x000000ff585b7208 */ /* 0x000fe20002000000 */
[C---:B------:R-:W-:Y:S01]  /*7bd0*/  FMUL.FTZ R77, R176.reuse, R77 ;  /* 0x0000004db04d7220 */ /* 0x040fe20000410000 */
[----:B------:R-:W-:Y:S01]  /*7be0*/  LOP3.LUT P6, RZ, R111, 0xff, RZ, 0xc0, !PT ;  /* 0x000000ff6fff7812 */ /* 0x000fe200078cc0ff */
[----:B------:R-:W-:Y:S01]  /*7bf0*/  FMUL.FTZ R82, R176, R82 ;  /* 0x00000052b0527220 */ /* 0x000fe20000410000 */
        /* <DEDUP_REMOVED lines=51> */
.L_x_4151:
        /* <DEDUP_REMOVED lines=11> */
[C---:B------:R-:W-:Y:S01]  /*7fe0*/  ISETP.GE.U32.AND.EX P5, PT, R111.reuse, 0x1000000, PT, P3 ;  /* 0x010000006f00780c */ /* 0x040fe20003fa6130 */
        /* <DEDUP_REMOVED lines=63> */
.L_x_4147:
        /* <DEDUP_REMOVED lines=22> */
[----:B------:R-:W-:Y:S01]  /*8540*/  FFMA.FTZ R83, R205, R218, R219 ;  /* 0x000000dacd537223 */ /* 0x000fe200000100db */
        /* <DEDUP_REMOVED lines=14> */
[----:B------:R-:W-:Y:S01]  /*8630*/  F2FP.F16.F32.PACK_AB R91, R91, R80 ;  /* 0x000000505b5b723e */ /* 0x000fe200000000ff */
[C---:B------:R-:W-:Y:S01]  /*8640*/  FFMA.FTZ R80, R176.reuse, R201, R44 ;  /* 0x000000c9b0507223 */ /* 0x040fe2000001002c */
[----:B------:R-:W-:Y:S01]  /*8650*/  FFMA.FTZ R81, R176, R81, R45 ;  /* 0x00000051b0517223 */ /* 0x000fe2000001002d */
[----:B------:R-:W-:Y:S01]  /*8660*/  F2FP.F16.F32.PACK_AB R90, R0, R90 ;  /* 0x0000005a005a723e */ /* 0x000fe200000000ff */
[----:B0-----:R-:W-:Y:S01]  /*8670*/  FMUL.FTZ R89, R82, UR6 ;  /* 0x0000000652597c20 */ /* 0x001fe20008410000 */
        /* <DEDUP_REMOVED lines=14> */
.L_x_4153:
        /* <DEDUP_REMOVED lines=54> */
.L_x_4152:
        /* <DEDUP_REMOVED lines=36> */
[----:B------:R-:W-:Y:S01]  /*8d00*/  F2FP.F16.F32.PACK_AB R91, R91, R80 ;  /* 0x000000505b5b723e */ /* 0x000fe200000000ff */
[C---:B------:R-:W-:Y:S01]  /*8d10*/  FMUL.FTZ R80, R176.reuse, R201 ;  /* 0x000000c9b0507220 */ /* 0x040fe20000410000 */
[----:B------:R-:W-:Y:S01]  /*8d20*/  FMUL.FTZ R81, R176, R81 ;  /* 0x00000051b0517220 */ /* 0x000fe20000410000 */
        /* <DEDUP_REMOVED lines=16> */
.L_x_4154:
        /* <DEDUP_REMOVED lines=53> */
.L_x_4150:
        /* <DEDUP_REMOVED lines=87> */
.L_x_4157:
        /* <DEDUP_REMOVED lines=47> */
[----:B------:R-:W-:Y:S01]  /*99e0*/  FFMA.FTZ R84, R176, R121, R55 ;  /* 0x00000079b0547223 */ /* 0x000fe20000010037 */
        /* <DEDUP_REMOVED lines=27> */
.L_x_4156:
        /* <DEDUP_REMOVED lines=76> */
.L_x_4159:
        /* <DEDUP_REMOVED lines=75> */
.L_x_4155:
        /* <DEDUP_REMOVED lines=56> */
.L_x_4161:
        /* <DEDUP_REMOVED lines=54> */
.L_x_4160:
        /* <DEDUP_REMOVED lines=55> */
.L_x_4162:
        /* <DEDUP_REMOVED lines=53> */
.L_x_4158:
        /* <DEDUP_REMOVED lines=19> */
[-C--:B------:R-:W-:Y:S01]  /*b3e0*/  FFMA.FTZ R82, R134, R218.reuse, R219 ;  /* 0x000000da86527223 */ /* 0x080fe200000100db */
        /* <DEDUP_REMOVED lines=67> */
.L_x_4165:
        /* <DEDUP_REMOVED lines=75> */
.L_x_4164:
        /* <DEDUP_REMOVED lines=76> */
.L_x_4167:
        /* <DEDUP_REMOVED lines=75> */
.L_x_4163:
        /* <DEDUP_REMOVED lines=56> */
.L_x_4169:
        /* <DEDUP_REMOVED lines=54> */
.L_x_4168:
        /* <DEDUP_REMOVED lines=55> */
.L_x_4170:
        /* <DEDUP_REMOVED lines=53> */
.L_x_4166:
        /* <DEDUP_REMOVED lines=21> */
[----:B------:R-:W-:Y:S01]  /*d530*/  LOP3.LUT P4, RZ, R167, 0xff0000, RZ, 0xc0, !PT ;  /* 0x00ff0000a7ff7812 */ /* 0x000fe2000788c0ff */
[C---:B------:R-:W-:Y:S01]  /*d540*/  FFMA.FTZ R76, R176.reuse, R101, R72 ;  /* 0x00000065b04c7223 */ /* 0x040fe20000010048 */
[----:B------:R-:W-:Y:S01]  /*d550*/  FFMA.FTZ R77, R176, R98, R73 ;  /* 0x00000062b04d7223 */ /* 0x000fe20000010049 */
[----:B0-----:R-:W-:Y:S01]  /*d560*/  FMUL.FTZ R87, R78, UR6 ;  /* 0x000000064e577c20 */ /* 0x001fe20008410000 */
[----:B------:R-:W-:Y:S01]  /*d570*/  FADD.FTZ R99, R217, -R99 ;  /* 0x80000063d9637221 */ /* 0x000fe20000010000 */
[-C--:B------:R-:W-:Y:S01]  /*d580*/  FFMA.FTZ R82, R216, R218.reuse, R219 ;  /* 0x000000dad8527223 */ /* 0x080fe200000100db */
[----:B------:R-:W-:Y:S01]  /*d590*/  FMUL.FTZ R86, R76, UR6 ;  /* 0x000000064c567c20 */ /* 0x000fe20008410000 */
[----:B------:R-:W-:Y:S01]  /*d5a0*/  FMUL.FTZ R88, R77, UR6 ;  /* 0x000000064d587c20 */ /* 0x000fe20008410000 */
[C---:B------:R-:W-:Y:S01]  /*d5b0*/  FSEL R91, R87.reuse, RZ, P5 ;  /* 0x000000ff575b7208 */ /* 0x040fe20002800000 */
[----:B------:R-:W-:Y:S01]  /*d5c0*/  FFMA.FTZ R79, R176, R99, R75 ;  /* 0x00000063b04f7223 */ /* 0x000fe2000001004b */
[----:B------:R-:W-:Y:S01]  /*d5d0*/  FSEL R87, R87, RZ, P4 ;  /* 0x000000ff57577208 */ /* 0x000fe20002000000 */
[----:B------:R-:W-:Y:S01]  /*d5e0*/  FADD.FTZ R82, R94, -R82 ;  /* 0x800000525e527221 */ /* 0x000fe20000010000 */
[----:B------:R-:W-:Y:S01]  /*d5f0*/  LOP3.LUT P6, RZ, R105, 0xff, RZ, 0xc0, !PT ;  /* 0x000000ff69ff7812 */ /* 0x000fe200078cc0ff */
[----:B------:R-:W-:Y:S01]  /*d600*/  FFMA.FTZ R95, R95, R218, R219 ;  /* 0x000000da5f5f7223 */ /* 0x000fe200000100db */
[----:B------:R-:W-:Y:S01]  /*d610*/  LOP3.LUT P4, RZ, R105, 0xff00, RZ, 0xc0, !PT ;  /* 0x0000ff0069ff7812 */ /* 0x000fe2000788c0ff */
[----:B------:R-:W-:Y:S01]  /*d620*/  FMUL.FTZ R84, R79, UR6 ;  /* 0x000000064f547c20 */ /* 0x000fe20008410000 */
[----:B------:R-:W-:Y:S01]  /*d630*/  ISETP.GE.U32.AND P2, PT, R104, RZ, PT ;  /* 0x000000ff6800720c */ /* 0x000fe20003f46070 */
[----:B------:R-:W-:Y:S01]  /*d640*/  FFMA.FTZ R82, R176, R82, R70 ;  /* 0x00000052b0527223 */ /* 0x000fe20000010046 */
[----:B------:R-:W-:Y:S01]  /*d650*/  FSEL R90, R86, RZ, P6 ;  /* 0x000000ff565a7208 */ /* 0x000fe20003000000 */
[----:B------:R-:W-:Y:S01]  /*d660*/  FADD.FTZ R95, R97, -R95 ;  /* 0x8000005f615f7221 */ /* 0x000fe20000010000 */
[----:B------:R-:W-:Y:S01]  /*d670*/  FSEL R85, R88, RZ, P4 ;  /* 0x000000ff58557208 */ /* 0x000fe20002000000 */
[-C--:B------:R-:W-:Y:S01]  /*d680*/  FFMA.FTZ R81, R143, R218.reuse, R219 ;  /* 0x000000da8f517223 */ /* 0x080fe200000100db */
[----:B------:R-:W-:Y:S01]  /*d690*/  ISETP.GE.U32.AND.EX P2, PT, R105, 0x1000000, PT, P2 ;  /* 0x010000006900780c */ /* 0x000fe20003f46120 */
[----:B------:R-:W-:Y:S01]  /*d6a0*/  FFMA.FTZ R83, R176, R95, R71 ;  /* 0x0000005fb0537223 */ /* 0x000fe20000010047 */
[----:B------:R-:W-:Y:S01]  /*d6b0*/  ISETP.GE.U32.AND P3, PT, R166, RZ, PT ;  /* 0x000000ffa600720c */ /* 0x000fe20003f66070 */
[----:B------:R-:W-:Y:S01]  /*d6c0*/  FFMA.FTZ R142, R142, R218, R219 ;  /* 0x000000da8e8e7223 */ /* 0x000fe200000100db */
[----:B------:R-:W-:Y:S01]  /*d6d0*/  F2FP.F16.F32.PACK_AB R90, R85, R90 ;  /* 0x0000005a555a723e */ /* 0x000fe200000000ff */
[----:B------:R-:W-:Y:S01]  /*d6e0*/  FMUL.FTZ R85, R82, UR6 ;  /* 0x0000000652557c20 */ /* 0x000fe20008410000 */
[----:B------:R-:W-:Y:S01]  /*d6f0*/  FSEL R0, R84, RZ, P2 ;  /* 0x000000ff54007208 */ /* 0x000fe20001000000 */
[----:B------:R-:W-:Y:S01]  /*d700*/  FADD.FTZ R81, R96, -R81 ;  /* 0x8000005160517221 */ /* 0x000fe20000010000 */
[----:B------:R-:W-:Y:S01]  /*d710*/  ISETP.GE.U32.AND.EX P3, PT, R167, 0x1000000, PT, P3 ;  /* 0x01000000a700780c */ /* 0x000fe20003f66130 */
[----:B------:R-:W-:Y:S01]  /*d720*/  FADD.FTZ R142, R139, -R142 ;  /* 0x8000008e8b8e7221 */ /* 0x000fe20000010000 */
[----:B------:R-:W-:Y:S01]  /*d730*/  LOP3.LUT P2, RZ, R104, 0xff0000, RZ, 0xc0, !PT ;  /* 0x00ff000068ff7812 */ /* 0x000fe2000784c0ff */
[C---:B------:R-:W-:Y:S01]  /*d740*/  FFMA.FTZ R81, R176.reuse, R81, R69 ;  /* 0x00000051b0517223 */ /* 0x040fe20000010045 */
[----:B------:R-:W-:Y:S01]  /*d750*/  LOP3.LUT P4, RZ, R167, 0xff00, RZ, 0xc0, !PT ;  /* 0x0000ff00a7ff7812 */ /* 0x000fe2000788c0ff */
[----:B------:R-:W-:Y:S01]  /*d760*/  FFMA.FTZ R80, R176, R142, R68 ;  /* 0x0000008eb0507223 */ /* 0x000fe20000010044 */
[----:B------:R-:W-:Y:S01]  /*d770*/  F2FP.F16.F32.PACK_AB R91, R0, R91 ;  /* 0x0000005b005b723e */ /* 0x000fe200000000ff */
[----:B------:R-:W-:Y:S01]  /*d780*/  FMUL.FTZ R0, R83, UR6 ;  /* 0x0000000653007c20 */ /* 0x000fe20008410000 */
[----:B------:R-:W-:-:S02]  /*d790*/  FSEL R84, R84, RZ, P3 ;  /* 0x000000ff54547208 */ /* 0x000fc40001800000 */
[----:B------:R-:W-:Y:S02]  /*d7a0*/  FSEL R89, R85, RZ, P2 ;  /* 0x000000ff55597208 */ /* 0x000fe40001000000 */
[----:B------:R-:W-:Y:S02]  /*d7b0*/  FSEL R88, R88, RZ, P4 ;  /* 0x000000ff58587208 */ /* 0x000fe40002000000 */
[----:B------:R-:W-:Y:S02]  /*d7c0*/  LOP3.LUT P2, RZ, R166, 0xff000000, RZ, 0xc0, !PT ;  /* 0xff000000a6ff7812 */ /* 0x000fe4000784c0ff */
[----:B------:R-:W-:Y:S02]  /*d7d0*/  LOP3.LUT P3, RZ, R104, 0xff000000, RZ, 0xc0, !PT ;  /* 0xff00000068ff7812 */ /* 0x000fe4000786c0ff */
[----:B------:R-:W-:Y:S02]  /*d7e0*/  LOP3.LUT P4, RZ, R166, 0xff0000, RZ, 0xc0, !PT ;  /* 0x00ff0000a6ff7812 */ /* 0x000fe4000788c0ff */
[----:B------:R-:W-:-:S02]  /*d7f0*/  F2FP.F16.F32.PACK_AB R87, R84, R87 ;  /* 0x000000575457723e */ /* 0x000fc400000000ff */
[C---:B------:R-:W-:Y:S02]  /*d800*/  FSEL R84, R0.reuse, RZ, P2 ;  /* 0x000000ff00547208 */ /* 0x040fe40001000000 */
[----:B------:R-:W-:Y:S02]  /*d810*/  FSEL R85, R85, RZ, P4 ;  /* 0x000000ff55557208 */ /* 0x000fe40002000000 */
[----:B------:R-:W-:Y:S02]  /*d820*/  FSEL R0, R0, RZ, P3 ;  /* 0x000000ff00007208 */ /* 0x000fe40001800000 */
[----:B------:R-:W-:Y:S02]  /*d830*/  LOP3.LUT P5, RZ, R167, 0xff, RZ, 0xc0, !PT ;  /* 0x000000ffa7ff7812 */ /* 0x000fe400078ac0ff */
[----:B------:R-:W-:Y:S01]  /*d840*/  F2FP.F16.F32.PACK_AB R85, R84, R85 ;  /* 0x000000555455723e */ /* 0x000fe200000000ff */
        /* <DEDUP_REMOVED lines=9> */
[----:B------:R-:W-:-:S02]  /*d8e0*/  FSEL R88, R84, RZ, P6 ;  /* 0x000000ff54587208 */ /* 0x000fc40003000000 */
[----:B------:R-:W-:Y:S02]  /*d8f0*/  FSEL R92, R0, RZ, P2 ;  /* 0x000000ff005c7208 */ /* 0x000fe40001000000 */
[----:B------:R-:W-:Y:S02]  /*d900*/  FSEL R84, R84, RZ, P3 ;  /* 0x000000ff54547208 */ /* 0x000fe40001800000 */
[----:B------:R-:W-:Y:S02]  /*d910*/  FSEL R0, R0, RZ, P5 ;  /* 0x000000ff00007208 */ /* 0x000fe40002800000 */
[----:B------:R-:W-:Y:S02]  /*d920*/  F2FP.F16.F32.PACK_AB R84, R84, R92 ;  /* 0x0000005c5454723e */ /* 0x000fe400000000ff */
[----:B------:R-:W-:Y:S01]  /*d930*/  F2FP.F16.F32.PACK_AB R88, R88, R0 ;  /* 0x000000005858723e */ /* 0x000fe200000000ff */
[----:B------:R-:W-:Y:S06]  /*d940*/  BRA `(.L_x_4174) ;  /* 0x0000001800f07947 */ /* 0x000fec0003800000 */
.L_x_4173:
        /* <DEDUP_REMOVED lines=8> */
[----:B0-----:R-:W-:Y:S01]  /*d9d0*/  FFMA.FTZ R87, R176, R103, R74 ;  /* 0x00000067b0577223 */ /* 0x001fe2000001004a */
[----:B------:R-:W-:Y:S01]  /*d9e0*/  FADD.FTZ R101, R100, -R101 ;  /* 0x8000006564657221 */ /* 0x000fe20000010000 */
[C---:B------:R-:W-:Y:S01]  /*d9f0*/  FFMA.FTZ R84, R176.reuse, R99, R75 ;  /* 0x00000063b0547223 */ /* 0x040fe2000001004b */
[----:B------:R-:W-:Y:S01]  /*da00*/  LOP3.LUT P3, RZ, R105, 0xff0000, RZ, 0xc0, !PT ;  /* 0x00ff000069ff7812 */ /* 0x000fe2000786c0ff */
[----:B------:R-:W-:Y:S01]  /*da10*/  FMUL.FTZ R87, R87, UR6 ;  /* 0x0000000657577c20 */ /* 0x000fe20008410000 */
[----:B------:R-:W-:Y:S01]  /*da20*/  FFMA.FTZ R85, R176, R98, R73 ;  /* 0x00000062b0557223 */ /* 0x000fe20000010049 */
[----:B------:R-:W-:Y:S01]  /*da30*/  FADD.FTZ R216, R94, -R216 ;  /* 0x800000d85ed87221 */ /* 0x000fe20000010000 */
[----:B------:R-:W-:Y:S01]  /*da40*/  ISETP.GE.U32.AND P2, PT, R104, RZ, PT ;  /* 0x000000ff6800720c */ /* 0x000fe20003f46070 */
[--C-:B------:R-:W-:Y:S01]  /*da50*/  FFMA.FTZ R95, R95, R218, R219.reuse ;  /* 0x000000da5f5f7223 */ /* 0x100fe200000100db */
[----:B------:R-:W-:Y:S01]  /*da60*/  FMUL.FTZ R84, R84, UR6 ;  /* 0x0000000654547c20 */ /* 0x000fe20008410000 */
[C---:B------:R-:W-:Y:S01]  /*da70*/  FFMA.FTZ R86, R176.reuse, R101, R72 ;  /* 0x00000065b0567223 */ /* 0x040fe20000010048 */
[----:B------:R-:W-:Y:S01]  /*da80*/  FSEL R0, R87, RZ, P3 ;  /* 0x000000ff57007208 */ /* 0x000fe20001800000 */
[----:B------:R-:W-:Y:S01]  /*da90*/  FMUL.FTZ R85, R85, UR6 ;  /* 0x0000000655557c20 */ /* 0x000fe20008410000 */
[----:B------:R-:W-:Y:S01]  /*daa0*/  LOP3.LUT P6, RZ, R167, 0xff0000, RZ, 0xc0, !PT ;  /* 0x00ff0000a7ff7812 */ /* 0x000fe200078cc0ff */
[----:B------:R-:W-:Y:S01]  /*dab0*/  FFMA.FTZ R216, R176, R216, R70 ;  /* 0x000000d8b0d87223 */ /* 0x000fe20000010046 */
[----:B------:R-:W-:Y:S01]  /*dac0*/  ISETP.GE.U32.AND.EX P4, PT, R105, 0x1000000, PT, P2 ;  /* 0x010000006900780c */ /* 0x000fe20003f86120 */
[-C--:B------:R-:W-:Y:S01]  /*dad0*/  FFMA.FTZ R143, R143, R218.reuse, R219 ;  /* 0x000000da8f8f7223 */ /* 0x080fe200000100db */
[----:B------:R-:W-:Y:S01]  /*dae0*/  LOP3.LUT P3, RZ, R105, 0xff00, RZ, 0xc0, !PT ;  /* 0x0000ff0069ff7812 */ /* 0x000fe2000786c0ff */
        /* <DEDUP_REMOVED lines=9> */
[C---:B------:R-:W-:Y:S01]  /*db80*/  FFMA.FTZ R95, R176.reuse, R95, R71 ;  /* 0x0000005fb05f7223 */ /* 0x040fe20000010047 */
[----:B------:R-:W-:Y:S01]  /*db90*/  FSEL R88, R85, RZ, P3 ;  /* 0x000000ff55587208 */ /* 0x000fe20001800000 */
[----:B------:R-:W-:Y:S01]  /*dba0*/  FADD.FTZ R142, R139, -R142 ;  /* 0x8000008e8b8e7221 */ /* 0x000fe20000010000 */
[C---:B------:R-:W-:Y:S01]  /*dbb0*/  LOP3.LUT P4, RZ, R167.reuse, 0xff, RZ, 0xc0, !PT ;  /* 0x000000ffa7ff7812 */ /* 0x040fe2000788c0ff */
[----:B------:R-:W-:Y:S01]  /*dbc0*/  FFMA.FTZ R143, R176, R143, R69 ;  /* 0x0000008fb08f7223 */ /* 0x000fe20000010045 */
[----:B------:R-:W-:Y:S01]  /*dbd0*/  ISETP.GE.U32.AND.EX P2, PT, R167, 0x1000000, PT, P2 ;  /* 0x01000000a700780c */ /* 0x000fe20003f46120 */
[----:B------:R-:W-:Y:S01]  /*dbe0*/  FMUL.FTZ R95, R95, UR6 ;  /* 0x000000065f5f7c20 */ /* 0x000fe20008410000 */
[----:B------:R-:W-:Y:S01]  /*dbf0*/  LOP3.LUT P6, RZ, R104, 0xff0000, RZ, 0xc0, !PT ;  /* 0x00ff000068ff7812 */ /* 0x000fe200078cc0ff */
[----:B------:R-:W-:Y:S01]  /*dc00*/  FFMA.FTZ R176, R176, R142, R68 ;  /* 0x0000008eb0b07223 */ /* 0x000fe20000010044 */
        /* <DEDUP_REMOVED lines=31> */
.L_x_4172:
        /* <DEDUP_REMOVED lines=10> */
[----:B------:R-:W-:Y:S01]  /*dea0*/  LOP3.LUT P4, RZ, R167, 0xff0000, RZ, 0xc0, !PT ;  /* 0x00ff0000a7ff7812 */ /* 0x000fe2000788c0ff */
[C---:B------:R-:W-:Y:S01]  /*deb0*/  FMUL.FTZ R76, R176.reuse, R101 ;  /* 0x00000065b04c7220 */ /* 0x040fe20000410000 */
[----:B------:R-:W-:Y:S01]  /*dec0*/  FMUL.FTZ R77, R176, R98 ;  /* 0x00000062b04d7220 */ /* 0x000fe20000410000 */
[----:B0-----:R-:W-:Y:S01]  /*ded0*/  FMUL.FTZ R87, R78, UR6 ;  /* 0x000000064e577c20 */ /* 0x001fe20008410000 */
[----:B------:R-:W-:Y:S01]  /*dee0*/  FADD.FTZ R99, R217, -R99 ;  /* 0x80000063d9637221 */ /* 0x000fe20000010000 */
[-CC-:B------:R-:W-:Y:S01]  /*def0*/  FFMA.FTZ R82, R216, R218.reuse, R219.reuse ;  /* 0x000000dad8527223 */ /* 0x180fe200000100db */
[----:B------:R-:W-:Y:S01]  /*df00*/  FMUL.FTZ R86, R76, UR6 ;  /* 0x000000064c567c20 */ /* 0x000fe20008410000 */
[----:B------:R-:W-:Y:S01]  /*df10*/  FMUL.FTZ R88, R77, UR6 ;  /* 0x000000064d587c20 */ /* 0x000fe20008410000 */
[C---:B------:R-:W-:Y:S01]  /*df20*/  FSEL R91, R87.reuse, RZ, P5 ;  /* 0x000000ff575b7208 */ /* 0x040fe20002800000 */
[----:B------:R-:W-:Y:S01]  /*df30*/  FMUL.FTZ R79, R176, R99 ;  /* 0x00000063b04f7220 */ /* 0x000fe20000410000 */
[----:B------:R-:W-:Y:S01]  /*df40*/  FSEL R87, R87, RZ, P4 ;  /* 0x000000ff57577208 */ /* 0x000fe20002000000 */
[----:B------:R-:W-:Y:S01]  /*df50*/  FADD.FTZ R82, R94, -R82 ;  /* 0x800000525e527221 */ /* 0x000fe20000010000 */
[----:B------:R-:W-:Y:S01]  /*df60*/  LOP3.LUT P6, RZ, R105, 0xff, RZ, 0xc0, !PT ;  /* 0x000000ff69ff7812 */ /* 0x000fe200078cc0ff */
[----:B------:R-:W-:Y:S01]  /*df70*/  FFMA.FTZ R95, R95, R218, R219 ;  /* 0x000000da5f5f7223 */ /* 0x000fe200000100db */
[----:B------:R-:W-:Y:S01]  /*df80*/  LOP3.LUT P4, RZ, R105, 0xff00, RZ, 0xc0, !PT ;  /* 0x0000ff0069ff7812 */ /* 0x000fe2000788c0ff */
[----:B------:R-:W-:Y:S01]  /*df90*/  FMUL.FTZ R84, R79, UR6 ;  /* 0x000000064f547c20 */ /* 0x000fe20008410000 */
[----:B------:R-:W-:Y:S01]  /*dfa0*/  ISETP.GE.U32.AND P2, PT, R104, RZ, PT ;  /* 0x000000ff6800720c */ /* 0x000fe20003f46070 */
[----:B------:R-:W-:Y:S01]  /*dfb0*/  FMUL.FTZ R82, R176, R82 ;  /* 0x00000052b0527220 */ /* 0x000fe20000410000 */
[----:B------:R-:W-:Y:S01]  /*dfc0*/  FSEL R90, R86, RZ, P6 ;  /* 0x000000ff565a7208 */ /* 0x000fe20003000000 */
[----:B------:R-:W-:Y:S01]  /*dfd0*/  FADD.FTZ R95, R97, -R95 ;  /* 0x8000005f615f7221 */ /* 0x000fe20000010000 */
[----:B------:R-:W-:Y:S01]  /*dfe0*/  FSEL R85, R88, RZ, P4 ;  /* 0x000000ff58557208 */ /* 0x000fe20002000000 */
[-CC-:B------:R-:W-:Y:S01]  /*dff0*/  FFMA.FTZ R81, R143, R218.reuse, R219.reuse ;  /* 0x000000da8f517223 */ /* 0x180fe200000100db */
[----:B------:R-:W-:Y:S01]  /*e000*/  ISETP.GE.U32.AND.EX P2, PT, R105, 0x1000000, PT, P2 ;  /* 0x010000006900780c */ /* 0x000fe20003f46120 */
[----:B------:R-:W-:Y:S01]  /*e010*/  FMUL.FTZ R83, R176, R95 ;  /* 0x0000005fb0537220 */ /* 0x000fe20000410000 */
        /* <DEDUP_REMOVED lines=9> */
[C---:B------:R-:W-:Y:S01]  /*e0b0*/  FMUL.FTZ R81, R176.reuse, R81 ;  /* 0x00000051b0517220 */ /* 0x040fe20000410000 */
[----:B------:R-:W-:Y:S01]  /*e0c0*/  LOP3.LUT P4, RZ, R167, 0xff00, RZ, 0xc0, !PT ;  /* 0x0000ff00a7ff7812 */ /* 0x000fe2000788c0ff */
[----:B------:R-:W-:Y:S01]  /*e0d0*/  FMUL.FTZ R80, R176, R142 ;  /* 0x0000008eb0507220 */ /* 0x000fe20000410000 */
        /* <DEDUP_REMOVED lines=30> */
.L_x_4175:
        /* <DEDUP_REMOVED lines=8> */
[----:B0-----:R-:W-:Y:S01]  /*e340*/  FMUL.FTZ R87, R176, R103 ;  /* 0x00000067b0577220 */ /* 0x001fe20000410000 */
[----:B------:R-:W-:Y:S01]  /*e350*/  FADD.FTZ R101, R100, -R101 ;  /* 0x8000006564657221 */ /* 0x000fe20000010000 */
[C---:B------:R-:W-:Y:S01]  /*e360*/  FMUL.FTZ R84, R176.reuse, R99 ;  /* 0x00000063b0547220 */ /* 0x040fe20000410000 */
[----:B------:R-:W-:Y:S01]  /*e370*/  LOP3.LUT P3, RZ, R105, 0xff0000, RZ, 0xc0, !PT ;  /* 0x00ff000069ff7812 */ /* 0x000fe2000786c0ff */
[----:B------:R-:W-:Y:S01]  /*e380*/  FMUL.FTZ R87, R87, UR6 ;  /* 0x0000000657577c20 */ /* 0x000fe20008410000 */
[----:B------:R-:W-:Y:S01]  /*e390*/  FMUL.FTZ R85, R176, R98 ;  /* 0x00000062b0557220 */ /* 0x000fe20000410000 */
[----:B------:R-:W-:Y:S01]  /*e3a0*/  FADD.FTZ R216, R94, -R216 ;  /* 0x800000d85ed87221 */ /* 0x000fe20000010000 */
[----:B------:R-:W-:Y:S01]  /*e3b0*/  ISETP.GE.U32.AND P2, PT, R104, RZ, PT ;  /* 0x000000ff6800720c */ /* 0x000fe20003f46070 */
[--C-:B------:R-:W-:Y:S01]  /*e3c0*/  FFMA.FTZ R95, R95, R218, R219.reuse ;  /* 0x000000da5f5f7223 */ /* 0x100fe200000100db */
[----:B------:R-:W-:Y:S01]  /*e3d0*/  FMUL.FTZ R84, R84, UR6 ;  /* 0x0000000654547c20 */ /* 0x000fe20008410000 */
[C---:B------:R-:W-:Y:S01]  /*e3e0*/  FMUL.FTZ R86, R176.reuse, R101 ;  /* 0x00000065b0567220 */ /* 0x040fe20000410000 */
[----:B------:R-:W-:Y:S01]  /*e3f0*/  FSEL R0, R87, RZ, P3 ;  /* 0x000000ff57007208 */ /* 0x000fe20001800000 */
[----:B------:R-:W-:Y:S01]  /*e400*/  FMUL.FTZ R85, R85, UR6 ;  /* 0x0000000655557c20 */ /* 0x000fe20008410000 */
[----:B------:R-:W-:Y:S01]  /*e410*/  LOP3.LUT P6, RZ, R167, 0xff0000, RZ, 0xc0, !PT ;  /* 0x00ff0000a7ff7812 */ /* 0x000fe200078cc0ff */
[----:B------:R-:W-:Y:S01]  /*e420*/  FMUL.FTZ R216, R176, R216 ;  /* 0x000000d8b0d87220 */ /* 0x000fe20000410000 */
        /* <DEDUP_REMOVED lines=52> */
.L_x_4171:
        /* <DEDUP_REMOVED lines=25> */
[C---:B------:R-:W-:Y:S01]  /*e900*/  LOP3.LUT P4, RZ, R105.reuse, 0xff0000, RZ, 0xc0, !PT ;  /* 0x00ff000069ff7812 */ /* 0x040fe2000788c0ff */
        /* <DEDUP_REMOVED lines=13> */
[----:B------:R-:W-:Y:S01]  /*e9e0*/  F2FP.F16.F32.PACK_AB R91, R91, R0 ;  /* 0x000000005b5b723e */ /* 0x000fe200000000ff */
[----:B------:R-:W-:Y:S01]  /*e9f0*/  FMUL.FTZ R89, R82, UR6 ;  /* 0x0000000652597c20 */ /* 0x000fe20008410000 */
        /* <DEDUP_REMOVED lines=15> */
.L_x_4177:
        /* <DEDUP_REMOVED lines=54> */
.L_x_4176:
        /* <DEDUP_REMOVED lines=55> */
.L_x_4178:
        /* <DEDUP_REMOVED lines=53> */
.L_x_4174:
        /* <DEDUP_REMOVED lines=14> */
.L_x_4137:
        /* <DEDUP_REMOVED lines=156> */
.L_x_4136:
[----:B------:R-:W-:Y:S05]  /*ffb0*/  BSYNC B0 ;  /* 0x0000000000007941 */ /* 0x000fea0003800000 */
.L_x_4135:
        /* <DEDUP_REMOVED lines=70> */
[----:B------:R-:W2:Y:S01]  /*10420*/  LDS R89, [R3+0x3800] ;  /* 0x0038000003597984 */ /* 0x000ea20000000800 */
[----:B------:R-:W-:-:S03]  /*10430*/  FADD.FTZ R25, RZ, R25 ;  /* 0x00000019ff197221 */ /* 0x000fc60000010000 */
[----:B------:R-:W3:Y:S01]  /*10440*/  LDS R88, [R3+0x3a00] ;  /* 0x003a000003587984 */ /* 0x000ee20000000800 */
[----:B------:R-:W-:-:S03]  /*10450*/  FADD.FTZ R25, R25, R70 ;  /* 0x0000004619197221 */ /* 0x000fc60000010000 */
[----:B------:R-:W4:Y:S01]  /*10460*/  LDS R91, [R3+0x3c00] ;  /* 0x003c0000035b7984 */ /* 0x000f220000000800 */
[----:B------:R-:W-:-:S03]  /*10470*/  FADD.FTZ R12, R12, R81 ;  /* 0x000000510c0c7221 */ /* 0x000fc60000010000 */
[----:B------:R-:W4:Y:S01]  /*10480*/  LDS R90, [R3+0x3e00] ;  /* 0x003e0000035a7984 */ /* 0x000f220000000800 */
[----:B------:R-:W-:-:S03]  /*10490*/  FADD.FTZ R13, R13, R80 ;  /* 0x000000500d0d7221 */ /* 0x000fc60000010000 */
[----:B------:R-:W-:Y:S01]  /*104a0*/  LDS R140, [R3+0x4000] ;  /* 0x00400000038c7984 */ /* 0x000fe20000000800 */
[----:B0-----:R-:W-:-:S03]  /*104b0*/  FADD.FTZ R83, R4, R83 ;  /* 0x0000005304537221 */ /* 0x001fc60000010000 */
[----:B------:R-:W-:Y:S01]  /*104c0*/  LDS R141, [R3+0x4200] ;  /* 0x00420000038d7984 */ /* 0x000fe20000000800 */
[----:B-1----:R-:W-:-:S03]  /*104d0*/  FADD.FTZ R82, R5, R82 ;  /* 0x0000005205527221 */ /* 0x002fc60000010000 */
[----:B------:R-:W-:Y:S04]  /*104e0*/  LDS R143, [R3+0x4400] ;  /* 0x00440000038f7984 */ /* 0x000fe80000000800 */
[----:B------:R-:W-:Y:S04]  /*104f0*/  LDS R142, [R3+0x4600] ;  /* 0x00460000038e7984 */ /* 0x000fe80000000800 */
[----:B------:R-:W-:Y:S04]  /*10500*/  LDS R149, [R3+0x4800] ;  /* 0x0048000003957984 */ /* 0x000fe80000000800 */
[----:B------:R-:W-:Y:S04]  /*10510*/  LDS R148, [R3+0x4a00] ;  /* 0x004a000003947984 */ /* 0x000fe80000000800 */
[----:B------:R-:W0:Y:S01]  /*10520*/  LDS R151, [R3+0x4c00] ;  /* 0x004c000003977984 */ /* 0x000e220000000800 */
[----:B--2---:R-:W-:-:S03]  /*10530*/  FADD.FTZ R24, R24, R89 ;  /* 0x0000005918187221 */ /* 0x004fc60000010000 */
[----:B------:R-:W1:Y:S01]  /*10540*/  LDS R150, [R3+0x4e00] ;  /* 0x004e000003967984 */ /* 0x000e620000000800 */
[----:B---3--:R-:W-:Y:S01]  /*10550*/  FADD.FTZ R25, R25, R88 ;  /* 0x0000005819197221 */ /* 0x008fe20000010000 */
[----:B------:R-:W-:Y:S01]  /*10560*/  BAR.SYNC.DEFER_BLOCKING 0x0 ;  /* 0x0000000000007b1d */ /* 0x000fe20000010000 */
[----:B----4-:R-:W-:Y:S01]  /*10570*/  FADD.FTZ R4, R12, R91 ;  /* 0x0000005b0c047221 */ /* 0x010fe20000010000 */
[----:B------:R-:W-:-:S04]  /*10580*/  FADD.FTZ R5, R13, R90 ;  /* 0x0000005a0d057221 */ /* 0x000fc80000010000 */
[----:B------:R-:W-:Y:S04]  /*10590*/  STS.128 [R2], R176 ;  /* 0x000000b002007388 */ /* 0x000fe80000000c00 */
[----:B------:R-:W-:Y:S04]  /*105a0*/  STS.128 [R2+0x10], R16 ;  /* 0x0000101002007388 */ /* 0x000fe80000000c00 */
[----:B------:R2:W-:Y:S01]  /*105b0*/  STS.128 [R2+0x400], R8 ;  /* 0x0004000802007388 */ /* 0x0005e20000000c00 */
[----:B0-----:R-:W-:-:S03]  /*105c0*/  FADD.FTZ R12, R24, R151 ;  /* 0x00000097180c7221 */ /* 0x001fc60000010000 */
[----:B------:R-:W-:Y:S01]  /*105d0*/  STS.128 [R2+0x410], R64 ;  /* 0x0004104002007388 */ /* 0x000fe20000000c00 */
[----:B-1----:R-:W-:-:S03]  /*105e0*/  FADD.FTZ R13, R25, R150 ;  /* 0x00000096190d7221 */ /* 0x002fc60000010000 */
[----:B------:R-:W-:Y:S04]  /*105f0*/  STS.128 [R2+0x800], R136 ;  /* 0x0008008802007388 */ /* 0x000fe80000000c00 */
[----:B------:R-:W-:Y:S04]  /*10600*/  STS.128 [R2+0x810], R132 ;  /* 0x0008108402007388 */ /* 0x000fe80000000c00 */
        /* <DEDUP_REMOVED lines=94> */
[----:B------:R-:W-:Y:S04]  /*10bf0*/  STS.128 [R2+0x10], R52 ;  /* 0x0000103402007388 */ /* 0x000fe80000000c00 */
[----:B------:R-:W-:Y:S01]  /*10c00*/  STS.128 [R2+0x400], R60 ;  /* 0x0004003c02007388 */ /* 0x000fe20000000c00 */
[----:B--2---:R-:W-:-:S03]  /*10c10*/  FADD.FTZ R89, R18, R89 ;  /* 0x0000005912597221 */ /* 0x004fc60000010000 */
        /* <DEDUP_REMOVED lines=9> */
[----:B---3--:R-:W-:-:S04]  /*10cb0*/  FADD.FTZ R35, R19, R88 ;  /* 0x0000005813237221 */ /* 0x008fc80000010000 */
        /* <DEDUP_REMOVED lines=80> */
[----:B------:R-:W-:Y:S01]  /*111c0*/  STS.128 [R2+0x400], R56 ;  /* 0x0004003802007388 */ /* 0x000fe20000000c00 */
[----:B----4-:R-:W-:-:S03]  /*111d0*/  FADD.FTZ R109, R16, R109 ;  /* 0x0000006d106d7221 */ /* 0x010fc60000010000 */
        /* <DEDUP_REMOVED lines=10> */
[----:B------:R-:W-:Y:S01]  /*11280*/  FADD.FTZ R31, R17, R52 ;  /* 0x00000034111f7221 */ /* 0x000fe20000010000 */
        /* <DEDUP_REMOVED lines=22> */
[----:B----4-:R-:W-:-:S03]  /*113f0*/  FADD.FTZ R37, RZ, R37 ;  /* 0x00000025ff257221 */ /* 0x010fc60000010000 */
[----:B------:R-:W3:Y:S01]  /*11400*/  LDS R22, [R3+0x800] ;  /* 0x0008000003167984 */ /* 0x000ee20000000800 */
[----:B0-----:R-:W-:Y:S01]  /*11410*/  FADD.FTZ R47, R18, R21 ;  /* 0x00000015122f7221 */ /* 0x001fe20000010000 */
[----:B------:R-:W-:Y:S02]  /*11420*/  SHF.L.U64.HI R21, R0, 0x2, R15 ;  /* 0x0000000200157819 */ /* 0x000fe4000001020f */
[----:B------:R-:W-:Y:S01]  /*11430*/  LDS R55, [R3+0x4200] ;  /* 0x0042000003377984 */ /* 0x000fe20000000800 */
[C---:B------:R-:W-:Y:S01]  /*11440*/  IADD3 R18, P2, PT, R20.reuse, UR22, RZ ;  /* 0x0000001614127c10 */ /* 0x040fe2000ff5e0ff */
[----:B------:R-:W-:Y:S01]  /*11450*/  FADD.FTZ R37, R37, R38 ;  /* 0x0000002625257221 */ /* 0x000fe20000010000 */
[----:B------:R-:W-:Y:S01]  /*11460*/  IADD3.X R15, PT, PT, R21, UR19, RZ, P0, !PT ;  /* 0x00000013150f7c10 */ /* 0x000fe200087fe4ff */
[----:B------:R-:W0:Y:S01]  /*11470*/  LDS R0, [R3+0x600] ;  /* 0x0006000003007984 */ /* 0x000e220000000800 */
        /* <DEDUP_REMOVED lines=11> */
[----:B------:R-:W-:Y:S01]  /*11530*/  STG.E desc[UR10][R14.64], R25 ;  /* 0x000000190e007986 */ /* 0x000fe2000c10190a */
[----:B-1----:R-:W-:-:S03]  /*11540*/  FADD.FTZ R51, R28, R49 ;  /* 0x000000311c337221 */ /* 0x002fc60000010000 */
[----:B------:R-:W1:Y:S01]  /*11550*/  LDS R45, [R3+0x3000] ;  /* 0x00300000032d7984 */ /* 0x000e620000000800 */
[----:B--2---:R-:W-:-:S03]  /*11560*/  FADD.FTZ R53, R43, R30 ;  /* 0x0000001e2b357221 */ /* 0x004fc60000010000 */
[----:B------:R-:W2:Y:S04]  /*11570*/  LDS R25, [R3+0x1e00] ;  /* 0x001e000003197984 */ /* 0x000ea80000000800 */
[----:B------:R-:W2:Y:S01]  /*11580*/  LDS R2, [R3+0xc00] ;  /* 0x000c000003027984 */ /* 0x000ea20000000800 */
[----:B---3--:R-:W-:-:S03]  /*11590*/  FADD.FTZ R22, RZ, R22 ;  /* 0x00000016ff167221 */ /* 0x008fc60000010000 */
[----:B------:R-:W-:Y:S04]  /*115a0*/  STG.E desc[UR10][R16.64], R4 ;  /* 0x0000000410007986 */ /* 0x000fe8000c10190a */
[----:B------:R-:W-:Y:S01]  /*115b0*/  STG.E desc[UR10][R18.64], R47 ;  /* 0x0000002f12007986 */ /* 0x000fe2000c10190a */
[----:B0-----:R-:W-:-:S03]  /*115c0*/  FADD.FTZ R0, RZ, R0 ;  /* 0x00000000ff007221 */ /* 0x001fc60000010000 */
[----:B------:R-:W0:Y:S01]  /*115d0*/  LDS R57, [R3+0x4400] ;  /* 0x0044000003397984 */ /* 0x000e220000000800 */
[----:B----4-:R-:W-:-:S03]  /*115e0*/  FADD.FTZ R37, R0, R37 ;  /* 0x0000002500257221 */ /* 0x010fc60000010000 */
[----:B------:R-:W3:Y:S01]  /*115f0*/  LDS R47, [R3+0x3200] ;  /* 0x00320000032f7984 */ /* 0x000ee20000000800 */
[----:B------:R-:W-:-:S03]  /*11600*/  FADD.FTZ R26, R37, R26 ;  /* 0x0000001a251a7221 */ /* 0x000fc60000010000 */
[----:B------:R-:W4:Y:S01]  /*11610*/  LDS R39, [R3+0x2000] ;  /* 0x0020000003277984 */ /* 0x000f220000000800 */
[----:B------:R-:W-:Y:S01]  /*11620*/  FADD.FTZ R22, R22, R41 ;  /* 0x0000002916167221 */ /* 0x000fe20000010000 */
[----:B------:R-:W-:Y:S02]  /*11630*/  FADD.FTZ R55, R26, R55 ;  /* 0x000000371a377221 */ /* 0x000fe40000010000 */
[----:B------:R-:W4:Y:S01]  /*11640*/  LDS R4, [R3+0xe00] ;  /* 0x000e000003047984 */ /* 0x000f220000000800 */
[----:B------:R-:W-:-:S03]  /*11650*/  FADD.FTZ R24, RZ, R24 ;  /* 0x00000018ff187221 */ /* 0x000fc60000010000 */
[----:B------:R-:W-:Y:S01]  /*11660*/  STG.E desc[UR10][R20.64], R65 ;  /* 0x0000004114007986 */ /* 0x000fe2000c10190a */
[----:B-1----:R-:W-:-:S03]  /*11670*/  FADD.FTZ R22, R22, R45 ;  /* 0x0000002d16167221 */ /* 0x002fc60000010000 */
[----:B------:R-:W-:Y:S01]  /*11680*/  STG.E desc[UR10][R14.64+0x200], R81 ;  /* 0x000200510e007986 */ /* 0x000fe2000c10190a */
[----:B--2---:R-:W-:-:S03]  /*11690*/  FADD.FTZ R24, R24, R25 ;  /* 0x0000001918187221 */ /* 0x004fc60000010000 */
[----:B------:R-:W-:Y:S01]  /*116a0*/  STG.E desc[UR10][R16.64+0x200], R5 ;  /* 0x0002000510007986 */ /* 0x000fe2000c10190a */
[----:B------:R-:W-:-:S03]  /*116b0*/  FADD.FTZ R2, RZ, R2 ;  /* 0x00000002ff027221 */ /* 0x000fc60000010000 */
[----:B------:R-:W1:Y:S04]  /*116c0*/  LDS R59, [R3+0x4600] ;  /* 0x00460000033b7984 */ /* 0x000e680000000800 */
[----:B------:R-:W2:Y:S04]  /*116d0*/  LDS R49, [R3+0x3400] ;  /* 0x0034000003317984 */ /* 0x000ea80000000800 */
[----:B------:R-:W2:Y:S04]  /*116e0*/  LDS R43, [R3+0x2200] ;  /* 0x00220000032b7984 */ /* 0x000ea80000000800 */
[----:B------:R-:W2:Y:S01]  /*116f0*/  LDS R0, [R3+0x1000] ;  /* 0x0010000003007984 */ /* 0x000ea20000000800 */
[----:B0-----:R-:W-:-:S03]  /*11700*/  FADD.FTZ R57, R22, R57 ;  /* 0x0000003916397221 */ /* 0x001fc60000010000 */
[----:B------:R-:W-:Y:S01]  /*11710*/  STG.E desc[UR10][R18.64+0x200], R51 ;  /* 0x0002003312007986 */ /* 0x000fe2000c10190a */
[----:B---3--:R-:W-:-:S03]  /*11720*/  FADD.FTZ R24, R24, R47 ;  /* 0x0000002f18187221 */ /* 0x008fc60000010000 */
[----:B------:R-:W-:Y:S01]  /*11730*/  STG.E desc[UR10][R20.64+0x200], R67 ;  /* 0x0002004314007986 */ /* 0x000fe2000c10190a */
[----:B----4-:R-:W-:-:S03]  /*11740*/  FADD.FTZ R2, R2, R39 ;  /* 0x0000002702027221 */ /* 0x010fc60000010000 */
[----:B------:R-:W-:Y:S01]  /*11750*/  STG.E desc[UR10][R14.64+0x400], R23 ;  /* 0x000400170e007986 */ /* 0x000fe2000c10190a */
[----:B------:R-:W-:-:S03]  /*11760*/  FADD.FTZ R4, RZ, R4 ;  /* 0x00000004ff047221 */ /* 0x000fc60000010000 */
[----:B------:R-:W0:Y:S04]  /*11770*/  LDS R61, [R3+0x4800] ;  /* 0x00480000033d7984 */ /* 0x000e280000000800 */
[----:B------:R-:W3:Y:S04]  /*11780*/  LDS R51, [R3+0x3600] ;  /* 0x0036000003337984 */ /* 0x000ee80000000800 */
        /* <DEDUP_REMOVED lines=54> */
.L_x_4138:
        /* <DEDUP_REMOVED lines=8> */
.L_x_4181:
[----:B------:R-:W-:Y:S05]  /*11b70*/  BSYNC B2 ;  /* 0x0000000000027941 */ /* 0x000fea0003800000 */
.L_x_4180:
        /* <DEDUP_REMOVED lines=8> */
.L_x_4182:
[----:B------:R-:W-:Y:S01]  /*11c00*/  MOV R90, R88 ;  /* 0x00000058005a7202 */ /* 0x000fe20000000f00 */
[----:B------:R-:W-:Y:S02]  /*11c10*/  HFMA2 R91, -RZ, RZ, 0, 1.1920928955078125e-07 ;  /* 0x00000002ff5b7431 */ /* 0x000fe400000001ff */
[----:B------:R-:W-:-:S07]  /*11c20*/  FADD.FTZ R89, R89, R219 ;  /* 0x000000db59597221 */ /* 0x000fce0000010000 */
[----:B------:R-:W-:Y:S05]  /*11c30*/  WARPSYNC.COLLECTIVE R93, `(.L_x_4183) ;  /* 0x000000005d087348 */ /* 0x000fea0003c00000 */
[----:B------:R0:W1:Y:S02]  /*11c40*/  SHFL.BFLY P4, R219, R90, R91, R92 ;  /* 0x0c00005b5adb7389 */ /* 0x000064000008005c */
[----:B01----:R-:W-:Y:S05]  /*11c50*/  ENDCOLLECTIVE ;  /* 0x000000000000791b */ /* 0x003fea0003800000 */
.L_x_4183:
[----:B------:R-:W-:Y:S01]  /*11c60*/  MOV R90, R89 ;  /* 0x00000059005a7202 */ /* 0x000fe20000000f00 */
[----:B------:R-:W-:-:S07]  /*11c70*/  FADD.FTZ R88, R88, R219 ;  /* 0x000000db58587221 */ /* 0x000fce0000010000 */
[----:B------:R-:W-:Y:S05]  /*11c80*/  WARPSYNC.COLLECTIVE R93, `(.L_x_4184) ;  /* 0x000000005d087348 */ /* 0x000fea0003c00000 */
[----:B------:R0:W1:Y:S02]  /*11c90*/  SHFL.BFLY P4, R219, R90, R91, R92 ;  /* 0x0c00005b5adb7389 */ /* 0x000064000008005c */
[----:B01----:R-:W-:Y:S05]  /*11ca0*/  ENDCOLLECTIVE ;  /* 0x000000000000791b */ /* 0x003fea0003800000 */
.L_x_4184:
[----:B------:R-:W-:Y:S01]  /*11cb0*/  MOV R90, R88 ;  /* 0x00000058005a7202 */ /* 0x000fe20000000f00 */
[----:B------:R-:W-:Y:S02]  /*11cc0*/  HFMA2 R91, -RZ, RZ, 0, 2.384185791015625e-07 ;  /* 0x00000004ff5b7431 */ /* 0x000fe400000001ff */
[----:B------:R-:W-:-:S07]  /*11cd0*/  FADD.FTZ R89, R89, R219 ;  /* 0x000000db59597221 */ /* 0x000fce0000010000 */
[----:B------:R-:W-:Y:S05]  /*11ce0*/  WARPSYNC.COLLECTIVE R93, `(.L_x_4185) ;  /* 0x000000005d087348 */ /* 0x000fea0003c00000 */
[----:B------:R0:W1:Y:S02]  /*11cf0*/  SHFL.BFLY P4, R219, R90, R91, R92 ;  /* 0x0c00005b5adb7389 */ /* 0x000064000008005c */
[----:B01----:R-:W-:Y:S05]  /*11d00*/  ENDCOLLECTIVE ;  /* 0x000000000000791b */ /* 0x003fea0003800000 */
.L_x_4185:
[----:B------:R-:W-:Y:S01]  /*11d10*/  MOV R90, R89 ;  /* 0x00000059005a7202 */ /* 0x000fe20000000f00 */
[----:B------:R-:W-:-:S07]  /*11d20*/  FADD.FTZ R88, R88, R219 ;  /* 0x000000db58587221 */ /* 0x000fce0000010000 */
[----:B------:R-:W-:Y:S05]  /*11d30*/  WARPSYNC.COLLECTIVE R93, `(.L_x_4186) ;  /* 0x000000005d087348 */ /* 0x000fea0003c00000 */
[----:B------:R0:W1:Y:S02]  /*11d40*/  SHFL.BFLY P4, R219, R90, R91, R92 ;  /* 0x0c00005b5adb7389 */ /* 0x000064000008005c */
[----:B01----:R-:W-:Y:S05]  /*11d50*/  ENDCOLLECTIVE ;  /* 0x000000000000791b */ /* 0x003fea0003800000 */
.L_x_4186:
[----:B------:R-:W-:Y:S01]  /*11d60*/  MOV R90, R88 ;  /* 0x00000058005a7202 */ /* 0x000fe20000000f00 */
[----:B------:R-:W-:Y:S02]  /*11d70*/  HFMA2 R91, -RZ, RZ, 0, 4.76837158203125e-07 ;  /* 0x00000008ff5b7431 */ /* 0x000fe400000001ff */
[----:B------:R-:W-:-:S07]  /*11d80*/  FADD.FTZ R89, R89, R219 ;  /* 0x000000db59597221 */ /* 0x000fce0000010000 */
[----:B------:R-:W-:Y:S05]  /*11d90*/  WARPSYNC.COLLECTIVE R93, `(.L_x_4187) ;  /* 0x000000005d087348 */ /* 0x000fea0003c00000 */
[----:B------:R0:W1:Y:S02]  /*11da0*/  SHFL.BFLY P4, R219, R90, R91, R92 ;  /* 0x0c00005b5adb7389 */ /* 0x000064000008005c */
[----:B01----:R-:W-:Y:S05]  /*11db0*/  ENDCOLLECTIVE ;  /* 0x000000000000791b */ /* 0x003fea0003800000 */
.L_x_4187:
[----:B------:R-:W-:Y:S01]  /*11dc0*/  MOV R90, R89 ;  /* 0x00000059005a7202 */ /* 0x000fe20000000f00 */
[----:B------:R-:W-:-:S07]  /*11dd0*/  FADD.FTZ R88, R88, R219 ;  /* 0x000000db58587221 */ /* 0x000fce0000010000 */
[----:B------:R-:W-:Y:S05]  /*11de0*/  WARPSYNC.COLLECTIVE R93, `(.L_x_4188) ;  /* 0x000000005d087348 */ /* 0x000fea0003c00000 */
[----:B------:R0:W1:Y:S02]  /*11df0*/  SHFL.BFLY P4, R219, R90, R91, R92 ;  /* 0x0c00005b5adb7389 */ /* 0x000064000008005c */
[----:B01----:R-:W-:Y:S05]  /*11e00*/  ENDCOLLECTIVE ;  /* 0x000000000000791b */ /* 0x003fea0003800000 */
.L_x_4188:
[----:B------:R-:W-:Y:S01]  /*11e10*/  MOV R90, R88 ;  /* 0x00000058005a7202 */ /* 0x000fe20000000f00 */
[----:B------:R-:W-:Y:S02]  /*11e20*/  HFMA2 R91, -RZ, RZ, 0, 9.5367431640625e-07 ;  /* 0x00000010ff5b7431 */ /* 0x000fe400000001ff */
[----:B------:R-:W-:-:S07]  /*11e30*/  FADD.FTZ R89, R89, R219 ;  /* 0x000000db59597221 */ /* 0x000fce0000010000 */
[----:B------:R-:W-:Y:S05]  /*11e40*/  WARPSYNC.COLLECTIVE R93, `(.L_x_4189) ;  /* 0x000000005d087348 */ /* 0x000fea0003c00000 */
[----:B------:R0:W1:Y:S02]  /*11e50*/  SHFL.BFLY P4, R219, R90, R91, R92 ;  /* 0x0c00005b5adb7389 */ /* 0x000064000008005c */
[----:B01----:R-:W-:Y:S05]  /*11e60*/  ENDCOLLECTIVE ;  /* 0x000000000000791b */ /* 0x003fea0003800000 */
.L_x_4189:
[----:B------:R-:W-:Y:S02]  /*11e70*/  MOV R90, R89 ;  /* 0x00000059005a7202 */ /* 0x000fe40000000f00 */
[----:B------:R-:W-:-:S07]  /*11e80*/  MOV R218, R219 ;  /* 0x000000db00da7202 */ /* 0x000fce0000000f00 */
[----:B------:R-:W-:Y:S05]  /*11e90*/  WARPSYNC.COLLECTIVE R93, `(.L_x_4190) ;  /* 0x000000005d087348 */ /* 0x000fea0003c00000 */
[----:B------:R0:W1:Y:S02]  /*11ea0*/  SHFL.BFLY P4, R219, R90, R91, R92 ;  /* 0x0c00005b5adb7389 */ /* 0x000064000008005c */
[----:B01----:R-:W-:Y:S05]  /*11eb0*/  ENDCOLLECTIVE ;  /* 0x000000000000791b */ /* 0x003fea0003800000 */
.L_x_4190:
[----:B------:R-:W-:Y:S01]  /*11ec0*/  MOV R90, R219 ;  /* 0x000000db005a7202 */ /* 0x000fe20000000f00 */
[----:B------:R-:W-:Y:S06]  /*11ed0*/  BRA `(.L_x_4191) ;  /* 0xffffff2c00c47947 */ /* 0x000fec000383ffff */
.L_x_4192:
        /* <DEDUP_REMOVED lines=10> */
.L_x_7143:


//--------------------- .text._ZN10layer_norm22ln_bwd_finalize_kernelINS_22Kernel_traits_finalizeILj1280E6__halfS2_fS2_fjLb0ELj1024ELj4ENS_18Kernel_traits_baseILj1280ES2_S2_fS2_fjLj1024EEEEELb0ELb0EEEvNS_9BwdParamsE --------------------------
	.section	.text._ZN10layer_norm22ln_bwd_finalize_kernelINS_22Kernel_traits_finalizeILj1280E6__halfS2_fS2_fjLb0ELj1024ELj4ENS_18Kernel_traits_baseILj1280ES2_S2_fS2_fjLj1024EEEEELb0ELb0EEEvNS_9BwdParamsE,"ax",@progbits
	.align	128
        .global         _ZN10layer_norm22ln_bwd_finalize_kernelINS_22Kernel_traits_finalizeILj1280E6__halfS2_fS2_fjLb0ELj1024ELj4ENS_18Kernel_traits_baseILj1280ES2_S2_fS2_fjLj1024EEEEELb0ELb0EEEvNS_9BwdParamsE
        .type           _ZN10layer_norm22ln_bwd_finalize_kernelINS_22Kernel_traits_finalizeILj1280E6__halfS2_fS2_fjLb0ELj1024ELj4ENS_18Kernel_traits_baseILj1280ES2_S2_fS2_fjLj1024EEEEELb0ELb0EEEvNS_9BwdParamsE,@function
        .size           _ZN10layer_norm22ln_bwd_finalize_kernelINS_22Kernel_traits_finalizeILj1280E6__halfS2_fS2_fjLb0ELj1024ELj4ENS_18Kernel_traits_baseILj1280ES2_S2_fS2_fjLj1024EEEEELb0ELb0EEEvNS_9BwdParamsE,(.L_x_7144 - _ZN10layer_norm22ln_bwd_finalize_kernelINS_22Kernel_traits_finalizeILj1280E6__halfS2_fS2_fjLb0ELj1024ELj4ENS_18Kernel_traits_baseILj1280ES2_S2_fS2_fjLj1024EEEEELb0ELb0EEEvNS_9BwdParamsE)
        .other          _ZN10layer_norm22ln_bwd_finalize_kernelINS_22Kernel_traits_finalizeILj1280E6__halfS2_fS2_fjLb0ELj1024ELj4ENS_18Kernel_traits_baseILj1280ES2_S2_fS2_fjLj1024EEEEELb0ELb0EEEvNS_9BwdParamsE,@"STO_CUDA_ENTRY STV_DEFAULT"
_ZN10layer_norm22ln_bwd_finalize_kernelINS_22Kernel_traits_finalizeILj1280E6__halfS2_fS2_fjLb0ELj1024ELj4ENS_18Kernel_traits_baseILj1280ES2_S2_fS2_fjLj1024EEEEELb0ELb0EEEvNS_9BwdParamsE:
.text._ZN10layer_norm22ln_bwd_finalize_kernelINS_22Kernel_traits_finalizeILj1280E6__halfS2_fS2_fjLb0ELj1024ELj4ENS_18Kernel_traits_baseILj1280ES2_S2_fS2_fjLj1024EEEEELb0ELb0EEEvNS_9BwdParamsE:
        /* <DEDUP_REMOVED lines=82> */
.L_x_4197:
        /* <DEDUP_REMOVED lines=118> */
.L_x_4196:
[----:B------:R-:W-:Y:S05]  /*0c80*/  BSYNC.RECONVERGENT B1 ;  /* 0x0000000000017941 */ /* 0x000fea0003800200 */
.L_x_4195:
        /* <DEDUP_REMOVED lines=75> */
.L_x_4199:
[----:B------:R-:W-:Y:S05]  /*1140*/  BSYNC.RECONVERGENT B1 ;  /* 0x0000000000017941 */ /* 0x000fea0003800200 */
.L_x_4198:
        /* <DEDUP_REMOVED lines=37> */
.L_x_4201:
[----:B------:R-:W-:Y:S05]  /*13a0*/  BSYNC.RECONVERGENT B1 ;  /* 0x0000000000017941 */ /* 0x000fea0003800200 */
.L_x_4200:
[----:B------:R-:W-:Y:S05]  /*13b0*/  @!P1 BRA `(.L_x_4194) ;  /* 0x0000000000409947 */ /* 0x000fea0003800000 */
[----:B------:R-:W0:Y:S01]  /*13c0*/  LDC.64 R10, c[0x0][0x440] ;  /* 0x00011000ff0a7b82 */ /* 0x000e220000000a00 */
[----:B------:R-:W-:Y:S01]  /*13d0*/  IMAD R59, R0, R56, R59 ;  /* 0x00000038003b7224 */ /* 0x000fe200078e023b */
[----:B------:R-:W-:Y:S02]  /*13e0*/  LOP3.LUT R8, R8, 0x1f, RZ, 0xc0, !PT ;  /* 0x0000001f08087812 */ /* 0x000fe400078ec0ff */
[----:B------:R-:W-:Y:S02]  /*13f0*/  IADD3 R9, PT, PT, -R9, RZ, RZ ;  /* 0x000000ff09097210 */ /* 0x000fe40007ffe1ff */
[----:B------:R-:W-:Y:S02]  /*1400*/  IADD3 R59, PT, PT, R8, R59, RZ ;  /* 0x0000003b083b7210 */ /* 0x000fe40007ffe0ff */
[----:B------:R-:W1:Y:S05]  /*1410*/  LDC.64 R12, c[0x0][0x448] ;  /* 0x00011200ff0c7b82 */ /* 0x000e6a0000000a00 */
.L_x_4202:
        /* <DEDUP_REMOVED lines=10> */
.L_x_4194:
[----:B------:R-:W-:Y:S05]  /*14c0*/  BSYNC.RECONVERGENT B0 ;  /* 0x0000000000007941 */ /* 0x000fea0003800200 */
.L_x_4193:
        /* <DEDUP_REMOVED lines=59> */
.L_x_4203:
        /* <DEDUP_REMOVED lines=16> */
.L_x_7144:


//--------------------- .text._ZN10layer_norm40ln_parallel_residual_bwd_finalize_kernelINS_22Kernel_traits_finalizeILj1280E6__halfS2_fS2_fjLb0ELj1024ELj4ENS_18Kernel_traits_baseILj1280ES2_S2_fS2_fjLj1024EEEEELb0EEEvNS_9BwdParamsE --------------------------
	.section	.text._ZN10layer_norm40ln_parallel_residual_bwd_finalize_kernelINS_22Kernel_traits_finalizeILj1280E6__halfS2_fS2_fjLb0ELj1024ELj4ENS_18Kernel_traits_baseILj1280ES2_S2_fS2_fjLj1024EEEEELb0EEEvNS_9BwdParamsE,"ax",@progbits
	.align	128
        .global         _ZN10layer_norm40ln_parallel_residual_bwd_finalize_kernelINS_22Kernel_traits_finalizeILj1280E6__halfS2_fS2_fjLb0ELj1024ELj4ENS_18Kernel_traits_baseILj1280ES2_S2_fS2_fjLj1024EEEEELb0EEEvNS_9BwdParamsE
        .type           _ZN10layer_norm40ln_parallel_residual_bwd_finalize_kernelINS_22Kernel_traits_finalizeILj1280E6__halfS2_fS2_fjLb0ELj1024ELj4ENS_18Kernel_traits_baseILj1280ES2_S2_fS2_fjLj1024EEEEELb0EEEvNS_9BwdParamsE,@function
        .size           _ZN10layer_norm40ln_parallel_residual_bwd_finalize_kernelINS_22Kernel_traits_finalizeILj1280E6__halfS2_fS2_fjLb0ELj1024ELj4ENS_18Kernel_traits_baseILj1280ES2_S2_fS2_fjLj1024EEEEELb0EEEvNS_9BwdParamsE,(.L_x_7145 - _ZN10layer_norm40ln_parallel_residual_bwd_finalize_kernelINS_22Kernel_traits_finalizeILj1280E6__halfS2_fS2_fjLb0ELj1024ELj4ENS_18Kernel_traits_baseILj1280ES2_S2_fS2_fjLj1024EEEEELb0EEEvNS_9BwdParamsE)
        .other          _ZN10layer_norm40ln_parallel_residual_bwd_finalize_kernelINS_22Kernel_traits_finalizeILj1280E6__halfS2_fS2_fjLb0ELj1024ELj4ENS_18Kernel_traits_baseILj1280ES2_S2_fS2_fjLj1024EEEEELb0EEEvNS_9BwdParamsE,@"STO_CUDA_ENTRY STV_DEFAULT"
_ZN10layer_norm40ln_parallel_residual_bwd_finalize_kernelINS_22Kernel_traits_finalizeILj1280E6__halfS2_fS2_fjLb0ELj1024ELj4ENS_18Kernel_traits_baseILj1280ES2_S2_fS2_fjLj1024EEEEELb0EEEvNS_9BwdParamsE:
.text._ZN10layer_norm40ln_parallel_residual_bwd_finalize_kernelINS_22Kernel_traits_finalizeILj1280E6__halfS2_fS2_fjLb0ELj1024ELj4ENS_18Kernel_traits_baseILj1280ES2_S2_fS2_fjLj1024EEEEELb0EEEvNS_9BwdParamsE:
        /* <DEDUP_REMOVED lines=60> */
.L_x_4208:
        /* <DEDUP_REMOVED lines=112> */
.L_x_4207:
[----:B------:R-:W-:Y:S05]  /*0ac0*/  BSYNC.RECONVERGENT B1 ;  /* 0x0000000000017941 */ /* 0x000fea0003800200 */
.L_x_4206:
        /* <DEDUP_REMOVED lines=65> */
.L_x_4210:
[----:B------:R-:W-:Y:S05]  /*0ee0*/  BSYNC.RECONVERGENT B1 ;  /* 0x0000000000017941 */ /* 0x000fea0003800200 */
.L_x_4209:
        /* <DEDUP_REMOVED lines=36> */
.L_x_4212:
[----:B------:R-:W-:Y:S05]  /*1130*/  BSYNC.RECONVERGENT B1 ;  /* 0x0000000000017941 */ /* 0x000fea0003800200 */
.L_x_4211:
        /* <DEDUP_REMOVED lines=18> */
.L_x_4205:
[----:B------:R-:W-:Y:S05]  /*1260*/  BSYNC.RECONVERGENT B0 ;  /* 0x0000000000007941 */ /* 0x000fea0003800200 */
.L_x_4204:
        /* <DEDUP_REMOVED lines=94> */
.L_x_4213:
        /* <DEDUP_REMOVED lines=11> */
.L_x_7145:


//--------------------- .text._ZN10layer_norm31ln_parallel_residual_bwd_kernelINS_13Kernel_traitsI6__halfS2_fS2_fjLj1280ELj1ELj4ELj1ELj16ENS_18Kernel_traits_baseILj1280ES2_S2_fS2_fjLj128EEEEELb1ELb1ELb0EEEvNS_9BwdParamsE --------------------------
	.section	.text._ZN10layer_norm31ln_parallel_residual_bwd_kernelINS_13Kernel_traitsI6__halfS2_fS2_fjLj1280ELj1ELj4ELj1ELj16ENS_18Kernel_traits_baseILj1280ES2_S2_fS2_fjLj128EEEEELb1ELb1ELb0EEEvNS_9BwdParamsE,"ax",@progbits
	.align	128
        .global         _ZN10layer_norm31ln_parallel_residual_bwd_kernelINS_13Kernel_traitsI6__halfS2_fS2_fjLj1280ELj1ELj4ELj1ELj16ENS_18Kernel_traits_baseILj1280ES2_S2_fS2_fjLj128EEEEELb1ELb1ELb0EEEvNS_9BwdParamsE
        .type           _ZN10layer_norm31ln_parallel_residual_bwd_kernelINS_13Kernel_traitsI6__halfS2_fS2_fjLj1280ELj1ELj4ELj1ELj16ENS_18Kernel_traits_baseILj1280ES2_S2_fS2_fjLj128EEEEELb1ELb1ELb0EEEvNS_9BwdParamsE,@function
        .size           _ZN10layer_norm31ln_parallel_residual_bwd_kernelINS_13Kernel_traitsI6__halfS2_fS2_fjLj1280ELj1ELj4ELj1ELj16ENS_18Kernel_traits_baseILj1280ES2_S2_fS2_fjLj128EEEEELb1ELb1ELb0EEEvNS_9BwdParamsE,(.L_x_7146 - _ZN10layer_norm31ln_parallel_residual_bwd_kernelINS_13Kernel_traitsI6__halfS2_fS2_fjLj1280ELj1ELj4ELj1ELj16ENS_18Kernel_traits_baseILj1280ES2_S2_fS2_fjLj128EEEEELb1ELb1ELb0EEEvNS_9BwdParamsE)
        .other          _ZN10layer_norm31ln_parallel_residual_bwd_kernelINS_13Kernel_traitsI6__halfS2_fS2_fjLj1280ELj1ELj4ELj1ELj16ENS_18Kernel_traits_baseILj1280ES2_S2_fS2_fjLj128EEEEELb1ELb1ELb0EEEvNS_9BwdParamsE,@"STO_CUDA_ENTRY STV_DEFAULT"
_ZN10layer_norm31ln_parallel_residual_bwd_kernelINS_13Kernel_traitsI6__halfS2_fS2_fjLj1280ELj1ELj4ELj1ELj16ENS_18Kernel_traits_baseILj1280ES2_S2_fS2_fjLj128EEEEELb1ELb1ELb0EEEvNS_9BwdParamsE:
.text._ZN10layer_norm31ln_parallel_residual_bwd_kernelINS_13Kernel_traitsI6__halfS2_fS2_fjLj1280ELj1ELj4ELj1ELj16ENS_18Kernel_traits_baseILj1280ES2_S2_fS2_fjLj128EEEEELb1ELb1ELb0EEEvNS_9BwdParamsE:
[----:B------:R-:W0:Y:S01]  /*0000*/  LDC R1, c[0x0][0x37c] ;  /* 0x0000df00ff017b82 */ /* 0x000e220000000800 */
[----:B------:R-:W1:Y:S01]  /*0010*/  S2R R215, SR_TID.X ;  /* 0x0000000000d77919 */ /* 0x000e620000002100 */
[----:B------:R-:W2:Y:S01]  /*0020*/  LDCU UR4, c[0x0][0x388] ;  /* 0x00007100ff0477ac */ /* 0x000ea20008000800 */
[----:B0-----:R-:W-:Y:S01]  /*0030*/  IADD3 R1, PT, PT, R1, -0x58, RZ ;  /* 0xffffffa801017810 */ /* 0x001fe20007ffe0ff */
[----:B------:R-:W0:Y:S01]  /*0040*/  LDCU.64 UR8, c[0x0][0x358] ;  /* 0x00006b00ff0877ac */ /* 0x000e220008000a00 */
[----:B------:R-:W3:Y:S01]  /*0050*/  LDCU UR5, c[0x0][0x384] ;  /* 0x00007080ff0577ac */ /* 0x000ee20008000800 */
[----:B------:R-:W4:Y:S01]  /*0060*/  LDCU UR13, c[0x0][0x408] ;  /* 0x00008100ff0d77ac */ /* 0x000f220008000800 */
[----:B------:R-:W0:Y:S01]  /*0070*/  LDCU UR15, c[0x0][0x388] ;  /* 0x00007100ff0f77ac */ /* 0x000e220008000800 */
[----:B--2---:R-:W-:Y:S01]  /*0080*/  MOV R2, UR4 ;  /* 0x0000000400027c02 */ /* 0x004fe20008000f00 */
[----:B------:R-:W2:Y:S03]  /*0090*/  LDCU.U8 UR14, c[0x0][0x410] ;  /* 0x00008200ff0e77ac */ /* 0x000ea60008000000 */
[----:B------:R-:W-:Y:S01]  /*00a0*/  SHF.R.S32.HI R0, RZ, 0x1f, R2 ;  /* 0x0000001fff007819 */ /* 0x000fe20000011402 */
[----:B------:R3:W-:Y:S01]  /*00b0*/  STL [R1+0x30], R2 ;  /* 0x0000300201007387 */ /* 0x0007e20000100800 */
[----:B------:R-:W0:Y:S02]  /*00c0*/  LDCU UR12, c[0x0][0x400] ;  /* 0x00008000ff0c77ac */ /* 0x000e240008000800 */
[----:B------:R-:W-:Y:S01]  /*00d0*/  LEA.HI R0, R0, R2, RZ, 0x3 ;  /* 0x0000000200007211 */ /* 0x000fe200078f18ff */
[----:B------:R-:W0:Y:S01]  /*00e0*/  LDCU.64 UR6, c[0x0][0x478] ;  /* 0x00008f00ff0677ac */ /* 0x000e220008000a00 */
[C---:B-1----:R-:W-:Y:S01]  /*00f0*/  LOP3.LUT R3, R215.reuse, 0x1f, RZ, 0xc, !PT ;  /* 0x0000001fd7037812 */ /* 0x042fe200078e0cff */
[----:B------:R-:W1:Y:S01]  /*0100*/  LDCU.64 UR20, c[0x0][0x438] ;  /* 0x00008700ff1477ac */ /* 0x000e620008000a00 */
        /* <DEDUP_REMOVED lines=22> */
[----:B------:R0:W-:Y:S04]  /*0270*/  STL [R1+0x44], RZ ;  /* 0x000044ff01007387 */ /* 0x0001e80000100800 */
[----:B------:R0:W5:Y:S01]  /*0280*/  @P1 LDG.E.128 R76, desc[UR8][R8.64] ;  /* 0x00000008084c1981 */ /* 0x000162000c1e1d00 */
[C---:B-1----:R-:W-:Y:S01]  /*0290*/  @P2 IMAD.WIDE.U32 R10, R15.reuse, 0x10, R10 ;  /* 0x000000100f0a2825 */ /* 0x042fe200078e000a */
[----:B------:R-:W-:Y:S02]  /*02a0*/  @P2 IADD3 R15, PT, PT, R15, 0x20, RZ ;  /* 0x000000200f0f2810 */ /* 0x000fe40007ffe0ff */
[----:B------:R-:W-:Y:S01]  /*02b0*/  SHF.R.U32.HI R215, RZ, 0x5, R215 ;  /* 0x00000005ffd77819 */ /* 0x000fe200000116d7 */
[----:B------:R0:W5:Y:S02]  /*02c0*/  @P0 LDG.E.128 R80, desc[UR8][R6.64] ;  /* 0x0000000806500981 */ /* 0x000164000c1e1d00 */
[----:B---3--:R-:W-:-:S02]  /*02d0*/  @P4 IMAD.WIDE.U32 R4, R15, 0x10, R12 ;  /* 0x000000100f044825 */ /* 0x008fc400078e000c */
        /* <DEDUP_REMOVED lines=12> */
[----:B----4-:R-:W-:-:S03]  /*03a0*/  USHF.L.U32 UR4, UR4, 0x2, URZ ;  /* 0x0000000204047899 */ /* 0x010fc600080006ff */
        /* <DEDUP_REMOVED lines=96> */
.L_x_4277:
[----:B-1----:R-:W1:Y:S02]  /*09b0*/  LDC.64 R2, c[0x0][0x3c0] ;  /* 0x0000f000ff027b82 */ /* 0x002e640000000a00 */
[----:B-1----:R-:W-:-:S05]  /*09c0*/  IMAD.WIDE R2, R215, 0x4, R2 ;  /* 0x00000004d7027825 */ /* 0x002fca00078e0202 */
[----:B--234-:R1:W2:Y:S02]  /*09d0*/  LDG.E R124, desc[UR8][R2.64] ;  /* 0x00000008027c7981 */ /* 0x01c2a4000c1e1900 */
[----:B-1----:R-:W1:Y:S01]  /*09e0*/  LDC.64 R2, c[0x0][0x3c8] ;  /* 0x0000f200ff027b82 */ /* 0x002e620000000a00 */
[----:B------:R-:W3:Y:S01]  /*09f0*/  S2R R126, SR_TID.X ;  /* 0x00000000007e7919 */ /* 0x000ee20000002100 */
[----:B------:R-:W-:-:S05]  /*0a00*/  MOV R125, UR15 ;  /* 0x0000000f007d7c02 */ /* 0x000fca0008000f00 */
[----:B------:R4:W-:Y:S01]  /*0a10*/  STL [R1+0x30], R125 ;  /* 0x0000307d01007387 */ /* 0x0009e20000100800 */
[----:B-1----:R-:W-:-:S06]  /*0a20*/  IMAD.WIDE R2, R215, 0x4, R2 ;  /* 0x00000004d7027825 */ /* 0x002fcc00078e0202 */
[----:B-----5:R1:W5:Y:S01]  /*0a30*/  LDG.E R3, desc[UR8][R2.64] ;  /* 0x0000000802037981 */ /* 0x020362000c1e1900 */
[----:B------:R-:W-:Y:S01]  /*0a40*/  BSSY.RECONVERGENT B1, `(.L_x_4216) ;  /* 0x000007c000017945 */ /* 0x000fe20003800200 */
[----:B------:R-:W-:Y:S02]  /*0a50*/  ISETP.GE.U32.AND P6, PT, R252, 0x40, PT ;  /* 0x00000040fc00780c */ /* 0x000fe40003fc6070 */
[----:B------:R-:W-:Y:S02]  /*0a60*/  CS2R R212, SRZ ;  /* 0x0000000000d47805 */ /* 0x000fe4000001ff00 */
[----:B---3--:R-:W-:Y:S02]  /*0a70*/  LOP3.LUT R126, R126, 0x1f, RZ, 0xc0, !PT ;  /* 0x0000001f7e7e7812 */ /* 0x008fe400078ec0ff */
[C---:B------:R-:W-:Y:S02]  /*0a80*/  ISETP.GE.U32.AND P1, PT, R252.reuse, 0x60, PT ;  /* 0x00000060fc00780c */ /* 0x040fe40003f26070 */
[C---:B------:R-:W-:Y:S01]  /*0a90*/  ISETP.GE.U32.AND P2, PT, R252.reuse, 0x80, PT ;  /* 0x00000080fc00780c */ /* 0x040fe20003f46070 */
[----:B-1----:R-:W-:Y:S01]  /*0aa0*/  IMAD R2, R215, R125, RZ ;  /* 0x0000007dd7027224 */ /* 0x002fe200078e02ff */
[----:B------:R-:W-:-:S04]  /*0ab0*/  ISETP.GE.U32.AND P5, PT, R252, 0xa0, PT ;  /* 0x000000a0fc00780c */ /* 0x000fc80003fa6070 */
[----:B----4-:R-:W-:-:S04]  /*0ac0*/  SHF.R.S32.HI R125, RZ, 0x1f, R2 ;  /* 0x0000001fff7d7819 */ /* 0x010fc80000011402 */
        /* <DEDUP_REMOVED lines=9> */
[----:B------:R-:W3:Y:S01]  /*0b60*/  LDL.LU R156, [R1+0x4c] ;  /* 0x00004c00019c7983 */ /* 0x000ee20000300800 */
[----:B------:R-:W-:Y:S01]  /*0b70*/  ISETP.NE.U32.AND P3, PT, RZ, UR10, PT ;  /* 0x0000000aff007c0c */ /* 0x000fe2000bf65070 */
[----:B------:R-:W-:Y:S01]  /*0b80*/  HADD2.F32 R19, -RZ, R84.H0_H0 ;  /* 0x20000054ff137230 */ /* 0x000fe20000004100 */
[----:B------:R-:W-:Y:S01]  /*0b90*/  ISETP.NE.U32.AND P0, PT, RZ, UR20, PT ;  /* 0x00000014ff007c0c */ /* 0x000fe2000bf05070 */
[----:B------:R-:W3:Y:S03]  /*0ba0*/  LDL.LU R167, [R1+0x50] ;  /* 0x0000500001a77983 */ /* 0x000ee60000300800 */
[----:B------:R-:W0:Y:S01]  /*0bb0*/  LDC.64 R212, c[0x0][0x3b0] ;  /* 0x0000ec00ffd47b82 */ /* 0x000e220000000a00 */
[----:B-1----:R-:W-:-:S04]  /*0bc0*/  IMAD.WIDE.U32 R40, R2, 0x20, R40 ;  /* 0x0000002002287825 */ /* 0x002fc800078e0028 */
[----:B----4-:R-:W-:Y:S01]  /*0bd0*/  IMAD.WIDE.U32 R124, R2, 0x10, R124 ;  /* 0x00000010027c7825 */ /* 0x010fe200078e007c */
[----:B------:R-:W4:Y:S01]  /*0be0*/  LDG.E.128 R132, desc[UR8][R40.64] ;  /* 0x0000000828847981 */ /* 0x000f22000c1e1d00 */
[----:B------:R-:W-:-:S03]  /*0bf0*/  ISETP.NE.AND.EX P3, PT, RZ, UR11, PT, P3 ;  /* 0x0000000bff007c0c */ /* 0x000fc6000bf65330 */
[----:B------:R1:W3:Y:S04]  /*0c00*/  LDG.E.128 R128, desc[UR8][R40.64+0x10] ;  /* 0x0000100828807981 */ /* 0x0002e8000c1e1d00 */
[----:B------:R-:W2:Y:S01]  /*0c10*/  LDG.E.128 R124, desc[UR8][R124.64] ;  /* 0x000000087c7c7981 */ /* 0x000ea2000c1e1d00 */
[----:B------:R-:W-:Y:S01]  /*0c20*/  ISETP.NE.AND.EX P0, PT, RZ, UR21, PT, P0 ;  /* 0x00000015ff007c0c */ /* 0x000fe2000bf05300 */
[----:B------:R-:W-:Y:S02]  /*0c30*/  HADD2.F32 R20, -RZ, R84.H1_H1 ;  /* 0x30000054ff147230 */ /* 0x000fe40000004100 */
[----:B------:R-:W3:Y:S02]  /*0c40*/  LDL.LU R170, [R1+0x34] ;  /* 0x0000340001aa7983 */ /* 0x000ee40000300800 */
[----:B-1----:R-:W1:Y:S02]  /*0c50*/  @P3 LDC.64 R40, c[0x0][0x3b8] ;  /* 0x0000ee00ff283b82 */ /* 0x002e640000000a00 */
[----:B------:R-:W3:Y:S04]  /*0c60*/  LDL.LU R185, [R1+0x38] ;  /* 0x0000380001b97983 */ /* 0x000ee80000300800 */
[----:B------:R-:W3:Y:S02]  /*0c70*/  LDL.LU R186, [R1+0x3c] ;  /* 0x00003c0001ba7983 */ /* 0x000ee40000300800 */
[----:B------:R-:W0:Y:S01]  /*0c80*/  @P0 LDC.64 R168, c[0x0][0x438] ;  /* 0x00010e00ffa80b82 */ /* 0x000e220000000a00 */
[----:B-1----:R-:W-:-:S05]  /*0c90*/  @P3 IMAD.WIDE.U32 R40, R2, 0x8, R40 ;  /* 0x0000000802283825 */ /* 0x002fca00078e0028 */
[----:B------:R0:W5:Y:S02]  /*0ca0*/  @P3 LDG.E.64 R42, desc[UR8][R40.64] ;  /* 0x00000008282a3981 */ /* 0x000164000c1e1b00 */
[----:B0-----:R-:W-:-:S05]  /*0cb0*/  @P0 IMAD.WIDE.U32 R40, R2, 0x20, R168 ;  /* 0x0000002002280825 */ /* 0x001fca00078e00a8 */
[----:B------:R-:W5:Y:S04]  /*0cc0*/  @P0 LDG.E.128 R56, desc[UR8][R40.64] ;  /* 0x0000000828380981 */ /* 0x000f68000c1e1d00 */
[----:B------:R0:W5:Y:S02]  /*0cd0*/  @P0 LDG.E.128 R52, desc[UR8][R40.64+0x10] ;  /* 0x0000100828340981 */ /* 0x000164000c1e1d00 */
[----:B0-----:R-:W-:-:S06]  /*0ce0*/  IMAD.WIDE.U32 R40, R2, 0x8, R212 ;  /* 0x0000000802287825 */ /* 0x001fcc00078e00d4 */
[----:B------:R-:W5:Y:S01]  /*0cf0*/  LDG.E.64 R40, desc[UR8][R40.64] ;  /* 0x0000000828287981 */ /* 0x000f62000c1e1b00 */
[C---:B----4-:R-:W-:Y:S01]  /*0d00*/  FADD.FTZ R0, -R195.reuse, R132 ;  /* 0x00000084c3007221 */ /* 0x050fe20000010100 */
[----:B------:R-:W-:-:S03]  /*0d10*/  FADD.FTZ R12, -R195, R133 ;  /* 0x00000085c30c7221 */ /* 0x000fc60000010100 */
[C---:B-----5:R-:W-:Y:S01]  /*0d20*/  FMUL.FTZ R0, R3.reuse, R0 ;  /* 0x0000000003007220 */ /* 0x060fe20000410000 */
[----:B--2---:R-:W-:Y:S02]  /*0d30*/  HADD2.F32 R8, -RZ, R124.H0_H0 ;  /* 0x2000007cff087230 */ /* 0x004fe40000004100 */
[----:B------:R-:W-:-:S03]  /*0d40*/  FMUL.FTZ R12, R3, R12 ;  /* 0x0000000c030c7220 */ /* 0x000fc60000410000 */
[----:B------:R-:W-:Y:S01]  /*0d50*/  FADD.FTZ R228, R228, R8 ;  /* 0x00000008e4e47221 */ /* 0x000fe20000010000 */
[-C--:B------:R-:W-:Y:S01]  /*0d60*/  FFMA.FTZ R150, R0, R8.reuse, R150 ;  /* 0x0000000800967223 */ /* 0x080fe20000010096 */
[----:B------:R-:W-:Y:S01]  /*0d70*/  FMUL.FTZ R8, R19, R8 ;  /* 0x0000000813087220 */ /* 0x000fe20000410000 */
[----:B------:R-:W-:Y:S02]  /*0d80*/  HADD2.F32 R19, -RZ, R124.H1_H1 ;  /* 0x3000007cff137230 */ /* 0x000fe40000004100 */
[----:B------:R-:W-:-:S03]  /*0d90*/  FADD.FTZ R25, -R195, R134 ;  /* 0x00000086c3197221 */ /* 0x000fc60000010100 */
[----:B------:R-:W-:Y:S01]  /*0da0*/  FADD.FTZ R229, R229, R19 ;  /* 0x00000013e5e57221 */ /* 0x000fe20000010000 */
[-C--:B---3--:R-:W-:Y:S01]  /*0db0*/  FFMA.FTZ R149, R12, R19.reuse, R149 ;  /* 0x000000130c957223 */ /* 0x088fe20000010095 */
[----:B------:R-:W-:Y:S01]  /*0dc0*/  FMUL.FTZ R20, R20, R19 ;  /* 0x0000001314147220 */ /* 0x000fe20000410000 */
[----:B------:R-:W-:Y:S01]  /*0dd0*/  FMUL.FTZ R19, R3, R25 ;  /* 0x0000001903137220 */ /* 0x000fe20000410000 */
[----:B------:R-:W-:Y:S01]  /*0de0*/  HADD2.F32 R25, -RZ, R125.H0_H0 ;  /* 0x2000007dff197230 */ /* 0x000fe20000004100 */
[----:B------:R0:W-:Y:S04]  /*0df0*/  STL [R1+0x44], R150 ;  /* 0x0000449601007387 */ /* 0x0001e80000100800 */
[----:B------:R-:W-:Y:S01]  /*0e00*/  FFMA.FTZ R156, R19, R25, R156 ;  /* 0x00000019139c7223 */ /* 0x000fe2000001009c */
[----:B------:R1:W-:Y:S04]  /*0e10*/  STL [R1+0x48], R149 ;  /* 0x0000489501007387 */ /* 0x0003e80000100800 */
[----:B------:R2:W-:Y:S04]  /*0e20*/  STL [R1+0x4c], R156 ;  /* 0x00004c9c01007387 */ /* 0x0005e80000100800 */
[----:B------:R-:W3:Y:S01]  /*0e30*/  LDL.LU R132, [R1+0x40] ;  /* 0x0000400001847983 */ /* 0x000ee20000300800 */
[----:B------:R-:W-:-:S02]  /*0e40*/  HADD2.F32 R124, -RZ, R85.H0_H0 ;  /* 0x20000055ff7c7230 */ /* 0x000fc40000004100 */
[----:B------:R-:W-:Y:S01]  /*0e50*/  FADD.FTZ R30, -R195, R135 ;  /* 0x00000087c31e7221 */ /* 0x000fe20000010100 */
[----:B------:R-:W-:Y:S01]  /*0e60*/  FADD.FTZ R230, R230, R25 ;  /* 0x00000019e6e67221 */ /* 0x000fe20000010000 */
[----:B------:R-:W-:Y:S02]  /*0e70*/  HADD2.F32 R125, -RZ, R125.H1_H1 ;  /* 0x3000007dff7d7230 */ /* 0x000fe40000004100 */
[----:B------:R-:W-:Y:S01]  /*0e80*/  FMUL.FTZ R25, R124, R25 ;  /* 0x000000197c197220 */ /* 0x000fe20000410000 */
[----:B------:R-:W-:Y:S01]  /*0e90*/  FMUL.FTZ R30, R3, R30 ;  /* 0x0000001e031e7220 */ /* 0x000fe20000410000 */
[----:B------:R-:W-:Y:S02]  /*0ea0*/  HADD2.F32 R124, -RZ, R85.H1_H1 ;  /* 0x30000055ff7c7230 */ /* 0x000fe40000004100 */
[----:B------:R-:W-:Y:S01]  /*0eb0*/  FADD.FTZ R128, -R195, R128 ;  /* 0x00000080c3807221 */ /* 0x000fe20000010100 */
[----:B------:R-:W-:Y:S01]  /*0ec0*/  FADD.FTZ R231, R231, R125 ;  /* 0x0000007de7e77221 */ /* 0x000fe20000010000 */
[-C--:B------:R-:W-:Y:S01]  /*0ed0*/  FFMA.FTZ R167, R30, R125.reuse, R167 ;  /* 0x0000007d1ea77223 */ /* 0x080fe200000100a7 */
[----:B0-----:R-:W-:Y:S01]  /*0ee0*/  FMUL.FTZ R150, R124, R125 ;  /* 0x0000007d7c967220 */ /* 0x001fe20000410000 */
[----:B-1----:R-:W-:Y:S01]  /*0ef0*/  FMUL.FTZ R149, R3, R128 ;  /* 0x0000008003957220 */ /* 0x002fe20000410000 */
[----:B------:R-:W-:-:S02]  /*0f00*/  HADD2.F32 R125, -RZ, R126.H0_H0 ;  /* 0x2000007eff7d7230 */ /* 0x000fc40000004100 */
[----:B------:R-:W-:Y:S01]  /*0f10*/  FADD.FTZ R124, -R195, R129 ;  /* 0x00000081c37c7221 */ /* 0x000fe20000010100 */
[----:B------:R-:W-:Y:S01]  /*0f20*/  HADD2.F32 R128, -RZ, R86.H0_H0 ;  /* 0x20000056ff807230 */ /* 0x000fe20000004100 */
[----:B------:R0:W-:Y:S01]  /*0f30*/  STL [R1+0x50], R167 ;  /* 0x000050a701007387 */ /* 0x0001e20000100800 */
[----:B------:R-:W-:Y:S02]  /*0f40*/  HADD2.F32 R126, -RZ, R126.H1_H1 ;  /* 0x3000007eff7e7230 */ /* 0x000fe40000004100 */
[----:B------:R-:W-:Y:S01]  /*0f50*/  FADD.FTZ R224, R224, R125 ;  /* 0x0000007de0e07221 */ /* 0x000fe20000010000 */
[-C--:B------:R-:W-:Y:S01]  /*0f60*/  FFMA.FTZ R170, R149, R125.reuse, R170 ;  /* 0x0000007d95aa7223 */ /* 0x080fe200000100aa */
[----:B--2---:R-:W-:Y:S01]  /*0f70*/  FMUL.FTZ R156, R128, R125 ;  /* 0x0000007d809c7220 */ /* 0x004fe20000410000 */
[----:B------:R-:W-:Y:S01]  /*0f80*/  FADD.FTZ R125, -R195, R130 ;  /* 0x00000082c37d7221 */ /* 0x000fe20000010100 */
[----:B0-----:R-:W-:Y:S01]  /*0f90*/  FMUL.FTZ R167, R3, R124 ;  /* 0x0000007c03a77220 */ /* 0x001fe20000410000 */
[----:B------:R-:W-:-:S02]  /*0fa0*/  HADD2.F32 R124, -RZ, R86.H1_H1 ;  /* 0x30000056ff7c7230 */ /* 0x000fc40000004100 */
[----:B------:R-:W-:Y:S01]  /*0fb0*/  FMUL.FTZ R169, R3, R125 ;  /* 0x0000007d03a97220 */ /* 0x000fe20000410000 */
[----:B------:R-:W-:Y:S01]  /*0fc0*/  FADD.FTZ R225, R225, R126 ;  /* 0x0000007ee1e17221 */ /* 0x000fe20000010000 */
[-C--:B------:R-:W-:Y:S01]  /*0fd0*/  FFMA.FTZ R185, R167, R126.reuse, R185 ;  /* 0x0000007ea7b97223 */ /* 0x080fe200000100b9 */
[----:B------:R-:W-:Y:S02]  /*0fe0*/  HADD2.F32 R125, -RZ, R87.H0_H0 ;  /* 0x20000057ff7d7230 */ /* 0x000fe40000004100 */
[----:B------:R-:W-:Y:S01]  /*0ff0*/  FMUL.FTZ R168, R124, R126 ;  /* 0x0000007e7ca87220 */ /* 0x000fe20000410000 */
[--C-:B------:R-:W-:Y:S02]  /*1000*/  HADD2.F32 R124, -RZ, R127.reuse.H0_H0 ;  /* 0x2000007fff7c7230 */ /* 0x100fe40000004100 */
[----:B------:R-:W-:Y:S01]  /*1010*/  FADD.FTZ R126, -R195, R131 ;  /* 0x00000083c37e7221 */ /* 0x000fe20000010100 */
[----:B------:R0:W-:Y:S01]  /*1020*/  STL [R1+0x34], R170 ;  /* 0x000034aa01007387 */ /* 0x0001e20000100800 */
[----:B------:R-:W-:-:S02]  /*1030*/  HADD2.F32 R127, -RZ, R127.H1_H1 ;  /* 0x3000007fff7f7230 */ /* 0x000fc40000004100 */
[----:B------:R-:W-:Y:S01]  /*1040*/  FADD.FTZ R226, R226, R124 ;  /* 0x0000007ce2e27221 */ /* 0x000fe20000010000 */
[----:B------:R1:W-:Y:S01]  /*1050*/  STL [R1+0x38], R185 ;  /* 0x000038b901007387 */ /* 0x0003e20000100800 */
[-C--:B------:R-:W-:Y:S01]  /*1060*/  FFMA.FTZ R186, R169, R124.reuse, R186 ;  /* 0x0000007ca9ba7223 */ /* 0x080fe200000100ba */
[----:B0-----:R-:W-:Y:S01]  /*1070*/  FMUL.FTZ R170, R125, R124 ;  /* 0x0000007c7daa7220 */ /* 0x001fe20000410000 */
[----:B------:R-:W-:Y:S01]  /*1080*/  FADD.FTZ R124, RZ, R8 ;  /* 0x00000008ff7c7221 */ /* 0x000fe20000010000 */
[----:B------:R-:W-:Y:S01]  /*1090*/  FFMA.FTZ R125, R0, R8, RZ ;  /* 0x00000008007d7223 */ /* 0x000fe200000100ff */
[----:B-1----:R-:W-:Y:S02]  /*10a0*/  FMUL.FTZ R185, R3, R126 ;  /* 0x0000007e03b97220 */ /* 0x002fe40000410000 */
        /* <DEDUP_REMOVED lines=9> */
[----:B------:R-:W-:Y:S02]  /*1140*/  HADD2.F32 R126, -RZ, R87.H1_H1 ;  /* 0x30000057ff7e7230 */ /* 0x000fe40000004100 */
[----:B------:R-:W-:Y:S01]  /*1150*/  FADD.FTZ R124, R124, R168 ;  /* 0x000000a87c7c7221 */ /* 0x000fe20000010000 */
[----:B------:R-:W-:Y:S02]  /*1160*/  FFMA.FTZ R125, R167, R168, R125 ;  /* 0x000000a8a77d7223 */ /* 0x000fe4000001007d */
[-C--:B0-----:R-:W-:Y:S01]  /*1170*/  FMUL.FTZ R186, R126, R127.reuse ;  /* 0x0000007f7eba7220 */ /* 0x081fe20000410000 */
[----:B------:R-:W-:Y:S01]  /*1180*/  FADD.FTZ R124, R124, R170 ;  /* 0x000000aa7c7c7221 */ /* 0x000fe20000010000 */
[----:B------:R-:W-:Y:S01]  /*1190*/  FFMA.FTZ R125, R169, R170, R125 ;  /* 0x000000aaa97d7223 */ /* 0x000fe2000001007d */
[----:B------:R-:W-:Y:S01]  /*11a0*/  FADD.FTZ R227, R227, R127 ;  /* 0x0000007fe3e37221 */ /* 0x000fe20000010000 */
[----:B------:R-:W-:Y:S01]  /*11b0*/  IADD3 R214, PT, PT, R2, 0x20, RZ ;  /* 0x0000002002d67810 */ /* 0x000fe20007ffe0ff */
[----:B------:R-:W-:Y:S01]  /*11c0*/  FADD.FTZ R212, R124, R186 ;  /* 0x000000ba7cd47221 */ /* 0x000fe20000010000 */
[C---:B------:R-:W-:Y:S01]  /*11d0*/  FFMA.FTZ R213, R185.reuse, R186, R125 ;  /* 0x000000bab9d57223 */ /* 0x040fe2000001007d */
[----:B---3--:R-:W-:-:S05]  /*11e0*/  FFMA.FTZ R132, R185, R127, R132 ;  /* 0x0000007fb9847223 */ /* 0x008fca0000010084 */
[----:B------:R1:W-:Y:S02]  /*11f0*/  STL [R1+0x40], R132 ;  /* 0x0000408401007387 */ /* 0x0003e40000100800 */
.L_x_4217:
[----:B------:R-:W-:Y:S05]  /*1200*/  BSYNC.RECONVERGENT B1 ;  /* 0x0000000000017941 */ /* 0x000fea0003800200 */
.L_x_4216:
[----:B------:R-:W-:Y:S04]  /*1210*/  BSSY.RECONVERGENT B1, `(.L_x_4218) ;  /* 0x0000070000017945 */ /* 0x000fe80003800200 */
[----:B------:R-:W-:Y:S05]  /*1220*/  @!P6 BRA `(.L_x_4219) ;  /* 0x0000000400b8e947 */ /* 0x000fea0003800000 */
[----:B------:R-:W2:Y:S01]  /*1230*/  LDC.64 R36, c[0x0][0x3a8] ;  /* 0x0000ea00ff247b82 */ /* 0x000ea20000000a00 */
[----:B------:R-:W3:Y:S04]  /*1240*/  LDL.LU R18, [R1+0x20] ;  /* 0x0000200001127983 */ /* 0x000ee80000300800 */
[----:B------:R-:W4:Y:S03]  /*1250*/  LDL.LU R29, [R1+0x24] ;  /* 0x00002400011d7983 */ /* 0x000f260000300800 */
[----:B------:R-:W0:Y:S01]  /*1260*/  LDC.64 R124, c[0x0][0x428] ;  /* 0x00010a00ff7c7b82 */ /* 0x000e220000000a00 */
[----:B------:R-:W4:Y:S01]  /*1270*/  LDL.LU R166, [R1+0x28] ;  /* 0x0000280001a67983 */ /* 0x000f220000300800 */
[----:B------:R-:W-:-:S03]  /*1280*/  ISETP.NE.U32.AND P0, PT, RZ, UR10, PT ;  /* 0x0000000aff007c0c */ /* 0x000fc6000bf05070 */
[----:B------:R-:W4:Y:S01]  /*1290*/  LDL.LU R148, [R1+0x2c] ;  /* 0x00002c0001947983 */ /* 0x000f220000300800 */
[----:B--2---:R-:W-:-:S04]  /*12a0*/  IMAD.WIDE.U32 R36, R214, 0x20, R36 ;  /* 0x00000020d6247825 */ /* 0x004fc800078e0024 */
[----:B0-----:R-:W-:Y:S01]  /*12b0*/  IMAD.WIDE.U32 R124, R214, 0x10, R124 ;  /* 0x00000010d67c7825 */ /* 0x001fe200078e007c */
[----:B-1----:R-:W2:Y:S01]  /*12c0*/  LDG.E.128 R132, desc[UR8][R36.64] ;  /* 0x0000000824847981 */ /* 0x002ea2000c1e1d00 */
[----:B------:R-:W-:-:S03]  /*12d0*/  ISETP.NE.AND.EX P3, PT, RZ, UR11, PT, P0 ;  /* 0x0000000bff007c0c */ /* 0x000fc6000bf65300 */
[----:B------:R0:W4:Y:S04]  /*12e0*/  LDG.E.128 R128, desc[UR8][R36.64+0x10] ;  /* 0x0000100824807981 */ /* 0x000128000c1e1d00 */
[----:B------:R-:W3:Y:S04]  /*12f0*/  LDG.E.128 R124, desc[UR8][R124.64] ;  /* 0x000000087c7c7981 */ /* 0x000ee8000c1e1d00 */
[----:B------:R-:W4:Y:S02]  /*1300*/  LDL.LU R155, [R1+0x10] ;  /* 0x00001000019b7983 */ /* 0x000f240000300800 */
[----:B0-----:R-:W0:Y:S01]  /*1310*/  @P3 LDC.64 R36, c[0x0][0x3b8] ;  /* 0x0000ee00ff243b82 */ /* 0x001e220000000a00 */
[----:B------:R-:W-:Y:S01]  /*1320*/  ISETP.NE.U32.AND P0, PT, RZ, UR20, PT ;  /* 0x00000014ff007c0c */ /* 0x000fe2000bf05070 */
[----:B------:R-:W4:Y:S03]  /*1330*/  LDL.LU R165, [R1+0x14] ;  /* 0x0000140001a57983 */ /* 0x000f260000300800 */
[----:B------:R-:W-:Y:S01]  /*1340*/  ISETP.NE.AND.EX P0, PT, RZ, UR21, PT, P0 ;  /* 0x00000015ff007c0c */ /* 0x000fe2000bf05300 */
[----:B------:R-:W-:Y:S01]  /*1350*/  HADD2.F32 R17, -RZ, R80.H0_H0 ;  /* 0x20000050ff117230 */ /* 0x000fe20000004100 */
[----:B------:R-:W4:Y:S01]  /*1360*/  LDL.LU R172, [R1+0x18] ;  /* 0x0000180001ac7983 */ /* 0x000f220000300800 */
[----:B0-----:R-:W-:-:S05]  /*1370*/  @P3 IMAD.WIDE.U32 R36, R214, 0x8, R36 ;  /* 0x00000008d6243825 */ /* 0x001fca00078e0024 */
[----:B------:R0:W5:Y:S05]  /*1380*/  @P3 LDG.E.64 R38, desc[UR8][R36.64] ;  /* 0x0000000824263981 */ /* 0x00016a000c1e1b00 */
[----:B0-----:R-:W0:Y:S02]  /*1390*/  @P0 LDC.64 R36, c[0x0][0x438] ;  /* 0x00010e00ff240b82 */ /* 0x001e240000000a00 */
[----:B0-----:R-:W-:-:S05]  /*13a0*/  @P0 IMAD.WIDE.U32 R36, R214, 0x20, R36 ;  /* 0x00000020d6240825 */ /* 0x001fca00078e0024 */
[----:B------:R-:W5:Y:S04]  /*13b0*/  @P0 LDG.E.128 R48, desc[UR8][R36.64] ;  /* 0x0000000824300981 */ /* 0x000f68000c1e1d00 */
[----:B------:R0:W5:Y:S02]  /*13c0*/  @P0 LDG.E.128 R44, desc[UR8][R36.64+0x10] ;  /* 0x00001008242c0981 */ /* 0x000164000c1e1d00 */
[----:B0-----:R-:W0:Y:S02]  /*13d0*/  LDC.64 R36, c[0x0][0x3b0] ;  /* 0x0000ec00ff247b82 */ /* 0x001e240000000a00 */
[----:B0-----:R-:W-:-:S06]  /*13e0*/  IMAD.WIDE.U32 R36, R214, 0x8, R36 ;  /* 0x00000008d6247825 */ /* 0x001fcc00078e0024 */
[----:B------:R-:W5:Y:S01]  /*13f0*/  LDG.E.64 R36, desc[UR8][R36.64] ;  /* 0x0000000824247981 */ /* 0x000f62000c1e1b00 */
[----:B--2---:R-:W-:-:S04]  /*1400*/  FADD.FTZ R4, -R195, R132 ;  /* 0x00000084c3047221 */ /* 0x004fc80000010100 */
[----:B-----5:R-:W-:Y:S01]  /*1410*/  FMUL.FTZ R4, R3, R4 ;  /* 0x0000000403047220 */ /* 0x020fe20000410000 */
[----:B---3--:R-:W-:Y:S02]  /*1420*/  HADD2.F32 R7, -RZ, R124.H0_H0 ;  /* 0x2000007cff077230 */ /* 0x008fe40000004100 */
[----:B------:R-:W-:-:S03]  /*1430*/  FADD.FTZ R11, -R195, R133 ;  /* 0x00000085c30b7221 */ /* 0x000fc60000010100 */
[-C--:B------:R-:W-:Y:S01]  /*1440*/  FFMA.FTZ R18, R4, R7.reuse, R18 ;  /* 0x0000000704127223 */ /* 0x080fe20000010012 */
[----:B------:R-:W-:Y:S01]  /*1450*/  FADD.FTZ R220, R220, R7 ;  /* 0x00000007dcdc7221 */ /* 0x000fe20000010000 */
[----:B------:R-:W-:Y:S01]  /*1460*/  FMUL.FTZ R7, R17, R7 ;  /* 0x0000000711077220 */ /* 0x000fe20000410000 */
[----:B------:R-:W-:Y:S02]  /*1470*/  FMUL.FTZ R11, R3, R11 ;  /* 0x0000000b030b7220 */ /* 0x000fe40000410000 */
[----:B------:R0:W-:Y:S01]  /*1480*/  STL [R1+0x20], R18 ;  /* 0x0000201201007387 */ /* 0x0001e20000100800 */
[----:B------:R-:W-:Y:S02]  /*1490*/  HADD2.F32 R17, -RZ, R80.H1_H1 ;  /* 0x30000050ff117230 */ /* 0x000fe40000004100 */
[----:B------:R-:W-:Y:S01]  /*14a0*/  FADD.FTZ R24, -R195, R134 ;  /* 0x00000086c3187221 */ /* 0x000fe20000010100 */
[----:B0-----:R-:W-:-:S05]  /*14b0*/  HADD2.F32 R18, -RZ, R124.H1_H1 ;  /* 0x3000007cff127230 */ /* 0x001fca0000004100 */
[----:B------:R-:W-:Y:S01]  /*14c0*/  FADD.FTZ R221, R221, R18 ;  /* 0x00000012dddd7221 */ /* 0x000fe20000010000 */
[-C--:B----4-:R-:W-:Y:S01]  /*14d0*/  FFMA.FTZ R29, R11, R18.reuse, R29 ;  /* 0x000000120b1d7223 */ /* 0x090fe2000001001d */
[----:B------:R-:W-:Y:S01]  /*14e0*/  FMUL.FTZ R18, R17, R18 ;  /* 0x0000001211127220 */ /* 0x000fe20000410000 */
[----:B------:R-:W-:Y:S01]  /*14f0*/  FMUL.FTZ R17, R3, R24 ;  /* 0x0000001803117220 */ /* 0x000fe20000410000 */
[----:B------:R-:W-:-:S05]  /*1500*/  HADD2.F32 R24, -RZ, R125.H0_H0 ;  /* 0x2000007dff187230 */ /* 0x000fca0000004100 */
[----:B------:R-:W-:Y:S01]  /*1510*/  FFMA.FTZ R166, R17, R24, R166 ;  /* 0x0000001811a67223 */ /* 0x000fe200000100a6 */
[----:B------:R0:W-:Y:S04]  /*1520*/  STL [R1+0x24], R29 ;  /* 0x0000241d01007387 */ /* 0x0001e80000100800 */
[----:B------:R-:W-:Y:S04]  /*1530*/  STL [R1+0x28], R166 ;  /* 0x000028a601007387 */ /* 0x000fe80000100800 */
[----:B------:R-:W2:Y:S01]  /*1540*/  LDL.LU R132, [R1+0x1c] ;  /* 0x00001c0001847983 */ /* 0x000ea20000300800 */
[----:B------:R-:W-:-:S02]  /*1550*/  HADD2.F32 R35, -RZ, R81.H0_H0 ;  /* 0x20000051ff237230 */ /* 0x000fc40000004100 */
[----:B0-----:R-:W-:Y:S01]  /*1560*/  FADD.FTZ R29, -R195, R135 ;  /* 0x00000087c31d7221 */ /* 0x001fe20000010100 */
[----:B------:R-:W-:Y:S02]  /*1570*/  FADD.FTZ R222, R222, R24 ;  /* 0x00000018dede7221 */ /* 0x000fe40000010000 */
[----:B------:R-:W-:Y:S01]  /*1580*/  FMUL.FTZ R24, R35, R24 ;  /* 0x0000001823187220 */ /* 0x000fe20000410000 */
[----:B------:R-:W-:Y:S02]  /*1590*/  HADD2.F32 R35, -RZ, R125.H1_H1 ;  /* 0x3000007dff237230 */ /* 0x000fe40000004100 */
[----:B------:R-:W-:Y:S01]  /*15a0*/  FMUL.FTZ R29, R3, R29 ;  /* 0x0000001d031d7220 */ /* 0x000fe20000410000 */
[----:B------:R-:W-:-:S03]  /*15b0*/  HADD2.F32 R124, -RZ, R81.H1_H1 ;  /* 0x30000051ff7c7230 */ /* 0x000fc60000004100 */
[----:B------:R-:W-:Y:S01]  /*15c0*/  FFMA.FTZ R148, R29, R35, R148 ;  /* 0x000000231d947223 */ /* 0x000fe20000010094 */
[----:B------:R-:W-:Y:S01]  /*15d0*/  FADD.FTZ R125, -R195, R128 ;  /* 0x00000080c37d7221 */ /* 0x000fe20000010100 */
[----:B------:R-:W-:-:S03]  /*15e0*/  FADD.FTZ R223, R223, R35 ;  /* 0x00000023dfdf7221 */ /* 0x000fc60000010000 */
[----:B------:R0:W-:Y:S01]  /*15f0*/  STL [R1+0x2c], R148 ;  /* 0x00002c9401007387 */ /* 0x0001e20000100800 */
[----:B------:R-:W-:Y:S01]  /*1600*/  FADD.FTZ R129, -R195, R129 ;  /* 0x00000081c3817221 */ /* 0x000fe20000010100 */
[----:B0-----:R-:W-:Y:S01]  /*1610*/  FMUL.FTZ R148, R124, R35 ;  /* 0x000000237c947220 */ /* 0x001fe20000410000 */
[----:B------:R-:W-:Y:S02]  /*1620*/  HADD2.F32 R124, -RZ, R126.H0_H0 ;  /* 0x2000007eff7c7230 */ /* 0x000fe40000004100 */
[C---:B------:R-:W-:Y:S01]  /*1630*/  FMUL.FTZ R35, R3.reuse, R125 ;  /* 0x0000007d03237220 */ /* 0x040fe20000410000 */
[----:B------:R-:W-:Y:S02]  /*1640*/  HADD2.F32 R125, -RZ, R82.H0_H0 ;  /* 0x20000052ff7d7230 */ /* 0x000fe40000004100 */
[----:B------:R-:W-:Y:S01]  /*1650*/  FMUL.FTZ R166, R3, R129 ;  /* 0x0000008103a67220 */ /* 0x000fe20000410000 */
[----:B------:R-:W-:Y:S02]  /*1660*/  HADD2.F32 R126, -RZ, R126.H1_H1 ;  /* 0x3000007eff7e7230 */ /* 0x000fe40000004100 */
[----:B------:R-:W-:Y:S01]  /*1670*/  FFMA.FTZ R155, R35, R124, R155 ;  /* 0x0000007c239b7223 */ /* 0x000fe2000001009b */
[----:B------:R-:W-:-:S02]  /*1680*/  FADD.FTZ R216, R216, R124 ;  /* 0x0000007cd8d87221 */ /* 0x000fc40000010000 */
[----:B------:R-:W-:Y:S02]  /*1690*/  FFMA.FTZ R165, R166, R126, R165 ;  /* 0x0000007ea6a57223 */ /* 0x000fe400000100a5 */
[----:B------:R0:W-:Y:S04]  /*16a0*/  STL [R1+0x10], R155 ;  /* 0x0000109b01007387 */ /* 0x0001e80000100800 */
[----:B------:R1:W-:Y:S01]  /*16b0*/  STL [R1+0x14], R165 ;  /* 0x000014a501007387 */ /* 0x0003e20000100800 */
[----:B0-----:R-:W-:Y:S01]  /*16c0*/  FMUL.FTZ R155, R125, R124 ;  /* 0x0000007c7d9b7220 */ /* 0x001fe20000410000 */
[----:B------:R-:W-:-:S05]  /*16d0*/  HADD2.F32 R124, -RZ, R82.H1_H1 ;  /* 0x30000052ff7c7230 */ /* 0x000fca0000004100 */
[----:B-1----:R-:W-:Y:S01]  /*16e0*/  FMUL.FTZ R165, R124, R126 ;  /* 0x0000007e7ca57220 */ /* 0x002fe20000410000 */
[----:B------:R-:W-:Y:S01]  /*16f0*/  FADD.FTZ R124, -R195, R130 ;  /* 0x00000082c37c7221 */ /* 0x000fe20000010100 */
[----:B------:R-:W-:-:S03]  /*1700*/  HADD2.F32 R128, -RZ, R127.H0_H0 ;  /* 0x2000007fff807230 */ /* 0x000fc60000004100 */
[----:B------:R-:W-:Y:S01]  /*1710*/  FMUL.FTZ R171, R3, R124 ;  /* 0x0000007c03ab7220 */ /* 0x000fe20000410000 */
[----:B------:R-:W-:-:S03]  /*1720*/  HADD2.F32 R125, -RZ, R83.H0_H0 ;  /* 0x20000053ff7d7230 */ /* 0x000fc60000004100 */
[----:B------:R-:W-:-:S05]  /*1730*/  FFMA.FTZ R172, R171, R128, R172 ;  /* 0x00000080abac7223 */ /* 0x000fca00000100ac */
[----:B------:R0:W-:Y:S01]  /*1740*/  STL [R1+0x18], R172 ;  /* 0x000018ac01007387 */ /* 0x0001e20000100800 */
[----:B------:R-:W-:Y:S02]  /*1750*/  HADD2.F32 R127, -RZ, R127.H1_H1 ;  /* 0x3000007fff7f7230 */ /* 0x000fe40000004100 */
[----:B------:R-:W-:Y:S01]  /*1760*/  FADD.FTZ R217, R217, R126 ;  /* 0x0000007ed9d97221 */ /* 0x000fe20000010000 */
[----:B------:R-:W-:Y:S01]  /*1770*/  FADD.FTZ R124, R212, R7 ;  /* 0x00000007d47c7221 */ /* 0x000fe20000010000 */
[----:B------:R-:W-:Y:S01]  /*1780*/  FFMA.FTZ R126, R4, R7, R213 ;  /* 0x00000007047e7223 */ /* 0x000fe200000100d5 */
[----:B0-----:R-:W-:Y:S01]  /*1790*/  FMUL.FTZ R172, R125, R128 ;  /* 0x000000807dac7220 */ /* 0x001fe20000410000 */
[----:B------:R-:W-:-:S04]  /*17a0*/  FADD.FTZ R125, -R195, R131 ;  /* 0x00000083c37d7221 */ /* 0x000fc80000010100 */
        /* <DEDUP_REMOVED lines=12> */
[-C--:B------:R-:W-:Y:S01]  /*1870*/  FMUL.FTZ R188, R125, R127.reuse ;  /* 0x0000007f7dbc7220 */ /* 0x080fe20000410000 */
[----:B------:R-:W-:Y:S01]  /*1880*/  FADD.FTZ R124, R124, R172 ;  /* 0x000000ac7c7c7221 */ /* 0x000fe20000010000 */
[----:B------:R-:W-:Y:S01]  /*1890*/  FFMA.FTZ R126, R171, R172, R126 ;  /* 0x000000acab7e7223 */ /* 0x000fe2000001007e */
[----:B------:R-:W-:Y:S01]  /*18a0*/  FADD.FTZ R218, R218, R128 ;  /* 0x00000080dada7221 */ /* 0x000fe20000010000 */
[----:B------:R-:W-:Y:S01]  /*18b0*/  FADD.FTZ R219, R219, R127 ;  /* 0x0000007fdbdb7221 */ /* 0x000fe20000010000 */
[----:B------:R-:W-:Y:S01]  /*18c0*/  IADD3 R214, PT, PT, R214, 0x20, RZ ;  /* 0x00000020d6d67810 */ /* 0x000fe20007ffe0ff */
[----:B------:R-:W-:Y:S01]  /*18d0*/  FADD.FTZ R212, R124, R188 ;  /* 0x000000bc7cd47221 */ /* 0x000fe20000010000 */
[C---:B------:R-:W-:Y:S01]  /*18e0*/  FFMA.FTZ R213, R187.reuse, R188, R126 ;  /* 0x000000bcbbd57223 */ /* 0x040fe2000001007e */
[----:B--2---:R-:W-:-:S05]  /*18f0*/  FFMA.FTZ R132, R187, R127, R132 ;  /* 0x0000007fbb847223 */ /* 0x004fca0000010084 */
[----:B------:R2:W-:Y:S02]  /*1900*/  STL [R1+0x1c], R132 ;  /* 0x00001c8401007387 */ /* 0x0005e40000100800 */
.L_x_4219:
[----:B------:R-:W-:Y:S05]  /*1910*/  BSYNC.RECONVERGENT B1 ;  /* 0x0000000000017941 */ /* 0x000fea0003800200 */
.L_x_4218:
[----:B------:R-:W-:Y:S04]  /*1920*/  BSSY.RECONVERGENT B1, `(.L_x_4220) ;  /* 0x0000068000017945 */ /* 0x000fe80003800200 */
[----:B------:R-:W-:Y:S05]  /*1930*/  @!P1 BRA `(.L_x_4221) ;  /* 0x0000000400989947 */ /* 0x000fea0003800000 */
[----:B------:R-:W3:Y:S01]  /*1940*/  LDC.64 R128, c[0x0][0x3a8] ;  /* 0x0000ea00ff807b82 */ /* 0x000ee20000000a00 */
[----:B------:R-:W-:Y:S01]  /*1950*/  ISETP.NE.U32.AND P0, PT, RZ, UR10, PT ;  /* 0x0000000aff007c0c */ /* 0x000fe2000bf05070 */
[----:B------:R-:W4:Y:S06]  /*1960*/  LDL.LU R190, [R1] ;  /* 0x0000000001be7983 */ /* 0x000f2c0000300800 */
[----:B------:R-:W0:Y:S01]  /*1970*/  LDC.64 R124, c[0x0][0x428] ;  /* 0x00010a00ff7c7b82 */ /* 0x000e220000000a00 */
[----:B------:R-:W-:Y:S01]  /*1980*/  ISETP.NE.AND.EX P3, PT, RZ, UR11, PT, P0 ;  /* 0x0000000bff007c0c */ /* 0x000fe2000bf65300 */
[----:B------:R-:W4:Y:S01]  /*1990*/  LDL.LU R28, [R1+0x4] ;  /* 0x00000400011c7983 */ /* 0x000f220000300800 */
[----:B------:R-:W-:-:S03]  /*19a0*/  ISETP.NE.U32.AND P0, PT, RZ, UR20, PT ;  /* 0x00000014ff007c0c */ /* 0x000fc6000bf05070 */
[----:B------:R-:W4:Y:S08]  /*19b0*/  LDL.LU R34, [R1+0x8] ;  /* 0x0000080001227983 */ /* 0x000f300000300800 */
[----:B------:R-:W1:Y:S01]  /*19c0*/  @P3 LDC.64 R138, c[0x0][0x3b8] ;  /* 0x0000ee00ff8a3b82 */ /* 0x000e620000000a00 */
[----:B---3--:R-:W-:-:S04]  /*19d0*/  IMAD.WIDE.U32 R128, R214, 0x20, R128 ;  /* 0x00000020d6807825 */ /* 0x008fc800078e0080 */
[----:B0-----:R-:W-:Y:S01]  /*19e0*/  IMAD.WIDE.U32 R124, R214, 0x10, R124 ;  /* 0x00000010d67c7825 */ /* 0x001fe200078e007c */
[----:B-12---:R-:W2:Y:S01]  /*19f0*/  LDG.E.128 R132, desc[UR8][R128.64] ;  /* 0x0000000880847981 */ /* 0x006ea2000c1e1d00 */
[----:B------:R-:W-:-:S03]  /*1a00*/  ISETP.NE.AND.EX P0, PT, RZ, UR21, PT, P0 ;  /* 0x00000015ff007c0c */ /* 0x000fc6000bf05300 */
[----:B------:R-:W3:Y:S04]  /*1a10*/  LDL.LU R154, [R1+0xc] ;  /* 0x00000c00019a7983 */ /* 0x000ee80000300800 */
[----:B------:R-:W4:Y:S04]  /*1a20*/  LDG.E.128 R124, desc[UR8][R124.64] ;  /* 0x000000087c7c7981 */ /* 0x000f28000c1e1d00 */
[----:B------:R-:W3:Y:S01]  /*1a30*/  LDG.E.128 R128, desc[UR8][R128.64+0x10] ;  /* 0x0000100880807981 */ /* 0x000ee2000c1e1d00 */
[----:B------:R-:W-:-:S05]  /*1a40*/  @P3 IMAD.WIDE.U32 R138, R214, 0x8, R138 ;  /* 0x00000008d68a3825 */ /* 0x000fca00078e008a */
[----:B------:R0:W5:Y:S02]  /*1a50*/  @P3 LDG.E.64 R136, desc[UR8][R138.64] ;  /* 0x000000088a883981 */ /* 0x000164000c1e1b00 */
[----:B0-----:R-:W0:Y:S02]  /*1a60*/  @P0 LDC.64 R138, c[0x0][0x438] ;  /* 0x00010e00ff8a0b82 */ /* 0x001e240000000a00 */
[----:B0-----:R-:W-:-:S05]  /*1a70*/  @P0 IMAD.WIDE.U32 R138, R214, 0x20, R138 ;  /* 0x00000020d68a0825 */ /* 0x001fca00078e008a */
[----:B------:R-:W5:Y:S04]  /*1a80*/  @P0 LDG.E.128 R88, desc[UR8][R138.64] ;  /* 0x000000088a580981 */ /* 0x000f68000c1e1d00 */
[----:B------:R0:W5:Y:S02]  /*1a90*/  @P0 LDG.E.128 R92, desc[UR8][R138.64+0x10] ;  /* 0x000010088a5c0981 */ /* 0x000164000c1e1d00 */
[----:B0-----:R-:W0:Y:S02]  /*1aa0*/  LDC.64 R138, c[0x0][0x3b0] ;  /* 0x0000ec00ff8a7b82 */ /* 0x001e240000000a00 */
[----:B0-----:R-:W-:-:S06]  /*1ab0*/  IMAD.WIDE.U32 R138, R214, 0x8, R138 ;  /* 0x00000008d68a7825 */ /* 0x001fcc00078e008a */
[----:B------:R-:W5:Y:S01]  /*1ac0*/  LDG.E.64 R138, desc[UR8][R138.64] ;  /* 0x000000088a8a7981 */ /* 0x000f62000c1e1b00 */
[--C-:B------:R-:W-:Y:S02]  /*1ad0*/  HADD2.F32 R15, -RZ, R76.reuse.H0_H0 ;  /* 0x2000004cff0f7230 */ /* 0x100fe40000004100 */
[----:B------:R-:W-:Y:S02]  /*1ae0*/  HADD2.F32 R16, -RZ, R76.H1_H1 ;  /* 0x3000004cff107230 */ /* 0x000fe40000004100 */
[----:B------:R-:W-:Y:S01]  /*1af0*/  HADD2.F32 R33, -RZ, R77.H0_H0 ;  /* 0x2000004dff217230 */ /* 0x000fe20000004100 */
[----:B------:R-:W-:Y:S01]  /*1b00*/  IADD3 R214, PT, PT, R214, 0x20, RZ ;  /* 0x00000020d6d67810 */ /* 0x000fe20007ffe0ff */
[C---:B--2---:R-:W-:Y:S01]  /*1b10*/  FADD.FTZ R5, -R195.reuse, R132 ;  /* 0x00000084c3057221 */ /* 0x044fe20000010100 */
[----:B------:R-:W-:-:S03]  /*1b20*/  FADD.FTZ R13, -R195, R133 ;  /* 0x00000085c30d7221 */ /* 0x000fc60000010100 */
[C---:B-----5:R-:W-:Y:S01]  /*1b30*/  FMUL.FTZ R5, R3.reuse, R5 ;  /* 0x0000000503057220 */ /* 0x060fe20000410000 */
[----:B----4-:R-:W-:Y:S02]  /*1b40*/  HADD2.F32 R9, -RZ, R124.H0_H0 ;  /* 0x2000007cff097230 */ /* 0x010fe40000004100 */
[----:B------:R-:W-:-:S03]  /*1b50*/  FMUL.FTZ R13, R3, R13 ;  /* 0x0000000d030d7220 */ /* 0x000fc60000410000 */
[----:B------:R-:W-:Y:S01]  /*1b60*/  FADD.FTZ R208, R208, R9 ;  /* 0x00000009d0d07221 */ /* 0x000fe20000010000 */
[-C--:B------:R-:W-:Y:S01]  /*1b70*/  FFMA.FTZ R190, R5, R9.reuse, R190 ;  /* 0x0000000905be7223 */ /* 0x080fe200000100be */
[----:B------:R-:W-:Y:S01]  /*1b80*/  FMUL.FTZ R9, R15, R9 ;  /* 0x000000090f097220 */ /* 0x000fe20000410000 */
[----:B------:R-:W-:Y:S02]  /*1b90*/  HADD2.F32 R15, -RZ, R124.H1_H1 ;  /* 0x3000007cff0f7230 */ /* 0x000fe40000004100 */
[----:B------:R-:W-:-:S03]  /*1ba0*/  FADD.FTZ R23, -R195, R134 ;  /* 0x00000086c3177221 */ /* 0x000fc60000010100 */
[----:B------:R-:W-:Y:S01]  /*1bb0*/  FADD.FTZ R209, R209, R15 ;  /* 0x0000000fd1d17221 */ /* 0x000fe20000010000 */
[-C--:B------:R-:W-:Y:S01]  /*1bc0*/  FFMA.FTZ R28, R13, R15.reuse, R28 ;  /* 0x0000000f0d1c7223 */ /* 0x080fe2000001001c */
[----:B------:R-:W-:Y:S01]  /*1bd0*/  FMUL.FTZ R16, R16, R15 ;  /* 0x0000000f10107220 */ /* 0x000fe20000410000 */
[----:B------:R-:W-:Y:S01]  /*1be0*/  FMUL.FTZ R15, R3, R23 ;  /* 0x00000017030f7220 */ /* 0x000fe20000410000 */
[----:B------:R-:W-:Y:S01]  /*1bf0*/  HADD2.F32 R23, -RZ, R125.H0_H0 ;  /* 0x2000007dff177230 */ /* 0x000fe20000004100 */
[----:B------:R-:W-:Y:S04]  /*1c00*/  STL [R1], R190 ;  /* 0x000000be01007387 */ /* 0x000fe80000100800 */
[-C--:B------:R-:W-:Y:S01]  /*1c10*/  FFMA.FTZ R34, R15, R23.reuse, R34 ;  /* 0x000000170f227223 */ /* 0x080fe20000010022 */
[----:B------:R0:W-:Y:S01]  /*1c20*/  STL [R1+0x4], R28 ;  /* 0x0000041c01007387 */ /* 0x0001e20000100800 */
[----:B------:R-:W-:Y:S01]  /*1c30*/  FADD.FTZ R210, R210, R23 ;  /* 0x00000017d2d27221 */ /* 0x000fe20000010000 */
[----:B------:R-:W-:-:S02]  /*1c40*/  FMUL.FTZ R23, R33, R23 ;  /* 0x0000001721177220 */ /* 0x000fc40000410000 */
[----:B------:R1:W-:Y:S01]  /*1c50*/  STL [R1+0x8], R34 ;  /* 0x0000082201007387 */ /* 0x0003e20000100800 */
[----:B------:R-:W-:Y:S02]  /*1c60*/  HADD2.F32 R33, -RZ, R77.H1_H1 ;  /* 0x3000004dff217230 */ /* 0x000fe40000004100 */
[C---:B0-----:R-:W-:Y:S01]  /*1c70*/  FADD.FTZ R28, -R195.reuse, R135 ;  /* 0x00000087c31c7221 */ /* 0x041fe20000010100 */
[----:B---3--:R-:W-:Y:S01]  /*1c80*/  FADD.FTZ R124, -R195, R128 ;  /* 0x00000080c37c7221 */ /* 0x008fe20000010100 */
[----:B-1----:R-:W-:Y:S02]  /*1c90*/  HADD2.F32 R34, -RZ, R125.H1_H1 ;  /* 0x3000007dff227230 */ /* 0x002fe40000004100 */
[----:B------:R-:W-:Y:S01]  /*1ca0*/  FMUL.FTZ R28, R3, R28 ;  /* 0x0000001c031c7220 */ /* 0x000fe20000410000 */
[----:B------:R-:W-:Y:S02]  /*1cb0*/  HADD2.F32 R125, -RZ, R78.H0_H0 ;  /* 0x2000004eff7d7230 */ /* 0x000fe40000004100 */
[----:B------:R-:W-:Y:S01]  /*1cc0*/  FADD.FTZ R211, R211, R34 ;  /* 0x00000022d3d37221 */ /* 0x000fe20000010000 */
[-C--:B------:R-:W-:Y:S01]  /*1cd0*/  FFMA.FTZ R154, R28, R34.reuse, R154 ;  /* 0x000000221c9a7223 */ /* 0x080fe2000001009a */
[----:B------:R-:W-:Y:S01]  /*1ce0*/  FMUL.FTZ R34, R33, R34 ;  /* 0x0000002221227220 */ /* 0x000fe20000410000 */
[----:B------:R-:W-:Y:S01]  /*1cf0*/  FMUL.FTZ R33, R3, R124 ;  /* 0x0000007c03217220 */ /* 0x000fe20000410000 */
[----:B------:R-:W-:-:S02]  /*1d00*/  HADD2.F32 R124, -RZ, R126.H0_H0 ;  /* 0x2000007eff7c7230 */ /* 0x000fc40000004100 */
[----:B------:R0:W-:Y:S01]  /*1d10*/  STL [R1+0xc], R154 ;  /* 0x00000c9a01007387 */ /* 0x0001e20000100800 */
[----:B------:R-:W-:Y:S02]  /*1d20*/  HADD2.F32 R126, -RZ, R126.H1_H1 ;  /* 0x3000007eff7e7230 */ /* 0x000fe40000004100 */
[----:B------:R-:W-:Y:S01]  /*1d30*/  FADD.FTZ R204, R204, R124 ;  /* 0x0000007ccccc7221 */ /* 0x000fe20000010000 */
[-C--:B------:R-:W-:Y:S01]  /*1d40*/  FFMA.FTZ R248, R33, R124.reuse, R248 ;  /* 0x0000007c21f87223 */ /* 0x080fe200000100f8 */
[----:B------:R-:W-:Y:S01]  /*1d50*/  FADD.FTZ R129, -R195, R129 ;  /* 0x00000081c3817221 */ /* 0x000fe20000010100 */
[----:B0-----:R-:W-:Y:S01]  /*1d60*/  FMUL.FTZ R154, R125, R124 ;  /* 0x0000007c7d9a7220 */ /* 0x001fe20000410000 */
[----:B------:R-:W-:Y:S02]  /*1d70*/  HADD2.F32 R124, -RZ, R78.H1_H1 ;  /* 0x3000004eff7c7230 */ /* 0x000fe40000004100 */
[----:B------:R-:W-:-:S03]  /*1d80*/  FMUL.FTZ R164, R3, R129 ;  /* 0x0000008103a47220 */ /* 0x000fc60000410000 */
[-C--:B------:R-:W-:Y:S01]  /*1d90*/  FMUL.FTZ R163, R124, R126.reuse ;  /* 0x0000007e7ca37220 */ /* 0x080fe20000410000 */
[----:B------:R-:W-:Y:S01]  /*1da0*/  FADD.FTZ R124, -R195, R130 ;  /* 0x00000082c37c7221 */ /* 0x000fe20000010100 */
[----:B------:R-:W-:Y:S01]  /*1db0*/  FADD.FTZ R205, R205, R126 ;  /* 0x0000007ecdcd7221 */ /* 0x000fe20000010000 */
[----:B------:R-:W-:Y:S01]  /*1dc0*/  FFMA.FTZ R249, R164, R126, R249 ;  /* 0x0000007ea4f97223 */ /* 0x000fe200000100f9 */
[----:B------:R-:W-:Y:S01]  /*1dd0*/  FFMA.FTZ R126, R5, R9, R213 ;  /* 0x00000009057e7223 */ /* 0x000fe200000100d5 */
[----:B------:R-:W-:Y:S01]  /*1de0*/  FMUL.FTZ R173, R3, R124 ;  /* 0x0000007c03ad7220 */ /* 0x000fe20000410000 */
[----:B------:R-:W-:Y:S02]  /*1df0*/  FADD.FTZ R124, R212, R9 ;  /* 0x00000009d47c7221 */ /* 0x000fe40000010000 */
[----:B------:R-:W-:Y:S02]  /*1e00*/  FFMA.FTZ R126, R13, R16, R126 ;  /* 0x000000100d7e7223 */ /* 0x000fe4000001007e */
[----:B------:R-:W-:Y:S01]  /*1e10*/  FADD.FTZ R124, R124, R16 ;  /* 0x000000107c7c7221 */ /* 0x000fe20000010000 */
[----:B------:R-:W-:-:S02]  /*1e20*/  HADD2.F32 R128, -RZ, R127.H0_H0 ;  /* 0x2000007fff807230 */ /* 0x000fc40000004100 */
[----:B------:R-:W-:Y:S01]  /*1e30*/  FFMA.FTZ R126, R15, R23, R126 ;  /* 0x000000170f7e7223 */ /* 0x000fe2000001007e */
[----:B------:R-:W-:Y:S02]  /*1e40*/  HADD2.F32 R125, -RZ, R79.H0_H0 ;  /* 0x2000004fff7d7230 */ /* 0x000fe40000004100 */
[----:B------:R-:W-:Y:S01]  /*1e50*/  FADD.FTZ R124, R124, R23 ;  /* 0x000000177c7c7221 */ /* 0x000fe20000010000 */
[----:B------:R-:W-:-:S03]  /*1e60*/  FFMA.FTZ R126, R28, R34, R126 ;  /* 0x000000221c7e7223 */ /* 0x000fc6000001007e */
[----:B------:R-:W-:Y:S01]  /*1e70*/  FADD.FTZ R124, R124, R34 ;  /* 0x000000227c7c7221 */ /* 0x000fe20000010000 */
[----:B------:R-:W-:Y:S01]  /*1e80*/  FMUL.FTZ R174, R125, R128 ;  /* 0x000000807dae7220 */ /* 0x000fe20000410000 */
[----:B------:R-:W-:Y:S01]  /*1e90*/  FADD.FTZ R125, -R195, R131 ;  /* 0x00000083c37d7221 */ /* 0x000fe20000010100 */
[----:B------:R-:W-:Y:S01]  /*1ea0*/  FFMA.FTZ R126, R33, R154, R126 ;  /* 0x0000009a217e7223 */ /* 0x000fe2000001007e */
[----:B------:R-:W-:Y:S01]  /*1eb0*/  FADD.FTZ R124, R124, R154 ;  /* 0x0000009a7c7c7221 */ /* 0x000fe20000010000 */
[----:B------:R-:W-:Y:S02]  /*1ec0*/  HADD2.F32 R127, -RZ, R127.H1_H1 ;  /* 0x3000007fff7f7230 */ /* 0x000fe40000004100 */
[----:B------:R-:W-:Y:S01]  /*1ed0*/  FMUL.FTZ R189, R3, R125 ;  /* 0x0000007d03bd7220 */ /* 0x000fe20000410000 */
[----:B------:R-:W-:Y:S02]  /*1ee0*/  HADD2.F32 R125, -RZ, R79.H1_H1 ;  /* 0x3000004fff7d7230 */ /* 0x000fe40000004100 */
[----:B------:R-:W-:Y:S01]  /*1ef0*/  FADD.FTZ R124, R124, R163 ;  /* 0x000000a37c7c7221 */ /* 0x000fe20000010000 */
[----:B------:R-:W-:-:S02]  /*1f00*/  FFMA.FTZ R126, R164, R163, R126 ;  /* 0x000000a3a47e7223 */ /* 0x000fc4000001007e */
        /* <DEDUP_REMOVED lines=9> */
.L_x_4221:
[----:B------:R-:W-:Y:S05]  /*1fa0*/  BSYNC.RECONVERGENT B1 ;  /* 0x0000000000017941 */ /* 0x000fea0003800200 */
.L_x_4220:
[----:B------:R-:W-:Y:S04]  /*1fb0*/  BSSY.RECONVERGENT B1, `(.L_x_4222) ;  /* 0x0000060000017945 */ /* 0x000fe80003800200 */
[----:B------:R-:W-:Y:S05]  /*1fc0*/  @!P2 BRA `(.L_x_4223) ;  /* 0x000000040078a947 */ /* 0x000fea0003800000 */
[----:B------:R-:W3:Y:S08]  /*1fd0*/  LDC.64 R26, c[0x0][0x3a8] ;  /* 0x0000ea00ff1a7b82 */ /* 0x000ef00000000a00 */
[----:B------:R-:W4:Y:S01]  /*1fe0*/  LDC.64 R124, c[0x0][0x428] ;  /* 0x00010a00ff7c7b82 */ /* 0x000f220000000a00 */
[----:B---3--:R-:W-:-:S05]  /*1ff0*/  IMAD.WIDE.U32 R26, R214, 0x20, R26 ;  /* 0x00000020d61a7825 */ /* 0x008fca00078e001a */
[----:B-12---:R-:W2:Y:S01]  /*2000*/  LDG.E.128 R132, desc[UR8][R26.64] ;  /* 0x000000081a847981 */ /* 0x006ea2000c1e1d00 */
[----:B----4-:R-:W-:-:S03]  /*2010*/  IMAD.WIDE.U32 R124, R214, 0x10, R124 ;  /* 0x00000010d67c7825 */ /* 0x010fc600078e007c */
[----:B------:R1:W3:Y:S04]  /*2020*/  LDG.E.128 R128, desc[UR8][R26.64+0x10] ;  /* 0x000010081a807981 */ /* 0x0002e8000c1e1d00 */
[----:B------:R-:W4:Y:S01]  /*2030*/  LDG.E.128 R124, desc[UR8][R124.64] ;  /* 0x000000087c7c7981 */ /* 0x000f22000c1e1d00 */
[----:B------:R-:W-:-:S04]  /*2040*/  ISETP.NE.U32.AND P0, PT, RZ, UR10, PT ;  /* 0x0000000aff007c0c */ /* 0x000fc8000bf05070 */
[----:B------:R-:W-:Y:S02]  /*2050*/  ISETP.NE.AND.EX P3, PT, RZ, UR11, PT, P0 ;  /* 0x0000000bff007c0c */ /* 0x000fe4000bf65300 */
[----:B------:R-:W-:-:S04]  /*2060*/  ISETP.NE.U32.AND P0, PT, RZ, UR20, PT ;  /* 0x00000014ff007c0c */ /* 0x000fc8000bf05070 */
[----:B------:R-:W-:-:S07]  /*2070*/  ISETP.NE.AND.EX P0, PT, RZ, UR21, PT, P0 ;  /* 0x00000015ff007c0c */ /* 0x000fce000bf05300 */
[----:B-1----:R-:W1:Y:S08]  /*2080*/  @P3 LDC.64 R26, c[0x0][0x3b8] ;  /* 0x0000ee00ff1a3b82 */ /* 0x002e700000000a00 */
[----:B------:R-:W0:Y:S01]  /*2090*/  @P0 LDC.64 R142, c[0x0][0x438] ;  /* 0x00010e00ff8e0b82 */ /* 0x000e220000000a00 */
[----:B-1----:R-:W-:-:S05]  /*20a0*/  @P3 IMAD.WIDE.U32 R26, R214, 0x8, R26 ;  /* 0x00000008d61a3825 */ /* 0x002fca00078e001a */
[----:B------:R0:W5:Y:S02]  /*20b0*/  @P3 LDG.E.64 R140, desc[UR8][R26.64] ;  /* 0x000000081a8c3981 */ /* 0x000164000c1e1b00 */
[----:B0-----:R-:W-:Y:S02]  /*20c0*/  @P0 IMAD.WIDE.U32 R26, R214, 0x20, R142 ;  /* 0x00000020d61a0825 */ /* 0x001fe400078e008e */
[----:B------:R-:W0:Y:S02]  /*20d0*/  LDC.64 R142, c[0x0][0x3b0] ;  /* 0x0000ec00ff8e7b82 */ /* 0x000e240000000a00 */
[--C-:B------:R-:W-:Y:S01]  /*20e0*/  HADD2.F32 R21, -RZ, R72.reuse.H0_H0 ;  /* 0x20000048ff157230 */ /* 0x100fe20000004100 */
[----:B------:R-:W5:Y:S04]  /*20f0*/  @P0 LDG.E.128 R96, desc[UR8][R26.64] ;  /* 0x000000081a600981 */ /* 0x000f68000c1e1d00 */
[----:B------:R0:W5:Y:S01]  /*2100*/  @P0 LDG.E.128 R100, desc[UR8][R26.64+0x10] ;  /* 0x000010081a640981 */ /* 0x000162000c1e1d00 */
[----:B------:R-:W-:-:S02]  /*2110*/  HADD2.F32 R22, -RZ, R72.H1_H1 ;  /* 0x30000048ff167230 */ /* 0x000fc40000004100 */
[----:B------:R-:W-:Y:S02]  /*2120*/  HADD2.F32 R31, -RZ, R73.H0_H0 ;  /* 0x20000049ff1f7230 */ /* 0x000fe40000004100 */
[----:B0-----:R-:W-:-:S05]  /*2130*/  IMAD.WIDE.U32 R26, R214, 0x8, R142 ;  /* 0x00000008d61a7825 */ /* 0x001fca00078e008e */
[----:B------:R0:W5:Y:S01]  /*2140*/  LDG.E.64 R142, desc[UR8][R26.64] ;  /* 0x000000081a8e7981 */ /* 0x000162000c1e1b00 */
[----:B------:R-:W-:Y:S01]  /*2150*/  HADD2.F32 R32, -RZ, R73.H1_H1 ;  /* 0x30000049ff207230 */ /* 0x000fe20000004100 */
        /* <DEDUP_REMOVED lines=10> */
[----:B0-----:R-:W-:-:S03]  /*2200*/  FADD.FTZ R26, -R195, R134 ;  /* 0x00000086c31a7221 */ /* 0x001fc60000010100 */
[----:B------:R-:W-:Y:S01]  /*2210*/  FADD.FTZ R201, R201, R21 ;  /* 0x00000015c9c97221 */ /* 0x000fe20000010000 */
[-C--:B------:R-:W-:Y:S01]  /*2220*/  FFMA.FTZ R245, R14, R21.reuse, R245 ;  /* 0x000000150ef57223 */ /* 0x080fe200000100f5 */
[----:B------:R-:W-:Y:S01]  /*2230*/  FMUL.FTZ R21, R22, R21 ;  /* 0x0000001516157220 */ /* 0x000fe20000410000 */
[----:B------:R-:W-:Y:S01]  /*2240*/  FMUL.FTZ R22, R3, R26 ;  /* 0x0000001a03167220 */ /* 0x000fe20000410000 */
[----:B------:R-:W-:Y:S02]  /*2250*/  HADD2.F32 R26, -RZ, R125.H0_H0 ;  /* 0x2000007dff1a7230 */ /* 0x000fe40000004100 */
[----:B------:R-:W-:-:S03]  /*2260*/  FADD.FTZ R27, -R195, R135 ;  /* 0x00000087c31b7221 */ /* 0x000fc60000010100 */
[----:B------:R-:W-:Y:S01]  /*2270*/  FADD.FTZ R202, R202, R26 ;  /* 0x0000001acaca7221 */ /* 0x000fe20000010000 */
[-C--:B------:R-:W-:Y:S01]  /*2280*/  FFMA.FTZ R246, R22, R26.reuse, R246 ;  /* 0x0000001a16f67223 */ /* 0x080fe200000100f6 */
[----:B------:R-:W-:Y:S01]  /*2290*/  FMUL.FTZ R26, R31, R26 ;  /* 0x0000001a1f1a7220 */ /* 0x000fe20000410000 */
[----:B------:R-:W-:Y:S02]  /*22a0*/  HADD2.F32 R31, -RZ, R125.H1_H1 ;  /* 0x3000007dff1f7230 */ /* 0x000fe40000004100 */
[----:B------:R-:W-:Y:S01]  /*22b0*/  FMUL.FTZ R27, R3, R27 ;  /* 0x0000001b031b7220 */ /* 0x000fe20000410000 */
[----:B---3--:R-:W-:Y:S01]  /*22c0*/  FADD.FTZ R124, -R195, R128 ;  /* 0x00000080c37c7221 */ /* 0x008fe20000010100 */
[----:B------:R-:W-:Y:S02]  /*22d0*/  HADD2.F32 R125, -RZ, R74.H0_H0 ;  /* 0x2000004aff7d7230 */ /* 0x000fe40000004100 */
[----:B------:R-:W-:Y:S01]  /*22e0*/  FADD.FTZ R203, R203, R31 ;  /* 0x0000001fcbcb7221 */ /* 0x000fe20000010000 */
[-C--:B------:R-:W-:Y:S01]  /*22f0*/  FFMA.FTZ R247, R27, R31.reuse, R247 ;  /* 0x0000001f1bf77223 */ /* 0x080fe200000100f7 */
[----:B------:R-:W-:Y:S01]  /*2300*/  FMUL.FTZ R32, R32, R31 ;  /* 0x0000001f20207220 */ /* 0x000fe20000410000 */
[----:B------:R-:W-:Y:S01]  /*2310*/  FMUL.FTZ R31, R3, R124 ;  /* 0x0000007c031f7220 */ /* 0x000fe20000410000 */
[----:B------:R-:W-:-:S02]  /*2320*/  HADD2.F32 R124, -RZ, R126.H0_H0 ;  /* 0x2000007eff7c7230 */ /* 0x000fc40000004100 */
[----:B------:R-:W-:-:S03]  /*2330*/  HADD2.F32 R126, -RZ, R126.H1_H1 ;  /* 0x3000007eff7e7230 */ /* 0x000fc60000004100 */
[----:B------:R-:W-:Y:S01]  /*2340*/  FADD.FTZ R196, R196, R124 ;  /* 0x0000007cc4c47221 */ /* 0x000fe20000010000 */
[-C--:B------:R-:W-:Y:S01]  /*2350*/  FFMA.FTZ R240, R31, R124.reuse, R240 ;  /* 0x0000007c1ff07223 */ /* 0x080fe200000100f0 */
[----:B------:R-:W-:Y:S01]  /*2360*/  FMUL.FTZ R153, R125, R124 ;  /* 0x0000007c7d997220 */ /* 0x000fe20000410000 */
[----:B------:R-:W-:Y:S02]  /*2370*/  HADD2.F32 R124, -RZ, R74.H1_H1 ;  /* 0x3000004aff7c7230 */ /* 0x000fe40000004100 */
[----:B------:R-:W-:-:S03]  /*2380*/  FADD.FTZ R129, -R195, R129 ;  /* 0x00000081c3817221 */ /* 0x000fc60000010100 */
[-C--:B------:R-:W-:Y:S01]  /*2390*/  FMUL.FTZ R161, R124, R126.reuse ;  /* 0x0000007e7ca17220 */ /* 0x080fe20000410000 */
[----:B------:R-:W-:Y:S01]  /*23a0*/  FMUL.FTZ R162, R3, R129 ;  /* 0x0000008103a27220 */ /* 0x000fe20000410000 */
[----:B------:R-:W-:Y:S01]  /*23b0*/  FADD.FTZ R124, -R195, R130 ;  /* 0x00000082c37c7221 */ /* 0x000fe20000010100 */
[----:B------:R-:W-:Y:S02]  /*23c0*/  FADD.FTZ R197, R197, R126 ;  /* 0x0000007ec5c57221 */ /* 0x000fe40000010000 */
[----:B------:R-:W-:Y:S01]  /*23d0*/  FFMA.FTZ R241, R162, R126, R241 ;  /* 0x0000007ea2f17223 */ /* 0x000fe200000100f1 */
[----:B------:R-:W-:Y:S01]  /*23e0*/  FMUL.FTZ R175, R3, R124 ;  /* 0x0000007c03af7220 */ /* 0x000fe20000410000 */
[----:B------:R-:W-:Y:S01]  /*23f0*/  FADD.FTZ R124, R212, R10 ;  /* 0x0000000ad47c7221 */ /* 0x000fe20000010000 */
[----:B------:R-:W-:-:S03]  /*2400*/  FFMA.FTZ R126, R6, R10, R213 ;  /* 0x0000000a067e7223 */ /* 0x000fc600000100d5 */
[----:B------:R-:W-:Y:S01]  /*2410*/  FADD.FTZ R124, R124, R21 ;  /* 0x000000157c7c7221 */ /* 0x000fe20000010000 */
[----:B------:R-:W-:Y:S01]  /*2420*/  FFMA.FTZ R126, R14, R21, R126 ;  /* 0x000000150e7e7223 */ /* 0x000fe2000001007e */
[----:B------:R-:W-:Y:S02]  /*2430*/  HADD2.F32 R128, -RZ, R127.H0_H0 ;  /* 0x2000007fff807230 */ /* 0x000fe40000004100 */
[----:B------:R-:W-:Y:S02]  /*2440*/  HADD2.F32 R125, -RZ, R75.H0_H0 ;  /* 0x2000004bff7d7230 */ /* 0x000fe40000004100 */
[----:B------:R-:W-:Y:S01]  /*2450*/  FADD.FTZ R124, R124, R26 ;  /* 0x0000001a7c7c7221 */ /* 0x000fe20000010000 */
[----:B------:R-:W-:-:S03]  /*2460*/  FFMA.FTZ R126, R22, R26, R126 ;  /* 0x0000001a167e7223 */ /* 0x000fc6000001007e */
[----:B------:R-:W-:Y:S01]  /*2470*/  FADD.FTZ R124, R124, R32 ;  /* 0x000000207c7c7221 */ /* 0x000fe20000010000 */
[----:B------:R-:W-:Y:S01]  /*2480*/  FFMA.FTZ R126, R27, R32, R126 ;  /* 0x000000201b7e7223 */ /* 0x000fe2000001007e */
[----:B------:R-:W-:Y:S01]  /*2490*/  FMUL.FTZ R176, R125, R128 ;  /* 0x000000807db07220 */ /* 0x000fe20000410000 */
[----:B------:R-:W-:Y:S01]  /*24a0*/  FADD.FTZ R125, -R195, R131 ;  /* 0x00000083c37d7221 */ /* 0x000fe20000010100 */
[----:B------:R-:W-:Y:S01]  /*24b0*/  FADD.FTZ R124, R124, R153 ;  /* 0x000000997c7c7221 */ /* 0x000fe20000010000 */
[----:B------:R-:W-:Y:S01]  /*24c0*/  FFMA.FTZ R126, R31, R153, R126 ;  /* 0x000000991f7e7223 */ /* 0x000fe2000001007e */
        /* <DEDUP_REMOVED lines=14> */
.L_x_4223:
[----:B------:R-:W-:Y:S05]  /*25b0*/  BSYNC.RECONVERGENT B1 ;  /* 0x0000000000017941 */ /* 0x000fea0003800200 */
.L_x_4222:
[----:B------:R-:W-:Y:S04]  /*25c0*/  BSSY.RECONVERGENT B1, `(.L_x_4224) ;  /* 0x000005f000017945 */ /* 0x000fe80003800200 */
[----:B------:R-:W-:Y:S05]  /*25d0*/  @!P5 BRA `(.L_x_4225) ;  /* 0x000000040074d947 */ /* 0x000fea0003800000 */
[----:B------:R-:W3:Y:S08]  /*25e0*/  LDC.64 R128, c[0x0][0x3a8] ;  /* 0x0000ea00ff807b82 */ /* 0x000ef00000000a00 */
[----:B-12---:R-:W1:Y:S01]  /*25f0*/  LDC.64 R132, c[0x0][0x428] ;  /* 0x00010a00ff847b82 */ /* 0x006e620000000a00 */
[----:B------:R-:W-:-:S07]  /*2600*/  ISETP.NE.U32.AND P0, PT, RZ, UR10, PT ;  /* 0x0000000aff007c0c */ /* 0x000fce000bf05070 */
[----:B------:R-:W2:Y:S01]  /*2610*/  LDC.64 R178, c[0x0][0x3b0] ;  /* 0x0000ec00ffb27b82 */ /* 0x000ea20000000a00 */
[----:B---3--:R-:W-:-:S05]  /*2620*/  IMAD.WIDE.U32 R128, R214, 0x20, R128 ;  /* 0x00000020d6807825 */ /* 0x008fca00078e0080 */
[----:B------:R-:W3:Y:S01]  /*2630*/  LDG.E.128 R124, desc[UR8][R128.64] ;  /* 0x00000008807c7981 */ /* 0x000ee2000c1e1d00 */
[----:B-1----:R-:W-:-:S06]  /*2640*/  IMAD.WIDE.U32 R132, R214, 0x10, R132 ;  /* 0x00000010d6847825 */ /* 0x002fcc00078e0084 */
[----:B------:R-:W4:Y:S04]  /*2650*/  LDG.E.128 R132, desc[UR8][R132.64] ;  /* 0x0000000884847981 */ /* 0x000f28000c1e1d00 */
[----:B------:R-:W4:Y:S01]  /*2660*/  LDG.E.128 R128, desc[UR8][R128.64+0x10] ;  /* 0x0000100880807981 */ /* 0x000f22000c1e1d00 */
[----:B------:R-:W-:Y:S02]  /*2670*/  ISETP.NE.AND.EX P3, PT, RZ, UR11, PT, P0 ;  /* 0x0000000bff007c0c */ /* 0x000fe4000bf65300 */
[----:B------:R-:W-:-:S04]  /*2680*/  ISETP.NE.U32.AND P0, PT, RZ, UR20, PT ;  /* 0x00000014ff007c0c */ /* 0x000fc8000bf05070 */
[----:B------:R-:W-:-:S07]  /*2690*/  ISETP.NE.AND.EX P0, PT, RZ, UR21, PT, P0 ;  /* 0x00000015ff007c0c */ /* 0x000fce000bf05300 */
[----:B------:R-:W1:Y:S08]  /*26a0*/  @P3 LDC.64 R146, c[0x0][0x3b8] ;  /* 0x0000ee00ff923b82 */ /* 0x000e700000000a00 */
[----:B------:R-:W0:Y:S01]  /*26b0*/  @P0 LDC.64 R158, c[0x0][0x438] ;  /* 0x00010e00ff9e0b82 */ /* 0x000e220000000a00 */
[----:B-1----:R-:W-:-:S05]  /*26c0*/  @P3 IMAD.WIDE.U32 R146, R214, 0x8, R146 ;  /* 0x00000008d6923825 */ /* 0x002fca00078e0092 */
[----:B------:R0:W5:Y:S02]  /*26d0*/  @P3 LDG.E.64 R144, desc[UR8][R146.64] ;  /* 0x0000000892903981 */ /* 0x000164000c1e1b00 */
[----:B0-----:R-:W-:-:S04]  /*26e0*/  @P0 IMAD.WIDE.U32 R146, R214, 0x20, R158 ;  /* 0x00000020d6920825 */ /* 0x001fc800078e009e */
[----:B--2---:R-:W-:Y:S01]  /*26f0*/  IMAD.WIDE.U32 R158, R214, 0x8, R178 ;  /* 0x00000008d69e7825 */ /* 0x004fe200078e00b2 */
[----:B------:R-:W5:Y:S04]  /*2700*/  @P0 LDG.E.128 R104, desc[UR8][R146.64] ;  /* 0x0000000892680981 */ /* 0x000f68000c1e1d00 */
[----:B------:R-:W5:Y:S04]  /*2710*/  @P0 LDG.E.128 R108, desc[UR8][R146.64+0x10] ;  /* 0x00001008926c0981 */ /* 0x000f68000c1e1d00 */
[----:B------:R0:W5:Y:S01]  /*2720*/  LDG.E.64 R146, desc[UR8][R158.64] ;  /* 0x000000089e927981 */ /* 0x000162000c1e1b00 */
[C---:B---3--:R-:W-:Y:S01]  /*2730*/  FADD.FTZ R151, -R195.reuse, R124 ;  /* 0x0000007cc3977221 */ /* 0x048fe20000010100 */
[C---:B0-----:R-:W-:Y:S01]  /*2740*/  FADD.FTZ R158, -R195.reuse, R126 ;  /* 0x0000007ec39e7221 */ /* 0x041fe20000010100 */
[----:B------:R-:W-:-:S02]  /*2750*/  FADD.FTZ R177, -R195, R127 ;  /* 0x0000007fc3b17221 */ /* 0x000fc40000010100 */
[----:B-----5:R-:W-:Y:S01]  /*2760*/  FMUL.FTZ R152, R3, R151 ;  /* 0x0000009703987220 */ /* 0x020fe20000410000 */
[C---:B------:R-:W-:Y:S01]  /*2770*/  FADD.FTZ R157, -R195.reuse, R125 ;  /* 0x0000007dc39d7221 */ /* 0x040fe20000010100 */
[C---:B----4-:R-:W-:Y:S01]  /*2780*/  FADD.FTZ R127, -R195.reuse, R128 ;  /* 0x00000080c37f7221 */ /* 0x050fe20000010100 */
[----:B------:R-:W-:Y:S01]  /*2790*/  FADD.FTZ R126, -R195, R129 ;  /* 0x00000081c37e7221 */ /* 0x000fe20000010100 */
[----:B------:R-:W-:Y:S02]  /*27a0*/  HADD2.F32 R128, -RZ, R132.H0_H0 ;  /* 0x20000084ff807230 */ /* 0x000fe40000004100 */
[----:B------:R-:W-:Y:S02]  /*27b0*/  HADD2.F32 R129, -RZ, R68.H0_H0 ;  /* 0x20000044ff817230 */ /* 0x000fe40000004100 */
[----:B------:R-:W-:Y:S01]  /*27c0*/  FMUL.FTZ R160, R3, R157 ;  /* 0x0000009d03a07220 */ /* 0x000fe20000410000 */
[----:B------:R-:W-:Y:S01]  /*27d0*/  FADD.FTZ R64, R64, R128 ;  /* 0x0000008040407221 */ /* 0x000fe20000010000 */
[-C--:B------:R-:W-:Y:S01]  /*27e0*/  FFMA.FTZ R236, R152, R128.reuse, R236 ;  /* 0x0000008098ec7223 */ /* 0x080fe200000100ec */
[----:B------:R-:W-:Y:S01]  /*27f0*/  FMUL.FTZ R151, R129, R128 ;  /* 0x0000008081977220 */ /* 0x000fe20000410000 */
[----:B------:R-:W-:-:S02]  /*2800*/  HADD2.F32 R128, -RZ, R132.H1_H1 ;  /* 0x30000084ff807230 */ /* 0x000fc40000004100 */
[----:B------:R-:W-:Y:S02]  /*2810*/  HADD2.F32 R129, -RZ, R68.H1_H1 ;  /* 0x30000044ff817230 */ /* 0x000fe40000004100 */
[----:B------:R-:W-:Y:S01]  /*2820*/  FMUL.FTZ R158, R3, R158 ;  /* 0x0000009e039e7220 */ /* 0x000fe20000410000 */
[----:B------:R-:W-:Y:S01]  /*2830*/  FADD.FTZ R65, R65, R128 ;  /* 0x0000008041417221 */ /* 0x000fe20000010000 */
[-C--:B------:R-:W-:Y:S01]  /*2840*/  FFMA.FTZ R237, R160, R128.reuse, R237 ;  /* 0x00000080a0ed7223 */ /* 0x080fe200000100ed */
[----:B------:R-:W-:Y:S01]  /*2850*/  FMUL.FTZ R159, R129, R128 ;  /* 0x00000080819f7220 */ /* 0x000fe20000410000 */
        /* <DEDUP_REMOVED lines=9> */
[----:B------:R-:W-:Y:S02]  /*28f0*/  HADD2.F32 R127, -RZ, R134.H0_H0 ;  /* 0x20000086ff7f7230 */ /* 0x000fe40000004100 */
[----:B------:R-:W-:Y:S01]  /*2900*/  FADD.FTZ R67, R67, R128 ;  /* 0x0000008043437221 */ /* 0x000fe20000010000 */
[-C--:B------:R-:W-:Y:S01]  /*2910*/  FFMA.FTZ R239, R177, R128.reuse, R239 ;  /* 0x00000080b1ef7223 */ /* 0x080fe200000100ef */
[----:B------:R-:W-:Y:S01]  /*2920*/  FMUL.FTZ R178, R129, R128 ;  /* 0x0000008081b27220 */ /* 0x000fe20000410000 */
[----:B------:R-:W-:Y:S02]  /*2930*/  HADD2.F32 R128, -RZ, R70.H0_H0 ;  /* 0x20000046ff807230 */ /* 0x000fe40000004100 */
[----:B------:R-:W-:Y:S01]  /*2940*/  FADD.FTZ R60, R60, R127 ;  /* 0x0000007f3c3c7221 */ /* 0x000fe20000010000 */
[-C--:B------:R-:W-:Y:S01]  /*2950*/  FFMA.FTZ R232, R179, R127.reuse, R232 ;  /* 0x0000007fb3e87223 */ /* 0x080fe200000100e8 */
[----:B------:R-:W-:Y:S01]  /*2960*/  FMUL.FTZ R181, R3, R126 ;  /* 0x0000007e03b57220 */ /* 0x000fe20000410000 */
[----:B------:R-:W-:Y:S01]  /*2970*/  FADD.FTZ R124, -R195, R130 ;  /* 0x00000082c37c7221 */ /* 0x000fe20000010100 */
[----:B------:R-:W-:Y:S01]  /*2980*/  FMUL.FTZ R180, R128, R127 ;  /* 0x0000007f80b47220 */ /* 0x000fe20000410000 */
[----:B------:R-:W-:-:S02]  /*2990*/  HADD2.F32 R127, -RZ, R134.H1_H1 ;  /* 0x30000086ff7f7230 */ /* 0x000fc40000004100 */
[----:B------:R-:W-:Y:S02]  /*29a0*/  HADD2.F32 R126, -RZ, R70.H1_H1 ;  /* 0x30000046ff7e7230 */ /* 0x000fe40000004100 */
[----:B------:R-:W-:Y:S01]  /*29b0*/  FMUL.FTZ R183, R3, R124 ;  /* 0x0000007c03b77220 */ /* 0x000fe20000410000 */
[----:B------:R-:W-:Y:S01]  /*29c0*/  FADD.FTZ R124, R212, R151 ;  /* 0x00000097d47c7221 */ /* 0x000fe20000010000 */
        /* <DEDUP_REMOVED lines=16> */
[----:B------:R-:W-:-:S02]  /*2ad0*/  FMUL.FTZ R193, R3, R125 ;  /* 0x0000007d03c17220 */ /* 0x000fc40000410000 */
[----:B------:R-:W-:Y:S01]  /*2ae0*/  FADD.FTZ R125, R126, R180 ;  /* 0x000000b47e7d7221 */ /* 0x000fe20000010000 */
[----:B------:R-:W-:Y:S01]  /*2af0*/  FFMA.FTZ R126, R179, R180, R127 ;  /* 0x000000b4b37e7223 */ /* 0x000fe2000001007f */
[----:B------:R-:W-:Y:S02]  /*2b00*/  HADD2.F32 R124, -RZ, R135.H1_H1 ;  /* 0x30000087ff7c7230 */ /* 0x000fe40000004100 */
[----:B------:R-:W-:Y:S02]  /*2b10*/  HADD2.F32 R127, -RZ, R71.H1_H1 ;  /* 0x30000047ff7f7230 */ /* 0x000fe40000004100 */
[----:B------:R-:W-:Y:S01]  /*2b20*/  FADD.FTZ R125, R125, R182 ;  /* 0x000000b67d7d7221 */ /* 0x000fe20000010000 */
[----:B------:R-:W-:Y:S02]  /*2b30*/  FFMA.FTZ R126, R181, R182, R126 ;  /* 0x000000b6b57e7223 */ /* 0x000fe4000001007e */
[----:B------:R-:W-:Y:S01]  /*2b40*/  FMUL.FTZ R194, R127, R124 ;  /* 0x0000007c7fc27220 */ /* 0x000fe20000410000 */
[----:B------:R-:W-:Y:S01]  /*2b50*/  FADD.FTZ R125, R125, R184 ;  /* 0x000000b87d7d7221 */ /* 0x000fe20000010000 */
[----:B------:R-:W-:Y:S01]  /*2b60*/  FFMA.FTZ R126, R183, R184, R126 ;  /* 0x000000b8b77e7223 */ /* 0x000fe2000001007e */
[----:B------:R-:W-:Y:S01]  /*2b70*/  FADD.FTZ R63, R63, R124 ;  /* 0x0000007c3f3f7221 */ /* 0x000fe20000010000 */
[----:B------:R-:W-:Y:S01]  /*2b80*/  FFMA.FTZ R235, R193, R124, R235 ;  /* 0x0000007cc1eb7223 */ /* 0x000fe200000100eb */
[----:B------:R-:W-:Y:S01]  /*2b90*/  FADD.FTZ R212, R125, R194 ;  /* 0x000000c27dd47221 */ /* 0x000fe20000010000 */
[----:B------:R-:W-:-:S07]  /*2ba0*/  FFMA.FTZ R213, R193, R194, R126 ;  /* 0x000000c2c1d57223 */ /* 0x000fce000001007e */
.L_x_4225:
[----:B------:R-:W-:Y:S05]  /*2bb0*/  BSYNC.RECONVERGENT B1 ;  /* 0x0000000000017941 */ /* 0x000fea0003800200 */
.L_x_4224:
[----:B------:R-:W-:Y:S01]  /*2bc0*/  UISETP.NE.AND UP0, UPT, UR14, URZ, UPT ;  /* 0x000000ff0e00728c */ /* 0x000fe2000bf05270 */
[----:B------:R-:W-:Y:S01]  /*2bd0*/  ISETP.GE.U32.AND P3, PT, R252, 0x20, PT ;  /* 0x00000020fc00780c */ /* 0x000fe20003f66070 */
[----:B------:R-:W-:-:S04]  /*2be0*/  UMOV UR4, 0xffffffff ;  /* 0xffffffff00047882 */ /* 0x000fc80000000000 */
[----:B------:R-:W-:Y:S01]  /*2bf0*/  PLOP3.LUT P4, PT, PT, PT, UP0, 0x80, 0x8 ;  /* 0x000000000008781c */ /* 0x000fe20003f8f008 */
[----:B------:R-:W-:-:S12]  /*2c00*/  BRA.DIV UR4, `(.L_x_4226) ;  /* 0x000000c604107947 */ /* 0x000fd8000b800000 */
[----:B------:R-:W3:Y:S02]  /*2c10*/  SHFL.BFLY PT, R124, R212, 0x1, 0x1f ;  /* 0x0c201f00d47c7f89 */ /* 0x000ee400000e0000 */
[----:B---3--:R-:W-:Y:S02]  /*2c20*/  FADD.FTZ R128, R124, R212 ;  /* 0x000000d47c807221 */ /* 0x008fe40000010000 */
[----:B------:R-:W3:Y:S02]  /*2c30*/  SHFL.BFLY PT, R124, R213, 0x1, 0x1f ;  /* 0x0c201f00d57c7f89 */ /* 0x000ee400000e0000 */
[----:B---3--:R-:W-:Y:S02]  /*2c40*/  FADD.FTZ R129, R124, R213 ;  /* 0x000000d57c817221 */ /* 0x008fe40000010000 */
[----:B------:R-:W3:Y:S02]  /*2c50*/  SHFL.BFLY PT, R124, R128, 0x2, 0x1f ;  /* 0x0c401f00807c7f89 */ /* 0x000ee400000e0000 */
[----:B---3--:R-:W-:-:S02]  /*2c60*/  FADD.FTZ R128, R128, R124 ;  /* 0x0000007c80807221 */ /* 0x008fc40000010000 */
        /* <DEDUP_REMOVED lines=8> */
[----:B------:R-:W3:Y:S04]  /*2cf0*/  SHFL.BFLY PT, R124, R129, 0x8, 0x1f ;  /* 0x0d001f00817c7f89 */ /* 0x000ee800000e0000 */
[----:B------:R4:W0:Y:S01]  /*2d00*/  SHFL.BFLY PT, R131, R128, 0x10, 0x1f ;  /* 0x0e001f0080837f89 */ /* 0x00082200000e0000 */
[----:B---3--:R-:W-:-:S05]  /*2d10*/  FADD.FTZ R129, R129, R124 ;  /* 0x0000007c81817221 */ /* 0x008fca0000010000 */
[----:B0-----:R4:W3:Y:S02]  /*2d20*/  SHFL.BFLY PT, R124, R129, 0x10, 0x1f ;  /* 0x0e001f00817c7f89 */ /* 0x0018e400000e0000 */
.L_x_4289:
[----:B------:R-:W-:Y:S01]  /*2d30*/  FADD.FTZ R125, R128, R131 ;  /* 0x00000083807d7221 */ /* 0x000fe20000010000 */
[----:B---3--:R-:W-:Y:S01]  /*2d40*/  FADD.FTZ R124, R129, R124 ;  /* 0x0000007c817c7221 */ /* 0x008fe20000010000 */
[----:B------:R-:W-:Y:S02]  /*2d50*/  BSSY.RECONVERGENT B1, `(.L_x_4227) ;  /* 0x0000234000017945 */ /* 0x000fe40003800200 */
[----:B------:R-:W-:Y:S01]  /*2d60*/  FMUL.FTZ R125, R125, UR12 ;  /* 0x0000000c7d7d7c20 */ /* 0x000fe20008410000 */
[----:B----4-:R-:W-:-:S04]  /*2d70*/  FMUL.FTZ R128, R124, UR12 ;  /* 0x0000000c7c807c20 */ /* 0x010fc80008410000 */
        /* <DEDUP_REMOVED lines=67> */
.L_x_4231:
        /* <DEDUP_REMOVED lines=35> */
[----:B------:R-:W-:Y:S01]  /*33e0*/  F2FP.F16.F32.PACK_AB R124, R124, R130 ;  /* 0x000000827c7c723e */ /* 0x000fe200000000ff */
        /* <DEDUP_REMOVED lines=11> */
[----:B------:R-:W-:Y:S02]  /*34a0*/  F2FP.F16.F32.PACK_AB R125, R125, R131 ;  /* 0x000000837d7d723e */ /* 0x000fe400000000ff */
[----:B------:R-:W-:Y:S01]  /*34b0*/  FSEL R126, R126, RZ, P0 ;  /* 0x000000ff7e7e7208 */ /* 0x000fe20000000000 */
[----:B-12---:R-:W-:Y:S01]  /*34c0*/  FMUL.FTZ R132, R117, UR13 ;  /* 0x0000000d75847c20 */ /* 0x006fe20008410000 */
[----:B------:R-:W-:-:S04]  /*34d0*/  LOP3.LUT P0, RZ, R41, 0xff00, RZ, 0xc0, !PT ;  /* 0x0000ff0029ff7812 */ /* 0x000fc8000780c0ff */
[----:B------:R-:W-:-:S04]  /*34e0*/  FSEL R132, R132, RZ, P0 ;  /* 0x000000ff84847208 */ /* 0x000fc80000000000 */
[----:B------:R-:W-:Y:S01]  /*34f0*/  F2FP.F16.F32.PACK_AB R126, R132, R126 ;  /* 0x0000007e847e723e */ /* 0x000fe200000000ff */
[----:B------:R-:W-:Y:S06]  /*3500*/  BRA `(.L_x_4232) ;  /* 0x0000001800a47947 */ /* 0x000fec0003800000 */
.L_x_4230:
        /* <DEDUP_REMOVED lines=59> */
.L_x_4233:
        /* <DEDUP_REMOVED lines=35> */
[----:B------:R-:W-:Y:S01]  /*3af0*/  F2FP.F16.F32.PACK_AB R124, R124, R130 ;  /* 0x000000827c7c723e */ /* 0x000fe200000000ff */
        /* <DEDUP_REMOVED lines=11> */
[----:B------:R-:W-:Y:S02]  /*3bb0*/  F2FP.F16.F32.PACK_AB R125, R125, R131 ;  /* 0x000000837d7d723e */ /* 0x000fe400000000ff */
[----:B------:R-:W-:Y:S01]  /*3bc0*/  FSEL R126, R126, RZ, P0 ;  /* 0x000000ff7e7e7208 */ /* 0x000fe20000000000 */
[----:B-12---:R-:W-:Y:S01]  /*3bd0*/  FMUL.FTZ R132, R117, UR13 ;  /* 0x0000000d75847c20 */ /* 0x006fe20008410000 */
[----:B------:R-:W-:-:S04]  /*3be0*/  LOP3.LUT P0, RZ, R41, 0xff00, RZ, 0xc0, !PT ;  /* 0x0000ff0029ff7812 */ /* 0x000fc8000780c0ff */
[----:B------:R-:W-:-:S04]  /*3bf0*/  FSEL R132, R132, RZ, P0 ;  /* 0x000000ff84847208 */ /* 0x000fc80000000000 */
[----:B------:R-:W-:Y:S01]  /*3c00*/  F2FP.F16.F32.PACK_AB R126, R132, R126 ;  /* 0x0000007e847e723e */ /* 0x000fe200000000ff */
[----:B------:R-:W-:Y:S06]  /*3c10*/  BRA `(.L_x_4232) ;  /* 0x0000001000e07947 */ /* 0x000fec0003800000 */
.L_x_4229:
        /* <DEDUP_REMOVED lines=49> */
[----:B------:R-:W-:Y:S01]  /*3f30*/  FMUL.FTZ R121, R3, R120 ;  /* 0x0000007803797220 */ /* 0x000fe20000410000 */
[----:B------:R-:W-:-:S03]  /*3f40*/  FFMA.FTZ R120, R30, R128, R129 ;  /* 0x000000801e787223 */ /* 0x000fc60000010081 */
[----:B------:R-:W-:Y:S01]  /*3f50*/  FMUL.FTZ R121, R121, UR13 ;  /* 0x0000000d79797c20 */ /* 0x000fe20008410000 */
[----:B------:R-:W-:-:S04]  /*3f60*/  FADD.FTZ R120, R150, -R120 ;  /* 0x8000007896787221 */ /* 0x000fc80000010000 */
[----:B------:R-:W-:Y:S01]  /*3f70*/  FMUL.FTZ R124, R3, R120 ;  /* 0x00000078037c7220 */ /* 0x000fe20000410000 */
        /* <DEDUP_REMOVED lines=8> */
[-CC-:B------:R-:W-:Y:S01]  /*4000*/  FFMA.FTZ R120, R12, R128.reuse, R129.reuse ;  /* 0x000000800c787223 */ /* 0x180fe20000010081 */
        /* <DEDUP_REMOVED lines=20> */
.L_x_4235:
[-CC-:B------:R-:W-:Y:S01]  /*4150*/  FFMA.FTZ R113, R169, R128.reuse, R129.reuse ;  /* 0x00000080a9717223 */ /* 0x180fe20000010081 */
[----:B------:R-:W-:Y:S01]  /*4160*/  LOP3.LUT P0, RZ, R41, 0xff0000, RZ, 0xc0, !PT ;  /* 0x00ff000029ff7812 */ /* 0x000fe2000780c0ff */
[-C--:B------:R-:W-:Y:S02]  /*4170*/  FFMA.FTZ R116, R149, R128.reuse, R129 ;  /* 0x0000008095747223 */ /* 0x080fe40000010081 */
[----:B------:R-:W-:Y:S01]  /*4180*/  FADD.FTZ R118, R170, -R113 ;  /* 0x80000071aa767221 */ /* 0x000fe20000010000 */
[----:B------:R-:W-:Y:S01]  /*4190*/  FFMA.FTZ R113, R185, R128, R129 ;  /* 0x00000080b9717223 */ /* 0x000fe20000010081 */
[----:B------:R-:W-:Y:S02]  /*41a0*/  FADD.FTZ R116, R156, -R116 ;  /* 0x800000749c747221 */ /* 0x000fe40000010000 */
[C---:B-----5:R-:W-:Y:S01]  /*41b0*/  FMUL.FTZ R118, R3.reuse, R118 ;  /* 0x0000007603767220 */ /* 0x060fe20000410000 */
[----:B------:R-:W-:Y:S01]  /*41c0*/  FADD.FTZ R112, R186, -R113 ;  /* 0x80000071ba707221 */ /* 0x000fe20000010000 */
[----:B------:R-:W-:-:S02]  /*41d0*/  FMUL.FTZ R116, R3, R116 ;  /* 0x0000007403747220 */ /* 0x000fc40000410000 */
[----:B------:R-:W-:Y:S01]  /*41e0*/  FMUL.FTZ R123, R118, UR13 ;  /* 0x0000000d767b7c20 */ /* 0x000fe20008410000 */
[----:B------:R-:W-:-:S04]  /*41f0*/  FMUL.FTZ R119, R3, R112 ;  /* 0x0000007003777220 */ /* 0x000fc80000410000 */
[----:B------:R-:W-:Y:S01]  /*4200*/  FSEL R127, R123, RZ, P0 ;  /* 0x000000ff7b7f7208 */ /* 0x000fe20000000000 */
[----:B------:R-:W-:Y:S01]  /*4210*/  FMUL.FTZ R112, R119, UR13 ;  /* 0x0000000d77707c20 */ /* 0x000fe20008410000 */
[----:B------:R-:W-:-:S04]  /*4220*/  LOP3.LUT P0, RZ, R43, 0xff0000, RZ, 0xc0, !PT ;  /* 0x00ff00002bff7812 */ /* 0x000fc8000780c0ff */
        /* <DEDUP_REMOVED lines=12> */
[----:B------:R-:W-:Y:S01]  /*42f0*/  F2FP.F16.F32.PACK_AB R127, R112, R127 ;  /* 0x0000007f707f723e */ /* 0x000fe200000000ff */
[----:B------:R-:W-:Y:S02]  /*4300*/  FMUL.FTZ R112, R116, UR13 ;  /* 0x0000000d74707c20 */ /* 0x000fe40008410000 */
[----:B------:R-:W-:-:S03]  /*4310*/  FMUL.FTZ R113, R117, UR13 ;  /* 0x0000000d75717c20 */ /* 0x000fc60008410000 */
        /* <DEDUP_REMOVED lines=15> */
[----:B------:R-:W-:Y:S01]  /*4410*/  F2FP.F16.F32.PACK_AB R126, R113, R112 ;  /* 0x00000070717e723e */ /* 0x000fe200000000ff */
[----:B------:R-:W-:-:S02]  /*4420*/  FMUL.FTZ R112, R114, UR13 ;  /* 0x0000000d72707c20 */ /* 0x000fc40008410000 */
        /* <DEDUP_REMOVED lines=25> */
[----:B------:R-:W-:Y:S02]  /*45c0*/  F2FP.F16.F32.PACK_AB R124, R124, R130 ;  /* 0x000000827c7c723e */ /* 0x000fe400000000ff */
[----:B------:R-:W-:-:S04]  /*45d0*/  FSEL R131, R131, RZ, P0 ;  /* 0x000000ff83837208 */ /* 0x000fc80000000000 */
[----:B------:R-:W-:Y:S01]  /*45e0*/  F2FP.F16.F32.PACK_AB R120, R120, R131 ;  /* 0x000000837878723e */ /* 0x000fe200000000ff */
[----:B------:R-:W-:Y:S06]  /*45f0*/  BRA `(.L_x_4232) ;  /* 0x0000000800687947 */ /* 0x000fec0003800000 */
.L_x_4234:
        /* <DEDUP_REMOVED lines=46> */
[----:B------:R-:W-:Y:S01]  /*48e0*/  FFMA.FTZ R121, R3, R120, R58 ;  /* 0x0000007803797223 */ /* 0x000fe2000001003a */
[----:B------:R-:W-:-:S03]  /*48f0*/  FFMA.FTZ R120, R30, R128, R129 ;  /* 0x000000801e787223 */ /* 0x000fc60000010081 */
[----:B------:R-:W-:Y:S01]  /*4900*/  FMUL.FTZ R121, R121, UR13 ;  /* 0x0000000d79797c20 */ /* 0x000fe20008410000 */
[----:B------:R-:W-:-:S04]  /*4910*/  FADD.FTZ R120, R150, -R120 ;  /* 0x8000007896787221 */ /* 0x000fc80000010000 */
        /* <DEDUP_REMOVED lines=30> */
.L_x_4236:
[-CC-:B------:R-:W-:Y:S01]  /*4b00*/  FFMA.FTZ R113, R169, R128.reuse, R129.reuse ;  /* 0x00000080a9717223 */ /* 0x180fe20000010081 */
[----:B------:R-:W-:Y:S01]  /*4b10*/  LOP3.LUT P0, RZ, R41, 0xff0000, RZ, 0xc0, !PT ;  /* 0x00ff000029ff7812 */ /* 0x000fe2000780c0ff */
[-C--:B------:R-:W-:Y:S02]  /*4b20*/  FFMA.FTZ R116, R149, R128.reuse, R129 ;  /* 0x0000008095747223 */ /* 0x080fe40000010081 */
[----:B------:R-:W-:Y:S02]  /*4b30*/  FADD.FTZ R113, R170, -R113 ;  /* 0x80000071aa717221 */ /* 0x000fe40000010000 */
[----:B------:R-:W-:Y:S02]  /*4b40*/  FADD.FTZ R116, R156, -R116 ;  /* 0x800000749c747221 */ /* 0x000fe40000010000 */
[----:B-----5:R-:W-:Y:S01]  /*4b50*/  FFMA.FTZ R118, R3, R113, R54 ;  /* 0x0000007103767223 */ /* 0x020fe20000010036 */
[----:B------:R-:W-:Y:S01]  /*4b60*/  FFMA.FTZ R113, R185, R128, R129 ;  /* 0x00000080b9717223 */ /* 0x000fe20000010081 */
[----:B------:R-:W-:-:S02]  /*4b70*/  FFMA.FTZ R116, R3, R116, R52 ;  /* 0x0000007403747223 */ /* 0x000fc40000010034 */
        /* <DEDUP_REMOVED lines=63> */
[----:B------:R-:W-:Y:S02]  /*4f70*/  F2FP.F16.F32.PACK_AB R124, R124, R130 ;  /* 0x000000827c7c723e */ /* 0x000fe400000000ff */
[----:B------:R-:W-:-:S04]  /*4f80*/  FSEL R131, R131, RZ, P0 ;  /* 0x000000ff83837208 */ /* 0x000fc80000000000 */
[----:B------:R-:W-:-:S07]  /*4f90*/  F2FP.F16.F32.PACK_AB R120, R120, R131 ;  /* 0x000000837878723e */ /* 0x000fce00000000ff */
.L_x_4232:
        /* <DEDUP_REMOVED lines=15> */
.L_x_4228:
[----:B------:R-:W-:Y:S05]  /*5090*/  BSYNC.RECONVERGENT B1 ;  /* 0x0000000000017941 */ /* 0x000fea0003800200 */
.L_x_4227:
        /* <DEDUP_REMOVED lines=19> */
[----:B0-----:R-:W-:Y:S01]  /*51d0*/  FMUL.FTZ R123, R118, UR13 ;  /* 0x0000000d767b7c20 */ /* 0x001fe20008410000 */
        /* <DEDUP_REMOVED lines=66> */
.L_x_4241:
        /* <DEDUP_REMOVED lines=75> */
.L_x_4240:
[----:B------:R-:W-:-:S04]  /*5ab0*/  UISETP.NE.U32.AND UP0, UPT, UR6, URZ, UPT ;  /* 0x000000ff0600728c */ /* 0x000fc8000bf05070 */
[----:B------:R-:W-:-:S09]  /*5ac0*/  UISETP.NE.AND.EX UP0, UPT, UR7, URZ, UPT, UP0 ;  /* 0x000000ff0700728c */ /* 0x000fd2000bf05300 */
[----:B------:R-:W-:Y:S05]  /*5ad0*/  BRA.U !UP0, `(.L_x_4243) ;  /* 0x00000005082c7547 */ /* 0x000fea000b800000 */
        /* <DEDUP_REMOVED lines=9> */
[----:B0-----:R-:W-:Y:S01]  /*5b70*/  FMUL.FTZ R123, R118, UR13 ;  /* 0x0000000d767b7c20 */ /* 0x001fe20008410000 */
        /* <DEDUP_REMOVED lines=65> */
.L_x_4243:
        /* <DEDUP_REMOVED lines=75> */
.L_x_4239:
        /* <DEDUP_REMOVED lines=60> */
.L_x_4245:
[-CC-:B0-----:R-:W-:Y:S01]  /*6800*/  FFMA.FTZ R124, R171, R128.reuse, R129.reuse ;  /* 0x00000080ab7c7223 */ /* 0x181fe20000010081 */
        /* <DEDUP_REMOVED lines=53> */
.L_x_4244:
        /* <DEDUP_REMOVED lines=57> */
.L_x_4246:
[-CC-:B0-----:R-:W-:Y:S01]  /*6ef0*/  FFMA.FTZ R124, R171, R128.reuse, R129.reuse ;  /* 0x00000080ab7c7223 */ /* 0x181fe20000010081 */
        /* <DEDUP_REMOVED lines=51> */
[----:B------:R-:W-:-:S07]  /*7230*/  F2FP.F16.F32.PACK_AB R124, R124, R130 ;  /* 0x000000827c7c723e */ /* 0x000fce00000000ff */
.L_x_4242:
        /* <DEDUP_REMOVED lines=15> */
.L_x_4238:
[----:B------:R-:W-:Y:S05]  /*7330*/  BSYNC.RECONVERGENT B1 ;  /* 0x0000000000017941 */ /* 0x000fea0003800200 */
.L_x_4237:
        /* <DEDUP_REMOVED lines=20> */
[----:B0--3--:R-:W-:Y:S01]  /*7480*/  FMUL.FTZ R123, R118, UR13 ;  /* 0x0000000d767b7c20 */ /* 0x009fe20008410000 */
        /* <DEDUP_REMOVED lines=66> */
.L_x_4251:
[-CC-:B0--3--:R-:W-:Y:S01]  /*78b0*/  FFMA.FTZ R120, R173, R128.reuse, R129.reuse ;  /* 0x00000080ad787223 */ /* 0x189fe20000010081 */
        /* <DEDUP_REMOVED lines=74> */
.L_x_4250:
[----:B0--3--:R-:W0:Y:S02]  /*7d60*/  LDC.64 R120, c[0x0][0x478] ;  /* 0x00011e00ff787b82 */ /* 0x009e240000000a00 */
[----:B0-----:R-:W-:-:S04]  /*7d70*/  ISETP.NE.U32.AND P1, PT, R120, RZ, PT ;  /* 0x000000ff7800720c */ /* 0x001fc80003f25070 */
[----:B------:R-:W-:-:S13]  /*7d80*/  ISETP.NE.AND.EX P1, PT, R121, RZ, PT, P1 ;  /* 0x000000ff7900720c */ /* 0x000fda0003f25310 */
[----:B------:R-:W-:Y:S05]  /*7d90*/  @!P1 BRA `(.L_x_4253) ;  /* 0x00000004002c9947 */ /* 0x000fea0003800000 */
        /* <DEDUP_REMOVED lines=75> */
.L_x_4253:
        /* <DEDUP_REMOVED lines=75> */
.L_x_4249:
[----:B------:R-:W-:-:S04]  /*8700*/  UISETP.NE.U32.AND UP0, UPT, UR20, URZ, UPT ;  /* 0x000000ff1400728c */ /* 0x000fc8000bf05070 */
[----:B------:R-:W-:-:S09]  /*8710*/  UISETP.NE.AND.EX UP0, UPT, UR21, URZ, UPT, UP0 ;  /* 0x000000ff1500728c */ /* 0x000fd2000bf05300 */
[----:B------:R-:W-:Y:S05]  /*8720*/  BRA.U !UP0, `(.L_x_4254) ;  /* 0x0000000508c07547 */ /* 0x000fea000b800000 */
[----:B0--3--:R-:W0:Y:S02]  /*8730*/  LDC.64 R124, c[0x0][0x478] ;  /* 0x00011e00ff7c7b82 */ /* 0x009e240000000a00 */
        /* <DEDUP_REMOVED lines=57> */
.L_x_4255:
        /* <DEDUP_REMOVED lines=54> */
.L_x_4254:
        /* <DEDUP_REMOVED lines=58> */
.L_x_4256:
        /* <DEDUP_REMOVED lines=53> */
.L_x_4252:
        /* <DEDUP_REMOVED lines=11> */
.L_x_4248:
[----:B------:R-:W-:Y:S05]  /*95d0*/  BSYNC.RECONVERGENT B1 ;  /* 0x0000000000017941 */ /* 0x000fea0003800200 */
.L_x_4247:
        /* <DEDUP_REMOVED lines=13> */
[-CC-:B------:R-:W-:Y:S01]  /*96b0*/  FFMA.FTZ R113, R175, R128.reuse, R129.reuse ;  /* 0x00000080af717223 */ /* 0x180fe20000010081 */
[----:B------:R-:W-:Y:S01]  /*96c0*/  ISETP.GE.U32.AND P2, PT, R140, RZ, PT ;  /* 0x000000ff8c00720c */ /* 0x000fe20003f46070 */
[----:B------:R-:W-:Y:S01]  /*96d0*/  FFMA.FTZ R116, R31, R128, R129 ;  /* 0x000000801f747223 */ /* 0x000fe20000010081 */
[----:B------:R-:W-:Y:S01]  /*96e0*/  FADD.FTZ R112, R192, -R115 ;  /* 0x80000073c0707221 */ /* 0x000fe20000010000 */
[----:B------:R-:W-:Y:S01]  /*96f0*/  FADD.FTZ R113, R176, -R113 ;  /* 0x80000071b0717221 */ /* 0x000fe20000010000 */
[----:B------:R-:W-:Y:S01]  /*9700*/  ISETP.GE.U32.AND.EX P2, PT, R141, 0x1000000, PT, P2 ;  /* 0x010000008d00780c */ /* 0x000fe20003f46120 */
[----:B------:R-:W-:Y:S01]  /*9710*/  FADD.FTZ R116, R153, -R116 ;  /* 0x8000007499747221 */ /* 0x000fe20000010000 */
[C---:B-----5:R-:W-:Y:S01]  /*9720*/  FFMA.FTZ R119, R3.reuse, R112, R103 ;  /* 0x0000007003777223 */ /* 0x060fe20000010067 */
[----:B------:R-:W-:Y:S01]  /*9730*/  FFMA.FTZ R118, R3, R113, R102 ;  /* 0x0000007103767223 */ /* 0x000fe20000010066 */
[----:B------:R-:W-:Y:S01]  /*9740*/  LOP3.LUT P6, RZ, R141, 0xff0000, RZ, 0xc0, !PT ;  /* 0x00ff00008dff7812 */ /* 0x000fe200078cc0ff */
[----:B------:R-:W-:Y:S01]  /*9750*/  FFMA.FTZ R116, R3, R116, R100 ;  /* 0x0000007403747223 */ /* 0x000fe20000010064 */
[----:B------:R-:W-:Y:S01]  /*9760*/  FMUL.FTZ R112, R119, UR13 ;  /* 0x0000000d77707c20 */ /* 0x000fe20008410000 */
[----:B------:R-:W-:-:S02]  /*9770*/  FMUL.FTZ R127, R118, UR13 ;  /* 0x0000000d767f7c20 */ /* 0x000fc40008410000 */
[----:B------:R-:W-:Y:S02]  /*9780*/  FMUL.FTZ R114, R116, UR13 ;  /* 0x0000000d74727c20 */ /* 0x000fe40008410000 */
[----:B------:R-:W-:Y:S02]  /*9790*/  FSEL R113, R112, RZ, P2 ;  /* 0x000000ff70717208 */ /* 0x000fe40001000000 */
[----:B------:R-:W-:Y:S02]  /*97a0*/  ISETP.GE.U32.AND P2, PT, R142, RZ, PT ;  /* 0x000000ff8e00720c */ /* 0x000fe40003f46070 */
[----:B0--34-:R-:W-:Y:S02]  /*97b0*/  FSEL R123, R127, RZ, P6 ;  /* 0x000000ff7f7b7208 */ /* 0x019fe40003000000 */
[C---:B------:R-:W-:Y:S02]  /*97c0*/  LOP3.LUT P6, RZ, R143.reuse, 0xff0000, RZ, 0xc0, !PT ;  /* 0x00ff00008fff7812 */ /* 0x040fe400078cc0ff */
[----:B------:R-:W-:-:S02]  /*97d0*/  ISETP.GE.U32.AND.EX P2, PT, R143, 0x1000000, PT, P2 ;  /* 0x010000008f00780c */ /* 0x000fc40003f46120 */
[----:B------:R-:W-:Y:S02]  /*97e0*/  FSEL R127, R127, RZ, P6 ;  /* 0x000000ff7f7f7208 */ /* 0x000fe40003000000 */
[----:B------:R-:W-:Y:S02]  /*97f0*/  FSEL R112, R112, RZ, P2 ;  /* 0x000000ff70707208 */ /* 0x000fe40001000000 */
[----:B------:R-:W-:Y:S02]  /*9800*/  LOP3.LUT P6, RZ, R143, 0xff, RZ, 0xc0, !PT ;  /* 0x000000ff8fff7812 */ /* 0x000fe400078cc0ff */
[----:B------:R-:W-:Y:S01]  /*9810*/  F2FP.F16.F32.PACK_AB R127, R112, R127 ;  /* 0x0000007f707f723e */ /* 0x000fe200000000ff */
[----:B------:R-:W-:Y:S01]  /*9820*/  FFMA.FTZ R112, R162, R128, R129 ;  /* 0x00000080a2707223 */ /* 0x000fe20000010081 */
[----:B------:R-:W-:Y:S02]  /*9830*/  F2FP.F16.F32.PACK_AB R123, R113, R123 ;  /* 0x0000007b717b723e */ /* 0x000fe400000000ff */
[----:B------:R-:W-:Y:S01]  /*9840*/  LOP3.LUT P2, RZ, R141, 0xff, RZ, 0xc0, !PT ;  /* 0x000000ff8dff7812 */ /* 0x000fe2000784c0ff */
        /* <DEDUP_REMOVED lines=11> */
[----:B------:R-:W-:Y:S01]  /*9900*/  FFMA.FTZ R115, R27, R128, R129 ;  /* 0x000000801b737223 */ /* 0x000fe20000010081 */
[----:B------:R-:W-:Y:S02]  /*9910*/  F2FP.F16.F32.PACK_AB R126, R113, R112 ;  /* 0x00000070717e723e */ /* 0x000fe400000000ff */
[----:B------:R-:W-:Y:S01]  /*9920*/  FADD.FTZ R114, R26, -R114 ;  /* 0x800000721a727221 */ /* 0x000fe20000010000 */
[----:B------:R-:W-:Y:S01]  /*9930*/  FADD.FTZ R115, R32, -R115 ;  /* 0x8000007320737221 */ /* 0x000fe20000010000 */
[C---:B------:R-:W-:Y:S02]  /*9940*/  LOP3.LUT P2, RZ, R140.reuse, 0xff0000, RZ, 0xc0, !PT ;  /* 0x00ff00008cff7812 */ /* 0x040fe4000784c0ff */
[C---:B------:R-:W-:Y:S01]  /*9950*/  FFMA.FTZ R114, R3.reuse, R114, R98 ;  /* 0x0000007203727223 */ /* 0x040fe20000010062 */
[----:B------:R-:W-:Y:S01]  /*9960*/  FFMA.FTZ R115, R3, R115, R99 ;  /* 0x0000007303737223 */ /* 0x000fe20000010063 */
[----:B------:R-:W-:-:S02]  /*9970*/  LOP3.LUT P6, RZ, R140, 0xff000000, RZ, 0xc0, !PT ;  /* 0xff0000008cff7812 */ /* 0x000fc400078cc0ff */
        /* <DEDUP_REMOVED lines=29> */
.L_x_4261:
[-CC-:B0--34-:R-:W-:Y:S01]  /*9b50*/  FFMA.FTZ R120, R175, R128.reuse, R129.reuse ;  /* 0x00000080af787223 */ /* 0x199fe20000010081 */
        /* <DEDUP_REMOVED lines=25> */
[C---:B------:R-:W-:Y:S01]  /*9cf0*/  FFMA.FTZ R121, R3.reuse, R121, R100 ;  /* 0x0000007903797223 */ /* 0x040fe20000010064 */
[----:B------:R-:W-:-:S03]  /*9d00*/  FFMA.FTZ R120, R3, R120, R101 ;  /* 0x0000007803787223 */ /* 0x000fc60000010065 */
[----:B------:R-:W-:Y:S01]  /*9d10*/  FMUL.FTZ R121, R121, UR13 ;  /* 0x0000000d79797c20 */ /* 0x000fe20008410000 */
[----:B------:R-:W-:-:S04]  /*9d20*/  FMUL.FTZ R126, R120, UR13 ;  /* 0x0000000d787e7c20 */ /* 0x000fc80008410000 */
        /* <DEDUP_REMOVED lines=25> */
[--C-:B------:R-:W-:Y:S01]  /*9ec0*/  FFMA.FTZ R124, R6, R128, R129.reuse ;  /* 0x00000080067c7223 */ /* 0x100fe20000010081 */
[----:B------:R-:W-:Y:S01]  /*9ed0*/  F2FP.F16.F32.PACK_AB R125, R125, R120 ;  /* 0x000000787d7d723e */ /* 0x000fe200000000ff */
[----:B------:R-:W-:Y:S01]  /*9ee0*/  FFMA.FTZ R120, R14, R128, R129 ;  /* 0x000000800e787223 */ /* 0x000fe20000010081 */
[----:B------:R-:W-:Y:S01]  /*9ef0*/  LOP3.LUT P2, RZ, R142, 0xff00, RZ, 0xc0, !PT ;  /* 0x0000ff008eff7812 */ /* 0x000fe2000784c0ff */
[----:B------:R-:W-:Y:S01]  /*9f00*/  FADD.FTZ R124, R10, -R124 ;  /* 0x8000007c0a7c7221 */ /* 0x000fe20000010000 */
[----:B------:R-:W-:Y:S01]  /*9f10*/  LOP3.LUT P6, RZ, R140, 0xff00, RZ, 0xc0, !PT ;  /* 0x0000ff008cff7812 */ /* 0x000fe200078cc0ff */
[----:B------:R-:W-:-:S04]  /*9f20*/  FADD.FTZ R120, R21, -R120 ;  /* 0x8000007815787221 */ /* 0x000fc80000010000 */
[----:B------:R-:W-:-:S04]  /*9f30*/  FFMA.FTZ R120, R3, R120, R97 ;  /* 0x0000007803787223 */ /* 0x000fc80000010061 */
[----:B------:R-:W-:Y:S01]  /*9f40*/  FMUL.FTZ R130, R120, UR13 ;  /* 0x0000000d78827c20 */ /* 0x000fe20008410000 */
[----:B------:R-:W-:-:S04]  /*9f50*/  FFMA.FTZ R120, R3, R124, R96 ;  /* 0x0000007c03787223 */ /* 0x000fc80000010060 */
[----:B-12---:R-:W-:Y:S01]  /*9f60*/  FMUL.FTZ R132, R120, UR13 ;  /* 0x0000000d78847c20 */ /* 0x006fe20008410000 */
[C---:B------:R-:W-:Y:S02]  /*9f70*/  FSEL R124, R130.reuse, RZ, P2 ;  /* 0x000000ff827c7208 */ /* 0x040fe40001000000 */
        /* <DEDUP_REMOVED lines=8> */
.L_x_4260:
[----:B0--34-:R-:W0:Y:S02]  /*a000*/  LDC.64 R120, c[0x0][0x478] ;  /* 0x00011e00ff787b82 */ /* 0x019e240000000a00 */
[----:B0-----:R-:W-:-:S04]  /*a010*/  ISETP.NE.U32.AND P1, PT, R120, RZ, PT ;  /* 0x000000ff7800720c */ /* 0x001fc80003f25070 */
        /* <DEDUP_REMOVED lines=10> */
[C---:B-----5:R-:W-:Y:S01]  /*a0c0*/  FMUL.FTZ R119, R3.reuse, R112 ;  /* 0x0000007003777220 */ /* 0x060fe20000410000 */
[----:B------:R-:W-:Y:S01]  /*a0d0*/  FMUL.FTZ R118, R3, R118 ;  /* 0x0000007603767220 */ /* 0x000fe20000410000 */
[----:B------:R-:W-:Y:S01]  /*a0e0*/  LOP3.LUT P6, RZ, R141, 0xff0000, RZ, 0xc0, !PT ;  /* 0x00ff00008dff7812 */ /* 0x000fe200078cc0ff */
[----:B------:R-:W-:Y:S01]  /*a0f0*/  FMUL.FTZ R116, R3, R116 ;  /* 0x0000007403747220 */ /* 0x000fe20000410000 */
[----:B------:R-:W-:Y:S01]  /*a100*/  FMUL.FTZ R112, R119, UR13 ;  /* 0x0000000d77707c20 */ /* 0x000fe20008410000 */
[----:B------:R-:W-:-:S02]  /*a110*/  FMUL.FTZ R127, R118, UR13 ;  /* 0x0000000d767f7c20 */ /* 0x000fc40008410000 */
[----:B------:R-:W-:Y:S02]  /*a120*/  FMUL.FTZ R114, R116, UR13 ;  /* 0x0000000d74727c20 */ /* 0x000fe40008410000 */
[----:B------:R-:W-:Y:S02]  /*a130*/  FSEL R113, R112, RZ, P2 ;  /* 0x000000ff70717208 */ /* 0x000fe40001000000 */
[----:B------:R-:W-:Y:S02]  /*a140*/  ISETP.GE.U32.AND P2, PT, R142, RZ, PT ;  /* 0x000000ff8e00720c */ /* 0x000fe40003f46070 */
[----:B------:R-:W-:Y:S02]  /*a150*/  FSEL R123, R127, RZ, P6 ;  /* 0x000000ff7f7b7208 */ /* 0x000fe40003000000 */
        /* <DEDUP_REMOVED lines=10> */
[----:B------:R-:W-:Y:S01]  /*a200*/  FMUL.FTZ R117, R3, R112 ;  /* 0x0000007003757220 */ /* 0x000fe20000410000 */
        /* <DEDUP_REMOVED lines=14> */
[C---:B------:R-:W-:Y:S01]  /*a2f0*/  FMUL.FTZ R114, R3.reuse, R114 ;  /* 0x0000007203727220 */ /* 0x040fe20000410000 */
[----:B------:R-:W-:Y:S01]  /*a300*/  FMUL.FTZ R115, R3, R115 ;  /* 0x0000007303737220 */ /* 0x000fe20000410000 */
        /* <DEDUP_REMOVED lines=30> */
.L_x_4263:
        /* <DEDUP_REMOVED lines=62> */
[----:B------:R-:W-:-:S04]  /*a8d0*/  FMUL.FTZ R120, R3, R120 ;  /* 0x0000007803787220 */ /* 0x000fc80000410000 */
[----:B------:R-:W-:Y:S01]  /*a8e0*/  FMUL.FTZ R130, R120, UR13 ;  /* 0x0000000d78827c20 */ /* 0x000fe20008410000 */
[----:B------:R-:W-:-:S04]  /*a8f0*/  FMUL.FTZ R120, R3, R124 ;  /* 0x0000007c03787220 */ /* 0x000fc80000410000 */
        /* <DEDUP_REMOVED lines=10> */
.L_x_4259:
[----:B------:R-:W-:-:S04]  /*a9a0*/  UISETP.NE.U32.AND UP0, UPT, UR20, URZ, UPT ;  /* 0x000000ff1400728c */ /* 0x000fc8000bf05070 */
[----:B------:R-:W-:-:S09]  /*a9b0*/  UISETP.NE.AND.EX UP0, UPT, UR21, URZ, UPT, UP0 ;  /* 0x000000ff1500728c */ /* 0x000fd2000bf05300 */
[----:B------:R-:W-:Y:S05]  /*a9c0*/  BRA.U !UP0, `(.L_x_4264) ;  /* 0x0000000508c07547 */ /* 0x000fea000b800000 */
[----:B0--34-:R-:W0:Y:S02]  /*a9d0*/  LDC.64 R124, c[0x0][0x478] ;  /* 0x00011e00ff7c7b82 */ /* 0x019e240000000a00 */
        /* <DEDUP_REMOVED lines=11> */
[C---:B-----5:R-:W-:Y:S01]  /*aa90*/  FFMA.FTZ R118, R3.reuse, R118, R102 ;  /* 0x0000007603767223 */ /* 0x060fe20000010066 */
        /* <DEDUP_REMOVED lines=17> */
[--C-:B------:R-:W-:Y:S01]  /*abb0*/  FFMA.FTZ R114, R22, R128, R129.reuse ;  /* 0x0000008016727223 */ /* 0x100fe20000010081 */
[----:B------:R-:W-:Y:S01]  /*abc0*/  F2FP.F16.F32.PACK_AB R126, R113, R112 ;  /* 0x00000070717e723e */ /* 0x000fe200000000ff */
        /* <DEDUP_REMOVED lines=26> */
.L_x_4265:
        /* <DEDUP_REMOVED lines=47> */
[----:B------:R-:W-:-:S04]  /*b060*/  FADD.FTZ R124, R10, -R124 ;  /* 0x8000007c0a7c7221 */ /* 0x000fc80000010000 */
[----:B------:R-:W-:-:S04]  /*b070*/  FFMA.FTZ R124, R3, R124, R96 ;  /* 0x0000007c037c7223 */ /* 0x000fc80000010060 */
[----:B------:R-:W-:Y:S01]  /*b080*/  FMUL.FTZ R131, R124, UR13 ;  /* 0x0000000d7c837c20 */ /* 0x000fe20008410000 */
[----:B------:R-:W-:-:S04]  /*b090*/  FSEL R124, R130, RZ, P6 ;  /* 0x000000ff827c7208 */ /* 0x000fc80003000000 */
[----:B------:R-:W-:-:S04]  /*b0a0*/  FSEL R130, R131, RZ, P2 ;  /* 0x000000ff83827208 */ /* 0x000fc80001000000 */
[----:B------:R-:W-:Y:S01]  /*b0b0*/  F2FP.F16.F32.PACK_AB R124, R124, R130 ;  /* 0x000000827c7c723e */ /* 0x000fe200000000ff */
[----:B------:R-:W-:Y:S06]  /*b0c0*/  BRA `(.L_x_4262) ;  /* 0x0000000400bc7947 */ /* 0x000fec0003800000 */
.L_x_4264:
        /* <DEDUP_REMOVED lines=12> */
[C---:B-----5:R-:W-:Y:S01]  /*b190*/  FMUL.FTZ R118, R3.reuse, R118 ;  /* 0x0000007603767220 */ /* 0x060fe20000410000 */
        /* <DEDUP_REMOVED lines=45> */
.L_x_4266:
        /* <DEDUP_REMOVED lines=48> */
[----:B------:R-:W-:-:S04]  /*b770*/  FMUL.FTZ R124, R3, R124 ;  /* 0x0000007c037c7220 */ /* 0x000fc80000410000 */
[----:B------:R-:W-:Y:S01]  /*b780*/  FMUL.FTZ R131, R124, UR13 ;  /* 0x0000000d7c837c20 */ /* 0x000fe20008410000 */
[----:B------:R-:W-:-:S04]  /*b790*/  FSEL R124, R130, RZ, P6 ;  /* 0x000000ff827c7208 */ /* 0x000fc80003000000 */
[----:B------:R-:W-:-:S04]  /*b7a0*/  FSEL R130, R131, RZ, P2 ;  /* 0x000000ff83827208 */ /* 0x000fc80001000000 */
[----:B------:R-:W-:-:S07]  /*b7b0*/  F2FP.F16.F32.PACK_AB R124, R124, R130 ;  /* 0x000000827c7c723e */ /* 0x000fce00000000ff */
.L_x_4262:
        /* <DEDUP_REMOVED lines=11> */
.L_x_4258:
[----:B------:R-:W-:Y:S05]  /*b870*/  BSYNC.RECONVERGENT B1 ;  /* 0x0000000000017941 */ /* 0x000fea0003800200 */
.L_x_4257:
        /* <DEDUP_REMOVED lines=13> */
[----:B------:R-:W-:Y:S01]  /*b950*/  ISETP.GE.U32.AND P2, PT, R146, RZ, PT ;  /* 0x000000ff9200720c */ /* 0x000fe20003f46070 */
[-C--:B------:R-:W-:Y:S01]  /*b960*/  FFMA.FTZ R116, R179, R128.reuse, R129 ;  /* 0x00000080b3747223 */ /* 0x080fe20000010081 */
[----:B------:R-:W-:Y:S01]  /*b970*/  ISETP.GE.U32.AND P5, PT, R144, RZ, PT ;  /* 0x000000ff9000720c */ /* 0x000fe20003fa6070 */
[----:B------:R-:W-:Y:S01]  /*b980*/  FADD.FTZ R112, R194, -R113 ;  /* 0x80000071c2707221 */ /* 0x000fe20000010000 */
[-CC-:B------:R-:W-:Y:S01]  /*b990*/  FFMA.FTZ R113, R183, R128.reuse, R129.reuse ;  /* 0x00000080b7717223 */ /* 0x180fe20000010081 */
[----:B------:R-:W-:Y:S01]  /*b9a0*/  FFMA.FTZ R117, R181, R128, R129 ;  /* 0x00000080b5757223 */ /* 0x000fe20000010081 */
[----:B------:R-:W-:Y:S01]  /*b9b0*/  ISETP.GE.U32.AND.EX P2, PT, R147, 0x1000000, PT, P2 ;  /* 0x010000009300780c */ /* 0x000fe20003f46120 */
[----:B-----5:R-:W-:Y:S01]  /*b9c0*/  FFMA.FTZ R119, R3, R112, R111 ;  /* 0x0000007003777223 */ /* 0x020fe2000001006f */
[----:B------:R-:W-:Y:S01]  /*b9d0*/  FADD.FTZ R113, R184, -R113 ;  /* 0x80000071b8717221 */ /* 0x000fe20000010000 */
[----:B------:R-:W-:Y:S01]  /*b9e0*/  LOP3.LUT P6, RZ, R145, 0xff0000, RZ, 0xc0, !PT ;  /* 0x00ff000091ff7812 */ /* 0x000fe200078cc0ff */
[----:B------:R-:W-:Y:S01]  /*b9f0*/  FADD.FTZ R116, R180, -R116 ;  /* 0x80000074b4747221 */ /* 0x000fe20000010000 */
[----:B0--34-:R-:W-:Y:S01]  /*ba00*/  FMUL.FTZ R123, R119, UR13 ;  /* 0x0000000d777b7c20 */ /* 0x019fe20008410000 */
[----:B------:R-:W-:Y:S01]  /*ba10*/  FFMA.FTZ R118, R3, R113, R110 ;  /* 0x0000007103767223 */ /* 0x000fe2000001006e */
[----:B------:R-:W-:Y:S01]  /*ba20*/  ISETP.GE.U32.AND.EX P5, PT, R145, 0x1000000, PT, P5 ;  /* 0x010000009100780c */ /* 0x000fe20003fa6150 */
[----:B------:R-:W-:Y:S01]  /*ba30*/  FADD.FTZ R117, R182, -R117 ;  /* 0x80000075b6757221 */ /* 0x000fe20000010000 */
[----:B------:R-:W-:Y:S01]  /*ba40*/  FFMA.FTZ R116, R3, R116, R108 ;  /* 0x0000007403747223 */ /* 0x000fe2000001006c */
[----:B------:R-:W-:Y:S01]  /*ba50*/  FMUL.FTZ R112, R118, UR13 ;  /* 0x0000000d76707c20 */ /* 0x000fe20008410000 */
[----:B------:R-:W-:Y:S01]  /*ba60*/  FSEL R127, R123, RZ, P2 ;  /* 0x000000ff7b7f7208 */ /* 0x000fe20001000000 */
[----:B------:R-:W-:Y:S01]  /*ba70*/  FFMA.FTZ R117, R3, R117, R109 ;  /* 0x0000007503757223 */ /* 0x000fe2000001006d */
[----:B------:R-:W-:Y:S01]  /*ba80*/  LOP3.LUT P2, RZ, R147, 0xff0000, RZ, 0xc0, !PT ;  /* 0x00ff000093ff7812 */ /* 0x000fe2000784c0ff */
[----:B------:R-:W-:Y:S01]  /*ba90*/  FMUL.FTZ R114, R116, UR13 ;  /* 0x0000000d74727c20 */ /* 0x000fe20008410000 */
[----:B------:R-:W-:-:S02]  /*baa0*/  FSEL R123, R123, RZ, P5 ;  /* 0x000000ff7b7b7208 */ /* 0x000fc40002800000 */
[C---:B------:R-:W-:Y:S02]  /*bab0*/  FSEL R113, R112.reuse, RZ, P6 ;  /* 0x000000ff70717208 */ /* 0x040fe40003000000 */
[----:B------:R-:W-:Y:S02]  /*bac0*/  FSEL R112, R112, RZ, P2 ;  /* 0x000000ff70707208 */ /* 0x000fe40001000000 */
[----:B------:R-:W-:Y:S01]  /*bad0*/  F2FP.F16.F32.PACK_AB R123, R123, R113 ;  /* 0x000000717b7b723e */ /* 0x000fe200000000ff */
        /* <DEDUP_REMOVED lines=21> */
[----:B------:R-:W-:-:S02]  /*bc30*/  LOP3.LUT P2, RZ, R144, 0xff000000, RZ, 0xc0, !PT ;  /* 0xff00000090ff7812 */ /* 0x000fc4000784c0ff */
[----:B------:R-:W-:Y:S02]  /*bc40*/  LOP3.LUT P5, RZ, R144, 0xff0000, RZ, 0xc0, !PT ;  /* 0x00ff000090ff7812 */ /* 0x000fe400078ac0ff */
[----:B------:R-:W-:Y:S02]  /*bc50*/  FSEL R112, R121, RZ, P6 ;  /* 0x000000ff79707208 */ /* 0x000fe40003000000 */
[----:B------:R-:W-:Y:S02]  /*bc60*/  LOP3.LUT P6, RZ, R146, 0xff000000, RZ, 0xc0, !PT ;  /* 0xff00000092ff7812 */ /* 0x000fe400078cc0ff */
[C---:B------:R-:W-:Y:S02]  /*bc70*/  FSEL R120, R113.reuse, RZ, P2 ;  /* 0x000000ff71787208 */ /* 0x040fe40001000000 */
[----:B------:R-:W-:Y:S02]  /*bc80*/  FSEL R113, R113, RZ, P6 ;  /* 0x000000ff71717208 */ /* 0x000fe40003000000 */
[----:B------:R-:W-:-:S02]  /*bc90*/  FSEL R121, R121, RZ, P5 ;  /* 0x000000ff79797208 */ /* 0x000fc40002800000 */
[----:B------:R-:W-:Y:S01]  /*bca0*/  F2FP.F16.F32.PACK_AB R125, R113, R112 ;  /* 0x00000070717d723e */ /* 0x000fe200000000ff */
[-CC-:B------:R-:W-:Y:S01]  /*bcb0*/  FFMA.FTZ R112, R160, R128.reuse, R129.reuse ;  /* 0x00000080a0707223 */ /* 0x180fe20000010081 */
[----:B------:R-:W-:Y:S01]  /*bcc0*/  FFMA.FTZ R113, R152, R128, R129 ;  /* 0x0000008098717223 */ /* 0x000fe20000010081 */
[----:B------:R-:W-:Y:S02]  /*bcd0*/  F2FP.F16.F32.PACK_AB R121, R120, R121 ;  /* 0x000000797879723e */ /* 0x000fe400000000ff */
[----:B------:R-:W-:Y:S01]  /*bce0*/  FADD.FTZ R112, R159, -R112 ;  /* 0x800000709f707221 */ /* 0x000fe20000010000 */
[----:B------:R-:W-:Y:S01]  /*bcf0*/  FADD.FTZ R120, R151, -R113 ;  /* 0x8000007197787221 */ /* 0x000fe20000010000 */
[----:B------:R-:W-:Y:S02]  /*bd00*/  LOP3.LUT P6, RZ, R146, 0xff00, RZ, 0xc0, !PT ;  /* 0x0000ff0092ff7812 */ /* 0x000fe400078cc0ff */
[C---:B------:R-:W-:Y:S01]  /*bd10*/  FFMA.FTZ R113, R3.reuse, R112, R105 ;  /* 0x0000007003717223 */ /* 0x040fe20000010069 */
[----:B------:R-:W-:Y:S01]  /*bd20*/  FFMA.FTZ R112, R3, R120, R104 ;  /* 0x0000007803707223 */ /* 0x000fe20000010068 */
[----:B------:R-:W-:-:S02]  /*bd30*/  LOP3.LUT P5, RZ, R144, 0xff, RZ, 0xc0, !PT ;  /* 0x000000ff90ff7812 */ /* 0x000fc400078ac0ff */
        /* <DEDUP_REMOVED lines=11> */
.L_x_4271:
[-CC-:B0--34-:R-:W-:Y:S01]  /*bdf0*/  FFMA.FTZ R120, R183, R128.reuse, R129.reuse ;  /* 0x00000080b7787223 */ /* 0x199fe20000010081 */
        /* <DEDUP_REMOVED lines=74> */
.L_x_4270:
[----:B0--34-:R-:W0:Y:S02]  /*c2a0*/  LDC.64 R120, c[0x0][0x478] ;  /* 0x00011e00ff787b82 */ /* 0x019e240000000a00 */
[----:B0-----:R-:W-:-:S04]  /*c2b0*/  ISETP.NE.U32.AND P1, PT, R120, RZ, PT ;  /* 0x000000ff7800720c */ /* 0x001fc80003f25070 */
[----:B------:R-:W-:-:S13]  /*c2c0*/  ISETP.NE.AND.EX P1, PT, R121, RZ, PT, P1 ;  /* 0x000000ff7900720c */ /* 0x000fda0003f25310 */
        /* <DEDUP_REMOVED lines=9> */
[----:B-----5:R-:W-:Y:S01]  /*c360*/  FMUL.FTZ R119, R3, R112 ;  /* 0x0000007003777220 */ /* 0x020fe20000410000 */
[----:B------:R-:W-:Y:S01]  /*c370*/  FADD.FTZ R118, R184, -R113 ;  /* 0x80000071b8767221 */ /* 0x000fe20000010000 */
[----:B------:R-:W-:Y:S01]  /*c380*/  LOP3.LUT P6, RZ, R145, 0xff0000, RZ, 0xc0, !PT ;  /* 0x00ff000091ff7812 */ /* 0x000fe200078cc0ff */
[----:B------:R-:W-:Y:S01]  /*c390*/  FADD.FTZ R116, R180, -R116 ;  /* 0x80000074b4747221 */ /* 0x000fe20000010000 */
[----:B------:R-:W-:Y:S01]  /*c3a0*/  FMUL.FTZ R123, R119, UR13 ;  /* 0x0000000d777b7c20 */ /* 0x000fe20008410000 */
[----:B------:R-:W-:Y:S01]  /*c3b0*/  FMUL.FTZ R118, R3, R118 ;  /* 0x0000007603767220 */ /* 0x000fe20000410000 */
[----:B------:R-:W-:Y:S01]  /*c3c0*/  ISETP.GE.U32.AND.EX P5, PT, R145, 0x1000000, PT, P5 ;  /* 0x010000009100780c */ /* 0x000fe20003fa6150 */
[----:B------:R-:W-:Y:S01]  /*c3d0*/  FADD.FTZ R117, R182, -R117 ;  /* 0x80000075b6757221 */ /* 0x000fe20000010000 */
[----:B------:R-:W-:Y:S01]  /*c3e0*/  FMUL.FTZ R116, R3, R116 ;  /* 0x0000007403747220 */ /* 0x000fe20000410000 */
[----:B------:R-:W-:Y:S01]  /*c3f0*/  FMUL.FTZ R112, R118, UR13 ;  /* 0x0000000d76707c20 */ /* 0x000fe20008410000 */
[----:B------:R-:W-:Y:S01]  /*c400*/  FSEL R127, R123, RZ, P2 ;  /* 0x000000ff7b7f7208 */ /* 0x000fe20001000000 */
[----:B------:R-:W-:Y:S01]  /*c410*/  FMUL.FTZ R117, R3, R117 ;  /* 0x0000007503757220 */ /* 0x000fe20000410000 */
        /* <DEDUP_REMOVED lines=41> */
[C---:B------:R-:W-:Y:S01]  /*c6b0*/  FMUL.FTZ R113, R3.reuse, R112 ;  /* 0x0000007003717220 */ /* 0x040fe20000410000 */
[----:B------:R-:W-:Y:S01]  /*c6c0*/  FMUL.FTZ R112, R3, R120 ;  /* 0x0000007803707220 */ /* 0x000fe20000410000 */
        /* <DEDUP_REMOVED lines=12> */
.L_x_4273:
        /* <DEDUP_REMOVED lines=75> */
.L_x_4269:
        /* <DEDUP_REMOVED lines=61> */
.L_x_4275:
        /* <DEDUP_REMOVED lines=54> */
.L_x_4274:
        /* <DEDUP_REMOVED lines=58> */
.L_x_4276:
        /* <DEDUP_REMOVED lines=53> */
.L_x_4272:
        /* <DEDUP_REMOVED lines=10> */
.L_x_4268:
[----:B------:R-:W-:Y:S05]  /*db00*/  BSYNC.RECONVERGENT B1 ;  /* 0x0000000000017941 */ /* 0x000fea0003800200 */
.L_x_4267:
[----:B0----5:R-:W0:Y:S02]  /*db10*/  LDC.64 R2, c[0x0][0x380] ;  /* 0x0000e000ff027b82 */ /* 0x021e240000000a00 */
[----:B0-----:R-:W-:-:S04]  /*db20*/  LEA R215, R2, R215, 0x2 ;  /* 0x000000d702d77211 */ /* 0x001fc800078e10ff */
[----:B------:R-:W-:-:S13]  /*db30*/  ISETP.GE.AND P0, PT, R215, R3, PT ;  /* 0x00000003d700720c */ /* 0x000fda0003f06270 */
[----:B------:R-:W-:Y:S05]  /*db40*/  @!P0 BRA `(.L_x_4277) ;  /* 0xffffff2c00988947 */ /* 0x000fea000383ffff */
.L_x_4215:
[----:B------:R-:W-:Y:S05]  /*db50*/  BSYNC B0 ;  /* 0x0000000000007941 */ /* 0x000fea0003800000 */
.L_x_4214:
[----:B---34-:R-:W3:Y:S04]  /*db60*/  LDL.LU R124, [R1+0x30] ;  /* 0x00003000017c7983 */ /* 0x018ee80000300800 */
[----:B------:R-:W4:Y:S04]  /*db70*/  LDL.LU R128, [R1] ;  /* 0x0000000001807983 */ /* 0x000f280000300800 */
[----:B------:R-:W4:Y:S04]  /*db80*/  LDL.LU R129, [R1+0x4] ;  /* 0x0000040001817983 */ /* 0x000f280000300800 */
[----:B------:R-:W4:Y:S04]  /*db90*/  LDL.LU R130, [R1+0x8] ;  /* 0x0000080001827983 */ /* 0x000f280000300800 */
[----:B------:R-:W4:Y:S04]  /*dba0*/  LDL.LU R131, [R1+0xc] ;  /* 0x00000c0001837983 */ /* 0x000f280000300800 */
[----:B-12---:R-:W2:Y:S04]  /*dbb0*/  LDL.LU R132, [R1+0x10] ;  /* 0x0000100001847983 */ /* 0x006ea80000300800 */
[----:B------:R-:W2:Y:S04]  /*dbc0*/  LDL.LU R133, [R1+0x14] ;  /* 0x0000140001857983 */ /* 0x000ea80000300800 */
[----:B------:R-:W2:Y:S04]  /*dbd0*/  LDL.LU R134, [R1+0x18] ;  /* 0x0000180001867983 */ /* 0x000ea80000300800 */
[----:B------:R-:W2:Y:S04]  /*dbe0*/  LDL.LU R135, [R1+0x1c] ;  /* 0x00001c0001877983 */ /* 0x000ea80000300800 */
        /* <DEDUP_REMOVED lines=8> */
[----:B------:R-:W4:Y:S04]  /*dc70*/  LDL.LU R116, [R1+0x44] ;  /* 0x0000440001747983 */ /* 0x000f280000300800 */
[----:B------:R-:W4:Y:S04]  /*dc80*/  LDL.LU R117, [R1+0x48] ;  /* 0x0000480001757983 */ /* 0x000f280000300800 */
[----:B------:R-:W4:Y:S04]  /*dc90*/  LDL.LU R118, [R1+0x4c] ;  /* 0x00004c0001767983 */ /* 0x000f280000300800 */
[----:B------:R-:W4:Y:S01]  /*dca0*/  LDL.LU R119, [R1+0x50] ;  /* 0x0000500001777983 */ /* 0x000f220000300800 */
[----:B------:R-:W-:Y:S01]  /*dcb0*/  MOV R2, 0x400 ;  /* 0x0000040000027802 */ /* 0x000fe20000000f00 */
[----:B------:R-:W-:Y:S05]  /*dcc0*/  WARPSYNC.ALL ;  /* 0x0000000000007948 */ /* 0x000fea0003800000 */
[----:B------:R-:W0:Y:S01]  /*dcd0*/  S2R R52, SR_TID.X ;  /* 0x0000000000347919 */ /* 0x000e220000002100 */
[----:B------:R-:W3:Y:S01]  /*dce0*/  S2UR UR4, SR_CTAID.X ;  /* 0x00000000000479c3 */ /* 0x000ee20000002500 */
[----:B------:R-:W1:Y:S01]  /*dcf0*/  LDCU.128 UR16, c[0x0][0x440] ;  /* 0x00008800ff1077ac */ /* 0x000e620008000c00 */
[----:B------:R-:W1:Y:S01]  /*dd00*/  S2R R3, SR_CgaCtaId ;  /* 0x0000000000037919 */ /* 0x000e620000008800 */
[----:B0-----:R-:W-:-:S02]  /*dd10*/  SHF.R.U32.HI R0, RZ, 0x5, R52 ;  /* 0x00000005ff007819 */ /* 0x001fc40000011634 */
[----:B------:R-:W-:Y:S02]  /*dd20*/  LOP3.LUT R5, R52, 0x1f, RZ, 0xc0, !PT ;  /* 0x0000001f34057812 */ /* 0x000fe400078ec0ff */
[----:B-1----:R-:W-:-:S03]  /*dd30*/  LEA R3, R3, R2, 0x18 ;  /* 0x0000000203037211 */ /* 0x002fc600078ec0ff */
        /* <DEDUP_REMOVED lines=27> */
[----:B-1----:R-:W-:-:S03]  /*def0*/  FADD.FTZ R2, R2, R5 ;  /* 0x0000000502027221 */ /* 0x002fc60000010000 */
[----:B------:R-:W1:Y:S01]  /*df00*/  LDS R10, [R6+0xc00] ;  /* 0x000c0000060a7984 */ /* 0x000e620000000800 */
[----:B------:R-:W-:-:S03]  /*df10*/  FADD.FTZ R3, RZ, R3 ;  /* 0x00000003ff037221 */ /* 0x000fc60000010000 */
[----:B------:R-:W1:Y:S01]  /*df20*/  LDS R19, [R6+0x2000] ;  /* 0x0020000006137984 */ /* 0x000e620000000800 */
[----:B------:R-:W-:-:S03]  /*df30*/  FADD.FTZ R3, R3, R14 ;  /* 0x0000000e03037221 */ /* 0x000fc60000010000 */
[----:B------:R-:W1:Y:S01]  /*df40*/  LDS R11, [R6+0xe00] ;  /* 0x000e0000060b7984 */ /* 0x000e620000000800 */
        /* <DEDUP_REMOVED lines=18> */
[----:B------:R-:W-:-:S03]  /*e070*/  FADD.FTZ R10, R10, R19 ;  /* 0x000000130a0a7221 */ /* 0x000fc60000010000 */
[----:B------:R-:W1:Y:S01]  /*e080*/  LDS R27, [R6+0x3000] ;  /* 0x00300000061b7984 */ /* 0x000e620000000800 */
[----:B------:R-:W-:-:S03]  /*e090*/  FADD.FTZ R11, RZ, R11 ;  /* 0x0000000bff0b7221 */ /* 0x000fc60000010000 */
[----:B------:R-:W1:Y:S01]  /*e0a0*/  LDS R28, [R6+0x3200] ;  /* 0x00320000061c7984 */ /* 0x000e620000000800 */
[----:B---3--:R-:W-:Y:S02]  /*e0b0*/  IMAD R47, R124, UR4, RZ ;  /* 0x000000047c2f7c24 */ /* 0x008fe4000f8e02ff */
[----:B------:R-:W-:Y:S01]  /*e0c0*/  FADD.FTZ R11, R11, R20 ;  /* 0x000000140b0b7221 */ /* 0x000fe20000010000 */
[----:B------:R-:W3:Y:S01]  /*e0d0*/  LDS R29, [R6+0x3400] ;  /* 0x00340000061d7984 */ /* 0x000ee20000000800 */
[----:B------:R-:W-:Y:S01]  /*e0e0*/  FADD.FTZ R12, RZ, R12 ;  /* 0x0000000cff0c7221 */ /* 0x000fe20000010000 */
[----:B------:R-:W-:Y:S02]  /*e0f0*/  IADD3 R54, P0, PT, R47, R52, RZ ;  /* 0x000000342f367210 */ /* 0x000fe40007f1e0ff */
[----:B------:R-:W3:Y:S01]  /*e100*/  LDS R30, [R6+0x3600] ;  /* 0x00360000061e7984 */ /* 0x000ee20000000800 */
[----:B------:R-:W-:Y:S01]  /*e110*/  LOP3.LUT R52, R52, 0x7f, RZ, 0x3c, !PT ;  /* 0x0000007f34347812 */ /* 0x000fe200078e3cff */
[----:B------:R-:W-:Y:S01]  /*e120*/  FADD.FTZ R12, R12, R21 ;  /* 0x000000150c0c7221 */ /* 0x000fe20000010000 */
[----:B------:R-:W-:Y:S01]  /*e130*/  IADD3.X R57, PT, PT, RZ, RZ, RZ, P0, !PT ;  /* 0x000000ffff397210 */ /* 0x000fe200007fe4ff */
[----:B------:R-:W3:Y:S01]  /*e140*/  LDS R31, [R6+0x3800] ;  /* 0x00380000061f7984 */ /* 0x000ee20000000800 */
[----:B------:R-:W-:Y:S01]  /*e150*/  IADD3 R52, PT, PT, R52, R124, RZ ;  /* 0x0000007c34347210 */ /* 0x000fe20007ffe0ff */
[----:B------:R-:W-:Y:S01]  /*e160*/  FADD.FTZ R13, RZ, R13 ;  /* 0x0000000dff0d7221 */ /* 0x000fe20000010000 */
[C---:B------:R-:W-:Y:S01]  /*e170*/  SHF.L.U64.HI R57, R54.reuse, 0x2, R57 ;  /* 0x0000000236397819 */ /* 0x040fe20000010239 */
[----:B------:R-:W2:Y:S01]  /*e180*/  LDS R32, [R6+0x3a00] ;  /* 0x003a000006207984 */ /* 0x000ea20000000800 */
[----:B------:R-:W-:Y:S01]  /*e190*/  SHF.L.U32 R54, R54, 0x2, RZ ;  /* 0x0000000236367819 */ /* 0x000fe200000006ff */
[----:B------:R-:W-:Y:S01]  /*e1a0*/  FADD.FTZ R13, R13, R22 ;  /* 0x000000160d0d7221 */ /* 0x000fe20000010000 */
[----:B------:R-:W-:Y:S01]  /*e1b0*/  ISETP.GE.U32.AND P5, PT, R52, 0x180, PT ;  /* 0x000001803400780c */ /* 0x000fe20003fa6070 */
[----:B------:R-:W2:Y:S01]  /*e1c0*/  LDS R33, [R6+0x3c00] ;  /* 0x003c000006217984 */ /* 0x000ea20000000800 */
[----:B------:R-:W-:Y:S01]  /*e1d0*/  IADD3 R56, P0, PT, R54, UR18, RZ ;  /* 0x0000001236387c10 */ /* 0x000fe2000ff1e0ff */
[----:B------:R-:W-:Y:S01]  /*e1e0*/  FADD.FTZ R2, R2, R23 ;  /* 0x0000001702027221 */ /* 0x000fe20000010000 */
[----:B------:R-:W-:Y:S01]  /*e1f0*/  IADD3 R54, P1, PT, R54, UR16, RZ ;  /* 0x0000001036367c10 */ /* 0x000fe2000ff3e0ff */
[----:B------:R-:W2:Y:S01]  /*e200*/  LDS R34, [R6+0x3e00] ;  /* 0x003e000006227984 */ /* 0x000ea20000000800 */
[----:B------:R-:W-:Y:S01]  /*e210*/  IADD3.X R59, PT, PT, R57, UR19, RZ, P0, !PT ;  /* 0x00000013393b7c10 */ /* 0x000fe200087fe4ff */
[----:B------:R-:W-:Y:S01]  /*e220*/  FADD.FTZ R3, R3, R24 ;  /* 0x0000001803037221 */ /* 0x000fe20000010000 */
[----:B------:R-:W-:Y:S01]  /*e230*/  ISETP.GE.U32.AND P0, PT, R52, 0x80, PT ;  /* 0x000000803400780c */ /* 0x000fe20003f06070 */
[----:B------:R-:W2:Y:S01]  /*e240*/  LDS R35, [R6+0x4000] ;  /* 0x0040000006237984 */ /* 0x000ea20000000800 */
[----:B------:R-:W-:Y:S01]  /*e250*/  IADD3.X R57, PT, PT, R57, UR17, RZ, P1, !PT ;  /* 0x0000001139397c10 */ /* 0x000fe20008ffe4ff */
[----:B0-----:R-:W-:Y:S01]  /*e260*/  FADD.FTZ R4, R4, R25 ;  /* 0x0000001904047221 */ /* 0x001fe20000010000 */
[C---:B------:R-:W-:Y:S01]  /*e270*/  ISETP.GE.U32.AND P1, PT, R52.reuse, 0x100, PT ;  /* 0x000001003400780c */ /* 0x040fe20003f26070 */
[----:B------:R-:W0:Y:S01]  /*e280*/  LDS R36, [R6+0x4200] ;  /* 0x0042000006247984 */ /* 0x000e220000000800 */
[----:B------:R-:W-:Y:S01]  /*e290*/  ISETP.GE.U32.AND P4, PT, R52, 0x280, PT ;  /* 0x000002803400780c */ /* 0x000fe20003f86070 */
[----:B-1----:R-:W-:-:S02]  /*e2a0*/  FADD.FTZ R7, R7, R26 ;  /* 0x0000001a07077221 */ /* 0x002fc40000010000 */
[----:B------:R-:W1:Y:S01]  /*e2b0*/  LDS R37, [R6+0x4400] ;  /* 0x0044000006257984 */ /* 0x000e620000000800 */
[----:B------:R-:W-:-:S03]  /*e2c0*/  FADD.FTZ R8, R8, R27 ;  /* 0x0000001b08087221 */ /* 0x000fc60000010000 */
[----:B------:R-:W4:Y:S01]  /*e2d0*/  LDS R38, [R6+0x4600] ;  /* 0x0046000006267984 */ /* 0x000f220000000800 */
[----:B------:R-:W-:-:S03]  /*e2e0*/  FADD.FTZ R9, R9, R28 ;  /* 0x0000001c09097221 */ /* 0x000fc60000010000 */
[----:B------:R-:W4:Y:S01]  /*e2f0*/  LDS R39, [R6+0x4800] ;  /* 0x0048000006277984 */ /* 0x000f220000000800 */
[----:B---3--:R-:W-:-:S03]  /*e300*/  FADD.FTZ R10, R10, R29 ;  /* 0x0000001d0a0a7221 */ /* 0x008fc60000010000 */
[----:B------:R-:W3:Y:S01]  /*e310*/  LDS R40, [R6+0x4a00] ;  /* 0x004a000006287984 */ /* 0x000ee20000000800 */
[----:B------:R-:W-:-:S03]  /*e320*/  FADD.FTZ R11, R11, R30 ;  /* 0x0000001e0b0b7221 */ /* 0x000fc60000010000 */
[----:B------:R-:W3:Y:S01]  /*e330*/  LDS R41, [R6+0x4c00] ;  /* 0x004c000006297984 */ /* 0x000ee20000000800 */
[----:B------:R-:W-:-:S03]  /*e340*/  FADD.FTZ R12, R12, R31 ;  /* 0x0000001f0c0c7221 */ /* 0x000fc60000010000 */
[----:B------:R-:W3:Y:S01]  /*e350*/  LDS R42, [R6+0x4e00] ;  /* 0x004e0000062a7984 */ /* 0x000ee20000000800 */
[----:B--2---:R-:W-:Y:S01]  /*e360*/  FADD.FTZ R13, R13, R32 ;  /* 0x000000200d0d7221 */ /* 0x004fe20000010000 */
        /* <DEDUP_REMOVED lines=10> */
[----:B----4-:R-:W-:Y:S01]  /*e410*/  FADD.FTZ R9, R9, R38 ;  /* 0x0000002609097221 */ /* 0x010fe20000010000 */
[----:B------:R-:W-:Y:S01]  /*e420*/  STS.128 [R0], R116 ;  /* 0x0000007400007388 */ /* 0x000fe20000000c00 */
[----:B------:R-:W-:-:S03]  /*e430*/  FADD.FTZ R39, R10, R39 ;  /* 0x000000270a277221 */ /* 0x000fc60000010000 */
        /* <DEDUP_REMOVED lines=193> */
.L_x_4226:
[----:B------:R-:W-:Y:S01]  /*f050*/  HFMA2 R126, -RZ, RZ, 0, 5.9604644775390625e-08 ;  /* 0x00000001ff7e7431 */ /* 0x000fe200000001ff */
[----:B------:R-:W-:Y:S01]  /*f060*/  BSSY B1, `(.L_x_4278) ;  /* 0x0000007000017945 */ /* 0x000fe20003800000 */
[----:B------:R-:W-:Y:S02]  /*f070*/  MOV R127, R212 ;  /* 0x000000d4007f7202 */ /* 0x000fe40000000f00 */
[----:B------:R-:W-:Y:S02]  /*f080*/  MOV R125, 0x1f ;  /* 0x0000001f007d7802 */ /* 0x000fe40000000f00 */
[----:B------:R-:W-:-:S07]  /*f090*/  MOV R124, 0xffffffff ;  /* 0xffffffff007c7802 */ /* 0x000fce0000000f00 */
[----:B012--5:R-:W-:Y:S05]  /*f0a0*/  WARPSYNC.COLLECTIVE R124, `(.L_x_4279) ;  /* 0x000000007c087348 */ /* 0x027fea0003c00000 */
[----:B------:R3:W4:Y:S02]  /*f0b0*/  SHFL.BFLY P0, R130, R127, R126, R125 ;  /* 0x0c00007e7f827389 */ /* 0x000724000000007d */
[----:B012345:R-:W-:Y:S05]  /*f0c0*/  ENDCOLLECTIVE ;  /* 0x000000000000791b */ /* 0x03ffea0003800000 */
.L_x_4279:
[----:B------:R-:W-:Y:S05]  /*f0d0*/  BSYNC B1 ;  /* 0x0000000000017941 */ /* 0x000fea0003800000 */
.L_x_4278:
        /* <DEDUP_REMOVED lines=9> */
.L_x_4280:
        /* <DEDUP_REMOVED lines=8> */
.L_x_4281:
[----:B------:R-:W-:Y:S02]  /*f1f0*/  MOV R127, R129 ;  /* 0x00000081007f7202 */ /* 0x000fe40000000f00 */
[----:B------:R-:W-:-:S05]  /*f200*/  MOV R124, R130 ;  /* 0x00000082007c7202 */ /* 0x000fca0000000f00 */
[----:B------:R-:W-:Y:S01]  /*f210*/  FADD.FTZ R128, R128, R124 ;  /* 0x0000007c80807221 */ /* 0x000fe20000010000 */
[----:B------:R-:W-:-:S07]  /*f220*/  MOV R124, 0xffffffff ;  /* 0xffffffff007c7802 */ /* 0x000fce0000000f00 */
[----:B------:R-:W-:Y:S05]  /*f230*/  WARPSYNC.COLLECTIVE R124, `(.L_x_4282) ;  /* 0x000000007c087348 */ /* 0x000fea0003c00000 */
[----:B------:R0:W1:Y:S02]  /*f240*/  SHFL.BFLY P0, R130, R127, R126, R125 ;  /* 0x0c00007e7f827389 */ /* 0x000064000000007d */
[----:B01----:R-:W-:Y:S05]  /*f250*/  ENDCOLLECTIVE ;  /* 0x000000000000791b */ /* 0x003fea0003800000 */
.L_x_4282:
        /* <DEDUP_REMOVED lines=8> */
.L_x_4283:
[----:B------:R-:W-:Y:S02]  /*f2e0*/  MOV R127, R129 ;  /* 0x00000081007f7202 */ /* 0x000fe40000000f00 */
[----:B------:R-:W-:-:S05]  /*f2f0*/  MOV R124, R130 ;  /* 0x00000082007c7202 */ /* 0x000fca0000000f00 */
[----:B------:R-:W-:Y:S01]  /*f300*/  FADD.FTZ R128, R128, R124 ;  /* 0x0000007c80807221 */ /* 0x000fe20000010000 */
[----:B------:R-:W-:-:S07]  /*f310*/  MOV R124, 0xffffffff ;  /* 0xffffffff007c7802 */ /* 0x000fce0000000f00 */
[----:B------:R-:W-:Y:S05]  /*f320*/  WARPSYNC.COLLECTIVE R124, `(.L_x_4284) ;  /* 0x000000007c087348 */ /* 0x000fea0003c00000 */
[----:B------:R0:W1:Y:S02]  /*f330*/  SHFL.BFLY P0, R130, R127, R126, R125 ;  /* 0x0c00007e7f827389 */ /* 0x000064000000007d */
[----:B01----:R-:W-:Y:S05]  /*f340*/  ENDCOLLECTIVE ;  /* 0x000000000000791b */ /* 0x003fea0003800000 */
.L_x_4284:
        /* <DEDUP_REMOVED lines=8> */
.L_x_4285:
[----:B------:R-:W-:Y:S02]  /*f3d0*/  MOV R127, R129 ;  /* 0x00000081007f7202 */ /* 0x000fe40000000f00 */
[----:B------:R-:W-:-:S05]  /*f3e0*/  MOV R124, R130 ;  /* 0x00000082007c7202 */ /* 0x000fca0000000f00 */
[----:B------:R-:W-:Y:S01]  /*f3f0*/  FADD.FTZ R128, R128, R124 ;  /* 0x0000007c80807221 */ /* 0x000fe20000010000 */
[----:B------:R-:W-:-:S07]  /*f400*/  MOV R124, 0xffffffff ;  /* 0xffffffff007c7802 */ /* 0x000fce0000000f00 */
[----:B------:R-:W-:Y:S05]  /*f410*/  WARPSYNC.COLLECTIVE R124, `(.L_x_4286) ;  /* 0x000000007c087348 */ /* 0x000fea0003c00000 */
[----:B------:R0:W1:Y:S02]  /*f420*/  SHFL.BFLY P0, R130, R127, R126, R125 ;  /* 0x0c00007e7f827389 */ /* 0x000064000000007d */
[----:B01----:R-:W-:Y:S05]  /*f430*/  ENDCOLLECTIVE ;  /* 0x000000000000791b */ /* 0x003fea0003800000 */
.L_x_4286:
        /* <DEDUP_REMOVED lines=8> */
.L_x_4287:
[----:B------:R-:W-:Y:S02]  /*f4c0*/  MOV R127, R129 ;  /* 0x00000081007f7202 */ /* 0x000fe40000000f00 */
[----:B------:R-:W-:-:S07]  /*f4d0*/  MOV R131, R130 ;  /* 0x0000008200837202 */ /* 0x000fce0000000f00 */
[----:B------:R-:W-:Y:S05]  /*f4e0*/  WARPSYNC.COLLECTIVE R124, `(.L_x_4288) ;  /* 0x000000007c087348 */ /* 0x000fea0003c00000 */
[----:B------:R0:W1:Y:S02]  /*f4f0*/  SHFL.BFLY P0, R130, R127, R126, R125 ;  /* 0x0c00007e7f827389 */ /* 0x000064000000007d */
[----:B01----:R-:W-:Y:S05]  /*f500*/  ENDCOLLECTIVE ;  /* 0x000000000000791b */ /* 0x003fea0003800000 */
.L_x_4288:
[----:B------:R-:W-:Y:S01]  /*f510*/  MOV R124, R130 ;  /* 0x00000082007c7202 */ /* 0x000fe20000000f00 */
[----:B------:R-:W-:Y:S06]  /*f520*/  BRA `(.L_x_4289) ;  /* 0xffffff3800007947 */ /* 0x000fec000383ffff */
.L_x_4290:
        /* <DEDUP_REMOVED lines=13> */
.L_x_7146:


//--------------------- .text._ZN10layer_norm22ln_bwd_finalize_kernelINS_22Kernel_traits_finalizeILj1280E6__halfS2_fS2_fjLb0ELj1024ELj4ENS_18Kernel_traits_baseILj1280ES2_S2_fS2_fjLj1024EEEEELb0ELb1EEEvNS_9BwdParamsE --------------------------
	.section	.text._ZN10layer_norm22ln_bwd_finalize_kernelINS_22Kernel_traits_finalizeILj1280E6__halfS2_fS2_fjLb0ELj1024ELj4ENS_18Kernel_traits_baseILj1280ES2_S2_fS2_fjLj1024EEEEELb0ELb1EEEvNS_9BwdParamsE,"ax",@progbits
	.align	128
        .global         _ZN10layer_norm22ln_bwd_finalize_kernelINS_22Kernel_traits_finalizeILj1280E6__halfS2_fS2_fjLb0ELj1024ELj4ENS_18Kernel_traits_baseILj1280ES2_S2_fS2_fjLj1024EEEEELb0ELb1EEEvNS_9BwdParamsE
        .type           _ZN10layer_norm22ln_bwd_finalize_kernelINS_22Kernel_traits_finalizeILj1280E6__halfS2_fS2_fjLb0ELj1024ELj4ENS_18Kernel_traits_baseILj1280ES2_S2_fS2_fjLj1024EEEEELb0ELb1EEEvNS_9BwdParamsE,@function
        .size           _ZN10layer_norm22ln_bwd_finalize_kernelINS_22Kernel_traits_finalizeILj1280E6__halfS2_fS2_fjLb0ELj1024ELj4ENS_18Kernel_traits_baseILj1280ES2_S2_fS2_fjLj1024EEEEELb0ELb1EEEvNS_9BwdParamsE,(.L_x_7147 - _ZN10layer_norm22ln_bwd_finalize_kernelINS_22Kernel_traits_finalizeILj1280E6__halfS2_fS2_fjLb0ELj1024ELj4ENS_18Kernel_traits_baseILj1280ES2_S2_fS2_fjLj1024EEEEELb0ELb1EEEvNS_9BwdParamsE)
        .other          _ZN10layer_norm22ln_bwd_finalize_kernelINS_22Kernel_traits_finalizeILj1280E6__halfS2_fS2_fjLb0ELj1024ELj4ENS_18Kernel_traits_baseILj1280ES2_S2_fS2_fjLj1024EEEEELb0ELb1EEEvNS_9BwdParamsE,@"STO_CUDA_ENTRY STV_DEFAULT"
_ZN10layer_norm22ln_bwd_finalize_kernelINS_22Kernel_traits_finalizeILj1280E6__halfS2_fS2_fjLb0ELj1024ELj4ENS_18Kernel_traits_baseILj1280ES2_S2_fS2_fjLj1024EEEEELb0ELb1EEEvNS_9BwdParamsE:
.text._ZN10layer_norm22ln_bwd_finalize_kernelINS_22Kernel_traits_finalizeILj1280E6__halfS2_fS2_fjLb0ELj1024ELj4ENS_18Kernel_traits_baseILj1280ES2_S2_fS2_fjLj1024EEEEELb0ELb1EEEvNS_9BwdParamsE:
        /* <DEDUP_REMOVED lines=81> */
.L_x_4295:
        /* <DEDUP_REMOVED lines=118> */
.L_x_4294:
[----:B------:R-:W-:Y:S05]  /*0c70*/  BSYNC.RECONVERGENT B1 ;  /* 0x0000000000017941 */ /* 0x000fea0003800200 */
.L_x_4293:
        /* <DEDUP_REMOVED lines=77> */
.L_x_4297:
[----:B------:R-:W-:Y:S05]  /*1150*/  BSYNC.RECONVERGENT B1 ;  /* 0x0000000000017941 */ /* 0x000fea0003800200 */
.L_x_4296:
        /* <DEDUP_REMOVED lines=38> */
.L_x_4299:
[----:B------:R-:W-:Y:S05]  /*13c0*/  BSYNC.RECONVERGENT B1 ;  /* 0x0000000000017941 */ /* 0x000fea0003800200 */
.L_x_4298:
        /* <DEDUP_REMOVED lines=8> */
.L_x_4300:
        /* <DEDUP_REMOVED lines=10> */
.L_x_4292:
[----:B------:R-:W-:Y:S05]  /*14f0*/  BSYNC.RECONVERGENT B0 ;  /* 0x0000000000007941 */ /* 0x000fea0003800200 */
.L_x_4291:
        /* <DEDUP_REMOVED lines=57> */
.L_x_4301:
        /* <DEDUP_REMOVED lines=15> */
.L_x_7147:


//--------------------- .text._ZN10layer_norm40ln_parallel_residual_bwd_finalize_kernelINS_22Kernel_traits_finalizeILj1280E6__halfS2_fS2_fjLb0ELj1024ELj4ENS_18Kernel_traits_baseILj1280ES2_S2_fS2_fjLj1024EEEEELb1EEEvNS_9BwdParamsE --------------------------
	.section	.text._ZN10layer_norm40ln_parallel_residual_bwd_finalize_kernelINS_22Kernel_traits_finalizeILj1280E6__halfS2_fS2_fjLb0ELj1024ELj4ENS_18Kernel_traits_baseILj1280ES2_S2_fS2_fjLj1024EEEEELb1EEEvNS_9BwdParamsE,"ax",@progbits
	.align	128
        .global         _ZN10layer_norm40ln_parallel_residual_bwd_finalize_kernelINS_22Kernel_traits_finalizeILj1280E6__halfS2_fS2_fjLb0ELj1024ELj4ENS_18Kernel_traits_baseILj1280ES2_S2_fS2_fjLj1024EEEEELb1EEEvNS_9BwdParamsE
        .type           _ZN10layer_norm40ln_parallel_residual_bwd_finalize_kernelINS_22Kernel_traits_finalizeILj1280E6__halfS2_fS2_fjLb0ELj1024ELj4ENS_18Kernel_traits_baseILj1280ES2_S2_fS2_fjLj1024EEEEELb1EEEvNS_9BwdParamsE,@function
        .size           _ZN10layer_norm40ln_parallel_residual_bwd_finalize_kernelINS_22Kernel_traits_finalizeILj1280E6__halfS2_fS2_fjLb0ELj1024ELj4ENS_18Kernel_traits_baseILj1280ES2_S2_fS2_fjLj1024EEEEELb1EEEvNS_9BwdParamsE,(.L_x_7148 - _ZN10layer_norm40ln_parallel_residual_bwd_finalize_kernelINS_22Kernel_traits_finalizeILj1280E6__halfS2_fS2_fjLb0ELj1024ELj4ENS_18Kernel_traits_baseILj1280ES2_S2_fS2_fjLj1024EEEEELb1EEEvNS_9BwdParamsE)
        .other          _ZN10layer_norm40ln_parallel_residual_bwd_finalize_kernelINS_22Kernel_traits_finalizeILj1280E6__halfS2_fS2_fjLb0ELj1024ELj4ENS_18Kernel_traits_baseILj1280ES2_S2_fS2_fjLj1024EEEEELb1EEEvNS_9BwdParamsE,@"STO_CUDA_ENTRY STV_DEFAULT"
_ZN10layer_norm40ln_parallel_residual_bwd_finalize_kernelINS_22Kernel_traits_finalizeILj1280E6__halfS2_fS2_fjLb0ELj1024ELj4ENS_18Kernel_traits_baseILj1280ES2_S2_fS2_fjLj1024EEEEELb1EEEvNS_9BwdParamsE:
.text._ZN10layer_norm40ln_parallel_residual_bwd_finalize_kernelINS_22Kernel_traits_finalizeILj1280E6__halfS2_fS2_fjLb0ELj1024ELj4ENS_18Kernel_traits_baseILj1280ES2_S2_fS2_fjLj1024EEEEELb1EEEvNS_9BwdParamsE:
        /* <DEDUP_REMOVED lines=60> */
.L_x_4306:
        /* <DEDUP_REMOVED lines=112> */
.L_x_4305:
[----:B------:R-:W-:Y:S05]  /*0ac0*/  BSYNC.RECONVERGENT B1 ;  /* 0x0000000000017941 */ /* 0x000fea0003800200 */
.L_x_4304:
        /* <DEDUP_REMOVED lines=66> */
.L_x_4308:
[----:B------:R-:W-:Y:S05]  /*0ef0*/  BSYNC.RECONVERGENT B1 ;  /* 0x0000000000017941 */ /* 0x000fea0003800200 */
.L_x_4307:
        /* <DEDUP_REMOVED lines=37> */
.L_x_4310:
[----:B------:R-:W-:Y:S05]  /*1150*/  BSYNC.RECONVERGENT B1 ;  /* 0x0000000000017941 */ /* 0x000fea0003800200 */
.L_x_4309:
        /* <DEDUP_REMOVED lines=19> */
.L_x_4303:
[----:B------:R-:W-:Y:S05]  /*1290*/  BSYNC.RECONVERGENT B0 ;  /* 0x0000000000007941 */ /* 0x000fea0003800200 */
.L_x_4302:
        /* <DEDUP_REMOVED lines=92> */
.L_x_4311:
        /* <DEDUP_REMOVED lines=10> */
.L_x_7148:


//--------------------- .text._ZN10layer_norm31ln_parallel_residual_bwd_kernelINS_13Kernel_traitsI6__halfS2_fS2_fjLj1280ELj1ELj4ELj1ELj16ENS_18Kernel_traits_baseILj1280ES2_S2_fS2_fjLj128EEEEELb1ELb1ELb1EEEvNS_9BwdParamsE --------------------------
	.section	.text._ZN10layer_norm31ln_parallel_residual_bwd_kernelINS_13Kernel_traitsI6__halfS2_fS2_fjLj1280ELj1ELj4ELj1ELj16ENS_18Kernel_traits_baseILj1280ES2_S2_fS2_fjLj128EEEEELb1ELb1ELb1EEEvNS_9BwdParamsE,"ax",@progbits
	.align	128
        .global         _ZN10layer_norm31ln_parallel_residual_bwd_kernelINS_13Kernel_traitsI6__halfS2_fS2_fjLj1280ELj1ELj4ELj1ELj16ENS_18Kernel_traits_baseILj1280ES2_S2_fS2_fjLj128EEEEELb1ELb1ELb1EEEvNS_9BwdParamsE
        .type           _ZN10layer_norm31ln_parallel_residual_bwd_kernelINS_13Kernel_traitsI6__halfS2_fS2_fjLj1280ELj1ELj4ELj1ELj16ENS_18Kernel_traits_baseILj1280ES2_S2_fS2_fjLj128EEEEELb1ELb1ELb1EEEvNS_9BwdParamsE,@function
        .size           _ZN10layer_norm31ln_parallel_residual_bwd_kernelINS_13Kernel_traitsI6__halfS2_fS2_fjLj1280ELj1ELj4ELj1ELj16ENS_18Kernel_traits_baseILj1280ES2_S2_fS2_fjLj128EEEEELb1ELb1ELb1EEEvNS_9BwdParamsE,(.L_x_7149 - _ZN10layer_norm31ln_parallel_residual_bwd_kernelINS_13Kernel_traitsI6__halfS2_fS2_fjLj1280ELj1ELj4ELj1ELj16ENS_18Kernel_traits_baseILj1280ES2_S2_fS2_fjLj128EEEEELb1ELb1ELb1EEEvNS_9BwdParamsE)
        .other          _ZN10layer_norm31ln_parallel_residual_bwd_kernelINS_13Kernel_traitsI6__halfS2_fS2_fjLj1280ELj1ELj4ELj1ELj16ENS_18Kernel_traits_baseILj1280ES2_S2_fS2_fjLj128EEEEELb1ELb1ELb1EEEvNS_9BwdParamsE,@"STO_CUDA_ENTRY STV_DEFAULT"
_ZN10layer_norm31ln_parallel_residual_bwd_kernelINS_13Kernel_traitsI6__halfS2_fS2_fjLj1280ELj1ELj4ELj1ELj16ENS_18Kernel_traits_baseILj1280ES2_S2_fS2_fjLj128EEEEELb1ELb1ELb1EEEvNS_9BwdParamsE:
.text._ZN10layer_norm31ln_parallel_residual_bwd_kernelINS_13Kernel_traitsI6__halfS2_fS2_fjLj1280ELj1ELj4ELj1ELj16ENS_18Kernel_traits_baseILj1280ES2_S2_fS2_fjLj128EEEEELb1ELb1ELb1EEEvNS_9BwdParamsE:
        /* <DEDUP_REMOVED lines=94> */
[----:B0-----:R-:W-:-:S02]  /*05e0*/  HADD2.F32 R3, -RZ, R20.H1_H1 ;  /* 0x30000014ff037230 */ /* 0x001fc40000004100 */
[--C-:B------:R-:W-:Y:S01]  /*05f0*/  HADD2.F32 R2, -RZ, R21.reuse.H0_H0 ;  /* 0x20000015ff027230 */ /* 0x100fe20000004100 */
[----:B------:R0:W-:Y:S04]  /*0600*/  STL [R1+0xc4], R0 ;  /* 0x0000c40001007387 */ /* 0x0001e80000100800 */
[----:B------:R1:W-:Y:S04]  /*0610*/  STL [R1+0xc0], R3 ;  /* 0x0000c00301007387 */ /* 0x0003e80000100800 */
[----:B------:R2:W-:Y:S01]  /*0620*/  STL [R1+0xbc], R2 ;  /* 0x0000bc0201007387 */ /* 0x0005e20000100800 */
[----:B0-----:R-:W-:Y:S01]  /*0630*/  HADD2.F32 R0, -RZ, R21.H1_H1 ;  /* 0x30000015ff007230 */ /* 0x001fe20000004100 */
[----:B------:R-:W-:Y:S01]  /*0640*/  CS2R R20, SRZ ;  /* 0x0000000000147805 */ /* 0x000fe2000001ff00 */
        /* <DEDUP_REMOVED lines=8> */
[----:B------:R-:W-:Y:S01]  /*06d0*/  CS2R R22, SRZ ;  /* 0x0000000000167805 */ /* 0x000fe2000001ff00 */
[--C-:B---3--:R-:W-:Y:S02]  /*06e0*/  HADD2.F32 R2, -RZ, R16.reuse.H0_H0 ;  /* 0x20000010ff027230 */ /* 0x108fe40000004100 */
        /* <DEDUP_REMOVED lines=36> */
[--C-:B-----5:R-:W-:Y:S02]  /*0930*/  HADD2.F32 R0, -RZ, R8.reuse.H0_H0 ;  /* 0x20000008ff007230 */ /* 0x120fe40000004100 */
[----:B0-----:R-:W-:-:S03]  /*0940*/  HADD2.F32 R3, -RZ, R8.H1_H1 ;  /* 0x30000008ff037230 */ /* 0x001fc60000004100 */
[----:B------:R0:W-:Y:S01]  /*0950*/  STL [R1+0x64], R0 ;  /* 0x0000640001007387 */ /* 0x0001e20000100800 */
[----:B-1----:R-:W-:-:S03]  /*0960*/  HADD2.F32 R2, -RZ, R9.H0_H0 ;  /* 0x20000009ff027230 */ /* 0x002fc60000004100 */
        /* <DEDUP_REMOVED lines=30> */
[----:B------:R-:W-:Y:S02]  /*0b50*/  CS2R R6, SRZ ;  /* 0x0000000000067805 */ /* 0x000fe4000001ff00 */
[----:B-1----:R-:W-:Y:S02]  /*0b60*/  MOV R3, RZ ;  /* 0x000000ff00037202 */ /* 0x002fe40000000f00 */
        /* <DEDUP_REMOVED lines=10> */
[----:B------:R2:W-:Y:S02]  /*0c10*/  STL [R1], RZ ;  /* 0x000000ff01007387 */ /* 0x0005e40000100800 */
.L_x_4356:
[----:B0-2---:R-:W0:Y:S01]  /*0c20*/  S2R R2, SR_TID.X ;  /* 0x0000000000027919 */ /* 0x005e220000002100 */
[----:B------:R-:W1:Y:S01]  /*0c30*/  LDC.64 R144, c[0x0][0x428] ;  /* 0x00010a00ff907b82 */ /* 0x000e620000000a00 */
[----:B------:R-:W-:Y:S01]  /*0c40*/  IMAD R0, R198, UR12, RZ ;  /* 0x0000000cc6007c24 */ /* 0x000fe2000f8e02ff */
[----:B------:R-:W2:Y:S04]  /*0c50*/  LDL R216, [R1+0xc0] ;  /* 0x0000c00001d87983 */ /* 0x000ea80000100800 */
[----:B------:R-:W-:Y:S01]  /*0c60*/  SHF.R.S32.HI R91, RZ, 0x1f, R0 ;  /* 0x0000001fff5b7819 */ /* 0x000fe20000011400 */
[----:B------:R-:W3:Y:S01]  /*0c70*/  LDL R226, [R1+0xb0] ;  /* 0x0000b00001e27983 */ /* 0x000ee20000100800 */
[----:B------:R-:W4:Y:S02]  /*0c80*/  LDC.64 R88, c[0x0][0x3c0] ;  /* 0x0000f000ff587b82 */ /* 0x000f240000000a00 */
[----:B------:R-:W-:Y:S01]  /*0c90*/  LEA.HI R91, R91, R0, RZ, 0x3 ;  /* 0x000000005b5b7211 */ /* 0x000fe200078f18ff */
[----:B------:R-:W3:Y:S04]  /*0ca0*/  LDL R220, [R1+0xb8] ;  /* 0x0000b80001dc7983 */ /* 0x000ee80000100800 */
[----:B------:R-:W3:Y:S01]  /*0cb0*/  LDL R222, [R1+0xb4] ;  /* 0x0000b40001de7983 */ /* 0x000ee20000100800 */
[----:B------:R-:W1:Y:S03]  /*0cc0*/  LDC.64 R132, c[0x0][0x3a8] ;  /* 0x0000ea00ff847b82 */ /* 0x000e660000000a00 */
[----:B------:R-:W3:Y:S04]  /*0cd0*/  LDL R213, [R1+0xa8] ;  /* 0x0000a80001d57983 */ /* 0x000ee80000100800 */
[----:B------:R-:W3:Y:S01]  /*0ce0*/  LDL R218, [R1+0xbc] ;  /* 0x0000bc0001da7983 */ /* 0x000ee20000100800 */
[----:B------:R-:W1:Y:S01]  /*0cf0*/  LDC.64 R182, c[0x0][0x3c8] ;  /* 0x0000f200ffb67b82 */ /* 0x000e620000000a00 */
[----:B0-----:R-:W-:Y:S01]  /*0d00*/  LOP3.LUT R2, R2, 0x1f, RZ, 0xc0, !PT ;  /* 0x0000001f02027812 */ /* 0x001fe200078ec0ff */
[----:B----4-:R-:W-:-:S03]  /*0d10*/  IMAD.WIDE R88, R198, 0x4, R88 ;  /* 0x00000004c6587825 */ /* 0x010fc600078e0258 */
[----:B------:R-:W-:Y:S02]  /*0d20*/  LEA.HI.SX32 R203, R91, R2, 0x1d ;  /* 0x000000025bcb7211 */ /* 0x000fe400078feaff */
[----:B------:R-:W4:Y:S02]  /*0d30*/  LDG.E R0, desc[UR10][R88.64] ;  /* 0x0000000a58007981 */ /* 0x000f24000c1e1900 */
[----:B------:R-:W-:-:S05]  /*0d40*/  IADD3 R201, PT, PT, R203, 0x40, RZ ;  /* 0x00000040cbc97810 */ /* 0x000fca0007ffe0ff */
[----:B-1----:R-:W-:-:S06]  /*0d50*/  IMAD.WIDE.U32 R136, R201, 0x10, R144 ;  /* 0x00000010c9887825 */ /* 0x002fcc00078e0090 */
[----:B------:R-:W2:Y:S01]  /*0d60*/  LDG.E.128 R136, desc[UR10][R136.64] ;  /* 0x0000000a88887981 */ /* 0x000ea2000c1e1d00 */
[----:B------:R-:W-:-:S04]  /*0d70*/  IMAD.WIDE.U32 R92, R203, 0x10, R144 ;  /* 0x00000010cb5c7825 */ /* 0x000fc800078e0090 */
[C-C-:B------:R-:W-:Y:S02]  /*0d80*/  IMAD.WIDE.U32 R96, R203.reuse, 0x20, R132.reuse ;  /* 0x00000020cb607825 */ /* 0x140fe400078e0084 */
[----:B------:R-:W3:Y:S04]  /*0d90*/  LDG.E.128 R92, desc[UR10][R92.64] ;  /* 0x0000000a5c5c7981 */ /* 0x000ee8000c1e1d00 */
[----:B------:R-:W3:Y:S01]  /*0da0*/  LDG.E.128 R88, desc[UR10][R96.64] ;  /* 0x0000000a60587981 */ /* 0x000ee2000c1e1d00 */
[C---:B------:R-:W-:Y:S02]  /*0db0*/  IADD3 R202, PT, PT, R203.reuse, 0x20, RZ ;  /* 0x00000020cbca7810 */ /* 0x040fe40007ffe0ff */
[C---:B------:R-:W-:Y:S02]  /*0dc0*/  IADD3 R199, PT, PT, R203.reuse, 0x60, RZ ;  /* 0x00000060cbc77810 */ /* 0x040fe40007ffe0ff */
[----:B------:R-:W-:Y:S01]  /*0dd0*/  IADD3 R2, PT, PT, R203, 0x80, RZ ;  /* 0x00000080cb027810 */ /* 0x000fe20007ffe0ff */
[----:B------:R-:W-:-:S04]  /*0de0*/  IMAD.WIDE.U32 R116, R201, 0x20, R132 ;  /* 0x00000020c9747825 */ /* 0x000fc800078e0084 */
[--C-:B------:R-:W-:Y:S01]  /*0df0*/  IMAD.WIDE.U32 R108, R202, 0x20, R132.reuse ;  /* 0x00000020ca6c7825 */ /* 0x100fe200078e0084 */
[----:B------:R-:W3:Y:S03]  /*0e00*/  LDG.E.128 R96, desc[UR10][R96.64+0x10] ;  /* 0x0000100a60607981 */ /* 0x000ee6000c1e1d00 */
[C---:B------:R-:W-:Y:S01]  /*0e10*/  IMAD.WIDE.U32 R124, R199.reuse, 0x20, R132 ;  /* 0x00000020c77c7825 */ /* 0x040fe200078e0084 */
[----:B------:R-:W3:Y:S03]  /*0e20*/  LDG.E.128 R112, desc[UR10][R116.64] ;  /* 0x0000000a74707981 */ /* 0x000ee6000c1e1d00 */
[----:B------:R-:W-:Y:S01]  /*0e30*/  IMAD.WIDE R182, R198, 0x4, R182 ;  /* 0x00000004c6b67825 */ /* 0x000fe200078e02b6 */
[----:B------:R-:W3:Y:S03]  /*0e40*/  LDG.E.128 R100, desc[UR10][R108.64] ;  /* 0x0000000a6c647981 */ /* 0x000ee6000c1e1d00 */
[----:B------:R-:W-:Y:S01]  /*0e50*/  IMAD.WIDE.U32 R132, R2, 0x20, R132 ;  /* 0x0000002002847825 */ /* 0x000fe200078e0084 */
[----:B------:R0:W3:Y:S03]  /*0e60*/  LDG.E R200, desc[UR10][R182.64] ;  /* 0x0000000ab6c87981 */ /* 0x0000e6000c1e1900 */
[----:B------:R-:W-:Y:S01]  /*0e70*/  IMAD.WIDE.U32 R140, R199, 0x10, R144 ;  /* 0x00000010c78c7825 */ /* 0x000fe200078e0090 */
[----:B------:R-:W3:Y:S04]  /*0e80*/  LDG.E.128 R116, desc[UR10][R116.64+0x10] ;  /* 0x0000100a74747981 */ /* 0x000ee8000c1e1d00 */
[----:B------:R-:W3:Y:S01]  /*0e90*/  LDG.E.128 R108, desc[UR10][R108.64+0x10] ;  /* 0x0000100a6c6c7981 */ /* 0x000ee2000c1e1d00 */
[----:B------:R-:W-:Y:S01]  /*0ea0*/  ISETP.NE.U32.AND P0, PT, RZ, UR14, PT ;  /* 0x0000000eff007c0c */ /* 0x000fe2000bf05070 */
[----:B0-----:R-:W0:Y:S02]  /*0eb0*/  LDC.64 R182, c[0x0][0x438] ;  /* 0x00010e00ffb67b82 */ /* 0x001e240000000a00 */
[----:B------:R-:W3:Y:S04]  /*0ec0*/  LDG.E.128 R120, desc[UR10][R124.64] ;  /* 0x0000000a7c787981 */ /* 0x000ee8000c1e1d00 */
[----:B------:R-:W3:Y:S04]  /*0ed0*/  LDG.E.128 R128, desc[UR10][R132.64] ;  /* 0x0000000a84807981 */ /* 0x000ee8000c1e1d00 */
[----:B------:R-:W3:Y:S04]  /*0ee0*/  LDG.E.128 R140, desc[UR10][R140.64] ;  /* 0x0000000a8c8c7981 */ /* 0x000ee8000c1e1d00 */
[----:B------:R-:W3:Y:S04]  /*0ef0*/  LDG.E.128 R124, desc[UR10][R124.64+0x10] ;  /* 0x0000100a7c7c7981 */ /* 0x000ee8000c1e1d00 */
[----:B------:R-:W3:Y:S01]  /*0f00*/  LDG.E.128 R132, desc[UR10][R132.64+0x10] ;  /* 0x0000100a84847981 */ /* 0x000ee2000c1e1d00 */
[----:B------:R-:W-:-:S13]  /*0f10*/  ISETP.NE.AND.EX P0, PT, RZ, UR15, PT, P0 ;  /* 0x0000000fff007c0c */ /* 0x000fda000bf05300 */
[----:B------:R-:W1:Y:S01]  /*0f20*/  @P0 LDC.64 R184, c[0x0][0x3b8] ;  /* 0x0000ee00ffb80b82 */ /* 0x000e620000000a00 */
[--C-:B--2---:R-:W-:Y:S02]  /*0f30*/  HADD2.F32 R240, -RZ, R136.reuse.H0_H0 ;  /* 0x20000088fff07230 */ /* 0x104fe40000004100 */
[----:B------:R-:W-:Y:S01]  /*0f40*/  HADD2.F32 R241, -RZ, R136.H1_H1 ;  /* 0x30000088fff17230 */ /* 0x000fe20000004100 */
[----:B0-----:R-:W-:Y:S01]  /*0f50*/  ISETP.NE.U32.AND P2, PT, R182, RZ, PT ;  /* 0x000000ffb600720c */ /* 0x001fe20003f45070 */
[----:B------:R-:W2:Y:S03]  /*0f60*/  LDL R136, [R1+0xac] ;  /* 0x0000ac0001887983 */ /* 0x000ea60000100800 */
[----:B------:R-:W0:Y:S01]  /*0f70*/  @P0 LDC.64 R192, c[0x0][0x3b8] ;  /* 0x0000ee00ffc00b82 */ /* 0x000e220000000a00 */
[----:B------:R-:W-:Y:S01]  /*0f80*/  ISETP.NE.AND.EX P2, PT, R183, RZ, PT, P2 ;  /* 0x000000ffb700720c */ /* 0x000fe20003f45320 */
[----:B-1----:R-:W-:-:S06]  /*0f90*/  @P0 IMAD.WIDE.U32 R184, R202, 0x8, R184 ;  /* 0x00000008cab80825 */ /* 0x002fcc00078e00b8 */
[----:B------:R-:W1:Y:S01]  /*0fa0*/  @P0 LDC.64 R186, c[0x0][0x3b8] ;  /* 0x0000ee00ffba0b82 */ /* 0x000e620000000a00 */
[----:B------:R4:W5:Y:S07]  /*0fb0*/  @P0 LDG.E.64 R170, desc[UR10][R184.64] ;  /* 0x0000000ab8aa0981 */ /* 0x00096e000c1e1b00 */
[----:B------:R-:W3:Y:S08]  /*0fc0*/  @P0 LDC.64 R188, c[0x0][0x3b8] ;  /* 0x0000ee00ffbc0b82 */ /* 0x000ef00000000a00 */
[----:B------:R-:W3:Y:S08]  /*0fd0*/  @P0 LDC.64 R190, c[0x0][0x3b8] ;  /* 0x0000ee00ffbe0b82 */ /* 0x000ef00000000a00 */
[----:B----4-:R-:W4:Y:S01]  /*0fe0*/  @P2 LDC.64 R184, c[0x0][0x438] ;  /* 0x00010e00ffb82b82 */ /* 0x010f220000000a00 */
[----:B------:R-:W-:Y:S01]  /*0ff0*/  ISETP.NE.AND P3, PT, RZ, UR7, PT ;  /* 0x00000007ff007c0c */ /* 0x000fe2000bf65270 */
[----:B0-----:R-:W-:-:S03]  /*1000*/  @P0 IMAD.WIDE.U32 R192, R203, 0x8, R192 ;  /* 0x00000008cbc00825 */ /* 0x001fc600078e00c0 */
[----:B------:R-:W-:Y:S01]  /*1010*/  FSEL R0, R0, RZ, !P3 ;  /* 0x000000ff00007208 */ /* 0x000fe20005800000 */
[----:B-1----:R-:W-:Y:S01]  /*1020*/  @P0 IMAD.WIDE.U32 R186, R201, 0x8, R186 ;  /* 0x00000008c9ba0825 */ /* 0x002fe200078e00ba */
[----:B------:R0:W5:Y:S03]  /*1030*/  @P0 LDG.E.64 R168, desc[UR10][R192.64] ;  /* 0x0000000ac0a80981 */ /* 0x000166000c1e1b00 */
[----:B---3--:R-:W-:Y:S01]  /*1040*/  @P0 IMAD.WIDE.U32 R188, R199, 0x8, R188 ;  /* 0x00000008c7bc0825 */ /* 0x008fe200078e00bc */
[----:B------:R1:W5:Y:S03]  /*1050*/  @P0 LDG.E.64 R172, desc[UR10][R186.64] ;  /* 0x0000000abaac0981 */ /* 0x000366000c1e1b00 */
[----:B------:R-:W-:Y:S01]  /*1060*/  @P0 IMAD.WIDE.U32 R190, R2, 0x8, R190 ;  /* 0x0000000802be0825 */ /* 0x000fe200078e00be */
[----:B------:R3:W5:Y:S03]  /*1070*/  @P0 LDG.E.64 R174, desc[UR10][R188.64] ;  /* 0x0000000abcae0981 */ /* 0x000766000c1e1b00 */
[C---:B0-----:R-:W-:Y:S01]  /*1080*/  FADD.FTZ R193, -R0.reuse, R88 ;  /* 0x0000005800c17221 */ /* 0x041fe20000010100 */
[----:B------:R-:W-:Y:S01]  /*1090*/  FADD.FTZ R215, -R0, R89 ;  /* 0x0000005900d77221 */ /* 0x000fe20000010100 */
[----:B------:R-:W-:Y:S01]  /*10a0*/  HADD2.F32 R224, -RZ, R95.H0_H0 ;  /* 0x2000005fffe07230 */ /* 0x000fe20000004100 */
[----:B------:R0:W5:Y:S01]  /*10b0*/  @P0 LDG.E.64 R176, desc[UR10][R190.64] ;  /* 0x0000000abeb00981 */ /* 0x000162000c1e1b00 */
[----:B-1----:R-:W-:Y:S01]  /*10c0*/  HADD2.F32 R186, -RZ, R92.H0_H0 ;  /* 0x2000005cffba7230 */ /* 0x002fe20000004100 */
[----:B------:R-:W1:Y:S01]  /*10d0*/  @P2 LDC.64 R88, c[0x0][0x438] ;  /* 0x00010e00ff582b82 */ /* 0x000e620000000a00 */
[----:B------:R-:W-:-:S02]  /*10e0*/  HADD2.F32 R187, -RZ, R93.H0_H0 ;  /* 0x2000005dffbb7230 */ /* 0x000fc40000004100 */
[----:B------:R-:W-:Y:S02]  /*10f0*/  HADD2.F32 R223, -RZ, R95.H1_H1 ;  /* 0x3000005fffdf7230 */ /* 0x000fe40000004100 */
[----:B---3--:R-:W-:Y:S02]  /*1100*/  HADD2.F32 R188, -RZ, R92.H1_H1 ;  /* 0x3000005cffbc7230 */ /* 0x008fe40000004100 */
[--C-:B------:R-:W-:Y:S02]  /*1110*/  HADD2.F32 R189, -RZ, R94.reuse.H0_H0 ;  /* 0x2000005effbd7230 */ /* 0x100fe40000004100 */
[----:B0-----:R-:W-:Y:S02]  /*1120*/  HADD2.F32 R190, -RZ, R93.H1_H1 ;  /* 0x3000005dffbe7230 */ /* 0x001fe40000004100 */
[----:B------:R-:W-:Y:S01]  /*1130*/  HADD2.F32 R191, -RZ, R94.H1_H1 ;  /* 0x3000005effbf7230 */ /* 0x000fe20000004100 */
[----:B------:R-:W0:Y:S01]  /*1140*/  @P2 LDC.64 R92, c[0x0][0x438] ;  /* 0x00010e00ff5c2b82 */ /* 0x000e220000000a00 */
[----:B----4-:R-:W-:-:S04]  /*1150*/  @P2 IMAD.WIDE.U32 R184, R203, 0x20, R184 ;  /* 0x00000020cbb82825 */ /* 0x010fc800078e00b8 */
[C---:B------:R-:W-:Y:S01]  /*1160*/  FADD.FTZ R214, -R0.reuse, R90 ;  /* 0x0000005a00d67221 */ /* 0x040fe20000010100 */
[----:B------:R-:W-:Y:S01]  /*1170*/  FADD.FTZ R192, -R0, R91 ;  /* 0x0000005b00c07221 */ /* 0x000fe20000010100 */
[----:B------:R-:W5:Y:S01]  /*1180*/  @P2 LDG.E.128 R72, desc[UR10][R184.64] ;  /* 0x0000000ab8482981 */ /* 0x000f62000c1e1d00 */
[----:B------:R-:W3:Y:S03]  /*1190*/  @P2 LDC.64 R94, c[0x0][0x438] ;  /* 0x00010e00ff5e2b82 */ /* 0x000ee60000000a00 */
[----:B------:R4:W5:Y:S05]  /*11a0*/  @P2 LDG.E.128 R68, desc[UR10][R184.64+0x10] ;  /* 0x0000100ab8442981 */ /* 0x00096a000c1e1d00 */
[----:B------:R-:W0:Y:S08]  /*11b0*/  @P2 LDC.64 R90, c[0x0][0x438] ;  /* 0x00010e00ff5a2b82 */ /* 0x000e300000000a00 */
[----:B----4-:R-:W4:Y:S01]  /*11c0*/  LDC.64 R184, c[0x0][0x3b0] ;  /* 0x0000ec00ffb87b82 */ /* 0x010f220000000a00 */
[----:B------:R-:W-:-:S04]  /*11d0*/  IMAD.WIDE.U32 R104, R202, 0x10, R144 ;  /* 0x00000010ca687825 */ /* 0x000fc800078e0090 */
[----:B------:R-:W-:Y:S01]  /*11e0*/  FADD.FTZ R221, -R0, R98 ;  /* 0x0000006200dd7221 */ /* 0x000fe20000010100 */
[----:B-1----:R-:W-:-:S04]  /*11f0*/  @P2 IMAD.WIDE.U32 R88, R202, 0x20, R88 ;  /* 0x00000020ca582825 */ /* 0x002fc800078e0058 */
[----:B------:R-:W-:Y:S01]  /*1200*/  FADD.FTZ R217, -R0, R96 ;  /* 0x0000006000d97221 */ /* 0x000fe20000010100 */
[----:B------:R-:W2:Y:S01]  /*1210*/  LDG.E.128 R104, desc[UR10][R104.64] ;  /* 0x0000000a68687981 */ /* 0x000ea2000c1e1d00 */
[----:B---3--:R-:W-:-:S04]  /*1220*/  @P2 IMAD.WIDE.U32 R94, R199, 0x20, R94 ;  /* 0x00000020c75e2825 */ /* 0x008fc800078e005e */
[C---:B------:R-:W-:Y:S01]  /*1230*/  FADD.FTZ R219, -R0.reuse, R97 ;  /* 0x0000006100db7221 */ /* 0x040fe20000010100 */
[----:B------:R-:W-:Y:S01]  /*1240*/  FADD.FTZ R225, -R0, R99 ;  /* 0x0000006300e17221 */ /* 0x000fe20000010100 */
[----:B------:R-:W5:Y:S01]  /*1250*/  @P2 LDG.E.128 R64, desc[UR10][R88.64] ;  /* 0x0000000a58402981 */ /* 0x000f62000c1e1d00 */
[----:B0-----:R-:W-:-:S04]  /*1260*/  @P2 IMAD.WIDE.U32 R92, R2, 0x20, R92 ;  /* 0x00000020025c2825 */ /* 0x001fc800078e005c */
[----:B------:R-:W-:Y:S01]  /*1270*/  @P2 IMAD.WIDE.U32 R90, R201, 0x20, R90 ;  /* 0x00000020c95a2825 */ /* 0x000fe200078e005a */
[----:B------:R0:W5:Y:S03]  /*1280*/  @P2 LDG.E.128 R60, desc[UR10][R88.64+0x10] ;  /* 0x0000100a583c2981 */ /* 0x000166000c1e1d00 */
[----:B------:R-:W-:Y:S01]  /*1290*/  FMUL.FTZ R221, R200, R221 ;  /* 0x000000ddc8dd7220 */ /* 0x000fe20000410000 */
[----:B------:R-:W5:Y:S01]  /*12a0*/  @P2 LDG.E.128 R48, desc[UR10][R94.64] ;  /* 0x0000000a5e302981 */ /* 0x000f62000c1e1d00 */
[----:B----4-:R-:W-:-:S03]  /*12b0*/  IMAD.WIDE.U32 R96, R202, 0x8, R184 ;  /* 0x00000008ca607825 */ /* 0x010fc600078e00b8 */
[----:B------:R1:W5:Y:S01]  /*12c0*/  @P2 LDG.E.128 R44, desc[UR10][R94.64+0x10] ;  /* 0x0000100a5e2c2981 */ /* 0x000362000c1e1d00 */
[----:B0-----:R-:W-:-:S03]  /*12d0*/  IMAD.WIDE.U32 R88, R203, 0x8, R184 ;  /* 0x00000008cb587825 */ /* 0x001fc600078e00b8 */
[----:B------:R-:W5:Y:S01]  /*12e0*/  @P2 LDG.E.128 R40, desc[UR10][R92.64] ;  /* 0x0000000a5c282981 */ /* 0x000f62000c1e1d00 */
[----:B------:R-:W-:-:S03]  /*12f0*/  IMAD.WIDE.U32 R98, R201, 0x8, R184 ;  /* 0x00000008c9627825 */ /* 0x000fc600078e00b8 */
[----:B------:R0:W5:Y:S01]  /*1300*/  @P2 LDG.E.128 R36, desc[UR10][R92.64+0x10] ;  /* 0x0000100a5c242981 */ /* 0x000162000c1e1d00 */
[----:B-1----:R-:W-:-:S04]  /*1310*/  IMAD.WIDE.U32 R94, R199, 0x8, R184 ;  /* 0x00000008c75e7825 */ /* 0x002fc800078e00b8 */
[C---:B------:R-:W-:Y:S01]  /*1320*/  FADD.FTZ R205, -R0.reuse, R103 ;  /* 0x0000006700cd7221 */ /* 0x040fe20000010100 */
[C---:B------:R-:W-:Y:S01]  /*1330*/  FADD.FTZ R204, -R0.reuse, R108 ;  /* 0x0000006c00cc7221 */ /* 0x040fe20000010100 */
[----:B------:R-:W5:Y:S01]  /*1340*/  @P2 LDG.E.128 R56, desc[UR10][R90.64] ;  /* 0x0000000a5a382981 */ /* 0x000f62000c1e1d00 */
[C---:B------:R-:W-:Y:S01]  /*1350*/  FADD.FTZ R245, -R0.reuse, R128 ;  /* 0x0000008000f57221 */ /* 0x040fe20000010100 */
[C---:B------:R-:W-:Y:S01]  /*1360*/  FADD.FTZ R243, -R0.reuse, R129 ;  /* 0x0000008100f37221 */ /* 0x040fe20000010100 */
[----:B------:R-:W-:Y:S01]  /*1370*/  FADD.FTZ R242, -R0, R130 ;  /* 0x0000008200f27221 */ /* 0x000fe20000010100 */
[----:B------:R1:W5:Y:S01]  /*1380*/  @P2 LDG.E.128 R52, desc[UR10][R90.64+0x10] ;  /* 0x0000100a5a342981 */ /* 0x000362000c1e1d00 */
[----:B0-----:R-:W-:-:S04]  /*1390*/  IMAD.WIDE.U32 R92, R2, 0x8, R184 ;  /* 0x00000008025c7825 */ /* 0x001fc800078e00b8 */
[C---:B------:R-:W-:Y:S01]  /*13a0*/  FADD.FTZ R184, -R0.reuse, R118 ;  /* 0x0000007600b87221 */ /* 0x040fe20000010100 */
[C---:B------:R-:W-:Y:S01]  /*13b0*/  FADD.FTZ R118, -R0.reuse, R123 ;  /* 0x0000007b00767221 */ /* 0x040fe20000010100 */
[C---:B------:R-:W-:Y:S01]  /*13c0*/  FADD.FTZ R123, -R0.reuse, R126 ;  /* 0x0000007e007b7221 */ /* 0x040fe20000010100 */
[C---:B------:R-:W-:Y:S01]  /*13d0*/  FADD.FTZ R103, -R0.reuse, R131 ;  /* 0x0000008300677221 */ /* 0x040fe20000010100 */
[C---:B------:R-:W-:Y:S01]  /*13e0*/  FADD.FTZ R108, -R0.reuse, R134 ;  /* 0x00000086006c7221 */ /* 0x040fe20000010100 */
[----:B------:R-:W-:Y:S02]  /*13f0*/  HADD2.F32 R134, -RZ, R138.H0_H0 ;  /* 0x2000008aff867230 */ /* 0x000fe40000004100 */
[C---:B------:R-:W-:Y:S01]  /*1400*/  FADD.FTZ R229, -R0.reuse, R119 ;  /* 0x0000007700e57221 */ /* 0x040fe20000010100 */
[----:B------:R-:W-:Y:S02]  /*1410*/  HADD2.F32 R131, -RZ, R140.H0_H0 ;  /* 0x2000008cff837230 */ /* 0x000fe40000004100 */
[----:B-1----:R-:W-:Y:S01]  /*1420*/  FADD.FTZ R91, -R0, R133 ;  /* 0x00000085005b7221 */ /* 0x002fe20000010100 */
[----:B------:R-:W-:-:S02]  /*1430*/  HADD2.F32 R133, -RZ, R138.H1_H1 ;  /* 0x3000008aff857230 */ /* 0x000fc40000004100 */
[----:B------:R-:W-:Y:S01]  /*1440*/  FADD.FTZ R161, R224, R161 ;  /* 0x000000a1e0a17221 */ /* 0x000fe20000010000 */
[----:B------:R-:W-:Y:S02]  /*1450*/  HADD2.F32 R130, -RZ, R140.H1_H1 ;  /* 0x3000008cff827230 */ /* 0x000fe40000004100 */
[----:B------:R-:W-:Y:S01]  /*1460*/  FFMA.FTZ R9, R221, R224, R9 ;  /* 0x000000e0dd097223 */ /* 0x000fe20000010009 */
[--C-:B------:R-:W-:Y:S01]  /*1470*/  HADD2.F32 R129, -RZ, R141.reuse.H0_H0 ;  /* 0x2000008dff817230 */ /* 0x100fe20000004100 */
[----:B------:R-:W3:Y:S01]  /*1480*/  LDL R140, [R1+0x9c] ;  /* 0x00009c00018c7983 */ /* 0x000ee20000100800 */
[----:B------:R-:W-:Y:S02]  /*1490*/  HADD2.F32 R128, -RZ, R141.H1_H1 ;  /* 0x3000008dff807230 */ /* 0x000fe40000004100 */
[--C-:B------:R-:W-:Y:S01]  /*14a0*/  HADD2.F32 R126, -RZ, R142.reuse.H0_H0 ;  /* 0x2000008eff7e7230 */ /* 0x100fe20000004100 */
[----:B------:R-:W4:Y:S01]  /*14b0*/  LDL R141, [R1+0x98] ;  /* 0x00009800018d7983 */ /* 0x000f220000100800 */
[----:B------:R-:W-:-:S02]  /*14c0*/  HADD2.F32 R237, -RZ, R142.H1_H1 ;  /* 0x3000008effed7230 */ /* 0x000fc40000004100 */
[--C-:B------:R-:W-:Y:S01]  /*14d0*/  HADD2.F32 R236, -RZ, R143.reuse.H0_H0 ;  /* 0x2000008fffec7230 */ /* 0x100fe20000004100 */
[----:B------:R-:W4:Y:S01]  /*14e0*/  LDL R142, [R1+0xa0] ;  /* 0x0000a000018e7983 */ /* 0x000f220000100800 */
[----:B------:R-:W-:Y:S02]  /*14f0*/  HADD2.F32 R235, -RZ, R143.H1_H1 ;  /* 0x3000008fffeb7230 */ /* 0x000fe40000004100 */
[C---:B------:R-:W-:Y:S01]  /*1500*/  FADD.FTZ R119, -R0.reuse, R127 ;  /* 0x0000007f00777221 */ /* 0x040fe20000010100 */
[----:B------:R-:W-:Y:S01]  /*1510*/  FADD.FTZ R90, -R0, R132 ;  /* 0x00000084005a7221 */ /* 0x000fe20000010100 */
[----:B------:R-:W4:Y:S01]  /*1520*/  LDL R143, [R1+0xa4] ;  /* 0x0000a400018f7983 */ /* 0x000f220000100800 */
[----:B------:R-:W-:-:S03]  /*1530*/  HADD2.F32 R132, -RZ, R139.H0_H0 ;  /* 0x2000008bff847230 */ /* 0x000fc60000004100 */
[----:B------:R-:W4:Y:S01]  /*1540*/  LDL R138, [R1+0x90] ;  /* 0x00009000018a7983 */ /* 0x000f220000100800 */
[----:B------:R-:W-:-:S03]  /*1550*/  HADD2.F32 R127, -RZ, R139.H1_H1 ;  /* 0x3000008bff7f7230 */ /* 0x000fc60000004100 */
[----:B------:R-:W4:Y:S01]  /*1560*/  LDL R139, [R1+0x94] ;  /* 0x00009400018b7983 */ /* 0x000f220000100800 */
[----:B------:R-:W-:Y:S01]  /*1570*/  FADD.FTZ R185, -R0, R117 ;  /* 0x0000007500b97221 */ /* 0x000fe20000010100 */
[C---:B------:R-:W-:Y:S01]  /*1580*/  FMUL.FTZ R215, R200.reuse, R215 ;  /* 0x000000d7c8d77220 */ /* 0x040fe20000410000 */
[----:B------:R-:W-:Y:S01]  /*1590*/  FMUL.FTZ R219, R200, R219 ;  /* 0x000000dbc8db7220 */ /* 0x000fe20000410000 */
[C---:B------:R-:W-:Y:S01]  /*15a0*/  FADD.FTZ R210, -R0.reuse, R100 ;  /* 0x0000006400d27221 */ /* 0x040fe20000010100 */
[C---:B------:R-:W-:Y:S01]  /*15b0*/  FADD.FTZ R206, -R0.reuse, R102 ;  /* 0x0000006600ce7221 */ /* 0x040fe20000010100 */
[C---:B------:R-:W-:Y:S01]  /*15c0*/  FADD.FTZ R207, -R0.reuse, R109 ;  /* 0x0000006d00cf7221 */ /* 0x040fe20000010100 */
[C---:B------:R-:W-:Y:S01]  /*15d0*/  FADD.FTZ R208, -R0.reuse, R101 ;  /* 0x0000006500d07221 */ /* 0x040fe20000010100 */
[----:B------:R-:W-:Y:S01]  /*15e0*/  FADD.FTZ R211, -R0, R111 ;  /* 0x0000006f00d37221 */ /* 0x000fe20000010100 */
[----:B------:R-:W-:Y:S01]  /*15f0*/  FADD.FTZ R156, R188, R156 ;  /* 0x0000009cbc9c7221 */ /* 0x000fe20000010000 */
[----:B------:R-:W-:Y:S01]  /*1600*/  FMUL.FTZ R216, R216, R188 ;  /* 0x000000bcd8d87220 */ /* 0x000fe20000410000 */
[----:B------:R-:W-:Y:S01]  /*1610*/  FMUL.FTZ R217, R200, R217 ;  /* 0x000000d9c8d97220 */ /* 0x000fe20000410000 */
[----:B------:R-:W-:Y:S01]  /*1620*/  FADD.FTZ R160, R191, R160 ;  /* 0x000000a0bfa07221 */ /* 0x000fe20000010000 */
[----:B------:R-:W-:Y:S01]  /*1630*/  FMUL.FTZ R226, R226, R191 ;  /* 0x000000bfe2e27220 */ /* 0x000fe20000410000 */
[----:B------:R-:W-:Y:S01]  /*1640*/  FADD.FTZ R158, R190, R158 ;  /* 0x0000009ebe9e7221 */ /* 0x000fe20000010000 */
[----:B------:R-:W-:Y:S01]  /*1650*/  FMUL.FTZ R220, R220, R190 ;  /* 0x000000bedcdc7220 */ /* 0x000fe20000410000 */
[----:B------:R-:W-:Y:S01]  /*1660*/  FMUL.FTZ R225, R200, R225 ;  /* 0x000000e1c8e17220 */ /* 0x000fe20000410000 */
[----:B------:R-:W-:Y:S01]  /*1670*/  FADD.FTZ R230, -R0, R116 ;  /* 0x0000007400e67221 */ /* 0x000fe20000010100 */
[----:B------:R-:W-:-:S04]  /*1680*/  IMAD.WIDE.U32 R144, R2, 0x10, R144 ;  /* 0x0000001002907825 */ /* 0x000fc800078e0090 */
        /* <DEDUP_REMOVED lines=11> */
[----:B------:R-:W-:-:S02]  /*1740*/  HADD2.F32 R239, -RZ, R137.H0_H0 ;  /* 0x20000089ffef7230 */ /* 0x000fc40000004100 */
[----:B------:R-:W-:Y:S01]  /*1750*/  FADD.FTZ R162, R223, R162 ;  /* 0x000000a2dfa27221 */ /* 0x000fe20000010000 */
[----:B------:R-:W-:Y:S01]  /*1760*/  FMUL.FTZ R214, R200, R214 ;  /* 0x000000d6c8d67220 */ /* 0x000fe20000410000 */
[----:B------:R-:W-:Y:S01]  /*1770*/  FADD.FTZ R155, R186, R155 ;  /* 0x0000009bba9b7221 */ /* 0x000fe20000010000 */
[----:B------:R-:W-:Y:S01]  /*1780*/  FADD.FTZ R157, R187, R157 ;  /* 0x0000009dbb9d7221 */ /* 0x000fe20000010000 */
[----:B------:R-:W-:Y:S01]  /*1790*/  FMUL.FTZ R218, R218, R187 ;  /* 0x000000bbdada7220 */ /* 0x000fe20000410000 */
[----:B------:R-:W-:Y:S01]  /*17a0*/  FADD.FTZ R248, R241, R248 ;  /* 0x000000f8f1f87221 */ /* 0x000fe20000010000 */
[----:B------:R-:W-:Y:S01]  /*17b0*/  FADD.FTZ R247, R240, R247 ;  /* 0x000000f7f0f77221 */ /* 0x000fe20000010000 */
[----:B------:R-:W5:Y:S04]  /*17c0*/  LDG.E.64 R88, desc[UR10][R88.64] ;  /* 0x0000000a58587981 */ /* 0x000f68000c1e1b00 */
[----:B------:R-:W5:Y:S04]  /*17d0*/  LDG.E.64 R96, desc[UR10][R96.64] ;  /* 0x0000000a60607981 */ /* 0x000f68000c1e1b00 */
[----:B------:R-:W5:Y:S04]  /*17e0*/  LDG.E.64 R98, desc[UR10][R98.64] ;  /* 0x0000000a62627981 */ /* 0x000f68000c1e1b00 */
[----:B------:R-:W5:Y:S04]  /*17f0*/  LDG.E.64 R94, desc[UR10][R94.64] ;  /* 0x0000000a5e5e7981 */ /* 0x000f68000c1e1b00 */
[----:B------:R-:W5:Y:S01]  /*1800*/  LDG.E.64 R92, desc[UR10][R92.64] ;  /* 0x0000000a5c5c7981 */ /* 0x000f62000c1e1b00 */
[----:B--2---:R-:W-:Y:S01]  /*1810*/  FMUL.FTZ R224, R136, R224 ;  /* 0x000000e088e07220 */ /* 0x004fe20000410000 */
[----:B------:R-:W-:-:S02]  /*1820*/  FADD.FTZ R117, -R0, R121 ;  /* 0x0000007900757221 */ /* 0x000fc40000010100 */
[----:B------:R-:W2:Y:S01]  /*1830*/  LDL R136, [R1+0x88] ;  /* 0x0000880001887983 */ /* 0x000ea20000100800 */
[C---:B------:R-:W-:Y:S01]  /*1840*/  FMUL.FTZ R121, R200.reuse, R192 ;  /* 0x000000c0c8797220 */ /* 0x040fe20000410000 */
[----:B------:R-:W-:Y:S01]  /*1850*/  FFMA.FTZ R4, R215, R188, R4 ;  /* 0x000000bcd7047223 */ /* 0x000fe20000010004 */
[----:B------:R-:W-:Y:S01]  /*1860*/  FFMA.FTZ R8, R219, R191, R8 ;  /* 0x000000bfdb087223 */ /* 0x000fe20000010008 */
[C---:B------:R-:W-:Y:S01]  /*1870*/  FMUL.FTZ R188, R200.reuse, R210 ;  /* 0x000000d2c8bc7220 */ /* 0x040fe20000410000 */
[----:B------:R-:W-:Y:S01]  /*1880*/  FFMA.FTZ R6, R121, R190, R6 ;  /* 0x000000be79067223 */ /* 0x000fe20000010006 */
[C---:B------:R-:W-:Y:S01]  /*1890*/  FMUL.FTZ R191, R200.reuse, R206 ;  /* 0x000000cec8bf7220 */ /* 0x040fe20000410000 */
[C---:B------:R-:W-:Y:S01]  /*18a0*/  FMUL.FTZ R207, R200.reuse, R207 ;  /* 0x000000cfc8cf7220 */ /* 0x040fe20000410000 */
[----:B------:R-:W-:Y:S01]  /*18b0*/  FMUL.FTZ R190, R200, R208 ;  /* 0x000000d0c8be7220 */ /* 0x000fe20000410000 */
[C---:B------:R-:W-:Y:S01]  /*18c0*/  FADD.FTZ R116, -R0.reuse, R120 ;  /* 0x0000007800747221 */ /* 0x040fe20000010100 */
[----:B------:R-:W-:Y:S01]  /*18d0*/  FADD.FTZ R109, -R0, R135 ;  /* 0x00000087006d7221 */ /* 0x000fe20000010100 */
[C---:B------:R-:W-:Y:S01]  /*18e0*/  FMUL.FTZ R211, R200.reuse, R211 ;  /* 0x000000d3c8d37220 */ /* 0x040fe20000410000 */
[C---:B------:R-:W-:Y:S01]  /*18f0*/  FMUL.FTZ R0, R200.reuse, R193 ;  /* 0x000000c1c8007220 */ /* 0x040fe20000410000 */
[----:B------:R-:W-:Y:S01]  /*1900*/  FFMA.FTZ R7, R217, R189, R7 ;  /* 0x000000bdd9077223 */ /* 0x000fe20000010007 */
[----:B------:R-:W-:Y:S01]  /*1910*/  FMUL.FTZ R192, R200, R205 ;  /* 0x000000cdc8c07220 */ /* 0x000fe20000410000 */
[----:B------:R-:W-:-:S02]  /*1920*/  HADD2.F32 R135, -RZ, R137.H1_H1 ;  /* 0x30000089ff877230 */ /* 0x000fc40000004100 */
[-C--:B------:R-:W-:Y:S01]  /*1930*/  FFMA.FTZ R10, R225, R223.reuse, R10 ;  /* 0x000000dfe10a7223 */ /* 0x080fe2000001000a */
[----:B------:R-:W2:Y:S01]  /*1940*/  LDL R120, [R1+0xc4] ;  /* 0x0000c40001787983 */ /* 0x000ea20000100800 */
[----:B------:R-:W-:-:S03]  /*1950*/  FMUL.FTZ R223, R213, R223 ;  /* 0x000000dfd5df7220 */ /* 0x000fc60000410000 */
[----:B------:R-:W2:Y:S04]  /*1960*/  LDL R137, [R1+0x8c] ;  /* 0x00008c0001897983 */ /* 0x000ea80000100800 */
[----:B------:R-:W2:Y:S01]  /*1970*/  LDG.E.128 R144, desc[UR10][R144.64] ;  /* 0x0000000a90907981 */ /* 0x000ea2000c1e1d00 */
[----:B------:R-:W-:Y:S02]  /*1980*/  HADD2.F32 R100, -RZ, R104.H0_H0 ;  /* 0x20000068ff647230 */ /* 0x000fe40000004100 */
[----:B------:R-:W-:Y:S02]  /*1990*/  HADD2.F32 R101, -RZ, R105.H0_H0 ;  /* 0x20000069ff657230 */ /* 0x000fe40000004100 */
[----:B------:R-:W-:Y:S02]  /*19a0*/  HADD2.F32 R102, -RZ, R106.H0_H0 ;  /* 0x2000006aff667230 */ /* 0x000fe40000004100 */
[----:B------:R-:W-:-:S02]  /*19b0*/  HADD2.F32 R104, -RZ, R104.H1_H1 ;  /* 0x30000068ff687230 */ /* 0x000fc40000004100 */
[----:B------:R-:W-:Y:S02]  /*19c0*/  HADD2.F32 R105, -RZ, R105.H1_H1 ;  /* 0x30000069ff697230 */ /* 0x000fe40000004100 */
[----:B------:R-:W-:Y:S02]  /*19d0*/  HADD2.F32 R106, -RZ, R106.H1_H1 ;  /* 0x3000006aff6a7230 */ /* 0x000fe40000004100 */
[--C-:B------:R-:W-:Y:S02]  /*19e0*/  HADD2.F32 R212, -RZ, R107.reuse.H0_H0 ;  /* 0x2000006bffd47230 */ /* 0x100fe40000004100 */
[----:B------:R-:W-:Y:S02]  /*19f0*/  HADD2.F32 R107, -RZ, R107.H1_H1 ;  /* 0x3000006bff6b7230 */ /* 0x000fe40000004100 */
        /* <DEDUP_REMOVED lines=14> */
[----:B---3--:R-:W-:-:S02]  /*1ae0*/  FMUL.FTZ R205, R140, R101 ;  /* 0x000000658ccd7220 */ /* 0x008fc40000410000 */
[----:B------:R-:W3:Y:S01]  /*1af0*/  LDL R140, [R1+0x84] ;  /* 0x00008400018c7983 */ /* 0x000ee20000100800 */
[----:B----4-:R-:W-:-:S03]  /*1b00*/  FMUL.FTZ R206, R141, R105 ;  /* 0x000000698dce7220 */ /* 0x010fc60000410000 */
[----:B------:R-:W4:Y:S01]  /*1b10*/  LDL R141, [R1+0x80] ;  /* 0x00008000018d7983 */ /* 0x000f220000100800 */
[----:B------:R-:W-:-:S03]  /*1b20*/  FMUL.FTZ R193, R142, R104 ;  /* 0x000000688ec17220 */ /* 0x000fc60000410000 */
[----:B------:R-:W3:Y:S01]  /*1b30*/  LDL R142, [R1+0x7c] ;  /* 0x00007c00018e7983 */ /* 0x000ee20000100800 */
[----:B------:R-:W-:-:S03]  /*1b40*/  FMUL.FTZ R189, R143, R100 ;  /* 0x000000648fbd7220 */ /* 0x000fc60000410000 */
[----:B------:R-:W3:Y:S01]  /*1b50*/  LDL R101, [R1+0x78] ;  /* 0x0000780001657983 */ /* 0x000ee20000100800 */
[----:B------:R-:W-:-:S03]  /*1b60*/  FMUL.FTZ R210, R138, R106 ;  /* 0x0000006a8ad27220 */ /* 0x000fc60000410000 */
[----:B------:R-:W3:Y:S01]  /*1b70*/  LDL R100, [R1+0x74] ;  /* 0x0000740001647983 */ /* 0x000ee20000100800 */
[----:B------:R-:W-:-:S03]  /*1b80*/  FMUL.FTZ R208, R139, R102 ;  /* 0x000000668bd07220 */ /* 0x000fc60000410000 */
[----:B------:R-:W3:Y:S04]  /*1b90*/  LDL R106, [R1+0x70] ;  /* 0x00007000016a7983 */ /* 0x000ee80000100800 */
[----:B------:R-:W3:Y:S01]  /*1ba0*/  LDL.LU R104, [R1] ;  /* 0x0000000001687983 */ /* 0x000ee20000300800 */
[----:B--2---:R-:W-:-:S03]  /*1bb0*/  FMUL.FTZ R213, R136, R107 ;  /* 0x0000006b88d57220 */ /* 0x004fc60000410000 */
[----:B------:R-:W2:Y:S04]  /*1bc0*/  LDL R107, [R1+0x6c] ;  /* 0x00006c00016b7983 */ /* 0x000ea80000100800 */
[----:B------:R-:W2:Y:S04]  /*1bd0*/  LDL.LU R102, [R1+0x4] ;  /* 0x0000040001667983 */ /* 0x000ea80000300800 */
[----:B------:R-:W2:Y:S01]  /*1be0*/  LDL R105, [R1+0x68] ;  /* 0x0000680001697983 */ /* 0x000ea20000100800 */
[----:B------:R-:W-:Y:S01]  /*1bf0*/  FMUL.FTZ R209, R200, R209 ;  /* 0x000000d1c8d17220 */ /* 0x000fe20000410000 */
[----:B------:R-:W-:-:S03]  /*1c00*/  FADD.FTZ R244, R212, R244 ;  /* 0x000000f4d4f47221 */ /* 0x000fc60000010000 */
[----:B------:R-:W-:Y:S01]  /*1c10*/  FFMA.FTZ R17, R209, R212, R17 ;  /* 0x000000d4d1117223 */ /* 0x000fe20000010011 */
[-C--:B------:R-:W-:Y:S01]  /*1c20*/  FFMA.FTZ R3, R0, R186.reuse, R3 ;  /* 0x000000ba00037223 */ /* 0x080fe20000010003 */
[----:B------:R-:W-:Y:S01]  /*1c30*/  FMUL.FTZ R120, R120, R186 ;  /* 0x000000ba78787220 */ /* 0x000fe20000410000 */
[----:B------:R-:W-:Y:S01]  /*1c40*/  FFMA.FTZ R5, R214, R187, R5 ;  /* 0x000000bbd6057223 */ /* 0x000fe20000010005 */
[----:B------:R-:W-:Y:S01]  /*1c50*/  FMUL.FTZ R212, R137, R212 ;  /* 0x000000d489d47220 */ /* 0x000fe20000410000 */
[C---:B------:R-:W-:Y:S01]  /*1c60*/  FMUL.FTZ R137, R200.reuse, R232 ;  /* 0x000000e8c8897220 */ /* 0x040fe20000410000 */
[--C-:B------:R-:W-:Y:S02]  /*1c70*/  HADD2.F32 R114, -RZ, R147.reuse.H0_H0 ;  /* 0x20000093ff727230 */ /* 0x100fe40000004100 */
[----:B------:R-:W-:Y:S02]  /*1c80*/  HADD2.F32 R115, -RZ, R147.H1_H1 ;  /* 0x30000093ff737230 */ /* 0x000fe40000004100 */
[----:B------:R-:W-:Y:S01]  /*1c90*/  FMUL.FTZ R186, R200, R229 ;  /* 0x000000e5c8ba7220 */ /* 0x000fe20000410000 */
[-C--:B------:R-:W-:Y:S01]  /*1ca0*/  FFMA.FTZ R20, R137, R241.reuse, R20 ;  /* 0x000000f189147223 */ /* 0x080fe20000010014 */
[----:B----4-:R-:W-:Y:S01]  /*1cb0*/  FMUL.FTZ R141, R141, R241 ;  /* 0x000000f18d8d7220 */ /* 0x010fe20000410000 */
[----:B---3--:R-:W-:-:S02]  /*1cc0*/  FMUL.FTZ R147, R106, R133 ;  /* 0x000000856a937220 */ /* 0x008fc40000410000 */
[----:B------:R-:W3:Y:S01]  /*1cd0*/  LDL.LU R106, [R1+0x8] ;  /* 0x00000800016a7983 */ /* 0x000ee20000300800 */
[----:B------:R-:W-:-:S05]  /*1ce0*/  FADD.FTZ R104, R132, R104 ;  /* 0x0000006884687221 */ /* 0x000fca0000010000 */
[----:B------:R0:W-:Y:S04]  /*1cf0*/  STL [R1], R104 ;  /* 0x0000006801007387 */ /* 0x0001e80000100800 */
[----:B0-----:R-:W4:Y:S01]  /*1d00*/  LDL R104, [R1+0x64] ;  /* 0x0000640001687983 */ /* 0x001f220000100800 */
[----:B--2---:R-:W-:Y:S01]  /*1d10*/  FADD.FTZ R102, R127, R102 ;  /* 0x000000667f667221 */ /* 0x004fe20000010000 */
[----:B------:R-:W-:-:S04]  /*1d20*/  FMUL.FTZ R187, R105, R127 ;  /* 0x0000007f69bb7220 */ /* 0x000fc80000410000 */
[----:B------:R0:W-:Y:S04]  /*1d30*/  STL [R1+0x4], R102 ;  /* 0x0000046601007387 */ /* 0x0001e80000100800 */
[----:B------:R-:W2:Y:S04]  /*1d40*/  LDL R229, [R1+0x5c] ;  /* 0x00005c0001e57983 */ /* 0x000ea80000100800 */
[----:B------:R-:W2:Y:S04]  /*1d50*/  LDL R105, [R1+0x58] ;  /* 0x0000580001697983 */ /* 0x000ea80000100800 */
[----:B0-----:R-:W2:Y:S04]  /*1d60*/  LDL R102, [R1+0x60] ;  /* 0x0000600001667983 */ /* 0x001ea80000100800 */
[----:B------:R-:W2:Y:S01]  /*1d70*/  LDL.LU R241, [R1+0xc] ;  /* 0x00000c0001f17983 */ /* 0x000ea20000300800 */
[C---:B------:R-:W-:Y:S01]  /*1d80*/  FMUL.FTZ R139, R200.reuse, R234 ;  /* 0x000000eac88b7220 */ /* 0x040fe20000410000 */
[C---:B------:R-:W-:Y:S01]  /*1d90*/  FMUL.FTZ R136, R200.reuse, R231 ;  /* 0x000000e7c8887220 */ /* 0x040fe20000410000 */
[----:B------:R-:W-:Y:S01]  /*1da0*/  FMUL.FTZ R143, R200, R230 ;  /* 0x000000e6c88f7220 */ /* 0x000fe20000410000 */
[----:B------:R-:W-:-:S02]  /*1db0*/  HADD2.F32 R227, -RZ, R144.H0_H0 ;  /* 0x20000090ffe37230 */ /* 0x000fc40000004100 */
[----:B------:R-:W-:Y:S01]  /*1dc0*/  FMUL.FTZ R138, R200, R233 ;  /* 0x000000e9c88a7220 */ /* 0x000fe20000410000 */
[----:B------:R-:W-:Y:S02]  /*1dd0*/  HADD2.F32 R228, -RZ, R144.H1_H1 ;  /* 0x30000090ffe47230 */ /* 0x000fe40000004100 */
[----:B------:R-:W-:Y:S01]  /*1de0*/  FADD.FTZ R250, R135, R250 ;  /* 0x000000fa87fa7221 */ /* 0x000fe20000010000 */
[-C--:B------:R-:W-:Y:S01]  /*1df0*/  FFMA.FTZ R22, R139, R135.reuse, R22 ;  /* 0x000000878b167223 */ /* 0x080fe20000010016 */
[----:B------:R-:W-:Y:S01]  /*1e00*/  FMUL.FTZ R144, R101, R135 ;  /* 0x0000008765907220 */ /* 0x000fe20000410000 */
[--C-:B------:R-:W-:Y:S02]  /*1e10*/  HADD2.F32 R110, -RZ, R145.reuse.H0_H0 ;  /* 0x20000091ff6e7230 */ /* 0x100fe40000004100 */
[-C--:B------:R-:W-:Y:S01]  /*1e20*/  FFMA.FTZ R19, R136, R240.reuse, R19 ;  /* 0x000000f088137223 */ /* 0x080fe20000010013 */
[----:B------:R-:W-:Y:S02]  /*1e30*/  HADD2.F32 R111, -RZ, R145.H1_H1 ;  /* 0x30000091ff6f7230 */ /* 0x000fe40000004100 */
[----:B------:R-:W-:Y:S01]  /*1e40*/  FMUL.FTZ R140, R140, R240 ;  /* 0x000000f08c8c7220 */ /* 0x000fe20000410000 */
[----:B------:R-:W-:Y:S01]  /*1e50*/  FMUL.FTZ R135, R200, R116 ;  /* 0x00000074c8877220 */ /* 0x000fe20000410000 */
[----:B------:R-:W-:Y:S01]  /*1e60*/  FADD.FTZ R251, R134, R251 ;  /* 0x000000fb86fb7221 */ /* 0x000fe20000010000 */
[-C--:B------:R-:W-:Y:S01]  /*1e70*/  FFMA.FTZ R23, R143, R134.reuse, R23 ;  /* 0x000000868f177223 */ /* 0x080fe20000010017 */
[----:B------:R-:W-:Y:S01]  /*1e80*/  FMUL.FTZ R145, R100, R134 ;  /* 0x0000008664917220 */ /* 0x000fe20000410000 */
[----:B------:R-:W2:Y:S01]  /*1e90*/  LDL.LU R240, [R1+0x10] ;  /* 0x0000100001f07983 */ /* 0x000ea20000300800 */
[----:B------:R-:W-:Y:S01]  /*1ea0*/  FMUL.FTZ R134, R200, R117 ;  /* 0x00000075c8867220 */ /* 0x000fe20000410000 */
[----:B------:R-:W-:Y:S01]  /*1eb0*/  FADD.FTZ R249, R239, R249 ;  /* 0x000000f9eff97221 */ /* 0x000fe20000010000 */
[-C--:B------:R-:W-:Y:S01]  /*1ec0*/  FFMA.FTZ R21, R138, R239.reuse, R21 ;  /* 0x000000ef8a157223 */ /* 0x080fe20000010015 */
[----:B------:R-:W-:Y:S01]  /*1ed0*/  FMUL.FTZ R142, R142, R239 ;  /* 0x000000ef8e8e7220 */ /* 0x000fe20000410000 */
[----:B------:R-:W-:Y:S01]  /*1ee0*/  FFMA.FTZ R27, R135, R131, R27 ;  /* 0x00000083871b7223 */ /* 0x000fe2000001001b */
[----:B------:R-:W2:Y:S01]  /*1ef0*/  LDL.LU R239, [R1+0x14] ;  /* 0x0000140001ef7983 */ /* 0x000ea20000300800 */
[----:B------:R-:W-:Y:S01]  /*1f00*/  FFMA.FTZ R28, R134, R130, R28 ;  /* 0x00000082861c7223 */ /* 0x000fe2000001001c */
[----:B---3--:R-:W-:-:S05]  /*1f10*/  FADD.FTZ R106, R131, R106 ;  /* 0x0000006a836a7221 */ /* 0x008fca0000010000 */
[----:B------:R0:W-:Y:S01]  /*1f20*/  STL [R1+0x8], R106 ;  /* 0x0000086a01007387 */ /* 0x0001e20000100800 */
[----:B----4-:R-:W-:-:S03]  /*1f30*/  FMUL.FTZ R131, R104, R131 ;  /* 0x0000008368837220 */ /* 0x010fc60000410000 */
[----:B------:R-:W3:Y:S01]  /*1f40*/  LDL R104, [R1+0x54] ;  /* 0x0000540001687983 */ /* 0x000ee20000100800 */
[----:B--2---:R-:W-:Y:S01]  /*1f50*/  FADD.FTZ R241, R130, R241 ;  /* 0x000000f182f17221 */ /* 0x004fe20000010000 */
[----:B------:R-:W-:-:S04]  /*1f60*/  FMUL.FTZ R130, R102, R130 ;  /* 0x0000008266827220 */ /* 0x000fc80000410000 */
[----:B------:R1:W-:Y:S04]  /*1f70*/  STL [R1+0xc], R241 ;  /* 0x00000cf101007387 */ /* 0x0003e80000100800 */
[----:B------:R-:W2:Y:S04]  /*1f80*/  LDL R102, [R1+0x50] ;  /* 0x0000500001667983 */ /* 0x000ea80000100800 */
[----:B------:R-:W4:Y:S01]  /*1f90*/  LDL.LU R234, [R1+0x18] ;  /* 0x0000180001ea7983 */ /* 0x000f220000300800 */
        /* <DEDUP_REMOVED lines=22> */
[----:B------:R-:W-:Y:S02]  /*2100*/  FADD.FTZ R240, R129, R240 ;  /* 0x000000f081f07221 */ /* 0x000fe40000010000 */
[----:B------:R-:W-:Y:S01]  /*2110*/  FFMA.FTZ R101, R192, R206, R101 ;  /* 0x000000cec0657223 */ /* 0x000fe20000010065 */
[--C-:B------:R-:W-:Y:S02]  /*2120*/  HADD2.F32 R112, -RZ, R146.reuse.H0_H0 ;  /* 0x20000092ff707230 */ /* 0x100fe40000004100 */
[----:B------:R-:W-:Y:S01]  /*2130*/  FADD.FTZ R100, R206, R100 ;  /* 0x00000064ce647221 */ /* 0x000fe20000010000 */
[----:B------:R-:W-:Y:S02]  /*2140*/  HADD2.F32 R113, -RZ, R146.H1_H1 ;  /* 0x30000092ff717230 */ /* 0x000fe40000004100 */
[----:B------:R-:W-:Y:S01]  /*2150*/  FMUL.FTZ R146, R200, R185 ;  /* 0x000000b9c8927220 */ /* 0x000fe20000410000 */
[----:B------:R-:W-:Y:S01]  /*2160*/  FADD.FTZ R239, R128, R239 ;  /* 0x000000ef80ef7221 */ /* 0x000fe20000010000 */
[----:B------:R-:W-:Y:S01]  /*2170*/  FMUL.FTZ R185, R107, R132 ;  /* 0x000000846bb97220 */ /* 0x000fe20000410000 */
[----:B------:R-:W-:Y:S01]  /*2180*/  FFMA.FTZ R107, R204, R208, R101 ;  /* 0x000000d0cc6b7223 */ /* 0x000fe20000010065 */
[----:B------:R1:W-:Y:S01]  /*2190*/  STL [R1+0x10], R240 ;  /* 0x000010f001007387 */ /* 0x0003e20000100800 */
[----:B0-----:R-:W-:-:S03]  /*21a0*/  FADD.FTZ R106, R208, R100 ;  /* 0x00000064d06a7221 */ /* 0x001fc60000010000 */
[----:B------:R-:W3:Y:S04]  /*21b0*/  LDL R101, [R1+0x4c] ;  /* 0x00004c0001657983 */ /* 0x000ee80000100800 */
[----:B------:R-:W2:Y:S04]  /*21c0*/  LDL.LU R233, [R1+0x1c] ;  /* 0x00001c0001e97983 */ /* 0x000ea80000300800 */
[----:B------:R1:W-:Y:S04]  /*21d0*/  STL [R1+0x14], R239 ;  /* 0x000014ef01007387 */ /* 0x0003e80000100800 */
[----:B------:R-:W3:Y:S04]  /*21e0*/  LDL R100, [R1+0x48] ;  /* 0x0000480001647983 */ /* 0x000ee80000100800 */
[----:B------:R-:W3:Y:S01]  /*21f0*/  LDL.LU R232, [R1+0x20] ;  /* 0x0000200001e87983 */ /* 0x000ee20000300800 */
[----:B----4-:R-:W-:-:S05]  /*2200*/  FADD.FTZ R234, R126, R234 ;  /* 0x000000ea7eea7221 */ /* 0x010fca0000010000 */
[----:B------:R1:W-:Y:S04]  /*2210*/  STL [R1+0x18], R234 ;  /* 0x000018ea01007387 */ /* 0x0003e80000100800 */
[----:B------:R-:W4:Y:S01]  /*2220*/  LDL.LU R231, [R1+0x24] ;  /* 0x0000240001e77983 */ /* 0x000f220000300800 */
[----:B--2---:R-:W-:-:S05]  /*2230*/  FADD.FTZ R233, R237, R233 ;  /* 0x000000e9ede97221 */ /* 0x004fca0000010000 */
[----:B------:R1:W-:Y:S01]  /*2240*/  STL [R1+0x1c], R233 ;  /* 0x00001ce901007387 */ /* 0x0003e20000100800 */
[----:B---3--:R-:W-:-:S05]  /*2250*/  FADD.FTZ R232, R236, R232 ;  /* 0x000000e8ece87221 */ /* 0x008fca0000010000 */
[----:B------:R1:W-:Y:S04]  /*2260*/  STL [R1+0x20], R232 ;  /* 0x000020e801007387 */ /* 0x0003e80000100800 */
[----:B------:R-:W2:Y:S01]  /*2270*/  LDL R117, [R1+0x44] ;  /* 0x0000440001757983 */ /* 0x000ea20000100800 */
[----:B----4-:R-:W-:-:S05]  /*2280*/  FADD.FTZ R231, R235, R231 ;  /* 0x000000e7ebe77221 */ /* 0x010fca0000010000 */
[----:B------:R1:W-:Y:S04]  /*2290*/  STL [R1+0x24], R231 ;  /* 0x000024e701007387 */ /* 0x0003e80000100800 */
[----:B------:R-:W3:Y:S01]  /*22a0*/  LDL R116, [R1+0x40] ;  /* 0x0000400001747983 */ /* 0x000ee20000100800 */
[----:B------:R-:W-:Y:S01]  /*22b0*/  FADD.FTZ R106, R210, R106 ;  /* 0x0000006ad26a7221 */ /* 0x000fe20000010000 */
[----:B------:R-:W-:Y:S01]  /*22c0*/  FFMA.FTZ R107, R207, R210, R107 ;  /* 0x000000d2cf6b7223 */ /* 0x000fe2000001006b */
[----:B------:R-:W-:Y:S01]  /*22d0*/  FMUL.FTZ R125, R200, R125 ;  /* 0x0000007dc87d7220 */ /* 0x000fe20000410000 */
[----:B------:R-:W-:Y:S01]  /*22e0*/  FFMA.FTZ R26, R186, R127, R26 ;  /* 0x0000007fba1a7223 */ /* 0x000fe2000001001a */
[----:B------:R-:W-:Y:S01]  /*22f0*/  FADD.FTZ R106, R212, R106 ;  /* 0x0000006ad46a7221 */ /* 0x000fe20000010000 */
[----:B------:R-:W-:Y:S01]  /*2300*/  FFMA.FTZ R107, R209, R212, R107 ;  /* 0x000000d4d16b7223 */ /* 0x000fe2000001006b */
[----:B------:R-:W-:Y:S01]  /*2310*/  FMUL.FTZ R123, R200, R123 ;  /* 0x0000007bc87b7220 */ /* 0x000fe20000410000 */
[----:B------:R-:W-:Y:S01]  /*2320*/  FADD.FTZ R252, R133, R252 ;  /* 0x000000fc85fc7221 */ /* 0x000fe20000010000 */
[----:B------:R-:W-:Y:S01]  /*2330*/  FADD.FTZ R106, R213, R106 ;  /* 0x0000006ad56a7221 */ /* 0x000fe20000010000 */
[----:B------:R-:W-:Y:S01]  /*2340*/  FFMA.FTZ R107, R211, R213, R107 ;  /* 0x000000d5d36b7223 */ /* 0x000fe2000001006b */
[----:B------:R-:W-:Y:S01]  /*2350*/  FFMA.FTZ R24, R146, R133, R24 ;  /* 0x0000008592187223 */ /* 0x000fe20000010018 */
[----:B------:R-:W-:Y:S01]  /*2360*/  FMUL.FTZ R184, R200, R184 ;  /* 0x000000b8c8b87220 */ /* 0x000fe20000410000 */
[----:B------:R-:W-:Y:S01]  /*2370*/  FADD.FTZ R106, R140, R106 ;  /* 0x0000006a8c6a7221 */ /* 0x000fe20000010000 */
[----:B------:R-:W-:Y:S01]  /*2380*/  FFMA.FTZ R107, R136, R140, R107 ;  /* 0x0000008c886b7223 */ /* 0x000fe2000001006b */
[----:B------:R-:W4:Y:S02]  /*2390*/  LDL R230, [R1+0x34] ;  /* 0x0000340001e67983 */ /* 0x000f240000100800 */
        /* <DEDUP_REMOVED lines=10> */
[-C--:B------:R-:W-:Y:S01]  /*2440*/  FFMA.FTZ R32, R125, R237.reuse, R32 ;  /* 0x000000ed7d207223 */ /* 0x080fe20000010020 */
[----:B------:R-:W-:Y:S01]  /*2450*/  FMUL.FTZ R124, R102, R237 ;  /* 0x000000ed667c7220 */ /* 0x000fe20000410000 */
[----:B------:R-:W-:Y:S01]  /*2460*/  FFMA.FTZ R107, R146, R147, R107 ;  /* 0x00000093926b7223 */ /* 0x000fe2000001006b */
[----:B------:R-:W4:Y:S01]  /*2470*/  LDL R237, [R1+0x3c] ;  /* 0x00003c0001ed7983 */ /* 0x000f220000100800 */
[----:B------:R-:W-:Y:S01]  /*2480*/  FADD.FTZ R106, R185, R106 ;  /* 0x0000006ab96a7221 */ /* 0x000fe20000010000 */
[----:B------:R-:W-:Y:S01]  /*2490*/  FMUL.FTZ R133, R200, R122 ;  /* 0x0000007ac8857220 */ /* 0x000fe20000410000 */
[-C--:B------:R-:W-:Y:S01]  /*24a0*/  FFMA.FTZ R33, R123, R236.reuse, R33 ;  /* 0x000000ec7b217223 */ /* 0x080fe20000010021 */
[----:B------:R-:W-:Y:S01]  /*24b0*/  FMUL.FTZ R122, R101, R236 ;  /* 0x000000ec657a7220 */ /* 0x000fe20000410000 */
[C---:B------:R-:W-:Y:S01]  /*24c0*/  FFMA.FTZ R107, R184.reuse, R185, R107 ;  /* 0x000000b9b86b7223 */ /* 0x040fe2000001006b */
[----:B------:R-:W4:Y:S01]  /*24d0*/  LDL R236, [R1+0x38] ;  /* 0x0000380001ec7983 */ /* 0x000f220000100800 */
[----:B------:R-:W-:Y:S01]  /*24e0*/  FADD.FTZ R106, R187, R106 ;  /* 0x0000006abb6a7221 */ /* 0x000fe20000010000 */
[----:B------:R-:W-:Y:S01]  /*24f0*/  FFMA.FTZ R25, R184, R132, R25 ;  /* 0x00000084b8197223 */ /* 0x000fe20000010019 */
[----:B------:R-:W-:Y:S01]  /*2500*/  FFMA.FTZ R107, R186, R187, R107 ;  /* 0x000000bbba6b7223 */ /* 0x000fe2000001006b */
[----:B------:R-:W-:Y:S01]  /*2510*/  FMUL.FTZ R132, R200, R118 ;  /* 0x00000076c8847220 */ /* 0x000fe20000410000 */
[----:B------:R-:W-:Y:S01]  /*2520*/  FADD.FTZ R106, R131, R106 ;  /* 0x0000006a836a7221 */ /* 0x000fe20000010000 */
[-C--:B------:R-:W-:Y:S01]  /*2530*/  FFMA.FTZ R29, R133, R129.reuse, R29 ;  /* 0x00000081851d7223 */ /* 0x080fe2000001001d */
[-C--:B------:R-:W-:Y:S01]  /*2540*/  FFMA.FTZ R31, R127, R126.reuse, R31 ;  /* 0x0000007e7f1f7223 */ /* 0x080fe2000001001f */
[----:B------:R-:W-:Y:S01]  /*2550*/  FMUL.FTZ R129, R229, R129 ;  /* 0x00000081e5817220 */ /* 0x000fe20000410000 */
[----:B------:R-:W-:Y:S01]  /*2560*/  FMUL.FTZ R126, R104, R126 ;  /* 0x0000007e687e7220 */ /* 0x000fe20000410000 */
[----:B------:R-:W-:Y:S01]  /*2570*/  FMUL.FTZ R104, R200, R90 ;  /* 0x0000005ac8687220 */ /* 0x000fe20000410000 */
[----:B------:R-:W4:Y:S01]  /*2580*/  LDL R229, [R1+0x30] ;  /* 0x0000300001e57983 */ /* 0x000f220000100800 */
[----:B------:R-:W-:Y:S01]  /*2590*/  FFMA.FTZ R107, R135, R131, R107 ;  /* 0x00000083876b7223 */ /* 0x000fe2000001006b */
[----:B------:R-:W-:Y:S01]  /*25a0*/  FADD.FTZ R90, R106, R130 ;  /* 0x000000826a5a7221 */ /* 0x000fe20000010000 */
[----:B------:R-:W-:Y:S01]  /*25b0*/  FFMA.FTZ R30, R132, R128, R30 ;  /* 0x00000080841e7223 */ /* 0x000fe2000001001e */
[C---:B------:R-:W-:Y:S01]  /*25c0*/  FMUL.FTZ R106, R200.reuse, R108 ;  /* 0x0000006cc86a7220 */ /* 0x040fe20000410000 */
[----:B------:R-:W-:Y:S01]  /*25d0*/  FMUL.FTZ R128, R105, R128 ;  /* 0x0000008069807220 */ /* 0x000fe20000410000 */
[----:B------:R-:W-:Y:S01]  /*25e0*/  FMUL.FTZ R105, R200, R91 ;  /* 0x0000005bc8697220 */ /* 0x000fe20000410000 */
[----:B------:R-:W-:Y:S01]  /*25f0*/  FFMA.FTZ R91, R134, R130, R107 ;  /* 0x00000082865b7223 */ /* 0x000fe2000001006b */
[----:B--2---:R-:W-:-:S02]  /*2600*/  FMUL.FTZ R108, R117, R227 ;  /* 0x000000e3756c7220 */ /* 0x004fc40000410000 */
[----:B------:R-:W2:Y:S01]  /*2610*/  LDL R117, [R1+0x2c] ;  /* 0x00002c0001757983 */ /* 0x000ea20000100800 */
[----:B------:R-:W-:Y:S01]  /*2620*/  FMUL.FTZ R107, R200, R109 ;  /* 0x0000006dc86b7220 */ /* 0x000fe20000410000 */
[----:B---3--:R-:W-:Y:S02]  /*2630*/  FMUL.FTZ R109, R116, R228 ;  /* 0x000000e4746d7220 */ /* 0x008fe40000410000 */
[----:B------:R-:W3:Y:S01]  /*2640*/  LDL R116, [R1+0x28] ;  /* 0x0000280001747983 */ /* 0x000ee20000100800 */
        /* <DEDUP_REMOVED lines=8> */
[----:B------:R-:W-:Y:S01]  /*26d0*/  FMUL.FTZ R119, R200, R119 ;  /* 0x00000077c8777220 */ /* 0x000fe20000410000 */
[----:B------:R-:W-:Y:S01]  /*26e0*/  FMUL.FTZ R118, R100, R235 ;  /* 0x000000eb64767220 */ /* 0x000fe20000410000 */
[----:B------:R-:W-:Y:S01]  /*26f0*/  FFMA.FTZ R91, R123, R122, R91 ;  /* 0x0000007a7b5b7223 */ /* 0x000fe2000001005b */
[----:B------:R-:W-:Y:S01]  /*2700*/  FADD.FTZ R90, R90, R122 ;  /* 0x0000007a5a5a7221 */ /* 0x000fe20000010000 */
[----:B------:R-:W-:Y:S02]  /*2710*/  FMUL.FTZ R100, R200, R245 ;  /* 0x000000f5c8647220 */ /* 0x000fe40000410000 */
[----:B------:R-:W-:Y:S01]  /*2720*/  FFMA.FTZ R91, R119, R118, R91 ;  /* 0x00000076775b7223 */ /* 0x000fe2000001005b */
[----:B------:R-:W-:Y:S01]  /*2730*/  FADD.FTZ R90, R90, R118 ;  /* 0x000000765a5a7221 */ /* 0x000fe20000010000 */
[C---:B------:R-:W-:Y:S01]  /*2740*/  FMUL.FTZ R102, R200.reuse, R242 ;  /* 0x000000f2c8667220 */ /* 0x040fe20000410000 */
[----:B------:R-:W-:Y:S01]  /*2750*/  FMUL.FTZ R101, R200, R243 ;  /* 0x000000f3c8657220 */ /* 0x000fe20000410000 */
[----:B------:R-:W-:Y:S01]  /*2760*/  FFMA.FTZ R91, R100, R108, R91 ;  /* 0x0000006c645b7223 */ /* 0x000fe2000001005b */
[----:B------:R-:W-:Y:S01]  /*2770*/  FADD.FTZ R90, R90, R108 ;  /* 0x0000006c5a5a7221 */ /* 0x000fe20000010000 */
[----:B------:R-:W-:Y:S01]  /*2780*/  FMUL.FTZ R103, R200, R103 ;  /* 0x00000067c8677220 */ /* 0x000fe20000410000 */
[----:B------:R-:W-:Y:S01]  /*2790*/  FADD.FTZ R180, R110, R180 ;  /* 0x000000b46eb47221 */ /* 0x000fe20000010000 */
[-C--:B------:R-:W-:Y:S01]  /*27a0*/  FFMA.FTZ R149, R102, R110.reuse, R149 ;  /* 0x0000006e66957223 */ /* 0x080fe20000010095 */
[----:B------:R-:W-:Y:S01]  /*27b0*/  FFMA.FTZ R91, R101, R109, R91 ;  /* 0x0000006d655b7223 */ /* 0x000fe2000001005b */
[----:B------:R-:W-:Y:S01]  /*27c0*/  FADD.FTZ R90, R90, R109 ;  /* 0x0000006d5a5a7221 */ /* 0x000fe20000010000 */
[----:B------:R-:W-:Y:S01]  /*27d0*/  FADD.FTZ R181, R111, R181 ;  /* 0x000000b56fb57221 */ /* 0x000fe20000010000 */
[----:B----4-:R-:W-:Y:S01]  /*27e0*/  FMUL.FTZ R110, R237, R110 ;  /* 0x0000006eed6e7220 */ /* 0x010fe20000410000 */
[----:B------:R-:W-:-:S03]  /*27f0*/  FFMA.FTZ R150, R103, R111, R150 ;  /* 0x0000006f67967223 */ /* 0x000fc60000010096 */
        /* <DEDUP_REMOVED lines=8> */
[----:B------:R-:W-:Y:S01]  /*2880*/  FADD.FTZ R195, R113, R195 ;  /* 0x000000c371c37221 */ /* 0x000fe20000010000 */
[-C--:B------:R-:W-:Y:S01]  /*2890*/  FFMA.FTZ R152, R105, R113.reuse, R152 ;  /* 0x0000007169987223 */ /* 0x080fe20000010098 */
[----:B------:R-:W-:Y:S01]  /*28a0*/  FFMA.FTZ R91, R104, R112, R91 ;  /* 0x00000070685b7223 */ /* 0x000fe2000001005b */
[----:B------:R-:W-:Y:S01]  /*28b0*/  FADD.FTZ R90, R90, R112 ;  /* 0x000000705a5a7221 */ /* 0x000fe20000010000 */
[----:B------:R-:W-:Y:S01]  /*28c0*/  FMUL.FTZ R113, R229, R113 ;  /* 0x00000071e5717220 */ /* 0x000fe20000410000 */
[----:B------:R-:W-:Y:S01]  /*28d0*/  FADD.FTZ R196, R114, R196 ;  /* 0x000000c472c47221 */ /* 0x000fe20000010000 */
[----:B------:R-:W-:-:S02]  /*28e0*/  FFMA.FTZ R153, R106, R114, R153 ;  /* 0x000000726a997223 */ /* 0x000fc40000010099 */
[----:B------:R-:W-:Y:S01]  /*28f0*/  FFMA.FTZ R91, R105, R113, R91 ;  /* 0x00000071695b7223 */ /* 0x000fe2000001005b */
[----:B------:R-:W-:Y:S01]  /*2900*/  FADD.FTZ R90, R90, R113 ;  /* 0x000000715a5a7221 */ /* 0x000fe20000010000 */
[----:B------:R-:W-:Y:S01]  /*2910*/  FADD.FTZ R197, R115, R197 ;  /* 0x000000c573c57221 */ /* 0x000fe20000010000 */
[----:B------:R-:W-:Y:S01]  /*2920*/  FFMA.FTZ R154, R107, R115, R154 ;  /* 0x000000736b9a7223 */ /* 0x000fe2000001009a */
[----:B------:R-:W-:Y:S01]  /*2930*/  UMOV UR4, 0xffffffff ;  /* 0xffffffff00047882 */ /* 0x000fe20000000000 */
[----:B--2---:R-:W-:Y:S01]  /*2940*/  FMUL.FTZ R114, R117, R114 ;  /* 0x0000007275727220 */ /* 0x004fe20000410000 */
[----:B------:R-:W-:-:S03]  /*2950*/  ISETP.NE.U32.AND P1, PT, RZ, UR14, PT ;  /* 0x0000000eff007c0c */ /* 0x000fc6000bf25070 */
        /* <DEDUP_REMOVED lines=8> */
[----:B---3--:R-:W-:-:S04]  /*29e0*/  FMUL.FTZ R115, R116, R115 ;  /* 0x0000007374737220 */ /* 0x008fc80000410000 */
[----:B------:R-:W-:Y:S01]  /*29f0*/  FFMA.FTZ R91, R107, R115, R91 ;  /* 0x000000736b5b7223 */ /* 0x000fe2000001005b */
[----:B------:R-:W-:Y:S01]  /*2a00*/  FADD.FTZ R90, R90, R115 ;  /* 0x000000735a5a7221 */ /* 0x000fe20000010000 */
[----:B-1----:R-:W-:Y:S06]  /*2a10*/  BRA.DIV UR4, `(.L_x_4315) ;  /* 0x000000be04147947 */ /* 0x002fec000b800000 */
        /* <DEDUP_REMOVED lines=18> */
.L_x_4368:
        /* <DEDUP_REMOVED lines=68> */
.L_x_4318:
        /* <DEDUP_REMOVED lines=12> */
[----:B------:R-:W-:Y:S01]  /*3040*/  FMUL.FTZ R90, R80, UR6 ;  /* 0x00000006505a7c20 */ /* 0x000fe20008410000 */
[-CC-:B------:R-:W-:Y:S01]  /*3050*/  FFMA.FTZ R0, R0, R116.reuse, R117.reuse ;  /* 0x0000007400007223 */ /* 0x180fe20000010075 */
[----:B------:R-:W-:Y:S01]  /*3060*/  FMUL.FTZ R91, R83, UR6 ;  /* 0x00000006535b7c20 */ /* 0x000fe20008410000 */
[C---:B------:R-:W-:Y:S01]  /*3070*/  LOP3.LUT P6, RZ, R89.reuse, 0xff, RZ, 0xc0, !PT ;  /* 0x000000ff59ff7812 */ /* 0x040fe200078cc0ff */
        /* <DEDUP_REMOVED lines=29> */
[----:B------:R-:W-:Y:S01]  /*3250*/  F2FP.F16.F32.PACK_AB R90, R0, R90 ;  /* 0x0000005a005a723e */ /* 0x000fe200000000ff */
[----:B------:R-:W-:Y:S01]  /*3260*/  FMUL.FTZ R0, R77, UR6 ;  /* 0x000000064d007c20 */ /* 0x000fe20008410000 */
[----:B------:R-:W-:Y:S02]  /*3270*/  FSEL R89, R89, RZ, P1 ;  /* 0x000000ff59597208 */ /* 0x000fe40000800000 */
[----:B------:R-:W-:Y:S02]  /*3280*/  FSEL R88, R88, RZ, P5 ;  /* 0x000000ff58587208 */ /* 0x000fe40002800000 */
[----:B------:R-:W-:Y:S02]  /*3290*/  FSEL R120, R120, RZ, P4 ;  /* 0x000000ff78787208 */ /* 0x000fe40002000000 */
[----:B------:R-:W-:-:S02]  /*32a0*/  FSEL R0, R0, RZ, P3 ;  /* 0x000000ff00007208 */ /* 0x000fc40001800000 */
[----:B------:R-:W-:Y:S02]  /*32b0*/  F2FP.F16.F32.PACK_AB R89, R120, R89 ;  /* 0x000000597859723e */ /* 0x000fe400000000ff */
[----:B------:R-:W-:Y:S01]  /*32c0*/  F2FP.F16.F32.PACK_AB R88, R0, R88 ;  /* 0x000000580058723e */ /* 0x000fe200000000ff */
[----:B------:R-:W-:Y:S06]  /*32d0*/  BRA `(.L_x_4319) ;  /* 0x0000001800a47947 */ /* 0x000fec0003800000 */
.L_x_4317:
        /* <DEDUP_REMOVED lines=59> */
.L_x_4320:
        /* <DEDUP_REMOVED lines=54> */
.L_x_4316:
        /* <DEDUP_REMOVED lines=16> */
[C---:B------:R-:W-:Y:S01]  /*3af0*/  FMUL.FTZ R85, R200.reuse, R225 ;  /* 0x000000e1c8557220 */ /* 0x040fe20000410000 */
[C---:B------:R-:W-:Y:S01]  /*3b00*/  FMUL.FTZ R86, R200.reuse, R217 ;  /* 0x000000d9c8567220 */ /* 0x040fe20000410000 */
[----:B------:R-:W-:Y:S01]  /*3b10*/  FMUL.FTZ R87, R200, R221 ;  /* 0x000000ddc8577220 */ /* 0x000fe20000410000 */
[----:B------:R-:W-:Y:S01]  /*3b20*/  ISETP.GE.U32.AND P1, PT, R168, RZ, PT ;  /* 0x000000ffa800720c */ /* 0x000fe20003f26070 */
[----:B------:R-:W-:Y:S01]  /*3b30*/  FMUL.FTZ R85, R85, UR6 ;  /* 0x0000000655557c20 */ /* 0x000fe20008410000 */
[-C--:B------:R-:W-:Y:S01]  /*3b40*/  FFMA.FTZ R219, R219, R116.reuse, R117 ;  /* 0x00000074dbdb7223 */ /* 0x080fe20000010075 */
[----:B------:R-:W-:Y:S01]  /*3b50*/  FMUL.FTZ R87, R87, UR6 ;  /* 0x0000000657577c20 */ /* 0x000fe20008410000 */
[----:B------:R-:W-:Y:S01]  /*3b60*/  FMUL.FTZ R86, R86, UR6 ;  /* 0x0000000656567c20 */ /* 0x000fe20008410000 */
[C---:B------:R-:W-:Y:S01]  /*3b70*/  LOP3.LUT P3, RZ, R89.reuse, 0xff0000, RZ, 0xc0, !PT ;  /* 0x00ff000059ff7812 */ /* 0x040fe2000786c0ff */
[----:B------:R-:W-:Y:S01]  /*3b80*/  FADD.FTZ R219, R226, -R219 ;  /* 0x800000dbe2db7221 */ /* 0x000fe20000010000 */
[----:B------:R-:W-:Y:S01]  /*3b90*/  LOP3.LUT P5, RZ, R89, 0xff, RZ, 0xc0, !PT ;  /* 0x000000ff59ff7812 */ /* 0x000fe200078ac0ff */
[-CC-:B------:R-:W-:Y:S01]  /*3ba0*/  FFMA.FTZ R214, R214, R116.reuse, R117.reuse ;  /* 0x00000074d6d67223 */ /* 0x180fe20000010075 */
[----:B------:R-:W-:Y:S01]  /*3bb0*/  FSEL R91, R85, RZ, P4 ;  /* 0x000000ff555b7208 */ /* 0x000fe20002000000 */
[-CC-:B------:R-:W-:Y:S01]  /*3bc0*/  FFMA.FTZ R0, R0, R116.reuse, R117.reuse ;  /* 0x0000007400007223 */ /* 0x180fe20000010075 */
[C---:B------:R-:W-:Y:S01]  /*3bd0*/  LOP3.LUT P6, RZ, R169.reuse, 0xff0000, RZ, 0xc0, !PT ;  /* 0x00ff0000a9ff7812 */ /* 0x040fe200078cc0ff */
        /* <DEDUP_REMOVED lines=17> */
[----:B------:R-:W-:Y:S01]  /*3cf0*/  FMUL.FTZ R88, R200, R219 ;  /* 0x000000dbc8587220 */ /* 0x000fe20000410000 */
[----:B------:R-:W-:-:S02]  /*3d00*/  LOP3.LUT P3, RZ, R89, 0xff00, RZ, 0xc0, !PT ;  /* 0x0000ff0059ff7812 */ /* 0x000fc4000786c0ff */
[----:B------:R-:W-:Y:S01]  /*3d10*/  F2FP.F16.F32.PACK_AB R87, R85, R87 ;  /* 0x000000575557723e */ /* 0x000fe200000000ff */
[----:B------:R-:W-:Y:S01]  /*3d20*/  FMUL.FTZ R88, R88, UR6 ;  /* 0x0000000658587c20 */ /* 0x000fe20008410000 */
[----:B------:R-:W-:Y:S01]  /*3d30*/  FMUL.FTZ R85, R200, R218 ;  /* 0x000000dac8557220 */ /* 0x000fe20000410000 */
[----:B------:R-:W-:-:S03]  /*3d40*/  F2FP.F16.F32.PACK_AB R91, R91, R84 ;  /* 0x000000545b5b723e */ /* 0x000fc600000000ff */
[----:B------:R-:W-:Y:S01]  /*3d50*/  FSEL R0, R88, RZ, P3 ;  /* 0x000000ff58007208 */ /* 0x000fe20001800000 */
[----:B------:R-:W-:Y:S01]  /*3d60*/  FMUL.FTZ R85, R85, UR6 ;  /* 0x0000000655557c20 */ /* 0x000fe20008410000 */
[----:B------:R-:W-:Y:S02]  /*3d70*/  LOP3.LUT P3, RZ, R169, 0xff00, RZ, 0xc0, !PT ;  /* 0x0000ff00a9ff7812 */ /* 0x000fe4000786c0ff */
[----:B------:R-:W-:Y:S01]  /*3d80*/  F2FP.F16.F32.PACK_AB R90, R0, R90 ;  /* 0x0000005a005a723e */ /* 0x000fe200000000ff */
        /* <DEDUP_REMOVED lines=17> */
[----:B------:R-:W-:-:S02]  /*3ea0*/  F2FP.F16.F32.PACK_AB R86, R88, R86 ;  /* 0x000000565856723e */ /* 0x000fc400000000ff */
[----:B------:R-:W-:Y:S02]  /*3eb0*/  FSEL R88, R84, RZ, P5 ;  /* 0x000000ff54587208 */ /* 0x000fe40002800000 */
[----:B------:R-:W-:Y:S02]  /*3ec0*/  FSEL R120, R0, RZ, P1 ;  /* 0x000000ff00787208 */ /* 0x000fe40000800000 */
[----:B------:R-:W-:Y:S02]  /*3ed0*/  FSEL R84, R84, RZ, P3 ;  /* 0x000000ff54547208 */ /* 0x000fe40001800000 */
[----:B------:R-:W-:Y:S02]  /*3ee0*/  FSEL R0, R0, RZ, P4 ;  /* 0x000000ff00007208 */ /* 0x000fe40002000000 */
[----:B------:R-:W-:Y:S02]  /*3ef0*/  F2FP.F16.F32.PACK_AB R84, R84, R120 ;  /* 0x000000785454723e */ /* 0x000fe400000000ff */
[----:B------:R-:W-:Y:S01]  /*3f00*/  F2FP.F16.F32.PACK_AB R88, R88, R0 ;  /* 0x000000005858723e */ /* 0x000fe200000000ff */
[----:B------:R-:W-:Y:S06]  /*3f10*/  BRA `(.L_x_4319) ;  /* 0x0000000c00947947 */ /* 0x000fec0003800000 */
.L_x_4322:
[-CC-:B------:R-:W-:Y:S01]  /*3f20*/  FFMA.FTZ R225, R225, R116.reuse, R117.reuse ;  /* 0x00000074e1e17223 */ /* 0x180fe20000010075 */
[-CC-:B------:R-:W-:Y:S01]  /*3f30*/  FFMA.FTZ R221, R221, R116.reuse, R117.reuse ;  /* 0x00000074dddd7223 */ /* 0x180fe20000010075 */
[----:B-----5:R-:W-:Y:S01]  /*3f40*/  ISETP.GE.U32.AND P3, PT, R168, RZ, PT ;  /* 0x000000ffa800720c */ /* 0x020fe20003f66070 */
[-C--:B------:R-:W-:Y:S01]  /*3f50*/  FFMA.FTZ R81, R219, R116.reuse, R117 ;  /* 0x00000074db517223 */ /* 0x080fe20000010075 */
        /* <DEDUP_REMOVED lines=13> */
[----:B------:R-:W-:Y:S01]  /*4030*/  FMUL.FTZ R81, R200, R81 ;  /* 0x00000051c8517220 */ /* 0x000fe20000410000 */
[----:B------:R-:W-:Y:S01]  /*4040*/  FSEL R84, R76, RZ, P3 ;  /* 0x000000ff4c547208 */ /* 0x000fe20001800000 */
[----:B------:R-:W-:Y:S01]  /*4050*/  FMUL.FTZ R80, R200, R80 ;  /* 0x00000050c8507220 */ /* 0x000fe20000410000 */
[----:B------:R-:W-:Y:S01]  /*4060*/  FSEL R91, R87, RZ, P4 ;  /* 0x000000ff575b7208 */ /* 0x000fe20002000000 */
[-CC-:B------:R-:W-:Y:S01]  /*4070*/  FFMA.FTZ R79, R121, R116.reuse, R117.reuse ;  /* 0x00000074794f7223 */ /* 0x180fe20000010075 */
[----:B------:R-:W-:Y:S01]  /*4080*/  FSEL R76, R76, RZ, P1 ;  /* 0x000000ff4c4c7208 */ /* 0x000fe20000800000 */
[----:B------:R-:W-:Y:S01]  /*4090*/  FFMA.FTZ R78, R214, R116, R117 ;  /* 0x00000074d64e7223 */ /* 0x000fe20000010075 */
[----:B------:R-:W-:Y:S01]  /*40a0*/  LOP3.LUT P5, RZ, R169, 0xff0000, RZ, 0xc0, !PT ;  /* 0x00ff0000a9ff7812 */ /* 0x000fe200078ac0ff */
[----:B------:R-:W-:Y:S01]  /*40b0*/  FMUL.FTZ R86, R80, UR6 ;  /* 0x0000000650567c20 */ /* 0x000fe20008410000 */
[----:B------:R-:W-:Y:S01]  /*40c0*/  F2FP.F16.F32.PACK_AB R91, R76, R91 ;  /* 0x0000005b4c5b723e */ /* 0x000fe200000000ff */
        /* <DEDUP_REMOVED lines=9> */
[----:B------:R-:W-:Y:S01]  /*4160*/  F2FP.F16.F32.PACK_AB R87, R84, R87 ;  /* 0x000000575457723e */ /* 0x000fe200000000ff */
        /* <DEDUP_REMOVED lines=11> */
[----:B------:R-:W-:Y:S01]  /*4220*/  FSEL R86, R86, RZ, P3 ;  /* 0x000000ff56567208 */ /* 0x000fe20001800000 */
[----:B------:R-:W-:Y:S01]  /*4230*/  FMUL.FTZ R77, R200, R77 ;  /* 0x0000004dc84d7220 */ /* 0x000fe20000410000 */
[----:B------:R-:W-:-:S02]  /*4240*/  LOP3.LUT P5, RZ, R168, 0xff000000, RZ, 0xc0, !PT ;  /* 0xff000000a8ff7812 */ /* 0x000fc400078ac0ff */
[C---:B------:R-:W-:Y:S02]  /*4250*/  LOP3.LUT P1, RZ, R88.reuse, 0xff0000, RZ, 0xc0, !PT ;  /* 0x00ff000058ff7812 */ /* 0x040fe4000782c0ff */
[----:B------:R-:W-:Y:S02]  /*4260*/  LOP3.LUT P4, RZ, R88, 0xff000000, RZ, 0xc0, !PT ;  /* 0xff00000058ff7812 */ /* 0x000fe4000788c0ff */
[----:B------:R-:W-:Y:S02]  /*4270*/  F2FP.F16.F32.PACK_AB R86, R84, R86 ;  /* 0x000000565456723e */ /* 0x000fe400000000ff */
[----:B------:R-:W-:Y:S02]  /*4280*/  FSEL R84, R76, RZ, P5 ;  /* 0x000000ff4c547208 */ /* 0x000fe40002800000 */
[----:B------:R-:W-:Y:S02]  /*4290*/  LOP3.LUT P3, RZ, R168, 0xff0000, RZ, 0xc0, !PT ;  /* 0x00ff0000a8ff7812 */ /* 0x000fe4000786c0ff */
[----:B------:R-:W-:-:S02]  /*42a0*/  FSEL R89, R85, RZ, P1 ;  /* 0x000000ff55597208 */ /* 0x000fc40000800000 */
[----:B------:R-:W-:Y:S02]  /*42b0*/  FSEL R76, R76, RZ, P4 ;  /* 0x000000ff4c4c7208 */ /* 0x000fe40002000000 */
[----:B------:R-:W-:Y:S02]  /*42c0*/  FSEL R85, R85, RZ, P3 ;  /* 0x000000ff55557208 */ /* 0x000fe40001800000 */
[----:B------:R-:W-:Y:S01]  /*42d0*/  F2FP.F16.F32.PACK_AB R89, R76, R89 ;  /* 0x000000594c59723e */ /* 0x000fe200000000ff */
[----:B------:R-:W-:Y:S01]  /*42e0*/  FMUL.FTZ R76, R200, R0 ;  /* 0x00000000c84c7220 */ /* 0x000fe20000410000 */
[----:B------:R-:W-:Y:S01]  /*42f0*/  F2FP.F16.F32.PACK_AB R85, R84, R85 ;  /* 0x000000555455723e */ /* 0x000fe200000000ff */
        /* <DEDUP_REMOVED lines=13> */
.L_x_4321:
        /* <DEDUP_REMOVED lines=13> */
[C---:B------:R-:W-:Y:S01]  /*44a0*/  FFMA.FTZ R85, R200.reuse, R225, R71 ;  /* 0x000000e1c8557223 */ /* 0x040fe20000010047 */
[C---:B------:R-:W-:Y:S01]  /*44b0*/  FFMA.FTZ R86, R200.reuse, R217, R68 ;  /* 0x000000d9c8567223 */ /* 0x040fe20000010044 */
[----:B------:R-:W-:Y:S01]  /*44c0*/  FFMA.FTZ R87, R200, R221, R70 ;  /* 0x000000ddc8577223 */ /* 0x000fe20000010046 */
        /* <DEDUP_REMOVED lines=32> */
[----:B------:R-:W-:Y:S01]  /*46d0*/  FMUL.FTZ R88, R88, UR6 ;  /* 0x0000000658587c20 */ /* 0x000fe20008410000 */
[----:B------:R-:W-:Y:S01]  /*46e0*/  FFMA.FTZ R85, R200, R218, R74 ;  /* 0x000000dac8557223 */ /* 0x000fe2000001004a */
[----:B------:R-:W-:-:S03]  /*46f0*/  F2FP.F16.F32.PACK_AB R91, R91, R84 ;  /* 0x000000545b5b723e */ /* 0x000fc600000000ff */
[----:B------:R-:W-:Y:S01]  /*4700*/  FSEL R0, R88, RZ, P3 ;  /* 0x000000ff58007208 */ /* 0x000fe20001800000 */
[----:B------:R-:W-:Y:S01]  /*4710*/  FMUL.FTZ R85, R85, UR6 ;  /* 0x0000000655557c20 */ /* 0x000fe20008410000 */
[----:B------:R-:W-:Y:S02]  /*4720*/  LOP3.LUT P3, RZ, R169, 0xff00, RZ, 0xc0, !PT ;  /* 0x0000ff00a9ff7812 */ /* 0x000fe4000786c0ff */
[----:B------:R-:W-:Y:S01]  /*4730*/  F2FP.F16.F32.PACK_AB R90, R0, R90 ;  /* 0x0000005a005a723e */ /* 0x000fe200000000ff */
        /* <DEDUP_REMOVED lines=25> */
.L_x_4323:
        /* <DEDUP_REMOVED lines=19> */
[----:B------:R-:W-:Y:S01]  /*4a00*/  FFMA.FTZ R80, R200, R80, R68 ;  /* 0x00000050c8507223 */ /* 0x000fe20000010044 */
        /* <DEDUP_REMOVED lines=29> */
[----:B------:R-:W-:Y:S01]  /*4be0*/  FFMA.FTZ R77, R200, R77, R73 ;  /* 0x0000004dc84d7223 */ /* 0x000fe20000010049 */
        /* <DEDUP_REMOVED lines=10> */
[----:B------:R-:W-:Y:S01]  /*4c90*/  FFMA.FTZ R76, R200, R0, R72 ;  /* 0x00000000c84c7223 */ /* 0x000fe20000010048 */
        /* <DEDUP_REMOVED lines=12> */
[----:B------:R-:W-:-:S07]  /*4d60*/  F2FP.F16.F32.PACK_AB R88, R88, R0 ;  /* 0x000000005858723e */ /* 0x000fce00000000ff */
.L_x_4319:
        /* <DEDUP_REMOVED lines=59> */
[----:B------:R-:W-:Y:S01]  /*5120*/  F2FP.F16.F32.PACK_AB R90, R85, R90 ;  /* 0x0000005a555a723e */ /* 0x000fe200000000ff */
[----:B------:R-:W-:Y:S01]  /*5130*/  FMUL.FTZ R85, R78, UR6 ;  /* 0x000000064e557c20 */ /* 0x000fe20008410000 */
[----:B------:R-:W-:Y:S01]  /*5140*/  F2FP.F16.F32.PACK_AB R87, R0, R87 ;  /* 0x000000570057723e */ /* 0x000fe200000000ff */
[----:B------:R-:W-:Y:S01]  /*5150*/  FMUL.FTZ R0, R79, UR6 ;  /* 0x000000064f007c20 */ /* 0x000fe20008410000 */
[----:B------:R-:W-:Y:S01]  /*5160*/  FSEL R86, R86, RZ, P4 ;  /* 0x000000ff56567208 */ /* 0x000fe20002000000 */
[----:B------:R-:W-:Y:S01]  /*5170*/  FMUL.FTZ R84, R77, UR6 ;  /* 0x000000064d547c20 */ /* 0x000fe20008410000 */
[----:B------:R-:W-:Y:S02]  /*5180*/  LOP3.LUT P3, RZ, R96, 0xff0000, RZ, 0xc0, !PT ;  /* 0x00ff000060ff7812 */ /* 0x000fe4000786c0ff */
[C---:B------:R-:W-:Y:S02]  /*5190*/  LOP3.LUT P4, RZ, R170.reuse, 0xff0000, RZ, 0xc0, !PT ;  /* 0x00ff0000aaff7812 */ /* 0x040fe4000788c0ff */
[----:B------:R-:W-:-:S02]  /*51a0*/  LOP3.LUT P6, RZ, R170, 0xff000000, RZ, 0xc0, !PT ;  /* 0xff000000aaff7812 */ /* 0x000fc400078cc0ff */
[----:B------:R-:W-:Y:S02]  /*51b0*/  F2FP.F16.F32.PACK_AB R86, R89, R86 ;  /* 0x000000565956723e */ /* 0x000fe400000000ff */
[----:B------:R-:W-:Y:S02]  /*51c0*/  F2FP.F16.F32.PACK_AB R91, R76, R91 ;  /* 0x0000005b4c5b723e */ /* 0x000fe400000000ff */
[C---:B------:R-:W-:Y:S02]  /*51d0*/  FSEL R89, R85.reuse, RZ, P3 ;  /* 0x000000ff55597208 */ /* 0x040fe40001800000 */
[----:B------:R-:W-:Y:S02]  /*51e0*/  LOP3.LUT P5, RZ, R96, 0xff000000, RZ, 0xc0, !PT ;  /* 0xff00000060ff7812 */ /* 0x000fe400078ac0ff */
[----:B------:R-:W-:Y:S02]  /*51f0*/  FSEL R85, R85, RZ, P4 ;  /* 0x000000ff55557208 */ /* 0x000fe40002000000 */
[----:B------:R-:W-:-:S02]  /*5200*/  FSEL R76, R0, RZ, P6 ;  /* 0x000000ff004c7208 */ /* 0x000fc40003000000 */
[----:B------:R-:W-:Y:S02]  /*5210*/  FSEL R0, R0, RZ, P5 ;  /* 0x000000ff00007208 */ /* 0x000fe40002800000 */
[----:B------:R-:W-:Y:S01]  /*5220*/  F2FP.F16.F32.PACK_AB R85, R76, R85 ;  /* 0x000000554c55723e */ /* 0x000fe200000000ff */
[----:B------:R-:W-:Y:S01]  /*5230*/  FFMA.FTZ R76, R200, R189, R64 ;  /* 0x000000bdc84c7223 */ /* 0x000fe20000010040 */
[----:B------:R-:W-:Y:S02]  /*5240*/  F2FP.F16.F32.PACK_AB R89, R0, R89 ;  /* 0x000000590059723e */ /* 0x000fe400000000ff */
        /* <DEDUP_REMOVED lines=12> */
.L_x_4326:
        /* <DEDUP_REMOVED lines=75> */
.L_x_4325:
        /* <DEDUP_REMOVED lines=62> */
[----:B------:R-:W-:Y:S01]  /*5ba0*/  FMUL.FTZ R76, R200, R189 ;  /* 0x000000bdc84c7220 */ /* 0x000fe20000410000 */
        /* <DEDUP_REMOVED lines=13> */
.L_x_4328:
        /* <DEDUP_REMOVED lines=75> */
.L_x_4324:
        /* <DEDUP_REMOVED lines=40> */
[----:B------:R-:W-:Y:S01]  /*63b0*/  LOP3.LUT P5, RZ, R96, 0xff, RZ, 0xc0, !PT ;  /* 0x000000ff60ff7812 */ /* 0x000fe200078ac0ff */
[----:B0-----:R-:W-:Y:S01]  /*63c0*/  FMUL.FTZ R89, R78, UR6 ;  /* 0x000000064e597c20 */ /* 0x001fe20008410000 */
[----:B------:R-:W-:Y:S01]  /*63d0*/  LOP3.LUT P6, RZ, R96, 0xff00, RZ, 0xc0, !PT ;  /* 0x0000ff0060ff7812 */ /* 0x000fe200078cc0ff */
        /* <DEDUP_REMOVED lines=13> */
.L_x_4330:
        /* <DEDUP_REMOVED lines=54> */
.L_x_4329:
        /* <DEDUP_REMOVED lines=55> */
.L_x_4331:
        /* <DEDUP_REMOVED lines=53> */
.L_x_4327:
        /* <DEDUP_REMOVED lines=20> */
[----:B------:R-:W-:Y:S01]  /*7010*/  FFMA.FTZ R83, R200, R186, R55 ;  /* 0x000000bac8537223 */ /* 0x000fe20000010037 */
[----:B------:R-:W-:Y:S01]  /*7020*/  ISETP.GE.U32.AND P4, PT, R172, RZ, PT ;  /* 0x000000ffac00720c */ /* 0x000fe20003f86070 */
[----:B------:R-:W-:Y:S01]  /*7030*/  FFMA.FTZ R82, R200, R185, R54 ;  /* 0x000000b9c8527223 */ /* 0x000fe20000010036 */
[----:B------:R-:W-:Y:S01]  /*7040*/  FADD.FTZ R145, R145, -R0 ;  /* 0x8000000091917221 */ /* 0x000fe20000010000 */
[----:B------:R-:W-:Y:S01]  /*7050*/  FMUL.FTZ R76, R83, UR6 ;  /* 0x00000006534c7c20 */ /* 0x000fe20008410000 */
[----:B------:R-:W-:Y:S01]  /*7060*/  ISETP.GE.U32.AND.EX P3, PT, R99, 0x1000000, PT, P3 ;  /* 0x010000006300780c */ /* 0x000fe20003f66130 */
[-CC-:B------:R-:W-:Y:S01]  /*7070*/  FFMA.FTZ R77, R138, R116.reuse, R117.reuse ;  /* 0x000000748a4d7223 */ /* 0x180fe20000010075 */
[----:B------:R-:W-:Y:S01]  /*7080*/  ISETP.GE.U32.AND.EX P4, PT, R173, 0x1000000, PT, P4 ;  /* 0x01000000ad00780c */ /* 0x000fe20003f86140 */
[----:B------:R-:W-:Y:S01]  /*7090*/  FFMA.FTZ R139, R139, R116, R117 ;  /* 0x000000748b8b7223 */ /* 0x000fe20000010075 */
[----:B------:R-:W-:Y:S01]  /*70a0*/  FMUL.FTZ R0, R82, UR6 ;  /* 0x0000000652007c20 */ /* 0x000fe20008410000 */
[C---:B------:R-:W-:Y:S01]  /*70b0*/  FFMA.FTZ R81, R200.reuse, R146, R53 ;  /* 0x00000092c8517223 */ /* 0x040fe20000010035 */
[----:B------:R-:W-:Y:S01]  /*70c0*/  LOP3.LUT P6, RZ, R99, 0xff0000, RZ, 0xc0, !PT ;  /* 0x00ff000063ff7812 */ /* 0x000fe200078cc0ff */
[----:B------:R-:W-:Y:S01]  /*70d0*/  FFMA.FTZ R80, R200, R145, R52 ;  /* 0x00000091c8507223 */ /* 0x000fe20000010034 */
[----:B------:R-:W-:Y:S01]  /*70e0*/  LOP3.LUT P5, RZ, R173, 0xff0000, RZ, 0xc0, !PT ;  /* 0x00ff0000adff7812 */ /* 0x000fe200078ac0ff */
[----:B------:R-:W-:Y:S01]  /*70f0*/  FADD.FTZ R77, R142, -R77 ;  /* 0x8000004d8e4d7221 */ /* 0x000fe20000010000 */
[----:B------:R-:W-:Y:S01]  /*7100*/  FSEL R96, R76, RZ, P3 ;  /* 0x000000ff4c607208 */ /* 0x000fe20001800000 */
[----:B------:R-:W-:Y:S01]  /*7110*/  FADD.FTZ R144, R144, -R139 ;  /* 0x8000008b90907221 */ /* 0x000fe20000010000 */
[----:B------:R-:W-:Y:S01]  /*7120*/  FSEL R120, R76, RZ, P4 ;  /* 0x000000ff4c787208 */ /* 0x000fe20002000000 */
[----:B------:R-:W-:Y:S01]  /*7130*/  FMUL.FTZ R76, R81, UR6 ;  /* 0x00000006514c7c20 */ /* 0x000fe20008410000 */
[----:B------:R-:W-:Y:S01]  /*7140*/  FSEL R91, R0, RZ, P6 ;  /* 0x000000ff005b7208 */ /* 0x000fe20003000000 */
[----:B------:R-:W-:Y:S01]  /*7150*/  FFMA.FTZ R78, R200, R77, R58 ;  /* 0x0000004dc84e7223 */ /* 0x000fe2000001003a */
[----:B0-----:R-:W-:Y:S01]  /*7160*/  FSEL R87, R0, RZ, P5 ;  /* 0x000000ff00577208 */ /* 0x001fe20002800000 */
[----:B------:R-:W-:Y:S01]  /*7170*/  FMUL.FTZ R0, R80, UR6 ;  /* 0x0000000650007c20 */ /* 0x000fe20008410000 */
[----:B------:R-:W-:Y:S01]  /*7180*/  LOP3.LUT P3, RZ, R99, 0xff00, RZ, 0xc0, !PT ;  /* 0x0000ff0063ff7812 */ /* 0x000fe2000786c0ff */
[----:B------:R-:W-:Y:S01]  /*7190*/  FFMA.FTZ R79, R200, R144, R59 ;  /* 0x00000090c84f7223 */ /* 0x000fe2000001003b */
[----:B------:R-:W-:Y:S01]  /*71a0*/  LOP3.LUT P4, RZ, R173, 0xff00, RZ, 0xc0, !PT ;  /* 0x0000ff00adff7812 */ /* 0x000fe2000788c0ff */
[----:B------:R-:W-:Y:S01]  /*71b0*/  FFMA.FTZ R77, R136, R116, R117 ;  /* 0x00000074884d7223 */ /* 0x000fe20000010075 */
[----:B------:R-:W-:Y:S01]  /*71c0*/  LOP3.LUT P6, RZ, R99, 0xff, RZ, 0xc0, !PT ;  /* 0x000000ff63ff7812 */ /* 0x000fe200078cc0ff */
[----:B------:R-:W-:Y:S01]  /*71d0*/  FMUL.FTZ R88, R78, UR6 ;  /* 0x000000064e587c20 */ /* 0x000fe20008410000 */
[----:B------:R-:W-:Y:S01]  /*71e0*/  LOP3.LUT P5, RZ, R173, 0xff, RZ, 0xc0, !PT ;  /* 0x000000ffadff7812 */ /* 0x000fe200078ac0ff */
[----:B------:R-:W-:Y:S01]  /*71f0*/  FADD.FTZ R89, R140, -R77 ;  /* 0x8000004d8c597221 */ /* 0x000fe20000010000 */
[----:B------:R-:W-:-:S02]  /*7200*/  FSEL R97, R76, RZ, P3 ;  /* 0x000000ff4c617208 */ /* 0x000fc40001800000 */
[----:B------:R-:W-:Y:S01]  /*7210*/  FSEL R99, R76, RZ, P4 ;  /* 0x000000ff4c637208 */ /* 0x000fe20002000000 */
[----:B------:R-:W-:Y:S01]  /*7220*/  FFMA.FTZ R76, R137, R116, R117 ;  /* 0x00000074894c7223 */ /* 0x000fe20000010075 */
[C---:B------:R-:W-:Y:S02]  /*7230*/  FSEL R90, R0.reuse, RZ, P6 ;  /* 0x000000ff005a7208 */ /* 0x040fe40003000000 */
[----:B------:R-:W-:Y:S01]  /*7240*/  FSEL R86, R0, RZ, P5 ;  /* 0x000000ff00567208 */ /* 0x000fe20002800000 */
[----:B------:R-:W-:Y:S01]  /*7250*/  FMUL.FTZ R0, R79, UR6 ;  /* 0x000000064f007c20 */ /* 0x000fe20008410000 */
[C---:B------:R-:W-:Y:S01]  /*7260*/  LOP3.LUT P5, RZ, R172.reuse, 0xff0000, RZ, 0xc0, !PT ;  /* 0x00ff0000acff7812 */ /* 0x040fe200078ac0ff */
[----:B------:R-:W-:Y:S01]  /*7270*/  FADD.FTZ R76, R141, -R76 ;  /* 0x8000004c8d4c7221 */ /* 0x000fe20000010000 */
[----:B------:R-:W-:Y:S02]  /*7280*/  LOP3.LUT P3, RZ, R172, 0xff000000, RZ, 0xc0, !PT ;  /* 0xff000000acff7812 */ /* 0x000fe4000786c0ff */
[----:B------:R-:W-:Y:S01]  /*7290*/  LOP3.LUT P6, RZ, R98, 0xff0000, RZ, 0xc0, !PT ;  /* 0x00ff000062ff7812 */ /* 0x000fe200078cc0ff */
[----:B------:R-:W-:Y:S01]  /*72a0*/  FFMA.FTZ R77, R200, R76, R57 ;  /* 0x0000004cc84d7223 */ /* 0x000fe20000010039 */
[----:B------:R-:W-:Y:S01]  /*72b0*/  FSEL R85, R88, RZ, P5 ;  /* 0x000000ff58557208 */ /* 0x000fe20002800000 */
[----:B------:R-:W-:Y:S01]  /*72c0*/  FFMA.FTZ R76, R200, R89, R56 ;  /* 0x00000059c84c7223 */ /* 0x000fe20000010038 */
[----:B------:R-:W-:-:S02]  /*72d0*/  FSEL R84, R0, RZ, P3 ;  /* 0x000000ff00547208 */ /* 0x000fc40001800000 */
[----:B------:R-:W-:Y:S02]  /*72e0*/  LOP3.LUT P4, RZ, R98, 0xff000000, RZ, 0xc0, !PT ;  /* 0xff00000062ff7812 */ /* 0x000fe4000788c0ff */
[----:B------:R-:W-:Y:S01]  /*72f0*/  F2FP.F16.F32.PACK_AB R85, R84, R85 ;  /* 0x000000555455723e */ /* 0x000fe200000000ff */
[----:B------:R-:W-:Y:S01]  /*7300*/  FMUL.FTZ R84, R77, UR6 ;  /* 0x000000064d547c20 */ /* 0x000fe20008410000 */
[----:B------:R-:W-:Y:S02]  /*7310*/  FSEL R89, R88, RZ, P6 ;  /* 0x000000ff58597208 */ /* 0x000fe40003000000 */
[----:B------:R-:W-:Y:S01]  /*7320*/  FSEL R88, R0, RZ, P4 ;  /* 0x000000ff00587208 */ /* 0x000fe20002000000 */
[----:B------:R-:W-:Y:S01]  /*7330*/  FMUL.FTZ R0, R76, UR6 ;  /* 0x000000064c007c20 */ /* 0x000fe20008410000 */
[----:B------:R-:W-:Y:S02]  /*7340*/  LOP3.LUT P5, RZ, R98, 0xff00, RZ, 0xc0, !PT ;  /* 0x0000ff0062ff7812 */ /* 0x000fe400078ac0ff */
[----:B------:R-:W-:-:S02]  /*7350*/  LOP3.LUT P6, RZ, R172, 0xff00, RZ, 0xc0, !PT ;  /* 0x0000ff00acff7812 */ /* 0x000fc400078cc0ff */
[----:B------:R-:W-:Y:S02]  /*7360*/  LOP3.LUT P3, RZ, R98, 0xff, RZ, 0xc0, !PT ;  /* 0x000000ff62ff7812 */ /* 0x000fe4000786c0ff */
[----:B------:R-:W-:Y:S02]  /*7370*/  LOP3.LUT P4, RZ, R172, 0xff, RZ, 0xc0, !PT ;  /* 0x000000ffacff7812 */ /* 0x000fe4000788c0ff */
[----:B------:R-:W-:Y:S02]  /*7380*/  F2FP.F16.F32.PACK_AB R86, R99, R86 ;  /* 0x000000566356723e */ /* 0x000fe400000000ff */
[----:B------:R-:W-:Y:S02]  /*7390*/  F2FP.F16.F32.PACK_AB R90, R97, R90 ;  /* 0x0000005a615a723e */ /* 0x000fe400000000ff */
        /* <DEDUP_REMOVED lines=10> */
.L_x_4334:
        /* <DEDUP_REMOVED lines=11> */
[-CC-:B0-----:R-:W-:Y:S01]  /*74f0*/  FFMA.FTZ R85, R138, R116.reuse, R117.reuse ;  /* 0x000000748a557223 */ /* 0x181fe20000010075 */
[----:B------:R-:W-:Y:S01]  /*7500*/  FFMA.FTZ R139, R139, R116, R117 ;  /* 0x000000748b8b7223 */ /* 0x000fe20000010075 */
        /* <DEDUP_REMOVED lines=18> */
[-CC-:B------:R-:W-:Y:S01]  /*7630*/  FFMA.FTZ R96, R137, R116.reuse, R117.reuse ;  /* 0x0000007489607223 */ /* 0x180fe20000010075 */
[C---:B------:R-:W-:Y:S01]  /*7640*/  LOP3.LUT P4, RZ, R173.reuse, 0xff, RZ, 0xc0, !PT ;  /* 0x000000ffadff7812 */ /* 0x040fe2000788c0ff */
[----:B------:R-:W-:Y:S01]  /*7650*/  FFMA.FTZ R85, R136, R116, R117 ;  /* 0x0000007488557223 */ /* 0x000fe20000010075 */
[----:B------:R-:W-:Y:S01]  /*7660*/  ISETP.GE.U32.AND.EX P3, PT, R173, 0x1000000, PT, P3 ;  /* 0x01000000ad00780c */ /* 0x000fe20003f66130 */
[----:B------:R-:W-:Y:S01]  /*7670*/  FMUL.FTZ R0, R0, UR6 ;  /* 0x0000000600007c20 */ /* 0x000fe20008410000 */
[----:B------:R-:W-:Y:S01]  /*7680*/  LOP3.LUT P6, RZ, R99, 0xff00, RZ, 0xc0, !PT ;  /* 0x0000ff0063ff7812 */ /* 0x000fe200078cc0ff */
        /* <DEDUP_REMOVED lines=17> */
[----:B------:R-:W-:-:S02]  /*77a0*/  LOP3.LUT P3, RZ, R98, 0xff000000, RZ, 0xc0, !PT ;  /* 0xff00000062ff7812 */ /* 0x000fc4000786c0ff */
[----:B------:R-:W-:Y:S02]  /*77b0*/  F2FP.F16.F32.PACK_AB R87, R87, R88 ;  /* 0x000000585757723e */ /* 0x000fe400000000ff */
[----:B------:R-:W-:Y:S02]  /*77c0*/  F2FP.F16.F32.PACK_AB R85, R120, R97 ;  /* 0x000000617855723e */ /* 0x000fe400000000ff */
[----:B------:R-:W-:Y:S01]  /*77d0*/  FSEL R88, R0, RZ, P5 ;  /* 0x000000ff00587208 */ /* 0x000fe20002800000 */
[----:B------:R-:W-:Y:S01]  /*77e0*/  FMUL.FTZ R0, R89, UR6 ;  /* 0x0000000659007c20 */ /* 0x000fe20008410000 */
        /* <DEDUP_REMOVED lines=16> */
.L_x_4333:
        /* <DEDUP_REMOVED lines=14> */
[-C--:B------:R-:W-:Y:S01]  /*79d0*/  FFMA.FTZ R79, R139, R116.reuse, R117 ;  /* 0x000000748b4f7223 */ /* 0x080fe20000010075 */
        /* <DEDUP_REMOVED lines=10> */
[----:B------:R-:W-:Y:S01]  /*7a80*/  FSEL R91, R0, RZ, P6 ;  /* 0x000000ff005b7208 */ /* 0x000fe20003000000 */
[----:B------:R-:W-:Y:S01]  /*7a90*/  FFMA.FTZ R97, R136, R116, R117 ;  /* 0x0000007488617223 */ /* 0x000fe20000010075 */
        /* <DEDUP_REMOVED lines=11> */
[----:B------:R-:W-:Y:S01]  /*7b50*/  FADD.FTZ R97, R140, -R97 ;  /* 0x800000618c617221 */ /* 0x000fe20000010000 */
[----:B------:R-:W-:-:S02]  /*7b60*/  FSEL R90, R0, RZ, P6 ;  /* 0x000000ff005a7208 */ /* 0x000fc40003000000 */
[----:B------:R-:W-:Y:S01]  /*7b70*/  FSEL R86, R0, RZ, P5 ;  /* 0x000000ff00567208 */ /* 0x000fe20002800000 */
        /* <DEDUP_REMOVED lines=13> */
[----:B------:R-:W-:-:S02]  /*7c50*/  F2FP.F16.F32.PACK_AB R86, R77, R86 ;  /* 0x000000564d56723e */ /* 0x000fc400000000ff */
[----:B------:R-:W-:Y:S01]  /*7c60*/  F2FP.F16.F32.PACK_AB R85, R76, R85 ;  /* 0x000000554c55723e */ /* 0x000fe200000000ff */
[----:B------:R-:W-:Y:S01]  /*7c70*/  FADD.FTZ R141, R141, -R98 ;  /* 0x800000628d8d7221 */ /* 0x000fe20000010000 */
[C---:B------:R-:W-:Y:S01]  /*7c80*/  FMUL.FTZ R76, R200.reuse, R97 ;  /* 0x00000061c84c7220 */ /* 0x040fe20000410000 */
[----:B------:R-:W-:Y:S02]  /*7c90*/  F2FP.F16.F32.PACK_AB R90, R89, R90 ;  /* 0x0000005a595a723e */ /* 0x000fe400000000ff */
[----:B------:R-:W-:Y:S01]  /*7ca0*/  FMUL.FTZ R77, R200, R141 ;  /* 0x0000008dc84d7220 */ /* 0x000fe20000410000 */
[----:B------:R-:W-:Y:S02]  /*7cb0*/  F2FP.F16.F32.PACK_AB R91, R84, R91 ;  /* 0x0000005b545b723e */ /* 0x000fe400000000ff */
[----:B------:R-:W-:Y:S01]  /*7cc0*/  FSEL R89, R88, RZ, P6 ;  /* 0x000000ff58597208 */ /* 0x000fe20003000000 */
[----:B------:R-:W-:Y:S01]  /*7cd0*/  FMUL.FTZ R84, R77, UR6 ;  /* 0x000000064d547c20 */ /* 0x000fe20008410000 */
[----:B------:R-:W-:Y:S01]  /*7ce0*/  FSEL R88, R0, RZ, P4 ;  /* 0x000000ff00587208 */ /* 0x000fe20002000000 */
[----:B------:R-:W-:Y:S01]  /*7cf0*/  FMUL.FTZ R0, R76, UR6 ;  /* 0x000000064c007c20 */ /* 0x000fe20008410000 */
        /* <DEDUP_REMOVED lines=9> */
[----:B------:R-:W-:Y:S01]  /*7d90*/  F2FP.F16.F32.PACK_AB R88, R97, R88 ;  /* 0x000000586158723e */ /* 0x000fe200000000ff */
[----:B------:R-:W-:Y:S06]  /*7da0*/  BRA `(.L_x_4335) ;  /* 0x0000001000947947 */ /* 0x000fec0003800000 */
.L_x_4336:
[-CC-:B------:R-:W-:Y:S01]  /*7db0*/  FFMA.FTZ R186, R186, R116.reuse, R117.reuse ;  /* 0x00000074baba7223 */ /* 0x180fe20000010075 */
[-CC-:B------:R-:W-:Y:S01]  /*7dc0*/  FFMA.FTZ R184, R184, R116.reuse, R117.reuse ;  /* 0x00000074b8b87223 */ /* 0x180fe20000010075 */
[-CC-:B------:R-:W-:Y:S01]  /*7dd0*/  FFMA.FTZ R0, R143, R116.reuse, R117.reuse ;  /* 0x000000748f007223 */ /* 0x180fe20000010075 */
[-CC-:B------:R-:W-:Y:S01]  /*7de0*/  FFMA.FTZ R146, R146, R116.reuse, R117.reuse ;  /* 0x0000007492927223 */ /* 0x180fe20000010075 */
[----:B------:R-:W-:Y:S01]  /*7df0*/  FADD.FTZ R187, R187, -R186 ;  /* 0x800000babbbb7221 */ /* 0x000fe20000010000 */
[----:B------:R-:W-:Y:S01]  /*7e00*/  FADD.FTZ R185, R185, -R184 ;  /* 0x800000b8b9b97221 */ /* 0x000fe20000010000 */
[----:B------:R-:W-:Y:S01]  /*7e10*/  ISETP.GE.U32.AND P3, PT, R98, RZ, PT ;  /* 0x000000ff6200720c */ /* 0x000fe20003f66070 */
[-CC-:B0-----:R-:W-:Y:S01]  /*7e20*/  FFMA.FTZ R85, R139, R116.reuse, R117.reuse ;  /* 0x000000748b557223 */ /* 0x181fe20000010075 */
[C---:B------:R-:W-:Y:S01]  /*7e30*/  FMUL.FTZ R187, R200.reuse, R187 ;  /* 0x000000bbc8bb7220 */ /* 0x040fe20000410000 */
[----:B------:R-:W-:Y:S01]  /*7e40*/  FADD.FTZ R145, R145, -R0 ;  /* 0x8000000091917221 */ /* 0x000fe20000010000 */
[----:B------:R-:W-:Y:S01]  /*7e50*/  FMUL.FTZ R185, R200, R185 ;  /* 0x000000b9c8b97220 */ /* 0x000fe20000410000 */
[----:B------:R-:W-:Y:S01]  /*7e60*/  FADD.FTZ R147, R147, -R146 ;  /* 0x8000009293937221 */ /* 0x000fe20000010000 */
[----:B------:R-:W-:Y:S01]  /*7e70*/  ISETP.GE.U32.AND.EX P5, PT, R99, 0x1000000, PT, P3 ;  /* 0x010000006300780c */ /* 0x000fe20003fa6130 */
[-C--:B------:R-:W-:Y:S01]  /*7e80*/  FFMA.FTZ R87, R138, R116.reuse, R117 ;  /* 0x000000748a577223 */ /* 0x080fe20000010075 */
[----:B------:R-:W-:Y:S01]  /*7e90*/  ISETP.GE.U32.AND P3, PT, R172, RZ, PT ;  /* 0x000000ffac00720c */ /* 0x000fe20003f66070 */
[----:B------:R-:W-:Y:S01]  /*7ea0*/  FADD.FTZ R85, R144, -R85 ;  /* 0x8000005590557221 */ /* 0x000fe20000010000 */
[----:B------:R-:W-:Y:S01]  /*7eb0*/  FMUL.FTZ R187, R187, UR6 ;  /* 0x00000006bbbb7c20 */ /* 0x000fe20008410000 */
[----:B------:R-:W-:Y:S01]  /*7ec0*/  FMUL.FTZ R185, R185, UR6 ;  /* 0x00000006b9b97c20 */ /* 0x000fe20008410000 */
[C---:B------:R-:W-:Y:S01]  /*7ed0*/  FMUL.FTZ R145, R200.reuse, R145 ;  /* 0x00000091c8917220 */ /* 0x040fe20000410000 */
[----:B------:R-:W-:Y:S01]  /*7ee0*/  LOP3.LUT P4, RZ, R99, 0xff0000, RZ, 0xc0, !PT ;  /* 0x00ff000063ff7812 */ /* 0x000fe2000788c0ff */
[----:B------:R-:W-:Y:S01]  /*7ef0*/  FMUL.FTZ R147, R200, R147 ;  /* 0x00000093c8937220 */ /* 0x000fe20000410000 */
[C---:B------:R-:W-:Y:S01]  /*7f00*/  LOP3.LUT P6, RZ, R173.reuse, 0xff0000, RZ, 0xc0, !PT ;  /* 0x00ff0000adff7812 */ /* 0x040fe200078cc0ff */
[----:B------:R-:W-:Y:S01]  /*7f10*/  FADD.FTZ R87, R142, -R87 ;  /* 0x800000578e577221 */ /* 0x000fe20000010000 */
[----:B------:R-:W-:Y:S01]  /*7f20*/  ISETP.GE.U32.AND.EX P3, PT, R173, 0x1000000, PT, P3 ;  /* 0x01000000ad00780c */ /* 0x000fe20003f66130 */
[----:B------:R-:W-:Y:S01]  /*7f30*/  FMUL.FTZ R84, R200, R85 ;  /* 0x00000055c8547220 */ /* 0x000fe20000410000 */
[-CC-:B------:R-:W-:Y:S01]  /*7f40*/  FFMA.FTZ R96, R137, R116.reuse, R117.reuse ;  /* 0x0000007489607223 */ /* 0x180fe20000010075 */
[----:B------:R-:W-:Y:S01]  /*7f50*/  FSEL R91, R187, RZ, P5 ;  /* 0x000000ffbb5b7208 */ /* 0x000fe20002800000 */
[----:B------:R-:W-:Y:S01]  /*7f60*/  FMUL.FTZ R145, R145, UR6 ;  /* 0x0000000691917c20 */ /* 0x000fe20008410000 */
[----:B------:R-:W-:Y:S01]  /*7f70*/  FFMA.FTZ R85, R136, R116, R117 ;  /* 0x0000007488557223 */ /* 0x000fe20000010075 */
[----:B------:R-:W-:Y:S01]  /*7f80*/  LOP3.LUT P5, RZ, R99, 0xff, RZ, 0xc0, !PT ;  /* 0x000000ff63ff7812 */ /* 0x000fe200078ac0ff */
[----:B------:R-:W-:Y:S01]  /*7f90*/  FMUL.FTZ R147, R147, UR6 ;  /* 0x0000000693937c20 */ /* 0x000fe20008410000 */
[C---:B------:R-:W-:Y:S01]  /*7fa0*/  FSEL R86, R185.reuse, RZ, P4 ;  /* 0x000000ffb9567208 */ /* 0x040fe20002000000 */
[----:B------:R-:W-:Y:S01]  /*7fb0*/  FMUL.FTZ R0, R200, R87 ;  /* 0x00000057c8007220 */ /* 0x000fe20000410000 */
[----:B------:R-:W-:Y:S01]  /*7fc0*/  FSEL R89, R185, RZ, P6 ;  /* 0x000000ffb9597208 */ /* 0x000fe20003000000 */
[----:B------:R-:W-:Y:S01]  /*7fd0*/  FADD.FTZ R141, R141, -R96 ;  /* 0x800000608d8d7221 */ /* 0x000fe20000010000 */
[----:B------:R-:W-:Y:S01]  /*7fe0*/  LOP3.LUT P4, RZ, R173, 0xff, RZ, 0xc0, !PT ;  /* 0x000000ffadff7812 */ /* 0x000fe2000788c0ff */
[----:B------:R-:W-:Y:S01]  /*7ff0*/  FADD.FTZ R97, R140, -R85 ;  /* 0x800000558c617221 */ /* 0x000fe20000010000 */
[----:B------:R-:W-:Y:S01]  /*8000*/  LOP3.LUT P6, RZ, R99, 0xff00, RZ, 0xc0, !PT ;  /* 0x0000ff0063ff7812 */ /* 0x000fe200078cc0ff */
        /* <DEDUP_REMOVED lines=14> */
[C---:B------:R-:W-:Y:S02]  /*80f0*/  LOP3.LUT P5, RZ, R98.reuse, 0xff0000, RZ, 0xc0, !PT ;  /* 0x00ff000062ff7812 */ /* 0x040fe400078ac0ff */
[----:B------:R-:W-:Y:S02]  /*8100*/  LOP3.LUT P3, RZ, R98, 0xff000000, RZ, 0xc0, !PT ;  /* 0xff00000062ff7812 */ /* 0x000fe4000786c0ff */
[----:B------:R-:W-:Y:S02]  /*8110*/  FSEL R99, R0, RZ, P4 ;  /* 0x000000ff00637208 */ /* 0x000fe40002000000 */
[----:B------:R-:W-:-:S02]  /*8120*/  FSEL R120, R84, RZ, P6 ;  /* 0x000000ff54787208 */ /* 0x000fc40003000000 */
[----:B------:R-:W-:Y:S02]  /*8130*/  F2FP.F16.F32.PACK_AB R87, R88, R89 ;  /* 0x000000595857723e */ /* 0x000fe400000000ff */
[----:B------:R-:W-:Y:S02]  /*8140*/  LOP3.LUT P4, RZ, R98, 0xff00, RZ, 0xc0, !PT ;  /* 0x0000ff0062ff7812 */ /* 0x000fe4000788c0ff */
[----:B------:R-:W-:Y:S02]  /*8150*/  FSEL R89, R0, RZ, P5 ;  /* 0x000000ff00597208 */ /* 0x000fe40002800000 */
[----:B------:R-:W-:Y:S02]  /*8160*/  FSEL R84, R84, RZ, P3 ;  /* 0x000000ff54547208 */ /* 0x000fe40001800000 */
[----:B------:R-:W-:Y:S02]  /*8170*/  LOP3.LUT P6, RZ, R98, 0xff, RZ, 0xc0, !PT ;  /* 0x000000ff62ff7812 */ /* 0x000fe400078cc0ff */
[----:B------:R-:W-:-:S02]  /*8180*/  LOP3.LUT P5, RZ, R172, 0xff00, RZ, 0xc0, !PT ;  /* 0x0000ff00acff7812 */ /* 0x000fc400078ac0ff */
[----:B------:R-:W-:Y:S02]  /*8190*/  LOP3.LUT P3, RZ, R172, 0xff, RZ, 0xc0, !PT ;  /* 0x000000ffacff7812 */ /* 0x000fe4000786c0ff */
[----:B------:R-:W-:Y:S02]  /*81a0*/  F2FP.F16.F32.PACK_AB R85, R120, R99 ;  /* 0x000000637855723e */ /* 0x000fe400000000ff */
        /* <DEDUP_REMOVED lines=11> */
.L_x_4332:
        /* <DEDUP_REMOVED lines=13> */
[----:B------:R-:W-:Y:S01]  /*8330*/  ISETP.GE.U32.AND P3, PT, R98, RZ, PT ;  /* 0x000000ff6200720c */ /* 0x000fe20003f66070 */
[----:B------:R-:W-:Y:S01]  /*8340*/  FMUL.FTZ R0, R82, UR6 ;  /* 0x0000000652007c20 */ /* 0x000fe20008410000 */
[----:B------:R-:W-:Y:S01]  /*8350*/  FADD.FTZ R146, R147, -R146 ;  /* 0x8000009293927221 */ /* 0x000fe20000010000 */
[----:B------:R-:W-:Y:S01]  /*8360*/  FFMA.FTZ R77, R138, R116, R117 ;  /* 0x000000748a4d7223 */ /* 0x000fe20000010075 */
[----:B------:R-:W-:Y:S01]  /*8370*/  LOP3.LUT P4, RZ, R99, 0xff, RZ, 0xc0, !PT ;  /* 0x000000ff63ff7812 */ /* 0x000fe2000788c0ff */
[----:B------:R-:W-:Y:S01]  /*8380*/  FMUL.FTZ R76, R83, UR6 ;  /* 0x00000006534c7c20 */ /* 0x000fe20008410000 */
[----:B------:R-:W-:Y:S01]  /*8390*/  FSEL R91, R0, RZ, P6 ;  /* 0x000000ff005b7208 */ /* 0x000fe20003000000 */
[----:B------:R-:W-:Y:S01]  /*83a0*/  FMUL.FTZ R0, R80, UR6 ;  /* 0x0000000650007c20 */ /* 0x000fe20008410000 */
[----:B------:R-:W-:Y:S01]  /*83b0*/  ISETP.GE.U32.AND.EX P3, PT, R99, 0x1000000, PT, P3 ;  /* 0x010000006300780c */ /* 0x000fe20003f66130 */
[----:B------:R-:W-:Y:S01]  /*83c0*/  FFMA.FTZ R81, R200, R146, R53 ;  /* 0x00000092c8517223 */ /* 0x000fe20000010035 */
[----:B------:R-:W-:Y:S01]  /*83d0*/  FADD.FTZ R79, R142, -R77 ;  /* 0x8000004d8e4f7221 */ /* 0x000fe20000010000 */
[-CC-:B------:R-:W-:Y:S01]  /*83e0*/  FFMA.FTZ R77, R136, R116.reuse, R117.reuse ;  /* 0x00000074884d7223 */ /* 0x180fe20000010075 */
[----:B------:R-:W-:Y:S01]  /*83f0*/  FSEL R90, R0, RZ, P4 ;  /* 0x000000ff005a7208 */ /* 0x000fe20002000000 */
        /* <DEDUP_REMOVED lines=8> */
[----:B0-----:R-:W-:Y:S01]  /*8480*/  FSEL R89, R76, RZ, P3 ;  /* 0x000000ff4c597208 */ /* 0x001fe20001800000 */
[----:B------:R-:W-:Y:S01]  /*8490*/  FFMA.FTZ R76, R200, R77, R56 ;  /* 0x0000004dc84c7223 */ /* 0x000fe20000010038 */
[----:B------:R-:W-:Y:S01]  /*84a0*/  F2FP.F16.F32.PACK_AB R91, R78, R91 ;  /* 0x0000005b4e5b723e */ /* 0x000fe200000000ff */
[C---:B------:R-:W-:Y:S01]  /*84b0*/  FFMA.FTZ R78, R200.reuse, R79, R58 ;  /* 0x0000004fc84e7223 */ /* 0x040fe2000001003a */
[C---:B------:R-:W-:Y:S01]  /*84c0*/  FFMA.FTZ R79, R200.reuse, R144, R59 ;  /* 0x00000090c84f7223 */ /* 0x040fe2000001003b */
[----:B------:R-:W-:Y:S01]  /*84d0*/  FFMA.FTZ R77, R200, R0, R57 ;  /* 0x00000000c84d7223 */ /* 0x000fe20000010039 */
[----:B------:R-:W-:Y:S01]  /*84e0*/  F2FP.F16.F32.PACK_AB R90, R89, R90 ;  /* 0x0000005a595a723e */ /* 0x000fe200000000ff */
        /* <DEDUP_REMOVED lines=15> */
.L_x_4338:
[-CC-:B------:R-:W-:Y:S01]  /*85e0*/  FFMA.FTZ R186, R186, R116.reuse, R117.reuse ;  /* 0x00000074baba7223 */ /* 0x180fe20000010075 */
[-CC-:B------:R-:W-:Y:S01]  /*85f0*/  FFMA.FTZ R0, R143, R116.reuse, R117.reuse ;  /* 0x000000748f007223 */ /* 0x180fe20000010075 */
[-CC-:B------:R-:W-:Y:S01]  /*8600*/  FFMA.FTZ R146, R146, R116.reuse, R117.reuse ;  /* 0x0000007492927223 */ /* 0x180fe20000010075 */
[-CC-:B------:R-:W-:Y:S01]  /*8610*/  FFMA.FTZ R184, R184, R116.reuse, R117.reuse ;  /* 0x00000074b8b87223 */ /* 0x180fe20000010075 */
[-C--:B0-----:R-:W-:Y:S01]  /*8620*/  FFMA.FTZ R89, R138, R116.reuse, R117 ;  /* 0x000000748a597223 */ /* 0x081fe20000010075 */
[----:B------:R-:W-:Y:S01]  /*8630*/  FADD.FTZ R186, R187, -R186 ;  /* 0x800000babbba7221 */ /* 0x000fe20000010000 */
[----:B------:R-:W-:Y:S01]  /*8640*/  FADD.FTZ R145, R145, -R0 ;  /* 0x8000000091917221 */ /* 0x000fe20000010000 */
[----:B------:R-:W-:Y:S01]  /*8650*/  FADD.FTZ R146, R147, -R146 ;  /* 0x8000009293927221 */ /* 0x000fe20000010000 */
[----:B------:R-:W-:Y:S01]  /*8660*/  FADD.FTZ R185, R185, -R184 ;  /* 0x800000b8b9b97221 */ /* 0x000fe20000010000 */
[----:B------:R-:W-:Y:S01]  /*8670*/  FADD.FTZ R97, R142, -R89 ;  /* 0x800000598e617221 */ /* 0x000fe20000010000 */
        /* <DEDUP_REMOVED lines=16> */
[C---:B------:R-:W-:Y:S01]  /*8780*/  FFMA.FTZ R97, R200.reuse, R97, R58 ;  /* 0x00000061c8617223 */ /* 0x040fe2000001003a */
[C---:B------:R-:W-:Y:S01]  /*8790*/  LOP3.LUT P4, RZ, R99.reuse, 0xff0000, RZ, 0xc0, !PT ;  /* 0x00ff000063ff7812 */ /* 0x040fe2000788c0ff */
[C---:B------:R-:W-:Y:S01]  /*87a0*/  FFMA.FTZ R144, R200.reuse, R144, R59 ;  /* 0x00000090c8907223 */ /* 0x040fe2000001003b */
[C---:B------:R-:W-:Y:S01]  /*87b0*/  LOP3.LUT P6, RZ, R99.reuse, 0xff, RZ, 0xc0, !PT ;  /* 0x000000ff63ff7812 */ /* 0x040fe200078cc0ff */
[C---:B------:R-:W-:Y:S01]  /*87c0*/  FFMA.FTZ R0, R200.reuse, R0, R57 ;  /* 0x00000000c8007223 */ /* 0x040fe20000010039 */
        /* <DEDUP_REMOVED lines=11> */
[C---:B------:R-:W-:Y:S02]  /*8880*/  LOP3.LUT P4, RZ, R98.reuse, 0xff000000, RZ, 0xc0, !PT ;  /* 0xff00000062ff7812 */ /* 0x040fe4000788c0ff */
[C---:B------:R-:W-:Y:S02]  /*8890*/  LOP3.LUT P6, RZ, R98.reuse, 0xff00, RZ, 0xc0, !PT ;  /* 0x0000ff0062ff7812 */ /* 0x040fe400078cc0ff */
        /* <DEDUP_REMOVED lines=10> */
.L_x_4337:
        /* <DEDUP_REMOVED lines=14> */
[----:B------:R-:W-:Y:S01]  /*8a20*/  FADD.FTZ R81, R147, -R146 ;  /* 0x8000009293517221 */ /* 0x000fe20000010000 */
[-C--:B------:R-:W-:Y:S01]  /*8a30*/  FFMA.FTZ R77, R138, R116.reuse, R117 ;  /* 0x000000748a4d7223 */ /* 0x080fe20000010075 */
[----:B------:R-:W-:Y:S01]  /*8a40*/  LOP3.LUT P4, RZ, R99, 0xff, RZ, 0xc0, !PT ;  /* 0x000000ff63ff7812 */ /* 0x000fe2000788c0ff */
[----:B------:R-:W-:Y:S01]  /*8a50*/  FMUL.FTZ R76, R83, UR6 ;  /* 0x00000006534c7c20 */ /* 0x000fe20008410000 */
[----:B------:R-:W-:Y:S01]  /*8a60*/  FSEL R91, R0, RZ, P6 ;  /* 0x000000ff005b7208 */ /* 0x000fe20003000000 */
[----:B------:R-:W-:Y:S01]  /*8a70*/  FMUL.FTZ R0, R80, UR6 ;  /* 0x0000000650007c20 */ /* 0x000fe20008410000 */
[----:B------:R-:W-:Y:S01]  /*8a80*/  ISETP.GE.U32.AND.EX P3, PT, R99, 0x1000000, PT, P3 ;  /* 0x010000006300780c */ /* 0x000fe20003f66130 */
[----:B------:R-:W-:Y:S01]  /*8a90*/  FMUL.FTZ R81, R200, R81 ;  /* 0x00000051c8517220 */ /* 0x000fe20000410000 */
        /* <DEDUP_REMOVED lines=12> */
[----:B------:R-:W-:Y:S01]  /*8b60*/  FMUL.FTZ R76, R200, R77 ;  /* 0x0000004dc84c7220 */ /* 0x000fe20000410000 */
[----:B------:R-:W-:Y:S01]  /*8b70*/  F2FP.F16.F32.PACK_AB R91, R78, R91 ;  /* 0x0000005b4e5b723e */ /* 0x000fe200000000ff */
[C---:B------:R-:W-:Y:S01]  /*8b80*/  FMUL.FTZ R78, R200.reuse, R79 ;  /* 0x0000004fc84e7220 */ /* 0x040fe20000410000 */
[C---:B------:R-:W-:Y:S01]  /*8b90*/  FMUL.FTZ R79, R200.reuse, R139 ;  /* 0x0000008bc84f7220 */ /* 0x040fe20000410000 */
[----:B------:R-:W-:Y:S01]  /*8ba0*/  FMUL.FTZ R77, R200, R141 ;  /* 0x0000008dc84d7220 */ /* 0x000fe20000410000 */
        /* <DEDUP_REMOVED lines=16> */
.L_x_4339:
        /* <DEDUP_REMOVED lines=53> */
.L_x_4335:
        /* <DEDUP_REMOVED lines=18> */
[-C--:B------:R-:W-:Y:S01]  /*9120*/  FFMA.FTZ R0, R133, R116.reuse, R117 ;  /* 0x0000007485007223 */ /* 0x080fe20000010075 */
[----:B------:R-:W-:Y:S01]  /*9130*/  ISETP.GE.U32.AND P3, PT, R94, RZ, PT ;  /* 0x000000ff5e00720c */ /* 0x000fe20003f66070 */
[C---:B------:R-:W-:Y:S01]  /*9140*/  FFMA.FTZ R83, R200.reuse, R119, R47 ;  /* 0x00000077c8537223 */ /* 0x040fe2000001002f */
[----:B------:R-:W-:Y:S01]  /*9150*/  FFMA.FTZ R82, R200, R123, R46 ;  /* 0x0000007bc8527223 */ /* 0x000fe2000001002e */
[----:B------:R-:W-:Y:S01]  /*9160*/  ISETP.GE.U32.AND P4, PT, R174, RZ, PT ;  /* 0x000000ffae00720c */ /* 0x000fe20003f86070 */
[----:B------:R-:W-:Y:S01]  /*9170*/  FADD.FTZ R125, R124, -R125 ;  /* 0x8000007d7c7d7221 */ /* 0x000fe20000010000 */
[----:B------:R-:W-:Y:S01]  /*9180*/  FADD.FTZ R127, R126, -R127 ;  /* 0x8000007f7e7f7221 */ /* 0x000fe20000010000 */
[----:B------:R-:W-:Y:S01]  /*9190*/  FADD.FTZ R129, R129, -R0 ;  /* 0x8000000081817221 */ /* 0x000fe20000010000 */
[----:B------:R-:W-:Y:S01]  /*91a0*/  FMUL.FTZ R76, R83, UR6 ;  /* 0x00000006534c7c20 */ /* 0x000fe20008410000 */
[----:B------:R-:W-:Y:S01]  /*91b0*/  FMUL.FTZ R0, R82, UR6 ;  /* 0x0000000652007c20 */ /* 0x000fe20008410000 */
[----:B------:R-:W-:Y:S01]  /*91c0*/  ISETP.GE.U32.AND.EX P3, PT, R95, 0x1000000, PT, P3 ;  /* 0x010000005f00780c */ /* 0x000fe20003f66130 */
[C---:B------:R-:W-:Y:S01]  /*91d0*/  FFMA.FTZ R81, R200.reuse, R125, R45 ;  /* 0x0000007dc8517223 */ /* 0x040fe2000001002d */
[----:B------:R-:W-:Y:S01]  /*91e0*/  ISETP.GE.U32.AND.EX P4, PT, R175, 0x1000000, PT, P4 ;  /* 0x01000000af00780c */ /* 0x000fe20003f86140 */
[C---:B------:R-:W-:Y:S01]  /*91f0*/  FFMA.FTZ R80, R200.reuse, R127, R44 ;  /* 0x0000007fc8507223 */ /* 0x040fe2000001002c */
[----:B------:R-:W-:Y:S01]  /*9200*/  LOP3.LUT P6, RZ, R95, 0xff0000, RZ, 0xc0, !PT ;  /* 0x00ff00005fff7812 */ /* 0x000fe200078cc0ff */
[----:B------:R-:W-:Y:S01]  /*9210*/  FFMA.FTZ R78, R200, R129, R50 ;  /* 0x00000081c84e7223 */ /* 0x000fe20000010032 */
[----:B------:R-:W-:Y:S01]  /*9220*/  LOP3.LUT P5, RZ, R175, 0xff0000, RZ, 0xc0, !PT ;  /* 0x00ff0000afff7812 */ /* 0x000fe200078ac0ff */
[-CC-:B------:R-:W-:Y:S01]  /*9230*/  FFMA.FTZ R79, R132, R116.reuse, R117.reuse ;  /* 0x00000074844f7223 */ /* 0x180fe20000010075 */
[----:B0-----:R-:W-:Y:S01]  /*9240*/  FSEL R84, R76, RZ, P3 ;  /* 0x000000ff4c547208 */ /* 0x001fe20001800000 */
[----:B------:R-:W-:Y:S01]  /*9250*/  FFMA.FTZ R77, R134, R116, R117 ;  /* 0x00000074864d7223 */ /* 0x000fe20000010075 */
[----:B------:R-:W-:Y:S01]  /*9260*/  FSEL R88, R76, RZ, P4 ;  /* 0x000000ff4c587208 */ /* 0x000fe20002000000 */
[----:B------:R-:W-:Y:S01]  /*9270*/  FMUL.FTZ R76, R81, UR6 ;  /* 0x00000006514c7c20 */ /* 0x000fe20008410000 */
[----:B------:R-:W-:Y:S01]  /*9280*/  FSEL R91, R0, RZ, P6 ;  /* 0x000000ff005b7208 */ /* 0x000fe20003000000 */
[----:B------:R-:W-:Y:S01]  /*9290*/  FADD.FTZ R79, R128, -R79 ;  /* 0x8000004f804f7221 */ /* 0x000fe20000010000 */
[----:B------:R-:W-:Y:S01]  /*92a0*/  FSEL R87, R0, RZ, P5 ;  /* 0x000000ff00577208 */ /* 0x000fe20002800000 */
[----:B------:R-:W-:Y:S01]  /*92b0*/  FMUL.FTZ R0, R80, UR6 ;  /* 0x0000000650007c20 */ /* 0x000fe20008410000 */
[----:B------:R-:W-:Y:S01]  /*92c0*/  LOP3.LUT P3, RZ, R95, 0xff00, RZ, 0xc0, !PT ;  /* 0x0000ff005fff7812 */ /* 0x000fe2000786c0ff */
[----:B------:R-:W-:Y:S01]  /*92d0*/  FFMA.FTZ R79, R200, R79, R51 ;  /* 0x0000004fc84f7223 */ /* 0x000fe20000010033 */
[----:B------:R-:W-:Y:S01]  /*92e0*/  LOP3.LUT P4, RZ, R175, 0xff00, RZ, 0xc0, !PT ;  /* 0x0000ff00afff7812 */ /* 0x000fe2000788c0ff */
[----:B------:R-:W-:Y:S01]  /*92f0*/  FADD.FTZ R77, R130, -R77 ;  /* 0x8000004d824d7221 */ /* 0x000fe20000010000 */
[----:B------:R-:W-:-:S02]  /*9300*/  LOP3.LUT P6, RZ, R95, 0xff, RZ, 0xc0, !PT ;  /* 0x000000ff5fff7812 */ /* 0x000fc400078cc0ff */
[----:B------:R-:W-:Y:S01]  /*9310*/  LOP3.LUT P5, RZ, R175, 0xff, RZ, 0xc0, !PT ;  /* 0x000000ffafff7812 */ /* 0x000fe200078ac0ff */
[----:B------:R-:W-:Y:S01]  /*9320*/  FFMA.FTZ R77, R200, R77, R49 ;  /* 0x0000004dc84d7223 */ /* 0x000fe20000010031 */
[C---:B------:R-:W-:Y:S02]  /*9330*/  FSEL R95, R76.reuse, RZ, P3 ;  /* 0x000000ff4c5f7208 */ /* 0x040fe40001800000 */
[----:B------:R-:W-:Y:S01]  /*9340*/  FSEL R85, R76, RZ, P4 ;  /* 0x000000ff4c557208 */ /* 0x000fe20002000000 */
[----:B------:R-:W-:Y:S01]  /*9350*/  FMUL.FTZ R76, R78, UR6 ;  /* 0x000000064e4c7c20 */ /* 0x000fe20008410000 */
[----:B------:R-:W-:Y:S02]  /*9360*/  FSEL R90, R0, RZ, P6 ;  /* 0x000000ff005a7208 */ /* 0x000fe40003000000 */
[----:B------:R-:W-:Y:S02]  /*9370*/  LOP3.LUT P6, RZ, R94, 0xff0000, RZ, 0xc0, !PT ;  /* 0x00ff00005eff7812 */ /* 0x000fe400078cc0ff */
[----:B------:R-:W-:Y:S01]  /*9380*/  FSEL R86, R0, RZ, P5 ;  /* 0x000000ff00567208 */ /* 0x000fe20002800000 */
[----:B------:R-:W-:Y:S01]  /*9390*/  FFMA.FTZ R0, R135, R116, R117 ;  /* 0x0000007487007223 */ /* 0x000fe20000010075 */
[----:B------:R-:W-:-:S02]  /*93a0*/  FSEL R89, R76, RZ, P6 ;  /* 0x000000ff4c597208 */ /* 0x000fc40003000000 */
[----:B------:R-:W-:Y:S01]  /*93b0*/  LOP3.LUT P6, RZ, R174, 0xff0000, RZ, 0xc0, !PT ;  /* 0x00ff0000aeff7812 */ /* 0x000fe200078cc0ff */
[----:B------:R-:W-:Y:S01]  /*93c0*/  FADD.FTZ R131, R131, -R0 ;  /* 0x8000000083837221 */ /* 0x000fe20000010000 */
[----:B------:R-:W-:Y:S01]  /*93d0*/  F2FP.F16.F32.PACK_AB R87, R88, R87 ;  /* 0x000000575857723e */ /* 0x000fe200000000ff */
[----:B------:R-:W-:Y:S01]  /*93e0*/  FMUL.FTZ R88, R79, UR6 ;  /* 0x000000064f587c20 */ /* 0x000fe20008410000 */
[----:B------:R-:W-:Y:S02]  /*93f0*/  F2FP.F16.F32.PACK_AB R86, R85, R86 ;  /* 0x000000565556723e */ /* 0x000fe400000000ff */
[----:B------:R-:W-:Y:S02]  /*9400*/  LOP3.LUT P5, RZ, R94, 0xff000000, RZ, 0xc0, !PT ;  /* 0xff0000005eff7812 */ /* 0x000fe400078ac0ff */
[----:B------:R-:W-:Y:S01]  /*9410*/  FSEL R85, R76, RZ, P6 ;  /* 0x000000ff4c557208 */ /* 0x000fe20003000000 */
[----:B------:R-:W-:Y:S01]  /*9420*/  FFMA.FTZ R76, R200, R131, R48 ;  /* 0x00000083c84c7223 */ /* 0x000fe20000010030 */
[----:B------:R-:W-:-:S02]  /*9430*/  LOP3.LUT P6, RZ, R174, 0xff000000, RZ, 0xc0, !PT ;  /* 0xff000000aeff7812 */ /* 0x000fc400078cc0ff */
[----:B------:R-:W-:Y:S01]  /*9440*/  LOP3.LUT P3, RZ, R94, 0xff00, RZ, 0xc0, !PT ;  /* 0x0000ff005eff7812 */ /* 0x000fe2000786c0ff */
[----:B------:R-:W-:Y:S01]  /*9450*/  FMUL.FTZ R0, R76, UR6 ;  /* 0x000000064c007c20 */ /* 0x000fe20008410000 */
[----:B------:R-:W-:Y:S02]  /*9460*/  LOP3.LUT P4, RZ, R94, 0xff, RZ, 0xc0, !PT ;  /* 0x000000ff5eff7812 */ /* 0x000fe4000788c0ff */
[----:B------:R-:W-:Y:S01]  /*9470*/  F2FP.F16.F32.PACK_AB R91, R84, R91 ;  /* 0x0000005b545b723e */ /* 0x000fe200000000ff */
[----:B------:R-:W-:Y:S01]  /*9480*/  FMUL.FTZ R84, R77, UR6 ;  /* 0x000000064d547c20 */ /* 0x000fe20008410000 */
[----:B------:R-:W-:Y:S02]  /*9490*/  FSEL R94, R88, RZ, P5 ;  /* 0x000000ff585e7208 */ /* 0x000fe40002800000 */
        /* <DEDUP_REMOVED lines=13> */
.L_x_4342:
        /* <DEDUP_REMOVED lines=8> */
[C---:B------:R-:W-:Y:S01]  /*95f0*/  FFMA.FTZ R119, R200.reuse, R119, R47 ;  /* 0x00000077c8777223 */ /* 0x040fe2000001002f */
[----:B------:R-:W-:Y:S01]  /*9600*/  ISETP.GE.U32.AND.EX P5, PT, R95, 0x1000000, PT, P3 ;  /* 0x010000005f00780c */ /* 0x000fe20003fa6130 */
[C---:B------:R-:W-:Y:S01]  /*9610*/  FFMA.FTZ R127, R200.reuse, R127, R44 ;  /* 0x0000007fc87f7223 */ /* 0x040fe2000001002c */
[----:B------:R-:W-:Y:S01]  /*9620*/  FADD.FTZ R129, R129, -R0 ;  /* 0x8000000081817221 */ /* 0x000fe20000010000 */
[----:B------:R-:W-:Y:S01]  /*9630*/  FMUL.FTZ R119, R119, UR6 ;  /* 0x0000000677777c20 */ /* 0x000fe20008410000 */
[C---:B------:R-:W-:Y:S01]  /*9640*/  FFMA.FTZ R123, R200.reuse, R123, R46 ;  /* 0x0000007bc87b7223 */ /* 0x040fe2000001002e */
[----:B------:R-:W-:Y:S01]  /*9650*/  FMUL.FTZ R127, R127, UR6 ;  /* 0x000000067f7f7c20 */ /* 0x000fe20008410000 */
[----:B------:R-:W-:Y:S01]  /*9660*/  FFMA.FTZ R129, R200, R129, R50 ;  /* 0x00000081c8817223 */ /* 0x000fe20000010032 */
[-CC-:B------:R-:W-:Y:S01]  /*9670*/  FFMA.FTZ R125, R125, R116.reuse, R117.reuse ;  /* 0x000000747d7d7223 */ /* 0x180fe20000010075 */
[----:B0-----:R-:W-:Y:S01]  /*9680*/  FSEL R84, R119, RZ, P5 ;  /* 0x000000ff77547208 */ /* 0x001fe20002800000 */
[-C--:B------:R-:W-:Y:S01]  /*9690*/  FFMA.FTZ R87, R132, R116.reuse, R117 ;  /* 0x0000007484577223 */ /* 0x080fe20000010075 */
[----:B------:R-:W-:Y:S01]  /*96a0*/  LOP3.LUT P5, RZ, R95, 0xff, RZ, 0xc0, !PT ;  /* 0x000000ff5fff7812 */ /* 0x000fe200078ac0ff */
        /* <DEDUP_REMOVED lines=11> */
[C---:B------:R-:W-:Y:S01]  /*9760*/  FFMA.FTZ R125, R200.reuse, R125, R45 ;  /* 0x0000007dc87d7223 */ /* 0x040fe2000001002d */
[C---:B------:R-:W-:Y:S01]  /*9770*/  LOP3.LUT P6, RZ, R175.reuse, 0xff0000, RZ, 0xc0, !PT ;  /* 0x00ff0000afff7812 */ /* 0x040fe200078cc0ff */
[----:B------:R-:W-:Y:S01]  /*9780*/  FFMA.FTZ R128, R200, R128, R51 ;  /* 0x00000080c8807223 */ /* 0x000fe20000010033 */
[----:B------:R-:W-:Y:S01]  /*9790*/  LOP3.LUT P4, RZ, R175, 0xff, RZ, 0xc0, !PT ;  /* 0x000000ffafff7812 */ /* 0x000fe2000788c0ff */
[----:B------:R-:W-:Y:S01]  /*97a0*/  FADD.FTZ R85, R130, -R85 ;  /* 0x8000005582557221 */ /* 0x000fe20000010000 */
[----:B------:R-:W-:Y:S01]  /*97b0*/  FSEL R89, R129, RZ, P5 ;  /* 0x000000ff81597208 */ /* 0x000fe20002800000 */
[----:B------:R-:W-:Y:S01]  /*97c0*/  FADD.FTZ R131, R131, -R0 ;  /* 0x8000000083837221 */ /* 0x000fe20000010000 */
[----:B------:R-:W-:Y:S01]  /*97d0*/  ISETP.GE.U32.AND.EX P3, PT, R175, 0x1000000, PT, P3 ;  /* 0x01000000af00780c */ /* 0x000fe20003f66130 */
[----:B------:R-:W-:Y:S01]  /*97e0*/  FMUL.FTZ R125, R125, UR6 ;  /* 0x000000067d7d7c20 */ /* 0x000fe20008410000 */
[----:B------:R-:W-:Y:S01]  /*97f0*/  LOP3.LUT P5, RZ, R174, 0xff0000, RZ, 0xc0, !PT ;  /* 0x00ff0000aeff7812 */ /* 0x000fe200078ac0ff */
[----:B------:R-:W-:Y:S01]  /*9800*/  FMUL.FTZ R128, R128, UR6 ;  /* 0x0000000680807c20 */ /* 0x000fe20008410000 */
[----:B------:R-:W-:Y:S01]  /*9810*/  FSEL R123, R123, RZ, P6 ;  /* 0x000000ff7b7b7208 */ /* 0x000fe20003000000 */
[C---:B------:R-:W-:Y:S01]  /*9820*/  FFMA.FTZ R85, R200.reuse, R85, R49 ;  /* 0x00000055c8557223 */ /* 0x040fe20000010031 */
[----:B------:R-:W-:Y:S01]  /*9830*/  FSEL R86, R127, RZ, P4 ;  /* 0x000000ff7f567208 */ /* 0x000fe20002000000 */
[----:B------:R-:W-:Y:S01]  /*9840*/  FFMA.FTZ R131, R200, R131, R48 ;  /* 0x00000083c8837223 */ /* 0x000fe20000010030 */
[----:B------:R-:W-:Y:S01]  /*9850*/  LOP3.LUT P6, RZ, R95, 0xff00, RZ, 0xc0, !PT ;  /* 0x0000ff005fff7812 */ /* 0x000fe200078cc0ff */
[----:B------:R-:W-:Y:S01]  /*9860*/  FMUL.FTZ R85, R85, UR6 ;  /* 0x0000000655557c20 */ /* 0x000fe20008410000 */
[----:B------:R-:W-:Y:S01]  /*9870*/  FSEL R88, R119, RZ, P3 ;  /* 0x000000ff77587208 */ /* 0x000fe20001800000 */
[----:B------:R-:W-:Y:S01]  /*9880*/  FMUL.FTZ R131, R131, UR6 ;  /* 0x0000000683837c20 */ /* 0x000fe20008410000 */
        /* <DEDUP_REMOVED lines=25> */
.L_x_4341:
        /* <DEDUP_REMOVED lines=9> */
[C---:B------:R-:W-:Y:S01]  /*9ab0*/  FMUL.FTZ R82, R200.reuse, R123 ;  /* 0x0000007bc8527220 */ /* 0x040fe20000410000 */
[----:B------:R-:W-:Y:S01]  /*9ac0*/  FADD.FTZ R129, R129, -R0 ;  /* 0x8000000081817221 */ /* 0x000fe20000010000 */
[----:B------:R-:W-:Y:S01]  /*9ad0*/  FMUL.FTZ R83, R200, R119 ;  /* 0x00000077c8537220 */ /* 0x000fe20000410000 */
[----:B------:R-:W-:Y:S01]  /*9ae0*/  ISETP.GE.U32.AND P3, PT, R94, RZ, PT ;  /* 0x000000ff5e00720c */ /* 0x000fe20003f66070 */
[----:B------:R-:W-:Y:S01]  /*9af0*/  FMUL.FTZ R0, R82, UR6 ;  /* 0x0000000652007c20 */ /* 0x000fe20008410000 */
[----:B------:R-:W-:Y:S01]  /*9b00*/  ISETP.GE.U32.AND P4, PT, R174, RZ, PT ;  /* 0x000000ffae00720c */ /* 0x000fe20003f86070 */
[----:B------:R-:W-:Y:S01]  /*9b10*/  FADD.FTZ R125, R124, -R125 ;  /* 0x8000007d7c7d7221 */ /* 0x000fe20000010000 */
[----:B------:R-:W-:Y:S01]  /*9b20*/  LOP3.LUT P6, RZ, R95, 0xff0000, RZ, 0xc0, !PT ;  /* 0x00ff00005fff7812 */ /* 0x000fe200078cc0ff */
[C---:B------:R-:W-:Y:S01]  /*9b30*/  FMUL.FTZ R80, R200.reuse, R127 ;  /* 0x0000007fc8507220 */ /* 0x040fe20000410000 */
[----:B------:R-:W-:Y:S01]  /*9b40*/  LOP3.LUT P5, RZ, R175, 0xff0000, RZ, 0xc0, !PT ;  /* 0x00ff0000afff7812 */ /* 0x000fe200078ac0ff */
[----:B------:R-:W-:Y:S01]  /*9b50*/  FMUL.FTZ R76, R83, UR6 ;  /* 0x00000006534c7c20 */ /* 0x000fe20008410000 */
[----:B------:R-:W-:Y:S01]  /*9b60*/  ISETP.GE.U32.AND.EX P3, PT, R95, 0x1000000, PT, P3 ;  /* 0x010000005f00780c */ /* 0x000fe20003f66130 */
[C---:B------:R-:W-:Y:S01]  /*9b70*/  FMUL.FTZ R81, R200.reuse, R125 ;  /* 0x0000007dc8517220 */ /* 0x040fe20000410000 */
[----:B------:R-:W-:Y:S01]  /*9b80*/  ISETP.GE.U32.AND.EX P4, PT, R175, 0x1000000, PT, P4 ;  /* 0x01000000af00780c */ /* 0x000fe20003f86140 */
[----:B------:R-:W-:Y:S01]  /*9b90*/  FMUL.FTZ R78, R200, R129 ;  /* 0x00000081c84e7220 */ /* 0x000fe20000410000 */
[----:B0-----:R-:W-:Y:S01]  /*9ba0*/  FSEL R91, R0, RZ, P6 ;  /* 0x000000ff005b7208 */ /* 0x001fe20003000000 */
[-CC-:B------:R-:W-:Y:S01]  /*9bb0*/  FFMA.FTZ R85, R132, R116.reuse, R117.reuse ;  /* 0x0000007484557223 */ /* 0x180fe20000010075 */
[----:B------:R-:W-:Y:S01]  /*9bc0*/  FSEL R87, R0, RZ, P5 ;  /* 0x000000ff00577208 */ /* 0x000fe20002800000 */
[----:B------:R-:W-:Y:S01]  /*9bd0*/  FMUL.FTZ R0, R80, UR6 ;  /* 0x0000000650007c20 */ /* 0x000fe20008410000 */
        /* <DEDUP_REMOVED lines=8> */
[----:B------:R-:W-:Y:S01]  /*9c60*/  LOP3.LUT P3, RZ, R95, 0xff00, RZ, 0xc0, !PT ;  /* 0x0000ff005fff7812 */ /* 0x000fe2000786c0ff */
[----:B------:R-:W-:Y:S01]  /*9c70*/  FMUL.FTZ R79, R200, R85 ;  /* 0x00000055c84f7220 */ /* 0x000fe20000410000 */
[----:B------:R-:W-:-:S02]  /*9c80*/  LOP3.LUT P4, RZ, R175, 0xff00, RZ, 0xc0, !PT ;  /* 0x0000ff00afff7812 */ /* 0x000fc4000788c0ff */
[C---:B------:R-:W-:Y:S02]  /*9c90*/  FSEL R90, R0.reuse, RZ, P6 ;  /* 0x000000ff005a7208 */ /* 0x040fe40003000000 */
[----:B------:R-:W-:Y:S01]  /*9ca0*/  FSEL R86, R0, RZ, P5 ;  /* 0x000000ff00567208 */ /* 0x000fe20002800000 */
[----:B------:R-:W-:Y:S01]  /*9cb0*/  FMUL.FTZ R0, R78, UR6 ;  /* 0x000000064e007c20 */ /* 0x000fe20008410000 */
[----:B------:R-:W-:Y:S02]  /*9cc0*/  LOP3.LUT P6, RZ, R94, 0xff0000, RZ, 0xc0, !PT ;  /* 0x00ff00005eff7812 */ /* 0x000fe400078cc0ff */
[C---:B------:R-:W-:Y:S02]  /*9cd0*/  FSEL R95, R76.reuse, RZ, P3 ;  /* 0x000000ff4c5f7208 */ /* 0x040fe40001800000 */
[----:B------:R-:W-:Y:S01]  /*9ce0*/  FSEL R77, R76, RZ, P4 ;  /* 0x000000ff4c4d7208 */ /* 0x000fe20002000000 */
[----:B------:R-:W-:Y:S01]  /*9cf0*/  FFMA.FTZ R76, R135, R116, R117 ;  /* 0x00000074874c7223 */ /* 0x000fe20000010075 */
[----:B------:R-:W-:-:S02]  /*9d00*/  FSEL R89, R0, RZ, P6 ;  /* 0x000000ff00597208 */ /* 0x000fc40003000000 */
[----:B------:R-:W-:Y:S01]  /*9d10*/  LOP3.LUT P6, RZ, R174, 0xff0000, RZ, 0xc0, !PT ;  /* 0x00ff0000aeff7812 */ /* 0x000fe200078cc0ff */
[----:B------:R-:W-:Y:S01]  /*9d20*/  FADD.FTZ R131, R131, -R76 ;  /* 0x8000004c83837221 */ /* 0x000fe20000010000 */
[----:B------:R-:W-:Y:S01]  /*9d30*/  F2FP.F16.F32.PACK_AB R87, R88, R87 ;  /* 0x000000575857723e */ /* 0x000fe200000000ff */
[----:B------:R-:W-:Y:S01]  /*9d40*/  FMUL.FTZ R88, R79, UR6 ;  /* 0x000000064f587c20 */ /* 0x000fe20008410000 */
[----:B------:R-:W-:Y:S01]  /*9d50*/  F2FP.F16.F32.PACK_AB R86, R77, R86 ;  /* 0x000000564d56723e */ /* 0x000fe200000000ff */
[----:B------:R-:W-:Y:S01]  /*9d60*/  FMUL.FTZ R77, R200, R97 ;  /* 0x00000061c84d7220 */ /* 0x000fe20000410000 */
[----:B------:R-:W-:Y:S01]  /*9d70*/  LOP3.LUT P5, RZ, R94, 0xff000000, RZ, 0xc0, !PT ;  /* 0xff0000005eff7812 */ /* 0x000fe200078ac0ff */
[----:B------:R-:W-:Y:S01]  /*9d80*/  FMUL.FTZ R76, R200, R131 ;  /* 0x00000083c84c7220 */ /* 0x000fe20000410000 */
[----:B------:R-:W-:Y:S02]  /*9d90*/  FSEL R85, R0, RZ, P6 ;  /* 0x000000ff00557208 */ /* 0x000fe40003000000 */
[----:B------:R-:W-:Y:S01]  /*9da0*/  LOP3.LUT P6, RZ, R174, 0xff000000, RZ, 0xc0, !PT ;  /* 0xff000000aeff7812 */ /* 0x000fe200078cc0ff */
[----:B------:R-:W-:Y:S01]  /*9db0*/  FMUL.FTZ R0, R76, UR6 ;  /* 0x000000064c007c20 */ /* 0x000fe20008410000 */
        /* <DEDUP_REMOVED lines=18> */
.L_x_4344:
        /* <DEDUP_REMOVED lines=9> */
[----:B------:R-:W-:Y:S01]  /*9f70*/  ISETP.GE.U32.AND.EX P5, PT, R95, 0x1000000, PT, P3 ;  /* 0x010000005f00780c */ /* 0x000fe20003fa6130 */
[C---:B------:R-:W-:Y:S01]  /*9f80*/  FMUL.FTZ R127, R200.reuse, R127 ;  /* 0x0000007fc87f7220 */ /* 0x040fe20000410000 */
[----:B------:R-:W-:Y:S01]  /*9f90*/  FADD.FTZ R129, R129, -R0 ;  /* 0x8000000081817221 */ /* 0x000fe20000010000 */
[----:B------:R-:W-:Y:S01]  /*9fa0*/  FMUL.FTZ R119, R119, UR6 ;  /* 0x0000000677777c20 */ /* 0x000fe20008410000 */
[-CC-:B------:R-:W-:Y:S01]  /*9fb0*/  FFMA.FTZ R125, R125, R116.reuse, R117.reuse ;  /* 0x000000747d7d7223 */ /* 0x180fe20000010075 */
[----:B------:R-:W-:Y:S01]  /*9fc0*/  FMUL.FTZ R123, R200, R123 ;  /* 0x0000007bc87b7220 */ /* 0x000fe20000410000 */
[----:B------:R-:W-:Y:S01]  /*9fd0*/  FMUL.FTZ R127, R127, UR6 ;  /* 0x000000067f7f7c20 */ /* 0x000fe20008410000 */
[-C--:B0-----:R-:W-:Y:S01]  /*9fe0*/  FFMA.FTZ R87, R132, R116.reuse, R117 ;  /* 0x0000007484577223 */ /* 0x081fe20000010075 */
[----:B------:R-:W-:Y:S01]  /*9ff0*/  FSEL R84, R119, RZ, P5 ;  /* 0x000000ff77547208 */ /* 0x000fe20002800000 */
[----:B------:R-:W-:Y:S01]  /*a000*/  FMUL.FTZ R129, R200, R129 ;  /* 0x00000081c8817220 */ /* 0x000fe20000410000 */
[----:B------:R-:W-:Y:S01]  /*a010*/  LOP3.LUT P5, RZ, R95, 0xff, RZ, 0xc0, !PT ;  /* 0x000000ff5fff7812 */ /* 0x000fe200078ac0ff */
[----:B------:R-:W-:Y:S01]  /*a020*/  FADD.FTZ R125, R124, -R125 ;  /* 0x8000007d7c7d7221 */ /* 0x000fe20000010000 */
[----:B------:R-:W-:Y:S01]  /*a030*/  FMUL.FTZ R123, R123, UR6 ;  /* 0x000000067b7b7c20 */ /* 0x000fe20008410000 */
[----:B------:R-:W-:Y:S01]  /*a040*/  ISETP.GE.U32.AND P3, PT, R174, RZ, PT ;  /* 0x000000ffae00720c */ /* 0x000fe20003f66070 */
[-C--:B------:R-:W-:Y:S01]  /*a050*/  FFMA.FTZ R0, R135, R116.reuse, R117 ;  /* 0x0000007487007223 */ /* 0x080fe20000010075 */
[----:B------:R-:W-:Y:S01]  /*a060*/  LOP3.LUT P4, RZ, R95, 0xff0000, RZ, 0xc0, !PT ;  /* 0x00ff00005fff7812 */ /* 0x000fe2000788c0ff */
[----:B------:R-:W-:Y:S01]  /*a070*/  FADD.FTZ R89, R128, -R87 ;  /* 0x8000005780597221 */ /* 0x000fe20000010000 */
[----:B------:R-:W-:Y:S01]  /*a080*/  FSEL R90, R127, RZ, P5 ;  /* 0x000000ff7f5a7208 */ /* 0x000fe20002800000 */
[----:B------:R-:W-:Y:S01]  /*a090*/  FMUL.FTZ R129, R129, UR6 ;  /* 0x0000000681817c20 */ /* 0x000fe20008410000 */
        /* <DEDUP_REMOVED lines=8> */
[----:B------:R-:W-:Y:S01]  /*a120*/  LOP3.LUT P4, RZ, R175, 0xff, RZ, 0xc0, !PT ;  /* 0x000000ffafff7812 */ /* 0x000fe2000788c0ff */
[----:B------:R-:W-:Y:S01]  /*a130*/  FMUL.FTZ R125, R125, UR6 ;  /* 0x000000067d7d7c20 */ /* 0x000fe20008410000 */
        /* <DEDUP_REMOVED lines=13> */
[----:B------:R-:W-:Y:S02]  /*a210*/  LOP3.LUT P4, RZ, R94, 0xff000000, RZ, 0xc0, !PT ;  /* 0xff0000005eff7812 */ /* 0x000fe4000788c0ff */
[----:B------:R-:W-:Y:S02]  /*a220*/  FSEL R129, R129, RZ, P5 ;  /* 0x000000ff81817208 */ /* 0x000fe40002800000 */
[C---:B------:R-:W-:Y:S02]  /*a230*/  FSEL R95, R125.reuse, RZ, P6 ;  /* 0x000000ff7d5f7208 */ /* 0x040fe40003000000 */
[----:B------:R-:W-:Y:S02]  /*a240*/  LOP3.LUT P5, RZ, R174, 0xff000000, RZ, 0xc0, !PT ;  /* 0xff000000aeff7812 */ /* 0x000fe400078ac0ff */
[----:B------:R-:W-:Y:S02]  /*a250*/  FSEL R125, R125, RZ, P3 ;  /* 0x000000ff7d7d7208 */ /* 0x000fe40001800000 */
        /* <DEDUP_REMOVED lines=19> */
.L_x_4340:
        /* <DEDUP_REMOVED lines=10> */
[C---:B------:R-:W-:Y:S01]  /*a430*/  FFMA.FTZ R82, R200.reuse, R123, R46 ;  /* 0x0000007bc8527223 */ /* 0x040fe2000001002e */
[----:B------:R-:W-:Y:S01]  /*a440*/  LOP3.LUT P5, RZ, R95, 0xff0000, RZ, 0xc0, !PT ;  /* 0x00ff00005fff7812 */ /* 0x000fe200078ac0ff */
[----:B------:R-:W-:Y:S01]  /*a450*/  FADD.FTZ R131, R131, -R0 ;  /* 0x8000000083837221 */ /* 0x000fe20000010000 */
[----:B------:R-:W-:Y:S01]  /*a460*/  FFMA.FTZ R83, R200, R119, R47 ;  /* 0x00000077c8537223 */ /* 0x000fe2000001002f */
[----:B------:R-:W-:Y:S01]  /*a470*/  FMUL.FTZ R78, R82, UR6 ;  /* 0x00000006524e7c20 */ /* 0x000fe20008410000 */
[-CC-:B------:R-:W-:Y:S01]  /*a480*/  FFMA.FTZ R125, R125, R116.reuse, R117.reuse ;  /* 0x000000747d7d7223 */ /* 0x180fe20000010075 */
[----:B------:R-:W-:Y:S01]  /*a490*/  ISETP.GE.U32.AND P3, PT, R94, RZ, PT ;  /* 0x000000ff5e00720c */ /* 0x000fe20003f66070 */
[-CC-:B------:R-:W-:Y:S01]  /*a4a0*/  FFMA.FTZ R77, R134, R116.reuse, R117.reuse ;  /* 0x00000074864d7223 */ /* 0x180fe20000010075 */
[----:B------:R-:W-:Y:S01]  /*a4b0*/  FFMA.FTZ R127, R127, R116, R117 ;  /* 0x000000747f7f7223 */ /* 0x000fe20000010075 */
[----:B------:R-:W-:Y:S01]  /*a4c0*/  FFMA.FTZ R76, R200, R131, R48 ;  /* 0x00000083c84c7223 */ /* 0x000fe20000010030 */
[----:B------:R-:W-:Y:S01]  /*a4d0*/  FADD.FTZ R128, R128, -R79 ;  /* 0x8000004f80807221 */ /* 0x000fe20000010000 */
[----:B------:R-:W-:Y:S01]  /*a4e0*/  FMUL.FTZ R79, R83, UR6 ;  /* 0x00000006534f7c20 */ /* 0x000fe20008410000 */
[----:B0-----:R-:W-:Y:S01]  /*a4f0*/  FSEL R98, R78, RZ, P5 ;  /* 0x000000ff4e627208 */ /* 0x001fe20002800000 */
[----:B------:R-:W-:Y:S01]  /*a500*/  FADD.FTZ R124, R124, -R125 ;  /* 0x8000007d7c7c7221 */ /* 0x000fe20000010000 */
[----:B------:R-:W-:Y:S01]  /*a510*/  ISETP.GE.U32.AND.EX P3, PT, R95, 0x1000000, PT, P3 ;  /* 0x010000005f00780c */ /* 0x000fe20003f66130 */
[----:B------:R-:W-:Y:S01]  /*a520*/  FFMA.FTZ R78, R200, R129, R50 ;  /* 0x00000081c84e7223 */ /* 0x000fe20000010032 */
[----:B------:R-:W-:Y:S01]  /*a530*/  FADD.FTZ R77, R130, -R77 ;  /* 0x8000004d824d7221 */ /* 0x000fe20000010000 */
[----:B------:R-:W-:Y:S01]  /*a540*/  FADD.FTZ R127, R126, -R127 ;  /* 0x8000007f7e7f7221 */ /* 0x000fe20000010000 */
[----:B------:R-:W-:Y:S01]  /*a550*/  FMUL.FTZ R0, R76, UR6 ;  /* 0x000000064c007c20 */ /* 0x000fe20008410000 */
[----:B------:R-:W-:Y:S01]  /*a560*/  LOP3.LUT P4, RZ, R94, 0xff, RZ, 0xc0, !PT ;  /* 0x000000ff5eff7812 */ /* 0x000fe2000788c0ff */
[----:B------:R-:W-:Y:S01]  /*a570*/  FFMA.FTZ R81, R200, R124, R45 ;  /* 0x0000007cc8517223 */ /* 0x000fe2000001002d */
[----:B------:R-:W-:Y:S01]  /*a580*/  FSEL R99, R79, RZ, P3 ;  /* 0x000000ff4f637208 */ /* 0x000fe20001800000 */
[----:B------:R-:W-:Y:S01]  /*a590*/  FMUL.FTZ R89, R78, UR6 ;  /* 0x000000064e597c20 */ /* 0x000fe20008410000 */
[----:B------:R-:W-:Y:S01]  /*a5a0*/  LOP3.LUT P6, RZ, R94, 0xff0000, RZ, 0xc0, !PT ;  /* 0x00ff00005eff7812 */ /* 0x000fe200078cc0ff */
[C---:B------:R-:W-:Y:S01]  /*a5b0*/  FFMA.FTZ R77, R200.reuse, R77, R49 ;  /* 0x0000004dc84d7223 */ /* 0x040fe20000010031 */
[C---:B------:R-:W-:Y:S01]  /*a5c0*/  FFMA.FTZ R79, R200.reuse, R128, R51 ;  /* 0x00000080c84f7223 */ /* 0x040fe20000010033 */
[----:B------:R-:W-:Y:S01]  /*a5d0*/  FFMA.FTZ R80, R200, R127, R44 ;  /* 0x0000007fc8507223 */ /* 0x000fe2000001002c */
[----:B------:R-:W-:Y:S01]  /*a5e0*/  FSEL R0, R0, RZ, P4 ;  /* 0x000000ff00007208 */ /* 0x000fe20002000000 */
[----:B------:R-:W-:Y:S01]  /*a5f0*/  FMUL.FTZ R88, R77, UR6 ;  /* 0x000000064d587c20 */ /* 0x000fe20008410000 */
[C---:B------:R-:W-:Y:S01]  /*a600*/  LOP3.LUT P5, RZ, R95.reuse, 0xff, RZ, 0xc0, !PT ;  /* 0x000000ff5fff7812 */ /* 0x040fe200078ac0ff */
        /* <DEDUP_REMOVED lines=16> */
.L_x_4346:
        /* <DEDUP_REMOVED lines=9> */
[----:B------:R-:W-:Y:S01]  /*a7a0*/  FADD.FTZ R119, R118, -R119 ;  /* 0x8000007776777221 */ /* 0x000fe20000010000 */
[-CC-:B0-----:R-:W-:Y:S01]  /*a7b0*/  FFMA.FTZ R89, R134, R116.reuse, R117.reuse ;  /* 0x0000007486597223 */ /* 0x181fe20000010075 */
        /* <DEDUP_REMOVED lines=18> */
[C---:B------:R-:W-:Y:S01]  /*a8e0*/  ISETP.GE.U32.AND.EX P3, PT, R95.reuse, 0x1000000, PT, P3 ;  /* 0x010000005f00780c */ /* 0x040fe20003f66130 */
[C---:B------:R-:W-:Y:S01]  /*a8f0*/  FFMA.FTZ R128, R200.reuse, R128, R51 ;  /* 0x00000080c8807223 */ /* 0x040fe20000010033 */
[----:B------:R-:W-:Y:S01]  /*a900*/  LOP3.LUT P6, RZ, R95, 0xff00, RZ, 0xc0, !PT ;  /* 0x0000ff005fff7812 */ /* 0x000fe200078cc0ff */
        /* <DEDUP_REMOVED lines=22> */
.L_x_4345:
[----:B------:R-:W-:Y:S05]  /*aa70*/  @!P1 BRA `(.L_x_4347) ;  /* 0x0000000000d89947 */ /* 0x000fea0003800000 */
[-CC-:B------:R-:W-:Y:S01]  /*aa80*/  FFMA.FTZ R123, R123, R116.reuse, R117.reuse ;  /* 0x000000747b7b7223 */ /* 0x180fe20000010075 */
[-CC-:B------:R-:W-:Y:S01]  /*aa90*/  FFMA.FTZ R0, R133, R116.reuse, R117.reuse ;  /* 0x0000007485007223 */ /* 0x180fe20000010075 */
[-C--:B------:R-:W-:Y:S01]  /*aaa0*/  FFMA.FTZ R119, R119, R116.reuse, R117 ;  /* 0x0000007477777223 */ /* 0x080fe20000010075 */
[----:B------:R-:W-:Y:S01]  /*aab0*/  LOP3.LUT P5, RZ, R95, 0xff0000, RZ, 0xc0, !PT ;  /* 0x00ff00005fff7812 */ /* 0x000fe200078ac0ff */
[----:B------:R-:W-:Y:S01]  /*aac0*/  FADD.FTZ R123, R122, -R123 ;  /* 0x8000007b7a7b7221 */ /* 0x000fe20000010000 */
[----:B------:R-:W-:Y:S01]  /*aad0*/  FADD.FTZ R129, R129, -R0 ;  /* 0x8000000081817221 */ /* 0x000fe20000010000 */
[-C--:B------:R-:W-:Y:S01]  /*aae0*/  FFMA.FTZ R0, R135, R116.reuse, R117 ;  /* 0x0000007487007223 */ /* 0x080fe20000010075 */
[----:B------:R-:W-:Y:S01]  /*aaf0*/  FADD.FTZ R119, R118, -R119 ;  /* 0x8000007776777221 */ /* 0x000fe20000010000 */
[C---:B------:R-:W-:Y:S01]  /*ab00*/  FMUL.FTZ R82, R200.reuse, R123 ;  /* 0x0000007bc8527220 */ /* 0x040fe20000410000 */
[-CC-:B------:R-:W-:Y:S01]  /*ab10*/  FFMA.FTZ R125, R125, R116.reuse, R117.reuse ;  /* 0x000000747d7d7223 */ /* 0x180fe20000010075 */
[----:B------:R-:W-:Y:S01]  /*ab20*/  FADD.FTZ R131, R131, -R0 ;  /* 0x8000000083837221 */ /* 0x000fe20000010000 */
[----:B------:R-:W-:Y:S01]  /*ab30*/  FMUL.FTZ R83, R200, R119 ;  /* 0x00000077c8537220 */ /* 0x000fe20000410000 */
[----:B------:R-:W-:Y:S01]  /*ab40*/  FMUL.FTZ R78, R82, UR6 ;  /* 0x00000006524e7c20 */ /* 0x000fe20008410000 */
[----:B------:R-:W-:Y:S01]  /*ab50*/  ISETP.GE.U32.AND P3, PT, R94, RZ, PT ;  /* 0x000000ff5e00720c */ /* 0x000fe20003f66070 */
[-CC-:B------:R-:W-:Y:S01]  /*ab60*/  FFMA.FTZ R77, R134, R116.reuse, R117.reuse ;  /* 0x00000074864d7223 */ /* 0x180fe20000010075 */
[-CC-:B------:R-:W-:Y:S01]  /*ab70*/  FFMA.FTZ R79, R132, R116.reuse, R117.reuse ;  /* 0x00000074844f7223 */ /* 0x180fe20000010075 */
[----:B------:R-:W-:Y:S01]  /*ab80*/  FFMA.FTZ R127, R127, R116, R117 ;  /* 0x000000747f7f7223 */ /* 0x000fe20000010075 */
[----:B------:R-:W-:Y:S01]  /*ab90*/  FMUL.FTZ R76, R200, R131 ;  /* 0x00000083c84c7220 */ /* 0x000fe20000410000 */
[----:B------:R-:W-:Y:S01]  /*aba0*/  FMUL.FTZ R80, R83, UR6 ;  /* 0x0000000653507c20 */ /* 0x000fe20008410000 */
[----:B0-----:R-:W-:Y:S01]  /*abb0*/  FSEL R98, R78, RZ, P5 ;  /* 0x000000ff4e627208 */ /* 0x001fe20002800000 */
[----:B------:R-:W-:Y:S01]  /*abc0*/  FADD.FTZ R125, R124, -R125 ;  /* 0x8000007d7c7d7221 */ /* 0x000fe20000010000 */
[----:B------:R-:W-:Y:S01]  /*abd0*/  ISETP.GE.U32.AND.EX P3, PT, R95, 0x1000000, PT, P3 ;  /* 0x010000005f00780c */ /* 0x000fe20003f66130 */
[----:B------:R-:W-:Y:S01]  /*abe0*/  FMUL.FTZ R78, R200, R129 ;  /* 0x00000081c84e7220 */ /* 0x000fe20000410000 */
[----:B------:R-:W-:Y:S01]  /*abf0*/  FADD.FTZ R77, R130, -R77 ;  /* 0x8000004d824d7221 */ /* 0x000fe20000010000 */
[----:B------:R-:W-:Y:S01]  /*ac00*/  FADD.FTZ R79, R128, -R79 ;  /* 0x8000004f804f7221 */ /* 0x000fe20000010000 */
[----:B------:R-:W-:Y:S01]  /*ac10*/  FADD.FTZ R127, R126, -R127 ;  /* 0x8000007f7e7f7221 */ /* 0x000fe20000010000 */
[----:B------:R-:W-:Y:S01]  /*ac20*/  FMUL.FTZ R0, R76, UR6 ;  /* 0x000000064c007c20 */ /* 0x000fe20008410000 */
[----:B------:R-:W-:Y:S01]  /*ac30*/  LOP3.LUT P4, RZ, R94, 0xff, RZ, 0xc0, !PT ;  /* 0x000000ff5eff7812 */ /* 0x000fe2000788c0ff */
[----:B------:R-:W-:Y:S01]  /*ac40*/  FMUL.FTZ R81, R200, R125 ;  /* 0x0000007dc8517220 */ /* 0x000fe20000410000 */
[----:B------:R-:W-:Y:S01]  /*ac50*/  FSEL R99, R80, RZ, P3 ;  /* 0x000000ff50637208 */ /* 0x000fe20001800000 */
[----:B------:R-:W-:Y:S01]  /*ac60*/  FMUL.FTZ R89, R78, UR6 ;  /* 0x000000064e597c20 */ /* 0x000fe20008410000 */
[----:B------:R-:W-:Y:S01]  /*ac70*/  LOP3.LUT P6, RZ, R94, 0xff0000, RZ, 0xc0, !PT ;  /* 0x00ff00005eff7812 */ /* 0x000fe200078cc0ff */
[C---:B------:R-:W-:Y:S01]  /*ac80*/  FMUL.FTZ R77, R200.reuse, R77 ;  /* 0x0000004dc84d7220 */ /* 0x040fe20000410000 */
[C---:B------:R-:W-:Y:S01]  /*ac90*/  FMUL.FTZ R79, R200.reuse, R79 ;  /* 0x0000004fc84f7220 */ /* 0x040fe20000410000 */
[----:B------:R-:W-:Y:S01]  /*aca0*/  FMUL.FTZ R80, R200, R127 ;  /* 0x0000007fc8507220 */ /* 0x000fe20000410000 */
        /* <DEDUP_REMOVED lines=19> */
.L_x_4347:
        /* <DEDUP_REMOVED lines=53> */
.L_x_4343:
        /* <DEDUP_REMOVED lines=15> */
[----:B------:R-:W-:Y:S01]  /*b220*/  ISETP.GE.U32.AND P2, PT, R92, RZ, PT ;  /* 0x000000ff5c00720c */ /* 0x000fe20003f46070 */
[----:B------:R-:W-:Y:S01]  /*b230*/  FADD.FTZ R83, R114, -R79 ;  /* 0x8000004f72537221 */ /* 0x000fe20000010000 */
[----:B------:R-:W-:Y:S01]  /*b240*/  FFMA.FTZ R79, R104, R116, R117 ;  /* 0x00000074684f7223 */ /* 0x000fe20000010075 */
[----:B------:R-:W-:Y:S01]  /*b250*/  FADD.FTZ R80, R115, -R80 ;  /* 0x8000005073507221 */ /* 0x000fe20000010000 */
[----:B------:R-:W-:Y:S01]  /*b260*/  FADD.FTZ R81, R113, -R78 ;  /* 0x8000004e71517221 */ /* 0x000fe20000010000 */
[----:B------:R-:W-:Y:S01]  /*b270*/  FFMA.FTZ R82, R200, R83, R38 ;  /* 0x00000053c8527223 */ /* 0x000fe20000010026 */
[----:B------:R-:W-:Y:S01]  /*b280*/  FADD.FTZ R79, R112, -R79 ;  /* 0x8000004f704f7221 */ /* 0x000fe20000010000 */
[----:B------:R-:W-:Y:S01]  /*b290*/  FFMA.FTZ R83, R200, R80, R39 ;  /* 0x00000050c8537223 */ /* 0x000fe20000010027 */
[----:B------:R-:W-:Y:S01]  /*b2a0*/  ISETP.GE.U32.AND P3, PT, R176, RZ, PT ;  /* 0x000000ffb000720c */ /* 0x000fe20003f66070 */
[----:B------:R-:W-:Y:S01]  /*b2b0*/  FMUL.FTZ R78, R82, UR6 ;  /* 0x00000006524e7c20 */ /* 0x000fe20008410000 */
[----:B------:R-:W-:Y:S01]  /*b2c0*/  LOP3.LUT P6, RZ, R93, 0xff0000, RZ, 0xc0, !PT ;  /* 0x00ff00005dff7812 */ /* 0x000fe200078cc0ff */
[C---:B------:R-:W-:Y:S01]  /*b2d0*/  FFMA.FTZ R80, R200.reuse, R79, R36 ;  /* 0x0000004fc8507223 */ /* 0x040fe20000010024 */
[----:B------:R-:W-:Y:S01]  /*b2e0*/  LOP3.LUT P4, RZ, R177, 0xff0000, RZ, 0xc0, !PT ;  /* 0x00ff0000b1ff7812 */ /* 0x000fe2000788c0ff */
[----:B------:R-:W-:Y:S01]  /*b2f0*/  FMUL.FTZ R79, R83, UR6 ;  /* 0x00000006534f7c20 */ /* 0x000fe20008410000 */
[----:B------:R-:W-:Y:S01]  /*b300*/  FFMA.FTZ R81, R200, R81, R37 ;  /* 0x00000051c8517223 */ /* 0x000fe20000010025 */
[----:B------:R-:W-:Y:S01]  /*b310*/  ISETP.GE.U32.AND.EX P2, PT, R93, 0x1000000, PT, P2 ;  /* 0x010000005d00780c */ /* 0x000fe20003f46120 */
[-CC-:B------:R-:W-:Y:S01]  /*b320*/  FFMA.FTZ R77, R102, R116.reuse, R117.reuse ;  /* 0x00000074664d7223 */ /* 0x180fe20000010075 */
[----:B------:R-:W-:Y:S01]  /*b330*/  ISETP.GE.U32.AND.EX P3, PT, R177, 0x1000000, PT, P3 ;  /* 0x01000000b100780c */ /* 0x000fe20003f66130 */
[-CC-:B------:R-:W-:Y:S01]  /*b340*/  FFMA.FTZ R76, R103, R116.reuse, R117.reuse ;  /* 0x00000074674c7223 */ /* 0x180fe20000010075 */
[C---:B------:R-:W-:Y:S01]  /*b350*/  FSEL R91, R78.reuse, RZ, P6 ;  /* 0x000000ff4e5b7208 */ /* 0x040fe20003000000 */
[----:B------:R-:W-:Y:S01]  /*b360*/  FMUL.FTZ R84, R81, UR6 ;  /* 0x0000000651547c20 */ /* 0x000fe20008410000 */
[----:B------:R-:W-:Y:S01]  /*b370*/  FSEL R87, R78, RZ, P4 ;  /* 0x000000ff4e577208 */ /* 0x000fe20002000000 */
[----:B------:R-:W-:Y:S01]  /*b380*/  FMUL.FTZ R78, R80, UR6 ;  /* 0x00000006504e7c20 */ /* 0x000fe20008410000 */
[-CC-:B------:R-:W-:Y:S01]  /*b390*/  FFMA.FTZ R0, R101, R116.reuse, R117.reuse ;  /* 0x0000007465007223 */ /* 0x180fe20000010075 */
[----:B------:R-:W-:Y:S01]  /*b3a0*/  LOP3.LUT P5, RZ, R93, 0xff, RZ, 0xc0, !PT ;  /* 0x000000ff5dff7812 */ /* 0x000fe200078ac0ff */
[----:B------:R-:W-:Y:S01]  /*b3b0*/  FADD.FTZ R76, R111, -R76 ;  /* 0x8000004c6f4c7221 */ /* 0x000fe20000010000 */
[----:B------:R-:W-:Y:S01]  /*b3c0*/  LOP3.LUT P6, RZ, R177, 0xff, RZ, 0xc0, !PT ;  /* 0x000000ffb1ff7812 */ /* 0x000fe200078cc0ff */
[----:B------:R-:W-:Y:S01]  /*b3d0*/  FFMA.FTZ R117, R100, R116, R117 ;  /* 0x0000007464757223 */ /* 0x000fe20000010075 */
[----:B------:R-:W-:Y:S01]  /*b3e0*/  LOP3.LUT P4, RZ, R93, 0xff00, RZ, 0xc0, !PT ;  /* 0x0000ff005dff7812 */ /* 0x000fe2000788c0ff */
[----:B------:R-:W-:Y:S01]  /*b3f0*/  FADD.FTZ R0, R109, -R0 ;  /* 0x800000006d007221 */ /* 0x000fe20000010000 */
[C---:B------:R-:W-:Y:S01]  /*b400*/  FSEL R88, R79.reuse, RZ, P2 ;  /* 0x000000ff4f587208 */ /* 0x040fe20001000000 */
        /* <DEDUP_REMOVED lines=8> */
[----:B------:R-:W-:Y:S01]  /*b490*/  FFMA.FTZ R79, R200, R76, R43 ;  /* 0x0000004cc84f7223 */ /* 0x000fe2000001002b */
[----:B------:R-:W-:Y:S01]  /*b4a0*/  LOP3.LUT P4, RZ, R177, 0xff00, RZ, 0xc0, !PT ;  /* 0x0000ff00b1ff7812 */ /* 0x000fe2000788c0ff */
[----:B------:R-:W-:Y:S01]  /*b4b0*/  FMUL.FTZ R0, R78, UR6 ;  /* 0x000000064e007c20 */ /* 0x000fe20008410000 */
[----:B------:R-:W-:Y:S01]  /*b4c0*/  F2FP.F16.F32.PACK_AB R91, R88, R91 ;  /* 0x0000005b585b723e */ /* 0x000fe200000000ff */
[----:B------:R-:W-:Y:S01]  /*b4d0*/  FMUL.FTZ R88, R79, UR6 ;  /* 0x000000064f587c20 */ /* 0x000fe20008410000 */
[----:B------:R-:W-:Y:S01]  /*b4e0*/  FSEL R89, R84, RZ, P4 ;  /* 0x000000ff54597208 */ /* 0x000fe20002000000 */
[----:B------:R-:W-:Y:S01]  /*b4f0*/  FFMA.FTZ R76, R200, R117, R40 ;  /* 0x00000075c84c7223 */ /* 0x000fe20000010028 */
[----:B------:R-:W-:Y:S01]  /*b500*/  LOP3.LUT P2, RZ, R92, 0xff0000, RZ, 0xc0, !PT ;  /* 0x00ff00005cff7812 */ /* 0x000fe2000784c0ff */
[----:B------:R-:W-:Y:S01]  /*b510*/  FMUL.FTZ R84, R77, UR6 ;  /* 0x000000064d547c20 */ /* 0x000fe20008410000 */
[----:B------:R-:W-:-:S02]  /*b520*/  LOP3.LUT P4, RZ, R176, 0xff0000, RZ, 0xc0, !PT ;  /* 0x00ff0000b0ff7812 */ /* 0x000fc4000788c0ff */
[C---:B------:R-:W-:Y:S02]  /*b530*/  LOP3.LUT P3, RZ, R92.reuse, 0xff000000, RZ, 0xc0, !PT ;  /* 0xff0000005cff7812 */ /* 0x040fe4000786c0ff */
[----:B------:R-:W-:Y:S02]  /*b540*/  F2FP.F16.F32.PACK_AB R86, R89, R86 ;  /* 0x000000565956723e */ /* 0x000fe400000000ff */
[----:B------:R-:W-:Y:S02]  /*b550*/  F2FP.F16.F32.PACK_AB R90, R85, R90 ;  /* 0x0000005a555a723e */ /* 0x000fe400000000ff */
[C---:B------:R-:W-:Y:S02]  /*b560*/  LOP3.LUT P5, RZ, R92.reuse, 0xff00, RZ, 0xc0, !PT ;  /* 0x0000ff005cff7812 */ /* 0x040fe400078ac0ff */
[----:B------:R-:W-:Y:S02]  /*b570*/  LOP3.LUT P6, RZ, R92, 0xff, RZ, 0xc0, !PT ;  /* 0x000000ff5cff7812 */ /* 0x000fe400078cc0ff */
[----:B------:R-:W-:-:S02]  /*b580*/  FSEL R89, R0, RZ, P2 ;  /* 0x000000ff00597208 */ /* 0x000fc40001000000 */
[----:B------:R-:W-:Y:S01]  /*b590*/  FSEL R85, R0, RZ, P4 ;  /* 0x000000ff00557208 */ /* 0x000fe20002000000 */
[----:B------:R-:W-:Y:S01]  /*b5a0*/  FMUL.FTZ R0, R76, UR6 ;  /* 0x000000064c007c20 */ /* 0x000fe20008410000 */
[C---:B------:R-:W-:Y:S02]  /*b5b0*/  LOP3.LUT P2, RZ, R176.reuse, 0xff000000, RZ, 0xc0, !PT ;  /* 0xff000000b0ff7812 */ /* 0x040fe4000784c0ff */
[----:B------:R-:W-:Y:S02]  /*b5c0*/  LOP3.LUT P4, RZ, R176, 0xff00, RZ, 0xc0, !PT ;  /* 0x0000ff00b0ff7812 */ /* 0x000fe4000788c0ff */
[----:B------:R-:W-:Y:S02]  /*b5d0*/  FSEL R92, R88, RZ, P3 ;  /* 0x000000ff585c7208 */ /* 0x000fe40001800000 */
        /* <DEDUP_REMOVED lines=12> */
.L_x_4350:
[-CC-:B0-----:R-:W-:Y:S01]  /*b6a0*/  FFMA.FTZ R88, R107, R116.reuse, R117.reuse ;  /* 0x000000746b587223 */ /* 0x181fe20000010075 */
[----:B------:R-:W-:Y:S01]  /*b6b0*/  ISETP.GE.U32.AND P2, PT, R92, RZ, PT ;  /* 0x000000ff5c00720c */ /* 0x000fe20003f46070 */
[-CC-:B------:R-:W-:Y:S01]  /*b6c0*/  FFMA.FTZ R89, R106, R116.reuse, R117.reuse ;  /* 0x000000746a597223 */ /* 0x180fe20000010075 */
[----:B------:R-:W-:Y:S01]  /*b6d0*/  FFMA.FTZ R86, R105, R116, R117 ;  /* 0x0000007469567223 */ /* 0x000fe20000010075 */
[----:B------:R-:W-:Y:S01]  /*b6e0*/  FADD.FTZ R88, R115, -R88 ;  /* 0x8000005873587221 */ /* 0x000fe20000010000 */
[----:B------:R-:W-:Y:S01]  /*b6f0*/  ISETP.GE.U32.AND.EX P5, PT, R93, 0x1000000, PT, P2 ;  /* 0x010000005d00780c */ /* 0x000fe20003fa6120 */
[----:B------:R-:W-:Y:S01]  /*b700*/  FADD.FTZ R89, R114, -R89 ;  /* 0x8000005972597221 */ /* 0x000fe20000010000 */
[----:B------:R-:W-:Y:S01]  /*b710*/  ISETP.GE.U32.AND P2, PT, R176, RZ, PT ;  /* 0x000000ffb000720c */ /* 0x000fe20003f46070 */
[----:B------:R-:W-:Y:S01]  /*b720*/  FFMA.FTZ R88, R200, R88, R39 ;  /* 0x00000058c8587223 */ /* 0x000fe20000010027 */
[-C--:B------:R-:W-:Y:S01]  /*b730*/  FFMA.FTZ R87, R104, R116.reuse, R117 ;  /* 0x0000007468577223 */ /* 0x080fe20000010075 */
[----:B------:R-:W-:Y:S01]  /*b740*/  FFMA.FTZ R89, R200, R89, R38 ;  /* 0x00000059c8597223 */ /* 0x000fe20000010026 */
[----:B------:R-:W-:Y:S01]  /*b750*/  ISETP.GE.U32.AND.EX P2, PT, R177, 0x1000000, PT, P2 ;  /* 0x01000000b100780c */ /* 0x000fe20003f46120 */
[----:B------:R-:W-:Y:S01]  /*b760*/  FMUL.FTZ R88, R88, UR6 ;  /* 0x0000000658587c20 */ /* 0x000fe20008410000 */
[----:B------:R-:W-:Y:S01]  /*b770*/  FADD.FTZ R86, R113, -R86 ;  /* 0x8000005671567221 */ /* 0x000fe20000010000 */
[----:B------:R-:W-:Y:S01]  /*b780*/  FMUL.FTZ R89, R89, UR6 ;  /* 0x0000000659597c20 */ /* 0x000fe20008410000 */
[----:B------:R-:W-:Y:S01]  /*b790*/  FADD.FTZ R87, R112, -R87 ;  /* 0x8000005770577221 */ /* 0x000fe20000010000 */
[----:B------:R-:W-:Y:S01]  /*b7a0*/  LOP3.LUT P3, RZ, R93, 0xff0000, RZ, 0xc0, !PT ;  /* 0x00ff00005dff7812 */ /* 0x000fe2000786c0ff */
[-CC-:B------:R-:W-:Y:S01]  /*b7b0*/  FFMA.FTZ R85, R102, R116.reuse, R117.reuse ;  /* 0x0000007466557223 */ /* 0x180fe20000010075 */
[C---:B------:R-:W-:Y:S01]  /*b7c0*/  FSEL R96, R88.reuse, RZ, P5 ;  /* 0x000000ff58607208 */ /* 0x040fe20002800000 */
[----:B------:R-:W-:Y:S01]  /*b7d0*/  FFMA.FTZ R84, R103, R116, R117 ;  /* 0x0000007467547223 */ /* 0x000fe20000010075 */
[----:B------:R-:W-:Y:S01]  /*b7e0*/  FSEL R95, R88, RZ, P2 ;  /* 0x000000ff585f7208 */ /* 0x000fe20001000000 */
[C---:B------:R-:W-:Y:S01]  /*b7f0*/  FFMA.FTZ R88, R200.reuse, R86, R37 ;  /* 0x00000056c8587223 */ /* 0x040fe20000010025 */
[----:B------:R-:W-:Y:S01]  /*b800*/  LOP3.LUT P6, RZ, R177, 0xff0000, RZ, 0xc0, !PT ;  /* 0x00ff0000b1ff7812 */ /* 0x000fe200078cc0ff */
[----:B------:R-:W-:Y:S01]  /*b810*/  FFMA.FTZ R87, R200, R87, R36 ;  /* 0x00000057c8577223 */ /* 0x000fe20000010024 */
[----:B------:R-:W-:Y:S01]  /*b820*/  FSEL R91, R89, RZ, P3 ;  /* 0x000000ff595b7208 */ /* 0x000fe20001800000 */
[----:B------:R-:W-:Y:S01]  /*b830*/  FMUL.FTZ R88, R88, UR6 ;  /* 0x0000000658587c20 */ /* 0x000fe20008410000 */
[----:B------:R-:W-:Y:S01]  /*b840*/  LOP3.LUT P3, RZ, R93, 0xff00, RZ, 0xc0, !PT ;  /* 0x0000ff005dff7812 */ /* 0x000fe2000786c0ff */
[----:B------:R-:W-:Y:S01]  /*b850*/  FADD.FTZ R85, R110, -R85 ;  /* 0x800000556e557221 */ /* 0x000fe20000010000 */
[-CC-:B------:R-:W-:Y:S01]  /*b860*/  FFMA.FTZ R0, R101, R116.reuse, R117.reuse ;  /* 0x0000007465007223 */ /* 0x180fe20000010075 */
[----:B------:R-:W-:Y:S01]  /*b870*/  FADD.FTZ R84, R111, -R84 ;  /* 0x800000546f547221 */ /* 0x000fe20000010000 */
[----:B------:R-:W-:Y:S01]  /*b880*/  FFMA.FTZ R117, R100, R116, R117 ;  /* 0x0000007464757223 */ /* 0x000fe20000010075 */
[----:B------:R-:W-:Y:S01]  /*b890*/  FMUL.FTZ R87, R87, UR6 ;  /* 0x0000000657577c20 */ /* 0x000fe20008410000 */
[----:B------:R-:W-:Y:S01]  /*b8a0*/  FSEL R94, R89, RZ, P6 ;  /* 0x000000ff595e7208 */ /* 0x000fe20003000000 */
[C---:B------:R-:W-:Y:S01]  /*b8b0*/  FFMA.FTZ R85, R200.reuse, R85, R42 ;  /* 0x00000055c8557223 */ /* 0x040fe2000001002a */
[----:B------:R-:W-:Y:S01]  /*b8c0*/  LOP3.LUT P4, RZ, R93, 0xff, RZ, 0xc0, !PT ;  /* 0x000000ff5dff7812 */ /* 0x000fe2000788c0ff */
[----:B------:R-:W-:Y:S01]  /*b8d0*/  FFMA.FTZ R84, R200, R84, R43 ;  /* 0x00000054c8547223 */ /* 0x000fe2000001002b */
[----:B------:R-:W-:Y:S01]  /*b8e0*/  FSEL R89, R88, RZ, P3 ;  /* 0x000000ff58597208 */ /* 0x000fe20001800000 */
[----:B------:R-:W-:Y:S01]  /*b8f0*/  FADD.FTZ R0, R109, -R0 ;  /* 0x800000006d007221 */ /* 0x000fe20000010000 */
[C---:B------:R-:W-:Y:S01]  /*b900*/  LOP3.LUT P3, RZ, R177.reuse, 0xff00, RZ, 0xc0, !PT ;  /* 0x0000ff00b1ff7812 */ /* 0x040fe2000786c0ff */
[----:B------:R-:W-:Y:S01]  /*b910*/  FADD.FTZ R117, R108, -R117 ;  /* 0x800000756c757221 */ /* 0x000fe20000010000 */
[----:B------:R-:W-:Y:S01]  /*b920*/  LOP3.LUT P5, RZ, R177, 0xff, RZ, 0xc0, !PT ;  /* 0x000000ffb1ff7812 */ /* 0x000fe200078ac0ff */
[----:B------:R-:W-:Y:S01]  /*b930*/  FMUL.FTZ R85, R85, UR6 ;  /* 0x0000000655557c20 */ /* 0x000fe20008410000 */
[----:B------:R-:W-:Y:S01]  /*b940*/  FSEL R90, R87, RZ, P4 ;  /* 0x000000ff575a7208 */ /* 0x000fe20002000000 */
[----:B------:R-:W-:Y:S01]  /*b950*/  FMUL.FTZ R84, R84, UR6 ;  /* 0x0000000654547c20 */ /* 0x000fe20008410000 */
[----:B------:R-:W-:Y:S01]  /*b960*/  LOP3.LUT P6, RZ, R92, 0xff0000, RZ, 0xc0, !PT ;  /* 0x00ff00005cff7812 */ /* 0x000fe200078cc0ff */
[----:B------:R-:W-:Y:S01]  /*b970*/  FFMA.FTZ R0, R200, R0, R41 ;  /* 0x00000000c8007223 */ /* 0x000fe20000010029 */
[----:B------:R-:W-:Y:S01]  /*b980*/  FSEL R93, R88, RZ, P3 ;  /* 0x000000ff585d7208 */ /* 0x000fe20001800000 */
[----:B------:R-:W-:Y:S01]  /*b990*/  FFMA.FTZ R117, R200, R117, R40 ;  /* 0x00000075c8757223 */ /* 0x000fe20000010028 */
[----:B------:R-:W-:Y:S01]  /*b9a0*/  LOP3.LUT P2, RZ, R92, 0xff000000, RZ, 0xc0, !PT ;  /* 0xff0000005cff7812 */ /* 0x000fe2000784c0ff */
[----:B------:R-:W-:Y:S01]  /*b9b0*/  FMUL.FTZ R0, R0, UR6 ;  /* 0x0000000600007c20 */ /* 0x000fe20008410000 */
[----:B------:R-:W-:Y:S01]  /*b9c0*/  LOP3.LUT P3, RZ, R176, 0xff0000, RZ, 0xc0, !PT ;  /* 0x00ff0000b0ff7812 */ /* 0x000fe2000786c0ff */
[----:B------:R-:W-:Y:S01]  /*b9d0*/  FMUL.FTZ R117, R117, UR6 ;  /* 0x0000000675757c20 */ /* 0x000fe20008410000 */
[----:B------:R-:W-:-:S02]  /*b9e0*/  FSEL R86, R87, RZ, P5 ;  /* 0x000000ff57567208 */ /* 0x000fc40002800000 */
[----:B------:R-:W-:Y:S02]  /*b9f0*/  F2FP.F16.F32.PACK_AB R90, R89, R90 ;  /* 0x0000005a595a723e */ /* 0x000fe400000000ff */
[C---:B------:R-:W-:Y:S02]  /*ba00*/  LOP3.LUT P4, RZ, R92.reuse, 0xff00, RZ, 0xc0, !PT ;  /* 0x0000ff005cff7812 */ /* 0x040fe4000788c0ff */
[----:B------:R-:W-:Y:S02]  /*ba10*/  LOP3.LUT P5, RZ, R92, 0xff, RZ, 0xc0, !PT ;  /* 0x000000ff5cff7812 */ /* 0x000fe400078ac0ff */
[C---:B------:R-:W-:Y:S02]  /*ba20*/  FSEL R89, R85.reuse, RZ, P6 ;  /* 0x000000ff55597208 */ /* 0x040fe40003000000 */
[----:B------:R-:W-:Y:S02]  /*ba30*/  LOP3.LUT P6, RZ, R176, 0xff000000, RZ, 0xc0, !PT ;  /* 0xff000000b0ff7812 */ /* 0x000fe400078cc0ff */
[----:B------:R-:W-:-:S02]  /*ba40*/  FSEL R85, R85, RZ, P3 ;  /* 0x000000ff55557208 */ /* 0x000fc40001800000 */
[----:B------:R-:W-:Y:S02]  /*ba50*/  FSEL R92, R84, RZ, P2 ;  /* 0x000000ff545c7208 */ /* 0x000fe40001000000 */
[C---:B------:R-:W-:Y:S02]  /*ba60*/  LOP3.LUT P3, RZ, R176.reuse, 0xff00, RZ, 0xc0, !PT ;  /* 0x0000ff00b0ff7812 */ /* 0x040fe4000786c0ff */
[----:B------:R-:W-:Y:S02]  /*ba70*/  LOP3.LUT P2, RZ, R176, 0xff, RZ, 0xc0, !PT ;  /* 0x000000ffb0ff7812 */ /* 0x000fe4000784c0ff */
[----:B------:R-:W-:Y:S02]  /*ba80*/  F2FP.F16.F32.PACK_AB R87, R95, R94 ;  /* 0x0000005e5f57723e */ /* 0x000fe400000000ff */
[----:B------:R-:W-:Y:S02]  /*ba90*/  F2FP.F16.F32.PACK_AB R86, R93, R86 ;  /* 0x000000565d56723e */ /* 0x000fe400000000ff */
[----:B------:R-:W-:-:S02]  /*baa0*/  FSEL R94, R84, RZ, P6 ;  /* 0x000000ff545e7208 */ /* 0x000fc40003000000 */
        /* <DEDUP_REMOVED lines=10> */
.L_x_4349:
        /* <DEDUP_REMOVED lines=18> */
[C---:B------:R-:W-:Y:S01]  /*bc70*/  FSEL R91, R0.reuse, RZ, P6 ;  /* 0x000000ff005b7208 */ /* 0x040fe20003000000 */
[-CC-:B------:R-:W-:Y:S01]  /*bc80*/  FFMA.FTZ R94, R103, R116.reuse, R117.reuse ;  /* 0x00000074675e7223 */ /* 0x180fe20000010075 */
[----:B------:R-:W-:Y:S01]  /*bc90*/  FSEL R87, R0, RZ, P4 ;  /* 0x000000ff00577208 */ /* 0x000fe20002000000 */
[----:B------:R-:W-:Y:S01]  /*bca0*/  FMUL.FTZ R0, R80, UR6 ;  /* 0x0000000650007c20 */ /* 0x000fe20008410000 */
[----:B------:R-:W-:Y:S01]  /*bcb0*/  LOP3.LUT P6, RZ, R177, 0xff, RZ, 0xc0, !PT ;  /* 0x000000ffb1ff7812 */ /* 0x000fe200078cc0ff */
[-C--:B------:R-:W-:Y:S01]  /*bcc0*/  FFMA.FTZ R78, R101, R116.reuse, R117 ;  /* 0x00000074654e7223 */ /* 0x080fe20000010075 */
[----:B------:R-:W-:Y:S01]  /*bcd0*/  ISETP.GE.U32.AND P3, PT, R176, RZ, PT ;  /* 0x000000ffb000720c */ /* 0x000fe20003f66070 */
[----:B------:R-:W-:Y:S01]  /*bce0*/  FMUL.FTZ R76, R83, UR6 ;  /* 0x00000006534c7c20 */ /* 0x000fe20008410000 */
[----:B------:R-:W-:Y:S01]  /*bcf0*/  FSEL R90, R0, RZ, P5 ;  /* 0x000000ff005a7208 */ /* 0x000fe20002800000 */
[----:B------:R-:W-:Y:S01]  /*bd00*/  FADD.FTZ R79, R110, -R79 ;  /* 0x8000004f6e4f7221 */ /* 0x000fe20000010000 */
[----:B------:R-:W-:Y:S01]  /*bd10*/  FSEL R86, R0, RZ, P6 ;  /* 0x000000ff00567208 */ /* 0x000fe20003000000 */
[----:B------:R-:W-:Y:S01]  /*bd20*/  FMUL.FTZ R0, R81, UR6 ;  /* 0x0000000651007c20 */ /* 0x000fe20008410000 */
[----:B------:R-:W-:Y:S01]  /*bd30*/  LOP3.LUT P4, RZ, R93, 0xff00, RZ, 0xc0, !PT ;  /* 0x0000ff005dff7812 */ /* 0x000fe2000788c0ff */
[----:B------:R-:W-:Y:S01]  /*bd40*/  FADD.FTZ R111, R111, -R94 ;  /* 0x8000005e6f6f7221 */ /* 0x000fe20000010000 */
[----:B------:R-:W-:Y:S01]  /*bd50*/  ISETP.GE.U32.AND P2, PT, R92, RZ, PT ;  /* 0x000000ff5c00720c */ /* 0x000fe20003f46070 */
[----:B------:R-:W-:Y:S01]  /*bd60*/  FFMA.FTZ R117, R100, R116, R117 ;  /* 0x0000007464757223 */ /* 0x000fe20000010075 */
[----:B------:R-:W-:Y:S01]  /*bd70*/  ISETP.GE.U32.AND.EX P3, PT, R177, 0x1000000, PT, P3 ;  /* 0x01000000b100780c */ /* 0x000fe20003f66130 */
[----:B------:R-:W-:Y:S01]  /*bd80*/  FADD.FTZ R77, R109, -R78 ;  /* 0x8000004e6d4d7221 */ /* 0x000fe20000010000 */
[----:B------:R-:W-:Y:S01]  /*bd90*/  FSEL R85, R0, RZ, P4 ;  /* 0x000000ff00557208 */ /* 0x000fe20002000000 */
[C---:B------:R-:W-:Y:S01]  /*bda0*/  FMUL.FTZ R78, R200.reuse, R79 ;  /* 0x0000004fc84e7220 */ /* 0x040fe20000410000 */
        /* <DEDUP_REMOVED lines=10> */
[----:B------:R-:W-:Y:S01]  /*be50*/  F2FP.F16.F32.PACK_AB R87, R88, R87 ;  /* 0x000000575857723e */ /* 0x000fe200000000ff */
[----:B------:R-:W-:Y:S01]  /*be60*/  FMUL.FTZ R88, R79, UR6 ;  /* 0x000000064f587c20 */ /* 0x000fe20008410000 */
[----:B------:R-:W-:-:S02]  /*be70*/  LOP3.LUT P2, RZ, R92, 0xff0000, RZ, 0xc0, !PT ;  /* 0x00ff00005cff7812 */ /* 0x000fc4000784c0ff */
[----:B------:R-:W-:Y:S02]  /*be80*/  LOP3.LUT P4, RZ, R176, 0xff0000, RZ, 0xc0, !PT ;  /* 0x00ff0000b0ff7812 */ /* 0x000fe4000788c0ff */
[----:B------:R-:W-:Y:S02]  /*be90*/  LOP3.LUT P3, RZ, R92, 0xff000000, RZ, 0xc0, !PT ;  /* 0xff0000005cff7812 */ /* 0x000fe4000786c0ff */
[----:B------:R-:W-:Y:S01]  /*bea0*/  F2FP.F16.F32.PACK_AB R91, R84, R91 ;  /* 0x0000005b545b723e */ /* 0x000fe200000000ff */
[----:B------:R-:W-:Y:S01]  /*beb0*/  FMUL.FTZ R84, R77, UR6 ;  /* 0x000000064d547c20 */ /* 0x000fe20008410000 */
[----:B------:R-:W-:Y:S02]  /*bec0*/  F2FP.F16.F32.PACK_AB R86, R89, R86 ;  /* 0x000000565956723e */ /* 0x000fe400000000ff */
[----:B------:R-:W-:Y:S02]  /*bed0*/  F2FP.F16.F32.PACK_AB R90, R85, R90 ;  /* 0x0000005a555a723e */ /* 0x000fe400000000ff */
        /* <DEDUP_REMOVED lines=19> */
.L_x_4352:
        /* <DEDUP_REMOVED lines=9> */
[----:B------:R-:W-:Y:S01]  /*c0a0*/  LOP3.LUT P3, RZ, R93, 0xff0000, RZ, 0xc0, !PT ;  /* 0x00ff00005dff7812 */ /* 0x000fe2000786c0ff */
[----:B------:R-:W-:Y:S01]  /*c0b0*/  FMUL.FTZ R113, R200, R113 ;  /* 0x00000071c8717220 */ /* 0x000fe20000410000 */
[-CC-:B------:R-:W-:Y:S01]  /*c0c0*/  FFMA.FTZ R85, R102, R116.reuse, R117.reuse ;  /* 0x0000007466557223 */ /* 0x180fe20000010075 */
[----:B------:R-:W-:Y:S01]  /*c0d0*/  FMUL.FTZ R89, R89, UR6 ;  /* 0x0000000659597c20 */ /* 0x000fe20008410000 */
[----:B------:R-:W-:Y:S01]  /*c0e0*/  ISETP.GE.U32.AND P2, PT, R92, RZ, PT ;  /* 0x000000ff5c00720c */ /* 0x000fe20003f46070 */
[-C--:B------:R-:W-:Y:S01]  /*c0f0*/  FFMA.FTZ R84, R103, R116.reuse, R117 ;  /* 0x0000007467547223 */ /* 0x080fe20000010075 */
[C---:B------:R-:W-:Y:S01]  /*c100*/  FMUL.FTZ R115, R200.reuse, R115 ;  /* 0x00000073c8737220 */ /* 0x040fe20000410000 */
[----:B------:R-:W-:Y:S01]  /*c110*/  LOP3.LUT P6, RZ, R177, 0xff0000, RZ, 0xc0, !PT ;  /* 0x00ff0000b1ff7812 */ /* 0x000fe200078cc0ff */
[----:B------:R-:W-:Y:S01]  /*c120*/  FMUL.FTZ R87, R200, R87 ;  /* 0x00000057c8577220 */ /* 0x000fe20000410000 */
[----:B------:R-:W-:Y:S01]  /*c130*/  FSEL R91, R89, RZ, P3 ;  /* 0x000000ff595b7208 */ /* 0x000fe20001800000 */
[----:B------:R-:W-:Y:S01]  /*c140*/  FMUL.FTZ R113, R113, UR6 ;  /* 0x0000000671717c20 */ /* 0x000fe20008410000 */
[C---:B------:R-:W-:Y:S01]  /*c150*/  ISETP.GE.U32.AND.EX P5, PT, R93.reuse, 0x1000000, PT, P2 ;  /* 0x010000005d00780c */ /* 0x040fe20003fa6120 */
[----:B------:R-:W-:Y:S01]  /*c160*/  FADD.FTZ R85, R110, -R85 ;  /* 0x800000556e557221 */ /* 0x000fe20000010000 */
[----:B------:R-:W-:Y:S01]  /*c170*/  LOP3.LUT P3, RZ, R93, 0xff00, RZ, 0xc0, !PT ;  /* 0x0000ff005dff7812 */ /* 0x000fe2000786c0ff */
[-CC-:B------:R-:W-:Y:S01]  /*c180*/  FFMA.FTZ R0, R101, R116.reuse, R117.reuse ;  /* 0x0000007465007223 */ /* 0x180fe20000010075 */
[----:B------:R-:W-:Y:S01]  /*c190*/  ISETP.GE.U32.AND P2, PT, R176, RZ, PT ;  /* 0x000000ffb000720c */ /* 0x000fe20003f46070 */
[----:B------:R-:W-:Y:S01]  /*c1a0*/  FADD.FTZ R111, R111, -R84 ;  /* 0x800000546f6f7221 */ /* 0x000fe20000010000 */
[----:B------:R-:W-:Y:S01]  /*c1b0*/  FFMA.FTZ R117, R100, R116, R117 ;  /* 0x0000007464757223 */ /* 0x000fe20000010075 */
[----:B------:R-:W-:Y:S01]  /*c1c0*/  FMUL.FTZ R115, R115, UR6 ;  /* 0x0000000673737c20 */ /* 0x000fe20008410000 */
[----:B------:R-:W-:Y:S01]  /*c1d0*/  FMUL.FTZ R87, R87, UR6 ;  /* 0x0000000657577c20 */ /* 0x000fe20008410000 */
[----:B------:R-:W-:Y:S01]  /*c1e0*/  FSEL R88, R89, RZ, P6 ;  /* 0x000000ff59587208 */ /* 0x000fe20003000000 */
[C---:B------:R-:W-:Y:S01]  /*c1f0*/  FMUL.FTZ R85, R200.reuse, R85 ;  /* 0x00000055c8557220 */ /* 0x040fe20000410000 */
[----:B------:R-:W-:Y:S01]  /*c200*/  LOP3.LUT P4, RZ, R93, 0xff, RZ, 0xc0, !PT ;  /* 0x000000ff5dff7812 */ /* 0x000fe2000788c0ff */
[----:B------:R-:W-:Y:S01]  /*c210*/  FADD.FTZ R109, R109, -R0 ;  /* 0x800000006d6d7221 */ /* 0x000fe20000010000 */
[----:B------:R-:W-:Y:S01]  /*c220*/  FSEL R89, R113, RZ, P3 ;  /* 0x000000ff71597208 */ /* 0x000fe20001800000 */
[----:B------:R-:W-:Y:S01]  /*c230*/  FMUL.FTZ R111, R200, R111 ;  /* 0x0000006fc86f7220 */ /* 0x000fe20000410000 */
[C---:B------:R-:W-:Y:S01]  /*c240*/  ISETP.GE.U32.AND.EX P2, PT, R177.reuse, 0x1000000, PT, P2 ;  /* 0x01000000b100780c */ /* 0x040fe20003f46120 */
[----:B------:R-:W-:Y:S01]  /*c250*/  FADD.FTZ R117, R108, -R117 ;  /* 0x800000756c757221 */ /* 0x000fe20000010000 */
[----:B------:R-:W-:Y:S01]  /*c260*/  LOP3.LUT P3, RZ, R177, 0xff00, RZ, 0xc0, !PT ;  /* 0x0000ff00b1ff7812 */ /* 0x000fe2000786c0ff */
[----:B------:R-:W-:Y:S01]  /*c270*/  FMUL.FTZ R85, R85, UR6 ;  /* 0x0000000655557c20 */ /* 0x000fe20008410000 */
[----:B------:R-:W-:Y:S01]  /*c280*/  FSEL R94, R115, RZ, P5 ;  /* 0x000000ff735e7208 */ /* 0x000fe20002800000 */
[----:B------:R-:W-:Y:S01]  /*c290*/  FMUL.FTZ R109, R200, R109 ;  /* 0x0000006dc86d7220 */ /* 0x000fe20000410000 */
[----:B------:R-:W-:Y:S01]  /*c2a0*/  FSEL R90, R87, RZ, P4 ;  /* 0x000000ff575a7208 */ /* 0x000fe20002000000 */
[----:B------:R-:W-:Y:S01]  /*c2b0*/  FMUL.FTZ R111, R111, UR6 ;  /* 0x000000066f6f7c20 */ /* 0x000fe20008410000 */
[----:B------:R-:W-:Y:S01]  /*c2c0*/  LOP3.LUT P6, RZ, R92, 0xff0000, RZ, 0xc0, !PT ;  /* 0x00ff00005cff7812 */ /* 0x000fe200078cc0ff */
[----:B------:R-:W-:Y:S01]  /*c2d0*/  FMUL.FTZ R117, R200, R117 ;  /* 0x00000075c8757220 */ /* 0x000fe20000410000 */
[----:B------:R-:W-:Y:S01]  /*c2e0*/  FSEL R115, R115, RZ, P2 ;  /* 0x000000ff73737208 */ /* 0x000fe20001000000 */
[----:B------:R-:W-:Y:S01]  /*c2f0*/  FMUL.FTZ R109, R109, UR6 ;  /* 0x000000066d6d7c20 */ /* 0x000fe20008410000 */
[----:B------:R-:W-:Y:S01]  /*c300*/  FSEL R113, R113, RZ, P3 ;  /* 0x000000ff71717208 */ /* 0x000fe20001800000 */
[----:B------:R-:W-:Y:S01]  /*c310*/  FMUL.FTZ R117, R117, UR6 ;  /* 0x0000000675757c20 */ /* 0x000fe20008410000 */
[----:B------:R-:W-:-:S02]  /*c320*/  LOP3.LUT P5, RZ, R177, 0xff, RZ, 0xc0, !PT ;  /* 0x000000ffb1ff7812 */ /* 0x000fc400078ac0ff */
[----:B------:R-:W-:Y:S02]  /*c330*/  LOP3.LUT P2, RZ, R92, 0xff000000, RZ, 0xc0, !PT ;  /* 0xff0000005cff7812 */ /* 0x000fe4000784c0ff */
[----:B------:R-:W-:Y:S02]  /*c340*/  LOP3.LUT P3, RZ, R176, 0xff0000, RZ, 0xc0, !PT ;  /* 0x00ff0000b0ff7812 */ /* 0x000fe4000786c0ff */
[----:B------:R-:W-:Y:S02]  /*c350*/  F2FP.F16.F32.PACK_AB R90, R89, R90 ;  /* 0x0000005a595a723e */ /* 0x000fe400000000ff */
[----:B------:R-:W-:Y:S02]  /*c360*/  FSEL R89, R85, RZ, P6 ;  /* 0x000000ff55597208 */ /* 0x000fe40003000000 */
[----:B------:R-:W-:Y:S02]  /*c370*/  LOP3.LUT P4, RZ, R92, 0xff00, RZ, 0xc0, !PT ;  /* 0x0000ff005cff7812 */ /* 0x000fe4000788c0ff */
[----:B------:R-:W-:-:S02]  /*c380*/  FSEL R86, R87, RZ, P5 ;  /* 0x000000ff57567208 */ /* 0x000fc40002800000 */
[----:B------:R-:W-:Y:S02]  /*c390*/  FSEL R85, R85, RZ, P3 ;  /* 0x000000ff55557208 */ /* 0x000fe40001800000 */
[----:B------:R-:W-:Y:S02]  /*c3a0*/  FSEL R0, R111, RZ, P2 ;  /* 0x000000ff6f007208 */ /* 0x000fe40001000000 */
[----:B------:R-:W-:Y:S02]  /*c3b0*/  LOP3.LUT P5, RZ, R92, 0xff, RZ, 0xc0, !PT ;  /* 0x000000ff5cff7812 */ /* 0x000fe400078ac0ff */
[C---:B------:R-:W-:Y:S02]  /*c3c0*/  LOP3.LUT P6, RZ, R176.reuse, 0xff000000, RZ, 0xc0, !PT ;  /* 0xff000000b0ff7812 */ /* 0x040fe400078cc0ff */
[C---:B------:R-:W-:Y:S02]  /*c3d0*/  LOP3.LUT P3, RZ, R176.reuse, 0xff00, RZ, 0xc0, !PT ;  /* 0x0000ff00b0ff7812 */ /* 0x040fe4000786c0ff */
[----:B------:R-:W-:-:S02]  /*c3e0*/  LOP3.LUT P2, RZ, R176, 0xff, RZ, 0xc0, !PT ;  /* 0x000000ffb0ff7812 */ /* 0x000fc4000784c0ff */
[----:B------:R-:W-:Y:S02]  /*c3f0*/  F2FP.F16.F32.PACK_AB R87, R115, R88 ;  /* 0x000000587357723e */ /* 0x000fe400000000ff */
[----:B------:R-:W-:Y:S02]  /*c400*/  FSEL R93, R109, RZ, P4 ;  /* 0x000000ff6d5d7208 */ /* 0x000fe40002000000 */
[----:B------:R-:W-:Y:S02]  /*c410*/  FSEL R92, R111, RZ, P6 ;  /* 0x000000ff6f5c7208 */ /* 0x000fe40003000000 */
        /* <DEDUP_REMOVED lines=10> */
.L_x_4348:
[----:B------:R-:W-:Y:S05]  /*c4c0*/  @!P2 BRA `(.L_x_4353) ;  /* 0x0000000400b4a947 */ /* 0x000fea0003800000 */
[----:B------:R-:W-:Y:S05]  /*c4d0*/  @!P1 BRA `(.L_x_4354) ;  /* 0x0000000000d89947 */ /* 0x000fea0003800000 */
[-CC-:B------:R-:W-:Y:S01]  /*c4e0*/  FFMA.FTZ R0, R107, R116.reuse, R117.reuse ;  /* 0x000000746b007223 */ /* 0x180fe20000010075 */
[-CC-:B0-----:R-:W-:Y:S01]  /*c4f0*/  FFMA.FTZ R83, R106, R116.reuse, R117.reuse ;  /* 0x000000746a537223 */ /* 0x181fe20000010075 */
        /* <DEDUP_REMOVED lines=8> */
[-CC-:B------:R-:W-:Y:S01]  /*c580*/  FFMA.FTZ R79, R102, R116.reuse, R117.reuse ;  /* 0x00000074664f7223 */ /* 0x180fe20000010075 */
[-CC-:B------:R-:W-:Y:S01]  /*c590*/  FFMA.FTZ R80, R103, R116.reuse, R117.reuse ;  /* 0x0000007467507223 */ /* 0x180fe20000010075 */
[-CC-:B------:R-:W-:Y:S01]  /*c5a0*/  FFMA.FTZ R81, R104, R116.reuse, R117.reuse ;  /* 0x0000007468517223 */ /* 0x180fe20000010075 */
[----:B------:R-:W-:Y:S01]  /*c5b0*/  FMUL.FTZ R88, R83, UR6 ;  /* 0x0000000653587c20 */ /* 0x000fe20008410000 */
[----:B------:R-:W-:Y:S01]  /*c5c0*/  FFMA.FTZ R116, R105, R116, R117 ;  /* 0x0000007469747223 */ /* 0x000fe20000010075 */
[----:B------:R-:W-:Y:S01]  /*c5d0*/  FFMA.FTZ R76, R200, R77, R40 ;  /* 0x0000004dc84c7223 */ /* 0x000fe20000010028 */
[C---:B------:R-:W-:Y:S01]  /*c5e0*/  ISETP.GE.U32.AND.EX P2, PT, R93.reuse, 0x1000000, PT, P2 ;  /* 0x010000005d00780c */ /* 0x040fe20003f46120 */
[----:B------:R-:W-:Y:S01]  /*c5f0*/  FMUL.FTZ R77, R82, UR6 ;  /* 0x00000006524d7c20 */ /* 0x000fe20008410000 */
[----:B------:R-:W-:Y:S01]  /*c600*/  LOP3.LUT P4, RZ, R93, 0xff0000, RZ, 0xc0, !PT ;  /* 0x00ff00005dff7812 */ /* 0x000fe2000788c0ff */
[----:B------:R-:W-:Y:S01]  /*c610*/  FADD.FTZ R78, R109, -R78 ;  /* 0x8000004e6d4e7221 */ /* 0x000fe20000010000 */
[----:B------:R-:W-:Y:S01]  /*c620*/  FADD.FTZ R81, R112, -R81 ;  /* 0x8000005170517221 */ /* 0x000fe20000010000 */
[----:B------:R-:W-:Y:S01]  /*c630*/  FSEL R97, R88, RZ, P2 ;  /* 0x000000ff58617208 */ /* 0x000fe20001000000 */
[----:B------:R-:W-:Y:S01]  /*c640*/  FADD.FTZ R79, R110, -R79 ;  /* 0x8000004f6e4f7221 */ /* 0x000fe20000010000 */
[----:B------:R-:W-:Y:S01]  /*c650*/  FADD.FTZ R116, R113, -R116 ;  /* 0x8000007471747221 */ /* 0x000fe20000010000 */
[----:B------:R-:W-:Y:S01]  /*c660*/  FADD.FTZ R88, R111, -R80 ;  /* 0x800000506f587221 */ /* 0x000fe20000010000 */
[----:B------:R-:W-:Y:S01]  /*c670*/  FSEL R96, R77, RZ, P4 ;  /* 0x000000ff4d607208 */ /* 0x000fe20002000000 */
[----:B------:R-:W-:Y:S01]  /*c680*/  FMUL.FTZ R0, R76, UR6 ;  /* 0x000000064c007c20 */ /* 0x000fe20008410000 */
[C---:B------:R-:W-:Y:S01]  /*c690*/  FFMA.FTZ R77, R200.reuse, R78, R41 ;  /* 0x0000004ec84d7223 */ /* 0x040fe20000010029 */
        /* <DEDUP_REMOVED lines=26> */
.L_x_4354:
[-CC-:B0-----:R-:W-:Y:S01]  /*c840*/  FFMA.FTZ R90, R107, R116.reuse, R117.reuse ;  /* 0x000000746b5a7223 */ /* 0x181fe20000010075 */
[-CC-:B------:R-:W-:Y:S01]  /*c850*/  FFMA.FTZ R91, R104, R116.reuse, R117.reuse ;  /* 0x00000074685b7223 */ /* 0x180fe20000010075 */
[-CC-:B------:R-:W-:Y:S01]  /*c860*/  FFMA.FTZ R95, R106, R116.reuse, R117.reuse ;  /* 0x000000746a5f7223 */ /* 0x180fe20000010075 */
[-CC-:B------:R-:W-:Y:S01]  /*c870*/  FFMA.FTZ R0, R101, R116.reuse, R117.reuse ;  /* 0x0000007465007223 */ /* 0x180fe20000010075 */
[----:B------:R-:W-:Y:S01]  /*c880*/  FADD.FTZ R90, R115, -R90 ;  /* 0x8000005a735a7221 */ /* 0x000fe20000010000 */
[-CC-:B------:R-:W-:Y:S01]  /*c890*/  FFMA.FTZ R89, R102, R116.reuse, R117.reuse ;  /* 0x0000007466597223 */ /* 0x180fe20000010075 */
[-CC-:B------:R-:W-:Y:S01]  /*c8a0*/  FFMA.FTZ R88, R103, R116.reuse, R117.reuse ;  /* 0x0000007467587223 */ /* 0x180fe20000010075 */
[-C--:B------:R-:W-:Y:S01]  /*c8b0*/  FFMA.FTZ R94, R105, R116.reuse, R117 ;  /* 0x00000074695e7223 */ /* 0x080fe20000010075 */
[----:B------:R-:W-:Y:S01]  /*c8c0*/  FADD.FTZ R91, R112, -R91 ;  /* 0x8000005b705b7221 */ /* 0x000fe20000010000 */
[----:B------:R-:W-:Y:S01]  /*c8d0*/  FADD.FTZ R95, R114, -R95 ;  /* 0x8000005f725f7221 */ /* 0x000fe20000010000 */
        /* <DEDUP_REMOVED lines=44> */
.L_x_4353:
        /* <DEDUP_REMOVED lines=9> */
[C---:B------:R-:W-:Y:S01]  /*cc30*/  FMUL.FTZ R82, R200.reuse, R89 ;  /* 0x00000059c8527220 */ /* 0x040fe20000410000 */
[----:B------:R-:W-:Y:S01]  /*cc40*/  FMUL.FTZ R76, R200, R77 ;  /* 0x0000004dc84c7220 */ /* 0x000fe20000410000 */
[-CC-:B------:R-:W-:Y:S01]  /*cc50*/  FFMA.FTZ R80, R103, R116.reuse, R117.reuse ;  /* 0x0000007467507223 */ /* 0x180fe20000010075 */
[-CC-:B------:R-:W-:Y:S01]  /*cc60*/  FFMA.FTZ R81, R104, R116.reuse, R117.reuse ;  /* 0x0000007468517223 */ /* 0x180fe20000010075 */
[----:B------:R-:W-:Y:S01]  /*cc70*/  FMUL.FTZ R77, R82, UR6 ;  /* 0x00000006524d7c20 */ /* 0x000fe20008410000 */
[----:B------:R-:W-:Y:S01]  /*cc80*/  FFMA.FTZ R116, R105, R116, R117 ;  /* 0x0000007469747223 */ /* 0x000fe20000010075 */
[----:B------:R-:W-:Y:S01]  /*cc90*/  LOP3.LUT P4, RZ, R93, 0xff0000, RZ, 0xc0, !PT ;  /* 0x00ff00005dff7812 */ /* 0x000fe2000788c0ff */
[----:B------:R-:W-:Y:S01]  /*cca0*/  FMUL.FTZ R83, R200, R83 ;  /* 0x00000053c8537220 */ /* 0x000fe20000410000 */
[----:B------:R-:W-:Y:S01]  /*ccb0*/  ISETP.GE.U32.AND P2, PT, R92, RZ, PT ;  /* 0x000000ff5c00720c */ /* 0x000fe20003f46070 */
[----:B------:R-:W-:Y:S01]  /*ccc0*/  FADD.FTZ R81, R112, -R81 ;  /* 0x8000005170517221 */ /* 0x000fe20000010000 */
[----:B------:R-:W-:Y:S01]  /*ccd0*/  FSEL R96, R77, RZ, P4 ;  /* 0x000000ff4d607208 */ /* 0x000fe20002000000 */
[----:B------:R-:W-:Y:S01]  /*cce0*/  FADD.FTZ R79, R110, -R79 ;  /* 0x8000004f6e4f7221 */ /* 0x000fe20000010000 */
[----:B------:R-:W-:Y:S01]  /*ccf0*/  FADD.FTZ R113, R113, -R116 ;  /* 0x8000007471717221 */ /* 0x000fe20000010000 */
[----:B------:R-:W-:Y:S01]  /*cd00*/  FMUL.FTZ R88, R83, UR6 ;  /* 0x0000000653587c20 */ /* 0x000fe20008410000 */
[----:B------:R-:W-:Y:S01]  /*cd10*/  FADD.FTZ R77, R109, -R78 ;  /* 0x8000004e6d4d7221 */ /* 0x000fe20000010000 */
[----:B------:R-:W-:Y:S01]  /*cd20*/  FADD.FTZ R111, R111, -R80 ;  /* 0x800000506f6f7221 */ /* 0x000fe20000010000 */
[----:B------:R-:W-:Y:S01]  /*cd30*/  ISETP.GE.U32.AND.EX P2, PT, R93, 0x1000000, PT, P2 ;  /* 0x010000005d00780c */ /* 0x000fe20003f46120 */
[----:B------:R-:W-:Y:S01]  /*cd40*/  FMUL.FTZ R0, R76, UR6 ;  /* 0x000000064c007c20 */ /* 0x000fe20008410000 */
[----:B------:R-:W-:Y:S01]  /*cd50*/  FMUL.FTZ R80, R200, R81 ;  /* 0x00000051c8507220 */ /* 0x000fe20000410000 */
[----:B------:R-:W-:Y:S01]  /*cd60*/  LOP3.LUT P5, RZ, R92, 0xff, RZ, 0xc0, !PT ;  /* 0x000000ff5cff7812 */ /* 0x000fe200078ac0ff */
        /* <DEDUP_REMOVED lines=8> */
[C---:B------:R-:W-:Y:S01]  /*cdf0*/  LOP3.LUT P6, RZ, R92.reuse, 0xff0000, RZ, 0xc0, !PT ;  /* 0x00ff00005cff7812 */ /* 0x040fe200078cc0ff */
[----:B------:R-:W-:Y:S01]  /*ce00*/  FMUL.FTZ R90, R79, UR6 ;  /* 0x000000064f5a7c20 */ /* 0x000fe20008410000 */
        /* <DEDUP_REMOVED lines=16> */
.L_x_4355:
[-CC-:B0-----:R-:W-:Y:S01]  /*cf10*/  FFMA.FTZ R91, R104, R116.reuse, R117.reuse ;  /* 0x00000074685b7223 */ /* 0x181fe20000010075 */
        /* <DEDUP_REMOVED lines=52> */
.L_x_4351:
        /* <DEDUP_REMOVED lines=14> */
.L_x_4314:
[----:B------:R1:W5:Y:S01]  /*d340*/  LDL.LU R62, [R1] ;  /* 0x00000000013e7983 */ /* 0x0003620000300800 */
[----:B------:R-:W-:Y:S02]  /*d350*/  MOV R37, R4 ;  /* 0x0000000400257202 */ /* 0x000fe40000000f00 */
[----:B------:R-:W-:Y:S01]  /*d360*/  MOV R38, R5 ;  /* 0x0000000500267202 */ /* 0x000fe20000000f00 */
[----:B------:R1:W5:Y:S01]  /*d370*/  LDL.LU R63, [R1+0x4] ;  /* 0x00000400013f7983 */ /* 0x0003620000300800 */
[----:B------:R-:W-:Y:S02]  /*d380*/  MOV R39, R6 ;  /* 0x0000000600277202 */ /* 0x000fe40000000f00 */
[----:B------:R-:W-:Y:S01]  /*d390*/  MOV R4, R7 ;  /* 0x0000000700047202 */ /* 0x000fe20000000f00 */
[----:B0-----:R1:W5:Y:S01]  /*d3a0*/  LDL.LU R80, [R1+0x8] ;  /* 0x0000080001507983 */ /* 0x0013620000300800 */
        /* <DEDUP_REMOVED lines=73> */
.L_x_4313:
[----:B------:R-:W-:Y:S05]  /*d840*/  BSYNC B0 ;  /* 0x0000000000007941 */ /* 0x000fea0003800000 */
.L_x_4312:
        /* <DEDUP_REMOVED lines=226> */
.L_x_4315:
        /* <DEDUP_REMOVED lines=8> */
.L_x_4358:
[----:B------:R-:W-:Y:S05]  /*e6f0*/  BSYNC B2 ;  /* 0x0000000000027941 */ /* 0x000fea0003800000 */
.L_x_4357:
        /* <DEDUP_REMOVED lines=8> */
.L_x_4359:
[----:B------:R-:W-:Y:S01]  /*e780*/  MOV R229, R90 ;  /* 0x0000005a00e57202 */ /* 0x000fe20000000f00 */
[----:B------:R-:W-:Y:S02]  /*e790*/  HFMA2 R228, -RZ, RZ, 0, 1.1920928955078125e-07 ;  /* 0x00000002ffe47431 */ /* 0x000fe400000001ff */
[----:B------:R-:W-:-:S07]  /*e7a0*/  FADD.FTZ R91, R91, R230 ;  /* 0x000000e65b5b7221 */ /* 0x000fce0000010000 */
[----:B------:R-:W-:Y:S05]  /*e7b0*/  WARPSYNC.COLLECTIVE R117, `(.L_x_4360) ;  /* 0x0000000075087348 */ /* 0x000fea0003c00000 */
[----:B------:R0:W1:Y:S02]  /*e7c0*/  SHFL.BFLY P4, R230, R229, R228, R227 ;  /* 0x0c0000e4e5e67389 */ /* 0x00006400000800e3 */
[----:B01----:R-:W-:Y:S05]  /*e7d0*/  ENDCOLLECTIVE ;  /* 0x000000000000791b */ /* 0x003fea0003800000 */
.L_x_4360:
[----:B------:R-:W-:Y:S01]  /*e7e0*/  MOV R229, R91 ;  /* 0x0000005b00e57202 */ /* 0x000fe20000000f00 */
[----:B------:R-:W-:-:S07]  /*e7f0*/  FADD.FTZ R90, R90, R230 ;  /* 0x000000e65a5a7221 */ /* 0x000fce0000010000 */
[----:B------:R-:W-:Y:S05]  /*e800*/  WARPSYNC.COLLECTIVE R117, `(.L_x_4361) ;  /* 0x0000000075087348 */ /* 0x000fea0003c00000 */
[----:B------:R0:W1:Y:S02]  /*e810*/  SHFL.BFLY P4, R230, R229, R228, R227 ;  /* 0x0c0000e4e5e67389 */ /* 0x00006400000800e3 */
[----:B01----:R-:W-:Y:S05]  /*e820*/  ENDCOLLECTIVE ;  /* 0x000000000000791b */ /* 0x003fea0003800000 */
.L_x_4361:
[----:B------:R-:W-:Y:S01]  /*e830*/  MOV R229, R90 ;  /* 0x0000005a00e57202 */ /* 0x000fe20000000f00 */
[----:B------:R-:W-:Y:S02]  /*e840*/  HFMA2 R228, -RZ, RZ, 0, 2.384185791015625e-07 ;  /* 0x00000004ffe47431 */ /* 0x000fe400000001ff */
[----:B------:R-:W-:-:S07]  /*e850*/  FADD.FTZ R91, R91, R230 ;  /* 0x000000e65b5b7221 */ /* 0x000fce0000010000 */
[----:B------:R-:W-:Y:S05]  /*e860*/  WARPSYNC.COLLECTIVE R117, `(.L_x_4362) ;  /* 0x0000000075087348 */ /* 0x000fea0003c00000 */
[----:B------:R0:W1:Y:S02]  /*e870*/  SHFL.BFLY P4, R230, R229, R228, R227 ;  /* 0x0c0000e4e5e67389 */ /* 0x00006400000800e3 */
[----:B01----:R-:W-:Y:S05]  /*e880*/  ENDCOLLECTIVE ;  /* 0x000000000000791b */ /* 0x003fea0003800000 */
.L_x_4362:
[----:B------:R-:W-:Y:S01]  /*e890*/  MOV R229, R91 ;  /* 0x0000005b00e57202 */ /* 0x000fe20000000f00 */
[----:B------:R-:W-:-:S07]  /*e8a0*/  FADD.FTZ R90, R90, R230 ;  /* 0x000000e65a5a7221 */ /* 0x000fce0000010000 */
[----:B------:R-:W-:Y:S05]  /*e8b0*/  WARPSYNC.COLLECTIVE R117, `(.L_x_4363) ;  /* 0x0000000075087348 */ /* 0x000fea0003c00000 */
[----:B------:R0:W1:Y:S02]  /*e8c0*/  SHFL.BFLY P4, R230, R229, R228, R227 ;  /* 0x0c0000e4e5e67389 */ /* 0x00006400000800e3 */
[----:B01----:R-:W-:Y:S05]  /*e8d0*/  ENDCOLLECTIVE ;  /* 0x000000000000791b */ /* 0x003fea0003800000 */
.L_x_4363:
[----:B------:R-:W-:Y:S01]  /*e8e0*/  MOV R229, R90 ;  /* 0x0000005a00e57202 */ /* 0x000fe20000000f00 */
[----:B------:R-:W-:Y:S02]  /*e8f0*/  HFMA2 R228, -RZ, RZ, 0, 4.76837158203125e-07 ;  /* 0x00000008ffe47431 */ /* 0x000fe400000001ff */
[----:B------:R-:W-:-:S07]  /*e900*/  FADD.FTZ R91, R91, R230 ;  /* 0x000000e65b5b7221 */ /* 0x000fce0000010000 */
[----:B------:R-:W-:Y:S05]  /*e910*/  WARPSYNC.COLLECTIVE R117, `(.L_x_4364) ;  /* 0x0000000075087348 */ /* 0x000fea0003c00000 */
[----:B------:R0:W1:Y:S02]  /*e920*/  SHFL.BFLY P4, R230, R229, R228, R227 ;  /* 0x0c0000e4e5e67389 */ /* 0x00006400000800e3 */
[----:B01----:R-:W-:Y:S05]  /*e930*/  ENDCOLLECTIVE ;  /* 0x000000000000791b */ /* 0x003fea0003800000 */
.L_x_4364:
[----:B------:R-:W-:Y:S01]  /*e940*/  MOV R229, R91 ;  /* 0x0000005b00e57202 */ /* 0x000fe20000000f00 */
[----:B------:R-:W-:-:S07]  /*e950*/  FADD.FTZ R90, R90, R230 ;  /* 0x000000e65a5a7221 */ /* 0x000fce0000010000 */
[----:B------:R-:W-:Y:S05]  /*e960*/  WARPSYNC.COLLECTIVE R117, `(.L_x_4365) ;  /* 0x0000000075087348 */ /* 0x000fea0003c00000 */
[----:B------:R0:W1:Y:S02]  /*e970*/  SHFL.BFLY P4, R230, R229, R228, R227 ;  /* 0x0c0000e4e5e67389 */ /* 0x00006400000800e3 */
[----:B01----:R-:W-:Y:S05]  /*e980*/  ENDCOLLECTIVE ;  /* 0x000000000000791b */ /* 0x003fea0003800000 */
.L_x_4365:
[----:B------:R-:W-:Y:S01]  /*e990*/  MOV R229, R90 ;  /* 0x0000005a00e57202 */ /* 0x000fe20000000f00 */
[----:B------:R-:W-:Y:S02]  /*e9a0*/  HFMA2 R228, -RZ, RZ, 0, 9.5367431640625e-07 ;  /* 0x00000010ffe47431 */ /* 0x000fe400000001ff */
[----:B------:R-:W-:-:S07]  /*e9b0*/  FADD.FTZ R91, R91, R230 ;  /* 0x000000e65b5b7221 */ /* 0x000fce0000010000 */
[----:B------:R-:W-:Y:S05]  /*e9c0*/  WARPSYNC.COLLECTIVE R117, `(.L_x_4366) ;  /* 0x0000000075087348 */ /* 0x000fea0003c00000 */
[----:B------:R0:W1:Y:S02]  /*e9d0*/  SHFL.BFLY P4, R230, R229, R228, R227 ;  /* 0x0c0000e4e5e67389 */ /* 0x00006400000800e3 */
[----:B01----:R-:W-:Y:S05]  /*e9e0*/  ENDCOLLECTIVE ;  /* 0x000000000000791b */ /* 0x003fea0003800000 */
.L_x_4366:
[----:B------:R-:W-:Y:S02]  /*e9f0*/  MOV R229, R91 ;  /* 0x0000005b00e57202 */ /* 0x000fe40000000f00 */
[----:B------:R-:W-:-:S07]  /*ea00*/  MOV R116, R230 ;  /* 0x000000e600747202 */ /* 0x000fce0000000f00 */
[----:B------:R-:W-:Y:S05]  /*ea10*/  WARPSYNC.COLLECTIVE R117, `(.L_x_4367) ;  /* 0x0000000075087348 */ /* 0x000fea0003c00000 */
[----:B------:R0:W1:Y:S02]  /*ea20*/  SHFL.BFLY P4, R230, R229, R228, R227 ;  /* 0x0c0000e4e5e67389 */ /* 0x00006400000800e3 */
[----:B01----:R-:W-:Y:S05]  /*ea30*/  ENDCOLLECTIVE ;  /* 0x000000000000791b */ /* 0x003fea0003800000 */
.L_x_4367:
[----:B------:R-:W-:Y:S01]  /*ea40*/  MOV R117, R230 ;  /* 0x000000e600757202 */ /* 0x000fe20000000f00 */
[----:B------:R-:W-:Y:S06]  /*ea50*/  BRA `(.L_x_4368) ;  /* 0xffffff4000387947 */ /* 0x000fec000383ffff */
.L_x_4369:
        /* <DEDUP_REMOVED lines=10> */
.L_x_7149:


//--------------------- .text._ZN10layer_norm31ln_parallel_residual_bwd_kernelINS_13Kernel_traitsIf6__halffS2_fjLj1280ELj1ELj4ELj1ELj16ENS_18Kernel_traits_baseILj1280EfS2_fS2_fjLj128EEEEELb0ELb0ELb0EEEvNS_9BwdParamsE --------------------------
	.section	.text._ZN10layer_norm31ln_parallel_residual_bwd_kernelINS_13Kernel_traitsIf6__halffS2_fjLj1280ELj1ELj4ELj1ELj16ENS_18Kernel_traits_baseILj1280EfS2_fS2_fjLj128EEEEELb0ELb0ELb0EEEvNS_9BwdParamsE,"ax",@progbits
	.align	128
        .global         _ZN10layer_norm31ln_parallel_residual_bwd_kernelINS_13Kernel_traitsIf6__halffS2_fjLj1280ELj1ELj4ELj1ELj16ENS_18Kernel_traits_baseILj1280EfS2_fS2_fjLj128EEEEELb0ELb0ELb0EEEvNS_9BwdParamsE
        .type           _ZN10layer_norm31ln_parallel_residual_bwd_kernelINS_13Kernel_traitsIf6__halffS2_fjLj1280ELj1ELj4ELj1ELj16ENS_18Kernel_traits_baseILj1280EfS2_fS2_fjLj128EEEEELb0ELb0ELb0EEEvNS_9BwdParamsE,@function
        .size           _ZN10layer_norm31ln_parallel_residual_bwd_kernelINS_13Kernel_traitsIf6__halffS2_fjLj1280ELj1ELj4ELj1ELj16ENS_18Kernel_traits_baseILj1280EfS2_fS2_fjLj128EEEEELb0ELb0ELb0EEEvNS_9BwdParamsE,(.L_x_7150 - _ZN10layer_norm31ln_parallel_residual_bwd_kernelINS_13Kernel_traitsIf6__halffS2_fjLj1280ELj1ELj4ELj1ELj16ENS_18Kernel_traits_baseILj1280EfS2_fS2_fjLj128EEEEELb0ELb0ELb0EEEvNS_9BwdParamsE)
        .other          _ZN10layer_norm31ln_parallel_residual_bwd_kernelINS_13Kernel_traitsIf6__halffS2_fjLj1280ELj1ELj4ELj1ELj16ENS_18Kernel_traits_baseILj1280EfS2_fS2_fjLj128EEEEELb0ELb0ELb0EEEvNS_9BwdParamsE,@"STO_CUDA_ENTRY STV_DEFAULT"
_ZN10layer_norm31ln_parallel_residual_bwd_kernelINS_13Kernel_traitsIf6__halffS2_fjLj1280ELj1ELj4ELj1ELj16ENS_18Kernel_traits_baseILj1280EfS2_fS2_fjLj128EEEEELb0ELb0ELb0EEEvNS_9BwdParamsE:
.text._ZN10layer_norm31ln_parallel_residual_bwd_kernelINS_13Kernel_traitsIf6__halffS2_fjLj1280ELj1ELj4ELj1ELj16ENS_18Kernel_traits_baseILj1280EfS2_fS2_fjLj128EEEEELb0ELb0ELb0EEEvNS_9BwdParamsE:
        /* <DEDUP_REMOVED lines=383> */
.L_x_4433:
        /* <DEDUP_REMOVED lines=25> */
[----:B------:R-:W2:Y:S02]  /*1980*/  LDL R12, [R1+0x218] ;  /* 0x00021800010c7983 */ /* 0x000ea40000100800 */
[----:B------:R-:W-:Y:S02]  /*1990*/  ISETP.NE.AND.EX P0, PT, RZ, UR13, PT, P0 ;  /* 0x0000000dff007c0c */ /* 0x000fe4000bf05300 */
[----:B------:R-:W3:Y:S03]  /*19a0*/  LDL.LU R20, [R1+0xf4] ;  /* 0x0000f40001147983 */ /* 0x000ee60000300800 */
[----:B------:R-:W4:Y:S01]  /*19b0*/  LDC.64 R132, c[0x0][0x3a8] ;  /* 0x0000ea00ff847b82 */ /* 0x000f220000000a00 */
[----:B------:R-:W3:Y:S04]  /*19c0*/  LDL R19, [R1+0x238] ;  /* 0x0002380001137983 */ /* 0x000ee80000100800 */
[----:B------:R-:W3:Y:S03]  /*19d0*/  LDL.LU R202, [R1+0x58] ;  /* 0x0000580001ca7983 */ /* 0x000ee60000300800 */
[----:B------:R-:W0:Y:S01]  /*19e0*/  LDC.64 R124, c[0x0][0x428] ;  /* 0x00010a00ff7c7b82 */ /* 0x000e220000000a00 */
[----:B------:R-:W3:Y:S04]  /*19f0*/  LDL.LU R32, [R1+0xf8] ;  /* 0x0000f80001207983 */ /* 0x000ee80000300800 */
[----:B------:R-:W3:Y:S03]  /*1a00*/  LDL R31, [R1+0x23c] ;  /* 0x00023c00011f7983 */ /* 0x000ee60000100800 */
[----:B------:R-:W0:Y:S01]  /*1a10*/  @P0 LDC.64 R200, c[0x0][0x438] ;  /* 0x00010e00ffc80b82 */ /* 0x000e220000000a00 */
[C---:B-1----:R-:W-:Y:S01]  /*1a20*/  IMAD.WIDE.U32 R128, R2.reuse, 0x10, R128 ;  /* 0x0000001002807825 */ /* 0x042fe200078e0080 */
[----:B------:R-:W3:Y:S04]  /*1a30*/  LDL R142, [R1+0x220] ;  /* 0x00022000018e7983 */ /* 0x000ee80000100800 */
[----:B------:R-:W3:Y:S01]  /*1a40*/  LDL.LU R141, [R1+0x5c] ;  /* 0x00005c00018d7983 */ /* 0x000ee20000300800 */
[----:B----4-:R-:W-:-:S03]  /*1a50*/  IMAD.WIDE.U32 R132, R2, 0x20, R132 ;  /* 0x0000002002847825 */ /* 0x010fc600078e0084 */
[----:B------:R-:W4:Y:S04]  /*1a60*/  LDG.E.128 R128, desc[UR10][R128.64] ;  /* 0x0000000a80807981 */ /* 0x000f28000c1e1d00 */
[----:B------:R-:W2:Y:S01]  /*1a70*/  LDG.E.128 R136, desc[UR10][R132.64] ;  /* 0x0000000a84887981 */ /* 0x000ea2000c1e1d00 */
[----:B0-----:R-:W-:-:S03]  /*1a80*/  IMAD.WIDE.U32 R124, R2, 0x10, R124 ;  /* 0x00000010027c7825 */ /* 0x001fc600078e007c */
[----:B------:R-:W3:Y:S04]  /*1a90*/  LDL.LU R160, [R1+0xfc] ;  /* 0x0000fc0001a07983 */ /* 0x000ee80000300800 */
[----:B------:R-:W3:Y:S01]  /*1aa0*/  LDG.E.128 R124, desc[UR10][R124.64] ;  /* 0x0000000a7c7c7981 */ /* 0x000ee2000c1e1d00 */
[----:B------:R-:W-:-:S03]  /*1ab0*/  @P0 IMAD.WIDE.U32 R200, R2, 0x20, R200 ;  /* 0x0000002002c80825 */ /* 0x000fc600078e00c8 */
[----:B------:R-:W3:Y:S04]  /*1ac0*/  LDL R159, [R1+0x240] ;  /* 0x00024000019f7983 */ /* 0x000ee80000100800 */
[----:B------:R-:W3:Y:S04]  /*1ad0*/  LDL R168, [R1+0x224] ;  /* 0x0002240001a87983 */ /* 0x000ee80000100800 */
[----:B------:R-:W3:Y:S04]  /*1ae0*/  LDL.LU R167, [R1+0x60] ;  /* 0x0000600001a77983 */ /* 0x000ee80000300800 */
[----:B------:R-:W3:Y:S04]  /*1af0*/  LDL.LU R173, [R1+0x100] ;  /* 0x0001000001ad7983 */ /* 0x000ee80000300800 */
[----:B------:R-:W3:Y:S04]  /*1b00*/  LDL R174, [R1+0x244] ;  /* 0x0002440001ae7983 */ /* 0x000ee80000100800 */
[----:B------:R-:W5:Y:S04]  /*1b10*/  @P0 LDG.E.128 R52, desc[UR10][R200.64] ;  /* 0x0000000ac8340981 */ /* 0x000f68000c1e1d00 */
[----:B------:R0:W5:Y:S04]  /*1b20*/  @P0 LDG.E.128 R48, desc[UR10][R200.64+0x10] ;  /* 0x0000100ac8300981 */ /* 0x000168000c1e1d00 */
[----:B------:R-:W3:Y:S04]  /*1b30*/  LDG.E.128 R132, desc[UR10][R132.64+0x10] ;  /* 0x0000100a84847981 */ /* 0x000ee8000c1e1d00 */
[----:B------:R-:W0:Y:S04]  /*1b40*/  LDL.LU R200, [R1+0x54] ;  /* 0x0000540001c87983 */ /* 0x000e280000300800 */
[----:B------:R-:W3:Y:S01]  /*1b50*/  LDL R201, [R1+0x21c] ;  /* 0x00021c0001c97983 */ /* 0x000ee20000100800 */
[----:B----4-:R-:W-:-:S02]  /*1b60*/  HADD2.F32 R10, -RZ, R128.H0_H0 ;  /* 0x20000080ff0a7230 */ /* 0x010fc40000004100 */
[----:B--2---:R-:W-:-:S03]  /*1b70*/  FADD.FTZ R0, -R183, R136 ;  /* 0x00000088b7007221 */ /* 0x004fc60000010100 */
[----:B------:R-:W-:Y:S01]  /*1b80*/  FMUL.FTZ R12, R12, R10 ;  /* 0x0000000a0c0c7220 */ /* 0x000fe20000410000 */
[----:B-----5:R-:W-:Y:S01]  /*1b90*/  FMUL.FTZ R0, R11, R0 ;  /* 0x000000000b007220 */ /* 0x020fe20000410000 */
[----:B---3--:R-:W-:Y:S02]  /*1ba0*/  HADD2.F32 R9, -RZ, R124.H0_H0 ;  /* 0x2000007cff097230 */ /* 0x008fe40000004100 */
[----:B------:R-:W-:Y:S01]  /*1bb0*/  FADD.FTZ R188, R188, R10 ;  /* 0x0000000abcbc7221 */ /* 0x000fe20000010000 */
[C---:B------:R-:W-:Y:S01]  /*1bc0*/  FFMA.FTZ R232, R0.reuse, R10, R232 ;  /* 0x0000000a00e87223 */ /* 0x040fe200000100e8 */
[----:B------:R-:W-:Y:S01]  /*1bd0*/  FADD.FTZ R10, -R183, R137 ;  /* 0x00000089b70a7221 */ /* 0x000fe20000010100 */
[-C--:B------:R-:W-:Y:S01]  /*1be0*/  FFMA.FTZ R20, R0, R9.reuse, R20 ;  /* 0x0000000900147223 */ /* 0x080fe20000010014 */
[----:B0-----:R-:W-:Y:S01]  /*1bf0*/  FADD.FTZ R200, R200, R9 ;  /* 0x00000009c8c87221 */ /* 0x001fe20000010000 */
[----:B------:R-:W-:Y:S01]  /*1c00*/  FFMA.FTZ R9, R19, R9, R12 ;  /* 0x0000000913097223 */ /* 0x000fe2000001000c */
[----:B------:R-:W-:-:S02]  /*1c10*/  HADD2.F32 R19, -RZ, R128.H1_H1 ;  /* 0x30000080ff137230 */ /* 0x000fc40000004100 */
[----:B------:R-:W-:Y:S01]  /*1c20*/  FMUL.FTZ R12, R11, R10 ;  /* 0x0000000a0b0c7220 */ /* 0x000fe20000410000 */
[----:B------:R-:W-:Y:S02]  /*1c30*/  STL [R1+0x54], R200 ;  /* 0x000054c801007387 */ /* 0x000fe40000100800 */
[----:B------:R-:W-:Y:S02]  /*1c40*/  FMUL.FTZ R10, R201, R19 ;  /* 0x00000013c90a7220 */ /* 0x000fe40000410000 */
[----:B------:R0:W-:Y:S02]  /*1c50*/  STL [R1+0xf4], R20 ;  /* 0x0000f41401007387 */ /* 0x0001e40000100800 */
[----:B0-----:R-:W-:-:S05]  /*1c60*/  HADD2.F32 R20, -RZ, R124.H1_H1 ;  /* 0x3000007cff147230 */ /* 0x001fca0000004100 */
[----:B------:R-:W-:Y:S01]  /*1c70*/  FADD.FTZ R202, R202, R20 ;  /* 0x00000014caca7221 */ /* 0x000fe20000010000 */
[CC--:B------:R-:W-:Y:S01]  /*1c80*/  FFMA.FTZ R32, R12.reuse, R20.reuse, R32 ;  /* 0x000000140c207223 */ /* 0x0c0fe20000010020 */
[----:B------:R-:W-:Y:S01]  /*1c90*/  FFMA.FTZ R10, R31, R20, R10 ;  /* 0x000000141f0a7223 */ /* 0x000fe2000001000a */
[----:B------:R-:W-:Y:S01]  /*1ca0*/  FADD.FTZ R20, -R183, R138 ;  /* 0x0000008ab7147221 */ /* 0x000fe20000010100 */
[----:B------:R-:W-:Y:S02]  /*1cb0*/  HADD2.F32 R31, -RZ, R129.H0_H0 ;  /* 0x20000081ff1f7230 */ /* 0x000fe40000004100 */
[----:B------:R-:W-:Y:S01]  /*1cc0*/  FADD.FTZ R189, R189, R19 ;  /* 0x00000013bdbd7221 */ /* 0x000fe20000010000 */
[----:B------:R-:W-:Y:S01]  /*1cd0*/  FFMA.FTZ R233, R12, R19, R233 ;  /* 0x000000130ce97223 */ /* 0x000fe200000100e9 */
[----:B------:R-:W-:Y:S01]  /*1ce0*/  FMUL.FTZ R20, R11, R20 ;  /* 0x000000140b147220 */ /* 0x000fe20000410000 */
[----:B------:R-:W-:Y:S01]  /*1cf0*/  STL [R1+0x58], R202 ;  /* 0x000058ca01007387 */ /* 0x000fe20000100800 */
[----:B------:R-:W-:-:S02]  /*1d00*/  HADD2.F32 R19, -RZ, R125.H0_H0 ;  /* 0x2000007dff137230 */ /* 0x000fc40000004100 */
[----:B------:R-:W-:Y:S01]  /*1d10*/  FADD.FTZ R190, R190, R31 ;  /* 0x0000001fbebe7221 */ /* 0x000fe20000010000 */
[C---:B------:R-:W-:Y:S01]  /*1d20*/  FFMA.FTZ R234, R20.reuse, R31, R234 ;  /* 0x0000001f14ea7223 */ /* 0x040fe200000100ea */
[----:B------:R0:W-:Y:S01]  /*1d30*/  STL [R1+0xf8], R32 ;  /* 0x0000f82001007387 */ /* 0x0001e20000100800 */
[----:B------:R-:W-:Y:S02]  /*1d40*/  HADD2.F32 R125, -RZ, R125.H1_H1 ;  /* 0x3000007dff7d7230 */ /* 0x000fe40000004100 */
[----:B------:R-:W-:Y:S01]  /*1d50*/  FADD.FTZ R141, R141, R19 ;  /* 0x000000138d8d7221 */ /* 0x000fe20000010000 */
[----:B------:R-:W-:Y:S01]  /*1d60*/  FFMA.FTZ R160, R20, R19, R160 ;  /* 0x0000001314a07223 */ /* 0x000fe200000100a0 */
[----:B0-----:R-:W-:Y:S01]  /*1d70*/  FMUL.FTZ R32, R142, R31 ;  /* 0x0000001f8e207220 */ /* 0x001fe20000410000 */
[----:B------:R-:W-:-:S03]  /*1d80*/  FADD.FTZ R31, -R183, R139 ;  /* 0x0000008bb71f7221 */ /* 0x000fc60000010100 */
[----:B------:R-:W-:Y:S01]  /*1d90*/  FFMA.FTZ R19, R159, R19, R32 ;  /* 0x000000139f137223 */ /* 0x000fe20000010020 */
[----:B------:R-:W-:Y:S01]  /*1da0*/  FMUL.FTZ R32, R11, R31 ;  /* 0x0000001f0b207220 */ /* 0x000fe20000410000 */
[----:B------:R-:W-:Y:S01]  /*1db0*/  FADD.FTZ R167, R167, R125 ;  /* 0x0000007da7a77221 */ /* 0x000fe20000010000 */
[----:B------:R-:W-:Y:S01]  /*1dc0*/  HADD2.F32 R124, -RZ, R129.H1_H1 ;  /* 0x30000081ff7c7230 */ /* 0x000fe20000004100 */
[----:B------:R-:W-:Y:S01]  /*1dd0*/  STL [R1+0x5c], R141 ;  /* 0x00005c8d01007387 */ /* 0x000fe20000100800 */
[----:B------:R-:W-:-:S03]  /*1de0*/  FFMA.FTZ R173, R32, R125, R173 ;  /* 0x0000007d20ad7223 */ /* 0x000fc600000100ad */
        /* <DEDUP_REMOVED lines=13> */
[----:B0-----:R-:W4:Y:S01]  /*1ec0*/  LDL.LU R173, [R1+0x4c] ;  /* 0x00004c0001ad7983 */ /* 0x001f220000300800 */
[----:B------:R-:W-:-:S03]  /*1ed0*/  FADD.FTZ R128, -R183, R132 ;  /* 0x00000084b7807221 */ /* 0x000fc60000010100 */
        /* <DEDUP_REMOVED lines=9> */
[----:B------:R-:W-:-:S02]  /*1f70*/  HADD2.F32 R124, -RZ, R130.H0_H0 ;  /* 0x20000082ff7c7230 */ /* 0x000fc40000004100 */
[----:B------:R-:W-:Y:S02]  /*1f80*/  HADD2.F32 R125, -RZ, R126.H0_H0 ;  /* 0x2000007eff7d7230 */ /* 0x000fe40000004100 */
[----:B------:R-:W-:Y:S01]  /*1f90*/  FMUL.FTZ R142, R11, R128 ;  /* 0x000000800b8e7220 */ /* 0x000fe20000410000 */
[----:B------:R-:W-:-:S03]  /*1fa0*/  FADD.FTZ R184, R184, R124 ;  /* 0x0000007cb8b87221 */ /* 0x000fc60000010000 */
[----:B------:R-:W-:Y:S01]  /*1fb0*/  FFMA.FTZ R228, R142, R124, R228 ;  /* 0x0000007c8ee47223 */ /* 0x000fe200000100e4 */
[----:B------:R-:W-:Y:S02]  /*1fc0*/  HADD2.F32 R126, -RZ, R126.H1_H1 ;  /* 0x3000007eff7e7230 */ /* 0x000fe40000004100 */
[----:B--2---:R-:W-:Y:S01]  /*1fd0*/  FADD.FTZ R202, R202, R125 ;  /* 0x0000007dcaca7221 */ /* 0x004fe20000010000 */
[----:B---3--:R-:W-:-:S04]  /*1fe0*/  FFMA.FTZ R160, R142, R125, R160 ;  /* 0x0000007d8ea07223 */ /* 0x008fc800000100a0 */
[----:B------:R-:W-:Y:S04]  /*1ff0*/  STL [R1+0x44], R202 ;  /* 0x000044ca01007387 */ /* 0x000fe80000100800 */
[----:B------:R0:W-:Y:S01]  /*2000*/  STL [R1+0xe4], R160 ;  /* 0x0000e4a001007387 */ /* 0x0001e20000100800 */
[----:B----4-:R-:W-:-:S05]  /*2010*/  FADD.FTZ R200, R200, R126 ;  /* 0x0000007ec8c87221 */ /* 0x010fca0000010000 */
[----:B------:R-:W-:Y:S01]  /*2020*/  STL [R1+0x48], R200 ;  /* 0x000048c801007387 */ /* 0x000fe20000100800 */
[----:B------:R-:W-:Y:S01]  /*2030*/  FMUL.FTZ R128, R132, R124 ;  /* 0x0000007c84807220 */ /* 0x000fe20000410000 */
[----:B------:R-:W-:-:S03]  /*2040*/  HADD2.F32 R124, -RZ, R130.H1_H1 ;  /* 0x30000082ff7c7230 */ /* 0x000fc60000004100 */
[----:B------:R-:W-:Y:S01]  /*2050*/  FFMA.FTZ R141, R141, R125, R128 ;  /* 0x0000007d8d8d7223 */ /* 0x000fe20000010080 */
[----:B------:R-:W-:-:S04]  /*2060*/  FADD.FTZ R125, -R183, R133 ;  /* 0x00000085b77d7221 */ /* 0x000fc80000010100 */
[----:B0-----:R-:W-:Y:S01]  /*2070*/  FMUL.FTZ R160, R11, R125 ;  /* 0x0000007d0ba07220 */ /* 0x001fe20000410000 */
[----:B------:R-:W-:-:S03]  /*2080*/  FMUL.FTZ R125, R201, R124 ;  /* 0x0000007cc97d7220 */ /* 0x000fc60000410000 */
[CC--:B------:R-:W-:Y:S01]  /*2090*/  FFMA.FTZ R168, R160.reuse, R126.reuse, R168 ;  /* 0x0000007ea0a87223 */ /* 0x0c0fe200000100a8 */
[----:B------:R-:W-:Y:S01]  /*20a0*/  FFMA.FTZ R159, R159, R126, R125 ;  /* 0x0000007e9f9f7223 */ /* 0x000fe2000001007d */
[----:B------:R-:W-:Y:S01]  /*20b0*/  FADD.FTZ R126, -R183, R134 ;  /* 0x00000086b77e7221 */ /* 0x000fe20000010100 */
[----:B------:R-:W-:Y:S02]  /*20c0*/  HADD2.F32 R125, -RZ, R127.H0_H0 ;  /* 0x2000007fff7d7230 */ /* 0x000fe40000004100 */
[----:B------:R-:W-:Y:S01]  /*20d0*/  FADD.FTZ R185, R185, R124 ;  /* 0x0000007cb9b97221 */ /* 0x000fe20000010000 */
[----:B------:R0:W-:Y:S01]  /*20e0*/  STL [R1+0xe8], R168 ;  /* 0x0000e8a801007387 */ /* 0x0001e20000100800 */
[----:B------:R-:W-:Y:S01]  /*20f0*/  FFMA.FTZ R229, R160, R124, R229 ;  /* 0x0000007ca0e57223 */ /* 0x000fe200000100e5 */
[----:B------:R-:W-:Y:S02]  /*2100*/  HADD2.F32 R124, -RZ, R131.H0_H0 ;  /* 0x20000083ff7c7230 */ /* 0x000fe40000004100 */
[----:B0-----:R-:W-:-:S03]  /*2110*/  FMUL.FTZ R168, R11, R126 ;  /* 0x0000007e0ba87220 */ /* 0x001fc60000410000 */
[-C--:B------:R-:W-:Y:S01]  /*2120*/  FMUL.FTZ R126, R174, R124.reuse ;  /* 0x0000007cae7e7220 */ /* 0x080fe20000410000 */
[-C--:B------:R-:W-:Y:S01]  /*2130*/  FFMA.FTZ R167, R168, R125.reuse, R167 ;  /* 0x0000007da8a77223 */ /* 0x080fe200000100a7 */
[----:B------:R-:W-:Y:S01]  /*2140*/  FADD.FTZ R173, R173, R125 ;  /* 0x0000007dadad7221 */ /* 0x000fe20000010000 */
[----:B------:R-:W-:Y:S01]  /*2150*/  FADD.FTZ R186, R186, R124 ;  /* 0x0000007cbaba7221 */ /* 0x000fe20000010000 */
[----:B------:R-:W-:Y:S02]  /*2160*/  FFMA.FTZ R230, R168, R124, R230 ;  /* 0x0000007ca8e67223 */ /* 0x000fe400000100e6 */
[----:B------:R0:W-:Y:S01]  /*2170*/  STL [R1+0xec], R167 ;  /* 0x0000eca701007387 */ /* 0x0001e20000100800 */
[----:B------:R-:W-:Y:S02]  /*2180*/  HADD2.F32 R124, -RZ, R131.H1_H1 ;  /* 0x30000083ff7c7230 */ /* 0x000fe40000004100 */
[----:B------:R-:W-:Y:S01]  /*2190*/  HADD2.F32 R127, -RZ, R127.H1_H1 ;  /* 0x3000007fff7f7230 */ /* 0x000fe20000004100 */
[----:B------:R1:W-:Y:S01]  /*21a0*/  STL [R1+0x4c], R173 ;  /* 0x00004cad01007387 */ /* 0x0003e20000100800 */
        /* <DEDUP_REMOVED lines=28> */
.L_x_4373:
[----:B------:R-:W-:Y:S05]  /*2370*/  BSYNC.RECONVERGENT B1 ;  /* 0x0000000000017941 */ /* 0x000fea0003800200 */
.L_x_4372:
[----:B------:R-:W-:Y:S04]  /*2380*/  BSSY.RECONVERGENT B1, `(.L_x_4374) ;  /* 0x00000a9000017945 */ /* 0x000fe80003800200 */
[----:B------:R-:W-:Y:S05]  /*2390*/  @!P6 BRA `(.L_x_4375) ;  /* 0x00000008009ce947 */ /* 0x000fea0003800000 */
[----:B------:R-:W1:Y:S01]  /*23a0*/  LDC.64 R132, c[0x0][0x3a8] ;  /* 0x0000ea00ff847b82 */ /* 0x000e620000000a00 */
[----:B------:R2:W-:Y:S01]  /*23b0*/  STL.64 [R1+0x250], R4 ;  /* 0x0002500401007387 */ /* 0x0005e20000100a00 */
[----:B------:R-:W-:-:S03]  /*23c0*/  ISETP.NE.U32.AND P0, PT, RZ, UR12, PT ;  /* 0x0000000cff007c0c */ /* 0x000fc6000bf05070 */
[----:B------:R3:W-:Y:S03]  /*23d0*/  STL [R1+0x24c], R2 ;  /* 0x00024c0201007387 */ /* 0x0007e60000100800 */
[----:B------:R-:W4:Y:S08]  /*23e0*/  LDC.64 R128, c[0x0][0x430] ;  /* 0x00010c00ff807b82 */ /* 0x000f300000000a00 */
[----:B------:R-:W0:Y:S01]  /*23f0*/  LDC.64 R124, c[0x0][0x428] ;  /* 0x00010a00ff7c7b82 */ /* 0x000e220000000a00 */
[C---:B-1----:R-:W-:Y:S01]  /*2400*/  IMAD.WIDE.U32 R132, R202.reuse, 0x20, R132 ;  /* 0x00000020ca847825 */ /* 0x042fe200078e0084 */
[----:B------:R-:W-:Y:S01]  /*2410*/  ISETP.NE.AND.EX P0, PT, RZ, UR13, PT, P0 ;  /* 0x0000000dff007c0c */ /* 0x000fe2000bf05300 */
[----:B------:R1:W-:Y:S04]  /*2420*/  STL [R1+0x248], R0 ;  /* 0x0002480001007387 */ /* 0x0003e80000100800 */
[----:B------:R-:W3:Y:S01]  /*2430*/  LDG.E.128 R136, desc[UR10][R132.64] ;  /* 0x0000000a84887981 */ /* 0x000ee2000c1e1d00 */
[----:B----4-:R-:W-:-:S07]  /*2440*/  IMAD.WIDE.U32 R128, R202, 0x10, R128 ;  /* 0x00000010ca807825 */ /* 0x010fce00078e0080 */
[----:B--2---:R-:W2:Y:S01]  /*2450*/  @P0 LDC.64 R4, c[0x0][0x438] ;  /* 0x00010e00ff040b82 */ /* 0x004ea20000000a00 */
[----:B------:R-:W4:Y:S01]  /*2460*/  LDG.E.128 R128, desc[UR10][R128.64] ;  /* 0x0000000a80807981 */ /* 0x000f22000c1e1d00 */
[----:B0-----:R-:W-:-:S03]  /*2470*/  IMAD.WIDE.U32 R124, R202, 0x10, R124 ;  /* 0x00000010ca7c7825 */ /* 0x001fc600078e007c */
[----:B------:R-:W4:Y:S04]  /*2480*/  LDG.E.128 R132, desc[UR10][R132.64+0x10] ;  /* 0x0000100a84847981 */ /* 0x000f28000c1e1d00 */
[----:B------:R-:W4:Y:S01]  /*2490*/  LDG.E.128 R124, desc[UR10][R124.64] ;  /* 0x0000000a7c7c7981 */ /* 0x000f22000c1e1d00 */
[----:B--2---:R-:W-:-:S05]  /*24a0*/  @P0 IMAD.WIDE.U32 R4, R202, 0x20, R4 ;  /* 0x00000020ca040825 */ /* 0x004fca00078e0004 */
[----:B------:R2:W5:Y:S04]  /*24b0*/  @P0 LDG.E.128 R44, desc[UR10][R4.64] ;  /* 0x0000000a042c0981 */ /* 0x000568000c1e1d00 */
[----:B------:R2:W5:Y:S04]  /*24c0*/  @P0 LDG.E.128 R40, desc[UR10][R4.64+0x10] ;  /* 0x0000100a04280981 */ /* 0x000568000c1e1d00 */
[----:B------:R2:W5:Y:S04]  /*24d0*/  LDL.LU.64 R4, [R1+0x250] ;  /* 0x0002500001047983 */ /* 0x0005680000300a00 */
[----:B------:R-:W2:Y:S04]  /*24e0*/  LDL.LU R176, [R1+0xd4] ;  /* 0x0000d40001b07983 */ /* 0x000ea80000300800 */
[----:B------:R-:W2:Y:S04]  /*24f0*/  LDL R22, [R1+0x1f8] ;  /* 0x0001f80001167983 */ /* 0x000ea80000100800 */
[----:B------:R-:W2:Y:S04]  /*2500*/  LDL R21, [R1+0x1dc] ;  /* 0x0001dc0001157983 */ /* 0x000ea80000100800 */
[----:B------:R-:W2:Y:S04]  /*2510*/  LDL.LU R175, [R1+0x34] ;  /* 0x0000340001af7983 */ /* 0x000ea80000300800 */
        /* <DEDUP_REMOVED lines=8> */
[----:B---3--:R-:W3:Y:S04]  /*25a0*/  LDL.LU R2, [R1+0xe0] ;  /* 0x0000e00001027983 */ /* 0x008ee80000300800 */
[----:B-1----:R-:W3:Y:S01]  /*25b0*/  LDL R0, [R1+0x204] ;  /* 0x0002040001007983 */ /* 0x002ee20000100800 */
[----:B------:R-:W-:-:S03]  /*25c0*/  FADD.FTZ R7, -R183, R136 ;  /* 0x00000088b7077221 */ /* 0x000fc60000010100 */
[----:B------:R-:W3:Y:S01]  /*25d0*/  LDL.LU R136, [R1+0x30] ;  /* 0x0000300001887983 */ /* 0x000ee20000300800 */
[----:B-----5:R-:W-:-:S03]  /*25e0*/  FMUL.FTZ R8, R11, R7 ;  /* 0x000000070b087220 */ /* 0x020fc60000410000 */
[----:B------:R-:W3:Y:S01]  /*25f0*/  LDL R7, [R1+0x1d8] ;  /* 0x0001d80001077983 */ /* 0x000ee20000100800 */
[----:B----4-:R-:W-:Y:S02]  /*2600*/  HADD2.F32 R14, -RZ, R128.H0_H0 ;  /* 0x20000080ff0e7230 */ /* 0x010fe40000004100 */
[----:B------:R-:W-:-:S03]  /*2610*/  HADD2.F32 R13, -RZ, R124.H0_H0 ;  /* 0x2000007cff0d7230 */ /* 0x000fc60000004100 */
[----:B------:R-:W-:Y:S01]  /*2620*/  FADD.FTZ R84, R84, R14 ;  /* 0x0000000e54547221 */ /* 0x000fe20000010000 */
[CC--:B------:R-:W-:Y:S01]  /*2630*/  FFMA.FTZ R224, R8.reuse, R14.reuse, R224 ;  /* 0x0000000e08e07223 */ /* 0x0c0fe200000100e0 */
[----:B--2---:R-:W-:Y:S01]  /*2640*/  FFMA.FTZ R176, R8, R13, R176 ;  /* 0x0000000d08b07223 */ /* 0x004fe200000100b0 */
[----:B---3--:R-:W-:Y:S01]  /*2650*/  FADD.FTZ R136, R136, R13 ;  /* 0x0000000d88887221 */ /* 0x008fe20000010000 */
[----:B------:R-:W-:Y:S01]  /*2660*/  FMUL.FTZ R7, R7, R14 ;  /* 0x0000000e07077220 */ /* 0x000fe20000410000 */
[----:B------:R-:W-:-:S03]  /*2670*/  HADD2.F32 R14, -RZ, R124.H1_H1 ;  /* 0x3000007cff0e7230 */ /* 0x000fc60000004100 */
[----:B------:R-:W-:Y:S01]  /*2680*/  FFMA.FTZ R7, R22, R13, R7 ;  /* 0x0000000d16077223 */ /* 0x000fe20000010007 */
[----:B------:R-:W-:Y:S01]  /*2690*/  FADD.FTZ R13, -R183, R137 ;  /* 0x00000089b70d7221 */ /* 0x000fe20000010100 */
[----:B------:R-:W-:-:S03]  /*26a0*/  HADD2.F32 R22, -RZ, R128.H1_H1 ;  /* 0x30000080ff167230 */ /* 0x000fc60000004100 */
[----:B------:R-:W-:Y:S01]  /*26b0*/  FMUL.FTZ R13, R11, R13 ;  /* 0x0000000d0b0d7220 */ /* 0x000fe20000410000 */
[----:B------:R-:W-:Y:S01]  /*26c0*/  FADD.FTZ R175, R175, R14 ;  /* 0x0000000eafaf7221 */ /* 0x000fe20000010000 */
[----:B------:R-:W-:Y:S02]  /*26d0*/  STL [R1+0x30], R136 ;  /* 0x0000308801007387 */ /* 0x000fe40000100800 */
[----:B------:R-:W-:Y:S01]  /*26e0*/  FFMA.FTZ R30, R13, R14, R30 ;  /* 0x0000000e0d1e7223 */ /* 0x000fe2000001001e */
[----:B------:R-:W-:Y:S01]  /*26f0*/  FMUL.FTZ R21, R21, R22 ;  /* 0x0000001615157220 */ /* 0x000fe20000410000 */
[----:B------:R-:W-:Y:S04]  /*2700*/  STL [R1+0xd4], R176 ;  /* 0x0000d4b001007387 */ /* 0x000fe80000100800 */
[----:B------:R-:W-:Y:S01]  /*2710*/  STL [R1+0x34], R175 ;  /* 0x000034af01007387 */ /* 0x000fe20000100800 */
[----:B------:R-:W-:Y:S01]  /*2720*/  FFMA.FTZ R14, R29, R14, R21 ;  /* 0x0000000e1d0e7223 */ /* 0x000fe20000010015 */
[----:B------:R-:W-:-:S02]  /*2730*/  FADD.FTZ R21, -R183, R138 ;  /* 0x0000008ab7157221 */ /* 0x000fc40000010100 */
[----:B------:R0:W-:Y:S01]  /*2740*/  STL [R1+0xd8], R30 ;  /* 0x0000d81e01007387 */ /* 0x0001e20000100800 */
[----:B------:R-:W-:Y:S01]  /*2750*/  FADD.FTZ R85, R85, R22 ;  /* 0x0000001655557221 */ /* 0x000fe20000010000 */
[----:B------:R-:W-:Y:S01]  /*2760*/  FFMA.FTZ R225, R13, R22, R225 ;  /* 0x000000160de17223 */ /* 0x000fe200000100e1 */
[----:B------:R-:W-:Y:S02]  /*2770*/  HADD2.F32 R29, -RZ, R125.H0_H0 ;  /* 0x2000007dff1d7230 */ /* 0x000fe40000004100 */
[----:B------:R-:W-:Y:S01]  /*2780*/  FMUL.FTZ R21, R11, R21 ;  /* 0x000000150b157220 */ /* 0x000fe20000410000 */
[----:B0-----:R-:W-:-:S05]  /*2790*/  HADD2.F32 R30, -RZ, R129.H0_H0 ;  /* 0x20000081ff1e7230 */ /* 0x001fca0000004100 */
[-C--:B------:R-:W-:Y:S01]  /*27a0*/  FMUL.FTZ R22, R166, R30.reuse ;  /* 0x0000001ea6167220 */ /* 0x080fe20000410000 */
[----:B------:R-:W-:Y:S01]  /*27b0*/  FADD.FTZ R86, R86, R30 ;  /* 0x0000001e56567221 */ /* 0x000fe20000010000 */
[----:B------:R-:W-:Y:S01]  /*27c0*/  FFMA.FTZ R226, R21, R30, R226 ;  /* 0x0000001e15e27223 */ /* 0x000fe200000100e2 */
[----:B------:R-:W-:Y:S01]  /*27d0*/  FADD.FTZ R30, -R183, R139 ;  /* 0x0000008bb71e7221 */ /* 0x000fe20000010100 */
[-C--:B------:R-:W-:Y:S01]  /*27e0*/  FFMA.FTZ R22, R38, R29.reuse, R22 ;  /* 0x0000001d26167223 */ /* 0x080fe20000010016 */
[----:B------:R-:W-:Y:S02]  /*27f0*/  HADD2.F32 R38, -RZ, R129.H1_H1 ;  /* 0x30000081ff267230 */ /* 0x000fe40000004100 */
[----:B------:R-:W-:Y:S01]  /*2800*/  FADD.FTZ R165, R165, R29 ;  /* 0x0000001da5a57221 */ /* 0x000fe20000010000 */
[----:B------:R-:W-:Y:S01]  /*2810*/  FFMA.FTZ R158, R21, R29, R158 ;  /* 0x0000001d159e7223 */ /* 0x000fe2000001009e */
[----:B------:R-:W-:Y:S02]  /*2820*/  HADD2.F32 R29, -RZ, R125.H1_H1 ;  /* 0x3000007dff1d7230 */ /* 0x000fe40000004100 */
[----:B------:R-:W-:Y:S01]  /*2830*/  FMUL.FTZ R30, R11, R30 ;  /* 0x0000001e0b1e7220 */ /* 0x000fe20000410000 */
[----:B------:R-:W-:Y:S01]  /*2840*/  FMUL.FTZ R37, R37, R38 ;  /* 0x0000002625257220 */ /* 0x000fe20000410000 */
[----:B------:R-:W-:Y:S01]  /*2850*/  STL [R1+0x38], R165 ;  /* 0x000038a501007387 */ /* 0x000fe20000100800 */
[----:B------:R-:W-:Y:S01]  /*2860*/  FADD.FTZ R157, R157, R29 ;  /* 0x0000001d9d9d7221 */ /* 0x000fe20000010000 */
[----:B------:R-:W-:-:S02]  /*2870*/  FFMA.FTZ R2, R30, R29, R2 ;  /* 0x0000001d1e027223 */ /* 0x000fc40000010002 */
[----:B------:R-:W-:Y:S01]  /*2880*/  STL [R1+0xdc], R158 ;  /* 0x0000dc9e01007387 */ /* 0x000fe20000100800 */
[----:B------:R-:W-:-:S03]  /*2890*/  FFMA.FTZ R29, R0, R29, R37 ;  /* 0x0000001d001d7223 */ /* 0x000fc60000010025 */
[----:B------:R-:W2:Y:S04]  /*28a0*/  LDL R37, [R1+0x1c8] ;  /* 0x0001c80001257983 */ /* 0x000ea80000100800 */
[----:B------:R-:W-:Y:S04]  /*28b0*/  STL [R1+0x3c], R157 ;  /* 0x00003c9d01007387 */ /* 0x000fe80000100800 */
[----:B------:R0:W-:Y:S01]  /*28c0*/  STL [R1+0xe0], R2 ;  /* 0x0000e00201007387 */ /* 0x0001e20000100800 */
[----:B------:R-:W-:-:S03]  /*28d0*/  FADD.FTZ R87, R87, R38 ;  /* 0x0000002657577221 */ /* 0x000fc60000010000 */
[----:B0-----:R-:W3:Y:S04]  /*28e0*/  LDL.LU R2, [R1+0x20] ;  /* 0x0000200001027983 */ /* 0x001ee80000300800 */
[----:B------:R-:W4:Y:S04]  /*28f0*/  LDL.LU R0, [R1+0xc4] ;  /* 0x0000c40001007983 */ /* 0x000f280000300800 */
[----:B------:R-:W4:Y:S04]  /*2900*/  LDL R158, [R1+0x1e8] ;  /* 0x0001e800019e7983 */ /* 0x000f280000100800 */
[----:B------:R-:W4:Y:S04]  /*2910*/  LDL.LU R176, [R1+0x24] ;  /* 0x0000240001b07983 */ /* 0x000f280000300800 */
[----:B------:R-:W4:Y:S04]  /*2920*/  LDL.LU R166, [R1+0xc8] ;  /* 0x0000c80001a67983 */ /* 0x000f280000300800 */
[----:B------:R-:W4:Y:S04]  /*2930*/  LDL R157, [R1+0x1ec] ;  /* 0x0001ec00019d7983 */ /* 0x000f280000100800 */
[----:B------:R-:W4:Y:S01]  /*2940*/  LDL R175, [R1+0x1d0] ;  /* 0x0001d00001af7983 */ /* 0x000f220000100800 */
[----:B------:R-:W-:-:S03]  /*2950*/  FFMA.FTZ R227, R30, R38, R227 ;  /* 0x000000261ee37223 */ /* 0x000fc600000100e3 */
[----:B------:R-:W4:Y:S01]  /*2960*/  LDL.LU R165, [R1+0x28] ;  /* 0x0000280001a57983 */ /* 0x000f220000300800 */
        /* <DEDUP_REMOVED lines=8> */
[----:B------:R-:W-:-:S02]  /*29f0*/  HADD2.F32 R125, -RZ, R130.H0_H0 ;  /* 0x20000082ff7d7230 */ /* 0x000fc40000004100 */
[----:B------:R-:W-:Y:S01]  /*2a00*/  FMUL.FTZ R38, R11, R38 ;  /* 0x000000260b267220 */ /* 0x000fe20000410000 */
[--C-:B------:R-:W-:Y:S02]  /*2a10*/  HADD2.F32 R124, -RZ, R126.reuse.H0_H0 ;  /* 0x2000007eff7c7230 */ /* 0x100fe40000004100 */
[----:B------:R-:W-:Y:S01]  /*2a20*/  FADD.FTZ R80, R80, R125 ;  /* 0x0000007d50507221 */ /* 0x000fe20000010000 */
[-C--:B------:R-:W-:Y:S01]  /*2a30*/  FFMA.FTZ R220, R38, R125.reuse, R220 ;  /* 0x0000007d26dc7223 */ /* 0x080fe200000100dc */
[----:B------:R-:W-:Y:S01]  /*2a40*/  HADD2.F32 R126, -RZ, R126.H1_H1 ;  /* 0x3000007eff7e7230 */ /* 0x000fe20000004100 */
[----:B------:R-:W-:Y:S01]  /*2a50*/  IADD3 R202, PT, PT, R202, 0x20, RZ ;  /* 0x00000020caca7810 */ /* 0x000fe20007ffe0ff */
[----:B--2---:R-:W-:Y:S01]  /*2a60*/  FMUL.FTZ R37, R37, R125 ;  /* 0x0000007d25257220 */ /* 0x004fe20000410000 */
[----:B------:R-:W-:-:S05]  /*2a70*/  HADD2.F32 R125, -RZ, R130.H1_H1 ;  /* 0x30000082ff7d7230 */ /* 0x000fca0000004100 */
[----:B------:R-:W-:Y:S01]  /*2a80*/  FADD.FTZ R81, R81, R125 ;  /* 0x0000007d51517221 */ /* 0x000fe20000010000 */
[----:B---3--:R-:W-:Y:S01]  /*2a90*/  FADD.FTZ R2, R2, R124 ;  /* 0x0000007c02027221 */ /* 0x008fe20000010000 */
[-C--:B----4-:R-:W-:Y:S01]  /*2aa0*/  FFMA.FTZ R0, R38, R124.reuse, R0 ;  /* 0x0000007c26007223 */ /* 0x090fe20000010000 */
[----:B------:R-:W-:Y:S01]  /*2ab0*/  FFMA.FTZ R37, R158, R124, R37 ;  /* 0x0000007c9e257223 */ /* 0x000fe20000010025 */
[----:B------:R-:W-:-:S04]  /*2ac0*/  FADD.FTZ R124, -R183, R133 ;  /* 0x00000085b77c7221 */ /* 0x000fc80000010100 */
[----:B------:R-:W-:Y:S01]  /*2ad0*/  FMUL.FTZ R158, R11, R124 ;  /* 0x0000007c0b9e7220 */ /* 0x000fe20000410000 */
[----:B------:R-:W-:Y:S01]  /*2ae0*/  FADD.FTZ R176, R176, R126 ;  /* 0x0000007eb0b07221 */ /* 0x000fe20000010000 */
[----:B------:R0:W-:Y:S02]  /*2af0*/  STL [R1+0x20], R2 ;  /* 0x0000200201007387 */ /* 0x0001e40000100800 */
[CC--:B------:R-:W-:Y:S01]  /*2b00*/  FFMA.FTZ R221, R158.reuse, R125.reuse, R221 ;  /* 0x0000007d9edd7223 */ /* 0x0c0fe200000100dd */
[----:B------:R-:W-:Y:S01]  /*2b10*/  FFMA.FTZ R166, R158, R126, R166 ;  /* 0x0000007e9ea67223 */ /* 0x000fe200000100a6 */
[----:B0-----:R1:W5:Y:S04]  /*2b20*/  LDL.LU R2, [R1+0x24c] ;  /* 0x00024c0001027983 */ /* 0x0013680000300800 */
[----:B------:R0:W-:Y:S04]  /*2b30*/  STL [R1+0xc4], R0 ;  /* 0x0000c40001007387 */ /* 0x0001e80000100800 */
[----:B0-----:R1:W5:Y:S04]  /*2b40*/  LDL.LU R0, [R1+0x248] ;  /* 0x0002480001007983 */ /* 0x0013680000300800 */
[----:B------:R-:W-:Y:S01]  /*2b50*/  STL [R1+0x24], R176 ;  /* 0x000024b001007387 */ /* 0x000fe20000100800 */
[----:B------:R-:W-:Y:S01]  /*2b60*/  FMUL.FTZ R124, R132, R125 ;  /* 0x0000007d847c7220 */ /* 0x000fe20000410000 */
[----:B------:R-:W-:-:S03]  /*2b70*/  HADD2.F32 R125, -RZ, R127.H0_H0 ;  /* 0x2000007fff7d7230 */ /* 0x000fc60000004100 */
[----:B------:R-:W-:Y:S01]  /*2b80*/  FFMA.FTZ R157, R157, R126, R124 ;  /* 0x0000007e9d9d7223 */ /* 0x000fe2000001007c */
[----:B------:R-:W-:Y:S01]  /*2b90*/  FADD.FTZ R124, -R183, R134 ;  /* 0x00000086b77c7221 */ /* 0x000fe20000010100 */
[----:B------:R-:W-:Y:S01]  /*2ba0*/  HADD2.F32 R126, -RZ, R131.H0_H0 ;  /* 0x20000083ff7e7230 */ /* 0x000fe20000004100 */
[----:B------:R0:W-:Y:S01]  /*2bb0*/  STL [R1+0xc8], R166 ;  /* 0x0000c8a601007387 */ /* 0x0001e20000100800 */
[----:B------:R-:W-:-:S05]  /*2bc0*/  FADD.FTZ R165, R165, R125 ;  /* 0x0000007da5a57221 */ /* 0x000fca0000010000 */
[----:B------:R2:W-:Y:S01]  /*2bd0*/  STL [R1+0x28], R165 ;  /* 0x000028a501007387 */ /* 0x0005e20000100800 */
[----:B0-----:R-:W-:Y:S01]  /*2be0*/  FMUL.FTZ R166, R11, R124 ;  /* 0x0000007c0ba67220 */ /* 0x001fe20000410000 */
[----:B------:R-:W-:-:S03]  /*2bf0*/  FMUL.FTZ R124, R175, R126 ;  /* 0x0000007eaf7c7220 */ /* 0x000fc60000410000 */
[-C--:B------:R-:W-:Y:S01]  /*2c00*/  FFMA.FTZ R139, R166, R125.reuse, R139 ;  /* 0x0000007da68b7223 */ /* 0x080fe2000001008b */
[----:B--2---:R-:W-:Y:S01]  /*2c10*/  FFMA.FTZ R165, R138, R125, R124 ;  /* 0x0000007d8aa57223 */ /* 0x004fe2000001007c */
[----:B------:R-:W-:Y:S02]  /*2c20*/  HADD2.F32 R125, -RZ, R131.H1_H1 ;  /* 0x30000083ff7d7230 */ /* 0x000fe40000004100 */
[----:B------:R-:W-:Y:S01]  /*2c30*/  FADD.FTZ R124, -R183, R135 ;  /* 0x00000087b77c7221 */ /* 0x000fe20000010100 */
[----:B------:R-:W-:-:S03]  /*2c40*/  HADD2.F32 R127, -RZ, R127.H1_H1 ;  /* 0x3000007fff7f7230 */ /* 0x000fc60000004100 */
[----:B------:R-:W-:Y:S01]  /*2c50*/  FMUL.FTZ R175, R11, R124 ;  /* 0x0000007c0baf7220 */ /* 0x000fe20000410000 */
[-C--:B------:R-:W-:Y:S01]  /*2c60*/  FMUL.FTZ R124, R137, R125.reuse ;  /* 0x0000007d897c7220 */ /* 0x080fe20000410000 */
[----:B------:R-:W-:Y:S02]  /*2c70*/  FADD.FTZ R83, R83, R125 ;  /* 0x0000007d53537221 */ /* 0x000fe40000010000 */
[C---:B------:R-:W-:Y:S01]  /*2c80*/  FFMA.FTZ R223, R175.reuse, R125, R223 ;  /* 0x0000007dafdf7223 */ /* 0x040fe200000100df */
[----:B------:R-:W-:Y:S01]  /*2c90*/  FFMA.FTZ R176, R128, R127, R124 ;  /* 0x0000007f80b07223 */ /* 0x000fe2000001007c */
[----:B------:R-:W-:Y:S01]  /*2ca0*/  FADD.FTZ R124, R200, R7 ;  /* 0x00000007c87c7221 */ /* 0x000fe20000010000 */
[----:B------:R-:W-:Y:S01]  /*2cb0*/  FFMA.FTZ R125, R8, R7, R201 ;  /* 0x00000007087d7223 */ /* 0x000fe200000100c9 */
[----:B------:R-:W-:Y:S01]  /*2cc0*/  FADD.FTZ R136, R136, R127 ;  /* 0x0000007f88887221 */ /* 0x000fe20000010000 */
[----:B------:R-:W-:Y:S01]  /*2cd0*/  FFMA.FTZ R129, R175, R127, R129 ;  /* 0x0000007faf817223 */ /* 0x000fe20000010081 */
[----:B------:R-:W-:Y:S01]  /*2ce0*/  FADD.FTZ R124, R124, R14 ;  /* 0x0000000e7c7c7221 */ /* 0x000fe20000010000 */
[----:B------:R-:W-:Y:S01]  /*2cf0*/  FFMA.FTZ R125, R13, R14, R125 ;  /* 0x0000000e0d7d7223 */ /* 0x000fe2000001007d */
[----:B------:R1:W-:Y:S02]  /*2d00*/  STL [R1+0xcc], R139 ;  /* 0x0000cc8b01007387 */ /* 0x0003e40000100800 */
[----:B------:R-:W-:Y:S01]  /*2d10*/  FADD.FTZ R124, R124, R22 ;  /* 0x000000167c7c7221 */ /* 0x000fe20000010000 */
        /* <DEDUP_REMOVED lines=14> */
[----:B-1----:R-:W-:-:S07]  /*2e00*/  FFMA.FTZ R201, R175, R176, R125 ;  /* 0x000000b0afc97223 */ /* 0x002fce000001007d */
.L_x_4375:
[----:B------:R-:W-:Y:S05]  /*2e10*/  BSYNC.RECONVERGENT B1 ;  /* 0x0000000000017941 */ /* 0x000fea0003800200 */
.L_x_4374:
[----:B------:R-:W-:Y:S04]  /*2e20*/  BSSY.RECONVERGENT B1, `(.L_x_4376) ;  /* 0x00000a9000017945 */ /* 0x000fe80003800200 */
[----:B------:R-:W-:Y:S05]  /*2e30*/  @!P5 BRA `(.L_x_4377) ;  /* 0x00000008009cd947 */ /* 0x000fea0003800000 */
[----:B------:R-:W1:Y:S01]  /*2e40*/  LDC.64 R132, c[0x0][0x3a8] ;  /* 0x0000ea00ff847b82 */ /* 0x000e620000000a00 */
[----:B------:R2:W-:Y:S01]  /*2e50*/  STL.64 [R1+0x250], R8 ;  /* 0x0002500801007387 */ /* 0x0005e20000100a00 */
[----:B------:R-:W-:-:S03]  /*2e60*/  ISETP.NE.U32.AND P0, PT, RZ, UR12, PT ;  /* 0x0000000cff007c0c */ /* 0x000fc6000bf05070 */
[----:B-----5:R3:W-:Y:S03]  /*2e70*/  STL [R1+0x24c], R2 ;  /* 0x00024c0201007387 */ /* 0x0207e60000100800 */
        /* <DEDUP_REMOVED lines=16> */
[----:B------:R-:W2:Y:S04]  /*2f80*/  LDL R5, [R1+0x198] ;  /* 0x0001980001057983 */ /* 0x000ea80000100800 */
        /* <DEDUP_REMOVED lines=16> */
[----:B------:R-:W-:Y:S01]  /*3090*/  FMUL.FTZ R6, R11, R6 ;  /* 0x000000060b067220 */ /* 0x000fe20000410000 */
[----:B----4-:R-:W-:Y:S02]  /*30a0*/  HADD2.F32 R16, -RZ, R128.H0_H0 ;  /* 0x20000080ff107230 */ /* 0x010fe40000004100 */
[----:B------:R-:W-:-:S03]  /*30b0*/  HADD2.F32 R15, -RZ, R124.H0_H0 ;  /* 0x2000007cff0f7230 */ /* 0x000fc60000004100 */
[----:B------:R-:W-:Y:S01]  /*30c0*/  FADD.FTZ R76, R76, R16 ;  /* 0x000000104c4c7221 */ /* 0x000fe20000010000 */
[CC--:B------:R-:W-:Y:S01]  /*30d0*/  FFMA.FTZ R216, R6.reuse, R16.reuse, R216 ;  /* 0x0000001006d87223 */ /* 0x0c0fe200000100d8 */
[----:B--2---:R-:W-:Y:S01]  /*30e0*/  FMUL.FTZ R5, R5, R16 ;  /* 0x0000001005057220 */ /* 0x004fe20000410000 */
[----:B------:R-:W-:Y:S02]  /*30f0*/  HADD2.F32 R16, -RZ, R124.H1_H1 ;  /* 0x3000007cff107230 */ /* 0x000fe40000004100 */
[-C--:B------:R-:W-:Y:S01]  /*3100*/  FFMA.FTZ R178, R6, R15.reuse, R178 ;  /* 0x0000000f06b27223 */ /* 0x080fe200000100b2 */
[----:B------:R-:W-:Y:S01]  /*3110*/  FFMA.FTZ R5, R24, R15, R5 ;  /* 0x0000000f18057223 */ /* 0x000fe20000010005 */
[----:B------:R-:W-:Y:S02]  /*3120*/  HADD2.F32 R24, -RZ, R128.H1_H1 ;  /* 0x30000080ff187230 */ /* 0x000fe40000004100 */
[----:B------:R-:W-:-:S03]  /*3130*/  FADD.FTZ R177, R177, R16 ;  /* 0x00000010b1b17221 */ /* 0x000fc60000010000 */
[----:B------:R-:W-:Y:S01]  /*3140*/  FMUL.FTZ R23, R23, R24 ;  /* 0x0000001817177220 */ /* 0x000fe20000410000 */
[----:B------:R-:W-:Y:S01]  /*3150*/  FADD.FTZ R77, R77, R24 ;  /* 0x000000184d4d7221 */ /* 0x000fe20000010000 */
[----:B---3--:R-:W-:Y:S01]  /*3160*/  FADD.FTZ R136, R136, R15 ;  /* 0x0000000f88887221 */ /* 0x008fe20000010000 */
[----:B------:R-:W-:-:S04]  /*3170*/  FADD.FTZ R15, -R183, R137 ;  /* 0x00000089b70f7221 */ /* 0x000fc80000010100 */
[----:B------:R-:W-:Y:S01]  /*3180*/  FMUL.FTZ R15, R11, R15 ;  /* 0x0000000f0b0f7220 */ /* 0x000fe20000410000 */
[----:B------:R-:W-:Y:S03]  /*3190*/  STL [R1+0x10], R136 ;  /* 0x0000108801007387 */ /* 0x000fe60000100800 */
[-C--:B------:R-:W-:Y:S01]  /*31a0*/  FFMA.FTZ R28, R15, R16.reuse, R28 ;  /* 0x000000100f1c7223 */ /* 0x080fe2000001001c */
[----:B------:R-:W-:Y:S01]  /*31b0*/  STL [R1+0xb4], R178 ;  /* 0x0000b4b201007387 */ /* 0x000fe20000100800 */
[----:B------:R-:W-:-:S03]  /*31c0*/  FFMA.FTZ R16, R27, R16, R23 ;  /* 0x000000101b107223 */ /* 0x000fc60000010017 */
[----:B------:R-:W-:Y:S01]  /*31d0*/  STL [R1+0x14], R177 ;  /* 0x000014b101007387 */ /* 0x000fe20000100800 */
[----:B------:R-:W-:-:S03]  /*31e0*/  FADD.FTZ R23, -R183, R138 ;  /* 0x0000008ab7177221 */ /* 0x000fc60000010100 */
[----:B------:R0:W-:Y:S01]  /*31f0*/  STL [R1+0xb8], R28 ;  /* 0x0000b81c01007387 */ /* 0x0001e20000100800 */
[----:B------:R-:W-:Y:S01]  /*3200*/  FFMA.FTZ R217, R15, R24, R217 ;  /* 0x000000180fd97223 */ /* 0x000fe200000100d9 */
[----:B------:R-:W-:Y:S02]  /*3210*/  HADD2.F32 R27, -RZ, R125.H0_H0 ;  /* 0x2000007dff1b7230 */ /* 0x000fe40000004100 */
[----:B------:R-:W-:Y:S01]  /*3220*/  FMUL.FTZ R23, R11, R23 ;  /* 0x000000170b177220 */ /* 0x000fe20000410000 */
[----:B0-----:R-:W-:Y:S02]  /*3230*/  HADD2.F32 R28, -RZ, R129.H0_H0 ;  /* 0x20000081ff1c7230 */ /* 0x001fe40000004100 */
[----:B------:R-:W-:-:S03]  /*3240*/  FADD.FTZ R163, R163, R27 ;  /* 0x0000001ba3a37221 */ /* 0x000fc60000010000 */
[----:B------:R-:W-:Y:S01]  /*3250*/  FMUL.FTZ R24, R164, R28 ;  /* 0x0000001ca4187220 */ /* 0x000fe20000410000 */
[----:B------:R-:W-:-:S03]  /*3260*/  FFMA.FTZ R36, R23, R27, R36 ;  /* 0x0000001b17247223 */ /* 0x000fc60000010024 */
[----:B------:R-:W-:Y:S01]  /*3270*/  FFMA.FTZ R24, R35, R27, R24 ;  /* 0x0000001b23187223 */ /* 0x000fe20000010018 */
[----:B------:R-:W-:Y:S01]  /*3280*/  FADD.FTZ R27, -R183, R139 ;  /* 0x0000008bb71b7221 */ /* 0x000fe20000010100 */
[----:B------:R-:W-:Y:S01]  /*3290*/  FADD.FTZ R78, R78, R28 ;  /* 0x0000001c4e4e7221 */ /* 0x000fe20000010000 */
[----:B------:R-:W-:Y:S01]  /*32a0*/  FFMA.FTZ R218, R23, R28, R218 ;  /* 0x0000001c17da7223 */ /* 0x000fe200000100da */
[----:B------:R-:W-:Y:S01]  /*32b0*/  HADD2.F32 R35, -RZ, R125.H1_H1 ;  /* 0x3000007dff237230 */ /* 0x000fe20000004100 */
[----:B------:R-:W-:Y:S01]  /*32c0*/  STL [R1+0x18], R163 ;  /* 0x000018a301007387 */ /* 0x000fe20000100800 */
[----:B------:R-:W-:-:S03]  /*32d0*/  FMUL.FTZ R28, R11, R27 ;  /* 0x0000001b0b1c7220 */ /* 0x000fc60000410000 */
[----:B------:R0:W-:Y:S01]  /*32e0*/  STL [R1+0xbc], R36 ;  /* 0x0000bc2401007387 */ /* 0x0001e20000100800 */
[----:B------:R-:W-:Y:S01]  /*32f0*/  FFMA.FTZ R2, R28, R35, R2 ;  /* 0x000000231c027223 */ /* 0x000fe20000010002 */
[----:B------:R-:W-:Y:S01]  /*3300*/  FADD.FTZ R155, R155, R35 ;  /* 0x000000239b9b7221 */ /* 0x000fe20000010000 */
[----:B0-----:R-:W-:-:S03]  /*3310*/  HADD2.F32 R36, -RZ, R129.H1_H1 ;  /* 0x30000081ff247230 */ /* 0x001fc60000004100 */
[----:B------:R0:W-:Y:S02]  /*3320*/  STL [R1+0xc0], R2 ;  /* 0x0000c00201007387 */ /* 0x0001e40000100800 */
[----:B------:R-:W-:Y:S02]  /*3330*/  FMUL.FTZ R27, R156, R36 ;  /* 0x000000249c1b7220 */ /* 0x000fe40000410000 */
[----:B------:R1:W-:Y:S02]  /*3340*/  STL [R1+0x1c], R155 ;  /* 0x00001c9b01007387 */ /* 0x0003e40000100800 */
[----:B------:R-:W-:Y:S02]  /*3350*/  FFMA.FTZ R27, R0, R35, R27 ;  /* 0x00000023001b7223 */ /* 0x000fe4000001001b */
[----:B0-----:R-:W2:Y:S04]  /*3360*/  LDL.LU R2, [R1] ;  /* 0x0000000001027983 */ /* 0x001ea80000300800 */
[----:B------:R-:W3:Y:S01]  /*3370*/  LDL.LU R0, [R1+0xa4] ;  /* 0x0000a40001007983 */ /* 0x000ee20000300800 */
[----:B------:R-:W-:-:S03]  /*3380*/  FADD.FTZ R35, -R183, R132 ;  /* 0x00000084b7237221 */ /* 0x000fc60000010100 */
[----:B------:R-:W4:Y:S04]  /*3390*/  LDL R156, [R1+0x1a8] ;  /* 0x0001a800019c7983 */ /* 0x000f280000100800 */
[----:B------:R-:W4:Y:S04]  /*33a0*/  LDL.LU R178, [R1+0x4] ;  /* 0x0000040001b27983 */ /* 0x000f280000300800 */
[----:B------:R-:W4:Y:S04]  /*33b0*/  LDL.LU R164, [R1+0xa8] ;  /* 0x0000a80001a47983 */ /* 0x000f280000300800 */
[----:B-1----:R-:W4:Y:S04]  /*33c0*/  LDL R155, [R1+0x1ac] ;  /* 0x0001ac00019b7983 */ /* 0x002f280000100800 */
[----:B------:R-:W4:Y:S01]  /*33d0*/  LDL R177, [R1+0x190] ;  /* 0x0001900001b17983 */ /* 0x000f220000100800 */
[----:B------:R-:W-:-:S03]  /*33e0*/  FADD.FTZ R79, R79, R36 ;  /* 0x000000244f4f7221 */ /* 0x000fc60000010000 */
[----:B------:R-:W4:Y:S01]  /*33f0*/  LDL.LU R163, [R1+0x8] ;  /* 0x0000080001a37983 */ /* 0x000f220000300800 */
[----:B------:R-:W-:-:S03]  /*3400*/  FFMA.FTZ R219, R28, R36, R219 ;  /* 0x000000241cdb7223 */ /* 0x000fc600000100db */
[----:B------:R-:W4:Y:S01]  /*3410*/  LDL.LU R139, [R1+0xac] ;  /* 0x0000ac00018b7983 */ /* 0x000f220000300800 */
[----:B------:R-:W-:-:S03]  /*3420*/  FMUL.FTZ R36, R11, R35 ;  /* 0x000000230b247220 */ /* 0x000fc60000410000 */
[----:B------:R-:W4:Y:S04]  /*3430*/  LDL R138, [R1+0x1b0] ;  /* 0x0001b000018a7983 */ /* 0x000f280000100800 */
[----:B------:R-:W4:Y:S04]  /*3440*/  LDL R137, [R1+0x194] ;  /* 0x0001940001897983 */ /* 0x000f280000100800 */
[----:B------:R-:W4:Y:S04]  /*3450*/  LDL.LU R136, [R1+0xc] ;  /* 0x00000c0001887983 */ /* 0x000f280000300800 */
[----:B------:R-:W4:Y:S04]  /*3460*/  LDL.LU R129, [R1+0xb0] ;  /* 0x0000b00001817983 */ /* 0x000f280000300800 */
[----:B------:R-:W4:Y:S04]  /*3470*/  LDL R35, [R1+0x188] ;  /* 0x0001880001237983 */ /* 0x000f280000100800 */
[----:B------:R-:W4:Y:S04]  /*3480*/  LDL R132, [R1+0x18c] ;  /* 0x00018c0001847983 */ /* 0x000f280000100800 */
[----:B------:R-:W4:Y:S01]  /*3490*/  LDL R128, [R1+0x1b4] ;  /* 0x0001b40001807983 */ /* 0x000f220000100800 */
[----:B------:R-:W-:-:S02]  /*34a0*/  HADD2.F32 R125, -RZ, R130.H0_H0 ;  /* 0x20000082ff7d7230 */ /* 0x000fc40000004100 */
[----:B------:R-:W-:-:S03]  /*34b0*/  HADD2.F32 R124, -RZ, R126.H0_H0 ;  /* 0x2000007eff7c7230 */ /* 0x000fc60000004100 */
[----:B------:R-:W-:Y:S01]  /*34c0*/  FADD.FTZ R72, R72, R125 ;  /* 0x0000007d48487221 */ /* 0x000fe20000010000 */
[----:B------:R-:W-:Y:S01]  /*34d0*/  FFMA.FTZ R212, R36, R125, R212 ;  /* 0x0000007d24d47223 */ /* 0x000fe200000100d4 */
[----:B------:R-:W-:Y:S01]  /*34e0*/  HADD2.F32 R126, -RZ, R126.H1_H1 ;  /* 0x3000007eff7e7230 */ /* 0x000fe20000004100 */
[----:B------:R-:W-:Y:S01]  /*34f0*/  IADD3 R202, PT, PT, R202, 0x20, RZ ;  /* 0x00000020caca7810 */ /* 0x000fe20007ffe0ff */
[----:B--2---:R-:W-:Y:S01]  /*3500*/  FADD.FTZ R2, R2, R124 ;  /* 0x0000007c02027221 */ /* 0x004fe20000010000 */
[----:B---3--:R-:W-:-:S04]  /*3510*/  FFMA.FTZ R0, R36, R124, R0 ;  /* 0x0000007c24007223 */ /* 0x008fc80000010000 */
[----:B------:R0:W-:Y:S01]  /*3520*/  STL [R1], R2 ;  /* 0x0000000201007387 */ /* 0x0001e20000100800 */
[----:B----4-:R-:W-:-:S03]  /*3530*/  FADD.FTZ R178, R178, R126 ;  /* 0x0000007eb2b27221 */ /* 0x010fc60000010000 */
[----:B0-----:R1:W5:Y:S04]  /*3540*/  LDL.LU R2, [R1+0x24c] ;  /* 0x00024c0001027983 */ /* 0x0013680000300800 */
[----:B------:R0:W-:Y:S04]  /*3550*/  STL [R1+0xa4], R0 ;  /* 0x0000a40001007387 */ /* 0x0001e80000100800 */
[----:B0-----:R1:W5:Y:S04]  /*3560*/  LDL.LU R0, [R1+0x248] ;  /* 0x0002480001007983 */ /* 0x0013680000300800 */
[----:B------:R-:W-:Y:S01]  /*3570*/  STL [R1+0x4], R178 ;  /* 0x000004b201007387 */ /* 0x000fe20000100800 */
[----:B------:R-:W-:Y:S01]  /*3580*/  FMUL.FTZ R35, R35, R125 ;  /* 0x0000007d23237220 */ /* 0x000fe20000410000 */
[----:B------:R-:W-:-:S03]  /*3590*/  HADD2.F32 R125, -RZ, R130.H1_H1 ;  /* 0x30000082ff7d7230 */ /* 0x000fc60000004100 */
[----:B------:R-:W-:Y:S01]  /*35a0*/  FFMA.FTZ R35, R156, R124, R35 ;  /* 0x0000007c9c237223 */ /* 0x000fe20000010023 */
[----:B------:R-:W-:-:S04]  /*35b0*/  FADD.FTZ R124, -R183, R133 ;  /* 0x00000085b77c7221 */ /* 0x000fc80000010100 */
[----:B------:R-:W-:Y:S01]  /*35c0*/  FMUL.FTZ R156, R11, R124 ;  /* 0x0000007c0b9c7220 */ /* 0x000fe20000410000 */
[-C--:B------:R-:W-:Y:S01]  /*35d0*/  FMUL.FTZ R124, R132, R125.reuse ;  /* 0x0000007d847c7220 */ /* 0x080fe20000410000 */
[----:B------:R-:W-:Y:S02]  /*35e0*/  FADD.FTZ R73, R73, R125 ;  /* 0x0000007d49497221 */ /* 0x000fe40000010000 */
[C---:B------:R-:W-:Y:S01]  /*35f0*/  FFMA.FTZ R213, R156.reuse, R125, R213 ;  /* 0x0000007d9cd57223 */ /* 0x040fe200000100d5 */
[-C--:B------:R-:W-:Y:S01]  /*3600*/  FFMA.FTZ R164, R156, R126.reuse, R164 ;  /* 0x0000007e9ca47223 */ /* 0x080fe200000100a4 */
[----:B------:R-:W-:Y:S02]  /*3610*/  HADD2.F32 R125, -RZ, R127.H0_H0 ;  /* 0x2000007fff7d7230 */ /* 0x000fe40000004100 */
        /* <DEDUP_REMOVED lines=41> */
.L_x_4377:
[----:B------:R-:W-:Y:S05]  /*38b0*/  BSYNC.RECONVERGENT B1 ;  /* 0x0000000000017941 */ /* 0x000fea0003800200 */
.L_x_4376:
[----:B------:R-:W-:Y:S04]  /*38c0*/  BSSY.RECONVERGENT B1, `(.L_x_4378) ;  /* 0x0000095000017945 */ /* 0x000fe80003800200 */
[----:B------:R-:W-:Y:S05]  /*38d0*/  @!P4 BRA `(.L_x_4379) ;  /* 0x00000008004cc947 */ /* 0x000fea0003800000 */
[----:B------:R-:W-:Y:S01]  /*38e0*/  ISETP.NE.U32.AND P0, PT, RZ, UR12, PT ;  /* 0x0000000cff007c0c */ /* 0x000fe2000bf05070 */
[----:B------:R-:W1:Y:S01]  /*38f0*/  LDC.64 R128, c[0x0][0x430] ;  /* 0x00010c00ff807b82 */ /* 0x000e620000000a00 */
[----:B------:R2:W-:Y:S02]  /*3900*/  STL.64 [R1+0x248], R6 ;  /* 0x0002480601007387 */ /* 0x0005e40000100a00 */
[----:B------:R-:W-:Y:S02]  /*3910*/  ISETP.NE.AND.EX P0, PT, RZ, UR13, PT, P0 ;  /* 0x0000000dff007c0c */ /* 0x000fe4000bf05300 */
[----:B------:R-:W3:Y:S03]  /*3920*/  LDL R180, [R1+0x158] ;  /* 0x0001580001b47983 */ /* 0x000ee60000100800 */
[----:B------:R-:W4:Y:S08]  /*3930*/  LDC.64 R132, c[0x0][0x3a8] ;  /* 0x0000ea00ff847b82 */ /* 0x000f300000000a00 */
[----:B------:R-:W0:Y:S08]  /*3940*/  LDC.64 R124, c[0x0][0x428] ;  /* 0x00010a00ff7c7b82 */ /* 0x000e300000000a00 */
[----:B--2---:R-:W2:Y:S01]  /*3950*/  @P0 LDC.64 R6, c[0x0][0x438] ;  /* 0x00010e00ff060b82 */ /* 0x004ea20000000a00 */
[----:B-1----:R-:W-:-:S06]  /*3960*/  IMAD.WIDE.U32 R128, R202, 0x10, R128 ;  /* 0x00000010ca807825 */ /* 0x002fcc00078e0080 */
[----:B------:R-:W3:Y:S01]  /*3970*/  LDG.E.128 R128, desc[UR10][R128.64] ;  /* 0x0000000a80807981 */ /* 0x000ee2000c1e1d00 */
[----:B----4-:R-:W-:-:S05]  /*3980*/  IMAD.WIDE.U32 R132, R202, 0x20, R132 ;  /* 0x00000020ca847825 */ /* 0x010fca00078e0084 */
[----:B------:R-:W4:Y:S01]  /*3990*/  LDG.E.128 R136, desc[UR10][R132.64] ;  /* 0x0000000a84887981 */ /* 0x000f22000c1e1d00 */
[----:B0-----:R-:W-:-:S06]  /*39a0*/  IMAD.WIDE.U32 R124, R202, 0x10, R124 ;  /* 0x00000010ca7c7825 */ /* 0x001fcc00078e007c */
[----:B------:R-:W4:Y:S01]  /*39b0*/  LDG.E.128 R124, desc[UR10][R124.64] ;  /* 0x0000000a7c7c7981 */ /* 0x000f22000c1e1d00 */
[----:B--2---:R-:W-:-:S03]  /*39c0*/  @P0 IMAD.WIDE.U32 R6, R202, 0x20, R6 ;  /* 0x00000020ca060825 */ /* 0x004fc600078e0006 */
[----:B------:R-:W2:Y:S04]  /*39d0*/  LDG.E.128 R132, desc[UR10][R132.64+0x10] ;  /* 0x0000100a84847981 */ /* 0x000ea8000c1e1d00 */
        /* <DEDUP_REMOVED lines=14> */
[----:B---3--:R-:W-:-:S02]  /*3ac0*/  HADD2.F32 R18, -RZ, R128.H0_H0 ;  /* 0x20000080ff127230 */ /* 0x008fc40000004100 */
[----:B----4-:R-:W-:-:S04]  /*3ad0*/  FADD.FTZ R3, -R183, R136 ;  /* 0x00000088b7037221 */ /* 0x010fc80000010100 */
[----:B-----5:R-:W-:Y:S01]  /*3ae0*/  FMUL.FTZ R4, R11, R3 ;  /* 0x000000030b047220 */ /* 0x020fe20000410000 */
[-C--:B------:R-:W-:Y:S01]  /*3af0*/  FMUL.FTZ R3, R180, R18.reuse ;  /* 0x00000012b4037220 */ /* 0x080fe20000410000 */
[--C-:B------:R-:W-:Y:S02]  /*3b00*/  HADD2.F32 R17, -RZ, R124.reuse.H0_H0 ;  /* 0x2000007cff117230 */ /* 0x100fe40000004100 */
[----:B------:R-:W-:Y:S01]  /*3b10*/  FADD.FTZ R68, R68, R18 ;  /* 0x0000001244447221 */ /* 0x000fe20000010000 */
[----:B------:R-:W-:Y:S02]  /*3b20*/  FFMA.FTZ R208, R4, R18, R208 ;  /* 0x0000001204d07223 */ /* 0x000fe400000100d0 */
[----:B------:R-:W-:Y:S01]  /*3b30*/  FADD.FTZ R248, R248, R17 ;  /* 0x00000011f8f87221 */ /* 0x000fe20000010000 */
[----:B------:R-:W-:-:S05]  /*3b40*/  HADD2.F32 R18, -RZ, R124.H1_H1 ;  /* 0x3000007cff127230 */ /* 0x000fca0000004100 */
[----:B------:R-:W-:Y:S01]  /*3b50*/  FADD.FTZ R249, R249, R18 ;  /* 0x00000012f9f97221 */ /* 0x000fe20000010000 */
[-C--:B--2---:R-:W-:Y:S01]  /*3b60*/  FFMA.FTZ R179, R4, R17.reuse, R179 ;  /* 0x0000001104b37223 */ /* 0x084fe200000100b3 */
[----:B------:R-:W-:Y:S01]  /*3b70*/  FFMA.FTZ R3, R26, R17, R3 ;  /* 0x000000111a037223 */ /* 0x000fe20000010003 */
[----:B------:R-:W-:Y:S01]  /*3b80*/  FADD.FTZ R17, -R183, R137 ;  /* 0x00000089b7117221 */ /* 0x000fe20000010100 */
[----:B------:R-:W-:-:S03]  /*3b90*/  HADD2.F32 R26, -RZ, R128.H1_H1 ;  /* 0x30000080ff1a7230 */ /* 0x000fc60000004100 */
[----:B------:R-:W-:Y:S02]  /*3ba0*/  FMUL.FTZ R17, R11, R17 ;  /* 0x000000110b117220 */ /* 0x000fe40000410000 */
[----:B------:R-:W-:Y:S02]  /*3bb0*/  FMUL.FTZ R25, R25, R26 ;  /* 0x0000001a19197220 */ /* 0x000fe40000410000 */
[-C--:B------:R-:W-:Y:S01]  /*3bc0*/  FFMA.FTZ R34, R17, R18.reuse, R34 ;  /* 0x0000001211227223 */ /* 0x080fe20000010022 */
[----:B------:R-:W-:Y:S01]  /*3bd0*/  STL [R1+0x94], R179 ;  /* 0x000094b301007387 */ /* 0x000fe20000100800 */
[----:B------:R-:W-:-:S03]  /*3be0*/  FFMA.FTZ R18, R33, R18, R25 ;  /* 0x0000001221127223 */ /* 0x000fc60000010019 */
[----:B------:R0:W-:Y:S01]  /*3bf0*/  STL [R1+0x98], R34 ;  /* 0x0000982201007387 */ /* 0x0001e20000100800 */
[----:B------:R-:W-:Y:S01]  /*3c00*/  FADD.FTZ R25, -R183, R138 ;  /* 0x0000008ab7197221 */ /* 0x000fe20000010100 */
[----:B------:R-:W-:Y:S01]  /*3c10*/  FADD.FTZ R69, R69, R26 ;  /* 0x0000001a45457221 */ /* 0x000fe20000010000 */
        /* <DEDUP_REMOVED lines=11> */
[----:B------:R-:W-:Y:S02]  /*3cd0*/  HADD2.F32 R34, -RZ, R125.H1_H1 ;  /* 0x3000007dff227230 */ /* 0x000fe40000004100 */
[----:B------:R-:W-:Y:S01]  /*3ce0*/  FMUL.FTZ R33, R11, R33 ;  /* 0x000000210b217220 */ /* 0x000fe20000410000 */
[----:B------:R-:W-:-:S03]  /*3cf0*/  HADD2.F32 R129, -RZ, R129.H1_H1 ;  /* 0x30000081ff817230 */ /* 0x000fc60000004100 */
[----:B------:R-:W-:Y:S01]  /*3d00*/  FFMA.FTZ R144, R33, R34, R144 ;  /* 0x0000002221907223 */ /* 0x000fe20000010090 */
[----:B------:R-:W-:Y:S01]  /*3d10*/  STL [R1+0x9c], R161 ;  /* 0x00009ca101007387 */ /* 0x000fe20000100800 */
[----:B------:R-:W-:-:S03]  /*3d20*/  FMUL.FTZ R124, R153, R129 ;  /* 0x00000081997c7220 */ /* 0x000fc60000410000 */
[----:B------:R-:W2:Y:S04]  /*3d30*/  LDL.LU R154, [R1+0x84] ;  /* 0x00008400019a7983 */ /* 0x000ea80000300800 */
[----:B------:R0:W-:Y:S04]  /*3d40*/  STL [R1+0xa0], R144 ;  /* 0x0000a09001007387 */ /* 0x0001e80000100800 */
[----:B------:R-:W3:Y:S01]  /*3d50*/  LDL R180, [R1+0x14c] ;  /* 0x00014c0001b47983 */ /* 0x000ee20000100800 */
[----:B------:R-:W-:-:S03]  /*3d60*/  FADD.FTZ R71, R71, R129 ;  /* 0x0000008147477221 */ /* 0x000fc60000010000 */
[----:B0-----:R-:W4:Y:S04]  /*3d70*/  LDL R144, [R1+0x168] ;  /* 0x0001680001907983 */ /* 0x001f280000100800 */
[----:B------:R-:W3:Y:S01]  /*3d80*/  LDL.LU R162, [R1+0x88] ;  /* 0x0000880001a27983 */ /* 0x000ee20000300800 */
[----:B------:R-:W-:-:S03]  /*3d90*/  FFMA.FTZ R211, R33, R129, R211 ;  /* 0x0000008121d37223 */ /* 0x000fc600000100d3 */
[----:B------:R-:W3:Y:S04]  /*3da0*/  LDL R153, [R1+0x16c] ;  /* 0x00016c0001997983 */ /* 0x000ee80000100800 */
[----:B------:R-:W3:Y:S04]  /*3db0*/  LDL R179, [R1+0x150] ;  /* 0x0001500001b37983 */ /* 0x000ee80000100800 */
[----:B------:R-:W3:Y:S04]  /*3dc0*/  LDL.LU R161, [R1+0x8c] ;  /* 0x00008c0001a17983 */ /* 0x000ee80000300800 */
[----:B------:R-:W3:Y:S04]  /*3dd0*/  LDL R139, [R1+0x170] ;  /* 0x00017000018b7983 */ /* 0x000ee80000100800 */
[----:B------:R-:W3:Y:S04]  /*3de0*/  LDL R138, [R1+0x154] ;  /* 0x00015400018a7983 */ /* 0x000ee80000100800 */
[----:B------:R-:W3:Y:S04]  /*3df0*/  LDL.LU R137, [R1+0x90] ;  /* 0x0000900001897983 */ /* 0x000ee80000300800 */
[----:B------:R-:W4:Y:S04]  /*3e00*/  LDL R129, [R1+0x148] ;  /* 0x0001480001817983 */ /* 0x000f280000100800 */
[----:B------:R-:W3:Y:S01]  /*3e10*/  LDL R136, [R1+0x174] ;  /* 0x0001740001887983 */ /* 0x000ee20000100800 */
[----:B------:R-:W-:Y:S01]  /*3e20*/  FADD.FTZ R251, R251, R34 ;  /* 0x00000022fbfb7221 */ /* 0x000fe20000010000 */
[----:B------:R-:W-:Y:S01]  /*3e30*/  FFMA.FTZ R34, R143, R34, R124 ;  /* 0x000000228f227223 */ /* 0x000fe2000001007c */
[----:B------:R-:W-:Y:S01]  /*3e40*/  FADD.FTZ R124, -R183, R132 ;  /* 0x00000084b77c7221 */ /* 0x000fe20000010100 */
[----:B------:R-:W-:-:S02]  /*3e50*/  HADD2.F32 R128, -RZ, R130.H0_H0 ;  /* 0x20000082ff807230 */ /* 0x000fc40000004100 */
[----:B------:R-:W-:Y:S02]  /*3e60*/  HADD2.F32 R125, -RZ, R126.H0_H0 ;  /* 0x2000007eff7d7230 */ /* 0x000fe40000004100 */
[----:B------:R-:W-:-:S03]  /*3e70*/  FMUL.FTZ R143, R11, R124 ;  /* 0x0000007c0b8f7220 */ /* 0x000fc60000410000 */
[----:B------:R-:W-:Y:S01]  /*3e80*/  FADD.FTZ R244, R244, R125 ;  /* 0x0000007df4f47221 */ /* 0x000fe20000010000 */
[----:B------:R-:W-:-:S05]  /*3e90*/  HADD2.F32 R126, -RZ, R126.H1_H1 ;  /* 0x3000007eff7e7230 */ /* 0x000fca0000004100 */
[----:B------:R-:W-:Y:S01]  /*3ea0*/  FADD.FTZ R245, R245, R126 ;  /* 0x0000007ef5f57221 */ /* 0x000fe20000010000 */
[----:B------:R-:W-:Y:S01]  /*3eb0*/  FADD.FTZ R64, R64, R128 ;  /* 0x0000008040407221 */ /* 0x000fe20000010000 */
[C---:B------:R-:W-:Y:S01]  /*3ec0*/  FFMA.FTZ R204, R143.reuse, R128, R204 ;  /* 0x000000808fcc7223 */ /* 0x040fe200000100cc */
[----:B------:R-:W-:Y:S01]  /*3ed0*/  IADD3 R202, PT, PT, R202, 0x20, RZ ;  /* 0x00000020caca7810 */ /* 0x000fe20007ffe0ff */
[----:B--2---:R-:W-:-:S05]  /*3ee0*/  FFMA.FTZ R154, R143, R125, R154 ;  /* 0x0000007d8f9a7223 */ /* 0x004fca000001009a */
[----:B------:R0:W-:Y:S01]  /*3ef0*/  STL [R1+0x84], R154 ;  /* 0x0000849a01007387 */ /* 0x0001e20000100800 */
[----:B----4-:R-:W-:-:S04]  /*3f00*/  FMUL.FTZ R124, R129, R128 ;  /* 0x00000080817c7220 */ /* 0x010fc80000410000 */
[----:B------:R-:W-:Y:S01]  /*3f10*/  FFMA.FTZ R144, R144, R125, R124 ;  /* 0x0000007d90907223 */ /* 0x000fe2000001007c */
[----:B------:R-:W-:Y:S02]  /*3f20*/  HADD2.F32 R125, -RZ, R130.H1_H1 ;  /* 0x30000082ff7d7230 */ /* 0x000fe40000004100 */
[----:B------:R-:W-:-:S04]  /*3f30*/  FADD.FTZ R124, -R183, R133 ;  /* 0x00000085b77c7221 */ /* 0x000fc80000010100 */
[----:B0-----:R-:W-:Y:S01]  /*3f40*/  FMUL.FTZ R154, R11, R124 ;  /* 0x0000007c0b9a7220 */ /* 0x001fe20000410000 */
[----:B---3--:R-:W-:-:S03]  /*3f50*/  FMUL.FTZ R124, R180, R125 ;  /* 0x0000007db47c7220 */ /* 0x008fc60000410000 */
[CC--:B------:R-:W-:Y:S01]  /*3f60*/  FFMA.FTZ R162, R154.reuse, R126.reuse, R162 ;  /* 0x0000007e9aa27223 */ /* 0x0c0fe200000100a2 */
[----:B------:R-:W-:Y:S01]  /*3f70*/  FFMA.FTZ R153, R153, R126, R124 ;  /* 0x0000007e99997223 */ /* 0x000fe2000001007c */
[----:B------:R-:W-:Y:S01]  /*3f80*/  FADD.FTZ R124, -R183, R134 ;  /* 0x00000086b77c7221 */ /* 0x000fe20000010100 */
[----:B------:R-:W-:Y:S01]  /*3f90*/  FADD.FTZ R65, R65, R125 ;  /* 0x0000007d41417221 */ /* 0x000fe20000010000 */
[----:B------:R-:W-:Y:S01]  /*3fa0*/  FFMA.FTZ R205, R154, R125, R205 ;  /* 0x0000007d9acd7223 */ /* 0x000fe200000100cd */
[----:B------:R0:W-:Y:S01]  /*3fb0*/  STL [R1+0x88], R162 ;  /* 0x000088a201007387 */ /* 0x0001e20000100800 */
[----:B------:R-:W-:Y:S02]  /*3fc0*/  HADD2.F32 R125, -RZ, R127.H0_H0 ;  /* 0x2000007fff7d7230 */ /* 0x000fe40000004100 */
[----:B------:R-:W-:Y:S02]  /*3fd0*/  HADD2.F32 R126, -RZ, R131.H0_H0 ;  /* 0x20000083ff7e7230 */ /* 0x000fe40000004100 */
[----:B0-----:R-:W-:-:S03]  /*3fe0*/  FMUL.FTZ R162, R11, R124 ;  /* 0x0000007c0ba27220 */ /* 0x001fc60000410000 */
[----:B------:R-:W-:Y:S01]  /*3ff0*/  FMUL.FTZ R124, R179, R126 ;  /* 0x0000007eb37c7220 */ /* 0x000fe20000410000 */
[----:B------:R-:W-:Y:S01]  /*4000*/  FFMA.FTZ R161, R162, R125, R161 ;  /* 0x0000007da2a17223 */ /* 0x000fe200000100a1 */
[----:B------:R-:W-:-:S04]  /*4010*/  FADD.FTZ R246, R246, R125 ;  /* 0x0000007df6f67221 */ /* 0x000fc80000010000 */
[----:B------:R0:W-:Y:S01]  /*4020*/  STL [R1+0x8c], R161 ;  /* 0x00008ca101007387 */ /* 0x0001e20000100800 */
[----:B------:R-:W-:Y:S02]  /*4030*/  HADD2.F32 R127, -RZ, R127.H1_H1 ;  /* 0x3000007fff7f7230 */ /* 0x000fe40000004100 */
[----:B0-----:R-:W-:Y:S01]  /*4040*/  FFMA.FTZ R161, R139, R125, R124 ;  /* 0x0000007d8ba17223 */ /* 0x001fe2000001007c */
[----:B------:R-:W-:Y:S02]  /*4050*/  HADD2.F32 R125, -RZ, R131.H1_H1 ;  /* 0x30000083ff7d7230 */ /* 0x000fe40000004100 */
[----:B------:R-:W-:-:S04]  /*4060*/  FADD.FTZ R124, -R183, R135 ;  /* 0x00000087b77c7221 */ /* 0x000fc80000010100 */
[----:B------:R-:W-:Y:S01]  /*4070*/  FMUL.FTZ R179, R11, R124 ;  /* 0x0000007c0bb37220 */ /* 0x000fe20000410000 */
[-C--:B------:R-:W-:Y:S01]  /*4080*/  FMUL.FTZ R124, R138, R125.reuse ;  /* 0x0000007d8a7c7220 */ /* 0x080fe20000410000 */
[----:B------:R-:W-:Y:S02]  /*4090*/  FADD.FTZ R67, R67, R125 ;  /* 0x0000007d43437221 */ /* 0x000fe40000010000 */
[C---:B------:R-:W-:Y:S01]  /*40a0*/  FFMA.FTZ R207, R179.reuse, R125, R207 ;  /* 0x0000007db3cf7223 */ /* 0x040fe200000100cf */
[----:B------:R-:W-:Y:S01]  /*40b0*/  FFMA.FTZ R180, R136, R127, R124 ;  /* 0x0000007f88b47223 */ /* 0x000fe2000001007c */
[----:B------:R-:W-:Y:S01]  /*40c0*/  FADD.FTZ R124, R200, R3 ;  /* 0x00000003c87c7221 */ /* 0x000fe20000010000 */
[----:B------:R-:W-:Y:S01]  /*40d0*/  FFMA.FTZ R125, R4, R3, R201 ;  /* 0x00000003047d7223 */ /* 0x000fe200000100c9 */
[----:B------:R-:W-:Y:S02]  /*40e0*/  FFMA.FTZ R137, R179, R127, R137 ;  /* 0x0000007fb3897223 */ /* 0x000fe40000010089 */
        /* <DEDUP_REMOVED lines=16> */
[----:B------:R-:W-:Y:S01]  /*41f0*/  FADD.FTZ R200, R124, R180 ;  /* 0x000000b47cc87221 */ /* 0x000fe20000010000 */
[----:B-1----:R-:W-:-:S07]  /*4200*/  FFMA.FTZ R201, R179, R180, R125 ;  /* 0x000000b4b3c97223 */ /* 0x002fce000001007d */
.L_x_4379:
[----:B------:R-:W-:Y:S05]  /*4210*/  BSYNC.RECONVERGENT B1 ;  /* 0x0000000000017941 */ /* 0x000fea0003800200 */
.L_x_4378:
        /* <DEDUP_REMOVED lines=32> */
[C---:B------:R-:W-:Y:S01]  /*4420*/  FADD.FTZ R125, -R183.reuse, R125 ;  /* 0x0000007db77d7221 */ /* 0x040fe20000010100 */
[----:B---3--:R-:W-:Y:S01]  /*4430*/  FADD.FTZ R124, -R183, R128 ;  /* 0x00000080b77c7221 */ /* 0x008fe20000010100 */
[----:B----4-:R-:W-:Y:S02]  /*4440*/  HADD2.F32 R128, -RZ, R132.H0_H0 ;  /* 0x20000084ff807230 */ /* 0x010fe40000004100 */
[----:B------:R-:W-:-:S03]  /*4450*/  HADD2.F32 R140, -RZ, R136.H0_H0 ;  /* 0x20000088ff8c7230 */ /* 0x000fc60000004100 */
        /* <DEDUP_REMOVED lines=9> */
[-C--:B------:R-:W-:Y:S01]  /*44f0*/  FMUL.FTZ R125, R151, R128.reuse ;  /* 0x00000080977d7220 */ /* 0x080fe20000410000 */
[----:B------:R-:W-:Y:S01]  /*4500*/  FADD.FTZ R126, -R183, R126 ;  /* 0x0000007eb77e7221 */ /* 0x000fe20000010100 */
[----:B------:R-:W-:Y:S01]  /*4510*/  FADD.FTZ R61, R61, R128 ;  /* 0x000000803d3d7221 */ /* 0x000fe20000010000 */
[----:B------:R-:W-:Y:S01]  /*4520*/  FFMA.FTZ R197, R145, R128, R197 ;  /* 0x0000008091c57223 */ /* 0x000fe200000100c5 */
[----:B0-----:R-:W-:Y:S01]  /*4530*/  FFMA.FTZ R146, R149, R132, R125 ;  /* 0x0000008495927223 */ /* 0x001fe2000001007d */
[----:B------:R-:W-:-:S02]  /*4540*/  HADD2.F32 R125, -RZ, R133.H0_H0 ;  /* 0x20000085ff7d7230 */ /* 0x000fc40000004100 */
[----:B------:R-:W-:Y:S01]  /*4550*/  FMUL.FTZ R147, R11, R126 ;  /* 0x0000007e0b937220 */ /* 0x000fe20000410000 */
[----:B------:R-:W-:Y:S02]  /*4560*/  HADD2.F32 R128, -RZ, R137.H0_H0 ;  /* 0x20000089ff807230 */ /* 0x000fe40000004100 */
[----:B------:R-:W-:Y:S01]  /*4570*/  FFMA.FTZ R150, R145, R132, R150 ;  /* 0x0000008491967223 */ /* 0x000fe20000010096 */
[----:B------:R-:W-:Y:S01]  /*4580*/  FADD.FTZ R127, -R183, R127 ;  /* 0x0000007fb77f7221 */ /* 0x000fe20000010100 */
[-C--:B------:R-:W-:Y:S01]  /*4590*/  FMUL.FTZ R126, R169, R125.reuse ;  /* 0x0000007da97e7220 */ /* 0x080fe20000410000 */
[----:B------:R-:W-:Y:S01]  /*45a0*/  FADD.FTZ R62, R62, R125 ;  /* 0x0000007d3e3e7221 */ /* 0x000fe20000010000 */
[C---:B------:R-:W-:Y:S01]  /*45b0*/  FFMA.FTZ R198, R147.reuse, R125, R198 ;  /* 0x0000007d93c67223 */ /* 0x040fe200000100c6 */
[----:B------:R-:W-:Y:S01]  /*45c0*/  FFMA.FTZ R170, R147, R128, R170 ;  /* 0x0000008093aa7223 */ /* 0x000fe200000100aa */
[----:B------:R-:W-:Y:S01]  /*45d0*/  HADD2.F32 R125, -RZ, R133.H1_H1 ;  /* 0x30000085ff7d7230 */ /* 0x000fe20000004100 */
[----:B------:R0:W-:Y:S01]  /*45e0*/  STL [R1+0x74], R148 ;  /* 0x0000749401007387 */ /* 0x0001e20000100800 */
[----:B------:R-:W-:-:S03]  /*45f0*/  FMUL.FTZ R152, R11, R127 ;  /* 0x0000007f0b987220 */ /* 0x000fc60000410000 */
[----:B------:R-:W-:Y:S01]  /*4600*/  STL [R1+0x78], R150 ;  /* 0x0000789601007387 */ /* 0x000fe20000100800 */
[----:B------:R-:W-:-:S03]  /*4610*/  FMUL.FTZ R127, R182, R125 ;  /* 0x0000007db67f7220 */ /* 0x000fc60000410000 */
[----:B------:R1:W-:Y:S01]  /*4620*/  STL [R1+0x7c], R170 ;  /* 0x00007caa01007387 */ /* 0x0003e20000100800 */
[----:B0-----:R-:W-:-:S03]  /*4630*/  FFMA.FTZ R148, R171, R128, R126 ;  /* 0x00000080ab947223 */ /* 0x001fc6000001007e */
[----:B------:R-:W2:Y:S01]  /*4640*/  LDL R182, [R1+0x108] ;  /* 0x0001080001b67983 */ /* 0x000ea20000100800 */
[----:B------:R-:W-:-:S03]  /*4650*/  HADD2.F32 R126, -RZ, R137.H1_H1 ;  /* 0x30000089ff7e7230 */ /* 0x000fc60000004100 */
[----:B------:R-:W3:Y:S02]  /*4660*/  LDL.LU R169, [R1+0x64] ;  /* 0x0000640001a97983 */ /* 0x000ee40000300800 */
[-C--:B------:R-:W-:Y:S02]  /*4670*/  FFMA.FTZ R172, R152, R126.reuse, R172 ;  /* 0x0000007e98ac7223 */ /* 0x080fe400000100ac */
[----:B------:R-:W4:Y:S04]  /*4680*/  LDL R149, [R1+0x128] ;  /* 0x0001280001957983 */ /* 0x000f280000100800 */
[----:B-1----:R-:W4:Y:S01]  /*4690*/  LDL R170, [R1+0x12c] ;  /* 0x00012c0001aa7983 */ /* 0x002f220000100800 */
[----:B------:R-:W-:-:S03]  /*46a0*/  FFMA.FTZ R151, R181, R126, R127 ;  /* 0x0000007eb5977223 */ /* 0x000fc6000001007f */
[----:B------:R-:W4:Y:S04]  /*46b0*/  LDL.LU R171, [R1+0x68] ;  /* 0x0000680001ab7983 */ /* 0x000f280000300800 */
[----:B------:R0:W-:Y:S04]  /*46c0*/  STL [R1+0x80], R172 ;  /* 0x000080ac01007387 */ /* 0x0001e80000100800 */
[----:B0-----:R-:W4:Y:S04]  /*46d0*/  LDL R172, [R1+0x110] ;  /* 0x0001100001ac7983 */ /* 0x001f280000100800 */
[----:B------:R-:W4:Y:S04]  /*46e0*/  LDL.LU R137, [R1+0x6c] ;  /* 0x00006c0001897983 */ /* 0x000f280000300800 */
[----:B------:R-:W4:Y:S04]  /*46f0*/  LDL R181, [R1+0x10c] ;  /* 0x00010c0001b57983 */ /* 0x000f280000100800 */
[----:B------:R-:W4:Y:S01]  /*4700*/  LDL R136, [R1+0x130] ;  /* 0x0001300001887983 */ /* 0x000f220000100800 */
[----:B------:R-:W-:-:S03]  /*4710*/  FADD.FTZ R241, R241, R132 ;  /* 0x00000084f1f17221 */ /* 0x000fc60000010000 */
[----:B------:R-:W4:Y:S01]  /*4720*/  LDL R133, [R1+0x114] ;  /* 0x0001140001857983 */ /* 0x000f220000100800 */
[----:B------:R-:W-:-:S03]  /*4730*/  FADD.FTZ R242, R242, R128 ;  /* 0x00000080f2f27221 */ /* 0x000fc60000010000 */
[----:B------:R-:W4:Y:S04]  /*4740*/  LDL.LU R132, [R1+0x70] ;  /* 0x0000700001847983 */ /* 0x000f280000300800 */
[----:B------:R-:W4:Y:S01]  /*4750*/  LDL R128, [R1+0x134] ;  /* 0x0001340001807983 */ /* 0x000f220000100800 */
[----:B------:R-:W-:Y:S01]  /*4760*/  FADD.FTZ R243, R243, R126 ;  /* 0x0000007ef3f37221 */ /* 0x000fe20000010000 */
[----:B------:R-:W-:Y:S02]  /*4770*/  HADD2.F32 R126, -RZ, R138.H0_H0 ;  /* 0x2000008aff7e7230 */ /* 0x000fe40000004100 */
[----:B------:R-:W-:Y:S01]  /*4780*/  FMUL.FTZ R150, R11, R124 ;  /* 0x0000007c0b967220 */ /* 0x000fe20000410000 */
[----:B------:R-:W-:Y:S01]  /*4790*/  FADD.FTZ R63, R63, R125 ;  /* 0x0000007d3f3f7221 */ /* 0x000fe20000010000 */
[----:B------:R-:W-:Y:S01]  /*47a0*/  FFMA.FTZ R199, R152, R125, R199 ;  /* 0x0000007d98c77223 */ /* 0x000fe200000100c7 */
[----:B------:R-:W-:-:S02]  /*47b0*/  HADD2.F32 R125, -RZ, R134.H0_H0 ;  /* 0x20000086ff7d7230 */ /* 0x000fc40000004100 */
[----:B------:R-:W-:-:S03]  /*47c0*/  FADD.FTZ R129, -R183, R129 ;  /* 0x00000081b7817221 */ /* 0x000fc60000010100 */
[----:B------:R-:W-:Y:S01]  /*47d0*/  FADD.FTZ R56, R56, R125 ;  /* 0x0000007d38387221 */ /* 0x000fe20000010000 */
[-C--:B------:R-:W-:Y:S01]  /*47e0*/  FFMA.FTZ R192, R150, R125.reuse, R192 ;  /* 0x0000007d96c07223 */ /* 0x080fe200000100c0 */
[C---:B------:R-:W-:Y:S01]  /*47f0*/  FADD.FTZ R130, -R183.reuse, R130 ;  /* 0x00000082b7827221 */ /* 0x040fe20000010100 */
[----:B------:R-:W-:Y:S01]  /*4800*/  FADD.FTZ R236, R236, R126 ;  /* 0x0000007eecec7221 */ /* 0x000fe20000010000 */
[----:B------:R-:W-:Y:S01]  /*4810*/  FADD.FTZ R131, -R183, R131 ;  /* 0x00000083b7837221 */ /* 0x000fe20000010100 */
[----:B--2---:R-:W-:Y:S01]  /*4820*/  FMUL.FTZ R124, R182, R125 ;  /* 0x0000007db67c7220 */ /* 0x004fe20000410000 */
[----:B---3--:R-:W-:Y:S01]  /*4830*/  FFMA.FTZ R169, R150, R126, R169 ;  /* 0x0000007e96a97223 */ /* 0x008fe200000100a9 */
[----:B------:R-:W-:-:S04]  /*4840*/  HADD2.F32 R125, -RZ, R138.H1_H1 ;  /* 0x3000008aff7d7230 */ /* 0x000fc80000004100 */
[----:B------:R0:W-:Y:S01]  /*4850*/  STL [R1+0x64], R169 ;  /* 0x000064a901007387 */ /* 0x0001e20000100800 */
[----:B----4-:R-:W-:Y:S01]  /*4860*/  FFMA.FTZ R149, R149, R126, R124 ;  /* 0x0000007e95957223 */ /* 0x010fe2000001007c */
[----:B------:R-:W-:Y:S02]  /*4870*/  HADD2.F32 R124, -RZ, R134.H1_H1 ;  /* 0x30000086ff7c7230 */ /* 0x000fe40000004100 */
[----:B0-----:R-:W-:-:S04]  /*4880*/  FMUL.FTZ R169, R11, R129 ;  /* 0x000000810ba97220 */ /* 0x001fc80000410000 */
[----:B------:R-:W-:Y:S01]  /*4890*/  FFMA.FTZ R171, R169, R125, R171 ;  /* 0x0000007da9ab7223 */ /* 0x000fe200000100ab */
[----:B------:R-:W-:Y:S01]  /*48a0*/  FADD.FTZ R57, R57, R124 ;  /* 0x0000007c39397221 */ /* 0x000fe20000010000 */
[----:B------:R-:W-:-:S03]  /*48b0*/  FFMA.FTZ R193, R169, R124, R193 ;  /* 0x0000007ca9c17223 */ /* 0x000fc600000100c1 */
[----:B------:R0:W-:Y:S01]  /*48c0*/  STL [R1+0x68], R171 ;  /* 0x000068ab01007387 */ /* 0x0001e20000100800 */
[----:B------:R-:W-:Y:S01]  /*48d0*/  FADD.FTZ R237, R237, R125 ;  /* 0x0000007deded7221 */ /* 0x000fe20000010000 */
[----:B------:R-:W-:Y:S01]  /*48e0*/  FMUL.FTZ R126, R181, R124 ;  /* 0x0000007cb57e7220 */ /* 0x000fe20000410000 */
[----:B------:R-:W-:Y:S02]  /*48f0*/  HADD2.F32 R124, -RZ, R135.H0_H0 ;  /* 0x20000087ff7c7230 */ /* 0x000fe40000004100 */
[----:B0-----:R-:W-:Y:S01]  /*4900*/  FMUL.FTZ R171, R11, R130 ;  /* 0x000000820bab7220 */ /* 0x001fe20000410000 */
[----:B------:R-:W-:Y:S01]  /*4910*/  FFMA.FTZ R170, R170, R125, R126 ;  /* 0x0000007daaaa7223 */ /* 0x000fe2000001007e */
[----:B------:R-:W-:Y:S02]  /*4920*/  HADD2.F32 R125, -RZ, R139.H0_H0 ;  /* 0x2000008bff7d7230 */ /* 0x000fe40000004100 */
[-C--:B------:R-:W-:Y:S01]  /*4930*/  FMUL.FTZ R126, R172, R124.reuse ;  /* 0x0000007cac7e7220 */ /* 0x080fe20000410000 */
[----:B------:R-:W-:Y:S01]  /*4940*/  FADD.FTZ R58, R58, R124 ;  /* 0x0000007c3a3a7221 */ /* 0x000fe20000010000 */
[----:B------:R-:W-:Y:S01]  /*4950*/  FFMA.FTZ R194, R171, R124, R194 ;  /* 0x0000007cabc27223 */ /* 0x000fe200000100c2 */
        /* <DEDUP_REMOVED lines=30> */
.L_x_4381:
[----:B------:R-:W-:Y:S05]  /*4b40*/  BSYNC.RECONVERGENT B1 ;  /* 0x0000000000017941 */ /* 0x000fea0003800200 */
.L_x_4380:
        /* <DEDUP_REMOVED lines=23> */
.L_x_4463:
        /* <DEDUP_REMOVED lines=32> */
[--C-:B------:R-:W-:Y:S01]  /*4ec0*/  FFMA.FTZ R127, R142, R129, R128.reuse ;  /* 0x000000818e7f7223 */ /* 0x100fe20000010080 */
[----:B------:R-:W-:Y:S01]  /*4ed0*/  F2FP.F16.F32.PACK_AB R125, R126, R125 ;  /* 0x0000007d7e7d723e */ /* 0x000fe200000000ff */
[----:B------:R-:W-:Y:S01]  /*4ee0*/  FFMA.FTZ R126, R160, R129, R128 ;  /* 0x00000081a07e7223 */ /* 0x000fe20000010080 */
[----:B------:R-:W-:Y:S01]  /*4ef0*/  FADD.FTZ R130, R167, -R130 ;  /* 0x80000082a7827221 */ /* 0x000fe20000010000 */
[----:B------:R-:W-:Y:S02]  /*4f00*/  FADD.FTZ R127, R141, -R127 ;  /* 0x8000007f8d7f7221 */ /* 0x000fe40000010000 */
[----:B------:R-:W-:Y:S01]  /*4f10*/  FADD.FTZ R126, R159, -R126 ;  /* 0x8000007e9f7e7221 */ /* 0x000fe20000010000 */
[C---:B------:R-:W-:Y:S01]  /*4f20*/  FMUL.FTZ R130, R11.reuse, R130 ;  /* 0x000000820b827220 */ /* 0x040fe20000410000 */
[C---:B------:R-:W-:Y:S02]  /*4f30*/  FMUL.FTZ R127, R11.reuse, R127 ;  /* 0x0000007f0b7f7220 */ /* 0x040fe40000410000 */
[----:B------:R-:W-:-:S05]  /*4f40*/  FMUL.FTZ R126, R11, R126 ;  /* 0x0000007e0b7e7220 */ /* 0x000fca0000410000 */
[----:B------:R-:W-:Y:S01]  /*4f50*/  F2FP.F16.F32.PACK_AB R126, R126, R127 ;  /* 0x0000007f7e7e723e */ /* 0x000fe200000000ff */
[----:B------:R-:W-:-:S04]  /*4f60*/  FFMA.FTZ R127, R173, R129, R128 ;  /* 0x00000081ad7f7223 */ /* 0x000fc80000010080 */
[----:B------:R-:W-:-:S04]  /*4f70*/  FADD.FTZ R127, R174, -R127 ;  /* 0x8000007fae7f7221 */ /* 0x000fc80000010000 */
[----:B------:R-:W-:-:S05]  /*4f80*/  FMUL.FTZ R127, R11, R127 ;  /* 0x0000007f0b7f7220 */ /* 0x000fca0000410000 */
[----:B------:R-:W-:Y:S01]  /*4f90*/  F2FP.F16.F32.PACK_AB R127, R127, R130 ;  /* 0x000000827f7f723e */ /* 0x000fe200000000ff */
[----:B------:R-:W-:Y:S06]  /*4fa0*/  BRA `(.L_x_4388) ;  /* 0x0000000c00a07947 */ /* 0x000fec0003800000 */
.L_x_4387:
        /* <DEDUP_REMOVED lines=33> */
.L_x_4386:
        /* <DEDUP_REMOVED lines=32> */
.L_x_4389:
        /* <DEDUP_REMOVED lines=33> */
.L_x_4385:
        /* <DEDUP_REMOVED lines=28> */
[C---:B------:R-:W-:Y:S01]  /*5790*/  FFMA.FTZ R130, R11.reuse, R130, R50 ;  /* 0x000000820b827223 */ /* 0x040fe20000010032 */
[C---:B------:R-:W-:Y:S02]  /*57a0*/  FFMA.FTZ R127, R11.reuse, R127, R48 ;  /* 0x0000007f0b7f7223 */ /* 0x040fe40000010030 */
[----:B------:R-:W-:-:S05]  /*57b0*/  FFMA.FTZ R126, R11, R126, R49 ;  /* 0x0000007e0b7e7223 */ /* 0x000fca0000010031 */
[----:B------:R-:W-:Y:S01]  /*57c0*/  F2FP.F16.F32.PACK_AB R126, R126, R127 ;  /* 0x0000007f7e7e723e */ /* 0x000fe200000000ff */
[----:B------:R-:W-:-:S04]  /*57d0*/  FFMA.FTZ R127, R173, R129, R128 ;  /* 0x00000081ad7f7223 */ /* 0x000fc80000010080 */
[----:B------:R-:W-:-:S04]  /*57e0*/  FADD.FTZ R127, R174, -R127 ;  /* 0x8000007fae7f7221 */ /* 0x000fc80000010000 */
[----:B------:R-:W-:-:S05]  /*57f0*/  FFMA.FTZ R127, R11, R127, R51 ;  /* 0x0000007f0b7f7223 */ /* 0x000fca0000010033 */
[----:B------:R-:W-:Y:S01]  /*5800*/  F2FP.F16.F32.PACK_AB R127, R127, R130 ;  /* 0x000000827f7f723e */ /* 0x000fe200000000ff */
[----:B------:R-:W-:Y:S06]  /*5810*/  BRA `(.L_x_4388) ;  /* 0x0000000400847947 */ /* 0x000fec0003800000 */
.L_x_4391:
        /* <DEDUP_REMOVED lines=33> */
.L_x_4390:
        /* <DEDUP_REMOVED lines=32> */
.L_x_4392:
        /* <DEDUP_REMOVED lines=32> */
.L_x_4388:
        /* <DEDUP_REMOVED lines=15> */
.L_x_4384:
[----:B------:R-:W-:Y:S05]  /*5f20*/  BSYNC.RECONVERGENT B1 ;  /* 0x0000000000017941 */ /* 0x000fea0003800200 */
.L_x_4383:
        /* <DEDUP_REMOVED lines=13> */
[-CC-:B-1---5:R-:W-:Y:S01]  /*6000*/  FFMA.FTZ R113, R8, R129.reuse, R128.reuse ;  /* 0x0000008108717223 */ /* 0x1a2fe20000010080 */
        /* <DEDUP_REMOVED lines=32> */
.L_x_4397:
        /* <DEDUP_REMOVED lines=29> */
.L_x_4396:
        /* <DEDUP_REMOVED lines=37> */
.L_x_4399:
        /* <DEDUP_REMOVED lines=29> */
.L_x_4395:
        /* <DEDUP_REMOVED lines=41> */
.L_x_4401:
        /* <DEDUP_REMOVED lines=29> */
.L_x_4400:
        /* <DEDUP_REMOVED lines=37> */
.L_x_4402:
        /* <DEDUP_REMOVED lines=27> */
[----:B------:R-:W-:-:S07]  /*7060*/  F2FP.F16.F32.PACK_AB R127, R127, R130 ;  /* 0x000000827f7f723e */ /* 0x000fce00000000ff */
.L_x_4398:
        /* <DEDUP_REMOVED lines=11> */
.L_x_4394:
[----:B------:R-:W-:Y:S05]  /*7120*/  BSYNC.RECONVERGENT B1 ;  /* 0x0000000000017941 */ /* 0x000fea0003800200 */
.L_x_4393:
        /* <DEDUP_REMOVED lines=46> */
.L_x_4407:
        /* <DEDUP_REMOVED lines=29> */
.L_x_4406:
        /* <DEDUP_REMOVED lines=37> */
.L_x_4409:
        /* <DEDUP_REMOVED lines=29> */
.L_x_4405:
        /* <DEDUP_REMOVED lines=41> */
.L_x_4411:
        /* <DEDUP_REMOVED lines=29> */
.L_x_4410:
        /* <DEDUP_REMOVED lines=37> */
.L_x_4412:
        /* <DEDUP_REMOVED lines=28> */
.L_x_4408:
        /* <DEDUP_REMOVED lines=11> */
.L_x_4404:
[----:B------:R-:W-:Y:S05]  /*8320*/  BSYNC.RECONVERGENT B1 ;  /* 0x0000000000017941 */ /* 0x000fea0003800200 */
.L_x_4403:
        /* <DEDUP_REMOVED lines=46> */
.L_x_4417:
        /* <DEDUP_REMOVED lines=29> */
.L_x_4416:
        /* <DEDUP_REMOVED lines=37> */
.L_x_4419:
        /* <DEDUP_REMOVED lines=29> */
.L_x_4415:
        /* <DEDUP_REMOVED lines=41> */
.L_x_4421:
        /* <DEDUP_REMOVED lines=29> */
.L_x_4420:
        /* <DEDUP_REMOVED lines=37> */
.L_x_4422:
        /* <DEDUP_REMOVED lines=28> */
.L_x_4418:
        /* <DEDUP_REMOVED lines=11> */
.L_x_4414:
[----:B------:R-:W-:Y:S05]  /*9520*/  BSYNC.RECONVERGENT B1 ;  /* 0x0000000000017941 */ /* 0x000fea0003800200 */
.L_x_4413:
        /* <DEDUP_REMOVED lines=46> */
.L_x_4427:
        /* <DEDUP_REMOVED lines=29> */
.L_x_4426:
        /* <DEDUP_REMOVED lines=31> */
[----:B------:R-:W-:Y:S02]  /*9bd0*/  F2FP.F16.F32.PACK_AB R127, R114, R115 ;  /* 0x00000073727f723e */ /* 0x000fe400000000ff */
[----:B------:R-:W-:Y:S02]  /*9be0*/  F2FP.F16.F32.PACK_AB R126, R11, R113 ;  /* 0x000000710b7e723e */ /* 0x000fe400000000ff */
[----:B------:R-:W-:Y:S02]  /*9bf0*/  MOV R115, R127 ;  /* 0x0000007f00737202 */ /* 0x000fe40000000f00 */
[----:B------:R-:W-:Y:S02]  /*9c00*/  MOV R114, R126 ;  /* 0x0000007e00727202 */ /* 0x000fe40000000f00 */
[----:B------:R-:W-:Y:S01]  /*9c10*/  MOV R113, R125 ;  /* 0x0000007d00717202 */ /* 0x000fe20000000f00 */
[----:B------:R-:W-:Y:S06]  /*9c20*/  BRA `(.L_x_4428) ;  /* 0x0000000800907947 */ /* 0x000fec0003800000 */
.L_x_4429:
        /* <DEDUP_REMOVED lines=14> */
[----:B------:R-:W-:Y:S01]  /*9d10*/  F2FP.F16.F32.PACK_AB R125, R126, R125 ;  /* 0x0000007d7e7d723e */ /* 0x000fe200000000ff */
[--C-:B------:R-:W-:Y:S01]  /*9d20*/  FFMA.FTZ R126, R181, R129, R128.reuse ;  /* 0x00000081b57e7223 */ /* 0x100fe20000010080 */
[----:B------:R-:W-:Y:S01]  /*9d30*/  F2FP.F16.F32.PACK_AB R124, R124, R127 ;  /* 0x0000007f7c7c723e */ /* 0x000fe200000000ff */
        /* <DEDUP_REMOVED lines=10> */
[----:B------:R-:W-:Y:S01]  /*9de0*/  F2FP.F16.F32.PACK_AB R127, R128, R11 ;  /* 0x0000000b807f723e */ /* 0x000fe200000000ff */
[----:B------:R-:W-:Y:S06]  /*9df0*/  BRA `(.L_x_4428) ;  /* 0x00000008001c7947 */ /* 0x000fec0003800000 */
.L_x_4425:
        /* <DEDUP_REMOVED lines=41> */
.L_x_4431:
        /* <DEDUP_REMOVED lines=29> */
.L_x_4430:
        /* <DEDUP_REMOVED lines=31> */
[----:B------:R-:W-:Y:S02]  /*a450*/  F2FP.F16.F32.PACK_AB R127, R114, R115 ;  /* 0x00000073727f723e */ /* 0x000fe400000000ff */
[----:B------:R-:W-:Y:S02]  /*a460*/  F2FP.F16.F32.PACK_AB R126, R11, R113 ;  /* 0x000000710b7e723e */ /* 0x000fe400000000ff */
[----:B------:R-:W-:Y:S02]  /*a470*/  MOV R115, R127 ;  /* 0x0000007f00737202 */ /* 0x000fe40000000f00 */
[----:B------:R-:W-:Y:S02]  /*a480*/  MOV R114, R126 ;  /* 0x0000007e00727202 */ /* 0x000fe40000000f00 */
[----:B------:R-:W-:Y:S01]  /*a490*/  MOV R113, R125 ;  /* 0x0000007d00717202 */ /* 0x000fe20000000f00 */
[----:B------:R-:W-:Y:S06]  /*a4a0*/  BRA `(.L_x_4428) ;  /* 0x0000000000707947 */ /* 0x000fec0003800000 */
.L_x_4432:
        /* <DEDUP_REMOVED lines=27> */
[----:B------:R-:W-:-:S07]  /*a660*/  F2FP.F16.F32.PACK_AB R127, R128, R11 ;  /* 0x0000000b807f723e */ /* 0x000fce00000000ff */
.L_x_4428:
        /* <DEDUP_REMOVED lines=10> */
.L_x_4424:
[----:B------:R-:W-:Y:S05]  /*a710*/  BSYNC.RECONVERGENT B1 ;  /* 0x0000000000017941 */ /* 0x000fea0003800200 */
.L_x_4423:
[----:B-1234-:R-:W1:Y:S02]  /*a720*/  LDC.64 R124, c[0x0][0x380] ;  /* 0x0000e000ff7c7b82 */ /* 0x01ee640000000a00 */
[----:B-1----:R-:W-:-:S04]  /*a730*/  LEA R203, R124, R203, 0x2 ;  /* 0x000000cb7ccb7211 */ /* 0x002fc800078e10ff */
[----:B------:R-:W-:-:S13]  /*a740*/  ISETP.GE.AND P0, PT, R203, R125, PT ;  /* 0x0000007dcb00720c */ /* 0x000fda0003f06270 */
[----:B------:R-:W-:Y:S05]  /*a750*/  @!P0 BRA `(.L_x_4433) ;  /* 0xffffff7000248947 */ /* 0x000fea000383ffff */
.L_x_4371:
[----:B------:R-:W-:Y:S05]  /*a760*/  BSYNC B0 ;  /* 0x0000000000007941 */ /* 0x000fea0003800000 */
.L_x_4370:
        /* <DEDUP_REMOVED lines=27> */
[----:B-----5:R-:W1:Y:S01]  /*a920*/  S2R R0, SR_TID.X ;  /* 0x0000000000007919 */ /* 0x020e620000002100 */
        /* <DEDUP_REMOVED lines=320> */
.L_x_4435:
[----:B------:R-:W-:Y:S05]  /*bd30*/  BSYNC.RECONVERGENT B0 ;  /* 0x0000000000007941 */ /* 0x000fea0003800200 */
.L_x_4434:
        /* <DEDUP_REMOVED lines=22> */
.L_x_4437:
[----:B------:R-:W-:Y:S05]  /*bea0*/  BSYNC.RECONVERGENT B0 ;  /* 0x0000000000007941 */ /* 0x000fea0003800200 */
.L_x_4436:
        /* <DEDUP_REMOVED lines=22> */
.L_x_4439:
[----:B------:R-:W-:Y:S05]  /*c010*/  BSYNC.RECONVERGENT B0 ;  /* 0x0000000000007941 */ /* 0x000fea0003800200 */
.L_x_4438:
        /* <DEDUP_REMOVED lines=167> */
.L_x_4441:
[----:B------:R-:W-:Y:S05]  /*ca90*/  BSYNC.RECONVERGENT B0 ;  /* 0x0000000000007941 */ /* 0x000fea0003800200 */
.L_x_4440:
        /* <DEDUP_REMOVED lines=22> */
.L_x_4443:
[----:B------:R-:W-:Y:S05]  /*cc00*/  BSYNC.RECONVERGENT B0 ;  /* 0x0000000000007941 */ /* 0x000fea0003800200 */
.L_x_4442:
        /* <DEDUP_REMOVED lines=22> */
.L_x_4445:
[----:B------:R-:W-:Y:S05]  /*cd70*/  BSYNC.RECONVERGENT B0 ;  /* 0x0000000000007941 */ /* 0x000fea0003800200 */
.L_x_4444:
        /* <DEDUP_REMOVED lines=22> */
.L_x_4447:
[----:B------:R-:W-:Y:S05]  /*cee0*/  BSYNC.RECONVERGENT B0 ;  /* 0x0000000000007941 */ /* 0x000fea0003800200 */
.L_x_4446:
        /* <DEDUP_REMOVED lines=22> */
.L_x_4449:
[----:B------:R-:W-:Y:S05]  /*d050*/  BSYNC.RECONVERGENT B0 ;  /* 0x0000000000007941 */ /* 0x000fea0003800200 */
.L_x_4448:
        /* <DEDUP_REMOVED lines=22> */
.L_x_4451:
[----:B------:R-:W-:Y:S05]  /*d1c0*/  BSYNC.RECONVERGENT B0 ;  /* 0x0000000000007941 */ /* 0x000fea0003800200 */
.L_x_4450:
        /* <DEDUP_REMOVED lines=9> */
.L_x_4382:
        /* <DEDUP_REMOVED lines=8> */
.L_x_4453:
[----:B------:R-:W-:Y:S05]  /*d2e0*/  BSYNC B1 ;  /* 0x0000000000017941 */ /* 0x000fea0003800000 */
.L_x_4452:
        /* <DEDUP_REMOVED lines=9> */
.L_x_4454:
        /* <DEDUP_REMOVED lines=8> */
.L_x_4455:
[----:B------:R-:W-:Y:S02]  /*d400*/  MOV R127, R129 ;  /* 0x00000081007f7202 */ /* 0x000fe40000000f00 */
[----:B------:R-:W-:-:S05]  /*d410*/  MOV R124, R130 ;  /* 0x00000082007c7202 */ /* 0x000fca0000000f00 */
[----:B------:R-:W-:Y:S01]  /*d420*/  FADD.FTZ R128, R128, R124 ;  /* 0x0000007c80807221 */ /* 0x000fe20000010000 */
[----:B------:R-:W-:-:S07]  /*d430*/  MOV R124, 0xffffffff ;  /* 0xffffffff007c7802 */ /* 0x000fce0000000f00 */
[----:B------:R-:W-:Y:S05]  /*d440*/  WARPSYNC.COLLECTIVE R124, `(.L_x_4456) ;  /* 0x000000007c087348 */ /* 0x000fea0003c00000 */
[----:B------:R0:W1:Y:S02]  /*d450*/  SHFL.BFLY P0, R130, R127, R126, R125 ;  /* 0x0c00007e7f827389 */ /* 0x000064000000007d */
[----:B01----:R-:W-:Y:S05]  /*d460*/  ENDCOLLECTIVE ;  /* 0x000000000000791b */ /* 0x003fea0003800000 */
.L_x_4456:
        /* <DEDUP_REMOVED lines=8> */
.L_x_4457:
[----:B------:R-:W-:Y:S02]  /*d4f0*/  MOV R127, R129 ;  /* 0x00000081007f7202 */ /* 0x000fe40000000f00 */
[----:B------:R-:W-:-:S05]  /*d500*/  MOV R124, R130 ;  /* 0x00000082007c7202 */ /* 0x000fca0000000f00 */
[----:B------:R-:W-:Y:S01]  /*d510*/  FADD.FTZ R128, R128, R124 ;  /* 0x0000007c80807221 */ /* 0x000fe20000010000 */
[----:B------:R-:W-:-:S07]  /*d520*/  MOV R124, 0xffffffff ;  /* 0xffffffff007c7802 */ /* 0x000fce0000000f00 */
[----:B------:R-:W-:Y:S05]  /*d530*/  WARPSYNC.COLLECTIVE R124, `(.L_x_4458) ;  /* 0x000000007c087348 */ /* 0x000fea0003c00000 */
[----:B------:R0:W1:Y:S02]  /*d540*/  SHFL.BFLY P0, R130, R127, R126, R125 ;  /* 0x0c00007e7f827389 */ /* 0x000064000000007d */
[----:B01----:R-:W-:Y:S05]  /*d550*/  ENDCOLLECTIVE ;  /* 0x000000000000791b */ /* 0x003fea0003800000 */
.L_x_4458:
        /* <DEDUP_REMOVED lines=8> */
.L_x_4459:
[----:B------:R-:W-:Y:S02]  /*d5e0*/  MOV R127, R129 ;  /* 0x00000081007f7202 */ /* 0x000fe40000000f00 */
[----:B------:R-:W-:-:S05]  /*d5f0*/  MOV R124, R130 ;  /* 0x00000082007c7202 */ /* 0x000fca0000000f00 */
[----:B------:R-:W-:Y:S01]  /*d600*/  FADD.FTZ R128, R128, R124 ;  /* 0x0000007c80807221 */ /* 0x000fe20000010000 */
[----:B------:R-:W-:-:S07]  /*d610*/  MOV R124, 0xffffffff ;  /* 0xffffffff007c7802 */ /* 0x000fce0000000f00 */
[----:B------:R-:W-:Y:S05]  /*d620*/  WARPSYNC.COLLECTIVE R124, `(.L_x_4460) ;  /* 0x000000007c087348 */ /* 0x000fea0003c00000 */
[----:B------:R0:W1:Y:S02]  /*d630*/  SHFL.BFLY P0, R130, R127, R126, R125 ;  /* 0x0c00007e7f827389 */ /* 0x000064000000007d */
[----:B01----:R-:W-:Y:S05]  /*d640*/  ENDCOLLECTIVE ;  /* 0x000000000000791b */ /* 0x003fea0003800000 */
.L_x_4460:
        /* <DEDUP_REMOVED lines=8> */
.L_x_4461:
[----:B------:R-:W-:Y:S02]  /*d6d0*/  MOV R127, R129 ;  /* 0x00000081007f7202 */ /* 0x000fe40000000f00 */
[----:B------:R-:W-:-:S07]  /*d6e0*/  MOV R131, R130 ;  /* 0x0000008200837202 */ /* 0x000fce0000000f00 */
[----:B------:R-:W-:Y:S05]  /*d6f0*/  WARPSYNC.COLLECTIVE R124, `(.L_x_4462) ;  /* 0x000000007c087348 */ /* 0x000fea0003c00000 */
[----:B------:R0:W1:Y:S02]  /*d700*/  SHFL.BFLY P0, R130, R127, R126, R125 ;  /* 0x0c00007e7f827389 */ /* 0x000064000000007d */
[----:B01----:R-:W-:Y:S05]  /*d710*/  ENDCOLLECTIVE ;  /* 0x000000000000791b */ /* 0x003fea0003800000 */
.L_x_4462:
[----:B------:R-:W-:Y:S01]  /*d720*/  MOV R124, R130 ;  /* 0x00000082007c7202 */ /* 0x000fe20000000f00 */
[----:B------:R-:W-:Y:S06]  /*d730*/  BRA `(.L_x_4463) ;  /* 0xffffff7400607947 */ /* 0x000fec000383ffff */
.L_x_4464:
        /* <DEDUP_REMOVED lines=12> */
.L_x_7150:


//--------------------- .text._ZN10layer_norm31ln_parallel_residual_bwd_kernelINS_13Kernel_traitsIf6__halffS2_fjLj1280ELj1ELj4ELj1ELj16ENS_18Kernel_traits_baseILj1280EfS2_fS2_fjLj128EEEEELb0ELb0ELb1EEEvNS_9BwdParamsE --------------------------
	.section	.text._ZN10layer_norm31ln_parallel_residual_bwd_kernelINS_13Kernel_traitsIf6__halffS2_fjLj1280ELj1ELj4ELj1ELj16ENS_18Kernel_traits_baseILj1280EfS2_fS2_fjLj128EEEEELb0ELb0ELb1EEEvNS_9BwdParamsE,"ax",@progbits
	.align	128
        .global         _ZN10layer_norm31ln_parallel_residual_bwd_kernelINS_13Kernel_traitsIf6__halffS2_fjLj1280ELj1ELj4ELj1ELj16ENS_18Kernel_traits_baseILj1280EfS2_fS2_fjLj128EEEEELb0ELb0ELb1EEEvNS_9BwdParamsE
        .type           _ZN10layer_norm31ln_parallel_residual_bwd_kernelINS_13Kernel_traitsIf6__halffS2_fjLj1280ELj1ELj4ELj1ELj16ENS_18Kernel_traits_baseILj1280EfS2_fS2_fjLj128EEEEELb0ELb0ELb1EEEvNS_9BwdParamsE,@function
        .size           _ZN10layer_norm31ln_parallel_residual_bwd_kernelINS_13Kernel_traitsIf6__halffS2_fjLj1280ELj1ELj4ELj1ELj16ENS_18Kernel_traits_baseILj1280EfS2_fS2_fjLj128EEEEELb0ELb0ELb1EEEvNS_9BwdParamsE,(.L_x_7151 - _ZN10layer_norm31ln_parallel_residual_bwd_kernelINS_13Kernel_traitsIf6__halffS2_fjLj1280ELj1ELj4ELj1ELj16ENS_18Kernel_traits_baseILj1280EfS2_fS2_fjLj128EEEEELb0ELb0ELb1EEEvNS_9BwdParamsE)
        .other          _ZN10layer_norm31ln_parallel_residual_bwd_kernelINS_13Kernel_traitsIf6__halffS2_fjLj1280ELj1ELj4ELj1ELj16ENS_18Kernel_traits_baseILj1280EfS2_fS2_fjLj128EEEEELb0ELb0ELb1EEEvNS_9BwdParamsE,@"STO_CUDA_ENTRY STV_DEFAULT"
_ZN10layer_norm31ln_parallel_residual_bwd_kernelINS_13Kernel_traitsIf6__halffS2_fjLj1280ELj1ELj4ELj1ELj16ENS_18Kernel_traits_baseILj1280EfS2_fS2_fjLj128EEEEELb0ELb0ELb1EEEvNS_9BwdParamsE:
.text._ZN10layer_norm31ln_parallel_residual_bwd_kernelINS_13Kernel_traitsIf6__halffS2_fjLj1280ELj1ELj4ELj1ELj16ENS_18Kernel_traits_baseILj1280EfS2_fS2_fjLj128EEEEELb0ELb0ELb1EEEvNS_9BwdParamsE:
        /* <DEDUP_REMOVED lines=134> */
[----:B------:R-:W-:Y:S02]  /*0860*/  MOV R221, RZ ;  /* 0x000000ff00dd7202 */ /* 0x000fe40000000f00 */
[----:B------:R-:W-:Y:S02]  /*0870*/  CS2R R236, SRZ ;  /* 0x0000000000ec7805 */ /* 0x000fe4000001ff00 */
[----:B------:R-:W-:Y:S02]  /*0880*/  MOV R244, RZ ;  /* 0x000000ff00f47202 */ /* 0x000fe40000000f00 */
[----:B------:R-:W-:Y:S02]  /*0890*/  CS2R R240, SRZ ;  /* 0x0000000000f07805 */ /* 0x000fe4000001ff00 */
[----:B------:R-:W-:Y:S02]  /*08a0*/  CS2R R232, SRZ ;  /* 0x0000000000e87805 */ /* 0x000fe4000001ff00 */
[----:B------:R-:W-:-:S02]  /*08b0*/  CS2R R228, SRZ ;  /* 0x0000000000e47805 */ /* 0x000fc4000001ff00 */
[----:B------:R-:W-:Y:S02]  /*08c0*/  CS2R R224, SRZ ;  /* 0x0000000000e07805 */ /* 0x000fe4000001ff00 */
[----:B------:R-:W-:Y:S01]  /*08d0*/  CS2R R222, SRZ ;  /* 0x0000000000de7805 */ /* 0x000fe2000001ff00 */
        /* <DEDUP_REMOVED lines=134> */
.L_x_4509:
[----:B0-----:R-:W0:Y:S01]  /*1140*/  S2R R5, SR_TID.X ;  /* 0x0000000000057919 */ /* 0x001e220000002100 */
[----:B-1----:R-:W1:Y:S01]  /*1150*/  LDC.64 R2, c[0x0][0x3c0] ;  /* 0x0000f000ff027b82 */ /* 0x002e620000000a00 */
[----:B------:R-:W-:Y:S01]  /*1160*/  IMAD R4, R6, UR13, RZ ;  /* 0x0000000d06047c24 */ /* 0x000fe2000f8e02ff */
[----:B--2---:R2:W-:Y:S04]  /*1170*/  STL [R1+0x224], R188 ;  /* 0x000224bc01007387 */ /* 0x0045e80000100800 */
[----:B------:R-:W-:Y:S01]  /*1180*/  SHF.R.S32.HI R0, RZ, 0x1f, R4 ;  /* 0x0000001fff007819 */ /* 0x000fe20000011404 */
[----:B------:R-:W3:Y:S01]  /*1190*/  LDL.LU R168, [R1+0x30] ;  /* 0x0000300001a87983 */ /* 0x000ee20000300800 */
[----:B------:R-:W4:Y:S02]  /*11a0*/  LDC.64 R186, c[0x0][0x430] ;  /* 0x00010c00ffba7b82 */ /* 0x000f240000000a00 */
[----:B------:R-:W-:Y:S01]  /*11b0*/  LEA.HI R4, R0, R4, RZ, 0x3 ;  /* 0x0000000400047211 */ /* 0x000fe200078f18ff */
[----:B------:R-:W2:Y:S05]  /*11c0*/  LDL.LU R113, [R1+0x2c] ;  /* 0x00002c0001717983 */ /* 0x000eaa0000300800 */
[----:B------:R-:W4:Y:S08]  /*11d0*/  LDC.64 R184, c[0x0][0x3a8] ;  /* 0x0000ea00ffb87b82 */ /* 0x000f300000000a00 */
[----:B------:R-:W4:Y:S01]  /*11e0*/  LDC.64 R10, c[0x0][0x3c8] ;  /* 0x0000f200ff0a7b82 */ /* 0x000f220000000a00 */
[----:B-1----:R-:W-:-:S07]  /*11f0*/  IMAD.WIDE R2, R6, 0x4, R2 ;  /* 0x0000000406027825 */ /* 0x002fce00078e0202 */
[----:B------:R-:W1:Y:S01]  /*1200*/  LDC.64 R248, c[0x0][0x428] ;  /* 0x00010a00fff87b82 */ /* 0x000e620000000a00 */
[----:B0-----:R-:W-:Y:S01]  /*1210*/  LOP3.LUT R5, R5, 0x1f, RZ, 0xc0, !PT ;  /* 0x0000001f05057812 */ /* 0x001fe200078ec0ff */
[----:B------:R0:W3:Y:S03]  /*1220*/  LDG.E R9, desc[UR10][R2.64] ;  /* 0x0000000a02097981 */ /* 0x0000e6000c1e1900 */
[----:B------:R-:W-:Y:S01]  /*1230*/  LEA.HI.SX32 R4, R4, R5, 0x1d ;  /* 0x0000000504047211 */ /* 0x000fe200078feaff */
[----:B------:R-:W2:Y:S04]  /*1240*/  LDL.LU R112, [R1+0x28] ;  /* 0x0000280001707983 */ /* 0x000ea80000300800 */
[C---:B----4-:R-:W-:Y:S01]  /*1250*/  IMAD.WIDE.U32 R104, R4.reuse, 0x10, R186 ;  /* 0x0000001004687825 */ /* 0x050fe200078e00ba */
[----:B------:R-:W-:Y:S01]  /*1260*/  ISETP.NE.AND P2, PT, RZ, UR12, PT ;  /* 0x0000000cff007c0c */ /* 0x000fe2000bf45270 */
[----:B------:R-:W4:Y:S02]  /*1270*/  LDL.LU R109, [R1+0x24] ;  /* 0x00002400016d7983 */ /* 0x000f240000300800 */
[----:B------:R-:W-:-:S02]  /*1280*/  IMAD.WIDE.U32 R180, R4, 0x20, R184 ;  /* 0x0000002004b47825 */ /* 0x000fc400078e00b8 */
[----:B------:R-:W2:Y:S02]  /*1290*/  LDG.E.128 R104, desc[UR10][R104.64] ;  /* 0x0000000a68687981 */ /* 0x000ea4000c1e1d00 */
[----:B0-----:R-:W-:Y:S02]  /*12a0*/  IMAD.WIDE R2, R6, 0x4, R10 ;  /* 0x0000000406027825 */ /* 0x001fe400078e020a */
[----:B------:R-:W4:Y:S04]  /*12b0*/  LDG.E.128 R12, desc[UR10][R180.64] ;  /* 0x0000000ab40c7981 */ /* 0x000f28000c1e1d00 */
[----:B------:R-:W4:Y:S01]  /*12c0*/  LDG.E R5, desc[UR10][R2.64] ;  /* 0x0000000a02057981 */ /* 0x000f22000c1e1900 */
[----:B-1----:R-:W-:-:S03]  /*12d0*/  IMAD.WIDE.U32 R176, R4, 0x10, R248 ;  /* 0x0000001004b07825 */ /* 0x002fc600078e00f8 */
[----:B------:R-:W4:Y:S04]  /*12e0*/  LDL R108, [R1+0x10] ;  /* 0x00001000016c7983 */ /* 0x000f280000100800 */
[----:B------:R-:W4:Y:S04]  /*12f0*/  LDG.E.128 R176, desc[UR10][R176.64] ;  /* 0x0000000ab0b07981 */ /* 0x000f28000c1e1d00 */
[----:B------:R-:W4:Y:S04]  /*1300*/  LDL.LU R172, [R1+0x38] ;  /* 0x0000380001ac7983 */ /* 0x000f280000300800 */
[----:B------:R-:W4:Y:S04]  /*1310*/  LDL.LU R115, [R1+0x34] ;  /* 0x0000340001737983 */ /* 0x000f280000300800 */
[----:B------:R-:W4:Y:S04]  /*1320*/  LDL R114, [R1+0x14] ;  /* 0x0000140001727983 */ /* 0x000f280000100800 */
[----:B------:R-:W4:Y:S04]  /*1330*/  LDL.LU R111, [R1+0x40] ;  /* 0x00004000016f7983 */ /* 0x000f280000300800 */
[----:B------:R-:W4:Y:S04]  /*1340*/  LDL.LU R110, [R1+0x3c] ;  /* 0x00003c00016e7983 */ /* 0x000f280000300800 */
[----:B------:R-:W4:Y:S04]  /*1350*/  LDL.LU R209, [R1+0x50] ;  /* 0x0000500001d17983 */ /* 0x000f280000300800 */
[----:B------:R-:W4:Y:S01]  /*1360*/  LDL.LU R208, [R1+0x4c] ;  /* 0x00004c0001d07983 */ /* 0x000f220000300800 */
[----:B---3--:R-:W-:-:S03]  /*1370*/  FSEL R9, R9, RZ, !P2 ;  /* 0x000000ff09097208 */ /* 0x008fc60005000000 */
[----:B------:R-:W3:Y:S01]  /*1380*/  LDG.E.128 R180, desc[UR10][R180.64+0x10] ;  /* 0x0000100ab4b47981 */ /* 0x000ee2000c1e1d00 */
[----:B--2---:R-:W-:Y:S02]  /*1390*/  HADD2.F32 R8, -RZ, R104.H0_H0 ;  /* 0x20000068ff087230 */ /* 0x004fe40000004100 */
[----:B----4-:R-:W-:-:S03]  /*13a0*/  FADD.FTZ R0, -R9, R12 ;  /* 0x0000000c09007221 */ /* 0x010fc60000010100 */
[----:B------:R-:W-:Y:S01]  /*13b0*/  FADD.FTZ R168, R8, R168 ;  /* 0x000000a808a87221 */ /* 0x000fe20000010000 */
[----:B------:R-:W-:-:S04]  /*13c0*/  FMUL.FTZ R0, R5, R0 ;  /* 0x0000000005007220 */ /* 0x000fc80000410000 */
[----:B------:R0:W-:Y:S01]  /*13d0*/  STL [R1+0x30], R168 ;  /* 0x000030a801007387 */ /* 0x0001e20000100800 */
[----:B------:R-:W-:-:S03]  /*13e0*/  FFMA.FTZ R113, R0, R8, R113 ;  /* 0x0000000800717223 */ /* 0x000fc60000010071 */
[----:B------:R-:W2:Y:S04]  /*13f0*/  LDL.LU R207, [R1+0x48] ;  /* 0x0000480001cf7983 */ /* 0x000ea80000300800 */
[----:B------:R-:W4:Y:S04]  /*1400*/  LDL.LU R206, [R1+0x44] ;  /* 0x0000440001ce7983 */ /* 0x000f280000300800 */
[----:B------:R-:W3:Y:S04]  /*1410*/  LDL R205, [R1+0x18] ;  /* 0x0000180001cd7983 */ /* 0x000ee80000100800 */
[----:B------:R-:W-:Y:S04]  /*1420*/  STL [R1+0x2c], R113 ;  /* 0x00002c7101007387 */ /* 0x000fe80000100800 */
[----:B------:R-:W3:Y:S04]  /*1430*/  LDL.LU R188, [R1+0x58] ;  /* 0x0000580001bc7983 */ /* 0x000ee80000300800 */
[----:B------:R-:W3:Y:S01]  /*1440*/  LDL.LU R175, [R1+0x54] ;  /* 0x0000540001af7983 */ /* 0x000ee20000300800 */
[----:B------:R-:W-:Y:S01]  /*1450*/  IADD3 R2, PT, PT, R4, 0x40, RZ ;  /* 0x0000004004027810 */ /* 0x000fe20007ffe0ff */
[----:B------:R-:W-:-:S02]  /*1460*/  HADD2.F32 R7, -RZ, R176.H0_H0 ;  /* 0x200000b0ff077230 */ /* 0x000fc40000004100 */
[----:B------:R-:W-:Y:S01]  /*1470*/  FADD.FTZ R13, -R9, R13 ;  /* 0x0000000d090d7221 */ /* 0x000fe20000010100 */
[----:B------:R-:W-:Y:S02]  /*1480*/  HADD2.F32 R104, -RZ, R104.H1_H1 ;  /* 0x30000068ff687230 */ /* 0x000fe40000004100 */
[----:B------:R-:W-:-:S04]  /*1490*/  IMAD.WIDE.U32 R10, R2, 0x20, R184 ;  /* 0x00000020020a7825 */ /* 0x000fc800078e00b8 */
[----:B-----5:R-:W-:Y:S01]  /*14a0*/  FMUL.FTZ R8, R64, R8 ;  /* 0x0000000840087220 */ /* 0x020fe20000410000 */
[----:B------:R-:W-:Y:S01]  /*14b0*/  FADD.FTZ R112, R7, R112 ;  /* 0x0000007007707221 */ /* 0x000fe20000010000 */
[----:B------:R-:W-:Y:S01]  /*14c0*/  FFMA.FTZ R109, R0, R7, R109 ;  /* 0x00000007006d7223 */ /* 0x000fe2000001006d */
[----:B------:R-:W-:Y:S01]  /*14d0*/  HADD2.F32 R12, -RZ, R176.H1_H1 ;  /* 0x300000b0ff0c7230 */ /* 0x000fe20000004100 */
[----:B------:R-:W3:Y:S01]  /*14e0*/  LDG.E.128 R120, desc[UR10][R10.64] ;  /* 0x0000000a0a787981 */ /* 0x000ee2000c1e1d00 */
[----:B------:R-:W-:-:S03]  /*14f0*/  FMUL.FTZ R13, R5, R13 ;  /* 0x0000000d050d7220 */ /* 0x000fc60000410000 */
[----:B0-----:R0:W3:Y:S01]  /*1500*/  LDG.E.128 R168, desc[UR10][R10.64+0x10] ;  /* 0x0000100a0aa87981 */ /* 0x0010e2000c1e1d00 */
[----:B------:R-:W-:Y:S01]  /*1510*/  FADD.FTZ R14, -R9, R14 ;  /* 0x0000000e090e7221 */ /* 0x000fe20000010100 */
[----:B------:R-:W-:Y:S01]  /*1520*/  FADD.FTZ R172, R12, R172 ;  /* 0x000000ac0cac7221 */ /* 0x000fe20000010000 */
[----:B------:R-:W-:Y:S01]  /*1530*/  FFMA.FTZ R115, R13, R12, R115 ;  /* 0x0000000c0d737223 */ /* 0x000fe20000010073 */
[----:B0-----:R-:W-:Y:S01]  /*1540*/  FFMA.FTZ R10, R108, R7, R8 ;  /* 0x000000076c0a7223 */ /* 0x001fe20000010008 */
[----:B------:R-:W-:Y:S01]  /*1550*/  FMUL.FTZ R7, R65, R104 ;  /* 0x0000006841077220 */ /* 0x000fe20000410000 */
[----:B------:R-:W-:-:S03]  /*1560*/  FMUL.FTZ R11, R5, R14 ;  /* 0x0000000e050b7220 */ /* 0x000fc60000410000 */
[----:B------:R-:W-:Y:S01]  /*1570*/  FFMA.FTZ R12, R114, R12, R7 ;  /* 0x0000000c720c7223 */ /* 0x000fe20000010007 */
[----:B------:R-:W-:Y:S01]  /*1580*/  HADD2.F32 R7, -RZ, R105.H0_H0 ;  /* 0x20000069ff077230 */ /* 0x000fe20000004100 */
[----:B------:R-:W-:Y:S01]  /*1590*/  STL [R1+0x28], R112 ;  /* 0x0000287001007387 */ /* 0x000fe20000100800 */
[--C-:B------:R-:W-:Y:S02]  /*15a0*/  HADD2.F32 R204, -RZ, R177.reuse.H0_H0 ;  /* 0x200000b1ffcc7230 */ /* 0x100fe40000004100 */
[----:B------:R-:W-:Y:S01]  /*15b0*/  FFMA.FTZ R110, R13, R104, R110 ;  /* 0x000000680d6e7223 */ /* 0x000fe2000001006e */
[----:B------:R-:W-:Y:S01]  /*15c0*/  FADD.FTZ R111, R104, R111 ;  /* 0x0000006f686f7221 */ /* 0x000fe20000010000 */
[----:B------:R-:W3:Y:S01]  /*15d0*/  LDL R174, [R1+0x1c] ;  /* 0x00001c0001ae7983 */ /* 0x000ee20000100800 */
[----:B------:R-:W-:Y:S02]  /*15e0*/  HADD2.F32 R14, -RZ, R177.H1_H1 ;  /* 0x300000b1ff0e7230 */ /* 0x000fe40000004100 */
[----:B------:R-:W-:Y:S01]  /*15f0*/  FADD.FTZ R209, R7, R209 ;  /* 0x000000d107d17221 */ /* 0x000fe20000010000 */
[----:B------:R-:W-:Y:S01]  /*1600*/  FFMA.FTZ R208, R11, R7, R208 ;  /* 0x000000070bd07223 */ /* 0x000fe200000100d0 */
[----:B------:R-:W-:Y:S04]  /*1610*/  STL [R1+0x24], R109 ;  /* 0x0000246d01007387 */ /* 0x000fe80000100800 */
[----:B------:R-:W-:Y:S04]  /*1620*/  STL [R1+0x38], R172 ;  /* 0x000038ac01007387 */ /* 0x000fe80000100800 */
[----:B------:R-:W-:Y:S04]  /*1630*/  STL [R1+0x34], R115 ;  /* 0x0000347301007387 */ /* 0x000fe80000100800 */
[----:B------:R-:W-:Y:S04]  /*1640*/  STL [R1+0x3c], R110 ;  /* 0x00003c6e01007387 */ /* 0x000fe80000100800 */
[----:B------:R-:W-:Y:S04]  /*1650*/  STL [R1+0x40], R111 ;  /* 0x0000406f01007387 */ /* 0x000fe80000100800 */
[----:B------:R-:W-:Y:S04]  /*1660*/  STL [R1+0x50], R209 ;  /* 0x000050d101007387 */ /* 0x000fe80000100800 */
[----:B------:R-:W-:Y:S01]  /*1670*/  STL [R1+0x4c], R208 ;  /* 0x00004cd001007387 */ /* 0x000fe20000100800 */
[----:B------:R-:W-:-:S04]  /*1680*/  FADD.FTZ R15, -R9, R15 ;  /* 0x0000000f090f7221 */ /* 0x000fc80000010100 */
[----:B------:R-:W-:Y:S01]  /*1690*/  FMUL.FTZ R15, R5, R15 ;  /* 0x0000000f050f7220 */ /* 0x000fe20000410000 */
[----:B--2---:R-:W-:Y:S01]  /*16a0*/  FADD.FTZ R207, R204, R207 ;  /* 0x000000cfcccf7221 */ /* 0x004fe20000010000 */
[----:B----4-:R-:W-:-:S04]  /*16b0*/  FFMA.FTZ R206, R11, R204, R206 ;  /* 0x000000cc0bce7223 */ /* 0x010fc800000100ce */
[----:B------:R-:W-:Y:S04]  /*16c0*/  STL [R1+0x48], R207 ;  /* 0x000048cf01007387 */ /* 0x000fe80000100800 */
[----:B------:R-:W-:Y:S01]  /*16d0*/  STL [R1+0x44], R206 ;  /* 0x000044ce01007387 */ /* 0x000fe20000100800 */
[----:B---3--:R-:W-:-:S05]  /*16e0*/  FADD.FTZ R188, R14, R188 ;  /* 0x000000bc0ebc7221 */ /* 0x008fca0000010000 */
[----:B------:R0:W-:Y:S04]  /*16f0*/  STL [R1+0x58], R188 ;  /* 0x000058bc01007387 */ /* 0x0001e80000100800 */
[----:B0-----:R-:W2:Y:S04]  /*1700*/  LDL.LU R188, [R1+0x60] ;  /* 0x0000600001bc7983 */ /* 0x001ea80000300800 */
[----:B------:R-:W3:Y:S01]  /*1710*/  LDL.LU R177, [R1+0x5c] ;  /* 0x00005c0001b17983 */ /* 0x000ee20000300800 */
[----:B------:R-:W-:-:S05]  /*1720*/  FFMA.FTZ R175, R15, R14, R175 ;  /* 0x0000000e0faf7223 */ /* 0x000fca00000100af */
[----:B------:R-:W-:Y:S04]  /*1730*/  STL [R1+0x54], R175 ;  /* 0x000054af01007387 */ /* 0x000fe80000100800 */
        /* <DEDUP_REMOVED lines=8> */
[----:B------:R-:W-:-:S03]  /*17c0*/  HADD2.F32 R176, -RZ, R105.H1_H1 ;  /* 0x30000069ffb07230 */ /* 0x000fc60000004100 */
[----:B------:R-:W4:Y:S01]  /*17d0*/  LDL.LU R211, [R1+0x88] ;  /* 0x0000880001d37983 */ /* 0x000f220000300800 */
[----:B------:R-:W-:Y:S01]  /*17e0*/  FADD.FTZ R180, -R9, R180 ;  /* 0x000000b409b47221 */ /* 0x000fe20000010100 */
[----:B------:R-:W-:-:S03]  /*17f0*/  FMUL.FTZ R7, R66, R7 ;  /* 0x0000000742077220 */ /* 0x000fc60000410000 */
[----:B------:R-:W-:Y:S01]  /*1800*/  FMUL.FTZ R206, R5, R180 ;  /* 0x000000b405ce7220 */ /* 0x000fe20000410000 */
[----:B------:R-:W-:Y:S01]  /*1810*/  FFMA.FTZ R204, R205, R204, R7 ;  /* 0x000000cccdcc7223 */ /* 0x000fe20000010007 */
[----:B------:R-:W-:Y:S01]  /*1820*/  FMUL.FTZ R7, R67, R176 ;  /* 0x000000b043077220 */ /* 0x000fe20000410000 */
[----:B------:R-:W-:Y:S02]  /*1830*/  HADD2.F32 R205, -RZ, R178.H0_H0 ;  /* 0x200000b2ffcd7230 */ /* 0x000fe40000004100 */
[----:B--2---:R-:W-:-:S05]  /*1840*/  FADD.FTZ R188, R176, R188 ;  /* 0x000000bcb0bc7221 */ /* 0x004fca0000010000 */
[----:B------:R0:W-:Y:S01]  /*1850*/  STL [R1+0x60], R188 ;  /* 0x000060bc01007387 */ /* 0x0001e20000100800 */
[----:B---3--:R-:W-:-:S03]  /*1860*/  FFMA.FTZ R177, R15, R176, R177 ;  /* 0x000000b00fb17223 */ /* 0x008fc600000100b1 */
[----:B0-----:R-:W2:Y:S01]  /*1870*/  LDL.LU R188, [R1+0x84] ;  /* 0x0000840001bc7983 */ /* 0x001ea20000300800 */
[----:B------:R-:W-:-:S03]  /*1880*/  HADD2.F32 R176, -RZ, R106.H0_H0 ;  /* 0x2000006affb07230 */ /* 0x000fc60000004100 */
[----:B------:R0:W-:Y:S04]  /*1890*/  STL [R1+0x5c], R177 ;  /* 0x00005cb101007387 */ /* 0x0001e80000100800 */
[----:B------:R-:W3:Y:S01]  /*18a0*/  LDL.LU R180, [R1+0x90] ;  /* 0x0000900001b47983 */ /* 0x000ee20000300800 */
[----:B----4-:R-:W-:Y:S01]  /*18b0*/  FADD.FTZ R215, R205, R215 ;  /* 0x000000d7cdd77221 */ /* 0x010fe20000010000 */
[----:B------:R-:W-:Y:S01]  /*18c0*/  FFMA.FTZ R214, R206, R205, R214 ;  /* 0x000000cdced67223 */ /* 0x000fe200000100d6 */
[----:B0-----:R-:W-:-:S03]  /*18d0*/  FMUL.FTZ R177, R68, R176 ;  /* 0x000000b044b17220 */ /* 0x001fc60000410000 */
[----:B------:R-:W-:Y:S01]  /*18e0*/  STL [R1+0x68], R215 ;  /* 0x000068d701007387 */ /* 0x000fe20000100800 */
[----:B------:R-:W-:-:S03]  /*18f0*/  FFMA.FTZ R205, R28, R205, R177 ;  /* 0x000000cd1ccd7223 */ /* 0x000fc600000100b1 */
[----:B------:R-:W-:Y:S04]  /*1900*/  STL [R1+0x64], R214 ;  /* 0x000064d601007387 */ /* 0x000fe80000100800 */
[----:B------:R-:W4:Y:S01]  /*1910*/  LDL.LU R177, [R1+0x8c] ;  /* 0x00008c0001b17983 */ /* 0x000f220000300800 */
[----:B------:R-:W-:Y:S01]  /*1920*/  FADD.FTZ R208, R176, R208 ;  /* 0x000000d0b0d07221 */ /* 0x000fe20000010000 */
[----:B------:R-:W-:Y:S01]  /*1930*/  FADD.FTZ R181, -R9, R181 ;  /* 0x000000b509b57221 */ /* 0x000fe20000010100 */
[----:B------:R-:W-:Y:S02]  /*1940*/  HADD2.F32 R178, -RZ, R178.H1_H1 ;  /* 0x300000b2ffb27230 */ /* 0x000fe40000004100 */
[----:B------:R-:W-:Y:S01]  /*1950*/  HADD2.F32 R106, -RZ, R106.H1_H1 ;  /* 0x3000006aff6a7230 */ /* 0x000fe20000004100 */
[----:B------:R0:W-:Y:S01]  /*1960*/  STL [R1+0x70], R208 ;  /* 0x000070d001007387 */ /* 0x0001e20000100800 */
[----:B------:R-:W-:Y:S01]  /*1970*/  FFMA.FTZ R207, R206, R176, R207 ;  /* 0x000000b0cecf7223 */ /* 0x000fe200000100cf */
[----:B------:R-:W-:-:S02]  /*1980*/  FADD.FTZ R213, R178, R213 ;  /* 0x000000d5b2d57221 */ /* 0x000fc40000010000 */
[----:B------:R-:W-:Y:S01]  /*1990*/  FADD.FTZ R210, R106, R210 ;  /* 0x000000d26ad27221 */ /* 0x000fe20000010000 */
[----:B0-----:R-:W-:Y:S01]  /*19a0*/  FMUL.FTZ R208, R5, R181 ;  /* 0x000000b505d07220 */ /* 0x001fe20000410000 */
[----:B------:R-:W-:Y:S03]  /*19b0*/  STL [R1+0x6c], R207 ;  /* 0x00006ccf01007387 */ /* 0x000fe60000100800 */
[C---:B------:R-:W-:Y:S01]  /*19c0*/  FFMA.FTZ R212, R208.reuse, R178, R212 ;  /* 0x000000b2d0d47223 */ /* 0x040fe200000100d4 */
[----:B------:R-:W-:Y:S01]  /*19d0*/  FFMA.FTZ R209, R208, R106, R209 ;  /* 0x0000006ad0d17223 */ /* 0x000fe200000100d1 */
[----:B------:R-:W-:Y:S01]  /*19e0*/  STL [R1+0x78], R213 ;  /* 0x000078d501007387 */ /* 0x000fe20000100800 */
[----:B------:R-:W-:-:S03]  /*19f0*/  IADD3 R3, PT, PT, R4, 0x20, RZ ;  /* 0x0000002004037810 */ /* 0x000fc60007ffe0ff */
[----:B------:R-:W-:Y:S04]  /*1a00*/  STL [R1+0x74], R212 ;  /* 0x000074d401007387 */ /* 0x000fe80000100800 */
[----:B------:R-:W-:Y:S04]  /*1a10*/  STL [R1+0x80], R210 ;  /* 0x000080d201007387 */ /* 0x000fe80000100800 */
[----:B------:R0:W-:Y:S01]  /*1a20*/  STL [R1+0x7c], R209 ;  /* 0x00007cd101007387 */ /* 0x0001e20000100800 */
[----:B------:R-:W-:-:S04]  /*1a30*/  IMAD.WIDE.U32 R16, R3, 0x10, R186 ;  /* 0x0000001003107825 */ /* 0x000fc800078e00ba */
[----:B------:R-:W-:Y:S01]  /*1a40*/  FADD.FTZ R182, -R9, R182 ;  /* 0x000000b609b67221 */ /* 0x000fe20000010100 */
[----:B------:R-:W4:Y:S01]  /*1a50*/  LDL.LU R245, [R1+0x98] ;  /* 0x0000980001f57983 */ /* 0x000f220000300800 */
[----:B------:R-:W-:-:S03]  /*1a60*/  IMAD.WIDE.U32 R24, R3, 0x20, R184 ;  /* 0x0000002003187825 */ /* 0x000fc600078e00b8 */
[----:B------:R-:W4:Y:S01]  /*1a70*/  LDL.LU R220, [R1+0x94] ;  /* 0x0000940001dc7983 */ /* 0x000f220000300800 */
[----:B0-----:R-:W-:-:S03]  /*1a80*/  HADD2.F32 R209, -RZ, R179.H0_H0 ;  /* 0x200000b3ffd17230 */ /* 0x001fc60000004100 */
[----:B------:R-:W4:Y:S02]  /*1a90*/  LDG.E.128 R16, desc[UR10][R16.64] ;  /* 0x0000000a10107981 */ /* 0x000f24000c1e1d00 */
[----:B------:R-:W-:Y:S02]  /*1aa0*/  FADD.FTZ R211, R209, R211 ;  /* 0x000000d3d1d37221 */ /* 0x000fe40000010000 */
[----:B------:R-:W4:Y:S01]  /*1ab0*/  LDL.LU R218, [R1+0xa0] ;  /* 0x0000a00001da7983 */ /* 0x000f220000300800 */
[----:B------:R-:W-:-:S03]  /*1ac0*/  FMUL.FTZ R210, R5, R182 ;  /* 0x000000b605d27220 */ /* 0x000fc60000410000 */
[----:B------:R-:W-:Y:S01]  /*1ad0*/  STL [R1+0x88], R211 ;  /* 0x000088d301007387 */ /* 0x000fe20000100800 */
[----:B------:R-:W-:-:S03]  /*1ae0*/  IMAD.WIDE.U32 R20, R3, 0x10, R248 ;  /* 0x0000001003147825 */ /* 0x000fc600078e00f8 */
[----:B------:R-:W4:Y:S04]  /*1af0*/  LDL.LU R214, [R1+0x9c] ;  /* 0x00009c0001d67983 */ /* 0x000f280000300800 */
[----:B------:R-:W4:Y:S04]  /*1b00*/  LDG.E.128 R200, desc[UR10][R24.64] ;  /* 0x0000000a18c87981 */ /* 0x000f28000c1e1d00 */
[----:B------:R-:W4:Y:S01]  /*1b10*/  LDL.LU R213, [R1+0xb0] ;  /* 0x0000b00001d57983 */ /* 0x000f220000300800 */
[----:B------:R-:W-:Y:S01]  /*1b20*/  FMUL.FTZ R207, R69, R106 ;  /* 0x0000006a45cf7220 */ /* 0x000fe20000410000 */
[----:B------:R-:W-:-:S02]  /*1b30*/  HADD2.F32 R106, -RZ, R107.H0_H0 ;  /* 0x2000006bff6a7230 */ /* 0x000fc40000004100 */
[----:B------:R-:W4:Y:S01]  /*1b40*/  LDG.E.128 R20, desc[UR10][R20.64] ;  /* 0x0000000a14147981 */ /* 0x000f22000c1e1d00 */
[----:B--2---:R-:W-:Y:S01]  /*1b50*/  FFMA.FTZ R188, R210, R209, R188 ;  /* 0x000000d1d2bc7223 */ /* 0x004fe200000100bc */
[----:B------:R-:W-:Y:S01]  /*1b60*/  ISETP.NE.U32.AND P0, PT, RZ, UR14, PT ;  /* 0x0000000eff007c0c */ /* 0x000fe2000bf05070 */
[----:B------:R-:W-:Y:S01]  /*1b70*/  FFMA.FTZ R14, R174, R14, R7 ;  /* 0x0000000eae0e7223 */ /* 0x000fe20000010007 */
[----:B------:R-:W-:Y:S01]  /*1b80*/  IADD3 R8, PT, PT, R4, 0x60, RZ ;  /* 0x0000006004087810 */ /* 0x000fe20007ffe0ff */
[----:B------:R-:W-:Y:S01]  /*1b90*/  FADD.FTZ R183, -R9, R183 ;  /* 0x000000b709b77221 */ /* 0x000fe20000010100 */
[----:B------:R0:W-:Y:S04]  /*1ba0*/  STL [R1+0x84], R188 ;  /* 0x000084bc01007387 */ /* 0x0001e80000100800 */
[----:B------:R-:W2:Y:S01]  /*1bb0*/  LDL.LU R217, [R1+0xac] ;  /* 0x0000ac0001d97983 */ /* 0x000ea20000300800 */
[----:B---3--:R-:W-:-:S03]  /*1bc0*/  FADD.FTZ R180, R106, R180 ;  /* 0x000000b46ab47221 */ /* 0x008fc60000010000 */
[----:B------:R-:W3:Y:S04]  /*1bd0*/  LDL.LU R216, [R1+0xa8] ;  /* 0x0000a80001d87983 */ /* 0x000ee80000300800 */
[----:B------:R-:W3:Y:S04]  /*1be0*/  LDL.LU R215, [R1+0xa4] ;  /* 0x0000a40001d77983 */ /* 0x000ee80000300800 */
[----:B------:R1:W-:Y:S04]  /*1bf0*/  STL [R1+0x90], R180 ;  /* 0x000090b401007387 */ /* 0x0003e80000100800 */
[----:B0-----:R-:W3:Y:S04]  /*1c00*/  LDL.LU R188, [R1+0xb8] ;  /* 0x0000b80001bc7983 */ /* 0x001ee80000300800 */
[----:B------:R-:W3:Y:S01]  /*1c10*/  LDL.LU R182, [R1+0xb4] ;  /* 0x0000b40001b67983 */ /* 0x000ee20000300800 */
[----:B----4-:R-:W-:-:S03]  /*1c20*/  FFMA.FTZ R177, R210, R106, R177 ;  /* 0x0000006ad2b17223 */ /* 0x010fc600000100b1 */
[----:B------:R-:W4:Y:S04]  /*1c30*/  LDL.LU R181, [R1+0xc0] ;  /* 0x0000c00001b57983 */ /* 0x000f280000300800 */
[----:B------:R0:W-:Y:S04]  /*1c40*/  STL [R1+0x8c], R177 ;  /* 0x00008cb101007387 */ /* 0x0001e80000100800 */
[----:B-1----:R-:W4:Y:S01]  /*1c50*/  LDL.LU R180, [R1+0xbc] ;  /* 0x0000bc0001b47983 */ /* 0x002f220000300800 */
[----:B------:R-:W-:Y:S01]  /*1c60*/  ISETP.NE.AND.EX P0, PT, RZ, UR15, PT, P0 ;  /* 0x0000000fff007c0c */ /* 0x000fe2000bf05300 */
[----:B------:R-:W-:-:S02]  /*1c70*/  HADD2.F32 R211, -RZ, R179.H1_H1 ;  /* 0x300000b3ffd37230 */ /* 0x000fc40000004100 */
[----:B------:R-:W4:Y:S10]  /*1c80*/  LDG.E.128 R24, desc[UR10][R24.64+0x10] ;  /* 0x0000100a18187981 */ /* 0x000f34000c1e1d00 */
[----:B------:R-:W1:Y:S08]  /*1c90*/  @P0 LDC.64 R108, c[0x0][0x438] ;  /* 0x00010e00ff6c0b82 */ /* 0x000e700000000a00 */
[----:B------:R-:W0:Y:S08]  /*1ca0*/  @P0 LDC.64 R110, c[0x0][0x438] ;  /* 0x00010e00ff6e0b82 */ /* 0x000e300000000a00 */
[----:B------:R-:W0:Y:S08]  /*1cb0*/  @P0 LDC.64 R112, c[0x0][0x438] ;  /* 0x00010e00ff700b82 */ /* 0x000e300000000a00 */
[----:B------:R-:W0:Y:S08]  /*1cc0*/  @P0 LDC.64 R172, c[0x0][0x438] ;  /* 0x00010e00ffac0b82 */ /* 0x000e300000000a00 */
[----:B------:R-:W0:Y:S01]  /*1cd0*/  @P0 LDC.64 R114, c[0x0][0x438] ;  /* 0x00010e00ff720b82 */ /* 0x000e220000000a00 */
[C---:B-1----:R-:W-:Y:S01]  /*1ce0*/  @P0 IMAD.WIDE.U32 R104, R4.reuse, 0x20, R108 ;  /* 0x0000002004680825 */ /* 0x042fe200078e006c */
[----:B------:R-:W-:-:S04]  /*1cf0*/  IADD3 R7, PT, PT, R4, 0x80, RZ ;  /* 0x0000008004077810 */ /* 0x000fc80007ffe0ff */
[----:B------:R-:W5:Y:S04]  /*1d00*/  @P0 LDG.E.128 R124, desc[UR10][R104.64] ;  /* 0x0000000a687c0981 */ /* 0x000f68000c1e1d00 */
[----:B------:R1:W5:Y:S01]  /*1d10*/  @P0 LDG.E.128 R128, desc[UR10][R104.64+0x10] ;  /* 0x0000100a68800981 */ /* 0x000362000c1e1d00 */
[----:B0-----:R-:W-:-:S04]  /*1d20*/  @P0 IMAD.WIDE.U32 R108, R3, 0x20, R112 ;  /* 0x00000020036c0825 */ /* 0x001fc800078e0070 */
[----:B------:R-:W-:Y:S01]  /*1d30*/  FMUL.FTZ R176, R70, R106 ;  /* 0x0000006a46b07220 */ /* 0x000fe20000410000 */
[----:B-1----:R-:W-:-:S04]  /*1d40*/  @P0 IMAD.WIDE.U32 R104, R2, 0x20, R110 ;  /* 0x0000002002680825 */ /* 0x002fc800078e006e */
[----:B------:R-:W-:Y:S01]  /*1d50*/  FFMA.FTZ R207, R29, R178, R207 ;  /* 0x000000b21dcf7223 */ /* 0x000fe200000100cf */
[----:B------:R-:W-:Y:S01]  /*1d60*/  HADD2.F32 R107, -RZ, R107.H1_H1 ;  /* 0x3000006bff6b7230 */ /* 0x000fe20000004100 */
[----:B------:R-:W5:Y:S01]  /*1d70*/  @P0 LDG.E.128 R140, desc[UR10][R104.64] ;  /* 0x0000000a688c0981 */ /* 0x000f62000c1e1d00 */
[----:B------:R-:W-:-:S03]  /*1d80*/  @P0 IMAD.WIDE.U32 R112, R7, 0x20, R172 ;  /* 0x0000002007700825 */ /* 0x000fc600078e00ac */
[----:B------:R0:W5:Y:S01]  /*1d90*/  @P0 LDG.E.128 R144, desc[UR10][R104.64+0x10] ;  /* 0x0000100a68900981 */ /* 0x000162000c1e1d00 */
[----:B------:R-:W-:-:S04]  /*1da0*/  @P0 IMAD.WIDE.U32 R110, R8, 0x20, R114 ;  /* 0x00000020086e0825 */ /* 0x000fc800078e0072 */
[----:B------:R-:W-:Y:S01]  /*1db0*/  FFMA.FTZ R209, R30, R209, R176 ;  /* 0x000000d11ed17223 */ /* 0x000fe200000100b0 */
[----:B------:R-:W-:Y:S01]  /*1dc0*/  FMUL.FTZ R212, R5, R183 ;  /* 0x000000b705d47220 */ /* 0x000fe20000410000 */
[----:B------:R-:W5:Y:S04]  /*1dd0*/  @P0 LDG.E.128 R156, desc[UR10][R112.64] ;  /* 0x0000000a709c0981 */ /* 0x000f68000c1e1d00 */
[----:B------:R-:W5:Y:S01]  /*1de0*/  @P0 LDG.E.128 R160, desc[UR10][R112.64+0x10] ;  /* 0x0000100a70a00981 */ /* 0x000f62000c1e1d00 */
[----:B0-----:R-:W-:-:S04]  /*1df0*/  IMAD.WIDE.U32 R104, R8, 0x20, R184 ;  /* 0x0000002008687825 */ /* 0x001fc800078e00b8 */
[----:B------:R-:W-:Y:S01]  /*1e00*/  FADD.FTZ R245, R211, R245 ;  /* 0x000000f5d3f57221 */ /* 0x000fe20000010000 */
[----:B------:R-:W-:Y:S01]  /*1e10*/  FADD.FTZ R218, R107, R218 ;  /* 0x000000da6bda7221 */ /* 0x000fe20000010000 */
[C---:B------:R-:W-:Y:S01]  /*1e20*/  FADD.FTZ R200, -R9.reuse, R200 ;  /* 0x000000c809c87221 */ /* 0x040fe20000010100 */
[C---:B------:R-:W-:Y:S01]  /*1e30*/  FADD.FTZ R201, -R9.reuse, R201 ;  /* 0x000000c909c97221 */ /* 0x040fe20000010100 */
[----:B------:R-:W4:Y:S04]  /*1e40*/  LDG.E.128 R176, desc[UR10][R104.64+0x10] ;  /* 0x0000100a68b07981 */ /* 0x000f28000c1e1d00 */
[----:B------:R0:W4:Y:S01]  /*1e50*/  LDG.E.128 R112, desc[UR10][R104.64] ;  /* 0x0000000a68707981 */ /* 0x000122000c1e1d00 */
[C---:B------:R-:W-:Y:S01]  /*1e60*/  FFMA.FTZ R220, R212.reuse, R211, R220 ;  /* 0x000000d3d4dc7223 */ /* 0x040fe200000100dc */
[----:B------:R-:W-:Y:S01]  /*1e70*/  FFMA.FTZ R214, R212, R107, R214 ;  /* 0x0000006bd4d67223 */ /* 0x000fe200000100d6 */
[C---:B------:R-:W-:Y:S01]  /*1e80*/  FADD.FTZ R202, -R9.reuse, R202 ;  /* 0x000000ca09ca7221 */ /* 0x040fe20000010100 */
[----:B------:R-:W5:Y:S01]  /*1e90*/  @P0 LDG.E.128 R132, desc[UR10][R108.64] ;  /* 0x0000000a6c840981 */ /* 0x000f62000c1e1d00 */
[----:B------:R-:W-:-:S03]  /*1ea0*/  FADD.FTZ R203, -R9, R203 ;  /* 0x000000cb09cb7221 */ /* 0x000fc60000010100 */
[----:B------:R1:W5:Y:S01]  /*1eb0*/  @P0 LDG.E.128 R136, desc[UR10][R108.64+0x10] ;  /* 0x0000100a6c880981 */ /* 0x000362000c1e1d00 */
[----:B0-----:R-:W-:Y:S01]  /*1ec0*/  FMUL.FTZ R104, R71, R107 ;  /* 0x0000006b47687220 */ /* 0x001fe20000410000 */
[----:B------:R-:W-:-:S04]  /*1ed0*/  IMAD.WIDE.U32 R116, R2, 0x10, R248 ;  /* 0x0000001002747825 */ /* 0x000fc800078e00f8 */
[----:B------:R-:W-:-:S04]  /*1ee0*/  IMAD.WIDE.U32 R164, R2, 0x10, R186 ;  /* 0x0000001002a47825 */ /* 0x000fc800078e00ba */
[----:B------:R-:W-:Y:S01]  /*1ef0*/  FFMA.FTZ R211, R31, R211, R104 ;  /* 0x000000d31fd37223 */ /* 0x000fe20000010068 */
[----:B------:R-:W-:Y:S01]  /*1f00*/  STL [R1+0x98], R245 ;  /* 0x000098f501007387 */ /* 0x000fe20000100800 */
[----:B------:R-:W-:-:S03]  /*1f10*/  HADD2.F32 R104, -RZ, R16.H0_H0 ;  /* 0x20000010ff687230 */ /* 0x000fc60000004100 */
[----:B------:R-:W-:Y:S02]  /*1f20*/  STL [R1+0x94], R220 ;  /* 0x000094dc01007387 */ /* 0x000fe40000100800 */
[----:B------:R-:W-:Y:S02]  /*1f30*/  FADD.FTZ R213, R104, R213 ;  /* 0x000000d568d57221 */ /* 0x000fe40000010000 */
[----:B------:R-:W-:Y:S04]  /*1f40*/  STL [R1+0xa0], R218 ;  /* 0x0000a0da01007387 */ /* 0x000fe80000100800 */
[----:B------:R0:W-:Y:S04]  /*1f50*/  STL [R1+0x9c], R214 ;  /* 0x00009cd601007387 */ /* 0x0001e80000100800 */
[----:B------:R1:W-:Y:S04]  /*1f60*/  STL [R1+0xb0], R213 ;  /* 0x0000b0d501007387 */ /* 0x0003e80000100800 */
[----:B------:R-:W4:Y:S01]  /*1f70*/  LDL.LU R107, [R1+0xd0] ;  /* 0x0000d000016b7983 */ /* 0x000f220000300800 */
[----:B0-----:R-:W-:-:S03]  /*1f80*/  FMUL.FTZ R214, R5, R200 ;  /* 0x000000c805d67220 */ /* 0x001fc60000410000 */
[----:B------:R-:W4:Y:S01]  /*1f90*/  LDL.LU R106, [R1+0xcc] ;  /* 0x0000cc00016a7983 */ /* 0x000f220000300800 */
[----:B-1----:R-:W-:Y:S02]  /*1fa0*/  HADD2.F32 R213, -RZ, R20.H0_H0 ;  /* 0x20000014ffd57230 */ /* 0x002fe40000004100 */
[----:B------:R-:W-:Y:S01]  /*1fb0*/  IMAD.WIDE.U32 R108, R8, 0x10, R186 ;  /* 0x00000010086c7825 */ /* 0x000fe200078e00ba */
[----:B------:R-:W4:Y:S04]  /*1fc0*/  LDG.E.128 R164, desc[UR10][R164.64] ;  /* 0x0000000aa4a47981 */ /* 0x000f28000c1e1d00 */
[----:B------:R0:W4:Y:S04]  /*1fd0*/  LDG.E.128 R172, desc[UR10][R108.64] ;  /* 0x0000000a6cac7981 */ /* 0x000128000c1e1d00 */
[----:B------:R-:W4:Y:S01]  /*1fe0*/  LDG.E.128 R116, desc[UR10][R116.64] ;  /* 0x0000000a74747981 */ /* 0x000f22000c1e1d00 */
[C---:B------:R-:W-:Y:S01]  /*1ff0*/  FADD.FTZ R120, -R9.reuse, R120 ;  /* 0x0000007809787221 */ /* 0x040fe20000010100 */
[C---:B------:R-:W-:Y:S01]  /*2000*/  FADD.FTZ R121, -R9.reuse, R121 ;  /* 0x0000007909797221 */ /* 0x040fe20000010100 */
[C---:B------:R-:W-:Y:S01]  /*2010*/  FADD.FTZ R122, -R9.reuse, R122 ;  /* 0x0000007a097a7221 */ /* 0x040fe20000010100 */
[C---:B------:R-:W-:Y:S01]  /*2020*/  FADD.FTZ R123, -R9.reuse, R123 ;  /* 0x0000007b097b7221 */ /* 0x040fe20000010100 */
[C---:B------:R-:W-:Y:S01]  /*2030*/  FADD.FTZ R169, -R9.reuse, R169 ;  /* 0x000000a909a97221 */ /* 0x040fe20000010100 */
[----:B------:R-:W-:Y:S01]  /*2040*/  FADD.FTZ R170, -R9, R170 ;  /* 0x000000aa09aa7221 */ /* 0x000fe20000010100 */
[----:B------:R-:W5:Y:S04]  /*2050*/  @P0 LDG.E.128 R148, desc[UR10][R110.64] ;  /* 0x0000000a6e940981 */ /* 0x000f68000c1e1d00 */
[----:B------:R1:W5:Y:S01]  /*2060*/  @P0 LDG.E.128 R152, desc[UR10][R110.64+0x10] ;  /* 0x0000100a6e980981 */ /* 0x000362000c1e1d00 */
[-C--:B--2---:R-:W-:Y:S01]  /*2070*/  FFMA.FTZ R217, R214, R104.reuse, R217 ;  /* 0x00000068d6d97223 */ /* 0x084fe200000100d9 */
[----:B------:R-:W-:Y:S01]  /*2080*/  FMUL.FTZ R104, R72, R104 ;  /* 0x0000006848687220 */ /* 0x000fe20000410000 */
[----:B---3--:R-:W-:Y:S01]  /*2090*/  FADD.FTZ R216, R213, R216 ;  /* 0x000000d8d5d87221 */ /* 0x008fe20000010000 */
[----:B------:R-:W-:-:S02]  /*20a0*/  FFMA.FTZ R215, R214, R213, R215 ;  /* 0x000000d5d6d77223 */ /* 0x000fc400000100d7 */
[----:B------:R-:W-:Y:S01]  /*20b0*/  FFMA.FTZ R213, R32, R213, R104 ;  /* 0x000000d520d57223 */ /* 0x000fe20000010068 */
[----:B------:R-:W-:Y:S02]  /*20c0*/  HADD2.F32 R104, -RZ, R16.H1_H1 ;  /* 0x30000010ff687230 */ /* 0x000fe40000004100 */
[----:B------:R-:W-:Y:S02]  /*20d0*/  HADD2.F32 R16, -RZ, R20.H1_H1 ;  /* 0x30000014ff107230 */ /* 0x000fe40000004100 */
[----:B------:R-:W-:Y:S01]  /*20e0*/  FMUL.FTZ R20, R5, R201 ;  /* 0x000000c905147220 */ /* 0x000fe20000410000 */
[----:B------:R2:W-:Y:S02]  /*20f0*/  STL [R1+0xac], R217 ;  /* 0x0000acd901007387 */ /* 0x0005e40000100800 */
[----:B------:R-:W-:Y:S02]  /*2100*/  FADD.FTZ R188, R16, R188 ;  /* 0x000000bc10bc7221 */ /* 0x000fe40000010000 */
[----:B------:R-:W-:Y:S01]  /*2110*/  STL [R1+0xa8], R216 ;  /* 0x0000a8d801007387 */ /* 0x000fe20000100800 */
[----:B------:R-:W-:-:S03]  /*2120*/  FFMA.FTZ R182, R20, R16, R182 ;  /* 0x0000001014b67223 */ /* 0x000fc600000100b6 */
[----:B------:R-:W-:Y:S04]  /*2130*/  STL [R1+0xa4], R215 ;  /* 0x0000a4d701007387 */ /* 0x000fe80000100800 */
[----:B------:R3:W-:Y:S01]  /*2140*/  STL [R1+0xb8], R188 ;  /* 0x0000b8bc01007387 */ /* 0x0007e20000100800 */
[----:B----4-:R-:W-:-:S03]  /*2150*/  FADD.FTZ R181, R104, R181 ;  /* 0x000000b568b57221 */ /* 0x010fc60000010000 */
[----:B------:R-:W-:Y:S04]  /*2160*/  STL [R1+0xb4], R182 ;  /* 0x0000b4b601007387 */ /* 0x000fe80000100800 */
[----:B------:R-:W4:Y:S04]  /*2170*/  LDL.LU R220, [R1+0xc8] ;  /* 0x0000c80001dc7983 */ /* 0x000f280000300800 */
[----:B------:R-:W4:Y:S01]  /*2180*/  LDL.LU R218, [R1+0xc4] ;  /* 0x0000c40001da7983 */ /* 0x000f220000300800 */
[----:B------:R-:W-:-:S03]  /*2190*/  FFMA.FTZ R180, R20, R104, R180 ;  /* 0x0000006814b47223 */ /* 0x000fc600000100b4 */
[----:B------:R-:W-:Y:S04]  /*21a0*/  STL [R1+0xc0], R181 ;  /* 0x0000c0b501007387 */ /* 0x000fe80000100800 */
[----:B------:R-:W4:Y:S04]  /*21b0*/  LDL.LU R246, [R1+0xe0] ;  /* 0x0000e00001f67983 */ /* 0x000f280000300800 */
[----:B------:R1:W-:Y:S04]  /*21c0*/  STL [R1+0xbc], R180 ;  /* 0x0000bcb401007387 */ /* 0x0003e80000100800 */
[----:B------:R-:W4:Y:S04]  /*21d0*/  LDL.LU R245, [R1+0xdc] ;  /* 0x0000dc0001f57983 */ /* 0x000f280000300800 */
[----:B--2---:R-:W2:Y:S04]  /*21e0*/  LDL.LU R217, [R1+0xd8] ;  /* 0x0000d80001d97983 */ /* 0x004ea80000300800 */
[----:B---3--:R-:W3:Y:S01]  /*21f0*/  LDL.LU R188, [R1+0xd4] ;  /* 0x0000d40001bc7983 */ /* 0x008ee20000300800 */
[----:B------:R-:W-:-:S02]  /*2200*/  HADD2.F32 R215, -RZ, R17.H0_H0 ;  /* 0x20000011ffd77230 */ /* 0x000fc40000004100 */
[----:B------:R-:W-:Y:S01]  /*2210*/  FMUL.FTZ R216, R5, R202 ;  /* 0x000000ca05d87220 */ /* 0x000fe20000410000 */
[--C-:B------:R-:W-:Y:S02]  /*2220*/  HADD2.F32 R202, -RZ, R21.reuse.H0_H0 ;  /* 0x20000015ffca7230 */ /* 0x100fe40000004100 */
[----:B------:R-:W-:Y:S02]  /*2230*/  HADD2.F32 R21, -RZ, R21.H1_H1 ;  /* 0x30000015ff157230 */ /* 0x000fe40000004100 */
[----:B0-----:R-:W-:-:S04]  /*2240*/  IMAD.WIDE.U32 R108, R8, 0x10, R248 ;  /* 0x00000010086c7825 */ /* 0x001fc800078e00f8 */
[----:B-1----:R-:W-:-:S04]  /*2250*/  IMAD.WIDE.U32 R180, R7, 0x10, R248 ;  /* 0x0000001007b47825 */ /* 0x002fc800078e00f8 */
[C---:B------:R-:W-:Y:S01]  /*2260*/  FADD.FTZ R25, -R9.reuse, R25 ;  /* 0x0000001909197221 */ /* 0x040fe20000010100 */
[C---:B------:R-:W-:Y:S01]  /*2270*/  FADD.FTZ R26, -R9.reuse, R26 ;  /* 0x0000001a091a7221 */ /* 0x040fe20000010100 */
[----:B------:R-:W-:Y:S01]  /*2280*/  FADD.FTZ R27, -R9, R27 ;  /* 0x0000001b091b7221 */ /* 0x000fe20000010100 */
[C---:B------:R-:W-:Y:S01]  /*2290*/  FMUL.FTZ R120, R5.reuse, R120 ;  /* 0x0000007805787220 */ /* 0x040fe20000410000 */
[----:B------:R-:W-:Y:S01]  /*22a0*/  FMUL.FTZ R121, R5, R121 ;  /* 0x0000007905797220 */ /* 0x000fe20000410000 */
[----:B------:R-:W-:Y:S01]  /*22b0*/  FADD.FTZ R107, R215, R107 ;  /* 0x0000006bd76b7221 */ /* 0x000fe20000010000 */
[C---:B------:R-:W-:Y:S01]  /*22c0*/  FMUL.FTZ R123, R5.reuse, R123 ;  /* 0x0000007b057b7220 */ /* 0x040fe20000410000 */
[----:B------:R-:W-:Y:S01]  /*22d0*/  FMUL.FTZ R170, R5, R170 ;  /* 0x000000aa05aa7220 */ /* 0x000fe20000410000 */
[----:B------:R-:W3:Y:S01]  /*22e0*/  LDG.E.128 R108, desc[UR10][R108.64] ;  /* 0x0000000a6c6c7981 */ /* 0x000ee2000c1e1d00 */
[-C--:B------:R-:W-:Y:S01]  /*22f0*/  FFMA.FTZ R106, R216, R215.reuse, R106 ;  /* 0x000000d7d86a7223 */ /* 0x080fe2000001006a */
[----:B------:R-:W-:Y:S01]  /*2300*/  FMUL.FTZ R215, R74, R215 ;  /* 0x000000d74ad77220 */ /* 0x000fe20000410000 */
[C---:B------:R-:W-:Y:S01]  /*2310*/  FADD.FTZ R171, -R9.reuse, R171 ;  /* 0x000000ab09ab7221 */ /* 0x040fe20000010100 */
[C---:B------:R-:W-:Y:S01]  /*2320*/  FADD.FTZ R112, -R9.reuse, R112 ;  /* 0x0000007009707221 */ /* 0x040fe20000010100 */
[C---:B------:R-:W-:Y:S01]  /*2330*/  FADD.FTZ R113, -R9.reuse, R113 ;  /* 0x0000007109717221 */ /* 0x040fe20000010100 */
[-C--:B------:R-:W-:Y:S01]  /*2340*/  FFMA.FTZ R215, R34, R202.reuse, R215 ;  /* 0x000000ca22d77223 */ /* 0x080fe200000100d7 */
[----:B------:R-:W-:Y:S04]  /*2350*/  STL [R1+0xd0], R107 ;  /* 0x0000d06b01007387 */ /* 0x000fe80000100800 */
[----:B------:R-:W-:Y:S01]  /*2360*/  STL [R1+0xcc], R106 ;  /* 0x0000cc6a01007387 */ /* 0x000fe20000100800 */
[----:B----4-:R-:W-:Y:S01]  /*2370*/  FADD.FTZ R220, R202, R220 ;  /* 0x000000dccadc7221 */ /* 0x010fe20000010000 */
[C---:B------:R-:W-:Y:S01]  /*2380*/  FADD.FTZ R114, -R9.reuse, R114 ;  /* 0x0000007209727221 */ /* 0x040fe20000010100 */
[C---:B------:R-:W-:Y:S01]  /*2390*/  FADD.FTZ R115, -R9.reuse, R115 ;  /* 0x0000007309737221 */ /* 0x040fe20000010100 */
[----:B------:R-:W-:Y:S01]  /*23a0*/  FADD.FTZ R176, -R9, R176 ;  /* 0x000000b009b07221 */ /* 0x000fe20000010100 */
[----:B------:R-:W-:Y:S01]  /*23b0*/  FFMA.FTZ R218, R216, R202, R218 ;  /* 0x000000cad8da7223 */ /* 0x000fe200000100da */
[----:B------:R-:W-:Y:S01]  /*23c0*/  HADD2.F32 R202, -RZ, R17.H1_H1 ;  /* 0x30000011ffca7230 */ /* 0x000fe20000004100 */
[----:B------:R0:W-:Y:S01]  /*23d0*/  STL [R1+0xc8], R220 ;  /* 0x0000c8dc01007387 */ /* 0x0001e20000100800 */
[----:B------:R-:W-:Y:S01]  /*23e0*/  FMUL.FTZ R17, R5, R203 ;  /* 0x000000cb05117220 */ /* 0x000fe20000410000 */
[----:B------:R-:W-:Y:S01]  /*23f0*/  FMUL.FTZ R105, R73, R104 ;  /* 0x0000006849697220 */ /* 0x000fe20000410000 */
[----:B------:R-:W-:Y:S01]  /*2400*/  FADD.FTZ R178, -R9, R178 ;  /* 0x000000b209b27221 */ /* 0x000fe20000010100 */
[----:B------:R-:W-:Y:S01]  /*2410*/  IMAD.WIDE.U32 R200, R7, 0x20, R184 ;  /* 0x0000002007c87825 */ /* 0x000fe200078e00b8 */
[----:B------:R-:W4:Y:S03]  /*2420*/  LDG.E.128 R180, desc[UR10][R180.64] ;  /* 0x0000000ab4b47981 */ /* 0x000f26000c1e1d00 */
[----:B------:R-:W-:Y:S01]  /*2430*/  FADD.FTZ R246, R202, R246 ;  /* 0x000000f6caf67221 */ /* 0x000fe20000010000 */
[----:B0-----:R-:W4:Y:S04]  /*2440*/  LDL.LU R220, [R1+0xe8] ;  /* 0x0000e80001dc7983 */ /* 0x001f280000300800 */
[----:B------:R0:W-:Y:S01]  /*2450*/  STL [R1+0xc4], R218 ;  /* 0x0000c4da01007387 */ /* 0x0001e20000100800 */
[----:B------:R-:W-:Y:S01]  /*2460*/  FFMA.FTZ R245, R17, R202, R245 ;  /* 0x000000ca11f57223 */ /* 0x000fe200000100f5 */
[----:B--2---:R-:W-:-:S02]  /*2470*/  FADD.FTZ R217, R21, R217 ;  /* 0x000000d915d97221 */ /* 0x004fc40000010000 */
[----:B0-----:R-:W2:Y:S01]  /*2480*/  LDL.LU R218, [R1+0xe4] ;  /* 0x0000e40001da7983 */ /* 0x001ea20000300800 */
[----:B---3--:R-:W-:-:S03]  /*2490*/  FFMA.FTZ R188, R17, R21, R188 ;  /* 0x0000001511bc7223 */ /* 0x008fc600000100bc */
[----:B------:R-:W3:Y:S04]  /*24a0*/  LDL.LU R248, [R1+0xf0] ;  /* 0x0000f00001f87983 */ /* 0x000ee80000300800 */
[----:B------:R0:W-:Y:S04]  /*24b0*/  STL [R1+0xe0], R246 ;  /* 0x0000e0f601007387 */ /* 0x0001e80000100800 */
[----:B0-----:R-:W3:Y:S04]  /*24c0*/  LDL.LU R246, [R1+0xec] ;  /* 0x0000ec0001f67983 */ /* 0x001ee80000300800 */
[----:B------:R0:W-:Y:S04]  /*24d0*/  STL [R1+0xdc], R245 ;  /* 0x0000dcf501007387 */ /* 0x0001e80000100800 */
[----:B0-----:R-:W3:Y:S04]  /*24e0*/  LDL.LU R245, [R1+0xf8] ;  /* 0x0000f80001f57983 */ /* 0x001ee80000300800 */
[----:B------:R0:W-:Y:S04]  /*24f0*/  STL [R1+0xd4], R188 ;  /* 0x0000d4bc01007387 */ /* 0x0001e80000100800 */
[----:B------:R1:W-:Y:S04]  /*2500*/  STL [R1+0xd8], R217 ;  /* 0x0000d8d901007387 */ /* 0x0003e80000100800 */
[----:B0-----:R-:W3:Y:S01]  /*2510*/  LDL.LU R188, [R1+0xf4] ;  /* 0x0000f40001bc7983 */ /* 0x001ee20000300800 */
[----:B------:R-:W-:Y:S01]  /*2520*/  FMUL.FTZ R202, R75, R202 ;  /* 0x000000ca4bca7220 */ /* 0x000fe20000410000 */
[----:B-1----:R-:W-:Y:S01]  /*2530*/  FADD.FTZ R217, -R9, R24 ;  /* 0x0000001809d97221 */ /* 0x002fe20000010100 */
[----:B------:R-:W-:-:S02]  /*2540*/  HADD2.F32 R24, -RZ, R22.H0_H0 ;  /* 0x20000016ff187230 */ /* 0x000fc40000004100 */
[----:B------:R-:W-:Y:S01]  /*2550*/  FFMA.FTZ R21, R35, R21, R202 ;  /* 0x0000001523157223 */ /* 0x000fe200000100ca */
[----:B------:R-:W-:Y:S01]  /*2560*/  FMUL.FTZ R217, R5, R217 ;  /* 0x000000d905d97220 */ /* 0x000fe20000410000 */
[----:B------:R-:W-:-:S05]  /*2570*/  HADD2.F32 R202, -RZ, R18.H0_H0 ;  /* 0x20000012ffca7230 */ /* 0x000fca0000004100 */
[----:B------:R-:W-:Y:S01]  /*2580*/  FMUL.FTZ R203, R76, R202 ;  /* 0x000000ca4ccb7220 */ /* 0x000fe20000410000 */
[----:B----4-:R-:W-:-:S05]  /*2590*/  FADD.FTZ R220, R24, R220 ;  /* 0x000000dc18dc7221 */ /* 0x010fca0000010000 */
[----:B------:R0:W-:Y:S01]  /*25a0*/  STL [R1+0xe8], R220 ;  /* 0x0000e8dc01007387 */ /* 0x0001e20000100800 */
[----:B--2---:R-:W-:-:S03]  /*25b0*/  FFMA.FTZ R218, R217, R24, R218 ;  /* 0x00000018d9da7223 */ /* 0x004fc600000100da */
[----:B0-----:R-:W2:Y:S01]  /*25c0*/  LDL.LU R220, [R1+0x100] ;  /* 0x0001000001dc7983 */ /* 0x001ea20000300800 */
[----:B---3--:R-:W-:-:S03]  /*25d0*/  FADD.FTZ R248, R202, R248 ;  /* 0x000000f8caf87221 */ /* 0x008fc60000010000 */
[----:B------:R0:W-:Y:S04]  /*25e0*/  STL [R1+0xe4], R218 ;  /* 0x0000e4da01007387 */ /* 0x0001e80000100800 */
[----:B0-----:R-:W3:Y:S01]  /*25f0*/  LDL.LU R218, [R1+0xfc] ;  /* 0x0000fc0001da7983 */ /* 0x001ee20000300800 */
[----:B------:R-:W-:Y:S01]  /*2600*/  FFMA.FTZ R246, R217, R202, R246 ;  /* 0x000000cad9f67223 */ /* 0x000fe200000100f6 */
[----:B------:R-:W-:Y:S02]  /*2610*/  HADD2.F32 R202, -RZ, R18.H1_H1 ;  /* 0x30000012ffca7230 */ /* 0x000fe40000004100 */
[----:B------:R-:W4:Y:S01]  /*2620*/  LDL.LU R249, [R1+0x108] ;  /* 0x0001080001f97983 */ /* 0x000f220000300800 */
[----:B------:R-:W-:Y:S02]  /*2630*/  HADD2.F32 R18, -RZ, R22.H1_H1 ;  /* 0x30000016ff127230 */ /* 0x000fe40000004100 */
[----:B------:R-:W-:Y:S01]  /*2640*/  FMUL.FTZ R22, R5, R25 ;  /* 0x0000001905167220 */ /* 0x000fe20000410000 */
[----:B------:R0:W-:Y:S02]  /*2650*/  STL [R1+0xf0], R248 ;  /* 0x0000f0f801007387 */ /* 0x0001e40000100800 */
[----:B------:R-:W-:-:S02]  /*2660*/  FADD.FTZ R245, R18, R245 ;  /* 0x000000f512f57221 */ /* 0x000fc40000010000 */
[----:B0-----:R-:W4:Y:S04]  /*2670*/  LDL.LU R248, [R1+0x104] ;  /* 0x0001040001f87983 */ /* 0x001f280000300800 */
[----:B------:R0:W-:Y:S01]  /*2680*/  STL [R1+0xec], R246 ;  /* 0x0000ecf601007387 */ /* 0x0001e20000100800 */
[----:B------:R-:W-:-:S03]  /*2690*/  FFMA.FTZ R188, R22, R18, R188 ;  /* 0x0000001216bc7223 */ /* 0x000fc600000100bc */
[----:B0-----:R-:W4:Y:S04]  /*26a0*/  LDL.LU R246, [R1+0x110] ;  /* 0x0001100001f67983 */ /* 0x001f280000300800 */
[----:B------:R0:W-:Y:S04]  /*26b0*/  STL [R1+0xf4], R188 ;  /* 0x0000f4bc01007387 */ /* 0x0001e80000100800 */
[----:B------:R1:W-:Y:S04]  /*26c0*/  STL [R1+0xf8], R245 ;  /* 0x0000f8f501007387 */ /* 0x0003e80000100800 */
[----:B0-----:R-:W4:Y:S04]  /*26d0*/  LDL.LU R188, [R1+0x10c] ;  /* 0x00010c0001bc7983 */ /* 0x001f280000300800 */
[----:B-1----:R-:W4:Y:S01]  /*26e0*/  LDL.LU R245, [R1+0x118] ;  /* 0x0001180001f57983 */ /* 0x002f220000300800 */
[----:B------:R-:W-:-:S04]  /*26f0*/  FMUL.FTZ R25, R77, R202 ;  /* 0x000000ca4d197220 */ /* 0x000fc80000410000 */
[----:B------:R-:W-:Y:S01]  /*2700*/  FFMA.FTZ R18, R37, R18, R25 ;  /* 0x0000001225127223 */ /* 0x000fe20000010019 */
[----:B------:R-:W-:Y:S02]  /*2710*/  HADD2.F32 R25, -RZ, R23.H0_H0 ;  /* 0x20000017ff197230 */ /* 0x000fe40000004100 */
[----:B------:R-:W-:Y:S01]  /*2720*/  FMUL.FTZ R26, R5, R26 ;  /* 0x0000001a051a7220 */ /* 0x000fe20000410000 */
[----:B--2---:R-:W-:-:S05]  /*2730*/  FADD.FTZ R220, R202, R220 ;  /* 0x000000dccadc7221 */ /* 0x004fca0000010000 */
[----:B------:R-:W-:Y:S01]  /*2740*/  STL [R1+0x100], R220 ;  /* 0x000100dc01007387 */ /* 0x000fe20000100800 */
[----:B---3--:R-:W-:Y:S01]  /*2750*/  FFMA.FTZ R218, R22, R202, R218 ;  /* 0x000000ca16da7223 */ /* 0x008fe200000100da */
[----:B----4-:R-:W-:-:S04]  /*2760*/  FADD.FTZ R249, R25, R249 ;  /* 0x000000f919f97221 */ /* 0x010fc80000010000 */
[----:B------:R0:W-:Y:S04]  /*2770*/  STL [R1+0xfc], R218 ;  /* 0x0000fcda01007387 */ /* 0x0001e80000100800 */
[----:B------:R-:W2:Y:S04]  /*2780*/  LDL.LU R250, [R1+0x114] ;  /* 0x0001140001fa7983 */ /* 0x000ea80000300800 */
[----:B------:R1:W-:Y:S01]  /*2790*/  STL [R1+0x108], R249 ;  /* 0x000108f901007387 */ /* 0x0003e20000100800 */
[----:B0-----:R-:W-:Y:S02]  /*27a0*/  HADD2.F32 R218, -RZ, R19.H0_H0 ;  /* 0x20000013ffda7230 */ /* 0x001fe40000004100 */
[C---:B------:R-:W-:Y:S01]  /*27b0*/  FFMA.FTZ R248, R26.reuse, R25, R248 ;  /* 0x000000191af87223 */ /* 0x040fe200000100f8 */
[----:B-1----:R-:W3:Y:S04]  /*27c0*/  LDL.LU R249, [R1+0x120] ;  /* 0x0001200001f97983 */ /* 0x002ee80000300800 */
[----:B------:R0:W-:Y:S04]  /*27d0*/  STL [R1+0x104], R248 ;  /* 0x000104f801007387 */ /* 0x0001e80000100800 */
[----:B0-----:R-:W4:Y:S01]  /*27e0*/  LDL.LU R248, [R1+0x11c] ;  /* 0x00011c0001f87983 */ /* 0x001f220000300800 */
[----:B------:R-:W-:-:S05]  /*27f0*/  FFMA.FTZ R188, R26, R218, R188 ;  /* 0x000000da1abc7223 */ /* 0x000fca00000100bc */
[----:B------:R0:W-:Y:S04]  /*2800*/  STL [R1+0x10c], R188 ;  /* 0x00010cbc01007387 */ /* 0x0001e80000100800 */
[----:B0-----:R-:W4:Y:S01]  /*2810*/  LDL.LU R188, [R1+0x130] ;  /* 0x0001300001bc7983 */ /* 0x001f220000300800 */
[----:B------:R-:W-:Y:S01]  /*2820*/  FMUL.FTZ R220, R78, R218 ;  /* 0x000000da4edc7220 */ /* 0x000fe20000410000 */
[----:B------:R-:W-:Y:S01]  /*2830*/  FADD.FTZ R246, R218, R246 ;  /* 0x000000f6daf67221 */ /* 0x000fe20000010000 */
[----:B------:R-:W-:Y:S02]  /*2840*/  HADD2.F32 R218, -RZ, R19.H1_H1 ;  /* 0x30000013ffda7230 */ /* 0x000fe40000004100 */
[----:B------:R-:W-:Y:S02]  /*2850*/  HADD2.F32 R19, -RZ, R23.H1_H1 ;  /* 0x30000017ff137230 */ /* 0x000fe40000004100 */
[----:B------:R0:W-:Y:S03]  /*2860*/  STL [R1+0x110], R246 ;  /* 0x000110f601007387 */ /* 0x0001e60000100800 */
[----:B------:R-:W-:Y:S01]  /*2870*/  FADD.FTZ R245, R19, R245 ;  /* 0x000000f513f57221 */ /* 0x000fe20000010000 */
[----:B0-----:R-:W4:Y:S04]  /*2880*/  LDL.LU R246, [R1+0x12c] ;  /* 0x00012c0001f67983 */ /* 0x001f280000300800 */
[----:B------:R0:W-:Y:S04]  /*2890*/  STL [R1+0x118], R245 ;  /* 0x000118f501007387 */ /* 0x0001e80000100800 */
[----:B0-----:R-:W4:Y:S01]  /*28a0*/  LDL.LU R245, [R1+0x128] ;  /* 0x0001280001f57983 */ /* 0x001f220000300800 */
[----:B------:R-:W-:Y:S01]  /*28b0*/  FMUL.FTZ R23, R5, R27 ;  /* 0x0000001b05177220 */ /* 0x000fe20000410000 */
[----:B------:R-:W-:Y:S01]  /*28c0*/  FMUL.FTZ R27, R79, R218 ;  /* 0x000000da4f1b7220 */ /* 0x000fe20000410000 */
[----:B------:R-:W-:-:S02]  /*28d0*/  FFMA.FTZ R25, R38, R25, R220 ;  /* 0x0000001926197223 */ /* 0x000fc400000100dc */
[----:B------:R-:W4:Y:S01]  /*28e0*/  LDL.LU R220, [R1+0x124] ;  /* 0x0001240001dc7983 */ /* 0x000f220000300800 */
[----:B--2---:R-:W-:-:S05]  /*28f0*/  FFMA.FTZ R250, R23, R19, R250 ;  /* 0x0000001317fa7223 */ /* 0x004fca00000100fa */
[----:B------:R-:W-:Y:S01]  /*2900*/  STL [R1+0x114], R250 ;  /* 0x000114fa01007387 */ /* 0x000fe20000100800 */
[----:B---3--:R-:W-:-:S05]  /*2910*/  FADD.FTZ R249, R218, R249 ;  /* 0x000000f9daf97221 */ /* 0x008fca0000010000 */
[----:B------:R-:W-:Y:S01]  /*2920*/  STL [R1+0x120], R249 ;  /* 0x000120f901007387 */ /* 0x000fe20000100800 */
[----:B----4-:R-:W-:Y:S01]  /*2930*/  FFMA.FTZ R248, R23, R218, R248 ;  /* 0x000000da17f87223 */ /* 0x010fe200000100f8 */
[----:B------:R-:W-:-:S04]  /*2940*/  HADD2.F32 R218, -RZ, R164.H0_H0 ;  /* 0x200000a4ffda7230 */ /* 0x000fc80000004100 */
[----:B------:R-:W-:Y:S01]  /*2950*/  STL [R1+0x11c], R248 ;  /* 0x00011cf801007387 */ /* 0x000fe20000100800 */
[----:B------:R-:W-:-:S05]  /*2960*/  FADD.FTZ R188, R218, R188 ;  /* 0x000000bcdabc7221 */ /* 0x000fca0000010000 */
[----:B------:R0:W-:Y:S04]  /*2970*/  STL [R1+0x130], R188 ;  /* 0x000130bc01007387 */ /* 0x0001e80000100800 */
[----:B0-----:R-:W2:Y:S01]  /*2980*/  LDL.LU R188, [R1+0x138] ;  /* 0x0001380001bc7983 */ /* 0x001ea20000300800 */
[----:B------:R-:W-:Y:S01]  /*2990*/  FFMA.FTZ R19, R39, R19, R27 ;  /* 0x0000001327137223 */ /* 0x000fe2000001001b */
[----:B------:R-:W-:Y:S02]  /*29a0*/  HADD2.F32 R27, -RZ, R116.H0_H0 ;  /* 0x20000074ff1b7230 */ /* 0x000fe40000004100 */
[----:B------:R-:W3:Y:S01]  /*29b0*/  LDL.LU R250, [R1+0x134] ;  /* 0x0001340001fa7983 */ /* 0x000ee20000300800 */
[----:B------:R-:W-:-:S03]  /*29c0*/  FFMA.FTZ R246, R120, R218, R246 ;  /* 0x000000da78f67223 */ /* 0x000fc600000100f6 */
[----:B------:R-:W4:Y:S04]  /*29d0*/  LDL.LU R248, [R1+0x140] ;  /* 0x0001400001f87983 */ /* 0x000f280000300800 */
[----:B------:R0:W-:Y:S01]  /*29e0*/  STL [R1+0x12c], R246 ;  /* 0x00012cf601007387 */ /* 0x0001e20000100800 */
[----:B------:R-:W-:-:S03]  /*29f0*/  FADD.FTZ R245, R27, R245 ;  /* 0x000000f51bf57221 */ /* 0x000fc60000010000 */
[----:B0-----:R-:W4:Y:S04]  /*2a00*/  LDL.LU R246, [R1+0x13c] ;  /* 0x00013c0001f67983 */ /* 0x001f280000300800 */
[----:B------:R0:W-:Y:S04]  /*2a10*/  STL [R1+0x128], R245 ;  /* 0x000128f501007387 */ /* 0x0001e80000100800 */
[----:B0-----:R-:W4:Y:S01]  /*2a20*/  LDL.LU R245, [R1+0x150] ;  /* 0x0001500001f57983 */ /* 0x001f220000300800 */
[----:B------:R-:W-:Y:S01]  /*2a30*/  FFMA.FTZ R220, R120, R27, R220 ;  /* 0x0000001b78dc7223 */ /* 0x000fe200000100dc */
[----:B------:R-:W-:-:S04]  /*2a40*/  HADD2.F32 R116, -RZ, R116.H1_H1 ;  /* 0x30000074ff747230 */ /* 0x000fc80000004100 */
[----:B------:R0:W-:Y:S04]  /*2a50*/  STL [R1+0x124], R220 ;  /* 0x000124dc01007387 */ /* 0x0001e80000100800 */
[----:B0-----:R-:W4:Y:S04]  /*2a60*/  LDL.LU R220, [R1+0x14c] ;  /* 0x00014c0001dc7983 */ /* 0x001f280000300800 */
[----:B------:R-:W4:Y:S01]  /*2a70*/  LDL.LU R249, [R1+0x148] ;  /* 0x0001480001f97983 */ /* 0x000f220000300800 */
[----:B--2---:R-:W-:-:S05]  /*2a80*/  FADD.FTZ R188, R116, R188 ;  /* 0x000000bc74bc7221 */ /* 0x004fca0000010000 */
[----:B------:R0:W-:Y:S04]  /*2a90*/  STL [R1+0x138], R188 ;  /* 0x000138bc01007387 */ /* 0x0001e80000100800 */
[----:B0-----:R-:W2:Y:S01]  /*2aa0*/  LDL.LU R188, [R1+0x144] ;  /* 0x0001440001bc7983 */ /* 0x001ea20000300800 */
[----:B------:R-:W-:Y:S01]  /*2ab0*/  FMUL.FTZ R218, R80, R218 ;  /* 0x000000da50da7220 */ /* 0x000fe20000410000 */
[----:B------:R-:W-:Y:S02]  /*2ac0*/  HADD2.F32 R164, -RZ, R164.H1_H1 ;  /* 0x300000a4ffa47230 */ /* 0x000fe40000004100 */
[----:B---3--:R-:W-:Y:S01]  /*2ad0*/  FFMA.FTZ R250, R121, R116, R250 ;  /* 0x0000007479fa7223 */ /* 0x008fe200000100fa */
[----:B------:R-:W-:Y:S02]  /*2ae0*/  FFMA.FTZ R27, R40, R27, R218 ;  /* 0x0000001b281b7223 */ /* 0x000fe400000100da */
[----:B------:R-:W-:Y:S01]  /*2af0*/  FMUL.FTZ R218, R81, R164 ;  /* 0x000000a451da7220 */ /* 0x000fe20000410000 */
[----:B----4-:R-:W-:Y:S01]  /*2b00*/  FADD.FTZ R248, R164, R248 ;  /* 0x000000f8a4f87221 */ /* 0x010fe20000010000 */
[----:B------:R-:W-:Y:S02]  /*2b10*/  STL [R1+0x134], R250 ;  /* 0x000134fa01007387 */ /* 0x000fe40000100800 */
[----:B------:R-:W-:Y:S01]  /*2b20*/  FFMA.FTZ R116, R41, R116, R218 ;  /* 0x0000007429747223 */ /* 0x000fe200000100da */
[----:B------:R-:W-:Y:S01]  /*2b30*/  HADD2.F32 R218, -RZ, R165.H0_H0 ;  /* 0x200000a5ffda7230 */ /* 0x000fe20000004100 */
[----:B------:R0:W-:Y:S01]  /*2b40*/  STL [R1+0x140], R248 ;  /* 0x000140f801007387 */ /* 0x0001e20000100800 */
[----:B------:R-:W-:-:S03]  /*2b50*/  FFMA.FTZ R246, R121, R164, R246 ;  /* 0x000000a479f67223 */ /* 0x000fc600000100f6 */
[----:B0-----:R-:W3:Y:S01]  /*2b60*/  LDL.LU R248, [R1+0x160] ;  /* 0x0001600001f87983 */ /* 0x001ee20000300800 */
[----:B------:R-:W-:-:S03]  /*2b70*/  FADD.FTZ R245, R218, R245 ;  /* 0x000000f5daf57221 */ /* 0x000fc60000010000 */
[----:B------:R0:W-:Y:S04]  /*2b80*/  STL [R1+0x13c], R246 ;  /* 0x00013cf601007387 */ /* 0x0001e80000100800 */
[----:B0-----:R-:W4:Y:S04]  /*2b90*/  LDL.LU R246, [R1+0x15c] ;  /* 0x00015c0001f67983 */ /* 0x001f280000300800 */
[----:B------:R0:W-:Y:S04]  /*2ba0*/  STL [R1+0x150], R245 ;  /* 0x000150f501007387 */ /* 0x0001e80000100800 */
[----:B0-----:R-:W4:Y:S01]  /*2bb0*/  LDL.LU R245, [R1+0x158] ;  /* 0x0001580001f57983 */ /* 0x001f220000300800 */
[----:B------:R-:W-:-:S04]  /*2bc0*/  FMUL.FTZ R164, R5, R122 ;  /* 0x0000007a05a47220 */ /* 0x000fc80000410000 */
[----:B------:R-:W-:Y:S01]  /*2bd0*/  FFMA.FTZ R220, R164, R218, R220 ;  /* 0x000000daa4dc7223 */ /* 0x000fe200000100dc */
[----:B------:R-:W-:-:S04]  /*2be0*/  HADD2.F32 R122, -RZ, R117.H0_H0 ;  /* 0x20000075ff7a7230 */ /* 0x000fc80000004100 */
[----:B------:R0:W-:Y:S01]  /*2bf0*/  STL [R1+0x14c], R220 ;  /* 0x00014cdc01007387 */ /* 0x0001e20000100800 */
[----:B------:R-:W-:-:S03]  /*2c00*/  FADD.FTZ R249, R122, R249 ;  /* 0x000000f97af97221 */ /* 0x000fc60000010000 */
[----:B0-----:R-:W4:Y:S04]  /*2c10*/  LDL.LU R220, [R1+0x154] ;  /* 0x0001540001dc7983 */ /* 0x001f280000300800 */
[----:B------:R-:W4:Y:S01]  /*2c20*/  LDL.LU R250, [R1+0x168] ;  /* 0x0001680001fa7983 */ /* 0x000f220000300800 */
[----:B--2---:R-:W-:-:S05]  /*2c30*/  FFMA.FTZ R188, R164, R122, R188 ;  /* 0x0000007aa4bc7223 */ /* 0x004fca00000100bc */
[----:B------:R0:W-:Y:S04]  /*2c40*/  STL [R1+0x144], R188 ;  /* 0x000144bc01007387 */ /* 0x0001e80000100800 */
[----:B------:R1:W-:Y:S04]  /*2c50*/  STL [R1+0x148], R249 ;  /* 0x000148f901007387 */ /* 0x0003e80000100800 */
[----:B0-----:R-:W2:Y:S01]  /*2c60*/  LDL.LU R188, [R1+0x164] ;  /* 0x0001640001bc7983 */ /* 0x001ea20000300800 */
[----:B------:R-:W-:Y:S02]  /*2c70*/  HADD2.F32 R165, -RZ, R165.H1_H1 ;  /* 0x300000a5ffa57230 */ /* 0x000fe40000004100 */
[----:B------:R-:W-:Y:S01]  /*2c80*/  HADD2.F32 R117, -RZ, R117.H1_H1 ;  /* 0x30000075ff757230 */ /* 0x000fe20000004100 */
[----:B-1----:R-:W2:Y:S02]  /*2c90*/  LDL.LU R249, [R1+0x170] ;  /* 0x0001700001f97983 */ /* 0x002ea40000300800 */
[----:B---3--:R-:W-:-:S05]  /*2ca0*/  FADD.FTZ R248, R165, R248 ;  /* 0x000000f8a5f87221 */ /* 0x008fca0000010000 */
[----:B------:R0:W-:Y:S01]  /*2cb0*/  STL [R1+0x160], R248 ;  /* 0x000160f801007387 */ /* 0x0001e20000100800 */
[----:B----4-:R-:W-:-:S03]  /*2cc0*/  FFMA.FTZ R246, R123, R165, R246 ;  /* 0x000000a57bf67223 */ /* 0x010fc600000100f6 */
[----:B0-----:R-:W3:Y:S04]  /*2cd0*/  LDL.LU R248, [R1+0x16c] ;  /* 0x00016c0001f87983 */ /* 0x001ee80000300800 */
[----:B------:R0:W-:Y:S01]  /*2ce0*/  STL [R1+0x15c], R246 ;  /* 0x00015cf601007387 */ /* 0x0001e20000100800 */
[----:B------:R-:W-:-:S03]  /*2cf0*/  FADD.FTZ R245, R117, R245 ;  /* 0x000000f575f57221 */ /* 0x000fc60000010000 */
[----:B0-----:R-:W4:Y:S04]  /*2d00*/  LDL.LU R246, [R1+0x178] ;  /* 0x0001780001f67983 */ /* 0x001f280000300800 */
[----:B------:R0:W-:Y:S04]  /*2d10*/  STL [R1+0x158], R245 ;  /* 0x000158f501007387 */ /* 0x0001e80000100800 */
[----:B0-----:R-:W4:Y:S01]  /*2d20*/  LDL.LU R245, [R1+0x174] ;  /* 0x0001740001f57983 */ /* 0x001f220000300800 */
[----:B------:R-:W-:Y:S01]  /*2d30*/  FMUL.FTZ R165, R83, R165 ;  /* 0x000000a553a57220 */ /* 0x000fe20000410000 */
[----:B------:R-:W-:-:S03]  /*2d40*/  FFMA.FTZ R220, R123, R117, R220 ;  /* 0x000000757bdc7223 */ /* 0x000fc600000100dc */
[----:B------:R-:W-:Y:S01]  /*2d50*/  FFMA.FTZ R117, R43, R117, R165 ;  /* 0x000000752b757223 */ /* 0x000fe200000100a5 */
[----:B------:R-:W-:Y:S01]  /*2d60*/  FADD.FTZ R165, -R9, R168 ;  /* 0x000000a809a57221 */ /* 0x000fe20000010100 */
[----:B------:R-:W-:-:S03]  /*2d70*/  HADD2.F32 R168, -RZ, R118.H0_H0 ;  /* 0x20000076ffa87230 */ /* 0x000fc60000004100 */
[----:B------:R-:W-:Y:S02]  /*2d80*/  FMUL.FTZ R165, R5, R165 ;  /* 0x000000a505a57220 */ /* 0x000fe40000410000 */
[----:B------:R-:W-:Y:S01]  /*2d90*/  FADD.FTZ R250, R168, R250 ;  /* 0x000000faa8fa7221 */ /* 0x000fe20000010000 */
[----:B------:R-:W-:Y:S04]  /*2da0*/  STL [R1+0x154], R220 ;  /* 0x000154dc01007387 */ /* 0x000fe80000100800 */
[----:B------:R0:W-:Y:S04]  /*2db0*/  STL [R1+0x168], R250 ;  /* 0x000168fa01007387 */ /* 0x0001e80000100800 */
[----:B0-----:R-:W4:Y:S01]  /*2dc0*/  LDL.LU R250, [R1+0x180] ;  /* 0x0001800001fa7983 */ /* 0x001f220000300800 */
[----:B--2---:R-:W-:-:S05]  /*2dd0*/  FFMA.FTZ R188, R165, R168, R188 ;  /* 0x000000a8a5bc7223 */ /* 0x004fca00000100bc */
[----:B------:R0:W-:Y:S04]  /*2de0*/  STL [R1+0x164], R188 ;  /* 0x000164bc01007387 */ /* 0x0001e80000100800 */
[----:B0-----:R-:W2:Y:S01]  /*2df0*/  LDL.LU R188, [R1+0x17c] ;  /* 0x00017c0001bc7983 */ /* 0x001ea20000300800 */
[----:B------:R-:W-:-:S04]  /*2e00*/  FMUL.FTZ R218, R82, R218 ;  /* 0x000000da52da7220 */ /* 0x000fc80000410000 */
[----:B------:R-:W-:Y:S01]  /*2e10*/  FFMA.FTZ R122, R42, R122, R218 ;  /* 0x0000007a2a7a7223 */ /* 0x000fe200000100da */
[----:B------:R-:W-:-:S05]  /*2e20*/  HADD2.F32 R218, -RZ, R166.H0_H0 ;  /* 0x200000a6ffda7230 */ /* 0x000fca0000004100 */
[-C--:B------:R-:W-:Y:S01]  /*2e30*/  FMUL.FTZ R220, R84, R218.reuse ;  /* 0x000000da54dc7220 */ /* 0x080fe20000410000 */
[----:B------:R-:W-:Y:S01]  /*2e40*/  FADD.FTZ R249, R218, R249 ;  /* 0x000000f9daf97221 */ /* 0x000fe20000010000 */
[----:B---3--:R-:W-:Y:S01]  /*2e50*/  FFMA.FTZ R248, R165, R218, R248 ;  /* 0x000000daa5f87223 */ /* 0x008fe200000100f8 */
[----:B------:R-:W-:Y:S02]  /*2e60*/  HADD2.F32 R218, -RZ, R166.H1_H1 ;  /* 0x300000a6ffda7230 */ /* 0x000fe40000004100 */
[----:B------:R-:W-:Y:S02]  /*2e70*/  HADD2.F32 R166, -RZ, R118.H1_H1 ;  /* 0x30000076ffa67230 */ /* 0x000fe40000004100 */
[----:B------:R-:W-:Y:S01]  /*2e80*/  FMUL.FTZ R118, R5, R169 ;  /* 0x000000a905767220 */ /* 0x000fe20000410000 */
[----:B------:R0:W-:Y:S02]  /*2e90*/  STL [R1+0x170], R249 ;  /* 0x000170f901007387 */ /* 0x0001e40000100800 */
[----:B----4-:R-:W-:-:S02]  /*2ea0*/  FADD.FTZ R246, R166, R246 ;  /* 0x000000f6a6f67221 */ /* 0x010fc40000010000 */
[----:B0-----:R-:W3:Y:S04]  /*2eb0*/  LDL.LU R249, [R1+0x188] ;  /* 0x0001880001f97983 */ /* 0x001ee80000300800 */
[----:B------:R0:W-:Y:S01]  /*2ec0*/  STL [R1+0x16c], R248 ;  /* 0x00016cf801007387 */ /* 0x0001e20000100800 */
[----:B------:R-:W-:-:S03]  /*2ed0*/  FFMA.FTZ R245, R118, R166, R245 ;  /* 0x000000a676f57223 */ /* 0x000fc600000100f5 */
[----:B0-----:R-:W4:Y:S04]  /*2ee0*/  LDL.LU R248, [R1+0x184] ;  /* 0x0001840001f87983 */ /* 0x001f280000300800 */
[----:B------:R0:W-:Y:S04]  /*2ef0*/  STL [R1+0x178], R246 ;  /* 0x000178f601007387 */ /* 0x0001e80000100800 */
[----:B0-----:R-:W4:Y:S04]  /*2f00*/  LDL.LU R246, [R1+0x190] ;  /* 0x0001900001f67983 */ /* 0x001f280000300800 */
[----:B------:R0:W-:Y:S04]  /*2f10*/  STL [R1+0x174], R245 ;  /* 0x000174f501007387 */ /* 0x0001e80000100800 */
[----:B0-----:R-:W4:Y:S01]  /*2f20*/  LDL.LU R245, [R1+0x18c] ;  /* 0x00018c0001f57983 */ /* 0x001f220000300800 */
[----:B--2---:R-:W-:-:S05]  /*2f30*/  FFMA.FTZ R188, R118, R218, R188 ;  /* 0x000000da76bc7223 */ /* 0x004fca00000100bc */
[----:B------:R0:W-:Y:S04]  /*2f40*/  STL [R1+0x17c], R188 ;  /* 0x00017cbc01007387 */ /* 0x0001e80000100800 */
[----:B0-----:R-:W2:Y:S01]  /*2f50*/  LDL.LU R188, [R1+0x198] ;  /* 0x0001980001bc7983 */ /* 0x001ea20000300800 */
[----:B------:R-:W-:-:S04]  /*2f60*/  FMUL.FTZ R169, R85, R218 ;  /* 0x000000da55a97220 */ /* 0x000fc80000410000 */
[----:B------:R-:W-:Y:S01]  /*2f70*/  FFMA.FTZ R166, R45, R166, R169 ;  /* 0x000000a62da67223 */ /* 0x000fe200000100a9 */
[----:B------:R-:W-:Y:S02]  /*2f80*/  HADD2.F32 R169, -RZ, R119.H0_H0 ;  /* 0x20000077ffa97230 */ /* 0x000fe40000004100 */
[----:B------:R-:W-:Y:S01]  /*2f90*/  FADD.FTZ R250, R218, R250 ;  /* 0x000000fadafa7221 */ /* 0x000fe20000010000 */
[----:B------:R-:W-:Y:S02]  /*2fa0*/  HADD2.F32 R218, -RZ, R167.H0_H0 ;  /* 0x200000a7ffda7230 */ /* 0x000fe40000004100 */
[----:B---3--:R-:W-:Y:S02]  /*2fb0*/  FADD.FTZ R249, R169, R249 ;  /* 0x000000f9a9f97221 */ /* 0x008fe40000010000 */
[----:B------:R0:W-:Y:S04]  /*2fc0*/  STL [R1+0x180], R250 ;  /* 0x000180fa01007387 */ /* 0x0001e80000100800 */
[----:B0-----:R-:W3:Y:S01]  /*2fd0*/  LDL.LU R250, [R1+0x194] ;  /* 0x0001940001fa7983 */ /* 0x001ee20000300800 */
[----:B----4-:R-:W-:-:S03]  /*2fe0*/  FFMA.FTZ R248, R170, R169, R248 ;  /* 0x000000a9aaf87223 */ /* 0x010fc600000100f8 */
[----:B------:R0:W-:Y:S04]  /*2ff0*/  STL [R1+0x188], R249 ;  /* 0x000188f901007387 */ /* 0x0001e80000100800 */
[----:B0-----:R-:W4:Y:S04]  /*3000*/  LDL.LU R249, [R1+0x1a0] ;  /* 0x0001a00001f97983 */ /* 0x001f280000300800 */
[----:B------:R0:W-:Y:S04]  /*3010*/  STL [R1+0x184], R248 ;  /* 0x000184f801007387 */ /* 0x0001e80000100800 */
[----:B0-----:R-:W4:Y:S01]  /*3020*/  LDL.LU R248, [R1+0x19c] ;  /* 0x00019c0001f87983 */ /* 0x001f220000300800 */
[----:B------:R-:W-:-:S05]  /*3030*/  FFMA.FTZ R245, R170, R218, R245 ;  /* 0x000000daaaf57223 */ /* 0x000fca00000100f5 */
[----:B------:R0:W-:Y:S04]  /*3040*/  STL [R1+0x18c], R245 ;  /* 0x00018cf501007387 */ /* 0x0001e80000100800 */
[----:B0-----:R-:W4:Y:S01]  /*3050*/  LDL.LU R245, [R1+0x1b0] ;  /* 0x0001b00001f57983 */ /* 0x001f220000300800 */
[----:B------:R-:W-:Y:S01]  /*3060*/  FFMA.FTZ R168, R44, R168, R220 ;  /* 0x000000a82ca87223 */ /* 0x000fe200000100dc */
[----:B------:R-:W-:Y:S01]  /*3070*/  FMUL.FTZ R220, R86, R218 ;  /* 0x000000da56dc7220 */ /* 0x000fe20000410000 */
[----:B------:R-:W-:Y:S01]  /*3080*/  FADD.FTZ R246, R218, R246 ;  /* 0x000000f6daf67221 */ /* 0x000fe20000010000 */
[----:B------:R-:W-:Y:S02]  /*3090*/  HADD2.F32 R218, -RZ, R167.H1_H1 ;  /* 0x300000a7ffda7230 */ /* 0x000fe40000004100 */
[----:B------:R-:W-:-:S02]  /*30a0*/  HADD2.F32 R167, -RZ, R119.H1_H1 ;  /* 0x30000077ffa77230 */ /* 0x000fc40000004100 */
[----:B------:R0:W-:Y:S01]  /*30b0*/  STL [R1+0x190], R246 ;  /* 0x000190f601007387 */ /* 0x0001e20000100800 */
[----:B------:R-:W-:-:S03]  /*30c0*/  FFMA.FTZ R169, R46, R169, R220 ;  /* 0x000000a92ea97223 */ /* 0x000fc600000100dc */
[----:B0-----:R-:W4:Y:S04]  /*30d0*/  LDL.LU R246, [R1+0x1ac] ;  /* 0x0001ac0001f67983 */ /* 0x001f280000300800 */
[----:B------:R-:W4:Y:S01]  /*30e0*/  LDL.LU R220, [R1+0x1a8] ;  /* 0x0001a80001dc7983 */ /* 0x000f220000300800 */
[----:B--2---:R-:W-:-:S05]  /*30f0*/  FADD.FTZ R188, R167, R188 ;  /* 0x000000bca7bc7221 */ /* 0x004fca0000010000 */
[----:B------:R0:W-:Y:S04]  /*3100*/  STL [R1+0x198], R188 ;  /* 0x000198bc01007387 */ /* 0x0001e80000100800 */
[----:B0-----:R-:W2:Y:S01]  /*3110*/  LDL.LU R188, [R1+0x1a4] ;  /* 0x0001a40001bc7983 */ /* 0x001ea20000300800 */
[----:B------:R-:W-:Y:S01]  /*3120*/  FMUL.FTZ R119, R5, R171 ;  /* 0x000000ab05777220 */ /* 0x000fe20000410000 */
[----:B------:R-:W-:-:S03]  /*3130*/  FMUL.FTZ R171, R87, R218 ;  /* 0x000000da57ab7220 */ /* 0x000fc60000410000 */
[----:B---3--:R-:W-:-:S05]  /*3140*/  FFMA.FTZ R250, R119, R167, R250 ;  /* 0x000000a777fa7223 */ /* 0x008fca00000100fa */
[----:B------:R-:W-:Y:S01]  /*3150*/  STL [R1+0x194], R250 ;  /* 0x000194fa01007387 */ /* 0x000fe20000100800 */
[----:B----4-:R-:W-:-:S05]  /*3160*/  FADD.FTZ R249, R218, R249 ;  /* 0x000000f9daf97221 */ /* 0x010fca0000010000 */
[----:B------:R-:W-:Y:S01]  /*3170*/  STL [R1+0x1a0], R249 ;  /* 0x0001a0f901007387 */ /* 0x000fe20000100800 */
[----:B------:R-:W-:Y:S01]  /*3180*/  FFMA.FTZ R248, R119, R218, R248 ;  /* 0x000000da77f87223 */ /* 0x000fe200000100f8 */
[----:B------:R-:W-:-:S04]  /*3190*/  HADD2.F32 R218, -RZ, R172.H0_H0 ;  /* 0x200000acffda7230 */ /* 0x000fc80000004100 */
[----:B------:R-:W-:Y:S01]  /*31a0*/  STL [R1+0x19c], R248 ;  /* 0x00019cf801007387 */ /* 0x000fe20000100800 */
[----:B------:R-:W-:-:S05]  /*31b0*/  FADD.FTZ R245, R218, R245 ;  /* 0x000000f5daf57221 */ /* 0x000fca0000010000 */
[----:B------:R0:W-:Y:S04]  /*31c0*/  STL [R1+0x1b0], R245 ;  /* 0x0001b0f501007387 */ /* 0x0001e80000100800 */
[----:B0-----:R-:W3:Y:S01]  /*31d0*/  LDL.LU R245, [R1+0x1b8] ;  /* 0x0001b80001f57983 */ /* 0x001ee20000300800 */
[----:B------:R-:W-:Y:S01]  /*31e0*/  FFMA.FTZ R167, R47, R167, R171 ;  /* 0x000000a72fa77223 */ /* 0x000fe200000100ab */
[----:B------:R-:W-:Y:S01]  /*31f0*/  FMUL.FTZ R171, R5, R112 ;  /* 0x0000007005ab7220 */ /* 0x000fe20000410000 */
[----:B------:R-:W-:Y:S01]  /*3200*/  HADD2.F32 R112, -RZ, R108.H0_H0 ;  /* 0x2000006cff707230 */ /* 0x000fe20000004100 */
[----:B------:R-:W4:Y:S02]  /*3210*/  LDL.LU R250, [R1+0x1b4] ;  /* 0x0001b40001fa7983 */ /* 0x000f240000300800 */
[----:B------:R-:W-:-:S02]  /*3220*/  FFMA.FTZ R246, R171, R218, R246 ;  /* 0x000000daabf67223 */ /* 0x000fc400000100f6 */
[----:B------:R-:W-:Y:S01]  /*3230*/  FADD.FTZ R220, R112, R220 ;  /* 0x000000dc70dc7221 */ /* 0x000fe20000010000 */
[----:B------:R-:W4:Y:S04]  /*3240*/  LDL.LU R248, [R1+0x1c0] ;  /* 0x0001c00001f87983 */ /* 0x000f280000300800 */
[----:B------:R0:W-:Y:S04]  /*3250*/  STL [R1+0x1ac], R246 ;  /* 0x0001acf601007387 */ /* 0x0001e80000100800 */
[----:B0-----:R-:W4:Y:S04]  /*3260*/  LDL.LU R246, [R1+0x1bc] ;  /* 0x0001bc0001f67983 */ /* 0x001f280000300800 */
[----:B------:R0:W-:Y:S04]  /*3270*/  STL [R1+0x1a8], R220 ;  /* 0x0001a8dc01007387 */ /* 0x0001e80000100800 */
[----:B0-----:R-:W4:Y:S01]  /*3280*/  LDL.LU R220, [R1+0x1d0] ;  /* 0x0001d00001dc7983 */ /* 0x001f220000300800 */
[----:B--2---:R-:W-:-:S05]  /*3290*/  FFMA.FTZ R188, R171, R112, R188 ;  /* 0x00000070abbc7223 */ /* 0x004fca00000100bc */
[----:B------:R0:W-:Y:S04]  /*32a0*/  STL [R1+0x1a4], R188 ;  /* 0x0001a4bc01007387 */ /* 0x0001e80000100800 */
[----:B0-----:R-:W2:Y:S01]  /*32b0*/  LDL.LU R188, [R1+0x1cc] ;  /* 0x0001cc0001bc7983 */ /* 0x001ea20000300800 */
[----:B------:R-:W-:-:S03]  /*32c0*/  HADD2.F32 R108, -RZ, R108.H1_H1 ;  /* 0x3000006cff6c7230 */ /* 0x000fc60000004100 */
[----:B------:R-:W2:Y:S01]  /*32d0*/  LDL.LU R249, [R1+0x1c8] ;  /* 0x0001c80001f97983 */ /* 0x000ea20000300800 */
[----:B------:R-:W-:Y:S01]  /*32e0*/  FMUL.FTZ R218, R88, R218 ;  /* 0x000000da58da7220 */ /* 0x000fe20000410000 */
[----:B------:R-:W-:Y:S02]  /*32f0*/  HADD2.F32 R172, -RZ, R172.H1_H1 ;  /* 0x300000acffac7230 */ /* 0x000fe40000004100 */
[----:B------:R-:W-:Y:S01]  /*3300*/  FMUL.FTZ R113, R5, R113 ;  /* 0x0000007105717220 */ /* 0x000fe20000410000 */
[----:B------:R-:W-:Y:S02]  /*3310*/  FFMA.FTZ R112, R48, R112, R218 ;  /* 0x0000007030707223 */ /* 0x000fe400000100da */
[----:B------:R-:W-:Y:S01]  /*3320*/  FMUL.FTZ R218, R89, R172 ;  /* 0x000000ac59da7220 */ /* 0x000fe20000410000 */
[----:B---3--:R-:W-:-:S05]  /*3330*/  FADD.FTZ R245, R108, R245 ;  /* 0x000000f56cf57221 */ /* 0x008fca0000010000 */
[----:B------:R0:W-:Y:S04]  /*3340*/  STL [R1+0x1b8], R245 ;  /* 0x0001b8f501007387 */ /* 0x0001e80000100800 */
[----:B0-----:R-:W3:Y:S01]  /*3350*/  LDL.LU R245, [R1+0x1c4] ;  /* 0x0001c40001f57983 */ /* 0x001ee20000300800 */
[-C--:B----4-:R-:W-:Y:S01]  /*3360*/  FFMA.FTZ R250, R113, R108.reuse, R250 ;  /* 0x0000006c71fa7223 */ /* 0x090fe200000100fa */
[----:B------:R-:W-:Y:S01]  /*3370*/  FFMA.FTZ R108, R49, R108, R218 ;  /* 0x0000006c316c7223 */ /* 0x000fe200000100da */
[----:B------:R-:W-:Y:S02]  /*3380*/  HADD2.F32 R218, -RZ, R173.H0_H0 ;  /* 0x200000adffda7230 */ /* 0x000fe40000004100 */
[----:B------:R-:W-:Y:S01]  /*3390*/  FADD.FTZ R248, R172, R248 ;  /* 0x000000f8acf87221 */ /* 0x000fe20000010000 */
[----:B------:R-:W-:Y:S01]  /*33a0*/  FFMA.FTZ R246, R113, R172, R246 ;  /* 0x000000ac71f67223 */ /* 0x000fe200000100f6 */
[----:B------:R-:W-:Y:S01]  /*33b0*/  FMUL.FTZ R172, R5, R114 ;  /* 0x0000007205ac7220 */ /* 0x000fe20000410000 */
[----:B------:R-:W-:Y:S04]  /*33c0*/  STL [R1+0x1b4], R250 ;  /* 0x0001b4fa01007387 */ /* 0x000fe80000100800 */
[----:B------:R0:W-:Y:S01]  /*33d0*/  STL [R1+0x1c0], R248 ;  /* 0x0001c0f801007387 */ /* 0x0001e20000100800 */
[----:B------:R-:W-:-:S03]  /*33e0*/  FADD.FTZ R220, R218, R220 ;  /* 0x000000dcdadc7221 */ /* 0x000fc60000010000 */
        /* <DEDUP_REMOVED lines=8> */
[----:B------:R-:W-:-:S03]  /*3470*/  HADD2.F32 R114, -RZ, R109.H0_H0 ;  /* 0x2000006dff727230 */ /* 0x000fc60000004100 */
[----:B------:R-:W2:Y:S02]  /*3480*/  LDL.LU R250, [R1+0x1e8] ;  /* 0x0001e80001fa7983 */ /* 0x000ea40000300800 */
[----:B------:R-:W-:Y:S01]  /*3490*/  FADD.FTZ R249, R114, R249 ;  /* 0x000000f972f97221 */ /* 0x000fe20000010000 */
[----:B------:R-:W-:Y:S02]  /*34a0*/  HADD2.F32 R173, -RZ, R173.H1_H1 ;  /* 0x300000adffad7230 */ /* 0x000fe40000004100 */
[----:B------:R-:W-:Y:S01]  /*34b0*/  FMUL.FTZ R115, R5, R115 ;  /* 0x0000007305737220 */ /* 0x000fe20000410000 */
[----:B------:R-:W-:Y:S02]  /*34c0*/  HADD2.F32 R109, -RZ, R109.H1_H1 ;  /* 0x3000006dff6d7230 */ /* 0x000fe40000004100 */
[----:B---3--:R-:W-:-:S05]  /*34d0*/  FFMA.FTZ R245, R172, R114, R245 ;  /* 0x00000072acf57223 */ /* 0x008fca00000100f5 */
[----:B------:R0:W-:Y:S04]  /*34e0*/  STL [R1+0x1c4], R245 ;  /* 0x0001c4f501007387 */ /* 0x0001e80000100800 */
[----:B------:R1:W-:Y:S04]  /*34f0*/  STL [R1+0x1c8], R249 ;  /* 0x0001c8f901007387 */ /* 0x0003e80000100800 */
[----:B0-----:R-:W3:Y:S04]  /*3500*/  LDL.LU R245, [R1+0x1e4] ;  /* 0x0001e40001f57983 */ /* 0x001ee80000300800 */
[----:B-1----:R-:W3:Y:S01]  /*3510*/  LDL.LU R249, [R1+0x1f0] ;  /* 0x0001f00001f97983 */ /* 0x002ee20000300800 */
[----:B----4-:R-:W-:-:S05]  /*3520*/  FADD.FTZ R248, R173, R248 ;  /* 0x000000f8adf87221 */ /* 0x010fca0000010000 */
[----:B------:R0:W-:Y:S01]  /*3530*/  STL [R1+0x1e0], R248 ;  /* 0x0001e0f801007387 */ /* 0x0001e20000100800 */
[----:B------:R-:W-:-:S03]  /*3540*/  FFMA.FTZ R246, R115, R173, R246 ;  /* 0x000000ad73f67223 */ /* 0x000fc600000100f6 */
[----:B0-----:R-:W4:Y:S04]  /*3550*/  LDL.LU R248, [R1+0x1ec] ;  /* 0x0001ec0001f87983 */ /* 0x001f280000300800 */
[----:B------:R-:W-:Y:S01]  /*3560*/  STL [R1+0x1dc], R246 ;  /* 0x0001dcf601007387 */ /* 0x000fe20000100800 */
[----:B------:R-:W-:Y:S01]  /*3570*/  FADD.FTZ R220, R109, R220 ;  /* 0x000000dc6ddc7221 */ /* 0x000fe20000010000 */
[----:B--2---:R-:W-:-:S05]  /*3580*/  FFMA.FTZ R188, R115, R109, R188 ;  /* 0x0000006d73bc7223 */ /* 0x004fca00000100bc */
[----:B------:R0:W-:Y:S04]  /*3590*/  STL [R1+0x1d4], R188 ;  /* 0x0001d4bc01007387 */ /* 0x0001e80000100800 */
[----:B0-----:R-:W2:Y:S04]  /*35a0*/  LDL.LU R188, [R1+0x1f8] ;  /* 0x0001f80001bc7983 */ /* 0x001ea80000300800 */
[----:B------:R-:W-:Y:S04]  /*35b0*/  STL [R1+0x1d8], R220 ;  /* 0x0001d8dc01007387 */ /* 0x000fe80000100800 */
[----:B------:R-:W2:Y:S01]  /*35c0*/  LDL.LU R246, [R1+0x1f4] ;  /* 0x0001f40001f67983 */ /* 0x000ea20000300800 */
[----:B------:R-:W-:-:S04]  /*35d0*/  FMUL.FTZ R173, R91, R173 ;  /* 0x000000ad5bad7220 */ /* 0x000fc80000410000 */
[----:B------:R-:W-:Y:S01]  /*35e0*/  FFMA.FTZ R109, R51, R109, R173 ;  /* 0x0000006d336d7223 */ /* 0x000fe200000100ad */
[----:B------:R-:W-:Y:S02]  /*35f0*/  HADD2.F32 R173, -RZ, R110.H0_H0 ;  /* 0x2000006effad7230 */ /* 0x000fe40000004100 */
[----:B------:R-:W-:-:S03]  /*3600*/  FMUL.FTZ R176, R5, R176 ;  /* 0x000000b005b07220 */ /* 0x000fc60000410000 */
[----:B------:R-:W-:-:S05]  /*3610*/  FADD.FTZ R250, R173, R250 ;  /* 0x000000faadfa7221 */ /* 0x000fca0000010000 */
[----:B------:R0:W-:Y:S04]  /*3620*/  STL [R1+0x1e8], R250 ;  /* 0x0001e8fa01007387 */ /* 0x0001e80000100800 */
[----:B0-----:R-:W2:Y:S01]  /*3630*/  LDL.LU R250, [R1+0x200] ;  /* 0x0002000001fa7983 */ /* 0x001ea20000300800 */
[----:B------:R-:W-:Y:S01]  /*3640*/  FMUL.FTZ R218, R90, R218 ;  /* 0x000000da5ada7220 */ /* 0x000fe20000410000 */
[----:B---3--:R-:W-:-:S05]  /*3650*/  FFMA.FTZ R245, R176, R173, R245 ;  /* 0x000000adb0f57223 */ /* 0x008fca00000100f5 */
[----:B------:R0:W-:Y:S04]  /*3660*/  STL [R1+0x1e4], R245 ;  /* 0x0001e4f501007387 */ /* 0x0001e80000100800 */
[----:B0-----:R-:W3:Y:S01]  /*3670*/  LDL.LU R245, [R1+0x1fc] ;  /* 0x0001fc0001f57983 */ /* 0x001ee20000300800 */
[----:B------:R-:W-:Y:S01]  /*3680*/  FFMA.FTZ R114, R50, R114, R218 ;  /* 0x0000007232727223 */ /* 0x000fe200000100da */
[----:B------:R-:W-:Y:S02]  /*3690*/  HADD2.F32 R218, -RZ, R174.H0_H0 ;  /* 0x200000aeffda7230 */ /* 0x000fe40000004100 */
[----:B------:R-:W-:-:S03]  /*36a0*/  HADD2.F32 R110, -RZ, R110.H1_H1 ;  /* 0x3000006eff6e7230 */ /* 0x000fc60000004100 */
[-C--:B------:R-:W-:Y:S01]  /*36b0*/  FMUL.FTZ R220, R92, R218.reuse ;  /* 0x000000da5cdc7220 */ /* 0x080fe20000410000 */
[----:B------:R-:W-:Y:S01]  /*36c0*/  FADD.FTZ R249, R218, R249 ;  /* 0x000000f9daf97221 */ /* 0x000fe20000010000 */
[----:B----4-:R-:W-:Y:S01]  /*36d0*/  FFMA.FTZ R248, R176, R218, R248 ;  /* 0x000000dab0f87223 */ /* 0x010fe200000100f8 */
[----:B------:R-:W-:Y:S02]  /*36e0*/  HADD2.F32 R218, -RZ, R174.H1_H1 ;  /* 0x300000aeffda7230 */ /* 0x000fe40000004100 */
[----:B------:R-:W-:Y:S01]  /*36f0*/  FADD.FTZ R174, -R9, R177 ;  /* 0x000000b109ae7221 */ /* 0x000fe20000010100 */
[----:B------:R0:W-:Y:S03]  /*3700*/  STL [R1+0x1f0], R249 ;  /* 0x0001f0f901007387 */ /* 0x0001e60000100800 */
[----:B------:R-:W-:Y:S01]  /*3710*/  FMUL.FTZ R174, R5, R174 ;  /* 0x000000ae05ae7220 */ /* 0x000fe20000410000 */
[----:B0-----:R-:W4:Y:S04]  /*3720*/  LDL.LU R249, [R1+0x208] ;  /* 0x0002080001f97983 */ /* 0x001f280000300800 */
[----:B------:R-:W-:Y:S01]  /*3730*/  STL [R1+0x1ec], R248 ;  /* 0x0001ecf801007387 */ /* 0x000fe20000100800 */
[----:B--2---:R-:W-:-:S05]  /*3740*/  FADD.FTZ R188, R110, R188 ;  /* 0x000000bc6ebc7221 */ /* 0x004fca0000010000 */
[----:B------:R0:W-:Y:S01]  /*3750*/  STL [R1+0x1f8], R188 ;  /* 0x0001f8bc01007387 */ /* 0x0001e20000100800 */
[----:B------:R-:W-:-:S03]  /*3760*/  FFMA.FTZ R246, R174, R110, R246 ;  /* 0x0000006eaef67223 */ /* 0x000fc600000100f6 */
[----:B0-----:R-:W2:Y:S04]  /*3770*/  LDL.LU R188, [R1+0x204] ;  /* 0x0002040001bc7983 */ /* 0x001ea80000300800 */
[----:B------:R-:W2:Y:S04]  /*3780*/  LDL.LU R248, [R1+0x210] ;  /* 0x0002100001f87983 */ /* 0x000ea80000300800 */
[----:B------:R0:W-:Y:S04]  /*3790*/  STL [R1+0x1f4], R246 ;  /* 0x0001f4f601007387 */ /* 0x0001e80000100800 */
[----:B0-----:R-:W2:Y:S01]  /*37a0*/  LDL.LU R246, [R1+0x20c] ;  /* 0x00020c0001f67983 */ /* 0x001ea20000300800 */
[----:B------:R-:W-:-:S03]  /*37b0*/  FADD.FTZ R250, R218, R250 ;  /* 0x000000fadafa7221 */ /* 0x000fc60000010000 */
[----:B------:R-:W2:Y:S01]  /*37c0*/  LDL.LU R251, [R1+0x218] ;  /* 0x0002180001fb7983 */ /* 0x000ea20000300800 */
[----:B------:R-:W-:Y:S01]  /*37d0*/  FMUL.FTZ R177, R93, R218 ;  /* 0x000000da5db17220 */ /* 0x000fe20000410000 */
[----:B------:R-:W-:-:S03]  /*37e0*/  FFMA.FTZ R16, R33, R16, R105 ;  /* 0x0000001021107223 */ /* 0x000fc60000010069 */
[----:B------:R-:W-:Y:S01]  /*37f0*/  FFMA.FTZ R110, R53, R110, R177 ;  /* 0x0000006e356e7223 */ /* 0x000fe200000100b1 */
[----:B---3--:R-:W-:-:S05]  /*3800*/  FFMA.FTZ R245, R174, R218, R245 ;  /* 0x000000daaef57223 */ /* 0x008fca00000100f5 */
[----:B------:R0:W-:Y:S04]  /*3810*/  STL [R1+0x1fc], R245 ;  /* 0x0001fcf501007387 */ /* 0x0001e80000100800 */
[----:B------:R1:W-:Y:S04]  /*3820*/  STL [R1+0x200], R250 ;  /* 0x000200fa01007387 */ /* 0x0003e80000100800 */
[----:B0-----:R-:W3:Y:S01]  /*3830*/  LDL.LU R245, [R1+0x214] ;  /* 0x0002140001f57983 */ /* 0x001ee20000300800 */
[----:B------:R-:W-:Y:S02]  /*3840*/  HADD2.F32 R177, -RZ, R111.H0_H0 ;  /* 0x2000006fffb17230 */ /* 0x000fe40000004100 */
[----:B------:R-:W-:Y:S01]  /*3850*/  FMUL.FTZ R178, R5, R178 ;  /* 0x000000b205b27220 */ /* 0x000fe20000410000 */
[----:B------:R-:W-:Y:S01]  /*3860*/  IMAD.WIDE.U32 R104, R7, 0x10, R186 ;  /* 0x0000001007687825 */ /* 0x000fe200078e00ba */
[----:B-1----:R-:W3:Y:S03]  /*3870*/  LDL.LU R250, [R1+0x220] ;  /* 0x0002200001fa7983 */ /* 0x002ee60000300800 */
[----:B------:R-:W-:-:S02]  /*3880*/  HADD2.F32 R218, -RZ, R175.H0_H0 ;  /* 0x200000afffda7230 */ /* 0x000fc40000004100 */
[----:B----4-:R-:W-:Y:S01]  /*3890*/  FADD.FTZ R249, R177, R249 ;  /* 0x000000f9b1f97221 */ /* 0x010fe20000010000 */
[----:B------:R-:W4:Y:S04]  /*38a0*/  LDG.E.128 R184, desc[UR10][R104.64] ;  /* 0x0000000a68b87981 */ /* 0x000f28000c1e1d00 */
[----:B------:R0:W-:Y:S04]  /*38b0*/  STL [R1+0x208], R249 ;  /* 0x000208f901007387 */ /* 0x0001e80000100800 */
[----:B------:R-:W4:Y:S04]  /*38c0*/  LDG.E.128 R104, desc[UR10][R200.64] ;  /* 0x0000000ac8687981 */ /* 0x000f28000c1e1d00 */
[----:B0-----:R-:W4:Y:S01]  /*38d0*/  LDL.LU R249, [R1+0x21c] ;  /* 0x00021c0001f97983 */ /* 0x001f220000300800 */
[----:B--2---:R-:W-:Y:S01]  /*38e0*/  FFMA.FTZ R188, R178, R177, R188 ;  /* 0x000000b1b2bc7223 */ /* 0x004fe200000100bc */
[----:B------:R-:W-:-:S04]  /*38f0*/  FADD.FTZ R248, R218, R248 ;  /* 0x000000f8daf87221 */ /* 0x000fc80000010000 */
[----:B------:R0:W-:Y:S04]  /*3900*/  STL [R1+0x204], R188 ;  /* 0x000204bc01007387 */ /* 0x0001e80000100800 */
[----:B0-----:R0:W5:Y:S01]  /*3910*/  LDL.LU R188, [R1+0x224] ;  /* 0x0002240001bc7983 */ /* 0x0011620000300800 */
[----:B------:R-:W-:-:S03]  /*3920*/  FFMA.FTZ R246, R178, R218, R246 ;  /* 0x000000dab2f67223 */ /* 0x000fc600000100f6 */
[----:B------:R1:W-:Y:S04]  /*3930*/  STL [R1+0x210], R248 ;  /* 0x000210f801007387 */ /* 0x0003e80000100800 */
[----:B-1----:R-:W2:Y:S04]  /*3940*/  LDL.LU R248, [R1] ;  /* 0x0000000001f87983 */ /* 0x002ea80000300800 */
[----:B------:R1:W-:Y:S04]  /*3950*/  STL [R1+0x20c], R246 ;  /* 0x00020cf601007387 */ /* 0x0003e80000100800 */
[----:B-1----:R-:W2:Y:S01]  /*3960*/  LDL.LU R246, [R1+0x4] ;  /* 0x0000040001f67983 */ /* 0x002ea20000300800 */
[----:B------:R-:W-:Y:S01]  /*3970*/  FFMA.FTZ R173, R52, R173, R220 ;  /* 0x000000ad34ad7223 */ /* 0x000fe200000100dc */
[----:B------:R-:W-:Y:S01]  /*3980*/  FMUL.FTZ R220, R94, R218 ;  /* 0x000000da5edc7220 */ /* 0x000fe20000410000 */
[----:B------:R-:W-:-:S02]  /*3990*/  HADD2.F32 R218, -RZ, R175.H1_H1 ;  /* 0x300000afffda7230 */ /* 0x000fc40000004100 */
[----:B------:R-:W-:Y:S01]  /*39a0*/  FADD.FTZ R175, -R9, R179 ;  /* 0x000000b309af7221 */ /* 0x000fe20000010100 */
[----:B------:R-:W-:-:S03]  /*39b0*/  HADD2.F32 R111, -RZ, R111.H1_H1 ;  /* 0x3000006fff6f7230 */ /* 0x000fc60000004100 */
[----:B------:R-:W-:Y:S01]  /*39c0*/  FMUL.FTZ R175, R5, R175 ;  /* 0x000000af05af7220 */ /* 0x000fe20000410000 */
[----:B------:R-:W-:Y:S02]  /*39d0*/  FFMA.FTZ R24, R36, R24, R203 ;  /* 0x0000001824187223 */ /* 0x000fe400000100cb */
[----:B------:R-:W2:Y:S01]  /*39e0*/  LDG.E.128 R200, desc[UR10][R200.64+0x10] ;  /* 0x0000100ac8c87981 */ /* 0x000ea2000c1e1d00 */
[----:B---3--:R-:W-:-:S05]  /*39f0*/  FFMA.FTZ R245, R175, R111, R245 ;  /* 0x0000006faff57223 */ /* 0x008fca00000100f5 */
[----:B------:R1:W-:Y:S04]  /*3a00*/  STL [R1+0x214], R245 ;  /* 0x000214f501007387 */ /* 0x0003e80000100800 */
[----:B-1----:R-:W3:Y:S01]  /*3a10*/  LDL.LU R245, [R1+0x8] ;  /* 0x0000080001f57983 */ /* 0x002ee20000300800 */
[----:B------:R-:W-:Y:S01]  /*3a20*/  FMUL.FTZ R179, R95, R218 ;  /* 0x000000da5fb37220 */ /* 0x000fe20000410000 */
[----:B------:R-:W-:-:S03]  /*3a30*/  FADD.FTZ R251, R111, R251 ;  /* 0x000000fb6ffb7221 */ /* 0x000fc60000010000 */
[----:B------:R-:W-:Y:S01]  /*3a40*/  FFMA.FTZ R111, R55, R111, R179 ;  /* 0x0000006f376f7223 */ /* 0x000fe200000100b3 */
[----:B----4-:R-:W-:Y:S01]  /*3a50*/  FADD.FTZ R179, -R9, R104 ;  /* 0x0000006809b37221 */ /* 0x010fe20000010100 */
[----:B------:R-:W-:Y:S01]  /*3a60*/  FFMA.FTZ R177, R54, R177, R220 ;  /* 0x000000b136b17223 */ /* 0x000fe200000100dc */
[----:B------:R-:W-:Y:S02]  /*3a70*/  HADD2.F32 R220, -RZ, R180.H0_H0 ;  /* 0x200000b4ffdc7230 */ /* 0x000fe40000004100 */
[----:B------:R-:W-:Y:S01]  /*3a80*/  FMUL.FTZ R179, R5, R179 ;  /* 0x000000b305b37220 */ /* 0x000fe20000410000 */
[----:B------:R-:W-:Y:S01]  /*3a90*/  FADD.FTZ R250, R218, R250 ;  /* 0x000000fadafa7221 */ /* 0x000fe20000010000 */
[----:B------:R-:W-:Y:S01]  /*3aa0*/  FFMA.FTZ R249, R175, R218, R249 ;  /* 0x000000daaff97223 */ /* 0x000fe200000100f9 */
[----:B------:R1:W-:Y:S04]  /*3ab0*/  STL [R1+0x218], R251 ;  /* 0x000218fb01007387 */ /* 0x0003e80000100800 */
[----:B------:R4:W-:Y:S04]  /*3ac0*/  STL [R1+0x220], R250 ;  /* 0x000220fa01007387 */ /* 0x0009e80000100800 */
[----:B------:R-:W-:Y:S01]  /*3ad0*/  STL [R1+0x21c], R249 ;  /* 0x00021cf901007387 */ /* 0x000fe20000100800 */
[----:B--2---:R-:W-:-:S05]  /*3ae0*/  FFMA.FTZ R246, R179, R220, R246 ;  /* 0x000000dcb3f67223 */ /* 0x004fca00000100f6 */
[----:B------:R2:W-:Y:S04]  /*3af0*/  STL [R1], R246 ;  /* 0x000000f601007387 */ /* 0x0005e80000100800 */
[----:B-1----:R-:W2:Y:S04]  /*3b00*/  LDL.LU R251, [R1+0xc] ;  /* 0x00000c0001fb7983 */ /* 0x002ea80000300800 */
[----:B----4-:R-:W4:Y:S01]  /*3b10*/  LDL.LU R250, [R1+0x20] ;  /* 0x0000200001fa7983 */ /* 0x010f220000300800 */
[----:B------:R-:W-:-:S05]  /*3b20*/  HADD2.F32 R104, -RZ, R184.H0_H0 ;  /* 0x200000b8ff687230 */ /* 0x000fca0000004100 */
[----:B------:R-:W-:Y:S01]  /*3b30*/  FADD.FTZ R219, R104, R219 ;  /* 0x000000db68db7221 */ /* 0x000fe20000010000 */
[-C--:B------:R-:W-:Y:S01]  /*3b40*/  FFMA.FTZ R218, R179, R104.reuse, R252 ;  /* 0x00000068b3da7223 */ /* 0x080fe200000100fc */
[----:B------:R-:W-:Y:S01]  /*3b50*/  FMUL.FTZ R104, R96, R104 ;  /* 0x0000006860687220 */ /* 0x000fe20000410000 */
[----:B------:R-:W-:Y:S01]  /*3b60*/  FADD.FTZ R252, R220, R248 ;  /* 0x000000f8dcfc7221 */ /* 0x000fe20000010000 */
[----:B------:R-:W-:Y:S02]  /*3b70*/  HADD2.F32 R184, -RZ, R184.H1_H1 ;  /* 0x300000b8ffb87230 */ /* 0x000fe40000004100 */
[----:B------:R-:W-:Y:S01]  /*3b80*/  FFMA.FTZ R104, R56, R220, R104 ;  /* 0x000000dc38687223 */ /* 0x000fe20000010068 */
[----:B------:R-:W-:Y:S01]  /*3b90*/  FADD.FTZ R220, -R9, R105 ;  /* 0x0000006909dc7221 */ /* 0x000fe20000010100 */
[----:B------:R-:W-:-:S03]  /*3ba0*/  HADD2.F32 R105, -RZ, R180.H1_H1 ;  /* 0x300000b4ff697230 */ /* 0x000fc60000004100 */
[----:B------:R-:W-:Y:S01]  /*3bb0*/  FMUL.FTZ R180, R5, R220 ;  /* 0x000000dc05b47220 */ /* 0x000fe20000410000 */
[----:B------:R-:W-:Y:S01]  /*3bc0*/  FMUL.FTZ R220, R97, R184 ;  /* 0x000000b861dc7220 */ /* 0x000fe20000410000 */
[----:B------:R-:W-:Y:S01]  /*3bd0*/  FADD.FTZ R223, R105, R223 ;  /* 0x000000df69df7221 */ /* 0x000fe20000010000 */
[----:B------:R-:W-:Y:S01]  /*3be0*/  FADD.FTZ R106, -R9, R106 ;  /* 0x0000006a096a7221 */ /* 0x000fe20000010100 */
[-C--:B------:R-:W-:Y:S01]  /*3bf0*/  FFMA.FTZ R222, R180, R105.reuse, R222 ;  /* 0x00000069b4de7223 */ /* 0x080fe200000100de */
[----:B------:R-:W-:Y:S01]  /*3c00*/  FFMA.FTZ R105, R57, R105, R220 ;  /* 0x0000006939697223 */ /* 0x000fe200000100dc */
[----:B------:R-:W-:Y:S01]  /*3c10*/  FADD.FTZ R221, R184, R221 ;  /* 0x000000ddb8dd7221 */ /* 0x000fe20000010000 */
[----:B------:R-:W-:Y:S01]  /*3c20*/  FMUL.FTZ R106, R5, R106 ;  /* 0x0000006a056a7220 */ /* 0x000fe20000410000 */
[----:B------:R-:W-:Y:S01]  /*3c30*/  FADD.FTZ R107, -R9, R107 ;  /* 0x0000006b096b7221 */ /* 0x000fe20000010100 */
[----:B---3--:R-:W-:Y:S01]  /*3c40*/  FFMA.FTZ R220, R180, R184, R245 ;  /* 0x000000b8b4dc7223 */ /* 0x008fe200000100f5 */
[----:B------:R-:W-:-:S02]  /*3c50*/  HADD2.F32 R184, -RZ, R185.H0_H0 ;  /* 0x200000b9ffb87230 */ /* 0x000fc40000004100 */
[----:B------:R-:W-:Y:S01]  /*3c60*/  FMUL.FTZ R107, R5, R107 ;  /* 0x0000006b056b7220 */ /* 0x000fe20000410000 */
[----:B------:R-:W-:Y:S02]  /*3c70*/  HADD2.F32 R185, -RZ, R185.H1_H1 ;  /* 0x300000b9ffb97230 */ /* 0x000fe40000004100 */
[--C-:B------:R-:W-:Y:S02]  /*3c80*/  HADD2.F32 R245, -RZ, R181.reuse.H0_H0 ;  /* 0x200000b5fff57230 */ /* 0x100fe40000004100 */
[----:B------:R-:W-:Y:S01]  /*3c90*/  FADD.FTZ R227, R184, R227 ;  /* 0x000000e3b8e37221 */ /* 0x000fe20000010000 */
[-C--:B------:R-:W-:Y:S01]  /*3ca0*/  FFMA.FTZ R226, R106, R184.reuse, R226 ;  /* 0x000000b86ae27223 */ /* 0x080fe200000100e2 */
[----:B------:R-:W-:Y:S01]  /*3cb0*/  FMUL.FTZ R184, R98, R184 ;  /* 0x000000b862b87220 */ /* 0x000fe20000410000 */
[----:B------:R-:W-:Y:S02]  /*3cc0*/  HADD2.F32 R181, -RZ, R181.H1_H1 ;  /* 0x300000b5ffb57230 */ /* 0x000fe40000004100 */
[----:B------:R-:W-:Y:S01]  /*3cd0*/  FADD.FTZ R231, R185, R231 ;  /* 0x000000e7b9e77221 */ /* 0x000fe20000010000 */
[----:B------:R-:W-:Y:S01]  /*3ce0*/  FFMA.FTZ R230, R107, R185, R230 ;  /* 0x000000b96be67223 */ /* 0x000fe200000100e6 */
[----:B------:R-:W-:Y:S01]  /*3cf0*/  FADD.FTZ R225, R245, R225 ;  /* 0x000000e1f5e17221 */ /* 0x000fe20000010000 */
[-C--:B------:R-:W-:Y:S01]  /*3d00*/  FFMA.FTZ R224, R106, R245.reuse, R224 ;  /* 0x000000f56ae07223 */ /* 0x080fe200000100e0 */
[----:B------:R-:W-:Y:S01]  /*3d10*/  FFMA.FTZ R184, R58, R245, R184 ;  /* 0x000000f53ab87223 */ /* 0x000fe200000100b8 */
[----:B------:R-:W-:Y:S01]  /*3d20*/  FMUL.FTZ R185, R99, R185 ;  /* 0x000000b963b97220 */ /* 0x000fe20000410000 */
[C---:B------:R-:W-:Y:S01]  /*3d30*/  FADD.FTZ R245, -R9.reuse, R202 ;  /* 0x000000ca09f57221 */ /* 0x040fe20000010100 */
[----:B------:R-:W-:Y:S01]  /*3d40*/  FADD.FTZ R200, -R9, R200 ;  /* 0x000000c809c87221 */ /* 0x000fe20000010100 */
[----:B------:R-:W-:-:S02]  /*3d50*/  HADD2.F32 R202, -RZ, R186.H0_H0 ;  /* 0x200000baffca7230 */ /* 0x000fc40000004100 */
[----:B------:R-:W-:Y:S01]  /*3d60*/  FADD.FTZ R229, R181, R229 ;  /* 0x000000e5b5e57221 */ /* 0x000fe20000010000 */
[-C--:B------:R-:W-:Y:S01]  /*3d70*/  FFMA.FTZ R228, R107, R181.reuse, R228 ;  /* 0x000000b56be47223 */ /* 0x080fe200000100e4 */
[----:B------:R-:W-:Y:S01]  /*3d80*/  FFMA.FTZ R181, R59, R181, R185 ;  /* 0x000000b53bb57223 */ /* 0x000fe200000100b9 */
[C---:B------:R-:W-:Y:S01]  /*3d90*/  FADD.FTZ R201, -R9.reuse, R201 ;  /* 0x000000c909c97221 */ /* 0x040fe20000010100 */
[----:B------:R-:W-:Y:S01]  /*3da0*/  FADD.FTZ R248, -R9, R203 ;  /* 0x000000cb09f87221 */ /* 0x000fe20000010100 */
[----:B------:R-:W-:Y:S02]  /*3db0*/  HADD2.F32 R185, -RZ, R182.H0_H0 ;  /* 0x200000b6ffb97230 */ /* 0x000fe40000004100 */
[----:B------:R-:W-:Y:S01]  /*3dc0*/  FMUL.FTZ R9, R5, R200 ;  /* 0x000000c805097220 */ /* 0x000fe20000410000 */
[----:B------:R-:W-:Y:S02]  /*3dd0*/  FMUL.FTZ R200, R100, R202 ;  /* 0x000000ca64c87220 */ /* 0x000fe40000410000 */
[----:B------:R-:W-:Y:S01]  /*3de0*/  FADD.FTZ R233, R185, R233 ;  /* 0x000000e9b9e97221 */ /* 0x000fe20000010000 */
[-C--:B------:R-:W-:Y:S01]  /*3df0*/  FFMA.FTZ R232, R9, R185.reuse, R232 ;  /* 0x000000b909e87223 */ /* 0x080fe200000100e8 */
[----:B------:R-:W-:Y:S01]  /*3e00*/  FFMA.FTZ R185, R60, R185, R200 ;  /* 0x000000b93cb97223 */ /* 0x000fe200000100c8 */
[----:B------:R-:W-:-:S02]  /*3e10*/  HADD2.F32 R200, -RZ, R186.H1_H1 ;  /* 0x300000baffc87230 */ /* 0x000fc40000004100 */
[----:B------:R-:W-:Y:S02]  /*3e20*/  HADD2.F32 R186, -RZ, R182.H1_H1 ;  /* 0x300000b6ffba7230 */ /* 0x000fe40000004100 */
[----:B------:R-:W-:Y:S01]  /*3e30*/  FMUL.FTZ R182, R5, R201 ;  /* 0x000000c905b67220 */ /* 0x000fe20000410000 */
[----:B------:R-:W-:Y:S01]  /*3e40*/  FADD.FTZ R203, R202, R243 ;  /* 0x000000f3cacb7221 */ /* 0x000fe20000010000 */
[-C--:B------:R-:W-:Y:S01]  /*3e50*/  FMUL.FTZ R201, R101, R200.reuse ;  /* 0x000000c865c97220 */ /* 0x080fe20000410000 */
[----:B------:R-:W-:Y:S01]  /*3e60*/  FADD.FTZ R239, R200, R239 ;  /* 0x000000efc8ef7221 */ /* 0x000fe20000010000 */
[----:B------:R-:W-:Y:S01]  /*3e70*/  FFMA.FTZ R238, R182, R200, R238 ;  /* 0x000000c8b6ee7223 */ /* 0x000fe200000100ee */
[--C-:B------:R-:W-:Y:S02]  /*3e80*/  HADD2.F32 R243, -RZ, R187.reuse.H0_H0 ;  /* 0x200000bbfff37230 */ /* 0x100fe40000004100 */
[----:B------:R-:W-:Y:S01]  /*3e90*/  FMUL.FTZ R200, R5, R245 ;  /* 0x000000f505c87220 */ /* 0x000fe20000410000 */
[----:B--2---:R-:W-:-:S02]  /*3ea0*/  HADD2.F32 R246, -RZ, R187.H1_H1 ;  /* 0x300000bbfff67230 */ /* 0x004fc40000004100 */
[----:B------:R-:W-:Y:S01]  /*3eb0*/  FADD.FTZ R241, R186, R241 ;  /* 0x000000f1baf17221 */ /* 0x000fe20000010000 */
[-C--:B------:R-:W-:Y:S01]  /*3ec0*/  FFMA.FTZ R240, R182, R186.reuse, R240 ;  /* 0x000000bab6f07223 */ /* 0x080fe200000100f0 */
[----:B------:R-:W-:Y:S01]  /*3ed0*/  FFMA.FTZ R186, R61, R186, R201 ;  /* 0x000000ba3dba7223 */ /* 0x000fe200000100c9 */
[----:B------:R-:W-:Y:S01]  /*3ee0*/  FFMA.FTZ R202, R9, R202, R244 ;  /* 0x000000ca09ca7223 */ /* 0x000fe200000100f4 */
[--C-:B------:R-:W-:Y:S02]  /*3ef0*/  HADD2.F32 R201, -RZ, R183.reuse.H0_H0 ;  /* 0x200000b7ffc97230 */ /* 0x100fe40000004100 */
[-C--:B------:R-:W-:Y:S01]  /*3f00*/  FMUL.FTZ R244, R102, R243.reuse ;  /* 0x000000f366f47220 */ /* 0x080fe20000410000 */
[----:B------:R-:W-:Y:S02]  /*3f10*/  HADD2.F32 R187, -RZ, R183.H1_H1 ;  /* 0x300000b7ffbb7230 */ /* 0x000fe40000004100 */
[----:B------:R-:W-:Y:S01]  /*3f20*/  FADD.FTZ R235, R243, R235 ;  /* 0x000000ebf3eb7221 */ /* 0x000fe20000010000 */
[----:B------:R-:W-:Y:S01]  /*3f30*/  FFMA.FTZ R234, R200, R243, R234 ;  /* 0x000000f3c8ea7223 */ /* 0x000fe200000100ea */
[----:B------:R-:W-:Y:S01]  /*3f40*/  FMUL.FTZ R183, R5, R248 ;  /* 0x000000f805b77220 */ /* 0x000fe20000410000 */
[----:B------:R-:W-:Y:S01]  /*3f50*/  FMUL.FTZ R243, R103, R246 ;  /* 0x000000f667f37220 */ /* 0x000fe20000410000 */
        /* <DEDUP_REMOVED lines=28> */
[-C--:B------:R-:W-:Y:S01]  /*4120*/  FFMA.FTZ R248, R183, R187.reuse, R251 ;  /* 0x000000bbb7f87223 */ /* 0x080fe200000100fb */
        /* <DEDUP_REMOVED lines=58> */
[----:B----4-:R-:W-:Y:S01]  /*44d0*/  FFMA.FTZ R246, R183, R246, R250 ;  /* 0x000000f6b7f67223 */ /* 0x010fe200000100fa */
        /* <DEDUP_REMOVED lines=23> */
[----:B------:R0:W-:Y:S02]  /*4650*/  STL [R1], R252 ;  /* 0x000000fc01007387 */ /* 0x0001e40000100800 */
[----:B0-----:R-:W-:-:S02]  /*4660*/  MOV R252, R218 ;  /* 0x000000da00fc7202 */ /* 0x001fc40000000f00 */
[----:B------:R-:W0:Y:S04]  /*4670*/  SHFL.BFLY PT, R218, R250, 0x10, 0x1f ;  /* 0x0e001f00fada7f89 */ /* 0x000e2800000e0000 */
[----:B--2---:R1:W-:Y:S04]  /*4680*/  STL [R1+0x4], R242 ;  /* 0x000004f201007387 */ /* 0x0043e80000100800 */
[----:B------:R2:W-:Y:S04]  /*4690*/  STL [R1+0x8], R220 ;  /* 0x000008dc01007387 */ /* 0x0005e80000100800 */
[----:B------:R2:W-:Y:S01]  /*46a0*/  STL [R1+0xc], R248 ;  /* 0x00000cf801007387 */ /* 0x0005e20000100800 */
[----:B-1----:R-:W-:-:S03]  /*46b0*/  MOV R242, R249 ;  /* 0x000000f900f27202 */ /* 0x002fc60000000f00 */
[----:B------:R2:W1:Y:S04]  /*46c0*/  SHFL.BFLY PT, R220, R251, 0x10, 0x1f ;  /* 0x0e001f00fbdc7f89 */ /* 0x00046800000e0000 */
[----:B0-----:R2:W-:Y:S02]  /*46d0*/  STL [R1+0x20], R246 ;  /* 0x000020f601007387 */ /* 0x0015e40000100800 */
.L_x_4521:
[----:B------:R-:W-:Y:S01]  /*46e0*/  FADD.FTZ R218, R250, R218 ;  /* 0x000000dafada7221 */ /* 0x000fe20000010000 */
        /* <DEDUP_REMOVED lines=42> */
.L_x_4471:
        /* <DEDUP_REMOVED lines=31> */
[----:B-----5:R-:W-:Y:S01]  /*4b80*/  MOV R188, R12 ;  /* 0x0000000c00bc7202 */ /* 0x020fe20000000f00 */
[----:B------:R-:W-:Y:S06]  /*4b90*/  BRA `(.L_x_4472) ;  /* 0x0000000c001c7947 */ /* 0x000fec0003800000 */
.L_x_4470:
        /* <DEDUP_REMOVED lines=32> */
.L_x_4473:
        /* <DEDUP_REMOVED lines=31> */
[----:B-----5:R-:W-:Y:S01]  /*4f90*/  MOV R188, R12 ;  /* 0x0000000c00bc7202 */ /* 0x020fe20000000f00 */
[----:B------:R-:W-:Y:S06]  /*4fa0*/  BRA `(.L_x_4472) ;  /* 0x0000000800187947 */ /* 0x000fec0003800000 */
.L_x_4469:
        /* <DEDUP_REMOVED lines=37> */
.L_x_4475:
        /* <DEDUP_REMOVED lines=33> */
.L_x_4474:
        /* <DEDUP_REMOVED lines=32> */
.L_x_4476:
        /* <DEDUP_REMOVED lines=32> */
.L_x_4472:
        /* <DEDUP_REMOVED lines=13> */
[----:B-----5:R0:W-:Y:S01]  /*58e0*/  @P2 STG.E.128 desc[UR10][R10.64], R188 ;  /* 0x000000bc0a002986 */ /* 0x0201e2000c101d0a */
        /* <DEDUP_REMOVED lines=36> */
.L_x_4479:
        /* <DEDUP_REMOVED lines=29> */
.L_x_4478:
        /* <DEDUP_REMOVED lines=34> */
.L_x_4481:
        /* <DEDUP_REMOVED lines=29> */
.L_x_4477:
        /* <DEDUP_REMOVED lines=35> */
.L_x_4483:
        /* <DEDUP_REMOVED lines=29> */
.L_x_4482:
        /* <DEDUP_REMOVED lines=34> */
.L_x_4484:
        /* <DEDUP_REMOVED lines=28> */
.L_x_4480:
        /* <DEDUP_REMOVED lines=45> */
.L_x_4487:
        /* <DEDUP_REMOVED lines=29> */
.L_x_4486:
        /* <DEDUP_REMOVED lines=34> */
.L_x_4489:
        /* <DEDUP_REMOVED lines=29> */
.L_x_4485:
        /* <DEDUP_REMOVED lines=35> */
.L_x_4491:
        /* <DEDUP_REMOVED lines=29> */
.L_x_4490:
        /* <DEDUP_REMOVED lines=34> */
.L_x_4492:
        /* <DEDUP_REMOVED lines=28> */
.L_x_4488:
        /* <DEDUP_REMOVED lines=45> */
.L_x_4495:
        /* <DEDUP_REMOVED lines=29> */
.L_x_4494:
        /* <DEDUP_REMOVED lines=34> */
.L_x_4497:
        /* <DEDUP_REMOVED lines=29> */
.L_x_4493:
        /* <DEDUP_REMOVED lines=35> */
.L_x_4499:
        /* <DEDUP_REMOVED lines=29> */
.L_x_4498:
        /* <DEDUP_REMOVED lines=34> */
.L_x_4500:
        /* <DEDUP_REMOVED lines=28> */
.L_x_4496:
        /* <DEDUP_REMOVED lines=45> */
.L_x_4503:
        /* <DEDUP_REMOVED lines=29> */
.L_x_4502:
        /* <DEDUP_REMOVED lines=34> */
.L_x_4505:
        /* <DEDUP_REMOVED lines=29> */
.L_x_4501:
        /* <DEDUP_REMOVED lines=35> */
.L_x_4507:
        /* <DEDUP_REMOVED lines=29> */
.L_x_4506:
        /* <DEDUP_REMOVED lines=34> */
.L_x_4508:
        /* <DEDUP_REMOVED lines=28> */
.L_x_4504:
        /* <DEDUP_REMOVED lines=14> */
.L_x_4467:
        /* <DEDUP_REMOVED lines=128> */
[----:B--2---:R-:W-:-:S03]  /*a300*/  MOV R246, R235 ;  /* 0x000000eb00f67202 */ /* 0x004fc60000000f00 */
[----:B------:R0:W5:Y:S04]  /*a310*/  LDL.LU R132, [R1+0x4] ;  /* 0x0000040001847983 */ /* 0x0001680000300800 */
[----:B------:R0:W5:Y:S01]  /*a320*/  LDL.LU R136, [R1] ;  /* 0x0000000001887983 */ /* 0x0001620000300800 */
[----:B------:R-:W-:Y:S02]  /*a330*/  MOV R133, R222 ;  /* 0x000000de00857202 */ /* 0x000fe40000000f00 */
[----:B------:R-:W-:Y:S01]  /*a340*/  MOV R137, R223 ;  /* 0x000000df00897202 */ /* 0x000fe20000000f00 */
[----:B------:R0:W5:Y:S01]  /*a350*/  LDL.LU R141, [R1+0x8] ;  /* 0x00000800018d7983 */ /* 0x0001620000300800 */
[----:B------:R-:W-:Y:S02]  /*a360*/  MOV R140, R252 ;  /* 0x000000fc008c7202 */ /* 0x000fe40000000f00 */
[----:B------:R-:W-:Y:S01]  /*a370*/  MOV R220, R219 ;  /* 0x000000db00dc7202 */ /* 0x000fe20000000f00 */
        /* <DEDUP_REMOVED lines=21> */
.L_x_4466:
[----:B------:R-:W-:Y:S05]  /*a4d0*/  BSYNC B0 ;  /* 0x0000000000007941 */ /* 0x000fea0003800000 */
.L_x_4465:
        /* <DEDUP_REMOVED lines=435> */
.L_x_4468:
[----:B------:R-:W-:Y:S01]  /*c010*/  HFMA2 R244, -RZ, RZ, 0, 5.9604644775390625e-08 ;  /* 0x00000001fff47431 */ /* 0x000fe200000001ff */
[----:B------:R-:W-:Y:S01]  /*c020*/  BSSY B2, `(.L_x_4510) ;  /* 0x0000006000027945 */ /* 0x000fe20003800000 */
[----:B------:R-:W-:Y:S02]  /*c030*/  MOV R243, 0x1f ;  /* 0x0000001f00f37802 */ /* 0x000fe40000000f00 */
[----:B------:R-:W-:-:S07]  /*c040*/  MOV R242, 0xffffffff ;  /* 0xffffffff00f27802 */ /* 0x000fce0000000f00 */
[----:B-----5:R-:W-:Y:S05]  /*c050*/  WARPSYNC.COLLECTIVE R242, `(.L_x_4511) ;  /* 0x00000000f2087348 */ /* 0x020fea0003c00000 */
[----:B------:R0:W1:Y:S02]  /*c060*/  SHFL.BFLY P3, R242, R245, R244, R243 ;  /* 0x0c0000f4f5f27389 */ /* 0x00006400000600f3 */
[----:B01---5:R-:W-:Y:S05]  /*c070*/  ENDCOLLECTIVE ;  /* 0x000000000000791b */ /* 0x023fea0003800000 */
.L_x_4511:
[----:B------:R-:W-:Y:S05]  /*c080*/  BSYNC B2 ;  /* 0x0000000000027941 */ /* 0x000fea0003800000 */
.L_x_4510:
        /* <DEDUP_REMOVED lines=8> */
.L_x_4512:
[----:B------:R-:W-:Y:S01]  /*c110*/  MOV R245, R250 ;  /* 0x000000fa00f57202 */ /* 0x000fe20000000f00 */
[----:B------:R-:W-:Y:S02]  /*c120*/  HFMA2 R244, -RZ, RZ, 0, 1.1920928955078125e-07 ;  /* 0x00000002fff47431 */ /* 0x000fe400000001ff */
[----:B------:R-:W-:Y:S01]  /*c130*/  FADD.FTZ R251, R251, R242 ;  /* 0x000000f2fbfb7221 */ /* 0x000fe20000010000 */
[----:B------:R-:W-:-:S07]  /*c140*/  MOV R242, 0xffffffff ;  /* 0xffffffff00f27802 */ /* 0x000fce0000000f00 */
[----:B------:R-:W-:Y:S05]  /*c150*/  WARPSYNC.COLLECTIVE R242, `(.L_x_4513) ;  /* 0x00000000f2087348 */ /* 0x000fea0003c00000 */
[----:B------:R0:W1:Y:S02]  /*c160*/  SHFL.BFLY P3, R242, R245, R244, R243 ;  /* 0x0c0000f4f5f27389 */ /* 0x00006400000600f3 */
[----:B01----:R-:W-:Y:S05]  /*c170*/  ENDCOLLECTIVE ;  /* 0x000000000000791b */ /* 0x003fea0003800000 */
.L_x_4513:
[----:B------:R-:W-:Y:S01]  /*c180*/  MOV R245, R251 ;  /* 0x000000fb00f57202 */ /* 0x000fe20000000f00 */
[----:B------:R-:W-:Y:S01]  /*c190*/  FADD.FTZ R250, R250, R242 ;  /* 0x000000f2fafa7221 */ /* 0x000fe20000010000 */
[----:B------:R-:W-:-:S07]  /*c1a0*/  MOV R242, 0xffffffff ;  /* 0xffffffff00f27802 */ /* 0x000fce0000000f00 */
[----:B------:R-:W-:Y:S05]  /*c1b0*/  WARPSYNC.COLLECTIVE R242, `(.L_x_4514) ;  /* 0x00000000f2087348 */ /* 0x000fea0003c00000 */
[----:B------:R0:W1:Y:S02]  /*c1c0*/  SHFL.BFLY P3, R242, R245, R244, R243 ;  /* 0x0c0000f4f5f27389 */ /* 0x00006400000600f3 */
[----:B01----:R-:W-:Y:S05]  /*c1d0*/  ENDCOLLECTIVE ;  /* 0x000000000000791b */ /* 0x003fea0003800000 */
.L_x_4514:
[----:B------:R-:W-:Y:S01]  /*c1e0*/  MOV R245, R250 ;  /* 0x000000fa00f57202 */ /* 0x000fe20000000f00 */
[----:B------:R-:W-:Y:S02]  /*c1f0*/  HFMA2 R244, -RZ, RZ, 0, 2.384185791015625e-07 ;  /* 0x00000004fff47431 */ /* 0x000fe400000001ff */
[----:B------:R-:W-:Y:S01]  /*c200*/  FADD.FTZ R251, R251, R242 ;  /* 0x000000f2fbfb7221 */ /* 0x000fe20000010000 */
[----:B------:R-:W-:-:S07]  /*c210*/  MOV R242, 0xffffffff ;  /* 0xffffffff00f27802 */ /* 0x000fce0000000f00 */
[----:B------:R-:W-:Y:S05]  /*c220*/  WARPSYNC.COLLECTIVE R242, `(.L_x_4515) ;  /* 0x00000000f2087348 */ /* 0x000fea0003c00000 */
[----:B------:R0:W1:Y:S02]  /*c230*/  SHFL.BFLY P3, R242, R245, R244, R243 ;  /* 0x0c0000f4f5f27389 */ /* 0x00006400000600f3 */
[----:B01----:R-:W-:Y:S05]  /*c240*/  ENDCOLLECTIVE ;  /* 0x000000000000791b */ /* 0x003fea0003800000 */
.L_x_4515:
[----:B------:R-:W-:Y:S01]  /*c250*/  MOV R245, R251 ;  /* 0x000000fb00f57202 */ /* 0x000fe20000000f00 */
[----:B------:R-:W-:Y:S01]  /*c260*/  FADD.FTZ R250, R250, R242 ;  /* 0x000000f2fafa7221 */ /* 0x000fe20000010000 */
[----:B------:R-:W-:-:S07]  /*c270*/  MOV R242, 0xffffffff ;  /* 0xffffffff00f27802 */ /* 0x000fce0000000f00 */
[----:B------:R-:W-:Y:S05]  /*c280*/  WARPSYNC.COLLECTIVE R242, `(.L_x_4516) ;  /* 0x00000000f2087348 */ /* 0x000fea0003c00000 */
[----:B------:R0:W1:Y:S02]  /*c290*/  SHFL.BFLY P3, R242, R245, R244, R243 ;  /* 0x0c0000f4f5f27389 */ /* 0x00006400000600f3 */
[----:B01----:R-:W-:Y:S05]  /*c2a0*/  ENDCOLLECTIVE ;  /* 0x000000000000791b */ /* 0x003fea0003800000 */
.L_x_4516:
[----:B------:R-:W-:Y:S01]  /*c2b0*/  MOV R245, R250 ;  /* 0x000000fa00f57202 */ /* 0x000fe20000000f00 */
[----:B------:R-:W-:Y:S02]  /*c2c0*/  HFMA2 R244, -RZ, RZ, 0, 4.76837158203125e-07 ;  /* 0x00000008fff47431 */ /* 0x000fe400000001ff */
[----:B------:R-:W-:Y:S01]  /*c2d0*/  FADD.FTZ R251, R251, R242 ;  /* 0x000000f2fbfb7221 */ /* 0x000fe20000010000 */
[----:B------:R-:W-:-:S07]  /*c2e0*/  MOV R242, 0xffffffff ;  /* 0xffffffff00f27802 */ /* 0x000fce0000000f00 */
[----:B------:R-:W-:Y:S05]  /*c2f0*/  WARPSYNC.COLLECTIVE R242, `(.L_x_4517) ;  /* 0x00000000f2087348 */ /* 0x000fea0003c00000 */
[----:B------:R0:W1:Y:S02]  /*c300*/  SHFL.BFLY P3, R242, R245, R244, R243 ;  /* 0x0c0000f4f5f27389 */ /* 0x00006400000600f3 */
[----:B01----:R-:W-:Y:S05]  /*c310*/  ENDCOLLECTIVE ;  /* 0x000000000000791b */ /* 0x003fea0003800000 */
.L_x_4517:
[----:B------:R-:W-:Y:S01]  /*c320*/  MOV R245, R251 ;  /* 0x000000fb00f57202 */ /* 0x000fe20000000f00 */
[----:B------:R-:W-:Y:S01]  /*c330*/  FADD.FTZ R250, R250, R242 ;  /* 0x000000f2fafa7221 */ /* 0x000fe20000010000 */
[----:B------:R-:W-:-:S07]  /*c340*/  MOV R242, 0xffffffff ;  /* 0xffffffff00f27802 */ /* 0x000fce0000000f00 */
[----:B------:R-:W-:Y:S05]  /*c350*/  WARPSYNC.COLLECTIVE R242, `(.L_x_4518) ;  /* 0x00000000f2087348 */ /* 0x000fea0003c00000 */
[----:B------:R0:W1:Y:S02]  /*c360*/  SHFL.BFLY P3, R242, R245, R244, R243 ;  /* 0x0c0000f4f5f27389 */ /* 0x00006400000600f3 */
[----:B01----:R-:W-:Y:S05]  /*c370*/  ENDCOLLECTIVE ;  /* 0x000000000000791b */ /* 0x003fea0003800000 */
.L_x_4518:
[----:B------:R-:W-:Y:S02]  /*c380*/  FADD.FTZ R251, R251, R242 ;  /* 0x000000f2fbfb7221 */ /* 0x000fe40000010000 */
[----:B------:R-:W2:Y:S01]  /*c390*/  LDL.LU R242, [R1] ;  /* 0x0000000001f27983 */ /* 0x000ea20000300800 */
[----:B------:R-:W-:Y:S01]  /*c3a0*/  MOV R245, R250 ;  /* 0x000000fa00f57202 */ /* 0x000fe20000000f00 */
[----:B------:R-:W-:Y:S02]  /*c3b0*/  HFMA2 R244, -RZ, RZ, 0, 9.5367431640625e-07 ;  /* 0x00000010fff47431 */ /* 0x000fe400000001ff */
[----:B------:R0:W-:Y:S02]  /*c3c0*/  STL [R1], R252 ;  /* 0x000000fc01007387 */ /* 0x0001e40000100800 */
[----:B0-----:R-:W-:Y:S02]  /*c3d0*/  MOV R252, R218 ;  /* 0x000000da00fc7202 */ /* 0x001fe40000000f00 */
[----:B--2---:R0:W-:Y:S04]  /*c3e0*/  STL [R1+0x4], R242 ;  /* 0x000004f201007387 */ /* 0x0041e80000100800 */
[----:B------:R1:W-:Y:S04]  /*c3f0*/  STL [R1+0x8], R220 ;  /* 0x000008dc01007387 */ /* 0x0003e80000100800 */
[----:B------:R1:W-:Y:S01]  /*c400*/  STL [R1+0xc], R248 ;  /* 0x00000cf801007387 */ /* 0x0003e20000100800 */
[----:B0-----:R-:W-:-:S03]  /*c410*/  MOV R242, 0xffffffff ;  /* 0xffffffff00f27802 */ /* 0x001fc60000000f00 */
[----:B------:R1:W-:Y:S04]  /*c420*/  STL [R1+0x20], R246 ;  /* 0x000020f601007387 */ /* 0x0003e80000100800 */
[----:B-1----:R-:W-:Y:S05]  /*c430*/  WARPSYNC.COLLECTIVE R242, `(.L_x_4519) ;  /* 0x00000000f2087348 */ /* 0x002fea0003c00000 */
[----:B------:R0:W2:Y:S02]  /*c440*/  SHFL.BFLY P3, R242, R245, R244, R243 ;  /* 0x0c0000f4f5f27389 */ /* 0x0000a400000600f3 */
[----:B012---:R-:W-:Y:S05]  /*c450*/  ENDCOLLECTIVE ;  /* 0x000000000000791b */ /* 0x007fea0003800000 */
.L_x_4519:
[----:B------:R-:W-:Y:S02]  /*c460*/  MOV R245, R251 ;  /* 0x000000fb00f57202 */ /* 0x000fe40000000f00 */
[----:B------:R-:W-:Y:S02]  /*c470*/  MOV R218, R242 ;  /* 0x000000f200da7202 */ /* 0x000fe40000000f00 */
[----:B------:R-:W-:-:S07]  /*c480*/  MOV R242, 0xffffffff ;  /* 0xffffffff00f27802 */ /* 0x000fce0000000f00 */
[----:B------:R-:W-:Y:S05]  /*c490*/  WARPSYNC.COLLECTIVE R242, `(.L_x_4520) ;  /* 0x00000000f2087348 */ /* 0x000fea0003c00000 */
[----:B------:R0:W1:Y:S02]  /*c4a0*/  SHFL.BFLY P3, R242, R245, R244, R243 ;  /* 0x0c0000f4f5f27389 */ /* 0x00006400000600f3 */
[----:B01----:R-:W-:Y:S05]  /*c4b0*/  ENDCOLLECTIVE ;  /* 0x000000000000791b */ /* 0x003fea0003800000 */
.L_x_4520:
[----:B------:R-:W-:Y:S02]  /*c4c0*/  MOV R244, R202 ;  /* 0x000000ca00f47202 */ /* 0x000fe40000000f00 */
[----:B------:R-:W-:Y:S02]  /*c4d0*/  MOV R243, R203 ;  /* 0x000000cb00f37202 */ /* 0x000fe40000000f00 */
[----:B------:R-:W-:Y:S02]  /*c4e0*/  MOV R220, R242 ;  /* 0x000000f200dc7202 */ /* 0x000fe40000000f00 */
[----:B------:R-:W-:Y:S01]  /*c4f0*/  MOV R242, R249 ;  /* 0x000000f900f27202 */ /* 0x000fe20000000f00 */
[----:B------:R-:W-:Y:S06]  /*c500*/  BRA `(.L_x_4521) ;  /* 0xffffff8000747947 */ /* 0x000fec000383ffff */
.L_x_4522:
        /* <DEDUP_REMOVED lines=15> */
.L_x_7151:


//--------------------- .text._ZN10layer_norm31ln_parallel_residual_bwd_kernelINS_13Kernel_traitsIf6__halffS2_fjLj1280ELj1ELj4ELj1ELj16ENS_18Kernel_traits_baseILj1280EfS2_fS2_fjLj128EEEEELb0ELb1ELb0EEEvNS_9BwdParamsE --------------------------
	.section	.text._ZN10layer_norm31ln_parallel_residual_bwd_kernelINS_13Kernel_traitsIf6__halffS2_fjLj1280ELj1ELj4ELj1ELj16ENS_18Kernel_traits_baseILj1280EfS2_fS2_fjLj128EEEEELb0ELb1ELb0EEEvNS_9BwdParamsE,"ax",@progbits
	.align	128
        .global         _ZN10layer_norm31ln_parallel_residual_bwd_kernelINS_13Kernel_traitsIf6__halffS2_fjLj1280ELj1ELj4ELj1ELj16ENS_18Kernel_traits_baseILj1280EfS2_fS2_fjLj128EEEEELb0ELb1ELb0EEEvNS_9BwdParamsE
        .type           _ZN10layer_norm31ln_parallel_residual_bwd_kernelINS_13Kernel_traitsIf6__halffS2_fjLj1280ELj1ELj4ELj1ELj16ENS_18Kernel_traits_baseILj1280EfS2_fS2_fjLj128EEEEELb0ELb1ELb0EEEvNS_9BwdParamsE,@function
        .size           _ZN10layer_norm31ln_parallel_residual_bwd_kernelINS_13Kernel_traitsIf6__halffS2_fjLj1280ELj1ELj4ELj1ELj16ENS_18Kernel_traits_baseILj1280EfS2_fS2_fjLj128EEEEELb0ELb1ELb0EEEvNS_9BwdParamsE,(.L_x_7152 - _ZN10layer_norm31ln_parallel_residual_bwd_kernelINS_13Kernel_traitsIf6__halffS2_fjLj1280ELj1ELj4ELj1ELj16ENS_18Kernel_traits_baseILj1280EfS2_fS2_fjLj128EEEEELb0ELb1ELb0EEEvNS_9BwdParamsE)
        .other          _ZN10layer_norm31ln_parallel_residual_bwd_kernelINS_13Kernel_traitsIf6__halffS2_fjLj1280ELj1ELj4ELj1ELj16ENS_18Kernel_traits_baseILj1280EfS2_fS2_fjLj128EEEEELb0ELb1ELb0EEEvNS_9BwdParamsE,@"STO_CUDA_ENTRY STV_DEFAULT"
_ZN10layer_norm31ln_parallel_residual_bwd_kernelINS_13Kernel_traitsIf6__halffS2_fjLj1280ELj1ELj4ELj1ELj16ENS_18Kernel_traits_baseILj1280EfS2_fS2_fjLj128EEEEELb0ELb1ELb0EEEvNS_9BwdParamsE:
.text._ZN10layer_norm31ln_parallel_residual_bwd_kernelINS_13Kernel_traitsIf6__halffS2_fjLj1280ELj1ELj4ELj1ELj16ENS_18Kernel_traits_baseILj1280EfS2_fS2_fjLj128EEEEELb0ELb1ELb0EEEvNS_9BwdParamsE:
        /* <DEDUP_REMOVED lines=162> */
.L_x_4586:
        /* <DEDUP_REMOVED lines=43> */
[C---:B------:R-:W-:Y:S01]  /*0cd0*/  FADD.FTZ R4, -R195.reuse, R6 ;  /* 0x00000006c3047221 */ /* 0x040fe20000010100 */
[----:B------:R-:W-:Y:S02]  /*0ce0*/  FADD.FTZ R3, -R195, R5 ;  /* 0x00000005c3037221 */ /* 0x000fe40000010100 */
[----:B-----5:R-:W-:Y:S01]  /*0cf0*/  FMUL.FTZ R0, R163, R0 ;  /* 0x00000000a3007220 */ /* 0x020fe20000410000 */
[----:B------:R-:W-:Y:S01]  /*0d00*/  FADD.FTZ R5, -R195, R7 ;  /* 0x00000007c3057221 */ /* 0x000fe20000010100 */
[----:B---3--:R-:W-:-:S02]  /*0d10*/  HADD2.F32 R6, -RZ, R8.H0_H0 ;  /* 0x20000008ff067230 */ /* 0x008fc40000004100 */
[----:B------:R-:W-:Y:S01]  /*0d20*/  FMUL.FTZ R3, R163, R3 ;  /* 0x00000003a3037220 */ /* 0x000fe20000410000 */
[----:B------:R-:W-:Y:S02]  /*0d30*/  HADD2.F32 R7, -RZ, R8.H1_H1 ;  /* 0x30000008ff077230 */ /* 0x000fe40000004100 */
[----:B------:R-:W-:Y:S01]  /*0d40*/  FADD.FTZ R44, R44, R6 ;  /* 0x000000062c2c7221 */ /* 0x000fe20000010000 */
[-C--:B------:R-:W-:Y:S01]  /*0d50*/  FFMA.FTZ R228, R0, R6.reuse, R228 ;  /* 0x0000000600e47223 */ /* 0x080fe200000100e4 */
[----:B------:R-:W-:Y:S01]  /*0d60*/  FMUL.FTZ R6, R147, R6 ;  /* 0x0000000693067220 */ /* 0x000fe20000410000 */
[--C-:B------:R-:W-:Y:S02]  /*0d70*/  HADD2.F32 R8, -RZ, R9.reuse.H0_H0 ;  /* 0x20000009ff087230 */ /* 0x100fe40000004100 */
[----:B0-----:R-:W-:Y:S02]  /*0d80*/  HADD2.F32 R17, -RZ, R9.H1_H1 ;  /* 0x30000009ff117230 */ /* 0x001fe40000004100 */
[C---:B----4-:R-:W-:Y:S01]  /*0d90*/  FADD.FTZ R9, -R195.reuse, R12 ;  /* 0x0000000cc3097221 */ /* 0x050fe20000010100 */
[C---:B------:R-:W-:Y:S01]  /*0da0*/  FADD.FTZ R12, -R195.reuse, R13 ;  /* 0x0000000dc30c7221 */ /* 0x040fe20000010100 */
[----:B------:R-:W-:Y:S01]  /*0db0*/  FADD.FTZ R136, -R195, R15 ;  /* 0x0000000fc3887221 */ /* 0x000fe20000010100 */
[C---:B------:R-:W-:Y:S01]  /*0dc0*/  FMUL.FTZ R4, R163.reuse, R4 ;  /* 0x00000004a3047220 */ /* 0x040fe20000410000 */
[----:B------:R-:W-:Y:S01]  /*0dd0*/  FMUL.FTZ R5, R163, R5 ;  /* 0x00000005a3057220 */ /* 0x000fe20000410000 */
[----:B------:R-:W-:Y:S01]  /*0de0*/  FADD.FTZ R45, R45, R7 ;  /* 0x000000072d2d7221 */ /* 0x000fe20000010000 */
[-C--:B------:R-:W-:Y:S01]  /*0df0*/  FFMA.FTZ R229, R3, R7.reuse, R229 ;  /* 0x0000000703e57223 */ /* 0x080fe200000100e5 */
[----:B------:R-:W-:Y:S01]  /*0e00*/  FMUL.FTZ R7, R146, R7 ;  /* 0x0000000792077220 */ /* 0x000fe20000410000 */
[----:B------:R-:W-:Y:S01]  /*0e10*/  FADD.FTZ R13, RZ, R6 ;  /* 0x00000006ff0d7221 */ /* 0x000fe20000010000 */
[----:B------:R-:W-:Y:S01]  /*0e20*/  FFMA.FTZ R15, R0, R6, RZ ;  /* 0x00000006000f7223 */ /* 0x000fe200000100ff */
[----:B------:R-:W-:-:S02]  /*0e30*/  HADD2.F32 R16, -RZ, R10.H0_H0 ;  /* 0x2000000aff107230 */ /* 0x000fc40000004100 */
[----:B------:R-:W-:Y:S01]  /*0e40*/  FADD.FTZ R46, R46, R8 ;  /* 0x000000082e2e7221 */ /* 0x000fe20000010000 */
[----:B------:R-:W-:Y:S02]  /*0e50*/  HADD2.F32 R137, -RZ, R10.H1_H1 ;  /* 0x3000000aff897230 */ /* 0x000fe40000004100 */
        /* <DEDUP_REMOVED lines=10> */
[--C-:B------:R-:W-:Y:S02]  /*0f00*/  HADD2.F32 R138, -RZ, R11.reuse.H0_H0 ;  /* 0x2000000bff8a7230 */ /* 0x100fe40000004100 */
[----:B------:R-:W-:Y:S01]  /*0f10*/  FADD.FTZ R48, R48, R16 ;  /* 0x0000001030307221 */ /* 0x000fe20000010000 */
[----:B------:R-:W-:Y:S02]  /*0f20*/  HADD2.F32 R139, -RZ, R11.H1_H1 ;  /* 0x3000000bff8b7230 */ /* 0x000fe40000004100 */
        /* <DEDUP_REMOVED lines=8> */
[----:B------:R-:W-:Y:S01]  /*0fb0*/  FADD.FTZ R14, -R195, R14 ;  /* 0x0000000ec30e7221 */ /* 0x000fe20000010100 */
        /* <DEDUP_REMOVED lines=16> */
.L_x_4526:
[----:B------:R-:W-:Y:S05]  /*10c0*/  BSYNC.RECONVERGENT B1 ;  /* 0x0000000000017941 */ /* 0x000fea0003800200 */
.L_x_4525:
        /* <DEDUP_REMOVED lines=29> */
[----:B------:R-:W-:Y:S01]  /*12a0*/  FMUL.FTZ R19, R163, R19 ;  /* 0x00000013a3137220 */ /* 0x000fe20000410000 */
[----:B---3--:R-:W-:-:S02]  /*12b0*/  HADD2.F32 R22, -RZ, R24.H0_H0 ;  /* 0x20000018ff167230 */ /* 0x008fc40000004100 */
[----:B------:R-:W-:-:S03]  /*12c0*/  HADD2.F32 R23, -RZ, R24.H1_H1 ;  /* 0x30000018ff177230 */ /* 0x000fc60000004100 */
[----:B------:R-:W-:Y:S01]  /*12d0*/  FADD.FTZ R52, R52, R22 ;  /* 0x0000001634347221 */ /* 0x000fe20000010000 */
[-C--:B------:R-:W-:Y:S01]  /*12e0*/  FFMA.FTZ R220, R18, R22.reuse, R220 ;  /* 0x0000001612dc7223 */ /* 0x080fe200000100dc */
[----:B------:R-:W-:Y:S01]  /*12f0*/  FMUL.FTZ R22, R147, R22 ;  /* 0x0000001693167220 */ /* 0x000fe20000410000 */
[--C-:B------:R-:W-:Y:S02]  /*1300*/  HADD2.F32 R24, -RZ, R25.reuse.H0_H0 ;  /* 0x20000019ff187230 */ /* 0x100fe40000004100 */
[----:B------:R-:W-:Y:S02]  /*1310*/  HADD2.F32 R33, -RZ, R25.H1_H1 ;  /* 0x30000019ff217230 */ /* 0x000fe40000004100 */
[C---:B------:R-:W-:Y:S01]  /*1320*/  FADD.FTZ R25, -R195.reuse, R28 ;  /* 0x0000001cc3197221 */ /* 0x040fe20000010100 */
[C---:B------:R-:W-:Y:S01]  /*1330*/  FADD.FTZ R28, -R195.reuse, R29 ;  /* 0x0000001dc31c7221 */ /* 0x040fe20000010100 */
[----:B------:R-:W-:Y:S01]  /*1340*/  FADD.FTZ R32, -R195, R31 ;  /* 0x0000001fc3207221 */ /* 0x000fe20000010100 */
[C---:B------:R-:W-:Y:S01]  /*1350*/  FMUL.FTZ R20, R163.reuse, R20 ;  /* 0x00000014a3147220 */ /* 0x040fe20000410000 */
[----:B------:R-:W-:Y:S01]  /*1360*/  FMUL.FTZ R21, R163, R21 ;  /* 0x00000015a3157220 */ /* 0x000fe20000410000 */
[----:B------:R-:W-:Y:S01]  /*1370*/  FADD.FTZ R53, R53, R23 ;  /* 0x0000001735357221 */ /* 0x000fe20000010000 */
[-C--:B------:R-:W-:Y:S01]  /*1380*/  FFMA.FTZ R221, R19, R23.reuse, R221 ;  /* 0x0000001713dd7223 */ /* 0x080fe200000100dd */
[----:B------:R-:W-:Y:S01]  /*1390*/  FMUL.FTZ R23, R146, R23 ;  /* 0x0000001792177220 */ /* 0x000fe20000410000 */
[----:B------:R-:W-:Y:S01]  /*13a0*/  FADD.FTZ R29, R212, R22 ;  /* 0x00000016d41d7221 */ /* 0x000fe20000010000 */
[----:B------:R-:W-:Y:S01]  /*13b0*/  FFMA.FTZ R31, R18, R22, R213 ;  /* 0x00000016121f7223 */ /* 0x000fe200000100d5 */
[----:B------:R-:W-:-:S02]  /*13c0*/  HADD2.F32 R136, -RZ, R26.H0_H0 ;  /* 0x2000001aff887230 */ /* 0x000fc40000004100 */
[----:B------:R-:W-:Y:S01]  /*13d0*/  FADD.FTZ R54, R54, R24 ;  /* 0x0000001836367221 */ /* 0x000fe20000010000 */
[----:B------:R-:W-:Y:S02]  /*13e0*/  HADD2.F32 R137, -RZ, R26.H1_H1 ;  /* 0x3000001aff897230 */ /* 0x000fe40000004100 */
[-C--:B------:R-:W-:Y:S01]  /*13f0*/  FFMA.FTZ R222, R20, R24.reuse, R222 ;  /* 0x0000001814de7223 */ /* 0x080fe200000100de */
[----:B------:R-:W-:Y:S01]  /*1400*/  FADD.FTZ R55, R55, R33 ;  /* 0x0000002137377221 */ /* 0x000fe20000010000 */
[-C--:B------:R-:W-:Y:S01]  /*1410*/  FFMA.FTZ R223, R21, R33.reuse, R223 ;  /* 0x0000002115df7223 */ /* 0x080fe200000100df */
[----:B----4-:R-:W-:Y:S01]  /*1420*/  FMUL.FTZ R26, R144, R33 ;  /* 0x00000021901a7220 */ /* 0x010fe20000410000 */
        /* <DEDUP_REMOVED lines=11> */
[----:B------:R-:W-:Y:S01]  /*14e0*/  FADD.FTZ R33, R33, R26 ;  /* 0x0000001a21217221 */ /* 0x000fe20000010000 */
[----:B------:R-:W-:Y:S01]  /*14f0*/  FFMA.FTZ R136, R21, R26, R31 ;  /* 0x0000001a15887223 */ /* 0x000fe2000001001f */
[----:B------:R-:W-:Y:S01]  /*1500*/  FMUL.FTZ R28, R163, R28 ;  /* 0x0000001ca31c7220 */ /* 0x000fe20000410000 */
[----:B------:R-:W-:Y:S01]  /*1510*/  FADD.FTZ R30, -R195, R30 ;  /* 0x0000001ec31e7221 */ /* 0x000fe20000010100 */
[----:B------:R-:W-:Y:S01]  /*1520*/  FMUL.FTZ R29, R142, R137 ;  /* 0x000000898e1d7220 */ /* 0x000fe20000410000 */
[----:B------:R-:W-:Y:S01]  /*1530*/  FADD.FTZ R33, R33, R27 ;  /* 0x0000001b21217221 */ /* 0x000fe20000010000 */
[----:B------:R-:W-:Y:S01]  /*1540*/  FFMA.FTZ R136, R25, R27, R136 ;  /* 0x0000001b19887223 */ /* 0x000fe20000010088 */
[----:B------:R-:W-:Y:S01]  /*1550*/  FADD.FTZ R57, R57, R137 ;  /* 0x0000008939397221 */ /* 0x000fe20000010000 */
[C---:B------:R-:W-:Y:S01]  /*1560*/  FFMA.FTZ R217, R28.reuse, R137, R217 ;  /* 0x000000891cd97223 */ /* 0x040fe200000100d9 */
        /* <DEDUP_REMOVED lines=14> */
.L_x_4528:
[----:B------:R-:W-:Y:S05]  /*1650*/  BSYNC.RECONVERGENT B1 ;  /* 0x0000000000017941 */ /* 0x000fea0003800200 */
.L_x_4527:
        /* <DEDUP_REMOVED lines=8> */
[----:B------:R-:W4:Y:S04]  /*16e0*/  LDL R160, [R1] ;  /* 0x0000000001a07983 */ /* 0x000f280000100800 */
[----:B------:R-:W4:Y:S01]  /*16f0*/  LDL R161, [R1+0x4] ;  /* 0x0000040001a17983 */ /* 0x000f220000100800 */
[----:B0-----:R-:W-:-:S03]  /*1700*/  IMAD.WIDE.U32 R34, R214, 0x20, R34 ;  /* 0x00000020d6227825 */ /* 0x001fc600078e0022 */
[----:B------:R-:W4:Y:S04]  /*1710*/  LDL R252, [R1+0x8] ;  /* 0x0000080001fc7983 */ /* 0x000f280000100800 */
[----:B------:R-:W2:Y:S01]  /*1720*/  LDG.E.128 R136, desc[UR10][R34.64] ;  /* 0x0000000a22887981 */ /* 0x000ea2000c1e1d00 */
[----:B-1----:R-:W-:-:S03]  /*1730*/  IMAD.WIDE.U32 R140, R214, 0x10, R140 ;  /* 0x00000010d68c7825 */ /* 0x002fc600078e008c */
[----:B------:R0:W4:Y:S04]  /*1740*/  LDG.E.128 R144, desc[UR10][R34.64+0x10] ;  /* 0x0000100a22907981 */ /* 0x000128000c1e1d00 */
        /* <DEDUP_REMOVED lines=10> */
[C---:B0-----:R-:W-:Y:S01]  /*17f0*/  FADD.FTZ R34, -R195.reuse, R136 ;  /* 0x00000088c3227221 */ /* 0x041fe20000010100 */
[C---:B------:R-:W-:Y:S01]  /*1800*/  FADD.FTZ R35, -R195.reuse, R137 ;  /* 0x00000089c3237221 */ /* 0x040fe20000010100 */
[----:B------:R-:W-:Y:S02]  /*1810*/  FADD.FTZ R149, -R195, R139 ;  /* 0x0000008bc3957221 */ /* 0x000fe40000010100 */
[C---:B-----5:R-:W-:Y:S01]  /*1820*/  FMUL.FTZ R34, R163.reuse, R34 ;  /* 0x00000022a3227220 */ /* 0x060fe20000410000 */
[----:B------:R-:W-:Y:S01]  /*1830*/  FMUL.FTZ R35, R163, R35 ;  /* 0x00000023a3237220 */ /* 0x000fe20000410000 */
[----:B---3--:R-:W-:-:S02]  /*1840*/  HADD2.F32 R138, -RZ, R140.H0_H0 ;  /* 0x2000008cff8a7230 */ /* 0x008fc40000004100 */
[----:B------:R-:W-:-:S03]  /*1850*/  HADD2.F32 R139, -RZ, R140.H1_H1 ;  /* 0x3000008cff8b7230 */ /* 0x000fc60000004100 */
[----:B------:R-:W-:Y:S01]  /*1860*/  FMUL.FTZ R150, R153, R138 ;  /* 0x0000008a99967220 */ /* 0x000fe20000410000 */
[--C-:B------:R-:W-:Y:S02]  /*1870*/  HADD2.F32 R152, -RZ, R141.reuse.H0_H0 ;  /* 0x2000008dff987230 */ /* 0x100fe40000004100 */
        /* <DEDUP_REMOVED lines=9> */
[----:B----4-:R-:W-:Y:S01]  /*1910*/  FADD.FTZ R141, -R195, R144 ;  /* 0x00000090c38d7221 */ /* 0x010fe20000010100 */
[----:B------:R-:W-:Y:S01]  /*1920*/  FMUL.FTZ R149, R163, R149 ;  /* 0x00000095a3957220 */ /* 0x000fe20000410000 */
[----:B------:R-:W-:Y:S01]  /*1930*/  FADD.FTZ R62, R62, R152 ;  /* 0x000000983e3e7221 */ /* 0x000fe20000010000 */
[-C--:B------:R-:W-:Y:S01]  /*1940*/  FFMA.FTZ R210, R148, R152.reuse, R210 ;  /* 0x0000009894d27223 */ /* 0x080fe200000100d2 */
[----:B------:R-:W-:Y:S01]  /*1950*/  FMUL.FTZ R152, R157, R152 ;  /* 0x000000989d987220 */ /* 0x000fe20000410000 */
[----:B------:R-:W-:Y:S01]  /*1960*/  FADD.FTZ R138, R138, R151 ;  /* 0x000000978a8a7221 */ /* 0x000fe20000010000 */
[----:B------:R-:W-:Y:S01]  /*1970*/  FFMA.FTZ R139, R35, R151, R139 ;  /* 0x00000097238b7223 */ /* 0x000fe2000001008b */
[--C-:B------:R-:W-:Y:S02]  /*1980*/  HADD2.F32 R155, -RZ, R142.reuse.H0_H0 ;  /* 0x2000008eff9b7230 */ /* 0x100fe40000004100 */
[----:B------:R-:W-:Y:S01]  /*1990*/  FMUL.FTZ R153, R163, R141 ;  /* 0x0000008da3997220 */ /* 0x000fe20000410000 */
[----:B------:R-:W-:Y:S01]  /*19a0*/  FADD.FTZ R63, R63, R154 ;  /* 0x0000009a3f3f7221 */ /* 0x000fe20000010000 */
        /* <DEDUP_REMOVED lines=35> */
.L_x_4530:
[----:B------:R-:W-:Y:S05]  /*1be0*/  BSYNC.RECONVERGENT B1 ;  /* 0x0000000000017941 */ /* 0x000fea0003800200 */
.L_x_4529:
        /* <DEDUP_REMOVED lines=18> */
[C---:B------:R-:W-:Y:S01]  /*1d10*/  FADD.FTZ R164, -R195.reuse, R137 ;  /* 0x00000089c3a47221 */ /* 0x040fe20000010100 */
[----:B------:R-:W-:Y:S02]  /*1d20*/  FADD.FTZ R166, -R195, R139 ;  /* 0x0000008bc3a67221 */ /* 0x000fe40000010100 */
[----:B-----5:R-:W-:Y:S01]  /*1d30*/  FMUL.FTZ R162, R163, R162 ;  /* 0x000000a2a3a27220 */ /* 0x020fe20000410000 */
[----:B---3--:R-:W-:-:S02]  /*1d40*/  HADD2.F32 R138, -RZ, R140.H0_H0 ;  /* 0x2000008cff8a7230 */ /* 0x008fc40000004100 */
[C---:B------:R-:W-:Y:S01]  /*1d50*/  FMUL.FTZ R164, R163.reuse, R164 ;  /* 0x000000a4a3a47220 */ /* 0x040fe20000410000 */
[----:B------:R-:W-:Y:S02]  /*1d60*/  HADD2.F32 R139, -RZ, R140.H1_H1 ;  /* 0x3000008cff8b7230 */ /* 0x000fe40000004100 */
[-C--:B------:R-:W-:Y:S01]  /*1d70*/  FMUL.FTZ R167, R248, R138.reuse ;  /* 0x0000008af8a77220 */ /* 0x080fe20000410000 */
        /* <DEDUP_REMOVED lines=25> */
[C---:B------:R-:W-:Y:S01]  /*1f10*/  FADD.FTZ R137, -R195.reuse, R146 ;  /* 0x00000092c3897221 */ /* 0x040fe20000010100 */
        /* <DEDUP_REMOVED lines=29> */
.L_x_4532:
[----:B------:R-:W-:Y:S05]  /*20f0*/  BSYNC.RECONVERGENT B1 ;  /* 0x0000000000017941 */ /* 0x000fea0003800200 */
.L_x_4531:
        /* <DEDUP_REMOVED lines=16> */
[C---:B------:R-:W-:Y:S01]  /*2200*/  FADD.FTZ R179, -R195.reuse, R136 ;  /* 0x00000088c3b37221 */ /* 0x040fe20000010100 */
[C---:B------:R-:W-:Y:S01]  /*2210*/  FADD.FTZ R137, -R195.reuse, R137 ;  /* 0x00000089c3897221 */ /* 0x040fe20000010100 */
[----:B------:R-:W-:Y:S01]  /*2220*/  FADD.FTZ R138, -R195, R138 ;  /* 0x0000008ac38a7221 */ /* 0x000fe20000010100 */
[C---:B-----5:R-:W-:Y:S01]  /*2230*/  FMUL.FTZ R182, R163.reuse, R139 ;  /* 0x0000008ba3b67220 */ /* 0x060fe20000410000 */
[----:B------:R-:W-:Y:S01]  /*2240*/  FMUL.FTZ R179, R163, R179 ;  /* 0x000000b3a3b37220 */ /* 0x000fe20000410000 */
[----:B---3--:R-:W-:-:S02]  /*2250*/  HADD2.F32 R136, -RZ, R145.H1_H1 ;  /* 0x30000091ff887230 */ /* 0x008fc40000004100 */
[----:B----4-:R-:W-:Y:S01]  /*2260*/  FADD.FTZ R186, -R195, R143 ;  /* 0x0000008fc3ba7221 */ /* 0x010fe20000010100 */
[--C-:B------:R-:W-:Y:S02]  /*2270*/  HADD2.F32 R143, -RZ, R144.reuse.H0_H0 ;  /* 0x20000090ff8f7230 */ /* 0x100fe40000004100 */
[----:B------:R-:W-:-:S03]  /*2280*/  HADD2.F32 R144, -RZ, R144.H1_H1 ;  /* 0x30000090ff907230 */ /* 0x000fc60000004100 */
[----:B------:R-:W-:Y:S01]  /*2290*/  FMUL.FTZ R187, R240, R143 ;  /* 0x0000008ff0bb7220 */ /* 0x000fe20000410000 */
[----:B------:R-:W-:Y:S02]  /*22a0*/  HADD2.F32 R189, -RZ, R145.H0_H0 ;  /* 0x20000091ffbd7230 */ /* 0x000fe40000004100 */
[C---:B0-----:R-:W-:Y:S01]  /*22b0*/  FMUL.FTZ R180, R163.reuse, R137 ;  /* 0x00000089a3b47220 */ /* 0x041fe20000410000 */
        /* <DEDUP_REMOVED lines=12> */
[----:B------:R-:W-:-:S02]  /*2380*/  HADD2.F32 R145, -RZ, R146.H0_H0 ;  /* 0x20000092ff917230 */ /* 0x000fc40000004100 */
[----:B------:R-:W-:Y:S01]  /*2390*/  FADD.FTZ R140, -R195, R140 ;  /* 0x0000008cc38c7221 */ /* 0x000fe20000010100 */
[----:B------:R-:W-:Y:S01]  /*23a0*/  FADD.FTZ R136, R136, R189 ;  /* 0x000000bd88887221 */ /* 0x000fe20000010000 */
[----:B------:R-:W-:Y:S01]  /*23b0*/  FFMA.FTZ R137, R181, R189, R137 ;  /* 0x000000bdb5897223 */ /* 0x000fe20000010089 */
[C---:B------:R-:W-:Y:S01]  /*23c0*/  FADD.FTZ R142, -R195.reuse, R142 ;  /* 0x0000008ec38e7221 */ /* 0x040fe20000010100 */
[----:B------:R-:W-:Y:S02]  /*23d0*/  HADD2.F32 R146, -RZ, R146.H1_H1 ;  /* 0x30000092ff927230 */ /* 0x000fe40000004100 */
[----:B------:R-:W-:Y:S01]  /*23e0*/  FADD.FTZ R141, -R195, R141 ;  /* 0x0000008dc38d7221 */ /* 0x000fe20000010100 */
[----:B------:R-:W-:Y:S01]  /*23f0*/  FMUL.FTZ R183, R163, R140 ;  /* 0x0000008ca3b77220 */ /* 0x000fe20000410000 */
[----:B------:R-:W-:Y:S01]  /*2400*/  FMUL.FTZ R191, R236, R145 ;  /* 0x00000091ecbf7220 */ /* 0x000fe20000410000 */
[----:B------:R-:W-:Y:S01]  /*2410*/  FADD.FTZ R136, R136, R190 ;  /* 0x000000be88887221 */ /* 0x000fe20000010000 */
[----:B------:R-:W-:Y:S01]  /*2420*/  FFMA.FTZ R137, R182, R190, R137 ;  /* 0x000000beb6897223 */ /* 0x000fe20000010089 */
[----:B------:R-:W-:-:S02]  /*2430*/  HADD2.F32 R193, -RZ, R147.H0_H0 ;  /* 0x20000093ffc17230 */ /* 0x000fc40000004100 */
[C---:B------:R-:W-:Y:S01]  /*2440*/  FMUL.FTZ R185, R163.reuse, R142 ;  /* 0x0000008ea3b97220 */ /* 0x040fe20000410000 */
[----:B------:R-:W-:Y:S01]  /*2450*/  FMUL.FTZ R184, R163, R141 ;  /* 0x0000008da3b87220 */ /* 0x000fe20000410000 */
[----:B------:R-:W-:Y:S01]  /*2460*/  FMUL.FTZ R192, R237, R146 ;  /* 0x00000092edc07220 */ /* 0x000fe20000410000 */
[----:B------:R-:W-:Y:S01]  /*2470*/  FADD.FTZ R136, R136, R191 ;  /* 0x000000bf88887221 */ /* 0x000fe20000010000 */
[----:B------:R-:W-:Y:S01]  /*2480*/  FFMA.FTZ R137, R183, R191, R137 ;  /* 0x000000bfb7897223 */ /* 0x000fe20000010089 */
[----:B------:R-:W-:Y:S02]  /*2490*/  HADD2.F32 R147, -RZ, R147.H1_H1 ;  /* 0x30000093ff937230 */ /* 0x000fe40000004100 */
        /* <DEDUP_REMOVED lines=21> */
.L_x_4534:
[----:B------:R-:W-:Y:S05]  /*25f0*/  BSYNC.RECONVERGENT B1 ;  /* 0x0000000000017941 */ /* 0x000fea0003800200 */
.L_x_4533:
        /* <DEDUP_REMOVED lines=23> */
.L_x_4598:
        /* <DEDUP_REMOVED lines=47> */
.L_x_4540:
        /* <DEDUP_REMOVED lines=14> */
[----:B------:R-:W-:Y:S01]  /*2b40*/  FFMA.FTZ R125, R16, R141, R140 ;  /* 0x0000008d107d7223 */ /* 0x000fe2000001008c */
[----:B------:R-:W-:Y:S02]  /*2b50*/  F2FP.F16.F32.PACK_AB R138, R127, R126 ;  /* 0x0000007e7f8a723e */ /* 0x000fe400000000ff */
[----:B------:R-:W-:Y:S01]  /*2b60*/  FADD.FTZ R124, R15, -R124 ;  /* 0x8000007c0f7c7221 */ /* 0x000fe20000010000 */
[----:B------:R-:W-:Y:S01]  /*2b70*/  FADD.FTZ R125, R17, -R125 ;  /* 0x8000007d117d7221 */ /* 0x000fe20000010000 */
[----:B------:R-:W-:Y:S02]  /*2b80*/  MOV R126, R138 ;  /* 0x0000008a007e7202 */ /* 0x000fe40000000f00 */
[C---:B------:R-:W-:Y:S01]  /*2b90*/  FMUL.FTZ R124, R163.reuse, R124 ;  /* 0x0000007ca37c7220 */ /* 0x040fe20000410000 */
[----:B------:R-:W-:-:S05]  /*2ba0*/  FMUL.FTZ R125, R163, R125 ;  /* 0x0000007da37d7220 */ /* 0x000fca0000410000 */
[----:B------:R-:W-:Y:S01]  /*2bb0*/  F2FP.F16.F32.PACK_AB R139, R125, R124 ;  /* 0x0000007c7d8b723e */ /* 0x000fe200000000ff */
[-CC-:B------:R-:W-:Y:S01]  /*2bc0*/  FFMA.FTZ R125, R0, R141.reuse, R140.reuse ;  /* 0x0000008d007d7223 */ /* 0x180fe2000001008c */
[----:B------:R-:W-:Y:S02]  /*2bd0*/  FFMA.FTZ R124, R3, R141, R140 ;  /* 0x0000008d037c7223 */ /* 0x000fe4000001008c */
[----:B------:R-:W-:Y:S01]  /*2be0*/  MOV R127, R139 ;  /* 0x0000008b007f7202 */ /* 0x000fe20000000f00 */
[----:B------:R-:W-:Y:S01]  /*2bf0*/  FADD.FTZ R125, R6, -R125 ;  /* 0x8000007d067d7221 */ /* 0x000fe20000010000 */
[----:B------:R-:W-:-:S03]  /*2c00*/  FADD.FTZ R124, R7, -R124 ;  /* 0x8000007c077c7221 */ /* 0x000fc60000010000 */
[C---:B------:R-:W-:Y:S01]  /*2c10*/  FMUL.FTZ R125, R163.reuse, R125 ;  /* 0x0000007da37d7220 */ /* 0x040fe20000410000 */
[----:B------:R-:W-:-:S05]  /*2c20*/  FMUL.FTZ R124, R163, R124 ;  /* 0x0000007ca37c7220 */ /* 0x000fca0000410000 */
[----:B------:R-:W-:Y:S02]  /*2c30*/  F2FP.F16.F32.PACK_AB R136, R124, R125 ;  /* 0x0000007d7c88723e */ /* 0x000fe400000000ff */
[----:B------:R-:W-:Y:S02]  /*2c40*/  MOV R125, R137 ;  /* 0x00000089007d7202 */ /* 0x000fe40000000f00 */
[----:B------:R-:W-:Y:S01]  /*2c50*/  MOV R124, R136 ;  /* 0x00000088007c7202 */ /* 0x000fe20000000f00 */
[----:B------:R-:W-:Y:S06]  /*2c60*/  BRA `(.L_x_4541) ;  /* 0x0000000c001c7947 */ /* 0x000fec0003800000 */
.L_x_4539:
        /* <DEDUP_REMOVED lines=32> */
.L_x_4542:
        /* <DEDUP_REMOVED lines=33> */
.L_x_4538:
        /* <DEDUP_REMOVED lines=37> */
.L_x_4544:
        /* <DEDUP_REMOVED lines=14> */
[----:B------:R-:W-:Y:S01]  /*33b0*/  FFMA.FTZ R125, R16, R141, R140 ;  /* 0x0000008d107d7223 */ /* 0x000fe2000001008c */
[----:B------:R-:W-:Y:S02]  /*33c0*/  F2FP.F16.F32.PACK_AB R138, R127, R126 ;  /* 0x0000007e7f8a723e */ /* 0x000fe400000000ff */
[----:B------:R-:W-:Y:S01]  /*33d0*/  FADD.FTZ R124, R15, -R124 ;  /* 0x8000007c0f7c7221 */ /* 0x000fe20000010000 */
[----:B------:R-:W-:Y:S01]  /*33e0*/  FADD.FTZ R125, R17, -R125 ;  /* 0x8000007d117d7221 */ /* 0x000fe20000010000 */
[----:B------:R-:W-:Y:S02]  /*33f0*/  MOV R126, R138 ;  /* 0x0000008a007e7202 */ /* 0x000fe40000000f00 */
[C---:B------:R-:W-:Y:S01]  /*3400*/  FFMA.FTZ R124, R163.reuse, R124, R94 ;  /* 0x0000007ca37c7223 */ /* 0x040fe2000001005e */
[----:B------:R-:W-:-:S05]  /*3410*/  FFMA.FTZ R125, R163, R125, R95 ;  /* 0x0000007da37d7223 */ /* 0x000fca000001005f */
[----:B------:R-:W-:Y:S01]  /*3420*/  F2FP.F16.F32.PACK_AB R139, R125, R124 ;  /* 0x0000007c7d8b723e */ /* 0x000fe200000000ff */
[-CC-:B------:R-:W-:Y:S01]  /*3430*/  FFMA.FTZ R125, R0, R141.reuse, R140.reuse ;  /* 0x0000008d007d7223 */ /* 0x180fe2000001008c */
[----:B------:R-:W-:Y:S02]  /*3440*/  FFMA.FTZ R124, R3, R141, R140 ;  /* 0x0000008d037c7223 */ /* 0x000fe4000001008c */
[----:B------:R-:W-:Y:S01]  /*3450*/  MOV R127, R139 ;  /* 0x0000008b007f7202 */ /* 0x000fe20000000f00 */
[----:B------:R-:W-:Y:S01]  /*3460*/  FADD.FTZ R125, R6, -R125 ;  /* 0x8000007d067d7221 */ /* 0x000fe20000010000 */
[----:B------:R-:W-:-:S03]  /*3470*/  FADD.FTZ R124, R7, -R124 ;  /* 0x8000007c077c7221 */ /* 0x000fc60000010000 */
[C---:B------:R-:W-:Y:S01]  /*3480*/  FFMA.FTZ R125, R163.reuse, R125, R88 ;  /* 0x0000007da37d7223 */ /* 0x040fe20000010058 */
[----:B------:R-:W-:-:S05]  /*3490*/  FFMA.FTZ R124, R163, R124, R89 ;  /* 0x0000007ca37c7223 */ /* 0x000fca0000010059 */
[----:B------:R-:W-:Y:S02]  /*34a0*/  F2FP.F16.F32.PACK_AB R136, R124, R125 ;  /* 0x0000007d7c88723e */ /* 0x000fe400000000ff */
[----:B------:R-:W-:Y:S02]  /*34b0*/  MOV R125, R137 ;  /* 0x00000089007d7202 */ /* 0x000fe40000000f00 */
[----:B------:R-:W-:Y:S01]  /*34c0*/  MOV R124, R136 ;  /* 0x00000088007c7202 */ /* 0x000fe20000000f00 */
[----:B------:R-:W-:Y:S06]  /*34d0*/  BRA `(.L_x_4541) ;  /* 0x0000000400007947 */ /* 0x000fec0003800000 */
.L_x_4543:
        /* <DEDUP_REMOVED lines=32> */
.L_x_4545:
        /* <DEDUP_REMOVED lines=32> */
.L_x_4541:
        /* <DEDUP_REMOVED lines=15> */
.L_x_4537:
[----:B------:R-:W-:Y:S05]  /*39d0*/  BSYNC.RECONVERGENT B1 ;  /* 0x0000000000017941 */ /* 0x000fea0003800200 */
.L_x_4536:
        /* <DEDUP_REMOVED lines=46> */
.L_x_4550:
        /* <DEDUP_REMOVED lines=29> */
.L_x_4549:
        /* <DEDUP_REMOVED lines=37> */
.L_x_4552:
        /* <DEDUP_REMOVED lines=29> */
.L_x_4548:
        /* <DEDUP_REMOVED lines=41> */
.L_x_4554:
        /* <DEDUP_REMOVED lines=29> */
.L_x_4553:
        /* <DEDUP_REMOVED lines=37> */
.L_x_4555:
        /* <DEDUP_REMOVED lines=28> */
.L_x_4551:
        /* <DEDUP_REMOVED lines=11> */
.L_x_4547:
[----:B------:R-:W-:Y:S05]  /*4bd0*/  BSYNC.RECONVERGENT B1 ;  /* 0x0000000000017941 */ /* 0x000fea0003800200 */
.L_x_4546:
        /* <DEDUP_REMOVED lines=46> */
.L_x_4560:
        /* <DEDUP_REMOVED lines=26> */
[----:B01----:R-:W-:Y:S02]  /*5060*/  F2FP.F16.F32.PACK_AB R137, R123, R122 ;  /* 0x0000007a7b89723e */ /* 0x003fe400000000ff */
[----:B------:R-:W-:Y:S01]  /*5070*/  F2FP.F16.F32.PACK_AB R136, R121, R120 ;  /* 0x000000787988723e */ /* 0x000fe200000000ff */
[----:B------:R-:W-:Y:S06]  /*5080*/  BRA `(.L_x_4561) ;  /* 0x0000000c00247947 */ /* 0x000fec0003800000 */
.L_x_4559:
        /* <DEDUP_REMOVED lines=37> */
.L_x_4562:
        /* <DEDUP_REMOVED lines=29> */
.L_x_4558:
        /* <DEDUP_REMOVED lines=41> */
.L_x_4564:
        /* <DEDUP_REMOVED lines=29> */
.L_x_4563:
        /* <DEDUP_REMOVED lines=37> */
.L_x_4565:
        /* <DEDUP_REMOVED lines=28> */
.L_x_4561:
        /* <DEDUP_REMOVED lines=11> */
.L_x_4557:
[----:B------:R-:W-:Y:S05]  /*5dd0*/  BSYNC.RECONVERGENT B1 ;  /* 0x0000000000017941 */ /* 0x000fea0003800200 */
.L_x_4556:
        /* <DEDUP_REMOVED lines=46> */
.L_x_4570:
        /* <DEDUP_REMOVED lines=26> */
[----:B012---:R-:W-:Y:S02]  /*6260*/  F2FP.F16.F32.PACK_AB R137, R123, R122 ;  /* 0x0000007a7b89723e */ /* 0x007fe400000000ff */
[----:B------:R-:W-:Y:S01]  /*6270*/  F2FP.F16.F32.PACK_AB R136, R121, R120 ;  /* 0x000000787988723e */ /* 0x000fe200000000ff */
[----:B------:R-:W-:Y:S06]  /*6280*/  BRA `(.L_x_4571) ;  /* 0x0000000c00247947 */ /* 0x000fec0003800000 */
.L_x_4569:
        /* <DEDUP_REMOVED lines=37> */
.L_x_4572:
        /* <DEDUP_REMOVED lines=29> */
.L_x_4568:
        /* <DEDUP_REMOVED lines=41> */
.L_x_4574:
        /* <DEDUP_REMOVED lines=29> */
.L_x_4573:
        /* <DEDUP_REMOVED lines=37> */
.L_x_4575:
        /* <DEDUP_REMOVED lines=28> */
.L_x_4571:
        /* <DEDUP_REMOVED lines=11> */
.L_x_4567:
[----:B------:R-:W-:Y:S05]  /*6fd0*/  BSYNC.RECONVERGENT B1 ;  /* 0x0000000000017941 */ /* 0x000fea0003800200 */
.L_x_4566:
        /* <DEDUP_REMOVED lines=46> */
.L_x_4580:
        /* <DEDUP_REMOVED lines=24> */
[----:B0123--:R-:W-:-:S02]  /*7440*/  F2FP.F16.F32.PACK_AB R136, R121, R120 ;  /* 0x000000787988723e */ /* 0x00ffc400000000ff */
[----:B------:R-:W-:Y:S02]  /*7450*/  F2FP.F16.F32.PACK_AB R137, R123, R122 ;  /* 0x0000007a7b89723e */ /* 0x000fe400000000ff */
[----:B------:R-:W-:Y:S02]  /*7460*/  F2FP.F16.F32.PACK_AB R139, R135, R134 ;  /* 0x00000086878b723e */ /* 0x000fe400000000ff */
[----:B------:R-:W-:Y:S01]  /*7470*/  F2FP.F16.F32.PACK_AB R138, R133, R132 ;  /* 0x00000084858a723e */ /* 0x000fe200000000ff */
[----:B------:R-:W-:Y:S06]  /*7480*/  BRA `(.L_x_4581) ;  /* 0x0000000c00247947 */ /* 0x000fec0003800000 */
.L_x_4579:
        /* <DEDUP_REMOVED lines=34> */
[----:B------:R-:W-:Y:S02]  /*76b0*/  MOV R127, R139 ;  /* 0x0000008b007f7202 */ /* 0x000fe40000000f00 */
[----:B------:R-:W-:Y:S01]  /*76c0*/  MOV R124, R136 ;  /* 0x00000088007c7202 */ /* 0x000fe20000000f00 */
[----:B------:R-:W-:Y:S06]  /*76d0*/  BRA `(.L_x_4581) ;  /* 0x0000000800907947 */ /* 0x000fec0003800000 */
.L_x_4582:
        /* <DEDUP_REMOVED lines=28> */
[----:B------:R-:W-:Y:S06]  /*78a0*/  BRA `(.L_x_4581) ;  /* 0x00000008001c7947 */ /* 0x000fec0003800000 */
.L_x_4578:
        /* <DEDUP_REMOVED lines=41> */
.L_x_4584:
        /* <DEDUP_REMOVED lines=29> */
.L_x_4583:
        /* <DEDUP_REMOVED lines=34> */
[----:B------:R-:W-:Y:S02]  /*7f30*/  MOV R127, R139 ;  /* 0x0000008b007f7202 */ /* 0x000fe40000000f00 */
[----:B------:R-:W-:Y:S01]  /*7f40*/  MOV R124, R136 ;  /* 0x00000088007c7202 */ /* 0x000fe20000000f00 */
[----:B------:R-:W-:Y:S06]  /*7f50*/  BRA `(.L_x_4581) ;  /* 0x0000000000707947 */ /* 0x000fec0003800000 */
.L_x_4585:
        /* <DEDUP_REMOVED lines=27> */
[----:B------:R-:W-:-:S07]  /*8110*/  F2FP.F16.F32.PACK_AB R139, R139, R140 ;  /* 0x0000008c8b8b723e */ /* 0x000fce00000000ff */
.L_x_4581:
        /* <DEDUP_REMOVED lines=10> */
.L_x_4577:
[----:B------:R-:W-:Y:S05]  /*81c0*/  BSYNC.RECONVERGENT B1 ;  /* 0x0000000000017941 */ /* 0x000fea0003800200 */
.L_x_4576:
[----:B01234-:R-:W0:Y:S02]  /*81d0*/  LDC.64 R136, c[0x0][0x380] ;  /* 0x0000e000ff887b82 */ /* 0x01fe240000000a00 */
[----:B0-----:R-:W-:-:S04]  /*81e0*/  LEA R215, R136, R215, 0x2 ;  /* 0x000000d788d77211 */ /* 0x001fc800078e10ff */
[----:B------:R-:W-:-:S13]  /*81f0*/  ISETP.GE.AND P0, PT, R215, R137, PT ;  /* 0x00000089d700720c */ /* 0x000fda0003f06270 */
[----:B------:R-:W-:Y:S05]  /*8200*/  @!P0 BRA `(.L_x_4586) ;  /* 0xffffff8800048947 */ /* 0x000fea000383ffff */
.L_x_4524:
[----:B------:R-:W-:Y:S05]  /*8210*/  BSYNC B0 ;  /* 0x0000000000007941 */ /* 0x000fea0003800000 */
.L_x_4523:
        /* <DEDUP_REMOVED lines=12> */
[----:B------:R2:W-:Y:S04]  /*82e0*/  STS.128 [R0], R44 ;  /* 0x0000002c00007388 */ /* 0x0005e80000000c00 */
[----:B------:R-:W-:Y:S04]  /*82f0*/  STS.128 [R0+0x10], R48 ;  /* 0x0000103000007388 */ /* 0x000fe80000000c00 */
[----:B------:R0:W-:Y:S04]  /*8300*/  STS.128 [R0+0x400], R52 ;  /* 0x0004003400007388 */ /* 0x0001e80000000c00 */
[----:B------:R1:W-:Y:S04]  /*8310*/  STS.128 [R0+0x410], R56 ;  /* 0x0004103800007388 */ /* 0x0003e80000000c00 */
[----:B------:R-:W-:Y:S01]  /*8320*/  STS.128 [R0+0x800], R60 ;  /* 0x0008003c00007388 */ /* 0x000fe20000000c00 */
[----:B--2---:R-:W-:-:S03]  /*8330*/  IMAD R47, R233, UR4, RZ ;  /* 0x00000004e92f7c24 */ /* 0x004fc6000f8e02ff */
[----:B------:R-:W-:Y:S04]  /*8340*/  STS.128 [R0+0x810], R64 ;  /* 0x0008104000007388 */ /* 0x000fe80000000c00 */
[----:B------:R-:W-:Y:S01]  /*8350*/  STS.128 [R0+0xc00], R68 ;  /* 0x000c004400007388 */ /* 0x000fe20000000c00 */
[----:B0-----:R-:W-:Y:S02]  /*8360*/  IADD3 R54, P0, PT, R47, R88, RZ ;  /* 0x000000582f367210 */ /* 0x001fe40007f1e0ff */
[----:B------:R-:W-:Y:S01]  /*8370*/  LOP3.LUT R52, R88, 0x7f, RZ, 0x3c, !PT ;  /* 0x0000007f58347812 */ /* 0x000fe200078e3cff */
[----:B------:R-:W-:Y:S01]  /*8380*/  STS.128 [R0+0xc10], R72 ;  /* 0x000c104800007388 */ /* 0x000fe20000000c00 */
[----:B-1----:R-:W-:Y:S02]  /*8390*/  IADD3.X R57, PT, PT, RZ, RZ, RZ, P0, !PT ;  /* 0x000000ffff397210 */ /* 0x002fe400007fe4ff */
[----:B------:R-:W-:Y:S01]  /*83a0*/  IADD3 R52, PT, PT, R52, R233, RZ ;  /* 0x000000e934347210 */ /* 0x000fe20007ffe0ff */
[----:B------:R-:W-:Y:S01]  /*83b0*/  STS.128 [R0+0x1000], R128 ;  /* 0x0010008000007388 */ /* 0x000fe20000000c00 */
[----:B------:R-:W-:-:S02]  /*83c0*/  SHF.L.U64.HI R57, R54, 0x2, R57 ;  /* 0x0000000236397819 */ /* 0x000fc40000010239 */
[----:B------:R-:W-:Y:S01]  /*83d0*/  SHF.L.U32 R54, R54, 0x2, RZ ;  /* 0x0000000236367819 */ /* 0x000fe200000006ff */
[----:B------:R-:W-:Y:S01]  /*83e0*/  STS.128 [R0+0x1010], R84 ;  /* 0x0010105400007388 */ /* 0x000fe20000000c00 */
[----:B------:R-:W-:Y:S02]  /*83f0*/  BAR.SYNC.DEFER_BLOCKING 0x0 ;  /* 0x0000000000007b1d */ /* 0x000fe40000010000 */
[C---:B---3--:R-:W-:Y:S02]  /*8400*/  IADD3 R56, P0, PT, R54.reuse, UR18, RZ ;  /* 0x0000001236387c10 */ /* 0x048fe4000ff1e0ff */
[----:B------:R-:W-:Y:S02]  /*8410*/  IADD3 R54, P1, PT, R54, UR16, RZ ;  /* 0x0000001036367c10 */ /* 0x000fe4000ff3e0ff */
[----:B------:R-:W-:Y:S02]  /*8420*/  IADD3.X R59, PT, PT, R57, UR19, RZ, P0, !PT ;  /* 0x00000013393b7c10 */ /* 0x000fe400087fe4ff */
[----:B------:R-:W-:-:S02]  /*8430*/  ISETP.GE.U32.AND P0, PT, R52, 0x80, PT ;  /* 0x000000803400780c */ /* 0x000fc40003f06070 */
[----:B------:R-:W-:Y:S02]  /*8440*/  IADD3.X R57, PT, PT, R57, UR17, RZ, P1, !PT ;  /* 0x0000001139397c10 */ /* 0x000fe40008ffe4ff */
[C---:B------:R-:W-:Y:S02]  /*8450*/  ISETP.GE.U32.AND P1, PT, R52.reuse, 0x100, PT ;  /* 0x000001003400780c */ /* 0x040fe40003f26070 */
[C---:B------:R-:W-:Y:S02]  /*8460*/  ISETP.GE.U32.AND P5, PT, R52.reuse, 0x180, PT ;  /* 0x000001803400780c */ /* 0x040fe40003fa6070 */
[----:B------:R-:W-:Y:S01]  /*8470*/  ISETP.GE.U32.AND P4, PT, R52, 0x280, PT ;  /* 0x000002803400780c */ /* 0x000fe20003f86070 */
        /* <DEDUP_REMOVED lines=276> */
.L_x_4535:
        /* <DEDUP_REMOVED lines=8> */
.L_x_4588:
[----:B------:R-:W-:Y:S05]  /*9640*/  BSYNC B1 ;  /* 0x0000000000017941 */ /* 0x000fea0003800000 */
.L_x_4587:
        /* <DEDUP_REMOVED lines=9> */
.L_x_4589:
        /* <DEDUP_REMOVED lines=8> */
.L_x_4590:
[----:B------:R-:W-:Y:S02]  /*9760*/  MOV R139, R141 ;  /* 0x0000008d008b7202 */ /* 0x000fe40000000f00 */
[----:B------:R-:W-:-:S05]  /*9770*/  MOV R136, R142 ;  /* 0x0000008e00887202 */ /* 0x000fca0000000f00 */
[----:B------:R-:W-:Y:S01]  /*9780*/  FADD.FTZ R140, R140, R136 ;  /* 0x000000888c8c7221 */ /* 0x000fe20000010000 */
[----:B------:R-:W-:-:S07]  /*9790*/  MOV R136, 0xffffffff ;  /* 0xffffffff00887802 */ /* 0x000fce0000000f00 */
[----:B------:R-:W-:Y:S05]  /*97a0*/  WARPSYNC.COLLECTIVE R136, `(.L_x_4591) ;  /* 0x0000000088087348 */ /* 0x000fea0003c00000 */
[----:B------:R0:W1:Y:S02]  /*97b0*/  SHFL.BFLY P0, R142, R139, R138, R137 ;  /* 0x0c00008a8b8e7389 */ /* 0x0000640000000089 */
[----:B01----:R-:W-:Y:S05]  /*97c0*/  ENDCOLLECTIVE ;  /* 0x000000000000791b */ /* 0x003fea0003800000 */
.L_x_4591:
        /* <DEDUP_REMOVED lines=8> */
.L_x_4592:
[----:B------:R-:W-:Y:S02]  /*9850*/  MOV R139, R141 ;  /* 0x0000008d008b7202 */ /* 0x000fe40000000f00 */
[----:B------:R-:W-:-:S05]  /*9860*/  MOV R136, R142 ;  /* 0x0000008e00887202 */ /* 0x000fca0000000f00 */
[----:B------:R-:W-:Y:S01]  /*9870*/  FADD.FTZ R140, R140, R136 ;  /* 0x000000888c8c7221 */ /* 0x000fe20000010000 */
[----:B------:R-:W-:-:S07]  /*9880*/  MOV R136, 0xffffffff ;  /* 0xffffffff00887802 */ /* 0x000fce0000000f00 */
[----:B------:R-:W-:Y:S05]  /*9890*/  WARPSYNC.COLLECTIVE R136, `(.L_x_4593) ;  /* 0x0000000088087348 */ /* 0x000fea0003c00000 */
[----:B------:R0:W1:Y:S02]  /*98a0*/  SHFL.BFLY P0, R142, R139, R138, R137 ;  /* 0x0c00008a8b8e7389 */ /* 0x0000640000000089 */
[----:B01----:R-:W-:Y:S05]  /*98b0*/  ENDCOLLECTIVE ;  /* 0x000000000000791b */ /* 0x003fea0003800000 */
.L_x_4593:
        /* <DEDUP_REMOVED lines=8> */
.L_x_4594:
[----:B------:R-:W-:Y:S02]  /*9940*/  MOV R139, R141 ;  /* 0x0000008d008b7202 */ /* 0x000fe40000000f00 */
[----:B------:R-:W-:-:S05]  /*9950*/  MOV R136, R142 ;  /* 0x0000008e00887202 */ /* 0x000fca0000000f00 */
[----:B------:R-:W-:Y:S01]  /*9960*/  FADD.FTZ R140, R140, R136 ;  /* 0x000000888c8c7221 */ /* 0x000fe20000010000 */
[----:B------:R-:W-:-:S07]  /*9970*/  MOV R136, 0xffffffff ;  /* 0xffffffff00887802 */ /* 0x000fce0000000f00 */
[----:B------:R-:W-:Y:S05]  /*9980*/  WARPSYNC.COLLECTIVE R136, `(.L_x_4595) ;  /* 0x0000000088087348 */ /* 0x000fea0003c00000 */
[----:B------:R0:W1:Y:S02]  /*9990*/  SHFL.BFLY P0, R142, R139, R138, R137 ;  /* 0x0c00008a8b8e7389 */ /* 0x0000640000000089 */
[----:B01----:R-:W-:Y:S05]  /*99a0*/  ENDCOLLECTIVE ;  /* 0x000000000000791b */ /* 0x003fea0003800000 */
.L_x_4595:
        /* <DEDUP_REMOVED lines=8> */
.L_x_4596:
[----:B------:R-:W-:Y:S02]  /*9a30*/  MOV R139, R141 ;  /* 0x0000008d008b7202 */ /* 0x000fe40000000f00 */
[----:B------:R-:W-:-:S07]  /*9a40*/  MOV R143, R142 ;  /* 0x0000008e008f7202 */ /* 0x000fce0000000f00 */
[----:B------:R-:W-:Y:S05]  /*9a50*/  WARPSYNC.COLLECTIVE R136, `(.L_x_4597) ;  /* 0x0000000088087348 */ /* 0x000fea0003c00000 */
[----:B------:R0:W1:Y:S02]  /*9a60*/  SHFL.BFLY P0, R142, R139, R138, R137 ;  /* 0x0c00008a8b8e7389 */ /* 0x0000640000000089 */
[----:B01----:R-:W-:Y:S05]  /*9a70*/  ENDCOLLECTIVE ;  /* 0x000000000000791b */ /* 0x003fea0003800000 */
.L_x_4597:
[----:B------:R-:W-:Y:S01]  /*9a80*/  MOV R136, R142 ;  /* 0x0000008e00887202 */ /* 0x000fe20000000f00 */
[----:B------:R-:W-:Y:S06]  /*9a90*/  BRA `(.L_x_4598) ;  /* 0xffffff8c00347947 */ /* 0x000fec000383ffff */
.L_x_4599:
        /* <DEDUP_REMOVED lines=14> */
.L_x_7152:


//--------------------- .text._ZN10layer_norm31ln_parallel_residual_bwd_kernelINS_13Kernel_traitsIf6__halffS2_fjLj1280ELj1ELj4ELj1ELj16ENS_18Kernel_traits_baseILj1280EfS2_fS2_fjLj128EEEEELb0ELb1ELb1EEEvNS_9BwdParamsE --------------------------
	.section	.text._ZN10layer_norm31ln_parallel_residual_bwd_kernelINS_13Kernel_traitsIf6__halffS2_fjLj1280ELj1ELj4ELj1ELj16ENS_18Kernel_traits_baseILj1280EfS2_fS2_fjLj128EEEEELb0ELb1ELb1EEEvNS_9BwdParamsE,"ax",@progbits
	.align	128
        .global         _ZN10layer_norm31ln_parallel_residual_bwd_kernelINS_13Kernel_traitsIf6__halffS2_fjLj1280ELj1ELj4ELj1ELj16ENS_18Kernel_traits_baseILj1280EfS2_fS2_fjLj128EEEEELb0ELb1ELb1EEEvNS_9BwdParamsE
        .type           _ZN10layer_norm31ln_parallel_residual_bwd_kernelINS_13Kernel_traitsIf6__halffS2_fjLj1280ELj1ELj4ELj1ELj16ENS_18Kernel_traits_baseILj1280EfS2_fS2_fjLj128EEEEELb0ELb1ELb1EEEvNS_9BwdParamsE,@function
        .size           _ZN10layer_norm31ln_parallel_residual_bwd_kernelINS_13Kernel_traitsIf6__halffS2_fjLj1280ELj1ELj4ELj1ELj16ENS_18Kernel_traits_baseILj1280EfS2_fS2_fjLj128EEEEELb0ELb1ELb1EEEvNS_9BwdParamsE,(.L_x_7153 - _ZN10layer_norm31ln_parallel_residual_bwd_kernelINS_13Kernel_traitsIf6__halffS2_fjLj1280ELj1ELj4ELj1ELj16ENS_18Kernel_traits_baseILj1280EfS2_fS2_fjLj128EEEEELb0ELb1ELb1EEEvNS_9BwdParamsE)
        .other          _ZN10layer_norm31ln_parallel_residual_bwd_kernelINS_13Kernel_traitsIf6__halffS2_fjLj1280ELj1ELj4ELj1ELj16ENS_18Kernel_traits_baseILj1280EfS2_fS2_fjLj128EEEEELb0ELb1ELb1EEEvNS_9BwdParamsE,@"STO_CUDA_ENTRY STV_DEFAULT"
_ZN10layer_norm31ln_parallel_residual_bwd_kernelINS_13Kernel_traitsIf6__halffS2_fjLj1280ELj1ELj4ELj1ELj16ENS_18Kernel_traits_baseILj1280EfS2_fS2_fjLj128EEEEELb0ELb1ELb1EEEvNS_9BwdParamsE:
.text._ZN10layer_norm31ln_parallel_residual_bwd_kernelINS_13Kernel_traitsIf6__halffS2_fjLj1280ELj1ELj4ELj1ELj16ENS_18Kernel_traits_baseILj1280EfS2_fS2_fjLj128EEEEELb0ELb1ELb1EEEvNS_9BwdParamsE:
        /* <DEDUP_REMOVED lines=92> */
[----:B------:R-:W5:Y:S01]  /*05c0*/  LDG.E.128 R80, desc[UR10][R2.64+0x410] ;  /* 0x0004100a02507981 */ /* 0x000f62000c1e1d00 */
[----:B------:R-:W-:Y:S02]  /*05d0*/  MOV R235, RZ ;  /* 0x000000ff00eb7202 */ /* 0x000fe40000000f00 */
        /* <DEDUP_REMOVED lines=27> */
[----:B01----:R-:W-:-:S07]  /*0790*/  CS2R R2, SRZ ;  /* 0x0000000000027805 */ /* 0x003fce000001ff00 */
.L_x_4644:
[----:B0-----:R-:W0:Y:S01]  /*07a0*/  S2R R122, SR_TID.X ;  /* 0x00000000007a7919 */ /* 0x001e220000002100 */
[----:B------:R-:W1:Y:S01]  /*07b0*/  LDC.64 R120, c[0x0][0x3c0] ;  /* 0x0000f000ff787b82 */ /* 0x000e620000000a00 */
[----:B------:R-:W-:-:S05]  /*07c0*/  IMAD R0, R211, UR13, RZ ;  /* 0x0000000dd3007c24 */ /* 0x000fca000f8e02ff */
[----:B------:R-:W-:Y:S02]  /*07d0*/  SHF.R.S32.HI R123, RZ, 0x1f, R0 ;  /* 0x0000001fff7b7819 */ /* 0x000fe40000011400 */
[----:B------:R-:W2:Y:S02]  /*07e0*/  LDC.64 R164, c[0x0][0x3a8] ;  /* 0x0000ea00ffa47b82 */ /* 0x000ea40000000a00 */
[----:B------:R-:W-:-:S06]  /*07f0*/  LEA.HI R123, R123, R0, RZ, 0x3 ;  /* 0x000000007b7b7211 */ /* 0x000fcc00078f18ff */
[----:B------:R-:W3:Y:S08]  /*0800*/  LDC.64 R176, c[0x0][0x428] ;  /* 0x00010a00ffb07b82 */ /* 0x000ef00000000a00 */
[----:B------:R-:W4:Y:S01]  /*0810*/  LDC.64 R202, c[0x0][0x3c8] ;  /* 0x0000f200ffca7b82 */ /* 0x000f220000000a00 */
[----:B-1----:R-:W-:-:S05]  /*0820*/  IMAD.WIDE R120, R211, 0x4, R120 ;  /* 0x00000004d3787825 */ /* 0x002fca00078e0278 */
[----:B------:R-:W4:Y:S01]  /*0830*/  LDG.E R0, desc[UR10][R120.64] ;  /* 0x0000000a78007981 */ /* 0x000f22000c1e1900 */
[----:B0-----:R-:W-:-:S04]  /*0840*/  LOP3.LUT R122, R122, 0x1f, RZ, 0xc0, !PT ;  /* 0x0000001f7a7a7812 */ /* 0x001fc800078ec0ff */
[----:B------:R-:W-:-:S04]  /*0850*/  LEA.HI.SX32 R216, R123, R122, 0x1d ;  /* 0x0000007a7bd87211 */ /* 0x000fc800078feaff */
[C---:B------:R-:W-:Y:S02]  /*0860*/  IADD3 R215, PT, PT, R216.reuse, 0x20, RZ ;  /* 0x00000020d8d77810 */ /* 0x040fe40007ffe0ff */
[C---:B------:R-:W-:Y:S02]  /*0870*/  IADD3 R214, PT, PT, R216.reuse, 0x40, RZ ;  /* 0x00000040d8d67810 */ /* 0x040fe40007ffe0ff */
[C---:B------:R-:W-:Y:S01]  /*0880*/  IADD3 R213, PT, PT, R216.reuse, 0x60, RZ ;  /* 0x00000060d8d57810 */ /* 0x040fe20007ffe0ff */
[C---:B--2---:R-:W-:Y:S01]  /*0890*/  IMAD.WIDE.U32 R128, R216.reuse, 0x20, R164 ;  /* 0x00000020d8807825 */ /* 0x044fe200078e00a4 */
[----:B------:R-:W-:-:S03]  /*08a0*/  IADD3 R212, PT, PT, R216, 0x80, RZ ;  /* 0x00000080d8d47810 */ /* 0x000fc60007ffe0ff */
[--C-:B------:R-:W-:Y:S01]  /*08b0*/  IMAD.WIDE.U32 R140, R215, 0x20, R164.reuse ;  /* 0x00000020d78c7825 */ /* 0x100fe200078e00a4 */
[----:B------:R-:W2:Y:S03]  /*08c0*/  LDG.E.128 R120, desc[UR10][R128.64] ;  /* 0x0000000a80787981 */ /* 0x000ea6000c1e1d00 */
[--C-:B------:R-:W-:Y:S01]  /*08d0*/  IMAD.WIDE.U32 R148, R214, 0x20, R164.reuse ;  /* 0x00000020d6947825 */ /* 0x100fe200078e00a4 */
[----:B------:R-:W2:Y:S03]  /*08e0*/  LDG.E.128 R132, desc[UR10][R140.64] ;  /* 0x0000000a8c847981 */ /* 0x000ea6000c1e1d00 */
[C-C-:B------:R-:W-:Y:S01]  /*08f0*/  IMAD.WIDE.U32 R156, R213.reuse, 0x20, R164.reuse ;  /* 0x00000020d59c7825 */ /* 0x140fe200078e00a4 */
[----:B------:R-:W2:Y:S03]  /*0900*/  LDG.E.128 R144, desc[UR10][R148.64] ;  /* 0x0000000a94907981 */ /* 0x000ea6000c1e1d00 */
[----:B------:R-:W-:Y:S01]  /*0910*/  IMAD.WIDE.U32 R164, R212, 0x20, R164 ;  /* 0x00000020d4a47825 */ /* 0x000fe200078e00a4 */
[----:B------:R-:W2:Y:S03]  /*0920*/  LDG.E.128 R152, desc[UR10][R156.64] ;  /* 0x0000000a9c987981 */ /* 0x000ea6000c1e1d00 */
[--C-:B---3--:R-:W-:Y:S01]  /*0930*/  IMAD.WIDE.U32 R168, R214, 0x10, R176.reuse ;  /* 0x00000010d6a87825 */ /* 0x108fe200078e00b0 */
[----:B------:R-:W3:Y:S03]  /*0940*/  LDG.E.128 R160, desc[UR10][R164.64] ;  /* 0x0000000aa4a07981 */ /* 0x000ee6000c1e1d00 */
[--C-:B------:R-:W-:Y:S01]  /*0950*/  IMAD.WIDE.U32 R172, R213, 0x10, R176.reuse ;  /* 0x00000010d5ac7825 */ /* 0x100fe200078e00b0 */
[----:B------:R-:W3:Y:S04]  /*0960*/  LDG.E.128 R128, desc[UR10][R128.64+0x10] ;  /* 0x0000100a80807981 */ /* 0x000ee8000c1e1d00 */
[----:B------:R-:W3:Y:S01]  /*0970*/  LDG.E.128 R156, desc[UR10][R156.64+0x10] ;  /* 0x0000100a9c9c7981 */ /* 0x000ee2000c1e1d00 */
[----:B------:R-:W-:-:S03]  /*0980*/  IMAD.WIDE.U32 R124, R216, 0x10, R176 ;  /* 0x00000010d87c7825 */ /* 0x000fc600078e00b0 */
[----:B------:R-:W3:Y:S01]  /*0990*/  LDG.E.128 R164, desc[UR10][R164.64+0x10] ;  /* 0x0000100aa4a47981 */ /* 0x000ee2000c1e1d00 */
[----:B------:R-:W-:-:S03]  /*09a0*/  IMAD.WIDE.U32 R136, R215, 0x10, R176 ;  /* 0x00000010d7887825 */ /* 0x000fc600078e00b0 */
[----:B------:R-:W3:Y:S01]  /*09b0*/  LDG.E.128 R140, desc[UR10][R140.64+0x10] ;  /* 0x0000100a8c8c7981 */ /* 0x000ee2000c1e1d00 */
[----:B------:R-:W-:-:S03]  /*09c0*/  IMAD.WIDE.U32 R176, R212, 0x10, R176 ;  /* 0x00000010d4b07825 */ /* 0x000fc600078e00b0 */
[----:B------:R-:W3:Y:S01]  /*09d0*/  LDG.E.128 R148, desc[UR10][R148.64+0x10] ;  /* 0x0000100a94947981 */ /* 0x000ee2000c1e1d00 */
[----:B----4-:R-:W-:-:S03]  /*09e0*/  IMAD.WIDE R202, R211, 0x4, R202 ;  /* 0x00000004d3ca7825 */ /* 0x010fc600078e02ca */
[----:B------:R-:W4:Y:S04]  /*09f0*/  LDG.E.128 R168, desc[UR10][R168.64] ;  /* 0x0000000aa8a87981 */ /* 0x000f28000c1e1d00 */
[----:B------:R-:W4:Y:S04]  /*0a00*/  LDG.E.128 R172, desc[UR10][R172.64] ;  /* 0x0000000aacac7981 */ /* 0x000f28000c1e1d00 */
[----:B------:R-:W4:Y:S04]  /*0a10*/  LDG.E.128 R176, desc[UR10][R176.64] ;  /* 0x0000000ab0b07981 */ /* 0x000f28000c1e1d00 */
[----:B------:R-:W4:Y:S04]  /*0a20*/  LDG.E.128 R124, desc[UR10][R124.64] ;  /* 0x0000000a7c7c7981 */ /* 0x000f28000c1e1d00 */
[----:B------:R0:W4:Y:S01]  /*0a30*/  LDG.E R217, desc[UR10][R202.64] ;  /* 0x0000000acad97981 */ /* 0x000122000c1e1900 */
[----:B------:R-:W-:-:S02]  /*0a40*/  ISETP.NE.U32.AND P0, PT, RZ, UR14, PT ;  /* 0x0000000eff007c0c */ /* 0x000fc4000bf05070 */
[----:B------:R-:W-:Y:S01]  /*0a50*/  ISETP.NE.AND P2, PT, RZ, UR12, PT ;  /* 0x0000000cff007c0c */ /* 0x000fe2000bf45270 */
[----:B------:R-:W4:Y:S01]  /*0a60*/  LDG.E.128 R136, desc[UR10][R136.64] ;  /* 0x0000000a88887981 */ /* 0x000f22000c1e1d00 */
[----:B------:R-:W-:-:S13]  /*0a70*/  ISETP.NE.AND.EX P0, PT, RZ, UR15, PT, P0 ;  /* 0x0000000fff007c0c */ /* 0x000fda000bf05300 */
[----:B------:R-:W1:Y:S08]  /*0a80*/  @P0 LDC.64 R220, c[0x0][0x438] ;  /* 0x00010e00ffdc0b82 */ /* 0x000e700000000a00 */
[----:B------:R-:W1:Y:S08]  /*0a90*/  @P0 LDC.64 R222, c[0x0][0x438] ;  /* 0x00010e00ffde0b82 */ /* 0x000e700000000a00 */
[----:B------:R-:W3:Y:S08]  /*0aa0*/  @P0 LDC.64 R246, c[0x0][0x438] ;  /* 0x00010e00fff60b82 */ /* 0x000ef00000000a00 */
[----:B------:R-:W1:Y:S08]  /*0ab0*/  @P0 LDC.64 R204, c[0x0][0x438] ;  /* 0x00010e00ffcc0b82 */ /* 0x000e700000000a00 */
[----:B0-----:R-:W0:Y:S01]  /*0ac0*/  @P0 LDC.64 R202, c[0x0][0x438] ;  /* 0x00010e00ffca0b82 */ /* 0x001e220000000a00 */
[----:B-1----:R-:W-:-:S05]  /*0ad0*/  @P0 IMAD.WIDE.U32 R204, R215, 0x20, R204 ;  /* 0x00000020d7cc0825 */ /* 0x002fca00078e00cc */
[----:B-----5:R-:W5:Y:S04]  /*0ae0*/  @P0 LDG.E.128 R56, desc[UR10][R204.64] ;  /* 0x0000000acc380981 */ /* 0x020f68000c1e1d00 */
[----:B------:R-:W5:Y:S01]  /*0af0*/  @P0 LDG.E.128 R52, desc[UR10][R204.64+0x10] ;  /* 0x0000100acc340981 */ /* 0x000f62000c1e1d00 */
[----:B------:R-:W-:-:S05]  /*0b00*/  FSEL R0, R0, RZ, !P2 ;  /* 0x000000ff00007208 */ /* 0x000fca0005000000 */
[C---:B--2---:R-:W-:Y:S01]  /*0b10*/  FADD.FTZ R231, -R0.reuse, R120 ;  /* 0x0000007800e77221 */ /* 0x044fe20000010100 */
[----:B------:R-:W-:Y:S01]  /*0b20*/  FADD.FTZ R229, -R0, R121 ;  /* 0x0000007900e57221 */ /* 0x000fe20000010100 */
[----:B------:R-:W-:-:S04]  /*0b30*/  @P0 IMAD.WIDE.U32 R120, R214, 0x20, R220 ;  /* 0x00000020d6780825 */ /* 0x000fc800078e00dc */
[C---:B------:R-:W-:Y:S01]  /*0b40*/  FADD.FTZ R228, -R0.reuse, R122 ;  /* 0x0000007a00e47221 */ /* 0x040fe20000010100 */
[----:B------:R-:W-:Y:S01]  /*0b50*/  FADD.FTZ R225, -R0, R123 ;  /* 0x0000007b00e17221 */ /* 0x000fe20000010100 */
[----:B------:R-:W-:-:S04]  /*0b60*/  @P0 IMAD.WIDE.U32 R122, R213, 0x20, R222 ;  /* 0x00000020d57a0825 */ /* 0x000fc800078e00de */
[C---:B------:R-:W-:Y:S01]  /*0b70*/  FADD.FTZ R223, -R0.reuse, R132 ;  /* 0x0000008400df7221 */ /* 0x040fe20000010100 */
[C---:B------:R-:W-:Y:S01]  /*0b80*/  FADD.FTZ R221, -R0.reuse, R134 ;  /* 0x0000008600dd7221 */ /* 0x040fe20000010100 */
[----:B------:R-:W5:Y:S01]  /*0b90*/  @P0 LDG.E.128 R48, desc[UR10][R120.64] ;  /* 0x0000000a78300981 */ /* 0x000f62000c1e1d00 */
[C---:B------:R-:W-:Y:S01]  /*0ba0*/  FADD.FTZ R222, -R0.reuse, R133 ;  /* 0x0000008500de7221 */ /* 0x040fe20000010100 */
[C---:B------:R-:W-:Y:S02]  /*0bb0*/  FADD.FTZ R132, -R0.reuse, R152 ;  /* 0x0000009800847221 */ /* 0x040fe40000010100 */
[----:B------:R1:W5:Y:S01]  /*0bc0*/  @P0 LDG.E.128 R44, desc[UR10][R120.64+0x10] ;  /* 0x0000100a782c0981 */ /* 0x000362000c1e1d00 */
[C---:B------:R-:W-:Y:S01]  /*0bd0*/  FADD.FTZ R134, -R0.reuse, R154 ;  /* 0x0000009a00867221 */ /* 0x040fe20000010100 */
[C---:B---3--:R-:W-:Y:S01]  /*0be0*/  FADD.FTZ R161, -R0.reuse, R161 ;  /* 0x000000a100a17221 */ /* 0x048fe20000010100 */
[C---:B------:R-:W-:Y:S01]  /*0bf0*/  FADD.FTZ R163, -R0.reuse, R163 ;  /* 0x000000a300a37221 */ /* 0x040fe20000010100 */
[C---:B------:R-:W-:Y:S01]  /*0c00*/  FADD.FTZ R248, -R0.reuse, R153 ;  /* 0x0000009900f87221 */ /* 0x040fe20000010100 */
[C---:B------:R-:W-:Y:S01]  /*0c10*/  FADD.FTZ R218, -R0.reuse, R128 ;  /* 0x0000008000da7221 */ /* 0x040fe20000010100 */
[----:B------:R-:W-:Y:S01]  /*0c20*/  FADD.FTZ R159, -R0, R159 ;  /* 0x0000009f009f7221 */ /* 0x000fe20000010100 */
        /* <DEDUP_REMOVED lines=8> */
[----:B------:R-:W-:Y:S01]  /*0cb0*/  MOV R162, R159 ;  /* 0x0000009f00a27202 */ /* 0x000fe20000000f00 */
[C---:B------:R-:W-:Y:S01]  /*0cc0*/  FADD.FTZ R237, -R0.reuse, R148 ;  /* 0x0000009400ed7221 */ /* 0x040fe20000010100 */
[C---:B------:R-:W-:Y:S01]  /*0cd0*/  FADD.FTZ R238, -R0.reuse, R149 ;  /* 0x0000009500ee7221 */ /* 0x040fe20000010100 */
[C---:B------:R-:W-:Y:S01]  /*0ce0*/  FADD.FTZ R247, -R0.reuse, R150 ;  /* 0x0000009600f77221 */ /* 0x040fe20000010100 */
[----:B------:R-:W-:Y:S01]  /*0cf0*/  FADD.FTZ R249, -R0, R151 ;  /* 0x0000009700f97221 */ /* 0x000fe20000010100 */
[----:B----4-:R-:W-:-:S02]  /*0d00*/  HADD2.F32 R151, -RZ, R170.H0_H0 ;  /* 0x200000aaff977230 */ /* 0x010fc40000004100 */
[C---:B------:R-:W-:Y:S01]  /*0d10*/  FADD.FTZ R232, -R0.reuse, R156 ;  /* 0x0000009c00e87221 */ /* 0x040fe20000010100 */
[----:B------:R-:W-:Y:S01]  /*0d20*/  HADD2.F32 R150, -RZ, R170.H1_H1 ;  /* 0x300000aaff967230 */ /* 0x000fe20000004100 */
[----:B------:R-:W-:Y:S01]  /*0d30*/  MOV R170, R164 ;  /* 0x000000a400aa7202 */ /* 0x000fe20000000f00 */
[--C-:B------:R-:W-:Y:S02]  /*0d40*/  HADD2.F32 R149, -RZ, R171.reuse.H0_H0 ;  /* 0x200000abff957230 */ /* 0x100fe40000004100 */
[----:B------:R-:W-:Y:S01]  /*0d50*/  FADD.FTZ R130, -R0, R130 ;  /* 0x0000008200827221 */ /* 0x000fe20000010100 */
[----:B------:R-:W-:Y:S01]  /*0d60*/  HADD2.F32 R148, -RZ, R171.H1_H1 ;  /* 0x300000abff947230 */ /* 0x000fe20000004100 */
[----:B------:R-:W-:Y:S01]  /*0d70*/  MOV R171, R165 ;  /* 0x000000a500ab7202 */ /* 0x000fe20000000f00 */
[--C-:B------:R-:W-:Y:S01]  /*0d80*/  HADD2.F32 R157, -RZ, R174.reuse.H0_H0 ;  /* 0x200000aeff9d7230 */ /* 0x100fe20000004100 */
[----:B------:R-:W-:Y:S01]  /*0d90*/  MOV R165, R163 ;  /* 0x000000a300a57202 */ /* 0x000fe20000000f00 */
[----:B------:R-:W-:Y:S01]  /*0da0*/  HADD2.F32 R159, -RZ, R174.H1_H1 ;  /* 0x300000aeff9f7230 */ /* 0x000fe20000004100 */
[----:B------:R-:W-:Y:S01]  /*0db0*/  MOV R164, R161 ;  /* 0x000000a100a47202 */ /* 0x000fe20000000f00 */
[--C-:B------:R-:W-:Y:S01]  /*0dc0*/  HADD2.F32 R154, -RZ, R173.reuse.H0_H0 ;  /* 0x200000adff9a7230 */ /* 0x100fe20000004100 */
[----:B------:R-:W-:Y:S01]  /*0dd0*/  MOV R174, R132 ;  /* 0x0000008400ae7202 */ /* 0x000fe20000000f00 */
[----:B------:R-:W-:Y:S01]  /*0de0*/  HADD2.F32 R155, -RZ, R173.H1_H1 ;  /* 0x300000adff9b7230 */ /* 0x000fe20000004100 */
[----:B------:R-:W-:Y:S01]  /*0df0*/  MOV R173, R134 ;  /* 0x0000008600ad7202 */ /* 0x000fe20000000f00 */
[----:B------:R-:W-:-:S02]  /*0e00*/  HADD2.F32 R161, -RZ, R175.H0_H0 ;  /* 0x200000afffa17230 */ /* 0x000fc40000004100 */
[C---:B------:R-:W-:Y:S01]  /*0e10*/  FADD.FTZ R131, -R0.reuse, R131 ;  /* 0x0000008300837221 */ /* 0x040fe20000010100 */
[----:B------:R-:W-:Y:S01]  /*0e20*/  HADD2.F32 R163, -RZ, R175.H1_H1 ;  /* 0x300000afffa37230 */ /* 0x000fe20000004100 */
[----:B------:R-:W-:Y:S01]  /*0e30*/  MOV R175, R248 ;  /* 0x000000f800af7202 */ /* 0x000fe20000000f00 */
[--C-:B------:R-:W-:Y:S02]  /*0e40*/  HADD2.F32 R246, -RZ, R178.reuse.H0_H0 ;  /* 0x200000b2fff67230 */ /* 0x100fe40000004100 */
[C---:B------:R-:W-:Y:S01]  /*0e50*/  FADD.FTZ R204, -R0.reuse, R140 ;  /* 0x0000008c00cc7221 */ /* 0x040fe20000010100 */
[----:B------:R-:W-:Y:S01]  /*0e60*/  HADD2.F32 R248, -RZ, R178.H1_H1 ;  /* 0x300000b2fff87230 */ /* 0x000fe20000004100 */
[----:B------:R-:W-:Y:S01]  /*0e70*/  MOV R178, R174 ;  /* 0x000000ae00b27202 */ /* 0x000fe20000000f00 */
[--C-:B------:R-:W-:Y:S02]  /*0e80*/  HADD2.F32 R233, -RZ, R127.reuse.H0_H0 ;  /* 0x2000007fffe97230 */ /* 0x100fe40000004100 */
[----:B------:R-:W-:Y:S01]  /*0e90*/  FADD.FTZ R234, -R0, R167 ;  /* 0x000000a700ea7221 */ /* 0x000fe20000010100 */
[----:B------:R-:W-:Y:S01]  /*0ea0*/  FMUL.FTZ R140, R217, R229 ;  /* 0x000000e5d98c7220 */ /* 0x000fe20000410000 */
[----:B------:R-:W-:Y:S01]  /*0eb0*/  MOV R174, R173 ;  /* 0x000000ad00ae7202 */ /* 0x000fe20000000f00 */
[----:B------:R-:W-:-:S02]  /*0ec0*/  HADD2.F32 R127, -RZ, R127.H1_H1 ;  /* 0x3000007fff7f7230 */ /* 0x000fc40000004100 */
[C---:B------:R-:W-:Y:S01]  /*0ed0*/  FMUL.FTZ R229, R217.reuse, R130 ;  /* 0x00000082d9e57220 */ /* 0x040fe20000410000 */
[----:B------:R-:W-:Y:S01]  /*0ee0*/  MOV R173, R232 ;  /* 0x000000e800ad7202 */ /* 0x000fe20000000f00 */
[----:B------:R-:W-:Y:S01]  /*0ef0*/  FMUL.FTZ R232, R217, R131 ;  /* 0x00000083d9e87220 */ /* 0x000fe20000410000 */
[----:B------:R-:W-:Y:S01]  /*0f00*/  MOV R130, R175 ;  /* 0x000000af00827202 */ /* 0x000fe20000000f00 */
[----:B0-----:R-:W-:Y:S01]  /*0f10*/  @P0 IMAD.WIDE.U32 R202, R216, 0x20, R202 ;  /* 0x00000020d8ca0825 */ /* 0x001fe200078e00ca */
[----:B------:R-:W-:Y:S01]  /*0f20*/  MOV R175, R171 ;  /* 0x000000ab00af7202 */ /* 0x000fe20000000f00 */
[----:B------:R-:W5:Y:S01]  /*0f30*/  @P0 LDG.E.128 R40, desc[UR10][R122.64] ;  /* 0x0000000a7a280981 */ /* 0x000f62000c1e1d00 */
[----:B------:R-:W-:Y:S01]  /*0f40*/  MOV R171, R170 ;  /* 0x000000aa00ab7202 */ /* 0x000fe20000000f00 */
[----:B------:R-:W-:Y:S01]  /*0f50*/  FADD.FTZ R239, R127, R239 ;  /* 0x000000ef7fef7221 */ /* 0x000fe20000010000 */
[----:B------:R-:W-:Y:S01]  /*0f60*/  MOV R170, R234 ;  /* 0x000000ea00aa7202 */ /* 0x000fe20000000f00 */
[-C--:B------:R-:W-:Y:S01]  /*0f70*/  FFMA.FTZ R9, R232, R127.reuse, R9 ;  /* 0x0000007fe8097223 */ /* 0x080fe20000010009 */
[----:B------:R-:W-:Y:S01]  /*0f80*/  FMUL.FTZ R234, R75, R127 ;  /* 0x0000007f4bea7220 */ /* 0x000fe20000410000 */
[----:B------:R0:W5:Y:S04]  /*0f90*/  @P0 LDG.E.128 R36, desc[UR10][R122.64+0x10] ;  /* 0x0000100a7a240981 */ /* 0x000168000c1e1d00 */
[----:B------:R-:W2:Y:S01]  /*0fa0*/  LDL.LU R127, [R1] ;  /* 0x00000000017f7983 */ /* 0x000ea20000300800 */
[----:B------:R-:W-:Y:S01]  /*0fb0*/  FADD.FTZ R227, -R0, R129 ;  /* 0x0000008100e37221 */ /* 0x000fe20000010100 */
[----:B------:R-:W-:-:S02]  /*0fc0*/  HADD2.F32 R230, -RZ, R126.H0_H0 ;  /* 0x2000007effe67230 */ /* 0x000fc40000004100 */
[C---:B------:R-:W-:Y:S01]  /*0fd0*/  FADD.FTZ R220, -R0.reuse, R135 ;  /* 0x0000008700dc7221 */ /* 0x040fe20000010100 */
[----:B------:R-:W5:Y:S01]  /*0fe0*/  @P0 LDG.E.128 R64, desc[UR10][R202.64] ;  /* 0x0000000aca400981 */ /* 0x000f62000c1e1d00 */
[C---:B0-----:R-:W-:Y:S01]  /*0ff0*/  FADD.FTZ R123, -R0.reuse, R166 ;  /* 0x000000a6007b7221 */ /* 0x041fe20000010100 */
[----:B------:R-:W-:Y:S02]  /*1000*/  HADD2.F32 R166, -RZ, R168.H0_H0 ;  /* 0x200000a8ffa67230 */ /* 0x000fe40000004100 */
[----:B------:R0:W5:Y:S01]  /*1010*/  @P0 LDG.E.128 R60, desc[UR10][R202.64+0x10] ;  /* 0x0000100aca3c0981 */ /* 0x000162000c1e1d00 */
[----:B------:R-:W-:Y:S02]  /*1020*/  HADD2.F32 R126, -RZ, R126.H1_H1 ;  /* 0x3000007eff7e7230 */ /* 0x000fe40000004100 */
[----:B------:R-:W-:Y:S01]  /*1030*/  FMUL.FTZ R227, R217, R227 ;  /* 0x000000e3d9e37220 */ /* 0x000fe20000410000 */
[--C-:B------:R-:W-:Y:S02]  /*1040*/  HADD2.F32 R219, -RZ, R136.reuse.H0_H0 ;  /* 0x20000088ffdb7230 */ /* 0x100fe40000004100 */
[----:B------:R-:W-:Y:S01]  /*1050*/  FADD.FTZ R135, -R0, R158 ;  /* 0x0000009e00877221 */ /* 0x000fe20000010100 */
[----:B------:R-:W-:-:S02]  /*1060*/  HADD2.F32 R136, -RZ, R136.H1_H1 ;  /* 0x30000088ff887230 */ /* 0x000fc40000004100 */
[C---:B------:R-:W-:Y:S01]  /*1070*/  FADD.FTZ R129, -R0.reuse, R141 ;  /* 0x0000008d00817221 */ /* 0x040fe20000010100 */
[C---:B------:R-:W-:Y:S01]  /*1080*/  FADD.FTZ R144, -R0.reuse, R144 ;  /* 0x0000009000907221 */ /* 0x040fe20000010100 */
[C---:B------:R-:W-:Y:S01]  /*1090*/  FADD.FTZ R145, -R0.reuse, R145 ;  /* 0x0000009100917221 */ /* 0x040fe20000010100 */
[C---:B------:R-:W-:Y:S01]  /*10a0*/  FADD.FTZ R146, -R0.reuse, R146 ;  /* 0x0000009200927221 */ /* 0x040fe20000010100 */
[--C-:B0-----:R-:W-:Y:S02]  /*10b0*/  HADD2.F32 R202, -RZ, R124.reuse.H1_H1 ;  /* 0x3000007cffca7230 */ /* 0x101fe40000004100 */
[C---:B------:R-:W-:Y:S01]  /*10c0*/  FADD.FTZ R147, -R0.reuse, R147 ;  /* 0x0000009300937221 */ /* 0x040fe20000010100 */
[----:B------:R-:W-:Y:S01]  /*10d0*/  FADD.FTZ R158, -R0, R160 ;  /* 0x000000a0009e7221 */ /* 0x000fe20000010100 */
[C---:B------:R-:W-:Y:S01]  /*10e0*/  FMUL.FTZ R222, R217.reuse, R222 ;  /* 0x000000ded9de7220 */ /* 0x040fe20000410000 */
[----:B------:R-:W-:Y:S02]  /*10f0*/  HADD2.F32 R203, -RZ, R124.H0_H0 ;  /* 0x2000007cffcb7230 */ /* 0x000fe40000004100 */
[----:B------:R-:W-:Y:S01]  /*1100*/  FMUL.FTZ R0, R217, R231 ;  /* 0x000000e7d9007220 */ /* 0x000fe20000410000 */
[----:B------:R-:W-:-:S02]  /*1110*/  HADD2.F32 R124, -RZ, R138.H0_H0 ;  /* 0x2000008aff7c7230 */ /* 0x000fc40000004100 */
[----:B------:R-:W-:Y:S01]  /*1120*/  FADD.FTZ R235, R126, R235 ;  /* 0x000000eb7eeb7221 */ /* 0x000fe20000010000 */
[-C--:B------:R-:W-:Y:S01]  /*1130*/  FFMA.FTZ R7, R227, R126.reuse, R7 ;  /* 0x0000007ee3077223 */ /* 0x080fe20000010007 */
[----:B------:R-:W-:Y:S01]  /*1140*/  FMUL.FTZ R231, R73, R126 ;  /* 0x0000007e49e77220 */ /* 0x000fe20000410000 */
[----:B------:R-:W5:Y:S01]  /*1150*/  @P0 LDG.E.128 R32, desc[UR10][R120.64] ;  /* 0x0000000a78200981 */ /* 0x000f62000c1e1d00 */
[--C-:B------:R-:W-:Y:S02]  /*1160*/  HADD2.F32 R152, -RZ, R172.reuse.H0_H0 ;  /* 0x200000acff987230 */ /* 0x100fe40000004100 */
[C---:B------:R-:W-:Y:S01]  /*1170*/  FMUL.FTZ R141, R217.reuse, R218 ;  /* 0x000000dad98d7220 */ /* 0x040fe20000410000 */
[----:B------:R-:W-:Y:S01]  /*1180*/  HADD2.F32 R153, -RZ, R172.H1_H1 ;  /* 0x300000acff997230 */ /* 0x000fe20000004100 */
[----:B------:R0:W5:Y:S01]  /*1190*/  @P0 LDG.E.128 R28, desc[UR10][R120.64+0x10] ;  /* 0x0000100a781c0981 */ /* 0x000162000c1e1d00 */
[----:B------:R-:W-:Y:S01]  /*11a0*/  FMUL.FTZ R204, R217, R204 ;  /* 0x000000ccd9cc7220 */ /* 0x000fe20000410000 */
[----:B------:R-:W-:Y:S01]  /*11b0*/  MOV R126, R174 ;  /* 0x000000ae007e7202 */ /* 0x000fe20000000f00 */
[----:B------:R-:W-:Y:S01]  /*11c0*/  FADD.FTZ R195, R202, R195 ;  /* 0x000000c3cac37221 */ /* 0x000fe20000010000 */
[----:B------:R-:W-:Y:S01]  /*11d0*/  MOV R160, R135 ;  /* 0x0000008700a07202 */ /* 0x000fe20000000f00 */
[----:B------:R-:W-:Y:S01]  /*11e0*/  FFMA.FTZ R3, R140, R202, R3 ;  /* 0x000000ca8c037223 */ /* 0x000fe20000010003 */
[----:B------:R-:W-:Y:S01]  /*11f0*/  MOV R172, R133 ;  /* 0x0000008500ac7202 */ /* 0x000fe20000000f00 */
[----:B------:R-:W-:Y:S01]  /*1200*/  FADD.FTZ R241, R136, R241 ;  /* 0x000000f188f17221 */ /* 0x000fe20000010000 */
[-C--:B------:R-:W-:Y:S01]  /*1210*/  FFMA.FTZ R11, R222, R136.reuse, R11 ;  /* 0x00000088de0b7223 */ /* 0x080fe2000001000b */
[----:B------:R-:W-:Y:S01]  /*1220*/  FMUL.FTZ R218, R77, R136 ;  /* 0x000000884dda7220 */ /* 0x000fe20000410000 */
[----:B0-----:R-:W-:Y:S01]  /*1230*/  FMUL.FTZ R120, R69, R202 ;  /* 0x000000ca45787220 */ /* 0x001fe20000410000 */
[----:B------:R-:W3:Y:S01]  /*1240*/  LDL.LU R174, [R1+0x4] ;  /* 0x0000040001ae7983 */ /* 0x000ee20000300800 */
[--C-:B------:R-:W-:Y:S01]  /*1250*/  HADD2.F32 R132, -RZ, R176.reuse.H0_H0 ;  /* 0x200000b0ff847230 */ /* 0x100fe20000004100 */
[----:B------:R-:W-:Y:S01]  /*1260*/  MOV R136, R178 ;  /* 0x000000b200887202 */ /* 0x000fe20000000f00 */
[----:B------:R-:W-:-:S02]  /*1270*/  HADD2.F32 R133, -RZ, R176.H1_H1 ;  /* 0x300000b0ff857230 */ /* 0x000fc40000004100 */
[C---:B------:R-:W-:Y:S01]  /*1280*/  FMUL.FTZ R202, R217.reuse, R129 ;  /* 0x00000081d9ca7220 */ /* 0x040fe20000410000 */
[--C-:B------:R-:W-:Y:S02]  /*1290*/  HADD2.F32 R134, -RZ, R177.reuse.H0_H0 ;  /* 0x200000b1ff867230 */ /* 0x100fe40000004100 */
[----:B------:R-:W-:Y:S01]  /*12a0*/  FMUL.FTZ R178, R217, R128 ;  /* 0x00000080d9b27220 */ /* 0x000fe20000410000 */
[----:B------:R-:W-:Y:S02]  /*12b0*/  HADD2.F32 R135, -RZ, R177.H1_H1 ;  /* 0x300000b1ff877230 */ /* 0x000fe40000004100 */
[----:B------:R-:W-:Y:S01]  /*12c0*/  FADD.FTZ R244, R124, R244 ;  /* 0x000000f47cf47221 */ /* 0x000fe20000010000 */
[--C-:B------:R-:W-:Y:S02]  /*12d0*/  HADD2.F32 R176, -RZ, R179.reuse.H0_H0 ;  /* 0x200000b3ffb07230 */ /* 0x100fe40000004100 */
[----:B------:R-:W-:Y:S01]  /*12e0*/  FFMA.FTZ R14, R204, R124, R14 ;  /* 0x0000007ccc0e7223 */ /* 0x000fe2000001000e */
[----:B------:R-:W-:-:S02]  /*12f0*/  HADD2.F32 R177, -RZ, R179.H1_H1 ;  /* 0x300000b3ffb17230 */ /* 0x000fc40000004100 */
[----:B------:R-:W-:Y:S01]  /*1300*/  FMUL.FTZ R179, R80, R124 ;  /* 0x0000007c50b37220 */ /* 0x000fe20000410000 */
[----:B--2---:R-:W-:-:S05]  /*1310*/  FADD.FTZ R127, R166, R127 ;  /* 0x0000007fa67f7221 */ /* 0x004fca0000010000 */
[----:B------:R0:W-:Y:S04]  /*1320*/  STL [R1], R127 ;  /* 0x0000007f01007387 */ /* 0x0001e80000100800 */
[----:B------:R-:W2:Y:S04]  /*1330*/  LDL.LU R129, [R1+0x8] ;  /* 0x0000080001817983 */ /* 0x000ea80000300800 */
[----:B------:R-:W4:Y:S04]  /*1340*/  LDL.LU R128, [R1+0xc] ;  /* 0x00000c0001807983 */ /* 0x000f280000300800 */
[----:B------:R-:W4:Y:S01]  /*1350*/  LDL.LU R124, [R1+0x10] ;  /* 0x00001000017c7983 */ /* 0x000f220000300800 */
[----:B------:R-:W-:-:S02]  /*1360*/  HADD2.F32 R167, -RZ, R168.H1_H1 ;  /* 0x300000a8ffa77230 */ /* 0x000fc40000004100 */
[----:B------:R-:W-:Y:S02]  /*1370*/  HADD2.F32 R168, -RZ, R169.H0_H0 ;  /* 0x200000a9ffa87230 */ /* 0x000fe40000004100 */
[----:B------:R-:W-:Y:S02]  /*1380*/  HADD2.F32 R226, -RZ, R125.H0_H0 ;  /* 0x2000007dffe27230 */ /* 0x000fe40000004100 */
[----:B------:R-:W-:Y:S02]  /*1390*/  HADD2.F32 R156, -RZ, R169.H1_H1 ;  /* 0x300000a9ff9c7230 */ /* 0x000fe40000004100 */
[C---:B------:R-:W-:Y:S01]  /*13a0*/  FMUL.FTZ R122, R217.reuse, R225 ;  /* 0x000000e1d97a7220 */ /* 0x040fe20000410000 */
[----:B------:R-:W-:Y:S01]  /*13b0*/  HADD2.F32 R125, -RZ, R125.H1_H1 ;  /* 0x3000007dff7d7230 */ /* 0x000fe20000004100 */
[----:B------:R-:W-:Y:S01]  /*13c0*/  MOV R169, R123 ;  /* 0x0000007b00a97202 */ /* 0x000fe20000000f00 */
[--C-:B------:R-:W-:Y:S02]  /*13d0*/  HADD2.F32 R205, -RZ, R137.reuse.H0_H0 ;  /* 0x20000089ffcd7230 */ /* 0x100fe40000004100 */
[----:B------:R-:W-:Y:S01]  /*13e0*/  FMUL.FTZ R123, R217, R228 ;  /* 0x000000e4d97b7220 */ /* 0x000fe20000410000 */
[----:B------:R-:W-:-:S02]  /*13f0*/  HADD2.F32 R137, -RZ, R137.H1_H1 ;  /* 0x30000089ff897230 */ /* 0x000fc40000004100 */
[----:B------:R-:W-:Y:S01]  /*1400*/  FMUL.FTZ R220, R217, R220 ;  /* 0x000000dcd9dc7220 */ /* 0x000fe20000410000 */
[----:B------:R-:W-:Y:S02]  /*1410*/  HADD2.F32 R138, -RZ, R138.H1_H1 ;  /* 0x3000008aff8a7230 */ /* 0x000fe40000004100 */
[----:B------:R-:W-:Y:S01]  /*1420*/  FADD.FTZ R197, R125, R197 ;  /* 0x000000c57dc57221 */ /* 0x000fe20000010000 */
[-C--:B------:R-:W-:Y:S01]  /*1430*/  FFMA.FTZ R5, R122, R125.reuse, R5 ;  /* 0x0000007d7a057223 */ /* 0x080fe20000010005 */
[----:B------:R-:W-:Y:S01]  /*1440*/  FMUL.FTZ R228, R71, R125 ;  /* 0x0000007d47e47220 */ /* 0x000fe20000410000 */
[----:B------:R-:W-:Y:S01]  /*1450*/  MOV R125, R172 ;  /* 0x000000ac007d7202 */ /* 0x000fe20000000f00 */
[----:B------:R-:W-:Y:S01]  /*1460*/  FADD.FTZ R194, R203, R194 ;  /* 0x000000c2cbc27221 */ /* 0x000fe20000010000 */
[-C--:B------:R-:W-:Y:S01]  /*1470*/  FFMA.FTZ R2, R0, R203.reuse, R2 ;  /* 0x000000cb00027223 */ /* 0x080fe20000010002 */
[----:B---3--:R-:W-:Y:S01]  /*1480*/  FADD.FTZ R174, R167, R174 ;  /* 0x000000aea7ae7221 */ /* 0x008fe20000010000 */
[----:B------:R-:W-:Y:S01]  /*1490*/  FMUL.FTZ R121, R68, R203 ;  /* 0x000000cb44797220 */ /* 0x000fe20000410000 */
[----:B------:R-:W-:Y:S01]  /*14a0*/  MOV R172, R158 ;  /* 0x0000009e00ac7202 */ /* 0x000fe20000000f00 */
[----:B------:R-:W-:Y:S01]  /*14b0*/  FADD.FTZ R243, R137, R243 ;  /* 0x000000f389f37221 */ /* 0x000fe20000010000 */
[-C--:B------:R-:W-:Y:S01]  /*14c0*/  FFMA.FTZ R13, R220, R137.reuse, R13 ;  /* 0x00000089dc0d7223 */ /* 0x080fe2000001000d */
[----:B------:R1:W-:Y:S01]  /*14d0*/  STL [R1+0x4], R174 ;  /* 0x000004ae01007387 */ /* 0x0003e20000100800 */
[----:B------:R-:W-:Y:S01]  /*14e0*/  FMUL.FTZ R203, R79, R137 ;  /* 0x000000894fcb7220 */ /* 0x000fe20000410000 */
[----:B------:R-:W-:Y:S01]  /*14f0*/  MOV R158, R143 ;  /* 0x0000008f009e7202 */ /* 0x000fe20000000f00 */
[----:B------:R-:W-:Y:S01]  /*1500*/  FADD.FTZ R245, R138, R245 ;  /* 0x000000f58af57221 */ /* 0x000fe20000010000 */
[----:B------:R-:W-:Y:S01]  /*1510*/  MOV R137, R177 ;  /* 0x000000b100897202 */ /* 0x000fe20000000f00 */
[-C--:B------:R-:W-:Y:S01]  /*1520*/  FFMA.FTZ R15, R202, R138.reuse, R15 ;  /* 0x0000008aca0f7223 */ /* 0x080fe2000001000f */
[----:B------:R-:W-:Y:S01]  /*1530*/  FMUL.FTZ R143, R81, R138 ;  /* 0x0000008a518f7220 */ /* 0x000fe20000410000 */
[----:B------:R-:W-:Y:S01]  /*1540*/  MOV R177, R165 ;  /* 0x000000a500b17202 */ /* 0x000fe20000000f00 */
[----:B------:R-:W-:Y:S01]  /*1550*/  FMUL.FTZ R165, R217, R147 ;  /* 0x00000093d9a57220 */ /* 0x000fe20000410000 */
[----:B------:R-:W-:Y:S01]  /*1560*/  MOV R138, R130 ;  /* 0x00000082008a7202 */ /* 0x000fe20000000f00 */
[----:B--2---:R-:W-:Y:S01]  /*1570*/  FADD.FTZ R129, R168, R129 ;  /* 0x00000081a8817221 */ /* 0x004fe20000010000 */
[----:B----4-:R-:W-:-:S04]  /*1580*/  FADD.FTZ R128, R156, R128 ;  /* 0x000000809c807221 */ /* 0x010fc80000010000 */
[----:B------:R-:W-:Y:S01]  /*1590*/  STL [R1+0x8], R129 ;  /* 0x0000088101007387 */ /* 0x000fe20000100800 */
[----:B------:R-:W-:-:S03]  /*15a0*/  FADD.FTZ R124, R151, R124 ;  /* 0x0000007c977c7221 */ /* 0x000fc60000010000 */
[----:B------:R2:W-:Y:S04]  /*15b0*/  STL [R1+0xc], R128 ;  /* 0x00000c8001007387 */ /* 0x0005e80000100800 */
[----:B------:R-:W-:Y:S04]  /*15c0*/  STL [R1+0x10], R124 ;  /* 0x0000107c01007387 */ /* 0x000fe80000100800 */
[----:B------:R-:W3:Y:S04]  /*15d0*/  LDL.LU R130, [R1+0x14] ;  /* 0x0000140001827983 */ /* 0x000ee80000300800 */
[----:B------:R-:W4:Y:S01]  /*15e0*/  LDL.LU R147, [R1+0x18] ;  /* 0x0000180001937983 */ /* 0x000f220000300800 */
[----:B------:R-:W-:Y:S01]  /*15f0*/  MOV R131, R176 ;  /* 0x000000b000837202 */ /* 0x000fe20000000f00 */
[----:B------:R-:W-:-:S02]  /*1600*/  HADD2.F32 R224, -RZ, R139.H0_H0 ;  /* 0x2000008bffe07230 */ /* 0x000fc40000004100 */
[C---:B------:R-:W-:Y:S01]  /*1610*/  FMUL.FTZ R142, R217.reuse, R142 ;  /* 0x0000008ed98e7220 */ /* 0x040fe20000410000 */
[----:B------:R-:W-:Y:S01]  /*1620*/  HADD2.F32 R139, -RZ, R139.H1_H1 ;  /* 0x3000008bff8b7230 */ /* 0x000fe20000004100 */
[----:B0-----:R-:W-:Y:S02]  /*1630*/  MOV R127, R131 ;  /* 0x00000083007f7202 */ /* 0x001fe40000000f00 */
[----:B------:R-:W-:Y:S02]  /*1640*/  MOV R131, R126 ;  /* 0x0000007e00837202 */ /* 0x000fe40000000f00 */
[----:B------:R-:W-:Y:S02]  /*1650*/  MOV R126, R125 ;  /* 0x0000007d007e7202 */ /* 0x000fe40000000f00 */
[----:B------:R-:W-:Y:S02]  /*1660*/  MOV R125, R177 ;  /* 0x000000b1007d7202 */ /* 0x000fe40000000f00 */
[----:B------:R-:W-:Y:S01]  /*1670*/  MOV R176, R164 ;  /* 0x000000a400b07202 */ /* 0x000fe20000000f00 */
[----:B------:R-:W-:Y:S01]  /*1680*/  FMUL.FTZ R164, R217, R146 ;  /* 0x00000092d9a47220 */ /* 0x000fe20000410000 */
[----:B------:R-:W-:Y:S01]  /*1690*/  MOV R177, R173 ;  /* 0x000000ad00b17202 */ /* 0x000fe20000000f00 */
[----:B------:R-:W-:Y:S01]  /*16a0*/  FADD.FTZ R251, R139, R251 ;  /* 0x000000fb8bfb7221 */ /* 0x000fe20000010000 */
[----:B------:R-:W-:Y:S01]  /*16b0*/  MOV R173, R169 ;  /* 0x000000a900ad7202 */ /* 0x000fe20000000f00 */
[-C--:B------:R-:W-:Y:S01]  /*16c0*/  FFMA.FTZ R17, R142, R139.reuse, R17 ;  /* 0x0000008b8e117223 */ /* 0x080fe20000010011 */
[----:B------:R-:W-:Y:S01]  /*16d0*/  FMUL.FTZ R225, R83, R139 ;  /* 0x0000008b53e17220 */ /* 0x000fe20000410000 */
[----:B------:R-:W-:Y:S01]  /*16e0*/  FMUL.FTZ R169, R217, R237 ;  /* 0x000000edd9a97220 */ /* 0x000fe20000410000 */
[----:B------:R-:W-:-:S02]  /*16f0*/  MOV R146, R136 ;  /* 0x0000008800927202 */ /* 0x000fc40000000f00 */
[----:B------:R-:W-:Y:S02]  /*1700*/  MOV R139, R137 ;  /* 0x00000089008b7202 */ /* 0x000fe40000000f00 */
[----:B------:R-:W-:Y:S01]  /*1710*/  MOV R137, R176 ;  /* 0x000000b000897202 */ /* 0x000fe20000000f00 */
[----:B------:R-:W-:Y:S01]  /*1720*/  FFMA.FTZ R22, R169, R151, R22 ;  /* 0x00000097a9167223 */ /* 0x000fe20000010016 */
[----:B------:R-:W-:Y:S01]  /*1730*/  MOV R176, R171 ;  /* 0x000000ab00b07202 */ /* 0x000fe20000000f00 */
[----:B------:R-:W-:Y:S01]  /*1740*/  FMUL.FTZ R171, R88, R151 ;  /* 0x0000009758ab7220 */ /* 0x000fe20000410000 */
[----:B------:R-:W-:Y:S01]  /*1750*/  MOV R151, R146 ;  /* 0x0000009200977202 */ /* 0x000fe20000000f00 */
[----:B---3--:R-:W-:Y:S01]  /*1760*/  FADD.FTZ R130, R150, R130 ;  /* 0x0000008296827221 */ /* 0x008fe20000010000 */
[----:B----4-:R-:W-:-:S04]  /*1770*/  FADD.FTZ R147, R149, R147 ;  /* 0x0000009395937221 */ /* 0x010fc80000010000 */
[----:B------:R-:W-:Y:S04]  /*1780*/  STL [R1+0x14], R130 ;  /* 0x0000148201007387 */ /* 0x000fe80000100800 */
[----:B------:R-:W-:Y:S04]  /*1790*/  STL [R1+0x18], R147 ;  /* 0x0000189301007387 */ /* 0x000fe80000100800 */
[----:B------:R-:W3:Y:S01]  /*17a0*/  LDL.LU R146, [R1+0x1c] ;  /* 0x00001c0001927983 */ /* 0x000ee20000300800 */
[----:B-1----:R-:W-:Y:S02]  /*17b0*/  MOV R174, R170 ;  /* 0x000000aa00ae7202 */ /* 0x002fe40000000f00 */
[----:B--2---:R-:W-:Y:S01]  /*17c0*/  MOV R128, R127 ;  /* 0x0000007f00807202 */ /* 0x004fe20000000f00 */
[----:B---3--:R-:W-:-:S05]  /*17d0*/  FADD.FTZ R146, R148, R146 ;  /* 0x0000009294927221 */ /* 0x008fca0000010000 */
[----:B------:R0:W-:Y:S04]  /*17e0*/  STL [R1+0x1c], R146 ;  /* 0x00001c9201007387 */ /* 0x0001e80000100800 */
[----:B0-----:R-:W2:Y:S01]  /*17f0*/  LDL.LU R146, [R1+0x20] ;  /* 0x0000200001927983 */ /* 0x001ea20000300800 */
[----:B------:R-:W-:Y:S01]  /*1800*/  MOV R129, R131 ;  /* 0x0000008300817202 */ /* 0x000fe20000000f00 */
[-C--:B------:R-:W-:Y:S01]  /*1810*/  FFMA.FTZ R21, R165, R156.reuse, R21 ;  /* 0x0000009ca5157223 */ /* 0x080fe20000010015 */
[----:B------:R-:W-:Y:S01]  /*1820*/  FMUL.FTZ R170, R87, R156 ;  /* 0x0000009c57aa7220 */ /* 0x000fe20000410000 */
[----:B------:R-:W-:Y:S01]  /*1830*/  MOV R131, R174 ;  /* 0x000000ae00837202 */ /* 0x000fe20000000f00 */
[----:B------:R-:W-:Y:S01]  /*1840*/  FMUL.FTZ R174, R217, R247 ;  /* 0x000000f7d9ae7220 */ /* 0x000fe20000410000 */
[----:B------:R-:W-:-:S02]  /*1850*/  MOV R156, R138 ;  /* 0x0000008a009c7202 */ /* 0x000fc40000000f00 */
[----:B------:R-:W-:Y:S02]  /*1860*/  MOV R138, R128 ;  /* 0x00000080008a7202 */ /* 0x000fe40000000f00 */
[----:B------:R-:W-:Y:S01]  /*1870*/  MOV R128, R137 ;  /* 0x0000008900807202 */ /* 0x000fe20000000f00 */
[----:B------:R-:W-:Y:S01]  /*1880*/  FFMA.FTZ R24, R174, R149, R24 ;  /* 0x00000095ae187223 */ /* 0x000fe20000010018 */
[----:B------:R-:W-:Y:S01]  /*1890*/  MOV R137, R175 ;  /* 0x000000af00897202 */ /* 0x000fe20000000f00 */
[----:B------:R-:W-:Y:S01]  /*18a0*/  FMUL.FTZ R175, R90, R149 ;  /* 0x000000955aaf7220 */ /* 0x000fe20000410000 */
[----:B------:R-:W-:Y:S02]  /*18b0*/  FMUL.FTZ R149, R217, R156 ;  /* 0x0000009cd9957220 */ /* 0x000fe40000410000 */
[----:B------:R-:W3:Y:S01]  /*18c0*/  LDL.LU R156, [R1+0x24] ;  /* 0x00002400019c7983 */ /* 0x000ee20000300800 */
[----:B--2---:R-:W-:-:S05]  /*18d0*/  FADD.FTZ R146, R152, R146 ;  /* 0x0000009298927221 */ /* 0x004fca0000010000 */
[----:B------:R0:W-:Y:S04]  /*18e0*/  STL [R1+0x20], R146 ;  /* 0x0000209201007387 */ /* 0x0001e80000100800 */
[----:B0-----:R-:W2:Y:S01]  /*18f0*/  LDL.LU R146, [R1+0x28] ;  /* 0x0000280001927983 */ /* 0x001ea20000300800 */
[----:B---3--:R-:W-:Y:S01]  /*1900*/  FADD.FTZ R156, R153, R156 ;  /* 0x0000009c999c7221 */ /* 0x008fe20000010000 */
[----:B------:R-:W-:Y:S01]  /*1910*/  MOV R136, R172 ;  /* 0x000000ac00887202 */ /* 0x000fe20000000f00 */
[----:B------:R-:W-:-:S03]  /*1920*/  FMUL.FTZ R172, R217, R238 ;  /* 0x000000eed9ac7220 */ /* 0x000fc60000410000 */
[----:B------:R-:W-:Y:S01]  /*1930*/  STL [R1+0x24], R156 ;  /* 0x0000249c01007387 */ /* 0x000fe20000100800 */
[----:B------:R-:W-:-:S03]  /*1940*/  MOV R237, R129 ;  /* 0x0000008100ed7202 */ /* 0x000fc60000000f00 */
[----:B------:R-:W3:Y:S01]  /*1950*/  LDL.LU R238, [R1+0x2c] ;  /* 0x00002c0001ee7983 */ /* 0x000ee20000300800 */
[----:B------:R-:W-:Y:S01]  /*1960*/  MOV R130, R173 ;  /* 0x000000ad00827202 */ /* 0x000fe20000000f00 */
[-C--:B------:R-:W-:Y:S01]  /*1970*/  FFMA.FTZ R23, R172, R150.reuse, R23 ;  /* 0x00000096ac177223 */ /* 0x080fe20000010017 */
[----:B------:R-:W-:Y:S01]  /*1980*/  FMUL.FTZ R173, R89, R150 ;  /* 0x0000009659ad7220 */ /* 0x000fe20000410000 */
[----:B------:R-:W-:Y:S01]  /*1990*/  FMUL.FTZ R150, R217, R237 ;  /* 0x000000edd9967220 */ /* 0x000fe20000410000 */
[----:B------:R-:W-:Y:S01]  /*19a0*/  MOV R127, R125 ;  /* 0x0000007d007f7202 */ /* 0x000fe20000000f00 */
[----:B------:R-:W-:Y:S01]  /*19b0*/  FFMA.FTZ R125, R0, R121, RZ ;  /* 0x00000079007d7223 */ /* 0x000fe200000100ff */
[----:B------:R-:W-:Y:S01]  /*19c0*/  FADD.FTZ R124, RZ, R121 ;  /* 0x00000079ff7c7221 */ /* 0x000fe20000010000 */
[----:B------:R-:W-:Y:S01]  /*19d0*/  FADD.FTZ R196, R226, R196 ;  /* 0x000000c4e2c47221 */ /* 0x000fe20000010000 */
[-C--:B------:R-:W-:Y:S01]  /*19e0*/  FFMA.FTZ R4, R123, R226.reuse, R4 ;  /* 0x000000e27b047223 */ /* 0x080fe20000010004 */
[----:B------:R-:W-:Y:S01]  /*19f0*/  FMUL.FTZ R226, R70, R226 ;  /* 0x000000e246e27220 */ /* 0x000fe20000410000 */
[----:B------:R-:W-:Y:S01]  /*1a00*/  FFMA.FTZ R125, R140, R120, R125 ;  /* 0x000000788c7d7223 */ /* 0x000fe2000001007d */
[----:B------:R-:W-:-:S03]  /*1a10*/  FADD.FTZ R124, R120, R124 ;  /* 0x0000007c787c7221 */ /* 0x000fc60000010000 */
[----:B------:R-:W-:Y:S01]  /*1a20*/  FFMA.FTZ R125, R123, R226, R125 ;  /* 0x000000e27b7d7223 */ /* 0x000fe2000001007d */
[----:B------:R-:W-:Y:S01]  /*1a30*/  FADD.FTZ R124, R226, R124 ;  /* 0x0000007ce27c7221 */ /* 0x000fe20000010000 */
[----:B------:R-:W-:Y:S01]  /*1a40*/  FADD.FTZ R198, R230, R198 ;  /* 0x000000c6e6c67221 */ /* 0x000fe20000010000 */
[-C--:B------:R-:W-:Y:S01]  /*1a50*/  FFMA.FTZ R6, R141, R230.reuse, R6 ;  /* 0x000000e68d067223 */ /* 0x080fe20000010006 */
[----:B------:R-:W-:Y:S01]  /*1a60*/  FMUL.FTZ R230, R72, R230 ;  /* 0x000000e648e67220 */ /* 0x000fe20000410000 */
[----:B------:R-:W-:Y:S01]  /*1a70*/  FFMA.FTZ R125, R122, R228, R125 ;  /* 0x000000e47a7d7223 */ /* 0x000fe2000001007d */
[----:B------:R-:W-:Y:S01]  /*1a80*/  FADD.FTZ R124, R228, R124 ;  /* 0x0000007ce47c7221 */ /* 0x000fe20000010000 */
[----:B--2---:R-:W-:-:S05]  /*1a90*/  FADD.FTZ R146, R154, R146 ;  /* 0x000000929a927221 */ /* 0x004fca0000010000 */
[----:B------:R0:W-:Y:S04]  /*1aa0*/  STL [R1+0x28], R146 ;  /* 0x0000289201007387 */ /* 0x0001e80000100800 */
[----:B------:R-:W2:Y:S01]  /*1ab0*/  LDL.LU R237, [R1+0x30] ;  /* 0x0000300001ed7983 */ /* 0x000ea20000300800 */
[----:B------:R-:W-:Y:S01]  /*1ac0*/  FFMA.FTZ R125, R141, R230, R125 ;  /* 0x000000e68d7d7223 */ /* 0x000fe2000001007d */
[----:B------:R-:W-:Y:S01]  /*1ad0*/  FADD.FTZ R124, R230, R124 ;  /* 0x0000007ce67c7221 */ /* 0x000fe20000010000 */
        /* <DEDUP_REMOVED lines=19> */
[----:B------:R-:W-:Y:S01]  /*1c10*/  FFMA.FTZ R125, R222, R218, R125 ;  /* 0x000000dade7d7223 */ /* 0x000fe2000001007d */
[----:B------:R-:W-:-:S03]  /*1c20*/  FADD.FTZ R124, R218, R124 ;  /* 0x0000007cda7c7221 */ /* 0x000fc60000010000 */
[----:B------:R-:W-:Y:S01]  /*1c30*/  FFMA.FTZ R125, R221, R205, R125 ;  /* 0x000000cddd7d7223 */ /* 0x000fe2000001007d */
[----:B------:R-:W-:Y:S01]  /*1c40*/  FADD.FTZ R124, R205, R124 ;  /* 0x0000007ccd7c7221 */ /* 0x000fe20000010000 */
[----:B------:R-:W-:Y:S01]  /*1c50*/  MOV R129, R136 ;  /* 0x0000008800817202 */ /* 0x000fe20000000f00 */
[----:B---3--:R-:W-:Y:S01]  /*1c60*/  FADD.FTZ R238, R155, R238 ;  /* 0x000000ee9bee7221 */ /* 0x008fe20000010000 */
[----:B------:R-:W-:Y:S01]  /*1c70*/  MOV R136, R176 ;  /* 0x000000b000887202 */ /* 0x000fe20000000f00 */
[----:B------:R-:W-:Y:S01]  /*1c80*/  FFMA.FTZ R125, R220, R203, R125 ;  /* 0x000000cbdc7d7223 */ /* 0x000fe2000001007d */
[----:B------:R-:W-:Y:S01]  /*1c90*/  MOV R147, R177 ;  /* 0x000000b100937202 */ /* 0x000fe20000000f00 */
[----:B------:R-:W-:Y:S01]  /*1ca0*/  FADD.FTZ R124, R203, R124 ;  /* 0x0000007ccb7c7221 */ /* 0x000fe20000010000 */
[----:B0-----:R-:W-:Y:S01]  /*1cb0*/  MOV R146, R128 ;  /* 0x0000008000927202 */ /* 0x001fe20000000f00 */
[----:B------:R-:W-:Y:S01]  /*1cc0*/  STL [R1+0x2c], R238 ;  /* 0x00002cee01007387 */ /* 0x000fe20000100800 */
[----:B------:R-:W-:-:S02]  /*1cd0*/  MOV R156, R147 ;  /* 0x00000093009c7202 */ /* 0x000fc40000000f00 */
[----:B------:R-:W-:Y:S01]  /*1ce0*/  MOV R128, R136 ;  /* 0x0000008800807202 */ /* 0x000fe20000000f00 */
[----:B------:R-:W-:Y:S01]  /*1cf0*/  FFMA.FTZ R136, R204, R179, R125 ;  /* 0x000000b3cc887223 */ /* 0x000fe2000001007d */
[----:B------:R-:W-:Y:S01]  /*1d00*/  MOV R147, R129 ;  /* 0x0000008100937202 */ /* 0x000fe20000000f00 */
[----:B------:R-:W3:Y:S01]  /*1d10*/  LDL.LU R125, [R1+0x34] ;  /* 0x00003400017d7983 */ /* 0x000ee20000300800 */
[----:B------:R-:W-:Y:S01]  /*1d20*/  MOV R129, R137 ;  /* 0x0000008900817202 */ /* 0x000fe20000000f00 */
[----:B------:R-:W-:Y:S01]  /*1d30*/  FMUL.FTZ R176, R217, R249 ;  /* 0x000000f9d9b07220 */ /* 0x000fe20000410000 */
[----:B------:R-:W-:Y:S02]  /*1d40*/  FADD.FTZ R137, R179, R124 ;  /* 0x0000007cb3897221 */ /* 0x000fe40000010000 */
[----:B------:R-:W4:Y:S01]  /*1d50*/  LDL.LU R124, [R1+0x38] ;  /* 0x00003800017c7983 */ /* 0x000f220000300800 */
[-C--:B------:R-:W-:Y:S01]  /*1d60*/  FFMA.FTZ R25, R176, R148.reuse, R25 ;  /* 0x00000094b0197223 */ /* 0x080fe20000010019 */
[----:B------:R-:W-:Y:S01]  /*1d70*/  FMUL.FTZ R177, R91, R148 ;  /* 0x000000945bb17220 */ /* 0x000fe20000410000 */
[C---:B------:R-:W-:Y:S01]  /*1d80*/  FMUL.FTZ R148, R217.reuse, R151 ;  /* 0x00000097d9947220 */ /* 0x040fe20000410000 */
[----:B------:R-:W-:Y:S01]  /*1d90*/  FMUL.FTZ R151, R217, R252 ;  /* 0x000000fcd9977220 */ /* 0x000fe20000410000 */
[----:B------:R-:W-:Y:S01]  /*1da0*/  FADD.FTZ R250, R224, R250 ;  /* 0x000000fae0fa7221 */ /* 0x000fe20000010000 */
[-C--:B------:R-:W-:Y:S01]  /*1db0*/  FFMA.FTZ R16, R178, R224.reuse, R16 ;  /* 0x000000e0b2107223 */ /* 0x080fe20000010010 */
[----:B------:R-:W-:Y:S01]  /*1dc0*/  FMUL.FTZ R224, R82, R224 ;  /* 0x000000e052e07220 */ /* 0x000fe20000410000 */
[----:B------:R-:W-:Y:S01]  /*1dd0*/  FFMA.FTZ R136, R202, R143, R136 ;  /* 0x0000008fca887223 */ /* 0x000fe20000010088 */
[----:B------:R-:W-:Y:S01]  /*1de0*/  FADD.FTZ R137, R143, R137 ;  /* 0x000000898f897221 */ /* 0x000fe20000010000 */
[----:B------:R-:W-:Y:S01]  /*1df0*/  FMUL.FTZ R144, R217, R144 ;  /* 0x00000090d9907220 */ /* 0x000fe20000410000 */
[----:B--2---:R-:W-:-:S05]  /*1e00*/  FADD.FTZ R237, R157, R237 ;  /* 0x000000ed9ded7221 */ /* 0x004fca0000010000 */
[----:B------:R-:W-:Y:S04]  /*1e10*/  STL [R1+0x30], R237 ;  /* 0x000030ed01007387 */ /* 0x000fe80000100800 */
[----:B------:R-:W2:Y:S01]  /*1e20*/  LDL.LU R252, [R1+0x3c] ;  /* 0x00003c0001fc7983 */ /* 0x000ea20000300800 */
        /* <DEDUP_REMOVED lines=47> */
[----:B---3--:R-:W-:Y:S01]  /*2120*/  FADD.FTZ R125, R159, R125 ;  /* 0x0000007d9f7d7221 */ /* 0x008fe20000010000 */
[-C--:B------:R-:W-:Y:S01]  /*2130*/  FFMA.FTZ R183, R158, R159.reuse, R183 ;  /* 0x0000009f9eb77223 */ /* 0x080fe200000100b7 */
[----:B------:R-:W-:Y:S01]  /*2140*/  FMUL.FTZ R160, R217, R160 ;  /* 0x000000a0d9a07220 */ /* 0x000fe20000410000 */
[----:B------:R-:W-:Y:S01]  /*2150*/  FMUL.FTZ R159, R97, R159 ;  /* 0x0000009f619f7220 */ /* 0x000fe20000410000 */
[----:B------:R-:W-:Y:S01]  /*2160*/  FFMA.FTZ R136, R156, R157, R136 ;  /* 0x0000009d9c887223 */ /* 0x000fe20000010088 */
[----:B----4-:R-:W-:Y:S01]  /*2170*/  FADD.FTZ R124, R161, R124 ;  /* 0x0000007ca17c7221 */ /* 0x010fe20000010000 */
[----:B------:R-:W-:Y:S01]  /*2180*/  FADD.FTZ R137, R137, R157 ;  /* 0x0000009d89897221 */ /* 0x000fe20000010000 */
[-C--:B------:R-:W-:Y:S01]  /*2190*/  FFMA.FTZ R184, R160, R161.reuse, R184 ;  /* 0x000000a1a0b87223 */ /* 0x080fe200000100b8 */
[----:B------:R-:W-:Y:S01]  /*21a0*/  FMUL.FTZ R162, R217, R162 ;  /* 0x000000a2d9a27220 */ /* 0x000fe20000410000 */
[----:B------:R-:W-:Y:S01]  /*21b0*/  FMUL.FTZ R161, R98, R161 ;  /* 0x000000a162a17220 */ /* 0x000fe20000410000 */
[----:B------:R-:W-:Y:S01]  /*21c0*/  FFMA.FTZ R136, R158, R159, R136 ;  /* 0x0000009f9e887223 */ /* 0x000fe20000010088 */
[----:B------:R0:W-:Y:S01]  /*21d0*/  STL [R1+0x34], R125 ;  /* 0x0000347d01007387 */ /* 0x0001e20000100800 */
[----:B------:R-:W-:Y:S01]  /*21e0*/  FADD.FTZ R137, R137, R159 ;  /* 0x0000009f89897221 */ /* 0x000fe20000010000 */
[----:B------:R-:W-:-:S02]  /*21f0*/  FFMA.FTZ R185, R162, R163, R185 ;  /* 0x000000a3a2b97223 */ /* 0x000fc400000100b9 */
[----:B------:R1:W-:Y:S01]  /*2200*/  STL [R1+0x38], R124 ;  /* 0x0000387c01007387 */ /* 0x0003e20000100800 */
[----:B------:R-:W-:Y:S01]  /*2210*/  FFMA.FTZ R136, R160, R161, R136 ;  /* 0x000000a1a0887223 */ /* 0x000fe20000010088 */
[----:B------:R-:W-:Y:S01]  /*2220*/  FADD.FTZ R137, R137, R161 ;  /* 0x000000a189897221 */ /* 0x000fe20000010000 */
[----:B------:R-:W-:Y:S01]  /*2230*/  FADD.FTZ R199, R132, R199 ;  /* 0x000000c784c77221 */ /* 0x000fe20000010000 */
[C---:B0-----:R-:W-:Y:S01]  /*2240*/  FMUL.FTZ R125, R217.reuse, R146 ;  /* 0x00000092d97d7220 */ /* 0x041fe20000410000 */
[----:B-1----:R-:W-:-:S04]  /*2250*/  FMUL.FTZ R124, R217, R147 ;  /* 0x00000093d97c7220 */ /* 0x002fc80000410000 */
[-C--:B------:R-:W-:Y:S01]  /*2260*/  FFMA.FTZ R186, R124, R132.reuse, R186 ;  /* 0x000000847cba7223 */ /* 0x080fe200000100ba */
[----:B------:R-:W-:Y:S01]  /*2270*/  FMUL.FTZ R132, R100, R132 ;  /* 0x0000008464847220 */ /* 0x000fe20000410000 */
[----:B------:R-:W-:Y:S01]  /*2280*/  FMUL.FTZ R126, R217, R126 ;  /* 0x0000007ed97e7220 */ /* 0x000fe20000410000 */
[----:B------:R-:W-:Y:S01]  /*2290*/  FADD.FTZ R200, R133, R200 ;  /* 0x000000c885c87221 */ /* 0x000fe20000010000 */
[-C--:B------:R-:W-:Y:S01]  /*22a0*/  FFMA.FTZ R187, R125, R133.reuse, R187 ;  /* 0x000000857dbb7223 */ /* 0x080fe200000100bb */
[----:B------:R-:W-:Y:S01]  /*22b0*/  FMUL.FTZ R133, R101, R133 ;  /* 0x0000008565857220 */ /* 0x000fe20000410000 */
[----:B------:R-:W-:Y:S01]  /*22c0*/  FMUL.FTZ R127, R217, R127 ;  /* 0x0000007fd97f7220 */ /* 0x000fe20000410000 */
[----:B------:R-:W-:Y:S01]  /*22d0*/  MOV R147, R138 ;  /* 0x0000008a00937202 */ /* 0x000fe20000000f00 */
[----:B------:R-:W-:Y:S01]  /*22e0*/  FADD.FTZ R201, R134, R201 ;  /* 0x000000c986c97221 */ /* 0x000fe20000010000 */
[-C--:B------:R-:W-:Y:S01]  /*22f0*/  FFMA.FTZ R188, R126, R134.reuse, R188 ;  /* 0x000000867ebc7223 */ /* 0x080fe200000100bc */
[----:B------:R-:W-:Y:S01]  /*2300*/  FMUL.FTZ R134, R102, R134 ;  /* 0x0000008666867220 */ /* 0x000fe20000410000 */
[----:B------:R-:W-:Y:S01]  /*2310*/  FADD.FTZ R206, R135, R206 ;  /* 0x000000ce87ce7221 */ /* 0x000fe20000010000 */
[----:B------:R-:W-:Y:S01]  /*2320*/  FFMA.FTZ R189, R127, R135, R189 ;  /* 0x000000877fbd7223 */ /* 0x000fe200000100bd */
[----:B------:R-:W-:Y:S01]  /*2330*/  MOV R237, R139 ;  /* 0x0000008b00ed7202 */ /* 0x000fe20000000f00 */
[----:B------:R-:W-:Y:S01]  /*2340*/  FMUL.FTZ R135, R103, R135 ;  /* 0x0000008767877220 */ /* 0x000fe20000410000 */
[C---:B------:R-:W-:Y:S01]  /*2350*/  FMUL.FTZ R128, R217.reuse, R128 ;  /* 0x00000080d9807220 */ /* 0x040fe20000410000 */
[C---:B------:R-:W-:Y:S01]  /*2360*/  FMUL.FTZ R129, R217.reuse, R129 ;  /* 0x00000081d9817220 */ /* 0x040fe20000410000 */
[C---:B------:R-:W-:Y:S01]  /*2370*/  FMUL.FTZ R130, R217.reuse, R130 ;  /* 0x00000082d9827220 */ /* 0x040fe20000410000 */
[----:B------:R-:W-:Y:S01]  /*2380*/  FMUL.FTZ R131, R217, R131 ;  /* 0x00000083d9837220 */ /* 0x000fe20000410000 */
[----:B------:R-:W-:-:S02]  /*2390*/  FADD.FTZ R209, R147, R209 ;  /* 0x000000d193d17221 */ /* 0x000fc40000010000 */
        /* <DEDUP_REMOVED lines=8> */
[----:B------:R-:W-:Y:S01]  /*2420*/  ISETP.NE.AND.EX P1, PT, RZ, UR15, PT, P1 ;  /* 0x0000000fff007c0c */ /* 0x000fe2000bf25310 */
[----:B------:R-:W-:Y:S01]  /*2430*/  FFMA.FTZ R191, R129, R248, R191 ;  /* 0x000000f881bf7223 */ /* 0x000fe200000100bf */
[----:B--2---:R-:W-:Y:S01]  /*2440*/  FADD.FTZ R252, R163, R252 ;  /* 0x000000fca3fc7221 */ /* 0x004fe20000010000 */
[----:B------:R-:W-:-:S04]  /*2450*/  FMUL.FTZ R163, R99, R163 ;  /* 0x000000a363a37220 */ /* 0x000fc80000410000 */
[----:B------:R-:W-:Y:S01]  /*2460*/  FFMA.FTZ R136, R162, R163, R136 ;  /* 0x000000a3a2887223 */ /* 0x000fe20000010088 */
[----:B------:R-:W-:-:S03]  /*2470*/  FADD.FTZ R137, R137, R163 ;  /* 0x000000a389897221 */ /* 0x000fc60000010000 */
[----:B------:R-:W-:Y:S01]  /*2480*/  FFMA.FTZ R136, R124, R132, R136 ;  /* 0x000000847c887223 */ /* 0x000fe20000010088 */
[----:B------:R-:W-:-:S03]  /*2490*/  FADD.FTZ R137, R137, R132 ;  /* 0x0000008489897221 */ /* 0x000fc60000010000 */
[----:B------:R-:W-:Y:S01]  /*24a0*/  FFMA.FTZ R138, R125, R133, R136 ;  /* 0x000000857d8a7223 */ /* 0x000fe20000010088 */
[----:B------:R-:W-:Y:S01]  /*24b0*/  FADD.FTZ R137, R137, R133 ;  /* 0x0000008589897221 */ /* 0x000fe20000010000 */
[----:B------:R0:W-:Y:S02]  /*24c0*/  STL [R1+0x3c], R252 ;  /* 0x00003cfc01007387 */ /* 0x0001e40000100800 */
[----:B------:R-:W-:Y:S01]  /*24d0*/  FFMA.FTZ R138, R126, R134, R138 ;  /* 0x000000867e8a7223 */ /* 0x000fe2000001008a */
[----:B------:R-:W-:Y:S01]  /*24e0*/  FADD.FTZ R139, R137, R134 ;  /* 0x00000086898b7221 */ /* 0x000fe20000010000 */
[----:B------:R-:W-:Y:S02]  /*24f0*/  FMUL.FTZ R136, R104, R246 ;  /* 0x000000f668887220 */ /* 0x000fe40000410000 */
[----:B------:R-:W-:Y:S01]  /*2500*/  FFMA.FTZ R138, R127, R135, R138 ;  /* 0x000000877f8a7223 */ /* 0x000fe2000001008a */
[----:B------:R-:W-:Y:S01]  /*2510*/  FADD.FTZ R139, R139, R135 ;  /* 0x000000878b8b7221 */ /* 0x000fe20000010000 */
[----:B------:R-:W-:-:S02]  /*2520*/  FMUL.FTZ R137, R105, R248 ;  /* 0x000000f869897220 */ /* 0x000fc40000410000 */
[----:B------:R-:W-:Y:S01]  /*2530*/  FFMA.FTZ R146, R128, R136, R138 ;  /* 0x0000008880927223 */ /* 0x000fe2000001008a */
[----:B------:R-:W-:Y:S01]  /*2540*/  FADD.FTZ R139, R139, R136 ;  /* 0x000000888b8b7221 */ /* 0x000fe20000010000 */
[----:B------:R-:W-:Y:S02]  /*2550*/  FMUL.FTZ R138, R106, R147 ;  /* 0x000000936a8a7220 */ /* 0x000fe40000410000 */
[----:B------:R-:W-:Y:S01]  /*2560*/  FFMA.FTZ R146, R129, R137, R146 ;  /* 0x0000008981927223 */ /* 0x000fe20000010092 */
[----:B------:R-:W-:Y:S01]  /*2570*/  FADD.FTZ R147, R139, R137 ;  /* 0x000000898b937221 */ /* 0x000fe20000010000 */
[----:B------:R-:W-:Y:S02]  /*2580*/  FMUL.FTZ R139, R107, R237 ;  /* 0x000000ed6b8b7220 */ /* 0x000fe40000410000 */
        /* <DEDUP_REMOVED lines=23> */
.L_x_4656:
        /* <DEDUP_REMOVED lines=43> */
.L_x_4606:
        /* <DEDUP_REMOVED lines=33> */
.L_x_4605:
        /* <DEDUP_REMOVED lines=32> */
.L_x_4608:
        /* <DEDUP_REMOVED lines=33> */
.L_x_4604:
        /* <DEDUP_REMOVED lines=37> */
.L_x_4610:
        /* <DEDUP_REMOVED lines=33> */
.L_x_4609:
        /* <DEDUP_REMOVED lines=32> */
.L_x_4611:
        /* <DEDUP_REMOVED lines=32> */
.L_x_4607:
        /* <DEDUP_REMOVED lines=50> */
.L_x_4614:
        /* <DEDUP_REMOVED lines=29> */
.L_x_4613:
        /* <DEDUP_REMOVED lines=8> */
[----:B------:R-:W-:Y:S01]  /*3da0*/  FADD.FTZ R142, R225, -R142 ;  /* 0x8000008ee18e7221 */ /* 0x000fe20000010000 */
[-C--:B------:R-:W-:Y:S01]  /*3db0*/  FFMA.FTZ R0, R221, R146.reuse, R147 ;  /* 0x00000092dd007223 */ /* 0x080fe20000010093 */
        /* <DEDUP_REMOVED lines=10> */
[C---:B------:R-:W-:Y:S01]  /*3e60*/  FFMA.FTZ R120, R217.reuse, R219, R56 ;  /* 0x000000dbd9787223 */ /* 0x040fe20000010038 */
[C---:B------:R-:W-:Y:S01]  /*3e70*/  FFMA.FTZ R121, R217.reuse, R205, R58 ;  /* 0x000000cdd9797223 */ /* 0x040fe2000001003a */
[C---:B------:R-:W-:Y:S01]  /*3e80*/  FFMA.FTZ R122, R217.reuse, R179, R52 ;  /* 0x000000b3d97a7223 */ /* 0x040fe20000010034 */
[C---:B------:R-:W-:Y:S01]  /*3e90*/  FFMA.FTZ R115, R217.reuse, R202, R53 ;  /* 0x000000cad9737223 */ /* 0x040fe20000010035 */
[C---:B------:R-:W-:Y:S01]  /*3ea0*/  FFMA.FTZ R0, R217.reuse, R0, R59 ;  /* 0x00000000d9007223 */ /* 0x040fe2000001003b */
[----:B------:R-:W-:-:S03]  /*3eb0*/  FFMA.FTZ R113, R217, R218, R57 ;  /* 0x000000dad9717223 */ /* 0x000fc60000010039 */
        /* <DEDUP_REMOVED lines=8> */
.L_x_4616:
        /* <DEDUP_REMOVED lines=27> */
[----:B------:R-:W-:Y:S01]  /*40f0*/  F2FP.F16.F32.PACK_AB R120, R141, R120 ;  /* 0x000000788d78723e */ /* 0x000fe200000000ff */
[----:B------:R-:W-:Y:S06]  /*4100*/  BRA `(.L_x_4615) ;  /* 0x0000000400f87947 */ /* 0x000fec0003800000 */
.L_x_4612:
        /* <DEDUP_REMOVED lines=35> */
.L_x_4618:
        /* <DEDUP_REMOVED lines=29> */
.L_x_4617:
        /* <DEDUP_REMOVED lines=34> */
.L_x_4619:
        /* <DEDUP_REMOVED lines=28> */
.L_x_4615:
        /* <DEDUP_REMOVED lines=45> */
.L_x_4622:
        /* <DEDUP_REMOVED lines=29> */
.L_x_4621:
        /* <DEDUP_REMOVED lines=34> */
.L_x_4624:
        /* <DEDUP_REMOVED lines=29> */
.L_x_4620:
[----:B------:R-:W-:Y:S05]  /*5180*/  @!P1 BRA `(.L_x_4625) ;  /* 0x0000000000fc9947 */ /* 0x000fea0003800000 */
        /* <DEDUP_REMOVED lines=34> */
.L_x_4626:
        /* <DEDUP_REMOVED lines=29> */
.L_x_4625:
        /* <DEDUP_REMOVED lines=34> */
.L_x_4627:
        /* <DEDUP_REMOVED lines=28> */
.L_x_4623:
        /* <DEDUP_REMOVED lines=45> */
.L_x_4630:
        /* <DEDUP_REMOVED lines=29> */
.L_x_4629:
        /* <DEDUP_REMOVED lines=34> */
.L_x_4632:
        /* <DEDUP_REMOVED lines=29> */
.L_x_4628:
        /* <DEDUP_REMOVED lines=35> */
.L_x_4634:
        /* <DEDUP_REMOVED lines=29> */
.L_x_4633:
        /* <DEDUP_REMOVED lines=34> */
.L_x_4635:
        /* <DEDUP_REMOVED lines=28> */
.L_x_4631:
        /* <DEDUP_REMOVED lines=45> */
.L_x_4638:
        /* <DEDUP_REMOVED lines=29> */
.L_x_4637:
        /* <DEDUP_REMOVED lines=34> */
.L_x_4640:
        /* <DEDUP_REMOVED lines=29> */
.L_x_4636:
        /* <DEDUP_REMOVED lines=35> */
.L_x_4642:
        /* <DEDUP_REMOVED lines=29> */
.L_x_4641:
        /* <DEDUP_REMOVED lines=34> */
.L_x_4643:
        /* <DEDUP_REMOVED lines=28> */
.L_x_4639:
        /* <DEDUP_REMOVED lines=14> */
.L_x_4602:
        /* <DEDUP_REMOVED lines=41> */
[----:B------:R1:W5:Y:S01]  /*7db0*/  LDL.LU R70, [R1+0x38] ;  /* 0x0000380001467983 */ /* 0x0003620000300800 */
        /* <DEDUP_REMOVED lines=32> */
.L_x_4601:
[----:B------:R-:W-:Y:S05]  /*7fc0*/  BSYNC B0 ;  /* 0x0000000000007941 */ /* 0x000fea0003800000 */
.L_x_4600:
        /* <DEDUP_REMOVED lines=226> */
.L_x_4603:
        /* <DEDUP_REMOVED lines=8> */
.L_x_4646:
[----:B------:R-:W-:Y:S05]  /*8e70*/  BSYNC B2 ;  /* 0x0000000000027941 */ /* 0x000fea0003800000 */
.L_x_4645:
        /* <DEDUP_REMOVED lines=8> */
.L_x_4647:
[----:B------:R-:W-:Y:S01]  /*8f00*/  MOV R248, R146 ;  /* 0x0000009200f87202 */ /* 0x000fe20000000f00 */
[----:B------:R-:W-:Y:S02]  /*8f10*/  HFMA2 R247, -RZ, RZ, 0, 1.1920928955078125e-07 ;  /* 0x00000002fff77431 */ /* 0x000fe400000001ff */
[----:B------:R-:W-:-:S07]  /*8f20*/  FADD.FTZ R147, R147, R249 ;  /* 0x000000f993937221 */ /* 0x000fce0000010000 */
[----:B------:R-:W-:Y:S05]  /*8f30*/  WARPSYNC.COLLECTIVE R238, `(.L_x_4648) ;  /* 0x00000000ee087348 */ /* 0x000fea0003c00000 */
[----:B------:R0:W1:Y:S02]  /*8f40*/  SHFL.BFLY P3, R249, R248, R247, R246 ;  /* 0x0c0000f7f8f97389 */ /* 0x00006400000600f6 */
[----:B01----:R-:W-:Y:S05]  /*8f50*/  ENDCOLLECTIVE ;  /* 0x000000000000791b */ /* 0x003fea0003800000 */
.L_x_4648:
[----:B------:R-:W-:Y:S01]  /*8f60*/  MOV R248, R147 ;  /* 0x0000009300f87202 */ /* 0x000fe20000000f00 */
[----:B------:R-:W-:-:S07]  /*8f70*/  FADD.FTZ R146, R146, R249 ;  /* 0x000000f992927221 */ /* 0x000fce0000010000 */
[----:B------:R-:W-:Y:S05]  /*8f80*/  WARPSYNC.COLLECTIVE R238, `(.L_x_4649) ;  /* 0x00000000ee087348 */ /* 0x000fea0003c00000 */
[----:B------:R0:W1:Y:S02]  /*8f90*/  SHFL.BFLY P3, R249, R248, R247, R246 ;  /* 0x0c0000f7f8f97389 */ /* 0x00006400000600f6 */
[----:B01----:R-:W-:Y:S05]  /*8fa0*/  ENDCOLLECTIVE ;  /* 0x000000000000791b */ /* 0x003fea0003800000 */
.L_x_4649:
[----:B------:R-:W-:Y:S01]  /*8fb0*/  MOV R248, R146 ;  /* 0x0000009200f87202 */ /* 0x000fe20000000f00 */
[----:B------:R-:W-:Y:S02]  /*8fc0*/  HFMA2 R247, -RZ, RZ, 0, 2.384185791015625e-07 ;  /* 0x00000004fff77431 */ /* 0x000fe400000001ff */
[----:B------:R-:W-:-:S07]  /*8fd0*/  FADD.FTZ R147, R147, R249 ;  /* 0x000000f993937221 */ /* 0x000fce0000010000 */
[----:B------:R-:W-:Y:S05]  /*8fe0*/  WARPSYNC.COLLECTIVE R238, `(.L_x_4650) ;  /* 0x00000000ee087348 */ /* 0x000fea0003c00000 */
[----:B------:R0:W1:Y:S02]  /*8ff0*/  SHFL.BFLY P3, R249, R248, R247, R246 ;  /* 0x0c0000f7f8f97389 */ /* 0x00006400000600f6 */
[----:B01----:R-:W-:Y:S05]  /*9000*/  ENDCOLLECTIVE ;  /* 0x000000000000791b */ /* 0x003fea0003800000 */
.L_x_4650:
[----:B------:R-:W-:Y:S01]  /*9010*/  MOV R248, R147 ;  /* 0x0000009300f87202 */ /* 0x000fe20000000f00 */
[----:B------:R-:W-:-:S07]  /*9020*/  FADD.FTZ R146, R146, R249 ;  /* 0x000000f992927221 */ /* 0x000fce0000010000 */
[----:B------:R-:W-:Y:S05]  /*9030*/  WARPSYNC.COLLECTIVE R238, `(.L_x_4651) ;  /* 0x00000000ee087348 */ /* 0x000fea0003c00000 */
[----:B------:R0:W1:Y:S02]  /*9040*/  SHFL.BFLY P3, R249, R248, R247, R246 ;  /* 0x0c0000f7f8f97389 */ /* 0x00006400000600f6 */
[----:B01----:R-:W-:Y:S05]  /*9050*/  ENDCOLLECTIVE ;  /* 0x000000000000791b */ /* 0x003fea0003800000 */
.L_x_4651:
[----:B------:R-:W-:Y:S01]  /*9060*/  MOV R248, R146 ;  /* 0x0000009200f87202 */ /* 0x000fe20000000f00 */
[----:B------:R-:W-:Y:S02]  /*9070*/  HFMA2 R247, -RZ, RZ, 0, 4.76837158203125e-07 ;  /* 0x00000008fff77431 */ /* 0x000fe400000001ff */
[----:B------:R-:W-:-:S07]  /*9080*/  FADD.FTZ R147, R147, R249 ;  /* 0x000000f993937221 */ /* 0x000fce0000010000 */
[----:B------:R-:W-:Y:S05]  /*9090*/  WARPSYNC.COLLECTIVE R238, `(.L_x_4652) ;  /* 0x00000000ee087348 */ /* 0x000fea0003c00000 */
[----:B------:R0:W1:Y:S02]  /*90a0*/  SHFL.BFLY P3, R249, R248, R247, R246 ;  /* 0x0c0000f7f8f97389 */ /* 0x00006400000600f6 */
[----:B01----:R-:W-:Y:S05]  /*90b0*/  ENDCOLLECTIVE ;  /* 0x000000000000791b */ /* 0x003fea0003800000 */
.L_x_4652:
[----:B------:R-:W-:Y:S01]  /*90c0*/  MOV R248, R147 ;  /* 0x0000009300f87202 */ /* 0x000fe20000000f00 */
[----:B------:R-:W-:-:S07]  /*90d0*/  FADD.FTZ R146, R146, R249 ;  /* 0x000000f992927221 */ /* 0x000fce0000010000 */
[----:B------:R-:W-:Y:S05]  /*90e0*/  WARPSYNC.COLLECTIVE R238, `(.L_x_4653) ;  /* 0x00000000ee087348 */ /* 0x000fea0003c00000 */
[----:B------:R0:W1:Y:S02]  /*90f0*/  SHFL.BFLY P3, R249, R248, R247, R246 ;  /* 0x0c0000f7f8f97389 */ /* 0x00006400000600f6 */
[----:B01----:R-:W-:Y:S05]  /*9100*/  ENDCOLLECTIVE ;  /* 0x000000000000791b */ /* 0x003fea0003800000 */
.L_x_4653:
[----:B------:R-:W-:Y:S01]  /*9110*/  MOV R248, R146 ;  /* 0x0000009200f87202 */ /* 0x000fe20000000f00 */
[----:B------:R-:W-:Y:S02]  /*9120*/  HFMA2 R247, -RZ, RZ, 0, 9.5367431640625e-07 ;  /* 0x00000010fff77431 */ /* 0x000fe400000001ff */
[----:B------:R-:W-:-:S07]  /*9130*/  FADD.FTZ R147, R147, R249 ;  /* 0x000000f993937221 */ /* 0x000fce0000010000 */
[----:B------:R-:W-:Y:S05]  /*9140*/  WARPSYNC.COLLECTIVE R238, `(.L_x_4654) ;  /* 0x00000000ee087348 */ /* 0x000fea0003c00000 */
[----:B------:R0:W1:Y:S02]  /*9150*/  SHFL.BFLY P3, R249, R248, R247, R246 ;  /* 0x0c0000f7f8f97389 */ /* 0x00006400000600f6 */
[----:B01----:R-:W-:Y:S05]  /*9160*/  ENDCOLLECTIVE ;  /* 0x000000000000791b */ /* 0x003fea0003800000 */
.L_x_4654:
[----:B------:R-:W-:Y:S02]  /*9170*/  MOV R248, R147 ;  /* 0x0000009300f87202 */ /* 0x000fe40000000f00 */
[----:B------:R-:W-:-:S07]  /*9180*/  MOV R237, R249 ;  /* 0x000000f900ed7202 */ /* 0x000fce0000000f00 */
[----:B------:R-:W-:Y:S05]  /*9190*/  WARPSYNC.COLLECTIVE R238, `(.L_x_4655) ;  /* 0x00000000ee087348 */ /* 0x000fea0003c00000 */
[----:B------:R0:W1:Y:S02]  /*91a0*/  SHFL.BFLY P3, R249, R248, R247, R246 ;  /* 0x0c0000f7f8f97389 */ /* 0x00006400000600f6 */
[----:B01----:R-:W-:Y:S05]  /*91b0*/  ENDCOLLECTIVE ;  /* 0x000000000000791b */ /* 0x003fea0003800000 */
.L_x_4655:
[----:B------:R-:W-:Y:S01]  /*91c0*/  MOV R238, R249 ;  /* 0x000000f900ee7202 */ /* 0x000fe20000000f00 */
[----:B------:R-:W-:Y:S06]  /*91d0*/  BRA `(.L_x_4656) ;  /* 0xffffff9400487947 */ /* 0x000fec000383ffff */
.L_x_4657:
        /* <DEDUP_REMOVED lines=10> */
.L_x_7153:


//--------------------- .text._ZN10layer_norm31ln_parallel_residual_bwd_kernelINS_13Kernel_traitsIf6__halffS2_fjLj1280ELj1ELj4ELj1ELj16ENS_18Kernel_traits_baseILj1280EfS2_fS2_fjLj128EEEEELb1ELb0ELb0EEEvNS_9BwdParamsE --------------------------
	.section	.text._ZN10layer_norm31ln_parallel_residual_bwd_kernelINS_13Kernel_traitsIf6__halffS2_fjLj1280ELj1ELj4ELj1ELj16ENS_18Kernel_traits_baseILj1280EfS2_fS2_fjLj128EEEEELb1ELb0ELb0EEEvNS_9BwdParamsE,"ax",@progbits
	.align	128
        .global         _ZN10layer_norm31ln_parallel_residual_bwd_kernelINS_13Kernel_traitsIf6__halffS2_fjLj1280ELj1ELj4ELj1ELj16ENS_18Kernel_traits_baseILj1280EfS2_fS2_fjLj128EEEEELb1ELb0ELb0EEEvNS_9BwdParamsE
        .type           _ZN10layer_norm31ln_parallel_residual_bwd_kernelINS_13Kernel_traitsIf6__halffS2_fjLj1280ELj1ELj4ELj1ELj16ENS_18Kernel_traits_baseILj1280EfS2_fS2_fjLj128EEEEELb1ELb0ELb0EEEvNS_9BwdParamsE,@function
        .size           _ZN10layer_norm31ln_parallel_residual_bwd_kernelINS_13Kernel_traitsIf6__halffS2_fjLj1280ELj1ELj4ELj1ELj16ENS_18Kernel_traits_baseILj1280EfS2_fS2_fjLj128EEEEELb1ELb0ELb0EEEvNS_9BwdParamsE,(.L_x_7154 - _ZN10layer_norm31ln_parallel_residual_bwd_kernelINS_13Kernel_traitsIf6__halffS2_fjLj1280ELj1ELj4ELj1ELj16ENS_18Kernel_traits_baseILj1280EfS2_fS2_fjLj128EEEEELb1ELb0ELb0EEEvNS_9BwdParamsE)
        .other          _ZN10layer_norm31ln_parallel_residual_bwd_kernelINS_13Kernel_traitsIf6__halffS2_fjLj1280ELj1ELj4ELj1ELj16ENS_18Kernel_traits_baseILj1280EfS2_fS2_fjLj128EEEEELb1ELb0ELb0EEEvNS_9BwdParamsE,@"STO_CUDA_ENTRY STV_DEFAULT"
_ZN10layer_norm31ln_parallel_residual_bwd_kernelINS_13Kernel_traitsIf6__halffS2_fjLj1280ELj1ELj4ELj1ELj16ENS_18Kernel_traits_baseILj1280EfS2_fS2_fjLj128EEEEELb1ELb0ELb0EEEvNS_9BwdParamsE:
.text._ZN10layer_norm31ln_parallel_residual_bwd_kernelINS_13Kernel_traitsIf6__halffS2_fjLj1280ELj1ELj4ELj1ELj16ENS_18Kernel_traits_baseILj1280EfS2_fS2_fjLj128EEEEELb1ELb0ELb0EEEvNS_9BwdParamsE:
        /* <DEDUP_REMOVED lines=404> */
.L_x_4721:
        /* <DEDUP_REMOVED lines=24> */
[----:B------:R2:W-:Y:S04]  /*1ac0*/  STL [R1+0x29c], R4 ;  /* 0x00029c0401007387 */ /* 0x0005e80000100800 */
[----:B------:R3:W-:Y:S03]  /*1ad0*/  STL [R1+0x298], R3 ;  /* 0x0002980301007387 */ /* 0x0007e60000100800 */
[----:B------:R-:W4:Y:S01]  /*1ae0*/  LDC.64 R124, c[0x0][0x3a8] ;  /* 0x0000ea00ff7c7b82 */ /* 0x000f220000000a00 */
[----:B------:R-:W4:Y:S04]  /*1af0*/  LDL R12, [R1+0x268] ;  /* 0x00026800010c7983 */ /* 0x000f280000100800 */
[----:B--2---:R-:W2:Y:S03]  /*1b00*/  LDL.LU R4, [R1+0xa4] ;  /* 0x0000a40001047983 */ /* 0x004ea60000300800 */
[----:B------:R-:W0:Y:S01]  /*1b10*/  LDC.64 R120, c[0x0][0x430] ;  /* 0x00010c00ff787b82 */ /* 0x000e220000000a00 */
[----:B---3--:R-:W3:Y:S04]  /*1b20*/  LDL.LU R3, [R1+0x144] ;  /* 0x0001440001037983 */ /* 0x008ee80000300800 */
[----:B------:R-:W3:Y:S01]  /*1b30*/  LDL R20, [R1+0x288] ;  /* 0x0002880001147983 */ /* 0x000ee20000100800 */
[----:B-1----:R-:W-:-:S03]  /*1b40*/  IMAD.WIDE.U32 R116, R2, 0x10, R116 ;  /* 0x0000001002747825 */ /* 0x002fc600078e0074 */
[----:B------:R-:W3:Y:S01]  /*1b50*/  LDL.LU R19, [R1] ;  /* 0x0000000001137983 */ /* 0x000ee20000300800 */
[----:B------:R-:W-:Y:S02]  /*1b60*/  ISETP.NE.U32.AND P3, PT, RZ, UR10, PT ;  /* 0x0000000aff007c0c */ /* 0x000fe4000bf65070 */
[----:B------:R-:W-:Y:S01]  /*1b70*/  ISETP.NE.U32.AND P0, PT, RZ, UR24, PT ;  /* 0x00000018ff007c0c */ /* 0x000fe2000bf05070 */
[----:B------:R-:W3:Y:S01]  /*1b80*/  LDL.LU R202, [R1+0x148] ;  /* 0x0001480001ca7983 */ /* 0x000ee20000300800 */
[----:B----4-:R-:W-:-:S03]  /*1b90*/  IMAD.WIDE.U32 R124, R2, 0x20, R124 ;  /* 0x00000020027c7825 */ /* 0x010fc600078e007c */
[----:B------:R-:W4:Y:S04]  /*1ba0*/  LDG.E.128 R116, desc[UR8][R116.64] ;  /* 0x0000000874747981 */ /* 0x000f28000c1e1d00 */
[----:B------:R-:W2:Y:S01]  /*1bb0*/  LDG.E.128 R128, desc[UR8][R124.64] ;  /* 0x000000087c807981 */ /* 0x000ea2000c1e1d00 */
[----:B0-----:R-:W-:-:S06]  /*1bc0*/  IMAD.WIDE.U32 R120, R2, 0x10, R120 ;  /* 0x0000001002787825 */ /* 0x001fcc00078e0078 */
[----:B------:R-:W3:Y:S01]  /*1bd0*/  LDG.E.128 R120, desc[UR8][R120.64] ;  /* 0x0000000878787981 */ /* 0x000ee2000c1e1d00 */
[----:B------:R-:W-:Y:S02]  /*1be0*/  ISETP.NE.AND.EX P3, PT, RZ, UR11, PT, P3 ;  /* 0x0000000bff007c0c */ /* 0x000fe4000bf65330 */
[----:B------:R-:W-:Y:S01]  /*1bf0*/  ISETP.NE.AND.EX P0, PT, RZ, UR25, PT, P0 ;  /* 0x00000019ff007c0c */ /* 0x000fe2000bf05300 */
[----:B------:R-:W3:Y:S10]  /*1c00*/  LDG.E.128 R124, desc[UR8][R124.64+0x10] ;  /* 0x000010087c7c7981 */ /* 0x000ef4000c1e1d00 */
        /* <DEDUP_REMOVED lines=8> */
[----:B0-----:R-:W-:-:S02]  /*1c90*/  IMAD.WIDE.U32 R132, R2, 0x8, R200 ;  /* 0x0000000802847825 */ /* 0x001fc400078e00c8 */
[----:B------:R-:W3:Y:S04]  /*1ca0*/  LDL R201, [R1+0x28c] ;  /* 0x00028c0001c97983 */ /* 0x000ee80000100800 */
[----:B------:R-:W3:Y:S04]  /*1cb0*/  LDL.LU R31, [R1+0x4] ;  /* 0x00000400011f7983 */ /* 0x000ee80000300800 */
[----:B------:R-:W3:Y:S04]  /*1cc0*/  LDL R32, [R1+0x270] ;  /* 0x0002700001207983 */ /* 0x000ee80000100800 */
[----:B------:R-:W3:Y:S04]  /*1cd0*/  LDL.LU R200, [R1+0xac] ;  /* 0x0000ac0001c87983 */ /* 0x000ee80000300800 */
[----:B------:R-:W3:Y:S04]  /*1ce0*/  LDL.LU R174, [R1+0x14c] ;  /* 0x00014c0001ae7983 */ /* 0x000ee80000300800 */
[----:B------:R-:W3:Y:S04]  /*1cf0*/  LDL R173, [R1+0x290] ;  /* 0x0002900001ad7983 */ /* 0x000ee80000100800 */
[----:B------:R-:W3:Y:S04]  /*1d00*/  LDL.LU R168, [R1+0x8] ;  /* 0x0000080001a87983 */ /* 0x000ee80000300800 */
[----:B------:R-:W3:Y:S04]  /*1d10*/  LDL R167, [R1+0x274] ;  /* 0x0002740001a77983 */ /* 0x000ee80000100800 */
[----:B------:R-:W3:Y:S04]  /*1d20*/  LDL.LU R160, [R1+0xb0] ;  /* 0x0000b00001a07983 */ /* 0x000ee80000300800 */
[----:B------:R-:W3:Y:S04]  /*1d30*/  LDL.LU R159, [R1+0x150] ;  /* 0x00015000019f7983 */ /* 0x000ee80000300800 */
[----:B------:R-:W3:Y:S04]  /*1d40*/  LDL R142, [R1+0x294] ;  /* 0x00029400018e7983 */ /* 0x000ee80000100800 */
[----:B------:R-:W3:Y:S04]  /*1d50*/  LDL.LU R141, [R1+0xc] ;  /* 0x00000c00018d7983 */ /* 0x000ee80000300800 */
[----:B------:R-:W5:Y:S01]  /*1d60*/  LDG.E.64 R132, desc[UR8][R132.64] ;  /* 0x0000000884847981 */ /* 0x000f62000c1e1b00 */
[----:B----4-:R-:W-:-:S02]  /*1d70*/  HADD2.F32 R9, -RZ, R116.H0_H0 ;  /* 0x20000074ff097230 */ /* 0x010fc40000004100 */
[----:B--2---:R-:W-:-:S03]  /*1d80*/  FADD.FTZ R0, -R183, R128 ;  /* 0x00000080b7007221 */ /* 0x004fc60000010100 */
[----:B------:R-:W-:Y:S01]  /*1d90*/  FADD.FTZ R4, R4, R9 ;  /* 0x0000000904047221 */ /* 0x000fe20000010000 */
[----:B------:R-:W2:Y:S01]  /*1da0*/  LDL.LU R128, [R1+0xa8] ;  /* 0x0000a80001807983 */ /* 0x000ea20000300800 */
[----:B-----5:R-:W-:-:S04]  /*1db0*/  FMUL.FTZ R0, R11, R0 ;  /* 0x000000000b007220 */ /* 0x020fc80000410000 */
[-C--:B---3--:R-:W-:Y:S01]  /*1dc0*/  FFMA.FTZ R3, R0, R9.reuse, R3 ;  /* 0x0000000900037223 */ /* 0x088fe20000010003 */
[----:B------:R-:W-:Y:S01]  /*1dd0*/  HADD2.F32 R10, -RZ, R120.H0_H0 ;  /* 0x20000078ff0a7230 */ /* 0x000fe20000004100 */
[----:B------:R0:W-:Y:S04]  /*1de0*/  STL [R1+0xa4], R4 ;  /* 0x0000a40401007387 */ /* 0x0001e80000100800 */
[-C--:B------:R-:W-:Y:S01]  /*1df0*/  FMUL.FTZ R12, R12, R10.reuse ;  /* 0x0000000a0c0c7220 */ /* 0x080fe20000410000 */
[----:B------:R-:W-:Y:S01]  /*1e00*/  FADD.FTZ R212, R212, R10 ;  /* 0x0000000ad4d47221 */ /* 0x000fe20000010000 */
[----:B------:R-:W-:Y:S01]  /*1e10*/  FFMA.FTZ R19, R0, R10, R19 ;  /* 0x0000000a00137223 */ /* 0x000fe20000010013 */
[----:B------:R-:W-:Y:S01]  /*1e20*/  FADD.FTZ R10, -R183, R129 ;  /* 0x00000081b70a7221 */ /* 0x000fe20000010100 */
[----:B0-----:R1:W5:Y:S04]  /*1e30*/  LDL.LU R4, [R1+0x29c] ;  /* 0x00029c0001047983 */ /* 0x0013680000300800 */
[----:B------:R0:W-:Y:S04]  /*1e40*/  STL [R1+0x144], R3 ;  /* 0x0001440301007387 */ /* 0x0001e80000100800 */
[----:B0-----:R1:W5:Y:S04]  /*1e50*/  LDL.LU R3, [R1+0x298] ;  /* 0x0002980001037983 */ /* 0x0013680000300800 */
[----:B------:R-:W3:Y:S01]  /*1e60*/  LDL R129, [R1+0x26c] ;  /* 0x00026c0001817983 */ /* 0x000ee20000100800 */
[----:B------:R-:W-:Y:S01]  /*1e70*/  FFMA.FTZ R9, R20, R9, R12 ;  /* 0x0000000914097223 */ /* 0x000fe2000001000c */
[----:B------:R-:W-:-:S02]  /*1e80*/  HADD2.F32 R20, -RZ, R116.H1_H1 ;  /* 0x30000074ff147230 */ /* 0x000fc40000004100 */
[----:B------:R0:W-:Y:S01]  /*1e90*/  STL [R1], R19 ;  /* 0x0000001301007387 */ /* 0x0001e20000100800 */
[----:B------:R-:W-:Y:S01]  /*1ea0*/  FMUL.FTZ R12, R11, R10 ;  /* 0x0000000a0b0c7220 */ /* 0x000fe20000410000 */
[----:B0-----:R-:W-:-:S03]  /*1eb0*/  HADD2.F32 R19, -RZ, R120.H1_H1 ;  /* 0x30000078ff137230 */ /* 0x001fc60000004100 */
[C---:B------:R-:W-:Y:S02]  /*1ec0*/  FFMA.FTZ R202, R12.reuse, R20, R202 ;  /* 0x000000140cca7223 */ /* 0x040fe400000100ca */
[----:B------:R-:W-:Y:S01]  /*1ed0*/  FADD.FTZ R213, R213, R19 ;  /* 0x00000013d5d57221 */ /* 0x000fe20000010000 */
[----:B------:R-:W-:Y:S02]  /*1ee0*/  HADD2.F32 R116, -RZ, R121.H1_H1 ;  /* 0x30000079ff747230 */ /* 0x000fe40000004100 */
[----:B------:R-:W-:Y:S01]  /*1ef0*/  FFMA.FTZ R31, R12, R19, R31 ;  /* 0x000000130c1f7223 */ /* 0x000fe2000001001f */
[----:B------:R-:W-:Y:S01]  /*1f00*/  FADD.FTZ R120, -R183, R124 ;  /* 0x0000007cb7787221 */ /* 0x000fe20000010100 */
[----:B--2---:R-:W-:-:S05]  /*1f10*/  FADD.FTZ R128, R128, R20 ;  /* 0x0000001480807221 */ /* 0x004fca0000010000 */
[----:B------:R-:W-:Y:S04]  /*1f20*/  STL [R1+0xa8], R128 ;  /* 0x0000a88001007387 */ /* 0x000fe80000100800 */
[----:B------:R-:W-:Y:S04]  /*1f30*/  STL [R1+0x148], R202 ;  /* 0x000148ca01007387 */ /* 0x000fe80000100800 */
[----:B------:R0:W-:Y:S02]  /*1f40*/  STL [R1+0x4], R31 ;  /* 0x0000041f01007387 */ /* 0x0001e40000100800 */
[----:B0-----:R-:W-:-:S02]  /*1f50*/  HADD2.F32 R31, -RZ, R121.H0_H0 ;  /* 0x20000079ff1f7230 */ /* 0x001fc40000004100 */
[----:B---3--:R-:W-:-:S04]  /*1f60*/  FMUL.FTZ R10, R129, R19 ;  /* 0x00000013810a7220 */ /* 0x008fc80000410000 */
[----:B------:R-:W-:Y:S01]  /*1f70*/  FFMA.FTZ R10, R201, R20, R10 ;  /* 0x00000014c90a7223 */ /* 0x000fe2000001000a */
[----:B------:R-:W-:Y:S01]  /*1f80*/  FADD.FTZ R20, -R183, R130 ;  /* 0x00000082b7147221 */ /* 0x000fe20000010100 */
[----:B------:R-:W-:-:S03]  /*1f90*/  HADD2.F32 R19, -RZ, R117.H0_H0 ;  /* 0x20000075ff137230 */ /* 0x000fc60000004100 */
[----:B------:R-:W-:Y:S01]  /*1fa0*/  FMUL.FTZ R20, R11, R20 ;  /* 0x000000140b147220 */ /* 0x000fe20000410000 */
[-C--:B------:R-:W-:Y:S01]  /*1fb0*/  FMUL.FTZ R32, R32, R31.reuse ;  /* 0x0000001f20207220 */ /* 0x080fe20000410000 */
[----:B------:R-:W-:Y:S02]  /*1fc0*/  FADD.FTZ R214, R214, R31 ;  /* 0x0000001fd6d67221 */ /* 0x000fe40000010000 */
[----:B------:R-:W-:Y:S01]  /*1fd0*/  FFMA.FTZ R168, R20, R31, R168 ;  /* 0x0000001f14a87223 */ /* 0x000fe200000100a8 */
[----:B------:R-:W-:Y:S01]  /*1fe0*/  FADD.FTZ R31, -R183, R131 ;  /* 0x00000083b71f7221 */ /* 0x000fe20000010100 */
[----:B------:R-:W-:Y:S01]  /*1ff0*/  FADD.FTZ R200, R200, R19 ;  /* 0x00000013c8c87221 */ /* 0x000fe20000010000 */
[-C--:B------:R-:W-:Y:S01]  /*2000*/  FFMA.FTZ R174, R20, R19.reuse, R174 ;  /* 0x0000001314ae7223 */ /* 0x080fe200000100ae */
[----:B------:R-:W-:Y:S02]  /*2010*/  HADD2.F32 R117, -RZ, R117.H1_H1 ;  /* 0x30000075ff757230 */ /* 0x000fe40000004100 */
[----:B------:R-:W-:Y:S01]  /*2020*/  FFMA.FTZ R19, R173, R19, R32 ;  /* 0x00000013ad137223 */ /* 0x000fe20000010020 */
[----:B------:R-:W-:Y:S01]  /*2030*/  FMUL.FTZ R32, R11, R31 ;  /* 0x0000001f0b207220 */ /* 0x000fe20000410000 */
[----:B------:R-:W-:Y:S01]  /*2040*/  STL [R1+0xac], R200 ;  /* 0x0000acc801007387 */ /* 0x000fe20000100800 */
[----:B------:R-:W-:-:S02]  /*2050*/  FADD.FTZ R160, R160, R117 ;  /* 0x00000075a0a07221 */ /* 0x000fc40000010000 */
[C---:B------:R-:W-:Y:S01]  /*2060*/  FFMA.FTZ R159, R32.reuse, R117, R159 ;  /* 0x00000075209f7223 */ /* 0x040fe2000001009f */
[----:B------:R-:W-:Y:S01]  /*2070*/  STL [R1+0x14c], R174 ;  /* 0x00014cae01007387 */ /* 0x000fe20000100800 */
[----:B------:R-:W-:-:S03]  /*2080*/  FFMA.FTZ R141, R32, R116, R141 ;  /* 0x00000074208d7223 */ /* 0x000fc6000001008d */
[----:B------:R-:W-:Y:S04]  /*2090*/  STL [R1+0x8], R168 ;  /* 0x000008a801007387 */ /* 0x000fe80000100800 */
[----:B------:R0:W-:Y:S04]  /*20a0*/  STL [R1+0xb0], R160 ;  /* 0x0000b0a001007387 */ /* 0x0001e80000100800 */
[----:B------:R-:W-:Y:S04]  /*20b0*/  STL [R1+0x150], R159 ;  /* 0x0001509f01007387 */ /* 0x000fe80000100800 */
[----:B------:R-:W2:Y:S04]  /*20c0*/  LDL.LU R202, [R1+0x94] ;  /* 0x0000940001ca7983 */ /* 0x000ea80000300800 */
        /* <DEDUP_REMOVED lines=18> */
[----:B------:R-:W-:-:S02]  /*21f0*/  HADD2.F32 R116, -RZ, R122.H0_H0 ;  /* 0x2000007aff747230 */ /* 0x000fc40000004100 */
[----:B------:R-:W-:Y:S01]  /*2200*/  FFMA.FTZ R31, R142, R117, R31 ;  /* 0x000000758e1f7223 */ /* 0x000fe2000001001f */
        /* <DEDUP_REMOVED lines=63> */
.L_x_4661:
[----:B------:R-:W-:Y:S05]  /*2600*/  BSYNC.RECONVERGENT B1 ;  /* 0x0000000000017941 */ /* 0x000fea0003800200 */
.L_x_4660:
[----:B------:R-:W-:Y:S04]  /*2610*/  BSSY.RECONVERGENT B1, `(.L_x_4662) ;  /* 0x00000af000017945 */ /* 0x000fe80003800200 */
[----:B------:R-:W-:Y:S05]  /*2620*/  @!P6 BRA `(.L_x_4663) ;  /* 0x0000000800b4e947 */ /* 0x000fea0003800000 */
[----:B------:R-:W1:Y:S01]  /*2630*/  LDC.64 R48, c[0x0][0x3a8] ;  /* 0x0000ea00ff307b82 */ /* 0x000e620000000a00 */
[----:B------:R2:W-:Y:S04]  /*2640*/  STL [R1+0x29c], R2 ;  /* 0x00029c0201007387 */ /* 0x0005e80000100800 */
[----:B------:R3:W-:Y:S03]  /*2650*/  STL [R1+0x298], R0 ;  /* 0x0002980001007387 */ /* 0x0007e60000100800 */
[----:B------:R-:W4:Y:S01]  /*2660*/  LDC.64 R120, c[0x0][0x430] ;  /* 0x00010c00ff787b82 */ /* 0x000f220000000a00 */
[----:B------:R-:W3:Y:S04]  /*2670*/  LDL R14, [R1+0x228] ;  /* 0x00022800010e7983 */ /* 0x000ee80000100800 */
[----:B--2---:R-:W2:Y:S03]  /*2680*/  LDL.LU R2, [R1+0x84] ;  /* 0x0000840001027983 */ /* 0x004ea60000300800 */
[----:B------:R-:W0:Y:S01]  /*2690*/  LDC.64 R116, c[0x0][0x428] ;  /* 0x00010a00ff747b82 */ /* 0x000e220000000a00 */
[----:B------:R-:W2:Y:S04]  /*26a0*/  LDL R21, [R1+0x248] ;  /* 0x0002480001157983 */ /* 0x000ea80000100800 */
[----:B------:R-:W2:Y:S01]  /*26b0*/  LDL R22, [R1+0x22c] ;  /* 0x00022c0001167983 */ /* 0x000ea20000100800 */
[----:B-1----:R-:W-:-:S03]  /*26c0*/  IMAD.WIDE.U32 R48, R202, 0x20, R48 ;  /* 0x00000020ca307825 */ /* 0x002fc600078e0030 */
[----:B------:R-:W2:Y:S04]  /*26d0*/  LDL.LU R176, [R1+0x88] ;  /* 0x0000880001b07983 */ /* 0x000ea80000300800 */
[----:B------:R-:W2:Y:S01]  /*26e0*/  LDG.E.128 R128, desc[UR8][R48.64] ;  /* 0x0000000830807981 */ /* 0x000ea2000c1e1d00 */
[----:B----4-:R-:W-:-:S03]  /*26f0*/  IMAD.WIDE.U32 R120, R202, 0x10, R120 ;  /* 0x00000010ca787825 */ /* 0x010fc600078e0078 */
[----:B------:R-:W4:Y:S04]  /*2700*/  LDL.LU R175, [R1+0x128] ;  /* 0x0001280001af7983 */ /* 0x000f280000300800 */
[----:B------:R-:W4:Y:S01]  /*2710*/  LDL R29, [R1+0x24c] ;  /* 0x00024c00011d7983 */ /* 0x000f220000100800 */
[----:B0-----:R-:W-:-:S03]  /*2720*/  IMAD.WIDE.U32 R116, R202, 0x10, R116 ;  /* 0x00000010ca747825 */ /* 0x001fc600078e0074 */
[----:B------:R-:W4:Y:S04]  /*2730*/  LDG.E.128 R120, desc[UR8][R120.64] ;  /* 0x0000000878787981 */ /* 0x000f28000c1e1d00 */
[----:B------:R-:W4:Y:S04]  /*2740*/  LDL R30, [R1+0x230] ;  /* 0x00023000011e7983 */ /* 0x000f280000100800 */
[----:B------:R-:W4:Y:S04]  /*2750*/  LDL.LU R166, [R1+0x8c] ;  /* 0x00008c0001a67983 */ /* 0x000f280000300800 */
[----:B------:R-:W4:Y:S04]  /*2760*/  LDG.E.128 R116, desc[UR8][R116.64] ;  /* 0x0000000874747981 */ /* 0x000f28000c1e1d00 */
[----:B------:R-:W4:Y:S04]  /*2770*/  LDL.LU R165, [R1+0x12c] ;  /* 0x00012c0001a57983 */ /* 0x000f280000300800 */
[----:B------:R-:W4:Y:S04]  /*2780*/  LDL R158, [R1+0x250] ;  /* 0x00025000019e7983 */ /* 0x000f280000100800 */
[----:B------:R-:W4:Y:S04]  /*2790*/  LDL R157, [R1+0x234] ;  /* 0x00023400019d7983 */ /* 0x000f280000100800 */
[----:B------:R-:W4:Y:S04]  /*27a0*/  LDL.LU R140, [R1+0x90] ;  /* 0x00009000018c7983 */ /* 0x000f280000300800 */
[----:B------:R-:W4:Y:S04]  /*27b0*/  LDL.LU R139, [R1+0x130] ;  /* 0x00013000018b7983 */ /* 0x000f280000300800 */
[----:B---3--:R-:W3:Y:S04]  /*27c0*/  LDL R0, [R1+0x254] ;  /* 0x0002540001007983 */ /* 0x008ee80000100800 */
[----:B------:R-:W3:Y:S01]  /*27d0*/  LDG.E.128 R124, desc[UR8][R48.64+0x10] ;  /* 0x00001008307c7981 */ /* 0x000ee2000c1e1d00 */
[----:B--2---:R-:W-:-:S03]  /*27e0*/  FADD.FTZ R8, -R183, R128 ;  /* 0x00000080b7087221 */ /* 0x004fc60000010100 */
[----:B------:R-:W2:Y:S01]  /*27f0*/  LDL.LU R128, [R1+0x124] ;  /* 0x0001240001807983 */ /* 0x000ea20000300800 */
[----:B-----5:R-:W-:Y:S01]  /*2800*/  FMUL.FTZ R8, R11, R8 ;  /* 0x000000080b087220 */ /* 0x020fe20000410000 */
[----:B----4-:R-:W-:-:S05]  /*2810*/  HADD2.F32 R13, -RZ, R120.H0_H0 ;  /* 0x20000078ff0d7230 */ /* 0x010fca0000004100 */
[-C--:B------:R-:W-:Y:S01]  /*2820*/  FMUL.FTZ R14, R14, R13.reuse ;  /* 0x0000000d0e0e7220 */ /* 0x080fe20000410000 */
[----:B------:R-:W-:Y:S01]  /*2830*/  FADD.FTZ R204, R204, R13 ;  /* 0x0000000dcccc7221 */ /* 0x000fe20000010000 */
[----:B------:R-:W-:Y:S02]  /*2840*/  HADD2.F32 R7, -RZ, R116.H0_H0 ;  /* 0x20000074ff077230 */ /* 0x000fe40000004100 */
[----:B------:R-:W-:Y:S01]  /*2850*/  FFMA.FTZ R244, R8, R13, R244 ;  /* 0x0000000d08f47223 */ /* 0x000fe200000100f4 */
[----:B------:R-:W-:Y:S02]  /*2860*/  FADD.FTZ R13, -R183, R129 ;  /* 0x00000081b70d7221 */ /* 0x000fe40000010100 */
[----:B------:R-:W-:Y:S02]  /*2870*/  FADD.FTZ R2, R2, R7 ;  /* 0x0000000702027221 */ /* 0x000fe40000010000 */
[----:B------:R-:W-:-:S03]  /*2880*/  FMUL.FTZ R13, R11, R13 ;  /* 0x0000000d0b0d7220 */ /* 0x000fc60000410000 */
[----:B------:R0:W-:Y:S04]  /*2890*/  STL [R1+0x84], R2 ;  /* 0x0000840201007387 */ /* 0x0001e80000100800 */
[----:B0-----:R-:W5:Y:S01]  /*28a0*/  LDL.LU R2, [R1+0x29c] ;  /* 0x00029c0001027983 */ /* 0x001f620000300800 */
[-C--:B--2---:R-:W-:Y:S01]  /*28b0*/  FFMA.FTZ R128, R8, R7.reuse, R128 ;  /* 0x0000000708807223 */ /* 0x084fe20000010080 */
[----:B------:R-:W-:Y:S01]  /*28c0*/  FFMA.FTZ R7, R21, R7, R14 ;  /* 0x0000000715077223 */ /* 0x000fe2000001000e */
[----:B------:R-:W-:Y:S02]  /*28d0*/  HADD2.F32 R21, -RZ, R120.H1_H1 ;  /* 0x30000078ff157230 */ /* 0x000fe40000004100 */
[----:B------:R-:W-:-:S03]  /*28e0*/  HADD2.F32 R14, -RZ, R116.H1_H1 ;  /* 0x30000074ff0e7230 */ /* 0x000fc60000004100 */
[-C--:B------:R-:W-:Y:S01]  /*28f0*/  FMUL.FTZ R22, R22, R21.reuse ;  /* 0x0000001516167220 */ /* 0x080fe20000410000 */
[----:B------:R-:W-:Y:S01]  /*2900*/  FADD.FTZ R205, R205, R21 ;  /* 0x00000015cdcd7221 */ /* 0x000fe20000010000 */
[----:B------:R-:W-:Y:S01]  /*2910*/  FADD.FTZ R176, R176, R14 ;  /* 0x0000000eb0b07221 */ /* 0x000fe20000010000 */
[-C--:B------:R-:W-:Y:S01]  /*2920*/  FFMA.FTZ R175, R13, R14.reuse, R175 ;  /* 0x0000000e0daf7223 */ /* 0x080fe200000100af */
[----:B------:R-:W-:Y:S01]  /*2930*/  FFMA.FTZ R14, R29, R14, R22 ;  /* 0x0000000e1d0e7223 */ /* 0x000fe20000010016 */
[----:B------:R-:W-:Y:S01]  /*2940*/  FFMA.FTZ R245, R13, R21, R245 ;  /* 0x000000150df57223 */ /* 0x000fe200000100f5 */
[----:B------:R-:W-:Y:S01]  /*2950*/  FADD.FTZ R21, -R183, R130 ;  /* 0x00000082b7157221 */ /* 0x000fe20000010100 */
[----:B------:R-:W-:Y:S02]  /*2960*/  HADD2.F32 R29, -RZ, R121.H0_H0 ;  /* 0x20000079ff1d7230 */ /* 0x000fe40000004100 */
[----:B------:R-:W-:Y:S02]  /*2970*/  HADD2.F32 R22, -RZ, R117.H0_H0 ;  /* 0x20000075ff167230 */ /* 0x000fe40000004100 */
[----:B------:R-:W-:Y:S01]  /*2980*/  FMUL.FTZ R21, R11, R21 ;  /* 0x000000150b157220 */ /* 0x000fe20000410000 */
[----:B------:R-:W-:-:S02]  /*2990*/  FMUL.FTZ R30, R30, R29 ;  /* 0x0000001d1e1e7220 */ /* 0x000fc40000410000 */
[----:B------:R-:W-:Y:S01]  /*29a0*/  FADD.FTZ R166, R166, R22 ;  /* 0x00000016a6a67221 */ /* 0x000fe20000010000 */
[CC--:B------:R-:W-:Y:S01]  /*29b0*/  FFMA.FTZ R165, R21.reuse, R22.reuse, R165 ;  /* 0x0000001615a57223 */ /* 0x0c0fe200000100a5 */
[----:B------:R-:W-:Y:S01]  /*29c0*/  FFMA.FTZ R22, R158, R22, R30 ;  /* 0x000000169e167223 */ /* 0x000fe2000001001e */
[----:B------:R-:W-:Y:S01]  /*29d0*/  FADD.FTZ R206, R206, R29 ;  /* 0x0000001dcece7221 */ /* 0x000fe20000010000 */
[----:B------:R-:W-:Y:S01]  /*29e0*/  FFMA.FTZ R246, R21, R29, R246 ;  /* 0x0000001d15f67223 */ /* 0x000fe200000100f6 */
[----:B------:R-:W-:Y:S01]  /*29f0*/  FADD.FTZ R30, -R183, R131 ;  /* 0x00000083b71e7221 */ /* 0x000fe20000010100 */
[----:B------:R-:W-:Y:S02]  /*2a00*/  HADD2.F32 R116, -RZ, R121.H1_H1 ;  /* 0x30000079ff747230 */ /* 0x000fe40000004100 */
[----:B------:R-:W-:Y:S02]  /*2a10*/  HADD2.F32 R29, -RZ, R117.H1_H1 ;  /* 0x30000075ff1d7230 */ /* 0x000fe40000004100 */
[----:B------:R-:W-:Y:S01]  /*2a20*/  FMUL.FTZ R30, R11, R30 ;  /* 0x0000001e0b1e7220 */ /* 0x000fe20000410000 */
[----:B------:R-:W-:Y:S01]  /*2a30*/  STL [R1+0x124], R128 ;  /* 0x0001248001007387 */ /* 0x000fe20000100800 */
[----:B------:R-:W-:Y:S01]  /*2a40*/  FMUL.FTZ R117, R157, R116 ;  /* 0x000000749d757220 */ /* 0x000fe20000410000 */
[----:B------:R-:W-:-:S02]  /*2a50*/  FADD.FTZ R140, R140, R29 ;  /* 0x0000001d8c8c7221 */ /* 0x000fc40000010000 */
[----:B------:R-:W-:Y:S01]  /*2a60*/  STL [R1+0x88], R176 ;  /* 0x000088b001007387 */ /* 0x000fe20000100800 */
[-C--:B------:R-:W-:Y:S01]  /*2a70*/  FFMA.FTZ R139, R30, R29.reuse, R139 ;  /* 0x0000001d1e8b7223 */ /* 0x080fe2000001008b */
[----:B---3--:R-:W-:Y:S02]  /*2a80*/  FFMA.FTZ R29, R0, R29, R117 ;  /* 0x0000001d001d7223 */ /* 0x008fe40000010075 */
[----:B------:R-:W-:Y:S04]  /*2a90*/  STL [R1+0x128], R175 ;  /* 0x000128af01007387 */ /* 0x000fe80000100800 */
[----:B------:R-:W-:Y:S04]  /*2aa0*/  STL [R1+0x8c], R166 ;  /* 0x00008ca601007387 */ /* 0x000fe80000100800 */
[----:B------:R-:W-:Y:S04]  /*2ab0*/  STL [R1+0x12c], R165 ;  /* 0x00012ca501007387 */ /* 0x000fe80000100800 */
[----:B------:R-:W2:Y:S04]  /*2ac0*/  LDL.LU R0, [R1+0x74] ;  /* 0x0000740001007983 */ /* 0x000ea80000300800 */
[----:B------:R-:W-:Y:S04]  /*2ad0*/  STL [R1+0x90], R140 ;  /* 0x0000908c01007387 */ /* 0x000fe80000100800 */
[----:B------:R-:W3:Y:S04]  /*2ae0*/  LDL.LU R158, [R1+0x114] ;  /* 0x00011400019e7983 */ /* 0x000ee80000300800 */
[----:B------:R0:W-:Y:S01]  /*2af0*/  STL [R1+0x130], R139 ;  /* 0x0001308b01007387 */ /* 0x0001e20000100800 */
[----:B------:R-:W-:-:S03]  /*2b00*/  FADD.FTZ R120, -R183, R124 ;  /* 0x0000007cb7787221 */ /* 0x000fc60000010100 */
[----:B0-----:R-:W4:Y:S04]  /*2b10*/  LDL R139, [R1+0x238] ;  /* 0x00023800018b7983 */ /* 0x001f280000100800 */
        /* <DEDUP_REMOVED lines=13> */
[----:B------:R-:W-:-:S04]  /*2bf0*/  ISETP.NE.U32.AND P0, PT, RZ, UR10, PT ;  /* 0x0000000aff007c0c */ /* 0x000fc8000bf05070 */
[----:B------:R-:W-:-:S13]  /*2c00*/  ISETP.NE.AND.EX P3, PT, RZ, UR11, PT, P0 ;  /* 0x0000000bff007c0c */ /* 0x000fda000bf65300 */
[----:B------:R-:W0:Y:S01]  /*2c10*/  @P3 LDC.64 R48, c[0x0][0x3b8] ;  /* 0x0000ee00ff303b82 */ /* 0x000e220000000a00 */
[----:B------:R-:W-:Y:S01]  /*2c20*/  ISETP.NE.U32.AND P0, PT, RZ, UR24, PT ;  /* 0x00000018ff007c0c */ /* 0x000fe2000bf05070 */
[----:B------:R-:W-:Y:S01]  /*2c30*/  FADD.FTZ R207, R207, R116 ;  /* 0x00000074cfcf7221 */ /* 0x000fe20000010000 */
[----:B------:R-:W-:Y:S01]  /*2c40*/  FFMA.FTZ R247, R30, R116, R247 ;  /* 0x000000741ef77223 */ /* 0x000fe200000100f7 */
[----:B------:R-:W-:Y:S01]  /*2c50*/  HADD2.F32 R117, -RZ, R118.H0_H0 ;  /* 0x20000076ff757230 */ /* 0x000fe20000004100 */
[----:B------:R-:W-:Y:S01]  /*2c60*/  ISETP.NE.AND.EX P0, PT, RZ, UR25, PT, P0 ;  /* 0x00000019ff007c0c */ /* 0x000fe2000bf05300 */
[----:B------:R-:W-:Y:S02]  /*2c70*/  HADD2.F32 R116, -RZ, R122.H0_H0 ;  /* 0x2000007aff747230 */ /* 0x000fe40000004100 */
        /* <DEDUP_REMOVED lines=9> */
[----:B--2---:R-:W-:-:S05]  /*2d10*/  FADD.FTZ R0, R0, R117 ;  /* 0x0000007500007221 */ /* 0x004fca0000010000 */
[----:B------:R0:W-:Y:S04]  /*2d20*/  STL [R1+0x74], R0 ;  /* 0x0000740001007387 */ /* 0x0001e80000100800 */
[----:B0-----:R1:W5:Y:S01]  /*2d30*/  LDL.LU R0, [R1+0x298] ;  /* 0x0002980001007983 */ /* 0x0013620000300800 */
[----:B----4-:R-:W-:-:S04]  /*2d40*/  FMUL.FTZ R120, R120, R116 ;  /* 0x0000007478787220 */ /* 0x010fc80000410000 */
[-C--:B------:R-:W-:Y:S02]  /*2d50*/  FFMA.FTZ R139, R139, R117.reuse, R120 ;  /* 0x000000758b8b7223 */ /* 0x080fe40000010078 */
[----:B------:R-:W2:Y:S01]  /*2d60*/  LDL R120, [R1+0x21c] ;  /* 0x00021c0001787983 */ /* 0x000ea20000100800 */
[----:B---3--:R-:W-:Y:S01]  /*2d70*/  FFMA.FTZ R158, R140, R117, R158 ;  /* 0x000000758c9e7223 */ /* 0x008fe2000001009e */
[----:B------:R-:W-:Y:S01]  /*2d80*/  FADD.FTZ R196, R196, R116 ;  /* 0x00000074c4c47221 */ /* 0x000fe20000010000 */
[----:B------:R-:W-:Y:S01]  /*2d90*/  FFMA.FTZ R240, R140, R116, R240 ;  /* 0x000000748cf07223 */ /* 0x000fe200000100f0 */
[----:B------:R-:W-:Y:S02]  /*2da0*/  HADD2.F32 R116, -RZ, R122.H1_H1 ;  /* 0x3000007aff747230 */ /* 0x000fe40000004100 */
[----:B------:R-:W-:Y:S01]  /*2db0*/  FADD.FTZ R117, -R183, R125 ;  /* 0x0000007db7757221 */ /* 0x000fe20000010100 */
[----:B------:R-:W-:Y:S01]  /*2dc0*/  HADD2.F32 R118, -RZ, R118.H1_H1 ;  /* 0x30000076ff767230 */ /* 0x000fe20000004100 */
[----:B------:R0:W-:Y:S04]  /*2dd0*/  STL [R1+0x114], R158 ;  /* 0x0001149e01007387 */ /* 0x0001e80000100800 */
[----:B------:R-:W-:Y:S01]  /*2de0*/  FADD.FTZ R124, R124, R118 ;  /* 0x000000767c7c7221 */ /* 0x000fe20000010000 */
        /* <DEDUP_REMOVED lines=10> */
[----:B------:R-:W-:Y:S02]  /*2e90*/  HADD2.F32 R117, -RZ, R119.H0_H0 ;  /* 0x20000077ff757230 */ /* 0x000fe40000004100 */
[----:B------:R-:W-:Y:S02]  /*2ea0*/  HADD2.F32 R116, -RZ, R123.H0_H0 ;  /* 0x2000007bff747230 */ /* 0x000fe40000004100 */
[----:B0-----:R-:W-:-:S04]  /*2eb0*/  FMUL.FTZ R166, R11, R118 ;  /* 0x000000760ba67220 */ /* 0x001fc80000410000 */
[-C--:B------:R-:W-:Y:S01]  /*2ec0*/  FFMA.FTZ R165, R166, R117.reuse, R165 ;  /* 0x00000075a6a57223 */ /* 0x080fe200000100a5 */
[-C--:B------:R-:W-:Y:S01]  /*2ed0*/  FMUL.FTZ R118, R176, R116.reuse ;  /* 0x00000074b0767220 */ /* 0x080fe20000410000 */
[----:B------:R-:W-:Y:S01]  /*2ee0*/  FADD.FTZ R175, R175, R117 ;  /* 0x00000075afaf7221 */ /* 0x000fe20000010000 */
[----:B------:R-:W-:Y:S01]  /*2ef0*/  FADD.FTZ R198, R198, R116 ;  /* 0x00000074c6c67221 */ /* 0x000fe20000010000 */
[----:B------:R-:W-:Y:S01]  /*2f00*/  FFMA.FTZ R242, R166, R116, R242 ;  /* 0x00000074a6f27223 */ /* 0x000fe200000100f2 */
        /* <DEDUP_REMOVED lines=31> */
.L_x_4663:
[----:B------:R-:W-:Y:S05]  /*3100*/  BSYNC.RECONVERGENT B1 ;  /* 0x0000000000017941 */ /* 0x000fea0003800200 */
.L_x_4662:
[----:B------:R-:W-:Y:S04]  /*3110*/  BSSY.RECONVERGENT B1, `(.L_x_4664) ;  /* 0x00000af000017945 */ /* 0x000fe80003800200 */
[----:B------:R-:W-:Y:S05]  /*3120*/  @!P1 BRA `(.L_x_4665) ;  /* 0x0000000800b49947 */ /* 0x000fea0003800000 */
[----:B------:R-:W1:Y:S01]  /*3130*/  LDC.64 R44, c[0x0][0x3a8] ;  /* 0x0000ea00ff2c7b82 */ /* 0x000e620000000a00 */
[----:B-----5:R2:W-:Y:S04]  /*3140*/  STL [R1+0x29c], R2 ;  /* 0x00029c0201007387 */ /* 0x0205e80000100800 */
        /* <DEDUP_REMOVED lines=27> */
[----:B------:R-:W-:Y:S01]  /*3300*/  FMUL.FTZ R6, R11, R6 ;  /* 0x000000060b067220 */ /* 0x000fe20000410000 */
[----:B----4-:R-:W-:-:S05]  /*3310*/  HADD2.F32 R15, -RZ, R120.H0_H0 ;  /* 0x20000078ff0f7230 */ /* 0x010fca0000004100 */
[-C--:B------:R-:W-:Y:S01]  /*3320*/  FMUL.FTZ R16, R16, R15.reuse ;  /* 0x0000000f10107220 */ /* 0x080fe20000410000 */
[----:B------:R-:W-:Y:S01]  /*3330*/  FADD.FTZ R192, R192, R15 ;  /* 0x0000000fc0c07221 */ /* 0x000fe20000010000 */
[----:B------:R-:W-:Y:S01]  /*3340*/  FFMA.FTZ R236, R6, R15, R236 ;  /* 0x0000000f06ec7223 */ /* 0x000fe200000100ec */
[----:B------:R-:W-:Y:S02]  /*3350*/  HADD2.F32 R5, -RZ, R116.H0_H0 ;  /* 0x20000074ff057230 */ /* 0x000fe40000004100 */
[----:B------:R-:W-:-:S03]  /*3360*/  FADD.FTZ R15, -R183, R129 ;  /* 0x00000081b70f7221 */ /* 0x000fc60000010100 */
[----:B------:R-:W-:Y:S01]  /*3370*/  FADD.FTZ R2, R2, R5 ;  /* 0x0000000502027221 */ /* 0x000fe20000010000 */
[----:B------:R-:W-:-:S04]  /*3380*/  FMUL.FTZ R15, R11, R15 ;  /* 0x0000000f0b0f7220 */ /* 0x000fc80000410000 */
        /* <DEDUP_REMOVED lines=8> */
[----:B------:R-:W-:Y:S01]  /*3410*/  FFMA.FTZ R237, R15, R23, R237 ;  /* 0x000000170fed7223 */ /* 0x000fe200000100ed */
[----:B------:R-:W-:Y:S01]  /*3420*/  FADD.FTZ R23, -R183, R130 ;  /* 0x00000082b7177221 */ /* 0x000fe20000010100 */
[----:B------:R-:W-:Y:S01]  /*3430*/  FADD.FTZ R178, R178, R16 ;  /* 0x00000010b2b27221 */ /* 0x000fe20000010000 */
[-C--:B------:R-:W-:Y:S01]  /*3440*/  FFMA.FTZ R177, R15, R16.reuse, R177 ;  /* 0x000000100fb17223 */ /* 0x080fe200000100b1 */
[----:B------:R-:W-:Y:S01]  /*3450*/  FFMA.FTZ R16, R27, R16, R24 ;  /* 0x000000101b107223 */ /* 0x000fe20000010018 */
[----:B------:R-:W-:Y:S02]  /*3460*/  HADD2.F32 R27, -RZ, R121.H0_H0 ;  /* 0x20000079ff1b7230 */ /* 0x000fe40000004100 */
[----:B------:R-:W-:Y:S01]  /*3470*/  FMUL.FTZ R23, R11, R23 ;  /* 0x000000170b177220 */ /* 0x000fe20000410000 */
[----:B------:R-:W-:-:S02]  /*3480*/  HADD2.F32 R24, -RZ, R117.H0_H0 ;  /* 0x20000075ff187230 */ /* 0x000fc40000004100 */
[----:B------:R-:W-:Y:S02]  /*3490*/  HADD2.F32 R116, -RZ, R121.H1_H1 ;  /* 0x30000079ff747230 */ /* 0x000fe40000004100 */
[-C--:B------:R-:W-:Y:S01]  /*34a0*/  FMUL.FTZ R28, R28, R27.reuse ;  /* 0x0000001b1c1c7220 */ /* 0x080fe20000410000 */
[----:B------:R-:W-:Y:S01]  /*34b0*/  FADD.FTZ R194, R194, R27 ;  /* 0x0000001bc2c27221 */ /* 0x000fe20000010000 */
[----:B------:R-:W-:Y:S01]  /*34c0*/  FFMA.FTZ R238, R23, R27, R238 ;  /* 0x0000001b17ee7223 */ /* 0x000fe200000100ee */
[----:B------:R-:W-:Y:S01]  /*34d0*/  FADD.FTZ R27, -R183, R131 ;  /* 0x00000083b71b7221 */ /* 0x000fe20000010100 */
[----:B------:R-:W-:Y:S02]  /*34e0*/  HADD2.F32 R117, -RZ, R117.H1_H1 ;  /* 0x30000075ff757230 */ /* 0x000fe40000004100 */
[----:B------:R-:W-:Y:S01]  /*34f0*/  FADD.FTZ R164, R164, R24 ;  /* 0x00000018a4a47221 */ /* 0x000fe20000010000 */
[-C--:B------:R-:W-:Y:S01]  /*3500*/  FFMA.FTZ R163, R23, R24.reuse, R163 ;  /* 0x0000001817a37223 */ /* 0x080fe200000100a3 */
[----:B------:R-:W-:Y:S01]  /*3510*/  FFMA.FTZ R24, R156, R24, R28 ;  /* 0x000000189c187223 */ /* 0x000fe2000001001c */
        /* <DEDUP_REMOVED lines=110> */
.L_x_4665:
[----:B------:R-:W-:Y:S05]  /*3c00*/  BSYNC.RECONVERGENT B1 ;  /* 0x0000000000017941 */ /* 0x000fea0003800200 */
.L_x_4664:
        /* <DEDUP_REMOVED lines=11> */
[----:B------:R-:W2:Y:S04]  /*3cc0*/  LDL R18, [R1+0x1a8] ;  /* 0x0001a80001127983 */ /* 0x000ea80000100800 */
[----:B------:R-:W2:Y:S01]  /*3cd0*/  LDG.E.128 R128, desc[UR8][R40.64] ;  /* 0x0000000828807981 */ /* 0x000ea2000c1e1d00 */
[----:B----4-:R-:W-:-:S03]  /*3ce0*/  IMAD.WIDE.U32 R120, R202, 0x10, R120 ;  /* 0x00000010ca787825 */ /* 0x010fc600078e0078 */
[----:B------:R4:W2:Y:S01]  /*3cf0*/  LDG.E.128 R124, desc[UR8][R40.64+0x10] ;  /* 0x00001008287c7981 */ /* 0x0008a2000c1e1d00 */
[----:B------:R-:W-:-:S03]  /*3d00*/  ISETP.NE.U32.AND P0, PT, RZ, UR24, PT ;  /* 0x00000018ff007c0c */ /* 0x000fc6000bf05070 */
[----:B------:R-:W2:Y:S01]  /*3d10*/  LDG.E.128 R120, desc[UR8][R120.64] ;  /* 0x0000000878787981 */ /* 0x000ea2000c1e1d00 */
[----:B0-----:R-:W-:Y:S01]  /*3d20*/  IMAD.WIDE.U32 R116, R202, 0x10, R116 ;  /* 0x00000010ca747825 */ /* 0x001fe200078e0074 */
[----:B----4-:R-:W0:Y:S01]  /*3d30*/  @P3 LDC.64 R40, c[0x0][0x3b8] ;  /* 0x0000ee00ff283b82 */ /* 0x010e220000000a00 */
[----:B------:R-:W-:-:S04]  /*3d40*/  ISETP.NE.AND.EX P0, PT, RZ, UR25, PT, P0 ;  /* 0x00000019ff007c0c */ /* 0x000fc8000bf05300 */
[----:B------:R-:W4:Y:S01]  /*3d50*/  LDG.E.128 R116, desc[UR8][R116.64] ;  /* 0x0000000874747981 */ /* 0x000f22000c1e1d00 */
[----:B0-----:R-:W-:-:S05]  /*3d60*/  @P3 IMAD.WIDE.U32 R40, R202, 0x8, R40 ;  /* 0x00000008ca283825 */ /* 0x001fca00078e0028 */
[----:B------:R0:W5:Y:S03]  /*3d70*/  @P3 LDG.E.64 R42, desc[UR8][R40.64] ;  /* 0x00000008282a3981 */ /* 0x000166000c1e1b00 */
[----:B0-----:R-:W0:Y:S02]  /*3d80*/  @P0 LDC.64 R40, c[0x0][0x438] ;  /* 0x00010e00ff280b82 */ /* 0x001e240000000a00 */
[----:B0-----:R-:W-:-:S05]  /*3d90*/  @P0 IMAD.WIDE.U32 R40, R202, 0x20, R40 ;  /* 0x00000020ca280825 */ /* 0x001fca00078e0028 */
[----:B------:R-:W5:Y:S04]  /*3da0*/  @P0 LDG.E.128 R100, desc[UR8][R40.64] ;  /* 0x0000000828640981 */ /* 0x000f68000c1e1d00 */
[----:B------:R1:W5:Y:S02]  /*3db0*/  @P0 LDG.E.128 R104, desc[UR8][R40.64+0x10] ;  /* 0x0000100828680981 */ /* 0x000364000c1e1d00 */
[----:B-1----:R-:W-:Y:S02]  /*3dc0*/  IMAD.WIDE.U32 R40, R202, 0x8, R2 ;  /* 0x00000008ca287825 */ /* 0x002fe400078e0002 */
        /* <DEDUP_REMOVED lines=13> */
[----:B---3--:R-:W3:Y:S04]  /*3ea0*/  LDL R0, [R1+0x1d4] ;  /* 0x0001d40001007983 */ /* 0x008ee80000100800 */
[----:B------:R-:W5:Y:S01]  /*3eb0*/  LDG.E.64 R40, desc[UR8][R40.64] ;  /* 0x0000000828287981 */ /* 0x000f62000c1e1b00 */
[----:B--2---:R-:W-:-:S03]  /*3ec0*/  FADD.FTZ R4, -R183, R128 ;  /* 0x00000080b7047221 */ /* 0x004fc60000010100 */
[----:B------:R-:W2:Y:S01]  /*3ed0*/  LDL.LU R128, [R1+0xe4] ;  /* 0x0000e40001807983 */ /* 0x000ea20000300800 */
[----:B------:R-:W-:Y:S01]  /*3ee0*/  FMUL.FTZ R4, R11, R4 ;  /* 0x000000040b047220 */ /* 0x000fe20000410000 */
[----:B------:R-:W-:-:S05]  /*3ef0*/  HADD2.F32 R17, -RZ, R120.H0_H0 ;  /* 0x20000078ff117230 */ /* 0x000fca0000004100 */
[-C--:B------:R-:W-:Y:S01]  /*3f00*/  FMUL.FTZ R18, R18, R17.reuse ;  /* 0x0000001112127220 */ /* 0x080fe20000410000 */
[----:B----4-:R-:W-:Y:S02]  /*3f10*/  HADD2.F32 R3, -RZ, R116.H0_H0 ;  /* 0x20000074ff037230 */ /* 0x010fe40000004100 */
[----:B------:R-:W-:Y:S01]  /*3f20*/  FADD.FTZ R184, R184, R17 ;  /* 0x00000011b8b87221 */ /* 0x000fe20000010000 */
[----:B------:R-:W-:Y:S01]  /*3f30*/  FFMA.FTZ R228, R4, R17, R228 ;  /* 0x0000001104e47223 */ /* 0x000fe200000100e4 */
[----:B------:R-:W-:-:S04]  /*3f40*/  FADD.FTZ R17, -R183, R129 ;  /* 0x00000081b7117221 */ /* 0x000fc80000010100 */
[----:B------:R-:W-:Y:S01]  /*3f50*/  FMUL.FTZ R17, R11, R17 ;  /* 0x000000110b117220 */ /* 0x000fe20000410000 */
[----:B------:R-:W-:-:S05]  /*3f60*/  FADD.FTZ R2, R2, R3 ;  /* 0x0000000302027221 */ /* 0x000fca0000010000 */
[----:B------:R0:W-:Y:S04]  /*3f70*/  STL [R1+0x44], R2 ;  /* 0x0000440201007387 */ /* 0x0001e80000100800 */
[----:B0-----:R1:W5:Y:S01]  /*3f80*/  LDL.LU R2, [R1+0x29c] ;  /* 0x00029c0001027983 */ /* 0x0013620000300800 */
        /* <DEDUP_REMOVED lines=14> */
[-C--:B------:R-:W-:Y:S01]  /*4070*/  FMUL.FTZ R34, R34, R33.reuse ;  /* 0x0000002122227220 */ /* 0x080fe20000410000 */
[----:B------:R-:W-:Y:S01]  /*4080*/  FADD.FTZ R186, R186, R33 ;  /* 0x00000021baba7221 */ /* 0x000fe20000010000 */
[----:B------:R-:W-:Y:S01]  /*4090*/  FADD.FTZ R162, R162, R26 ;  /* 0x0000001aa2a27221 */ /* 0x000fe20000010000 */
[CC--:B------:R-:W-:Y:S01]  /*40a0*/  FFMA.FTZ R161, R25.reuse, R26.reuse, R161 ;  /* 0x0000001a19a17223 */ /* 0x0c0fe200000100a1 */
[----:B------:R-:W-:Y:S01]  /*40b0*/  FFMA.FTZ R230, R25, R33, R230 ;  /* 0x0000002119e67223 */ /* 0x000fe200000100e6 */
[----:B------:R-:W-:Y:S01]  /*40c0*/  FFMA.FTZ R26, R154, R26, R34 ;  /* 0x0000001a9a1a7223 */ /* 0x000fe20000010022 */
[----:B------:R-:W-:Y:S01]  /*40d0*/  FADD.FTZ R33, -R183, R131 ;  /* 0x00000083b7217221 */ /* 0x000fe20000010100 */
[----:B------:R-:W-:-:S02]  /*40e0*/  HADD2.F32 R116, -RZ, R121.H1_H1 ;  /* 0x30000079ff747230 */ /* 0x000fc40000004100 */
[----:B------:R-:W-:Y:S02]  /*40f0*/  HADD2.F32 R34, -RZ, R117.H1_H1 ;  /* 0x30000075ff227230 */ /* 0x000fe40000004100 */
[----:B------:R-:W-:Y:S01]  /*4100*/  FMUL.FTZ R33, R11, R33 ;  /* 0x000000210b217220 */ /* 0x000fe20000410000 */
[----:B------:R-:W-:Y:S01]  /*4110*/  STL [R1+0xe4], R128 ;  /* 0x0000e48001007387 */ /* 0x000fe20000100800 */
[----:B------:R-:W-:Y:S01]  /*4120*/  FMUL.FTZ R117, R153, R116 ;  /* 0x0000007499757220 */ /* 0x000fe20000410000 */
[----:B------:R-:W-:Y:S02]  /*4130*/  FADD.FTZ R144, R144, R34 ;  /* 0x0000002290907221 */ /* 0x000fe40000010000 */
[----:B------:R-:W-:Y:S01]  /*4140*/  STL [R1+0x48], R180 ;  /* 0x000048b401007387 */ /* 0x000fe20000100800 */
[-C--:B------:R-:W-:Y:S01]  /*4150*/  FFMA.FTZ R143, R33, R34.reuse, R143 ;  /* 0x00000022218f7223 */ /* 0x080fe2000001008f */
[----:B---3--:R-:W-:Y:S02]  /*4160*/  FFMA.FTZ R34, R0, R34, R117 ;  /* 0x0000002200227223 */ /* 0x008fe40000010075 */
[----:B------:R-:W-:Y:S04]  /*4170*/  STL [R1+0xe8], R179 ;  /* 0x0000e8b301007387 */ /* 0x000fe80000100800 */
[----:B------:R-:W-:Y:S04]  /*4180*/  STL [R1+0x4c], R162 ;  /* 0x00004ca201007387 */ /* 0x000fe80000100800 */
[----:B------:R-:W-:Y:S04]  /*4190*/  STL [R1+0xec], R161 ;  /* 0x0000eca101007387 */ /* 0x000fe80000100800 */
[----:B------:R-:W2:Y:S04]  /*41a0*/  LDL.LU R0, [R1+0x34] ;  /* 0x0000340001007983 */ /* 0x000ea80000300800 */
[----:B------:R0:W-:Y:S04]  /*41b0*/  STL [R1+0x50], R144 ;  /* 0x0000509001007387 */ /* 0x0001e80000100800 */
[----:B------:R-:W3:Y:S04]  /*41c0*/  LDL.LU R154, [R1+0xd4] ;  /* 0x0000d400019a7983 */ /* 0x000ee80000300800 */
[----:B------:R4:W-:Y:S04]  /*41d0*/  STL [R1+0xf0], R143 ;  /* 0x0000f08f01007387 */ /* 0x0009e80000100800 */
[----:B0-----:R-:W3:Y:S01]  /*41e0*/  LDL R144, [R1+0x1b8] ;  /* 0x0001b80001907983 */ /* 0x001ee20000100800 */
        /* <DEDUP_REMOVED lines=16> */
[----:B------:R-:W-:-:S02]  /*42f0*/  HADD2.F32 R117, -RZ, R118.H0_H0 ;  /* 0x20000076ff757230 */ /* 0x000fc40000004100 */
[----:B------:R-:W-:-:S03]  /*4300*/  HADD2.F32 R116, -RZ, R122.H0_H0 ;  /* 0x2000007aff747230 */ /* 0x000fc60000004100 */
[----:B--2---:R-:W-:-:S05]  /*4310*/  FADD.FTZ R0, R0, R117 ;  /* 0x0000007500007221 */ /* 0x004fca0000010000 */
[----:B------:R0:W-:Y:S04]  /*4320*/  STL [R1+0x34], R0 ;  /* 0x0000340001007387 */ /* 0x0001e80000100800 */
[----:B0-----:R1:W5:Y:S01]  /*4330*/  LDL.LU R0, [R1+0x298] ;  /* 0x0002980001007983 */ /* 0x0013620000300800 */
[----:B---3--:R-:W-:-:S04]  /*4340*/  FMUL.FTZ R120, R120, R116 ;  /* 0x0000007478787220 */ /* 0x008fc80000410000 */
[-C--:B------:R-:W-:Y:S02]  /*4350*/  FFMA.FTZ R144, R144, R117.reuse, R120 ;  /* 0x0000007590907223 */ /* 0x080fe40000010078 */
[----:B------:R-:W2:Y:S01]  /*4360*/  LDL R120, [R1+0x19c] ;  /* 0x00019c0001787983 */ /* 0x000ea20000100800 */
[C---:B------:R-:W-:Y:S01]  /*4370*/  FFMA.FTZ R154, R143.reuse, R117, R154 ;  /* 0x000000758f9a7223 */ /* 0x040fe2000001009a */
[----:B------:R-:W-:Y:S01]  /*4380*/  FADD.FTZ R60, R60, R116 ;  /* 0x000000743c3c7221 */ /* 0x000fe20000010000 */
[----:B------:R-:W-:Y:S01]  /*4390*/  FFMA.FTZ R224, R143, R116, R224 ;  /* 0x000000748fe07223 */ /* 0x000fe200000100e0 */
[----:B------:R-:W-:Y:S02]  /*43a0*/  HADD2.F32 R116, -RZ, R122.H1_H1 ;  /* 0x3000007aff747230 */ /* 0x000fe40000004100 */
[----:B------:R-:W-:Y:S01]  /*43b0*/  FADD.FTZ R117, -R183, R125 ;  /* 0x0000007db7757221 */ /* 0x000fe20000010100 */
[----:B------:R-:W-:Y:S01]  /*43c0*/  HADD2.F32 R118, -RZ, R118.H1_H1 ;  /* 0x30000076ff767230 */ /* 0x000fe20000004100 */
        /* <DEDUP_REMOVED lines=51> */
.L_x_4667:
[----:B------:R-:W-:Y:S05]  /*4700*/  BSYNC.RECONVERGENT B1 ;  /* 0x0000000000017941 */ /* 0x000fea0003800200 */
.L_x_4666:
        /* <DEDUP_REMOVED lines=20> */
[----:B------:R-:W4:Y:S01]  /*4850*/  LDL R170, [R1+0x190] ;  /* 0x0001900001aa7983 */ /* 0x000f220000100800 */
[----:B------:R-:W0:Y:S03]  /*4860*/  @P3 LDC.64 R36, c[0x0][0x3b8] ;  /* 0x0000ee00ff243b82 */ /* 0x000e260000000a00 */
[----:B------:R-:W4:Y:S04]  /*4870*/  LDL R171, [R1+0x174] ;  /* 0x0001740001ab7983 */ /* 0x000f280000100800 */
[----:B------:R-:W4:Y:S02]  /*4880*/  LDL.LU R172, [R1+0x2c] ;  /* 0x00002c0001ac7983 */ /* 0x000f240000300800 */
[----:B------:R-:W1:Y:S02]  /*4890*/  @P0 LDC.64 R146, c[0x0][0x438] ;  /* 0x00010e00ff920b82 */ /* 0x000e640000000a00 */
[----:B------:R-:W4:Y:S04]  /*48a0*/  LDL.LU R181, [R1+0xd0] ;  /* 0x0000d00001b57983 */ /* 0x000f280000300800 */
[----:B------:R-:W4:Y:S04]  /*48b0*/  LDL R182, [R1+0x194] ;  /* 0x0001940001b67983 */ /* 0x000f280000100800 */
[----:B------:R-:W4:Y:S04]  /*48c0*/  LDG.E.128 R120, desc[UR8][R120.64] ;  /* 0x0000000878787981 */ /* 0x000f28000c1e1d00 */
[----:B------:R-:W4:Y:S01]  /*48d0*/  LDG.E.128 R116, desc[UR8][R116.64] ;  /* 0x0000000874747981 */ /* 0x000f22000c1e1d00 */
        /* <DEDUP_REMOVED lines=21> */
[C---:B-----5:R-:W-:Y:S01]  /*4a30*/  FMUL.FTZ R35, R11.reuse, R35 ;  /* 0x000000230b237220 */ /* 0x060fe20000410000 */
[----:B------:R-:W-:Y:S01]  /*4a40*/  FMUL.FTZ R145, R11, R145 ;  /* 0x000000910b917220 */ /* 0x000fe20000410000 */
[----:B----4-:R-:W-:Y:S02]  /*4a50*/  HADD2.F32 R129, -RZ, R120.H0_H0 ;  /* 0x20000078ff817230 */ /* 0x010fe40000004100 */
[--C-:B------:R-:W-:Y:S02]  /*4a60*/  HADD2.F32 R128, -RZ, R116.reuse.H0_H0 ;  /* 0x20000074ff807230 */ /* 0x100fe40000004100 */
[----:B------:R-:W-:Y:S02]  /*4a70*/  HADD2.F32 R116, -RZ, R116.H1_H1 ;  /* 0x30000074ff747230 */ /* 0x000fe40000004100 */
[----:B------:R-:W-:Y:S02]  /*4a80*/  HADD2.F32 R120, -RZ, R120.H1_H1 ;  /* 0x30000078ff787230 */ /* 0x000fe40000004100 */
[-C--:B------:R-:W-:Y:S01]  /*4a90*/  FMUL.FTZ R136, R136, R128.reuse ;  /* 0x0000008088887220 */ /* 0x080fe20000410000 */
[----:B------:R-:W-:Y:S01]  /*4aa0*/  FADD.FTZ R64, R64, R128 ;  /* 0x0000008040407221 */ /* 0x000fe20000010000 */
[----:B------:R-:W-:Y:S01]  /*4ab0*/  FFMA.FTZ R220, R35, R128, R220 ;  /* 0x0000008023dc7223 */ /* 0x000fe200000100dc */
[----:B------:R-:W-:Y:S01]  /*4ac0*/  FADD.FTZ R65, R65, R116 ;  /* 0x0000007441417221 */ /* 0x000fe20000010000 */
[-C--:B------:R-:W-:Y:S01]  /*4ad0*/  FFMA.FTZ R221, R145, R116.reuse, R221 ;  /* 0x0000007491dd7223 */ /* 0x080fe200000100dd */
[----:B------:R-:W-:Y:S01]  /*4ae0*/  FMUL.FTZ R128, R202, R116 ;  /* 0x00000074ca807220 */ /* 0x000fe20000410000 */
[----:B------:R-:W-:-:S02]  /*4af0*/  HADD2.F32 R116, -RZ, R117.H0_H0 ;  /* 0x20000075ff747230 */ /* 0x000fc40000004100 */
[----:B------:R-:W-:Y:S01]  /*4b00*/  FADD.FTZ R148, R148, R120 ;  /* 0x0000007894947221 */ /* 0x000fe20000010000 */
[----:B------:R-:W-:Y:S02]  /*4b10*/  HADD2.F32 R117, -RZ, R117.H1_H1 ;  /* 0x30000075ff757230 */ /* 0x000fe40000004100 */
[----:B------:R-:W-:Y:S01]  /*4b20*/  FADD.FTZ R66, R66, R116 ;  /* 0x0000007442427221 */ /* 0x000fe20000010000 */
[----:B------:R-:W-:Y:S01]  /*4b30*/  FFMA.FTZ R149, R145, R120, R149 ;  /* 0x0000007891957223 */ /* 0x000fe20000010095 */
[-C--:B0-----:R-:W-:Y:S01]  /*4b40*/  FFMA.FTZ R146, R35, R129.reuse, R146 ;  /* 0x0000008123927223 */ /* 0x081fe20000010092 */
[----:B------:R-:W-:Y:S01]  /*4b50*/  FFMA.FTZ R136, R147, R129, R136 ;  /* 0x0000008193887223 */ /* 0x000fe20000010088 */
[----:B------:R-:W-:Y:S01]  /*4b60*/  FMUL.FTZ R147, R11, R126 ;  /* 0x0000007e0b937220 */ /* 0x000fe20000410000 */
[----:B------:R-:W-:-:S03]  /*4b70*/  FMUL.FTZ R126, R151, R116 ;  /* 0x00000074977e7220 */ /* 0x000fc60000410000 */
[----:B------:R-:W-:Y:S01]  /*4b80*/  FFMA.FTZ R222, R147, R116, R222 ;  /* 0x0000007493de7223 */ /* 0x000fe200000100de */
[----:B------:R-:W-:-:S05]  /*4b90*/  HADD2.F32 R116, -RZ, R121.H1_H1 ;  /* 0x30000079ff747230 */ /* 0x000fca0000004100 */
[----:B------:R-:W-:Y:S01]  /*4ba0*/  FADD.FTZ R172, R172, R116 ;  /* 0x00000074acac7221 */ /* 0x000fe20000010000 */
[----:B--2---:R-:W-:-:S05]  /*4bb0*/  FADD.FTZ R183, R183, R129 ;  /* 0x00000081b7b77221 */ /* 0x004fca0000010000 */
[----:B------:R-:W-:Y:S04]  /*4bc0*/  STL [R1+0x20], R183 ;  /* 0x000020b701007387 */ /* 0x000fe80000100800 */
[----:B------:R0:W-:Y:S04]  /*4bd0*/  STL [R1+0xc4], R146 ;  /* 0x0000c49201007387 */ /* 0x0001e80000100800 */
[----:B------:R1:W-:Y:S01]  /*4be0*/  STL [R1+0x24], R148 ;  /* 0x0000249401007387 */ /* 0x0003e20000100800 */
[----:B0-----:R-:W-:Y:S01]  /*4bf0*/  FFMA.FTZ R146, R152, R120, R128 ;  /* 0x0000007898927223 */ /* 0x001fe20000010080 */
[----:B------:R-:W-:-:S02]  /*4c00*/  HADD2.F32 R120, -RZ, R121.H0_H0 ;  /* 0x20000079ff787230 */ /* 0x000fc40000004100 */
[----:B------:R-:W-:-:S03]  /*4c10*/  FMUL.FTZ R152, R11, R127 ;  /* 0x0000007f0b987220 */ /* 0x000fc60000410000 */
        /* <DEDUP_REMOVED lines=30> */
[----:B------:R-:W-:-:S02]  /*4e00*/  HADD2.F32 R117, -RZ, R122.H0_H0 ;  /* 0x2000007aff757230 */ /* 0x000fc40000004100 */
[--C-:B------:R-:W-:Y:S02]  /*4e10*/  HADD2.F32 R116, -RZ, R118.reuse.H0_H0 ;  /* 0x20000076ff747230 */ /* 0x100fe40000004100 */
[----:B------:R-:W-:-:S03]  /*4e20*/  HADD2.F32 R118, -RZ, R118.H1_H1 ;  /* 0x30000076ff767230 */ /* 0x000fc60000004100 */
[----:B------:R-:W-:Y:S01]  /*4e30*/  FADD.FTZ R68, R68, R116 ;  /* 0x0000007444447221 */ /* 0x000fe20000010000 */
[-C--:B------:R-:W-:Y:S01]  /*4e40*/  FFMA.FTZ R216, R150, R116.reuse, R216 ;  /* 0x0000007496d87223 */ /* 0x080fe200000100d8 */
[----:B------:R-:W-:Y:S01]  /*4e50*/  FADD.FTZ R69, R69, R118 ;  /* 0x0000007645457221 */ /* 0x000fe20000010000 */
[----:B--2---:R-:W-:Y:S01]  /*4e60*/  FMUL.FTZ R120, R120, R116 ;  /* 0x0000007478787220 */ /* 0x004fe20000410000 */
[----:B------:R-:W-:Y:S02]  /*4e70*/  HADD2.F32 R116, -RZ, R122.H1_H1 ;  /* 0x3000007aff747230 */ /* 0x000fe40000004100 */
[-C--:B---3--:R-:W-:Y:S01]  /*4e80*/  FFMA.FTZ R169, R150, R117.reuse, R169 ;  /* 0x0000007596a97223 */ /* 0x088fe200000100a9 */
[----:B----4-:R-:W-:Y:S02]  /*4e90*/  FFMA.FTZ R149, R149, R117, R120 ;  /* 0x0000007595957223 */ /* 0x010fe40000010078 */
[----:B------:R-:W-:Y:S01]  /*4ea0*/  FADD.FTZ R183, R183, R116 ;  /* 0x00000074b7b77221 */ /* 0x000fe20000010000 */
[----:B------:R-:W-:-:S05]  /*4eb0*/  FADD.FTZ R125, R125, R117 ;  /* 0x000000757d7d7221 */ /* 0x000fca0000010000 */
[----:B------:R-:W-:Y:S04]  /*4ec0*/  STL [R1+0x10], R125 ;  /* 0x0000107d01007387 */ /* 0x000fe80000100800 */
[----:B------:R0:W-:Y:S01]  /*4ed0*/  STL [R1+0xb4], R169 ;  /* 0x0000b4a901007387 */ /* 0x0001e20000100800 */
[----:B------:R-:W-:Y:S01]  /*4ee0*/  FMUL.FTZ R117, R202, R118 ;  /* 0x00000076ca757220 */ /* 0x000fe20000410000 */
[----:B0-----:R-:W-:-:S04]  /*4ef0*/  FMUL.FTZ R169, R11, R124 ;  /* 0x0000007c0ba97220 */ /* 0x001fc80000410000 */
[-C--:B------:R-:W-:Y:S01]  /*4f00*/  FFMA.FTZ R171, R169, R116.reuse, R171 ;  /* 0x00000074a9ab7223 */ /* 0x080fe200000100ab */
[----:B------:R-:W-:Y:S01]  /*4f10*/  FFMA.FTZ R170, R170, R116, R117 ;  /* 0x00000074aaaa7223 */ /* 0x000fe20000010075 */
[----:B------:R-:W-:Y:S01]  /*4f20*/  STL [R1+0x14], R183 ;  /* 0x000014b701007387 */ /* 0x000fe20000100800 */
[----:B------:R-:W-:-:S03]  /*4f30*/  HADD2.F32 R117, -RZ, R123.H0_H0 ;  /* 0x2000007bff757230 */ /* 0x000fc60000004100 */
[----:B------:R0:W-:Y:S01]  /*4f40*/  STL [R1+0xb8], R171 ;  /* 0x0000b8ab01007387 */ /* 0x0001e20000100800 */
[--C-:B------:R-:W-:Y:S02]  /*4f50*/  HADD2.F32 R116, -RZ, R119.reuse.H0_H0 ;  /* 0x20000077ff747230 */ /* 0x100fe40000004100 */
[----:B------:R-:W-:Y:S01]  /*4f60*/  FFMA.FTZ R217, R169, R118, R217 ;  /* 0x00000076a9d97223 */ /* 0x000fe200000100d9 */
[----:B------:R-:W-:Y:S01]  /*4f70*/  FADD.FTZ R181, R181, R117 ;  /* 0x00000075b5b57221 */ /* 0x000fe20000010000 */
[----:B------:R-:W-:Y:S02]  /*4f80*/  HADD2.F32 R119, -RZ, R119.H1_H1 ;  /* 0x30000077ff777230 */ /* 0x000fe40000004100 */
[----:B0-----:R-:W-:Y:S01]  /*4f90*/  FMUL.FTZ R171, R11, R130 ;  /* 0x000000820bab7220 */ /* 0x001fe20000410000 */
[----:B------:R-:W-:-:S03]  /*4fa0*/  FMUL.FTZ R118, R182, R116 ;  /* 0x00000074b6767220 */ /* 0x000fc60000410000 */
[CC--:B------:R-:W-:Y:S01]  /*4fb0*/  FFMA.FTZ R172, R171.reuse, R117.reuse, R172 ;  /* 0x00000075abac7223 */ /* 0x0c0fe200000100ac */
[----:B------:R-:W-:Y:S01]  /*4fc0*/  FADD.FTZ R70, R70, R116 ;  /* 0x0000007446467221 */ /* 0x000fe20000010000 */
[----:B------:R-:W-:Y:S01]  /*4fd0*/  FFMA.FTZ R218, R171, R116, R218 ;  /* 0x00000074abda7223 */ /* 0x000fe200000100da */
[----:B------:R-:W-:Y:S02]  /*4fe0*/  HADD2.F32 R116, -RZ, R123.H1_H1 ;  /* 0x3000007bff747230 */ /* 0x000fe40000004100 */
[----:B------:R0:W-:Y:S04]  /*4ff0*/  STL [R1+0xbc], R172 ;  /* 0x0000bcac01007387 */ /* 0x0001e80000100800 */
[----:B------:R1:W-:Y:S01]  /*5000*/  STL [R1+0x18], R181 ;  /* 0x000018b501007387 */ /* 0x0003e20000100800 */
[----:B------:R-:W-:Y:S01]  /*5010*/  FADD.FTZ R127, R127, R116 ;  /* 0x000000747f7f7221 */ /* 0x000fe20000010000 */
[----:B0-----:R-:W-:Y:S01]  /*5020*/  FFMA.FTZ R172, R129, R117, R118 ;  /* 0x0000007581ac7223 */ /* 0x001fe20000010076 */
[----:B------:R-:W-:Y:S01]  /*5030*/  FMUL.FTZ R117, R128, R119 ;  /* 0x0000007780757220 */ /* 0x000fe20000410000 */
[----:B-1----:R-:W-:-:S03]  /*5040*/  FMUL.FTZ R181, R11, R131 ;  /* 0x000000830bb57220 */ /* 0x002fc60000410000 */
[----:B------:R-:W-:Y:S01]  /*5050*/  FFMA.FTZ R182, R121, R116, R117 ;  /* 0x0000007479b67223 */ /* 0x000fe20000010075 */
[----:B------:R-:W-:Y:S01]  /*5060*/  FFMA.FTZ R117, R35, R136, R201 ;  /* 0x0000008823757223 */ /* 0x000fe200000100c9 */
[----:B------:R-:W-:Y:S01]  /*5070*/  FFMA.FTZ R126, R181, R116, R126 ;  /* 0x00000074b57e7223 */ /* 0x000fe2000001007e */
[----:B------:R-:W-:Y:S02]  /*5080*/  FADD.FTZ R116, R200, R136 ;  /* 0x00000088c8747221 */ /* 0x000fe40000010000 */
[----:B------:R-:W-:Y:S02]  /*5090*/  FFMA.FTZ R117, R145, R146, R117 ;  /* 0x0000009291757223 */ /* 0x000fe40000010075 */
        /* <DEDUP_REMOVED lines=13> */
[----:B------:R-:W-:Y:S01]  /*5170*/  FADD.FTZ R71, R71, R119 ;  /* 0x0000007747477221 */ /* 0x000fe20000010000 */
[C---:B------:R-:W-:Y:S01]  /*5180*/  FFMA.FTZ R219, R181.reuse, R119, R219 ;  /* 0x00000077b5db7223 */ /* 0x040fe200000100db */
[----:B------:R-:W-:Y:S01]  /*5190*/  FFMA.FTZ R201, R181, R182, R117 ;  /* 0x000000b6b5c97223 */ /* 0x000fe20000010075 */
[----:B-1----:R-:W-:-:S07]  /*51a0*/  FADD.FTZ R200, R116, R182 ;  /* 0x000000b674c87221 */ /* 0x002fce0000010000 */
.L_x_4669:
[----:B------:R-:W-:Y:S05]  /*51b0*/  BSYNC.RECONVERGENT B1 ;  /* 0x0000000000017941 */ /* 0x000fea0003800200 */
.L_x_4668:
        /* <DEDUP_REMOVED lines=23> */
.L_x_4751:
        /* <DEDUP_REMOVED lines=72> */
.L_x_4675:
        /* <DEDUP_REMOVED lines=54> */
.L_x_4674:
        /* <DEDUP_REMOVED lines=59> */
.L_x_4677:
        /* <DEDUP_REMOVED lines=54> */
.L_x_4673:
        /* <DEDUP_REMOVED lines=83> */
.L_x_4679:
        /* <DEDUP_REMOVED lines=75> */
.L_x_4678:
        /* <DEDUP_REMOVED lines=80> */
.L_x_4680:
        /* <DEDUP_REMOVED lines=74> */
.L_x_4676:
        /* <DEDUP_REMOVED lines=15> */
.L_x_4672:
[----:B------:R-:W-:Y:S05]  /*7690*/  BSYNC.RECONVERGENT B1 ;  /* 0x0000000000017941 */ /* 0x000fea0003800200 */
.L_x_4671:
        /* <DEDUP_REMOVED lines=86> */
.L_x_4685:
        /* <DEDUP_REMOVED lines=75> */
.L_x_4684:
        /* <DEDUP_REMOVED lines=78> */
.L_x_4687:
        /* <DEDUP_REMOVED lines=75> */
.L_x_4683:
        /* <DEDUP_REMOVED lines=60> */
.L_x_4689:
        /* <DEDUP_REMOVED lines=54> */
.L_x_4688:
        /* <DEDUP_REMOVED lines=57> */
.L_x_4690:
        /* <DEDUP_REMOVED lines=53> */
.L_x_4686:
        /* <DEDUP_REMOVED lines=15> */
.L_x_4682:
[----:B------:R-:W-:Y:S05]  /*9930*/  BSYNC.RECONVERGENT B1 ;  /* 0x0000000000017941 */ /* 0x000fea0003800200 */
.L_x_4681:
        /* <DEDUP_REMOVED lines=87> */
.L_x_4695:
        /* <DEDUP_REMOVED lines=75> */
.L_x_4694:
        /* <DEDUP_REMOVED lines=79> */
.L_x_4697:
        /* <DEDUP_REMOVED lines=75> */
.L_x_4693:
        /* <DEDUP_REMOVED lines=61> */
.L_x_4699:
        /* <DEDUP_REMOVED lines=54> */
.L_x_4698:
        /* <DEDUP_REMOVED lines=58> */
.L_x_4700:
        /* <DEDUP_REMOVED lines=53> */
.L_x_4696:
        /* <DEDUP_REMOVED lines=11> */
.L_x_4692:
[----:B------:R-:W-:Y:S05]  /*bbd0*/  BSYNC.RECONVERGENT B1 ;  /* 0x0000000000017941 */ /* 0x000fea0003800200 */
.L_x_4691:
        /* <DEDUP_REMOVED lines=87> */
.L_x_4705:
        /* <DEDUP_REMOVED lines=75> */
.L_x_4704:
        /* <DEDUP_REMOVED lines=79> */
.L_x_4707:
        /* <DEDUP_REMOVED lines=75> */
.L_x_4703:
        /* <DEDUP_REMOVED lines=61> */
.L_x_4709:
        /* <DEDUP_REMOVED lines=54> */
.L_x_4708:
        /* <DEDUP_REMOVED lines=58> */
.L_x_4710:
        /* <DEDUP_REMOVED lines=53> */
.L_x_4706:
        /* <DEDUP_REMOVED lines=11> */
.L_x_4702:
[----:B------:R-:W-:Y:S05]  /*de70*/  BSYNC.RECONVERGENT B1 ;  /* 0x0000000000017941 */ /* 0x000fea0003800200 */
.L_x_4701:
        /* <DEDUP_REMOVED lines=87> */
.L_x_4715:
        /* <DEDUP_REMOVED lines=75> */
.L_x_4714:
        /* <DEDUP_REMOVED lines=79> */
.L_x_4717:
        /* <DEDUP_REMOVED lines=75> */
.L_x_4713:
        /* <DEDUP_REMOVED lines=61> */
.L_x_4719:
        /* <DEDUP_REMOVED lines=54> */
.L_x_4718:
        /* <DEDUP_REMOVED lines=58> */
.L_x_4720:
        /* <DEDUP_REMOVED lines=53> */
.L_x_4716:
        /* <DEDUP_REMOVED lines=10> */
.L_x_4712:
[----:B------:R-:W-:Y:S05]  /*10100*/  BSYNC.RECONVERGENT B1 ;  /* 0x0000000000017941 */ /* 0x000fea0003800200 */
.L_x_4711:
[----:B-1234-:R-:W1:Y:S02]  /*10110*/  LDC.64 R116, c[0x0][0x380] ;  /* 0x0000e000ff747b82 */ /* 0x01ee640000000a00 */
[----:B-1----:R-:W-:-:S04]  /*10120*/  LEA R203, R116, R203, 0x2 ;  /* 0x000000cb74cb7211 */ /* 0x002fc800078e10ff */
[----:B------:R-:W-:-:S13]  /*10130*/  ISETP.GE.AND P0, PT, R203, R117, PT ;  /* 0x00000075cb00720c */ /* 0x000fda0003f06270 */
[----:B------:R-:W-:Y:S05]  /*10140*/  @!P0 BRA `(.L_x_4721) ;  /* 0xffffff1400fc8947 */ /* 0x000fea000383ffff */
.L_x_4659:
[----:B------:R-:W-:Y:S05]  /*10150*/  BSYNC B0 ;  /* 0x0000000000007941 */ /* 0x000fea0003800000 */
.L_x_4658:
        /* <DEDUP_REMOVED lines=368> */
.L_x_4723:
[----:B------:R-:W-:Y:S05]  /*11860*/  BSYNC.RECONVERGENT B0 ;  /* 0x0000000000007941 */ /* 0x000fea0003800200 */
.L_x_4722:
        /* <DEDUP_REMOVED lines=22> */
.L_x_4725:
[----:B------:R-:W-:Y:S05]  /*119d0*/  BSYNC.RECONVERGENT B0 ;  /* 0x0000000000007941 */ /* 0x000fea0003800200 */
.L_x_4724:
        /* <DEDUP_REMOVED lines=22> */
.L_x_4727:
[----:B------:R-:W-:Y:S05]  /*11b40*/  BSYNC.RECONVERGENT B0 ;  /* 0x0000000000007941 */ /* 0x000fea0003800200 */
.L_x_4726:
        /* <DEDUP_REMOVED lines=167> */
.L_x_4729:
[----:B------:R-:W-:Y:S05]  /*125c0*/  BSYNC.RECONVERGENT B0 ;  /* 0x0000000000007941 */ /* 0x000fea0003800200 */
.L_x_4728:
        /* <DEDUP_REMOVED lines=22> */
.L_x_4731:
[----:B------:R-:W-:Y:S05]  /*12730*/  BSYNC.RECONVERGENT B0 ;  /* 0x0000000000007941 */ /* 0x000fea0003800200 */
.L_x_4730:
        /* <DEDUP_REMOVED lines=22> */
.L_x_4733:
[----:B------:R-:W-:Y:S05]  /*128a0*/  BSYNC.RECONVERGENT B0 ;  /* 0x0000000000007941 */ /* 0x000fea0003800200 */
.L_x_4732:
        /* <DEDUP_REMOVED lines=22> */
.L_x_4735:
[----:B------:R-:W-:Y:S05]  /*12a10*/  BSYNC.RECONVERGENT B0 ;  /* 0x0000000000007941 */ /* 0x000fea0003800200 */
.L_x_4734:
        /* <DEDUP_REMOVED lines=22> */
.L_x_4737:
[----:B------:R-:W-:Y:S05]  /*12b80*/  BSYNC.RECONVERGENT B0 ;  /* 0x0000000000007941 */ /* 0x000fea0003800200 */
.L_x_4736:
        /* <DEDUP_REMOVED lines=22> */
.L_x_4739:
[----:B------:R-:W-:Y:S05]  /*12cf0*/  BSYNC.RECONVERGENT B0 ;  /* 0x0000000000007941 */ /* 0x000fea0003800200 */
.L_x_4738:
        /* <DEDUP_REMOVED lines=9> */
.L_x_4670:
        /* <DEDUP_REMOVED lines=8> */
.L_x_4741:
[----:B------:R-:W-:Y:S05]  /*12e10*/  BSYNC B1 ;  /* 0x0000000000017941 */ /* 0x000fea0003800000 */
.L_x_4740:
        /* <DEDUP_REMOVED lines=9> */
.L_x_4742:
        /* <DEDUP_REMOVED lines=8> */
.L_x_4743:
[----:B------:R-:W-:Y:S02]  /*12f30*/  MOV R119, R121 ;  /* 0x0000007900777202 */ /* 0x000fe40000000f00 */
[----:B------:R-:W-:-:S05]  /*12f40*/  MOV R116, R122 ;  /* 0x0000007a00747202 */ /* 0x000fca0000000f00 */
[----:B------:R-:W-:Y:S01]  /*12f50*/  FADD.FTZ R120, R120, R116 ;  /* 0x0000007478787221 */ /* 0x000fe20000010000 */
[----:B------:R-:W-:-:S07]  /*12f60*/  MOV R116, 0xffffffff ;  /* 0xffffffff00747802 */ /* 0x000fce0000000f00 */
[----:B------:R-:W-:Y:S05]  /*12f70*/  WARPSYNC.COLLECTIVE R116, `(.L_x_4744) ;  /* 0x0000000074087348 */ /* 0x000fea0003c00000 */
[----:B------:R0:W1:Y:S02]  /*12f80*/  SHFL.BFLY P0, R122, R119, R118, R117 ;  /* 0x0c000076777a7389 */ /* 0x0000640000000075 */
[----:B01----:R-:W-:Y:S05]  /*12f90*/  ENDCOLLECTIVE ;  /* 0x000000000000791b */ /* 0x003fea0003800000 */
.L_x_4744:
        /* <DEDUP_REMOVED lines=8> */
.L_x_4745:
[----:B------:R-:W-:Y:S02]  /*13020*/  MOV R119, R121 ;  /* 0x0000007900777202 */ /* 0x000fe40000000f00 */
[----:B------:R-:W-:-:S05]  /*13030*/  MOV R116, R122 ;  /* 0x0000007a00747202 */ /* 0x000fca0000000f00 */
[----:B------:R-:W-:Y:S01]  /*13040*/  FADD.FTZ R120, R120, R116 ;  /* 0x0000007478787221 */ /* 0x000fe20000010000 */
[----:B------:R-:W-:-:S07]  /*13050*/  MOV R116, 0xffffffff ;  /* 0xffffffff00747802 */ /* 0x000fce0000000f00 */
[----:B------:R-:W-:Y:S05]  /*13060*/  WARPSYNC.COLLECTIVE R116, `(.L_x_4746) ;  /* 0x0000000074087348 */ /* 0x000fea0003c00000 */
[----:B------:R0:W1:Y:S02]  /*13070*/  SHFL.BFLY P0, R122, R119, R118, R117 ;  /* 0x0c000076777a7389 */ /* 0x0000640000000075 */
[----:B01----:R-:W-:Y:S05]  /*13080*/  ENDCOLLECTIVE ;  /* 0x000000000000791b */ /* 0x003fea0003800000 */
.L_x_4746:
        /* <DEDUP_REMOVED lines=8> */
.L_x_4747:
[----:B------:R-:W-:Y:S02]  /*13110*/  MOV R119, R121 ;  /* 0x0000007900777202 */ /* 0x000fe40000000f00 */
[----:B------:R-:W-:-:S05]  /*13120*/  MOV R116, R122 ;  /* 0x0000007a00747202 */ /* 0x000fca0000000f00 */
[----:B------:R-:W-:Y:S01]  /*13130*/  FADD.FTZ R120, R120, R116 ;  /* 0x0000007478787221 */ /* 0x000fe20000010000 */
[----:B------:R-:W-:-:S07]  /*13140*/  MOV R116, 0xffffffff ;  /* 0xffffffff00747802 */ /* 0x000fce0000000f00 */
[----:B------:R-:W-:Y:S05]  /*13150*/  WARPSYNC.COLLECTIVE R116, `(.L_x_4748) ;  /* 0x0000000074087348 */ /* 0x000fea0003c00000 */
[----:B------:R0:W1:Y:S02]  /*13160*/  SHFL.BFLY P0, R122, R119, R118, R117 ;  /* 0x0c000076777a7389 */ /* 0x0000640000000075 */
[----:B01----:R-:W-:Y:S05]  /*13170*/  ENDCOLLECTIVE ;  /* 0x000000000000791b */ /* 0x003fea0003800000 */
.L_x_4748:
        /* <DEDUP_REMOVED lines=8> */
.L_x_4749:
[----:B------:R-:W-:Y:S02]  /*13200*/  MOV R119, R121 ;  /* 0x0000007900777202 */ /* 0x000fe40000000f00 */
[----:B------:R-:W-:-:S07]  /*13210*/  MOV R123, R122 ;  /* 0x0000007a007b7202 */ /* 0x000fce0000000f00 */
[----:B------:R-:W-:Y:S05]  /*13220*/  WARPSYNC.COLLECTIVE R116, `(.L_x_4750) ;  /* 0x0000000074087348 */ /* 0x000fea0003c00000 */
[----:B------:R0:W1:Y:S02]  /*13230*/  SHFL.BFLY P0, R122, R119, R118, R117 ;  /* 0x0c000076777a7389 */ /* 0x0000640000000075 */
[----:B01----:R-:W-:Y:S05]  /*13240*/  ENDCOLLECTIVE ;  /* 0x000000000000791b */ /* 0x003fea0003800000 */
.L_x_4750:
[----:B------:R-:W-:Y:S01]  /*13250*/  MOV R116, R122 ;  /* 0x0000007a00747202 */ /* 0x000fe20000000f00 */
[----:B------:R-:W-:Y:S06]  /*13260*/  BRA `(.L_x_4751) ;  /* 0xffffff2000307947 */ /* 0x000fec000383ffff */
.L_x_4752:
        /* <DEDUP_REMOVED lines=9> */
.L_x_7154:


//--------------------- .text._ZN10layer_norm31ln_parallel_residual_bwd_kernelINS_13Kernel_traitsIf6__halffS2_fjLj1280ELj1ELj4ELj1ELj16ENS_18Kernel_traits_baseILj1280EfS2_fS2_fjLj128EEEEELb1ELb0ELb1EEEvNS_9BwdParamsE --------------------------
	.section	.text._ZN10layer_norm31ln_parallel_residual_bwd_kernelINS_13Kernel_traitsIf6__halffS2_fjLj1280ELj1ELj4ELj1ELj16ENS_18Kernel_traits_baseILj1280EfS2_fS2_fjLj128EEEEELb1ELb0ELb1EEEvNS_9BwdParamsE,"ax",@progbits
	.align	128
        .global         _ZN10layer_norm31ln_parallel_residual_bwd_kernelINS_13Kernel_traitsIf6__halffS2_fjLj1280ELj1ELj4ELj1ELj16ENS_18Kernel_traits_baseILj1280EfS2_fS2_fjLj128EEEEELb1ELb0ELb1EEEvNS_9BwdParamsE
        .type           _ZN10layer_norm31ln_parallel_residual_bwd_kernelINS_13Kernel_traitsIf6__halffS2_fjLj1280ELj1ELj4ELj1ELj16ENS_18Kernel_traits_baseILj1280EfS2_fS2_fjLj128EEEEELb1ELb0ELb1EEEvNS_9BwdParamsE,@function
        .size           _ZN10layer_norm31ln_parallel_residual_bwd_kernelINS_13Kernel_traitsIf6__halffS2_fjLj1280ELj1ELj4ELj1ELj16ENS_18Kernel_traits_baseILj1280EfS2_fS2_fjLj128EEEEELb1ELb0ELb1EEEvNS_9BwdParamsE,(.L_x_7155 - _ZN10layer_norm31ln_parallel_residual_bwd_kernelINS_13Kernel_traitsIf6__halffS2_fjLj1280ELj1ELj4ELj1ELj16ENS_18Kernel_traits_baseILj1280EfS2_fS2_fjLj128EEEEELb1ELb0ELb1EEEvNS_9BwdParamsE)
        .other          _ZN10layer_norm31ln_parallel_residual_bwd_kernelINS_13Kernel_traitsIf6__halffS2_fjLj1280ELj1ELj4ELj1ELj16ENS_18Kernel_traits_baseILj1280EfS2_fS2_fjLj128EEEEELb1ELb0ELb1EEEvNS_9BwdParamsE,@"STO_CUDA_ENTRY STV_DEFAULT"
_ZN10layer_norm31ln_parallel_residual_bwd_kernelINS_13Kernel_traitsIf6__halffS2_fjLj1280ELj1ELj4ELj1ELj16ENS_18Kernel_traits_baseILj1280EfS2_fS2_fjLj128EEEEELb1ELb0ELb1EEEvNS_9BwdParamsE:
.text._ZN10layer_norm31ln_parallel_residual_bwd_kernelINS_13Kernel_traitsIf6__halffS2_fjLj1280ELj1ELj4ELj1ELj16ENS_18Kernel_traits_baseILj1280EfS2_fS2_fjLj128EEEEELb1ELb0ELb1EEEvNS_9BwdParamsE:
        /* <DEDUP_REMOVED lines=286> */
.L_x_4797:
[----:B0-----:R-:W0:Y:S01]  /*11e0*/  S2R R4, SR_TID.X ;  /* 0x0000000000047919 */ /* 0x001e220000002100 */
[----:B-12---:R-:W1:Y:S01]  /*11f0*/  LDC.64 R2, c[0x0][0x3c0] ;  /* 0x0000f000ff027b82 */ /* 0x006e620000000a00 */
[----:B------:R-:W-:Y:S01]  /*1200*/  IMAD R5, R6, UR12, RZ ;  /* 0x0000000c06057c24 */ /* 0x000fe2000f8e02ff */
[----:B------:R2:W-:Y:S04]  /*1210*/  STL [R1+0x27c], R117 ;  /* 0x00027c7501007387 */ /* 0x0005e80000100800 */
[----:B------:R-:W-:Y:S01]  /*1220*/  SHF.R.S32.HI R0, RZ, 0x1f, R5 ;  /* 0x0000001fff007819 */ /* 0x000fe20000011405 */
[----:B------:R3:W-:Y:S01]  /*1230*/  STL [R1+0x278], R116 ;  /* 0x0002787401007387 */ /* 0x0007e20000100800 */
[----:B------:R-:W4:Y:S02]  /*1240*/  LDC.64 R206, c[0x0][0x3a8] ;  /* 0x0000ea00ffce7b82 */ /* 0x000f240000000a00 */
[----:B------:R-:W-:Y:S01]  /*1250*/  LEA.HI R5, R0, R5, RZ, 0x3 ;  /* 0x0000000500057211 */ /* 0x000fe200078f18ff */
[----:B------:R-:W3:Y:S04]  /*1260*/  LDL.LU R186, [R1+0x84] ;  /* 0x0000840001ba7983 */ /* 0x000ee80000300800 */
[----:B------:R-:W3:Y:S01]  /*1270*/  LDL.LU R185, [R1+0x80] ;  /* 0x0000800001b97983 */ /* 0x000ee20000300800 */
[----:B------:R-:W2:Y:S03]  /*1280*/  LDC.64 R202, c[0x0][0x430] ;  /* 0x00010c00ffca7b82 */ /* 0x000ea60000000a00 */
[----:B------:R-:W3:Y:S04]  /*1290*/  LDL R184, [R1+0x50] ;  /* 0x0000500001b87983 */ /* 0x000ee80000100800 */
[----:B------:R-:W3:Y:S01]  /*12a0*/  LDL.LU R183, [R1+0x1c] ;  /* 0x00001c0001b77983 */ /* 0x000ee20000300800 */
[----:B------:R-:W2:Y:S01]  /*12b0*/  LDC.64 R204, c[0x0][0x428] ;  /* 0x00010a00ffcc7b82 */ /* 0x000ea20000000a00 */
[----:B-1----:R-:W-:-:S02]  /*12c0*/  IMAD.WIDE R2, R6, 0x4, R2 ;  /* 0x0000000406027825 */ /* 0x002fc400078e0202 */
[----:B------:R-:W3:Y:S01]  /*12d0*/  LDL R181, [R1+0x54] ;  /* 0x0000540001b57983 */ /* 0x000ee20000100800 */
[----:B0-----:R-:W-:-:S04]  /*12e0*/  LOP3.LUT R4, R4, 0x1f, RZ, 0xc0, !PT ;  /* 0x0000001f04047812 */ /* 0x001fc800078ec0ff */
[----:B------:R-:W0:Y:S01]  /*12f0*/  LDC.64 R8, c[0x0][0x3c8] ;  /* 0x0000f200ff087b82 */ /* 0x000e220000000a00 */
[----:B------:R0:W3:Y:S01]  /*1300*/  LDG.E R0, desc[UR10][R2.64] ;  /* 0x0000000a02007981 */ /* 0x0000e2000c1e1900 */
[----:B------:R-:W-:-:S03]  /*1310*/  LEA.HI.SX32 R5, R5, R4, 0x1d ;  /* 0x0000000405057211 */ /* 0x000fc600078feaff */
[----:B------:R-:W3:Y:S02]  /*1320*/  LDL.LU R180, [R1+0x18] ;  /* 0x0000180001b47983 */ /* 0x000ee40000300800 */
[C---:B----4-:R-:W-:Y:S02]  /*1330*/  IMAD.WIDE.U32 R132, R5.reuse, 0x20, R206 ;  /* 0x0000002005847825 */ /* 0x050fe400078e00ce */
[----:B------:R-:W4:Y:S01]  /*1340*/  LDL R179, [R1+0x70] ;  /* 0x0000700001b37983 */ /* 0x000f220000100800 */
[----:B------:R-:W1:Y:S01]  /*1350*/  LDC.64 R200, c[0x0][0x438] ;  /* 0x00010e00ffc87b82 */ /* 0x000e620000000a00 */
[C---:B--2---:R-:W-:Y:S02]  /*1360*/  IMAD.WIDE.U32 R128, R5.reuse, 0x10, R202 ;  /* 0x0000001005807825 */ /* 0x044fe400078e00ca */
[----:B------:R-:W2:Y:S02]  /*1370*/  LDG.E.128 R12, desc[UR10][R132.64] ;  /* 0x0000000a840c7981 */ /* 0x000ea4000c1e1d00 */
[----:B------:R-:W-:-:S02]  /*1380*/  IMAD.WIDE.U32 R20, R5, 0x10, R204 ;  /* 0x0000001005147825 */ /* 0x000fc400078e00cc */
[----:B------:R-:W4:Y:S04]  /*1390*/  LDL.LU R178, [R1+0x8c] ;  /* 0x00008c0001b27983 */ /* 0x000f280000300800 */
[----:B------:R-:W4:Y:S01]  /*13a0*/  LDG.E.128 R128, desc[UR10][R128.64] ;  /* 0x0000000a80807981 */ /* 0x000f22000c1e1d00 */
[----:B0-----:R-:W-:-:S03]  /*13b0*/  IMAD.WIDE R2, R6, 0x4, R8 ;  /* 0x0000000406027825 */ /* 0x001fc600078e0208 */
[----:B------:R-:W4:Y:S04]  /*13c0*/  LDG.E.128 R20, desc[UR10][R20.64] ;  /* 0x0000000a14147981 */ /* 0x000f28000c1e1d00 */
[----:B------:R0:W4:Y:S04]  /*13d0*/  LDG.E R4, desc[UR10][R2.64] ;  /* 0x0000000a02047981 */ /* 0x000128000c1e1900 */
[----:B------:R-:W4:Y:S04]  /*13e0*/  LDL.LU R177, [R1+0x88] ;  /* 0x0000880001b17983 */ /* 0x000f280000300800 */
[----:B------:R-:W4:Y:S04]  /*13f0*/  LDL R176, [R1+0x74] ;  /* 0x0000740001b07983 */ /* 0x000f280000100800 */
[----:B------:R-:W4:Y:S04]  /*1400*/  LDL.LU R117, [R1+0x94] ;  /* 0x0000940001757983 */ /* 0x000f280000300800 */
[----:B---3--:R-:W3:Y:S01]  /*1410*/  LDL.LU R116, [R1+0x90] ;  /* 0x0000900001747983 */ /* 0x008ee20000300800 */
[----:B0-----:R-:W-:-:S02]  /*1420*/  IADD3 R2, PT, PT, R5, 0x40, RZ ;  /* 0x0000004005027810 */ /* 0x001fc40007ffe0ff */
[----:B------:R-:W-:Y:S01]  /*1430*/  ISETP.NE.AND P3, PT, RZ, UR7, PT ;  /* 0x00000007ff007c0c */ /* 0x000fe2000bf65270 */
[----:B------:R-:W3:Y:S02]  /*1440*/  LDG.E.128 R132, desc[UR10][R132.64+0x10] ;  /* 0x0000100a84847981 */ /* 0x000ee4000c1e1d00 */
[----:B------:R-:W-:-:S05]  /*1450*/  IMAD.WIDE.U32 R8, R2, 0x10, R202 ;  /* 0x0000001002087825 */ /* 0x000fca00078e00ca */
[----:B------:R0:W3:Y:S01]  /*1460*/  LDG.E.128 R156, desc[UR10][R8.64] ;  /* 0x0000000a089c7981 */ /* 0x0000e2000c1e1d00 */
[----:B------:R-:W-:-:S05]  /*1470*/  IMAD.WIDE.U32 R10, R2, 0x20, R206 ;  /* 0x00000020020a7825 */ /* 0x000fca00078e00ce */
[----:B------:R-:W3:Y:S01]  /*1480*/  LDG.E.128 R152, desc[UR10][R10.64] ;  /* 0x0000000a0a987981 */ /* 0x000ee2000c1e1d00 */
[----:B0-----:R-:W-:-:S03]  /*1490*/  IMAD.WIDE.U32 R8, R2, 0x10, R204 ;  /* 0x0000001002087825 */ /* 0x001fc600078e00cc */
[----:B------:R-:W3:Y:S04]  /*14a0*/  LDG.E.128 R164, desc[UR10][R10.64+0x10] ;  /* 0x0000100a0aa47981 */ /* 0x000ee8000c1e1d00 */
[----:B------:R0:W3:Y:S02]  /*14b0*/  LDG.E.128 R160, desc[UR10][R8.64] ;  /* 0x0000000a08a07981 */ /* 0x0000e4000c1e1d00 */
[----:B0-----:R-:W-:-:S05]  /*14c0*/  FSEL R9, R0, RZ, !P3 ;  /* 0x000000ff00097208 */ /* 0x001fca0005800000 */
[C---:B--2---:R-:W-:Y:S01]  /*14d0*/  FADD.FTZ R0, -R9.reuse, R12 ;  /* 0x0000000c09007221 */ /* 0x044fe20000010100 */
[----:B------:R-:W-:Y:S01]  /*14e0*/  FADD.FTZ R10, -R9, R13 ;  /* 0x0000000d090a7221 */ /* 0x000fe20000010100 */
[----:B----4-:R-:W-:Y:S02]  /*14f0*/  HADD2.F32 R7, -RZ, R128.H0_H0 ;  /* 0x20000080ff077230 */ /* 0x010fe40000004100 */
[----:B------:R-:W-:-:S03]  /*1500*/  HADD2.F32 R11, -RZ, R20.H0_H0 ;  /* 0x20000014ff0b7230 */ /* 0x000fc60000004100 */
[----:B------:R-:W-:Y:S01]  /*1510*/  FADD.FTZ R186, R7, R186 ;  /* 0x000000ba07ba7221 */ /* 0x000fe20000010000 */
[----:B------:R-:W-:Y:S02]  /*1520*/  HADD2.F32 R12, -RZ, R20.H1_H1 ;  /* 0x30000014ff0c7230 */ /* 0x000fe40000004100 */
[C---:B------:R-:W-:Y:S01]  /*1530*/  FMUL.FTZ R0, R4.reuse, R0 ;  /* 0x0000000004007220 */ /* 0x040fe20000410000 */
[----:B------:R-:W-:Y:S01]  /*1540*/  FMUL.FTZ R10, R4, R10 ;  /* 0x0000000a040a7220 */ /* 0x000fe20000410000 */
[----:B------:R-:W-:Y:S02]  /*1550*/  FADD.FTZ R183, R11, R183 ;  /* 0x000000b70bb77221 */ /* 0x000fe40000010000 */
[C---:B------:R-:W-:Y:S01]  /*1560*/  FFMA.FTZ R185, R0.reuse, R7, R185 ;  /* 0x0000000700b97223 */ /* 0x040fe200000100b9 */
[----:B------:R-:W-:Y:S02]  /*1570*/  HADD2.F32 R128, -RZ, R128.H1_H1 ;  /* 0x30000080ff807230 */ /* 0x000fe40000004100 */
[----:B------:R-:W-:Y:S01]  /*1580*/  FFMA.FTZ R180, R0, R11, R180 ;  /* 0x0000000b00b47223 */ /* 0x000fe200000100b4 */
[----:B------:R-:W-:Y:S01]  /*1590*/  FADD.FTZ R178, R12, R178 ;  /* 0x000000b20cb27221 */ /* 0x000fe20000010000 */
[----:B------:R0:W-:Y:S01]  /*15a0*/  STL [R1+0x84], R186 ;  /* 0x000084ba01007387 */ /* 0x0001e20000100800 */
[----:B------:R-:W-:-:S03]  /*15b0*/  FFMA.FTZ R177, R10, R12, R177 ;  /* 0x0000000c0ab17223 */ /* 0x000fc600000100b1 */
[----:B------:R2:W-:Y:S01]  /*15c0*/  STL [R1+0x80], R185 ;  /* 0x000080b901007387 */ /* 0x0005e20000100800 */
[----:B------:R-:W-:-:S03]  /*15d0*/  FADD.FTZ R117, R128, R117 ;  /* 0x0000007580757221 */ /* 0x000fc60000010000 */
[----:B------:R4:W-:Y:S01]  /*15e0*/  STL [R1+0x1c], R183 ;  /* 0x00001cb701007387 */ /* 0x0009e20000100800 */
[----:B---3--:R-:W-:-:S03]  /*15f0*/  FFMA.FTZ R116, R10, R128, R116 ;  /* 0x000000800a747223 */ /* 0x008fc60000010074 */
[----:B------:R-:W-:Y:S04]  /*1600*/  STL [R1+0x18], R180 ;  /* 0x000018b401007387 */ /* 0x000fe80000100800 */
[----:B------:R-:W-:Y:S04]  /*1610*/  STL [R1+0x8c], R178 ;  /* 0x00008cb201007387 */ /* 0x000fe80000100800 */
[----:B------:R-:W-:Y:S04]  /*1620*/  STL [R1+0x88], R177 ;  /* 0x000088b101007387 */ /* 0x000fe80000100800 */
[----:B------:R-:W3:Y:S04]  /*1630*/  LDL.LU R209, [R1+0xa4] ;  /* 0x0000a40001d17983 */ /* 0x000ee80000300800 */
[----:B------:R-:W3:Y:S04]  /*1640*/  LDL.LU R208, [R1+0xa0] ;  /* 0x0000a00001d07983 */ /* 0x000ee80000300800 */
[----:B------:R1:W-:Y:S01]  /*1650*/  STL [R1+0x94], R117 ;  /* 0x0000947501007387 */ /* 0x0003e20000100800 */
[----:B------:R-:W-:-:S03]  /*1660*/  FMUL.FTZ R8, R184, R7 ;  /* 0x00000007b8087220 */ /* 0x000fc60000410000 */
[----:B------:R-:W3:Y:S04]  /*1670*/  LDL R20, [R1+0x58] ;  /* 0x0000580001147983 */ /* 0x000ee80000100800 */
[----:B------:R1:W-:Y:S04]  /*1680*/  STL [R1+0x90], R116 ;  /* 0x0000907401007387 */ /* 0x0003e80000100800 */
[----:B------:R-:W3:Y:S04]  /*1690*/  LDL.LU R189, [R1+0x9c] ;  /* 0x00009c0001bd7983 */ /* 0x000ee80000300800 */
[----:B------:R-:W3:Y:S04]  /*16a0*/  LDL.LU R184, [R1+0x98] ;  /* 0x0000980001b87983 */ /* 0x000ee80000300800 */
[----:B------:R-:W3:Y:S04]  /*16b0*/  LDL R188, [R1+0x78] ;  /* 0x0000780001bc7983 */ /* 0x000ee80000100800 */
[----:B------:R-:W3:Y:S04]  /*16c0*/  LDL R187, [R1+0x5c] ;  /* 0x00005c0001bb7983 */ /* 0x000ee80000100800 */
[----:B0-----:R-:W3:Y:S04]  /*16d0*/  LDL.LU R186, [R1+0xac] ;  /* 0x0000ac0001ba7983 */ /* 0x001ee80000300800 */
[----:B--2---:R-:W2:Y:S04]  /*16e0*/  LDL.LU R185, [R1+0xa8] ;  /* 0x0000a80001b97983 */ /* 0x004ea80000300800 */
[----:B----4-:R-:W4:Y:S04]  /*16f0*/  LDL R183, [R1+0x7c] ;  /* 0x00007c0001b77983 */ /* 0x010f280000100800 */
[----:B-1----:R-:W4:Y:S04]  /*1700*/  LDL.LU R117, [R1+0xb4] ;  /* 0x0000b40001757983 */ /* 0x002f280000300800 */
[----:B------:R-:W4:Y:S01]  /*1710*/  LDL.LU R116, [R1+0xb0] ;  /* 0x0000b00001747983 */ /* 0x000f220000300800 */
[----:B------:R-:W-:-:S04]  /*1720*/  ISETP.NE.U32.AND P0, PT, RZ, UR14, PT ;  /* 0x0000000eff007c0c */ /* 0x000fc8000bf05070 */
[----:B------:R-:W-:Y:S02]  /*1730*/  ISETP.NE.AND.EX P0, PT, RZ, UR15, PT, P0 ;  /* 0x0000000fff007c0c */ /* 0x000fe4000bf05300 */
[----:B------:R-:W-:-:S04]  /*1740*/  ISETP.NE.U32.AND P2, PT, R200, RZ, PT ;  /* 0x000000ffc800720c */ /* 0x000fc80003f45070 */
[----:B------:R-:W-:-:S07]  /*1750*/  ISETP.NE.AND.EX P2, PT, R201, RZ, PT, P2 ;  /* 0x000000ffc900720c */ /* 0x000fce0003f45320 */
[----:B------:R-:W0:Y:S08]  /*1760*/  @P0 LDC.64 R18, c[0x0][0x3b8] ;  /* 0x0000ee00ff120b82 */ /* 0x000e300000000a00 */
[----:B------:R-:W1:Y:S08]  /*1770*/  @P0 LDC.64 R172, c[0x0][0x3b8] ;  /* 0x0000ee00ffac0b82 */ /* 0x000e700000000a00 */
[----:B------:R-:W1:Y:S01]  /*1780*/  @P0 LDC.64 R174, c[0x0][0x3b8] ;  /* 0x0000ee00ffae0b82 */ /* 0x000e620000000a00 */
[C---:B------:R-:W-:Y:S01]  /*1790*/  FADD.FTZ R13, -R9.reuse, R14 ;  /* 0x0000000e090d7221 */ /* 0x040fe20000010100 */
[----:B------:R-:W-:-:S06]  /*17a0*/  FADD.FTZ R182, -R9, R15 ;  /* 0x0000000f09b67221 */ /* 0x000fcc0000010100 */
[----:B------:R-:W1:Y:S01]  /*17b0*/  @P0 LDC.64 R16, c[0x0][0x3b8] ;  /* 0x0000ee00ff100b82 */ /* 0x000e620000000a00 */
[----:B------:R-:W-:Y:S01]  /*17c0*/  FFMA.FTZ R11, R179, R11, R8 ;  /* 0x0000000bb30b7223 */ /* 0x000fe20000010008 */
[----:B------:R-:W-:-:S06]  /*17d0*/  IADD3 R8, PT, PT, R5, 0x60, RZ ;  /* 0x0000006005087810 */ /* 0x000fcc0007ffe0ff */
[----:B------:R-:W1:Y:S01]  /*17e0*/  @P2 LDC.64 R14, c[0x0][0x438] ;  /* 0x00010e00ff0e2b82 */ /* 0x000e620000000a00 */
[----:B------:R-:W-:Y:S01]  /*17f0*/  IADD3 R3, PT, PT, R5, 0x20, RZ ;  /* 0x0000002005037810 */ /* 0x000fe20007ffe0ff */
[----:B0-----:R-:W-:-:S04]  /*1800*/  @P0 IMAD.WIDE.U32 R18, R8, 0x8, R18 ;  /* 0x0000000808120825 */ /* 0x001fc800078e0012 */
[----:B-1----:R-:W-:Y:S01]  /*1810*/  @P0 IMAD.WIDE.U32 R172, R5, 0x8, R172 ;  /* 0x0000000805ac0825 */ /* 0x002fe200078e00ac */
[----:B-----5:R0:W5:Y:S03]  /*1820*/  @P0 LDG.E.64 R192, desc[UR10][R18.64] ;  /* 0x0000000a12c00981 */ /* 0x020166000c1e1b00 */
[----:B------:R-:W-:Y:S01]  /*1830*/  FMUL.FTZ R7, R181, R128 ;  /* 0x00000080b5077220 */ /* 0x000fe20000410000 */
[----:B------:R-:W-:Y:S01]  /*1840*/  FADD.FTZ R133, -R9, R133 ;  /* 0x0000008509857221 */ /* 0x000fe20000010100 */
[----:B------:R-:W-:Y:S01]  /*1850*/  @P0 IMAD.WIDE.U32 R174, R3, 0x8, R174 ;  /* 0x0000000803ae0825 */ /* 0x000fe200078e00ae */
[----:B------:R-:W5:Y:S03]  /*1860*/  @P0 LDG.E.64 R198, desc[UR10][R172.64] ;  /* 0x0000000aacc60981 */ /* 0x000f66000c1e1b00 */
[C---:B------:R-:W-:Y:S01]  /*1870*/  FADD.FTZ R153, -R9.reuse, R153 ;  /* 0x0000009909997221 */ /* 0x040fe20000010100 */
[C---:B------:R-:W-:Y:S01]  /*1880*/  FADD.FTZ R155, -R9.reuse, R155 ;  /* 0x0000009b099b7221 */ /* 0x040fe20000010100 */
[----:B------:R-:W-:Y:S01]  /*1890*/  FADD.FTZ R164, -R9, R164 ;  /* 0x000000a409a47221 */ /* 0x000fe20000010100 */
[----:B------:R-:W5:Y:S01]  /*18a0*/  @P0 LDG.E.64 R196, desc[UR10][R174.64] ;  /* 0x0000000aaec40981 */ /* 0x000f62000c1e1b00 */
[----:B------:R-:W1:Y:S01]  /*18b0*/  @P0 LDC.64 R168, c[0x0][0x3b8] ;  /* 0x0000ee00ffa80b82 */ /* 0x000e620000000a00 */
[----:B0-----:R-:W-:-:S04]  /*18c0*/  IMAD.WIDE.U32 R18, R8, 0x10, R202 ;  /* 0x0000001008127825 */ /* 0x001fc800078e00ca */
[----:B------:R-:W-:-:S04]  /*18d0*/  @P0 IMAD.WIDE.U32 R16, R2, 0x8, R16 ;  /* 0x0000000802100825 */ /* 0x000fc800078e0010 */
[----:B------:R-:W-:Y:S01]  /*18e0*/  FMUL.FTZ R13, R4, R13 ;  /* 0x0000000d040d7220 */ /* 0x000fe20000410000 */
[----:B------:R-:W0:Y:S01]  /*18f0*/  @P2 LDC.64 R170, c[0x0][0x438] ;  /* 0x00010e00ffaa2b82 */ /* 0x000e220000000a00 */
[----:B------:R1:W4:Y:S01]  /*1900*/  LDG.E.128 R172, desc[UR10][R18.64] ;  /* 0x0000000a12ac7981 */ /* 0x000322000c1e1d00 */
[----:B------:R-:W-:-:S03]  /*1910*/  @P2 IMAD.WIDE.U32 R14, R3, 0x20, R14 ;  /* 0x00000020030e2825 */ /* 0x000fc600078e000e */
[----:B------:R1:W5:Y:S04]  /*1920*/  @P0 LDG.E.64 R194, desc[UR10][R16.64] ;  /* 0x0000000a10c20981 */ /* 0x000368000c1e1b00 */
[----:B------:R-:W5:Y:S01]  /*1930*/  @P2 LDG.E.128 R44, desc[UR10][R14.64] ;  /* 0x0000000a0e2c2981 */ /* 0x000f62000c1e1d00 */
[----:B-1----:R-:W-:Y:S02]  /*1940*/  HADD2.F32 R19, -RZ, R129.H0_H0 ;  /* 0x20000081ff137230 */ /* 0x002fe40000004100 */
[--C-:B------:R-:W-:Y:S01]  /*1950*/  HADD2.F32 R18, -RZ, R21.reuse.H0_H0 ;  /* 0x20000015ff127230 */ /* 0x100fe20000004100 */
[----:B------:R1:W5:Y:S01]  /*1960*/  @P2 LDG.E.128 R40, desc[UR10][R14.64+0x10] ;  /* 0x0000100a0e282981 */ /* 0x000362000c1e1d00 */
[----:B------:R-:W0:Y:S01]  /*1970*/  @P2 LDC.64 R16, c[0x0][0x438] ;  /* 0x00010e00ff102b82 */ /* 0x000e220000000a00 */
[----:B------:R-:W-:-:S02]  /*1980*/  HADD2.F32 R21, -RZ, R21.H1_H1 ;  /* 0x30000015ff157230 */ /* 0x000fc40000004100 */
[----:B------:R-:W-:Y:S01]  /*1990*/  FFMA.FTZ R12, R176, R12, R7 ;  /* 0x0000000cb00c7223 */ /* 0x000fe20000010007 */
[----:B-1----:R-:W-:-:S05]  /*19a0*/  IMAD.WIDE.U32 R14, R8, 0x10, R204 ;  /* 0x00000010080e7825 */ /* 0x002fca00078e00cc */
[----:B------:R1:W4:Y:S02]  /*19b0*/  LDG.E.128 R176, desc[UR10][R14.64] ;  /* 0x0000000a0eb07981 */ /* 0x000324000c1e1d00 */
[----:B-1----:R-:W-:Y:S01]  /*19c0*/  FMUL.FTZ R15, R4, R182 ;  /* 0x000000b6040f7220 */ /* 0x002fe20000410000 */
[----:B---3--:R-:W-:Y:S01]  /*19d0*/  FADD.FTZ R209, R19, R209 ;  /* 0x000000d113d17221 */ /* 0x008fe20000010000 */
[----:B------:R-:W-:-:S04]  /*19e0*/  FFMA.FTZ R208, R13, R19, R208 ;  /* 0x000000130dd07223 */ /* 0x000fc800000100d0 */
[----:B------:R-:W-:Y:S04]  /*19f0*/  STL [R1+0xa4], R209 ;  /* 0x0000a4d101007387 */ /* 0x000fe80000100800 */
[----:B------:R1:W-:Y:S01]  /*1a00*/  STL [R1+0xa0], R208 ;  /* 0x0000a0d001007387 */ /* 0x0003e20000100800 */
[----:B------:R-:W-:-:S03]  /*1a10*/  FADD.FTZ R189, R18, R189 ;  /* 0x000000bd12bd7221 */ /* 0x000fc60000010000 */
[----:B-1----:R-:W3:Y:S01]  /*1a20*/  LDL R208, [R1+0x40] ;  /* 0x0000400001d07983 */ /* 0x002ee20000100800 */
[----:B------:R-:W-:-:S03]  /*1a30*/  FFMA.FTZ R184, R13, R18, R184 ;  /* 0x000000120db87223 */ /* 0x000fc600000100b8 */
[----:B------:R1:W-:Y:S01]  /*1a40*/  STL [R1+0x9c], R189 ;  /* 0x00009cbd01007387 */ /* 0x0003e20000100800 */
[----:B------:R-:W-:Y:S01]  /*1a50*/  FMUL.FTZ R14, R20, R19 ;  /* 0x00000013140e7220 */ /* 0x000fe20000410000 */
[----:B------:R-:W-:Y:S02]  /*1a60*/  HADD2.F32 R20, -RZ, R129.H1_H1 ;  /* 0x30000081ff147230 */ /* 0x000fe40000004100 */
[----:B-1----:R-:W3:Y:S01]  /*1a70*/  LDL.LU R189, [R1+0xbc] ;  /* 0x0000bc0001bd7983 */ /* 0x002ee20000300800 */
[----:B------:R-:W-:-:S03]  /*1a80*/  FADD.FTZ R186, R21, R186 ;  /* 0x000000ba15ba7221 */ /* 0x000fc60000010000 */
[----:B------:R1:W-:Y:S01]  /*1a90*/  STL [R1+0x98], R184 ;  /* 0x000098b801007387 */ /* 0x0003e20000100800 */
[----:B--2---:R-:W-:Y:S01]  /*1aa0*/  FFMA.FTZ R185, R15, R21, R185 ;  /* 0x000000150fb97223 */ /* 0x004fe200000100b9 */
[----:B------:R-:W-:Y:S01]  /*1ab0*/  FFMA.FTZ R14, R188, R18, R14 ;  /* 0x00000012bc0e7223 */ /* 0x000fe2000001000e */
[----:B------:R-:W-:Y:S01]  /*1ac0*/  FMUL.FTZ R128, R187, R20 ;  /* 0x00000014bb807220 */ /* 0x000fe20000410000 */
[----:B-1----:R-:W2:Y:S04]  /*1ad0*/  LDL.LU R184, [R1+0xb8] ;  /* 0x0000b80001b87983 */ /* 0x002ea80000300800 */
[----:B------:R-:W2:Y:S04]  /*1ae0*/  LDL R212, [R1+0x60] ;  /* 0x0000600001d47983 */ /* 0x000ea80000100800 */
[----:B------:R1:W-:Y:S04]  /*1af0*/  STL [R1+0xac], R186 ;  /* 0x0000acba01007387 */ /* 0x0003e80000100800 */
[----:B------:R-:W2:Y:S01]  /*1b00*/  LDL R188, [R1+0x44] ;  /* 0x0000440001bc7983 */ /* 0x000ea20000100800 */
[----:B0-----:R-:W-:-:S03]  /*1b10*/  @P2 IMAD.WIDE.U32 R18, R2, 0x20, R16 ;  /* 0x0000002002122825 */ /* 0x001fc600078e0010 */
[----:B------:R0:W-:Y:S01]  /*1b20*/  STL [R1+0xa8], R185 ;  /* 0x0000a8b901007387 */ /* 0x0001e20000100800 */
[----:B----4-:R-:W-:-:S03]  /*1b30*/  FADD.FTZ R117, R20, R117 ;  /* 0x0000007514757221 */ /* 0x010fc60000010000 */
[----:B------:R-:W4:Y:S01]  /*1b40*/  LDL.LU R187, [R1+0xcc] ;  /* 0x0000cc0001bb7983 */ /* 0x000f220000300800 */
[----:B------:R-:W-:-:S03]  /*1b50*/  FFMA.FTZ R16, R183, R21, R128 ;  /* 0x00000015b7107223 */ /* 0x000fc60000010080 */
[----:B-1----:R-:W4:Y:S01]  /*1b60*/  LDL.LU R186, [R1+0xc8] ;  /* 0x0000c80001ba7983 */ /* 0x002f220000300800 */
[----:B------:R-:W-:Y:S01]  /*1b70*/  FFMA.FTZ R116, R15, R20, R116 ;  /* 0x000000140f747223 */ /* 0x000fe20000010074 */
[----:B------:R-:W-:Y:S02]  /*1b80*/  FADD.FTZ R17, -R9, R132 ;  /* 0x0000008409117221 */ /* 0x000fe40000010100 */
[----:B------:R-:W5:Y:S04]  /*1b90*/  @P2 LDG.E.128 R36, desc[UR10][R18.64] ;  /* 0x0000000a12242981 */ /* 0x000f68000c1e1d00 */
[----:B------:R1:W5:Y:S01]  /*1ba0*/  @P2 LDG.E.128 R32, desc[UR10][R18.64+0x10] ;  /* 0x0000100a12202981 */ /* 0x000362000c1e1d00 */
[----:B------:R-:W-:Y:S01]  /*1bb0*/  HADD2.F32 R21, -RZ, R130.H1_H1 ;  /* 0x30000082ff157230 */ /* 0x000fe20000004100 */
[----:B------:R-:W4:Y:S02]  /*1bc0*/  @P2 LDC.64 R128, c[0x0][0x438] ;  /* 0x00010e00ff802b82 */ /* 0x000f240000000a00 */
[----:B0-----:R-:W4:Y:S04]  /*1bd0*/  LDL R185, [R1+0x64] ;  /* 0x0000640001b97983 */ /* 0x001f280000100800 */
[----:B------:R-:W4:Y:S04]  /*1be0*/  LDL.LU R183, [R1+0xc4] ;  /* 0x0000c40001b77983 */ /* 0x000f280000300800 */
[----:B------:R-:W4:Y:S04]  /*1bf0*/  LDL.LU R182, [R1+0xc0] ;  /* 0x0000c00001b67983 */ /* 0x000f280000300800 */
[----:B------:R0:W-:Y:S04]  /*1c00*/  STL [R1+0xb4], R117 ;  /* 0x0000b47501007387 */ /* 0x0001e80000100800 */
[----:B0-----:R-:W4:Y:S04]  /*1c10*/  LDL.LU R117, [R1+0xd4] ;  /* 0x0000d40001757983 */ /* 0x001f280000300800 */
[----:B------:R0:W-:Y:S04]  /*1c20*/  STL [R1+0xb0], R116 ;  /* 0x0000b07401007387 */ /* 0x0001e80000100800 */
[----:B0-----:R-:W4:Y:S01]  /*1c30*/  LDL.LU R116, [R1+0xd0] ;  /* 0x0000d00001747983 */ /* 0x001f220000300800 */
[----:B-1----:R-:W-:-:S02]  /*1c40*/  HADD2.F32 R18, -RZ, R22.H0_H0 ;  /* 0x20000016ff127230 */ /* 0x002fc40000004100 */
[----:B------:R-:W-:Y:S01]  /*1c50*/  FMUL.FTZ R17, R4, R17 ;  /* 0x0000001104117220 */ /* 0x000fe20000410000 */
[----:B------:R-:W-:Y:S01]  /*1c60*/  HADD2.F32 R132, -RZ, R130.H0_H0 ;  /* 0x20000082ff847230 */ /* 0x000fe20000004100 */
[----:B------:R-:W4:Y:S01]  /*1c70*/  LDL R211, [R1+0x48] ;  /* 0x0000480001d37983 */ /* 0x000f220000100800 */
[----:B------:R-:W-:-:S03]  /*1c80*/  HADD2.F32 R20, -RZ, R22.H1_H1 ;  /* 0x30000016ff147230 */ /* 0x000fc60000004100 */
[----:B------:R-:W4:Y:S01]  /*1c90*/  LDL.LU R210, [R1+0xdc] ;  /* 0x0000dc0001d27983 */ /* 0x000f220000300800 */
[----:B---3--:R-:W-:Y:S01]  /*1ca0*/  FMUL.FTZ R19, R208, R132 ;  /* 0x00000084d0137220 */ /* 0x008fe20000410000 */
[----:B------:R-:W-:-:S05]  /*1cb0*/  FADD.FTZ R189, R18, R189 ;  /* 0x000000bd12bd7221 */ /* 0x000fca0000010000 */
[----:B------:R0:W-:Y:S04]  /*1cc0*/  STL [R1+0xbc], R189 ;  /* 0x0000bcbd01007387 */ /* 0x0001e80000100800 */
[----:B------:R-:W3:Y:S01]  /*1cd0*/  LDL.LU R209, [R1+0xd8] ;  /* 0x0000d80001d17983 */ /* 0x000ee20000300800 */
[-C--:B--2---:R-:W-:Y:S01]  /*1ce0*/  FFMA.FTZ R184, R17, R18.reuse, R184 ;  /* 0x0000001211b87223 */ /* 0x084fe200000100b8 */
[----:B------:R-:W-:-:S04]  /*1cf0*/  FFMA.FTZ R18, R212, R18, R19 ;  /* 0x00000012d4127223 */ /* 0x000fc80000010013 */
[----:B------:R1:W-:Y:S01]  /*1d00*/  STL [R1+0xb8], R184 ;  /* 0x0000b8b801007387 */ /* 0x0003e20000100800 */
[----:B------:R-:W-:-:S03]  /*1d10*/  FMUL.FTZ R19, R4, R133 ;  /* 0x0000008504137220 */ /* 0x000fc60000410000 */
[----:B------:R-:W2:Y:S04]  /*1d20*/  LDL R208, [R1+0x68] ;  /* 0x0000680001d07983 */ /* 0x000ea80000100800 */
[----:B0-----:R-:W2:Y:S04]  /*1d30*/  LDL.LU R189, [R1+0xe4] ;  /* 0x0000e40001bd7983 */ /* 0x001ea80000300800 */
[----:B-1----:R-:W2:Y:S01]  /*1d40*/  LDL.LU R184, [R1+0xe0] ;  /* 0x0000e00001b87983 */ /* 0x002ea20000300800 */
[----:B----4-:R-:W-:Y:S01]  /*1d50*/  FADD.FTZ R187, R20, R187 ;  /* 0x000000bb14bb7221 */ /* 0x010fe20000010000 */
[----:B------:R-:W-:Y:S01]  /*1d60*/  FMUL.FTZ R22, R188, R21 ;  /* 0x00000015bc167220 */ /* 0x000fe20000410000 */
[----:B------:R-:W-:-:S03]  /*1d70*/  FFMA.FTZ R186, R19, R20, R186 ;  /* 0x0000001413ba7223 */ /* 0x000fc600000100ba */
[----:B------:R0:W-:Y:S04]  /*1d80*/  STL [R1+0xcc], R187 ;  /* 0x0000ccbb01007387 */ /* 0x0001e80000100800 */
[----:B------:R-:W4:Y:S04]  /*1d90*/  LDL R188, [R1+0x4c] ;  /* 0x00004c0001bc7983 */ /* 0x000f280000100800 */
[----:B------:R1:W-:Y:S04]  /*1da0*/  STL [R1+0xc8], R186 ;  /* 0x0000c8ba01007387 */ /* 0x0003e80000100800 */
[----:B0-----:R-:W4:Y:S01]  /*1db0*/  LDL.LU R187, [R1+0xec] ;  /* 0x0000ec0001bb7983 */ /* 0x001f220000300800 */
[----:B------:R-:W-:Y:S01]  /*1dc0*/  FADD.FTZ R183, R132, R183 ;  /* 0x000000b784b77221 */ /* 0x000fe20000010000 */
[----:B------:R-:W-:Y:S01]  /*1dd0*/  FFMA.FTZ R20, R185, R20, R22 ;  /* 0x00000014b9147223 */ /* 0x000fe20000010016 */
[----:B------:R-:W-:-:S03]  /*1de0*/  FFMA.FTZ R182, R17, R132, R182 ;  /* 0x0000008411b67223 */ /* 0x000fc600000100b6 */
[----:B------:R-:W-:Y:S04]  /*1df0*/  STL [R1+0xc4], R183 ;  /* 0x0000c4b701007387 */ /* 0x000fe80000100800 */
[----:B-1----:R-:W4:Y:S04]  /*1e00*/  LDL.LU R186, [R1+0xe8] ;  /* 0x0000e80001ba7983 */ /* 0x002f280000300800 */
[----:B------:R-:W4:Y:S01]  /*1e10*/  LDL R185, [R1+0x6c] ;  /* 0x00006c0001b97983 */ /* 0x000f220000100800 */
[----:B------:R-:W-:-:S03]  /*1e20*/  FADD.FTZ R117, R21, R117 ;  /* 0x0000007515757221 */ /* 0x000fc60000010000 */
[----:B------:R-:W-:Y:S04]  /*1e30*/  STL [R1+0xc0], R182 ;  /* 0x0000c0b601007387 */ /* 0x000fe80000100800 */
[----:B------:R0:W-:Y:S01]  /*1e40*/  STL [R1+0xd4], R117 ;  /* 0x0000d47501007387 */ /* 0x0001e20000100800 */
[----:B------:R-:W-:-:S03]  /*1e50*/  FFMA.FTZ R116, R19, R21, R116 ;  /* 0x0000001513747223 */ /* 0x000fc60000010074 */
[----:B0-----:R-:W4:Y:S04]  /*1e60*/  LDL.LU R117, [R1+0xf4] ;  /* 0x0000f40001757983 */ /* 0x001f280000300800 */
[----:B------:R0:W-:Y:S04]  /*1e70*/  STL [R1+0xd0], R116 ;  /* 0x0000d07401007387 */ /* 0x0001e80000100800 */
[----:B0-----:R-:W4:Y:S01]  /*1e80*/  LDL.LU R116, [R1+0xf0] ;  /* 0x0000f00001747983 */ /* 0x001f220000300800 */
[----:B------:R-:W-:Y:S01]  /*1e90*/  FADD.FTZ R21, -R9, R134 ;  /* 0x0000008609157221 */ /* 0x000fe20000010100 */
[----:B------:R-:W-:-:S03]  /*1ea0*/  HADD2.F32 R22, -RZ, R23.H0_H0 ;  /* 0x20000017ff167230 */ /* 0x000fc60000004100 */
[----:B------:R-:W-:Y:S01]  /*1eb0*/  FMUL.FTZ R21, R4, R21 ;  /* 0x0000001504157220 */ /* 0x000fe20000410000 */
[----:B------:R-:W-:-:S04]  /*1ec0*/  IMAD.WIDE.U32 R148, R3, 0x20, R206 ;  /* 0x0000002003947825 */ /* 0x000fc800078e00ce */
[----:B------:R-:W-:Y:S01]  /*1ed0*/  FADD.FTZ R210, R22, R210 ;  /* 0x000000d216d27221 */ /* 0x000fe20000010000 */
[----:B------:R-:W-:Y:S01]  /*1ee0*/  HADD2.F32 R130, -RZ, R131.H0_H0 ;  /* 0x20000083ff827230 */ /* 0x000fe20000004100 */
[----:B------:R-:W4:Y:S01]  /*1ef0*/  LDG.E.128 R136, desc[UR10][R148.64] ;  /* 0x0000000a94887981 */ /* 0x000f22000c1e1d00 */
[----:B------:R-:W-:-:S04]  /*1f00*/  IMAD.WIDE.U32 R140, R3, 0x10, R202 ;  /* 0x00000010038c7825 */ /* 0x000fc800078e00ca */
[----:B------:R-:W-:Y:S01]  /*1f10*/  @P2 IMAD.WIDE.U32 R132, R8, 0x20, R128 ;  /* 0x0000002008842825 */ /* 0x000fe200078e0080 */
[----:B------:R-:W-:Y:S01]  /*1f20*/  STL [R1+0xdc], R210 ;  /* 0x0000dcd201007387 */ /* 0x000fe20000100800 */
[----:B------:R-:W0:Y:S02]  /*1f30*/  @P2 LDC.64 R128, c[0x0][0x438] ;  /* 0x00010e00ff802b82 */ /* 0x000e240000000a00 */
[----:B------:R-:W-:Y:S01]  /*1f40*/  IMAD.WIDE.U32 R144, R3, 0x10, R204 ;  /* 0x0000001003907825 */ /* 0x000fe200078e00cc */
[----:B------:R-:W4:Y:S04]  /*1f50*/  LDG.E.128 R140, desc[UR10][R140.64] ;  /* 0x0000000a8c8c7981 */ /* 0x000f28000c1e1d00 */
[----:B------:R-:W5:Y:S01]  /*1f60*/  @P2 LDG.E.128 R28, desc[UR10][R132.64] ;  /* 0x0000000a841c2981 */ /* 0x000f62000c1e1d00 */
[----:B------:R-:W-:-:S03]  /*1f70*/  HADD2.F32 R23, -RZ, R23.H1_H1 ;  /* 0x30000017ff177230 */ /* 0x000fc60000004100 */
[----:B------:R1:W5:Y:S04]  /*1f80*/  @P2 LDG.E.128 R24, desc[UR10][R132.64+0x10] ;  /* 0x0000100a84182981 */ /* 0x000368000c1e1d00 */
[----:B------:R-:W4:Y:S01]  /*1f90*/  LDG.E.128 R144, desc[UR10][R144.64] ;  /* 0x0000000a90907981 */ /* 0x000f22000c1e1d00 */
[----:B------:R-:W-:Y:S01]  /*1fa0*/  HADD2.F32 R131, -RZ, R131.H1_H1 ;  /* 0x30000083ff837230 */ /* 0x000fe20000004100 */
[----:B------:R-:W-:Y:S02]  /*1fb0*/  IADD3 R7, PT, PT, R5, 0x80, RZ ;  /* 0x0000008005077810 */ /* 0x000fe40007ffe0ff */
[----:B------:R-:W4:Y:S01]  /*1fc0*/  LDG.E.128 R148, desc[UR10][R148.64+0x10] ;  /* 0x0000100a94947981 */ /* 0x000f22000c1e1d00 */
[----:B-1----:R-:W-:Y:S01]  /*1fd0*/  FMUL.FTZ R132, R211, R130 ;  /* 0x00000082d3847220 */ /* 0x002fe20000410000 */
[----:B---3--:R-:W-:-:S05]  /*1fe0*/  FFMA.FTZ R209, R21, R22, R209 ;  /* 0x0000001615d17223 */ /* 0x008fca00000100d1 */
[----:B------:R-:W-:Y:S04]  /*1ff0*/  STL [R1+0xd8], R209 ;  /* 0x0000d8d101007387 */ /* 0x000fe80000100800 */
[----:B------:R-:W3:Y:S04]  /*2000*/  LDL.LU R215, [R1+0x104] ;  /* 0x0001040001d77983 */ /* 0x000ee80000300800 */
[----:B------:R-:W3:Y:S01]  /*2010*/  LDL.LU R214, [R1+0x100] ;  /* 0x0001000001d67983 */ /* 0x000ee20000300800 */
[----:B--2---:R-:W-:Y:S01]  /*2020*/  FADD.FTZ R189, R130, R189 ;  /* 0x000000bd82bd7221 */ /* 0x004fe20000010000 */
[----:B------:R-:W-:Y:S01]  /*2030*/  FFMA.FTZ R184, R21, R130, R184 ;  /* 0x0000008215b87223 */ /* 0x000fe200000100b8 */
[----:B------:R-:W-:-:S03]  /*2040*/  FADD.FTZ R130, -R9, R135 ;  /* 0x0000008709827221 */ /* 0x000fc60000010100 */
[----:B------:R-:W-:Y:S01]  /*2050*/  STL [R1+0xe4], R189 ;  /* 0x0000e4bd01007387 */ /* 0x000fe20000100800 */
[----:B------:R-:W-:-:S03]  /*2060*/  FFMA.FTZ R22, R208, R22, R132 ;  /* 0x00000016d0167223 */ /* 0x000fc60000010084 */
[----:B------:R1:W-:Y:S04]  /*2070*/  STL [R1+0xe0], R184 ;  /* 0x0000e0b801007387 */ /* 0x0003e80000100800 */
[----:B------:R-:W2:Y:S04]  /*2080*/  LDL R213, [R1] ;  /* 0x0000000001d57983 */ /* 0x000ea80000100800 */
[----:B------:R-:W2:Y:S01]  /*2090*/  LDL.LU R212, [R1+0xfc] ;  /* 0x0000fc0001d47983 */ /* 0x000ea20000300800 */
[----:B-1----:R-:W-:-:S03]  /*20a0*/  FMUL.FTZ R184, R4, R130 ;  /* 0x0000008204b87220 */ /* 0x002fc60000410000 */
[----:B------:R-:W2:Y:S01]  /*20b0*/  LDL.LU R132, [R1+0xf8] ;  /* 0x0000f80001847983 */ /* 0x000ea20000300800 */
[----:B----4-:R-:W-:-:S05]  /*20c0*/  FADD.FTZ R187, R23, R187 ;  /* 0x000000bb17bb7221 */ /* 0x010fca0000010000 */
[----:B------:R1:W-:Y:S04]  /*20d0*/  STL [R1+0xec], R187 ;  /* 0x0000ecbb01007387 */ /* 0x0003e80000100800 */
[----:B------:R-:W4:Y:S01]  /*20e0*/  LDL R211, [R1+0x30] ;  /* 0x0000300001d37983 */ /* 0x000f220000100800 */
[----:B------:R-:W-:-:S05]  /*20f0*/  FFMA.FTZ R186, R184, R23, R186 ;  /* 0x00000017b8ba7223 */ /* 0x000fca00000100ba */
[----:B------:R-:W-:Y:S04]  /*2100*/  STL [R1+0xe8], R186 ;  /* 0x0000e8ba01007387 */ /* 0x000fe80000100800 */
[----:B------:R-:W4:Y:S04]  /*2110*/  LDL R210, [R1+0x4] ;  /* 0x0000040001d27983 */ /* 0x000f280000100800 */
[----:B------:R-:W4:Y:S01]  /*2120*/  LDL.LU R209, [R1+0x10c] ;  /* 0x00010c0001d17983 */ /* 0x000f220000300800 */
[----:B------:R-:W-:-:S05]  /*2130*/  FADD.FTZ R117, R131, R117 ;  /* 0x0000007583757221 */ /* 0x000fca0000010000 */
[----:B------:R0:W-:Y:S04]  /*2140*/  STL [R1+0xf4], R117 ;  /* 0x0000f47501007387 */ /* 0x0001e80000100800 */
[----:B------:R-:W4:Y:S04]  /*2150*/  LDL.LU R208, [R1+0x108] ;  /* 0x0001080001d07983 */ /* 0x000f280000300800 */
[----:B-1----:R-:W4:Y:S01]  /*2160*/  LDL R187, [R1+0x34] ;  /* 0x0000340001bb7983 */ /* 0x002f220000100800 */
[----:B------:R-:W-:-:S05]  /*2170*/  FFMA.FTZ R116, R184, R131, R116 ;  /* 0x00000083b8747223 */ /* 0x000fca0000010074 */
[----:B------:R1:W-:Y:S04]  /*2180*/  STL [R1+0xf0], R116 ;  /* 0x0000f07401007387 */ /* 0x0003e80000100800 */
[----:B------:R-:W4:Y:S01]  /*2190*/  LDL.LU R189, [R1+0x114] ;  /* 0x0001140001bd7983 */ /* 0x000f220000300800 */
[----:B------:R-:W-:-:S03]  /*21a0*/  FMUL.FTZ R130, R188, R131 ;  /* 0x00000083bc827220 */ /* 0x000fc60000410000 */
[----:B------:R-:W4:Y:S01]  /*21b0*/  LDL.LU R135, [R1+0x110] ;  /* 0x0001100001877983 */ /* 0x000f220000300800 */
[----:B------:R-:W-:-:S03]  /*21c0*/  FFMA.FTZ R23, R185, R23, R130 ;  /* 0x00000017b9177223 */ /* 0x000fc60000010082 */
[----:B------:R-:W4:Y:S04]  /*21d0*/  LDL.LU R134, [R1+0x124] ;  /* 0x0001240001867983 */ /* 0x000f280000300800 */
[----:B------:R-:W4:Y:S04]  /*21e0*/  LDL.LU R133, [R1+0x120] ;  /* 0x0001200001857983 */ /* 0x000f280000300800 */
[----:B------:R-:W4:Y:S04]  /*21f0*/  LDL R130, [R1+0x8] ;  /* 0x0000080001827983 */ /* 0x000f280000100800 */
[----:B0-----:R-:W4:Y:S04]  /*2200*/  LDL.LU R117, [R1+0x11c] ;  /* 0x00011c0001757983 */ /* 0x001f280000300800 */
[----:B-1----:R-:W4:Y:S01]  /*2210*/  LDL.LU R116, [R1+0x118] ;  /* 0x0001180001747983 */ /* 0x002f220000300800 */
[----:B------:R-:W-:-:S04]  /*2220*/  @P2 IMAD.WIDE.U32 R128, R7, 0x20, R128 ;  /* 0x0000002007802825 */ /* 0x000fc800078e0080 */
[C---:B------:R-:W-:Y:S01]  /*2230*/  FADD.FTZ R136, -R9.reuse, R136 ;  /* 0x0000008809887221 */ /* 0x040fe20000010100 */
[----:B------:R-:W5:Y:S03]  /*2240*/  @P2 LDG.E.128 R108, desc[UR10][R128.64] ;  /* 0x0000000a806c2981 */ /* 0x000f66000c1e1d00 */
[----:B------:R-:W-:Y:S01]  /*2250*/  FMUL.FTZ R185, R4, R136 ;  /* 0x0000008804b97220 */ /* 0x000fe20000410000 */
[----:B------:R0:W5:Y:S01]  /*2260*/  @P2 LDG.E.128 R112, desc[UR10][R128.64+0x10] ;  /* 0x0000100a80702981 */ /* 0x000162000c1e1d00 */
[----:B------:R-:W-:Y:S02]  /*2270*/  HADD2.F32 R186, -RZ, R144.H0_H0 ;  /* 0x20000090ffba7230 */ /* 0x000fe40000004100 */
[--C-:B0-----:R-:W-:Y:S01]  /*2280*/  HADD2.F32 R128, -RZ, R140.reuse.H0_H0 ;  /* 0x2000008cff807230 */ /* 0x101fe20000004100 */
[----:B------:R-:W4:Y:S01]  /*2290*/  LDL R129, [R1+0x38] ;  /* 0x0000380001817983 */ /* 0x000f220000100800 */
[----:B------:R-:W-:Y:S01]  /*22a0*/  FADD.FTZ R137, -R9, R137 ;  /* 0x0000008909897221 */ /* 0x000fe20000010100 */
[----:B------:R-:W-:-:S02]  /*22b0*/  HADD2.F32 R140, -RZ, R140.H1_H1 ;  /* 0x3000008cff8c7230 */ /* 0x000fc40000004100 */
[----:B------:R-:W-:Y:S02]  /*22c0*/  HADD2.F32 R188, -RZ, R144.H1_H1 ;  /* 0x30000090ffbc7230 */ /* 0x000fe40000004100 */
[----:B------:R-:W-:Y:S01]  /*22d0*/  FMUL.FTZ R144, R4, R137 ;  /* 0x0000008904907220 */ /* 0x000fe20000410000 */
[----:B------:R-:W-:Y:S01]  /*22e0*/  FADD.FTZ R138, -R9, R138 ;  /* 0x0000008a098a7221 */ /* 0x000fe20000010100 */
[----:B---3--:R-:W-:Y:S01]  /*22f0*/  FADD.FTZ R215, R128, R215 ;  /* 0x000000d780d77221 */ /* 0x008fe20000010000 */
[----:B------:R-:W-:-:S04]  /*2300*/  FFMA.FTZ R214, R185, R128, R214 ;  /* 0x00000080b9d67223 */ /* 0x000fc800000100d6 */
[----:B------:R-:W-:Y:S04]  /*2310*/  STL [R1+0x104], R215 ;  /* 0x000104d701007387 */ /* 0x000fe80000100800 */
[----:B------:R-:W-:Y:S01]  /*2320*/  STL [R1+0x100], R214 ;  /* 0x000100d601007387 */ /* 0x000fe20000100800 */
[----:B--2---:R-:W-:Y:S01]  /*2330*/  FMUL.FTZ R128, R213, R128 ;  /* 0x00000080d5807220 */ /* 0x004fe20000410000 */
[----:B------:R-:W-:Y:S01]  /*2340*/  FFMA.FTZ R132, R185, R186, R132 ;  /* 0x000000bab9847223 */ /* 0x000fe20000010084 */
[----:B------:R-:W-:-:S04]  /*2350*/  FADD.FTZ R212, R186, R212 ;  /* 0x000000d4bad47221 */ /* 0x000fc80000010000 */
[----:B------:R0:W-:Y:S01]  /*2360*/  STL [R1+0xf8], R132 ;  /* 0x0000f88401007387 */ /* 0x0001e20000100800 */
[----:B----4-:R-:W-:-:S03]  /*2370*/  FFMA.FTZ R186, R211, R186, R128 ;  /* 0x000000bad3ba7223 */ /* 0x010fc60000010080 */
[----:B0-----:R-:W2:Y:S04]  /*2380*/  LDL.LU R132, [R1+0x134] ;  /* 0x0001340001847983 */ /* 0x001ea80000300800 */
[----:B------:R-:W-:Y:S01]  /*2390*/  STL [R1+0xfc], R212 ;  /* 0x0000fcd401007387 */ /* 0x000fe20000100800 */
[----:B------:R-:W-:-:S03]  /*23a0*/  FMUL.FTZ R128, R210, R140 ;  /* 0x0000008cd2807220 */ /* 0x000fc60000410000 */
[----:B------:R-:W3:Y:S01]  /*23b0*/  LDL.LU R131, [R1+0x130] ;  /* 0x0001300001837983 */ /* 0x000ee20000300800 */
[----:B------:R-:W-:-:S05]  /*23c0*/  FADD.FTZ R209, R188, R209 ;  /* 0x000000d1bcd17221 */ /* 0x000fca0000010000 */
[----:B------:R-:W-:Y:S01]  /*23d0*/  STL [R1+0x10c], R209 ;  /* 0x00010cd101007387 */ /* 0x000fe20000100800 */
[-C--:B------:R-:W-:Y:S01]  /*23e0*/  FFMA.FTZ R208, R144, R188.reuse, R208 ;  /* 0x000000bc90d07223 */ /* 0x080fe200000100d0 */
[----:B------:R-:W-:Y:S01]  /*23f0*/  FFMA.FTZ R188, R187, R188, R128 ;  /* 0x000000bcbbbc7223 */ /* 0x000fe20000010080 */
[----:B------:R-:W-:Y:S02]  /*2400*/  HADD2.F32 R128, -RZ, R141.H0_H0 ;  /* 0x2000008dff807230 */ /* 0x000fe40000004100 */
[----:B------:R-:W-:Y:S01]  /*2410*/  FMUL.FTZ R187, R4, R138 ;  /* 0x0000008a04bb7220 */ /* 0x000fe20000410000 */
[----:B------:R-:W-:Y:S01]  /*2420*/  STL [R1+0x108], R208 ;  /* 0x000108d001007387 */ /* 0x000fe20000100800 */
[----:B------:R-:W-:Y:S01]  /*2430*/  FADD.FTZ R189, R140, R189 ;  /* 0x000000bd8cbd7221 */ /* 0x000fe20000010000 */
[----:B------:R-:W-:-:S04]  /*2440*/  FFMA.FTZ R135, R144, R140, R135 ;  /* 0x0000008c90877223 */ /* 0x000fc80000010087 */
[----:B------:R0:W-:Y:S01]  /*2450*/  STL [R1+0x114], R189 ;  /* 0x000114bd01007387 */ /* 0x0001e20000100800 */
[----:B------:R-:W-:-:S03]  /*2460*/  FADD.FTZ R134, R128, R134 ;  /* 0x0000008680867221 */ /* 0x000fc60000010000 */
[----:B------:R-:W-:Y:S01]  /*2470*/  STL [R1+0x110], R135 ;  /* 0x0001108701007387 */ /* 0x000fe20000100800 */
[----:B------:R-:W-:Y:S01]  /*2480*/  FFMA.FTZ R133, R187, R128, R133 ;  /* 0x00000080bb857223 */ /* 0x000fe20000010085 */
[----:B0-----:R-:W-:Y:S02]  /*2490*/  HADD2.F32 R189, -RZ, R145.H0_H0 ;  /* 0x20000091ffbd7230 */ /* 0x001fe40000004100 */
[----:B------:R-:W-:Y:S03]  /*24a0*/  STL [R1+0x124], R134 ;  /* 0x0001248601007387 */ /* 0x000fe60000100800 */
[----:B------:R-:W-:Y:S01]  /*24b0*/  FADD.FTZ R117, R189, R117 ;  /* 0x00000075bd757221 */ /* 0x000fe20000010000 */
[----:B------:R-:W-:Y:S04]  /*24c0*/  STL [R1+0x120], R133 ;  /* 0x0001208501007387 */ /* 0x000fe80000100800 */
[----:B------:R-:W4:Y:S04]  /*24d0*/  LDL R245, [R1+0xc] ;  /* 0x00000c0001f57983 */ /* 0x000f280000100800 */
[----:B------:R-:W4:Y:S04]  /*24e0*/  LDL.LU R217, [R1+0x12c] ;  /* 0x00012c0001d97983 */ /* 0x000f280000300800 */
[----:B------:R-:W4:Y:S04]  /*24f0*/  LDL.LU R209, [R1+0x128] ;  /* 0x0001280001d17983 */ /* 0x000f280000300800 */
[----:B------:R0:W-:Y:S04]  /*2500*/  STL [R1+0x11c], R117 ;  /* 0x00011c7501007387 */ /* 0x0001e80000100800 */
[----:B------:R-:W4:Y:S04]  /*2510*/  LDL R208, [R1+0x3c] ;  /* 0x00003c0001d07983 */ /* 0x000f280000100800 */
[----:B0-----:R-:W4:Y:S01]  /*2520*/  LDL.LU R117, [R1+0x13c] ;  /* 0x00013c0001757983 */ /* 0x001f220000300800 */
[----:B------:R-:W-:-:S05]  /*2530*/  FFMA.FTZ R116, R187, R189, R116 ;  /* 0x000000bdbb747223 */ /* 0x000fca0000010074 */
[----:B------:R0:W-:Y:S04]  /*2540*/  STL [R1+0x118], R116 ;  /* 0x0001187401007387 */ /* 0x0001e80000100800 */
[----:B0-----:R-:W4:Y:S01]  /*2550*/  LDL.LU R116, [R1+0x138] ;  /* 0x0001380001747983 */ /* 0x001f220000300800 */
[----:B------:R-:W-:Y:S02]  /*2560*/  HADD2.F32 R141, -RZ, R141.H1_H1 ;  /* 0x3000008dff8d7230 */ /* 0x000fe40000004100 */
[----:B------:R-:W-:Y:S01]  /*2570*/  FMUL.FTZ R128, R130, R128 ;  /* 0x0000008082807220 */ /* 0x000fe20000410000 */
[----:B------:R-:W-:Y:S01]  /*2580*/  FADD.FTZ R130, -R9, R139 ;  /* 0x0000008b09827221 */ /* 0x000fe20000010100 */
[----:B------:R-:W4:Y:S02]  /*2590*/  LDL R216, [R1+0x20] ;  /* 0x0000200001d87983 */ /* 0x000f240000100800 */
[----:B------:R-:W-:Y:S01]  /*25a0*/  FFMA.FTZ R189, R129, R189, R128 ;  /* 0x000000bd81bd7223 */ /* 0x000fe20000010080 */
[----:B------:R-:W-:-:S04]  /*25b0*/  IMAD.WIDE.U32 R128, R7, 0x10, R202 ;  /* 0x0000001007807825 */ /* 0x000fc800078e00ca */
[----:B------:R-:W-:Y:S01]  /*25c0*/  FMUL.FTZ R202, R4, R130 ;  /* 0x0000008204ca7220 */ /* 0x000fe20000410000 */
[----:B------:R-:W4:Y:S01]  /*25d0*/  LDL.LU R215, [R1+0x144] ;  /* 0x0001440001d77983 */ /* 0x000f220000300800 */
[----:B------:R-:W-:Y:S02]  /*25e0*/  HADD2.F32 R140, -RZ, R145.H1_H1 ;  /* 0x30000091ff8c7230 */ /* 0x000fe40000004100 */
[----:B------:R-:W-:-:S04]  /*25f0*/  IMAD.WIDE.U32 R136, R7, 0x10, R204 ;  /* 0x0000001007887825 */ /* 0x000fc800078e00cc */
[----:B------:R-:W-:-:S04]  /*2600*/  FADD.FTZ R148, -R9, R148 ;  /* 0x0000009409947221 */ /* 0x000fc80000010100 */
[----:B------:R-:W-:Y:S01]  /*2610*/  FMUL.FTZ R203, R4, R148 ;  /* 0x0000009404cb7220 */ /* 0x000fe20000410000 */
[----:B------:R-:W-:Y:S01]  /*2620*/  FADD.FTZ R151, -R9, R151 ;  /* 0x0000009709977221 */ /* 0x000fe20000010100 */
[----:B------:R-:W-:-:S04]  /*2630*/  IMAD.WIDE.U32 R180, R8, 0x20, R206 ;  /* 0x0000002008b47825 */ /* 0x000fc800078e00ce */
[C---:B------:R-:W-:Y:S01]  /*2640*/  FMUL.FTZ R155, R4.reuse, R155 ;  /* 0x0000009b049b7220 */ /* 0x040fe20000410000 */
[----:B------:R-:W-:Y:S01]  /*2650*/  FMUL.FTZ R164, R4, R164 ;  /* 0x000000a404a47220 */ /* 0x000fe20000410000 */
[----:B--2---:R-:W-:Y:S01]  /*2660*/  FADD.FTZ R132, R141, R132 ;  /* 0x000000848d847221 */ /* 0x004fe20000010000 */
[C---:B------:R-:W-:Y:S01]  /*2670*/  FADD.FTZ R165, -R9.reuse, R165 ;  /* 0x000000a509a57221 */ /* 0x040fe20000010100 */
[----:B------:R-:W-:Y:S01]  /*2680*/  FADD.FTZ R166, -R9, R166 ;  /* 0x000000a609a67221 */ /* 0x000fe20000010100 */
[----:B------:R-:W-:Y:S01]  /*2690*/  @P0 IMAD.WIDE.U32 R168, R7, 0x8, R168 ;  /* 0x0000000807a80825 */ /* 0x000fe200078e00a8 */
[----:B------:R-:W2:Y:S04]  /*26a0*/  LDG.E.128 R136, desc[UR10][R136.64] ;  /* 0x0000000a88887981 */ /* 0x000ea8000c1e1d00 */
[----:B------:R-:W-:Y:S01]  /*26b0*/  STL [R1+0x134], R132 ;  /* 0x0001348401007387 */ /* 0x000fe20000100800 */
[----:B---3--:R-:W-:-:S03]  /*26c0*/  FFMA.FTZ R131, R202, R141, R131 ;  /* 0x0000008dca837223 */ /* 0x008fc60000010083 */
[----:B------:R-:W3:Y:S04]  /*26d0*/  LDL.LU R214, [R1+0x140] ;  /* 0x0001400001d67983 */ /* 0x000ee80000300800 */
[----:B------:R-:W-:Y:S04]  /*26e0*/  STL [R1+0x130], R131 ;  /* 0x0001308301007387 */ /* 0x000fe80000100800 */
[----:B------:R-:W2:Y:S04]  /*26f0*/  LDL.LU R213, [R1+0x14c] ;  /* 0x00014c0001d57983 */ /* 0x000ea80000300800 */
[----:B------:R-:W2:Y:S04]  /*2700*/  LDL.LU R212, [R1+0x148] ;  /* 0x0001480001d47983 */ /* 0x000ea80000300800 */
[----:B------:R-:W2:Y:S04]  /*2710*/  LDL R211, [R1+0x24] ;  /* 0x0000240001d37983 */ /* 0x000ea80000100800 */
[----:B------:R-:W2:Y:S04]  /*2720*/  LDL.LU R210, [R1+0x154] ;  /* 0x0001540001d27983 */ /* 0x000ea80000300800 */
[----:B------:R-:W2:Y:S01]  /*2730*/  LDL.LU R204, [R1+0x150] ;  /* 0x0001500001cc7983 */ /* 0x000ea20000300800 */
[----:B----4-:R-:W-:Y:S01]  /*2740*/  FADD.FTZ R217, R140, R217 ;  /* 0x000000d98cd97221 */ /* 0x010fe20000010000 */
[----:B------:R-:W-:Y:S01]  /*2750*/  FMUL.FTZ R141, R245, R141 ;  /* 0x0000008df58d7220 */ /* 0x000fe20000410000 */
[----:B------:R-:W-:-:S03]  /*2760*/  FFMA.FTZ R209, R202, R140, R209 ;  /* 0x0000008ccad17223 */ /* 0x000fc600000100d1 */
[----:B------:R-:W-:Y:S04]  /*2770*/  STL [R1+0x12c], R217 ;  /* 0x00012cd901007387 */ /* 0x000fe80000100800 */
[----:B------:R0:W-:Y:S01]  /*2780*/  STL [R1+0x128], R209 ;  /* 0x000128d101007387 */ /* 0x0001e20000100800 */
[----:B------:R-:W-:Y:S01]  /*2790*/  FFMA.FTZ R145, R208, R140, R141 ;  /* 0x0000008cd0917223 */ /* 0x000fe2000001008d */
[----:B------:R-:W-:Y:S02]  /*27a0*/  HADD2.F32 R141, -RZ, R146.H0_H0 ;  /* 0x20000092ff8d7230 */ /* 0x000fe40000004100 */
[----:B------:R-:W-:Y:S01]  /*27b0*/  FMUL.FTZ R151, R4, R151 ;  /* 0x0000009704977220 */ /* 0x000fe20000410000 */
[----:B------:R-:W-:Y:S01]  /*27c0*/  IMAD.WIDE.U32 R206, R7, 0x20, R206 ;  /* 0x0000002007ce7825 */ /* 0x000fe200078e00ce */
[----:B------:R-:W5:Y:S03]  /*27d0*/  @P0 LDG.E.64 R190, desc[UR10][R168.64] ;  /* 0x0000000aa8be0981 */ /* 0x000f66000c1e1b00 */
[----:B------:R-:W-:Y:S01]  /*27e0*/  FADD.FTZ R117, R141, R117 ;  /* 0x000000758d757221 */ /* 0x000fe20000010000 */
[----:B0-----:R-:W4:Y:S04]  /*27f0*/  LDL.LU R209, [R1+0x15c] ;  /* 0x00015c0001d17983 */ /* 0x001f280000300800 */
[----:B------:R-:W4:Y:S04]  /*2800*/  LDL.LU R208, [R1+0x158] ;  /* 0x0001580001d07983 */ /* 0x000f280000300800 */
[----:B------:R0:W-:Y:S01]  /*2810*/  STL [R1+0x13c], R117 ;  /* 0x00013c7501007387 */ /* 0x0001e20000100800 */
[----:B------:R-:W-:-:S03]  /*2820*/  HADD2.F32 R140, -RZ, R142.H0_H0 ;  /* 0x2000008eff8c7230 */ /* 0x000fc60000004100 */
[----:B------:R-:W4:Y:S01]  /*2830*/  LDG.E.128 R132, desc[UR10][R206.64] ;  /* 0x0000000ace847981 */ /* 0x000f22000c1e1d00 */
[----:B------:R-:W-:-:S03]  /*2840*/  @P2 IMAD.WIDE.U32 R170, R5, 0x20, R170 ;  /* 0x0000002005aa2825 */ /* 0x000fc600078e00aa */
[----:B------:R-:W4:Y:S04]  /*2850*/  LDG.E.128 R128, desc[UR10][R128.64] ;  /* 0x0000000a80807981 */ /* 0x000f28000c1e1d00 */
[----:B0-----:R-:W4:Y:S01]  /*2860*/  LDL.LU R117, [R1+0x164] ;  /* 0x0001640001757983 */ /* 0x001f220000300800 */
[----:B------:R-:W-:-:S03]  /*2870*/  FFMA.FTZ R116, R203, R141, R116 ;  /* 0x0000008dcb747223 */ /* 0x000fc60000010074 */
[----:B------:R-:W4:Y:S04]  /*2880*/  LDL R205, [R1+0x28] ;  /* 0x0000280001cd7983 */ /* 0x000f280000100800 */
[----:B------:R0:W-:Y:S01]  /*2890*/  STL [R1+0x138], R116 ;  /* 0x0001387401007387 */ /* 0x0001e20000100800 */
[----:B------:R-:W-:Y:S01]  /*28a0*/  FMUL.FTZ R148, R80, R140 ;  /* 0x0000008c50947220 */ /* 0x000fe20000410000 */
[----:B------:R-:W-:Y:S01]  /*28b0*/  FADD.FTZ R215, R140, R215 ;  /* 0x000000d78cd77221 */ /* 0x000fe20000010000 */
[----:B------:R-:W-:Y:S01]  /*28c0*/  HADD2.F32 R142, -RZ, R142.H1_H1 ;  /* 0x3000008eff8e7230 */ /* 0x000fe20000004100 */
[----:B------:R-:W5:Y:S04]  /*28d0*/  @P2 LDG.E.128 R52, desc[UR10][R170.64] ;  /* 0x0000000aaa342981 */ /* 0x000f68000c1e1d00 */
[----:B------:R-:W5:Y:S04]  /*28e0*/  @P2 LDG.E.128 R48, desc[UR10][R170.64+0x10] ;  /* 0x0000100aaa302981 */ /* 0x000f68000c1e1d00 */
[----:B0-----:R-:W4:Y:S01]  /*28f0*/  LDL.LU R116, [R1+0x160] ;  /* 0x0001600001747983 */ /* 0x001f220000300800 */
[----:B------:R-:W-:Y:S01]  /*2900*/  FFMA.FTZ R148, R216, R141, R148 ;  /* 0x0000008dd8947223 */ /* 0x000fe20000010094 */
[----:B------:R-:W-:-:S04]  /*2910*/  FADD.FTZ R141, -R9, R149 ;  /* 0x00000095098d7221 */ /* 0x000fc80000010100 */
[----:B------:R-:W-:Y:S01]  /*2920*/  FMUL.FTZ R149, R4, R141 ;  /* 0x0000008d04957220 */ /* 0x000fe20000410000 */
[----:B------:R-:W-:Y:S01]  /*2930*/  STL [R1+0x144], R215 ;  /* 0x000144d701007387 */ /* 0x000fe20000100800 */
[----:B------:R-:W-:-:S03]  /*2940*/  FMUL.FTZ R141, R81, R142 ;  /* 0x0000008e518d7220 */ /* 0x000fc60000410000 */
[----:B------:R-:W4:Y:S04]  /*2950*/  LDG.E.128 R168, desc[UR10][R180.64] ;  /* 0x0000000ab4a87981 */ /* 0x000f28000c1e1d00 */
[----:B------:R-:W4:Y:S01]  /*2960*/  LDG.E.128 R180, desc[UR10][R180.64+0x10] ;  /* 0x0000100ab4b47981 */ /* 0x000f22000c1e1d00 */
[----:B---3--:R-:W-:Y:S01]  /*2970*/  FFMA.FTZ R214, R203, R140, R214 ;  /* 0x0000008ccbd67223 */ /* 0x008fe200000100d6 */
[----:B------:R-:W-:-:S05]  /*2980*/  HADD2.F32 R140, -RZ, R146.H1_H1 ;  /* 0x30000092ff8c7230 */ /* 0x000fca0000004100 */
[----:B--2---:R-:W-:Y:S01]  /*2990*/  FADD.FTZ R213, R140, R213 ;  /* 0x000000d58cd57221 */ /* 0x004fe20000010000 */
[----:B------:R0:W-:Y:S01]  /*29a0*/  STL [R1+0x140], R214 ;  /* 0x000140d601007387 */ /* 0x0001e20000100800 */
[----:B------:R-:W-:-:S03]  /*29b0*/  FFMA.FTZ R212, R149, R140, R212 ;  /* 0x0000008c95d47223 */ /* 0x000fc600000100d4 */
[----:B------:R1:W-:Y:S04]  /*29c0*/  STL [R1+0x14c], R213 ;  /* 0x00014cd501007387 */ /* 0x0003e80000100800 */
[----:B------:R-:W2:Y:S01]  /*29d0*/  LDL.LU R216, [R1+0x16c] ;  /* 0x00016c0001d87983 */ /* 0x000ea20000300800 */
[----:B------:R-:W-:-:S03]  /*29e0*/  FADD.FTZ R210, R142, R210 ;  /* 0x000000d28ed27221 */ /* 0x000fc60000010000 */
[----:B------:R3:W-:Y:S04]  /*29f0*/  STL [R1+0x148], R212 ;  /* 0x000148d401007387 */ /* 0x0007e80000100800 */
[----:B0-----:R-:W2:Y:S01]  /*2a00*/  LDL.LU R214, [R1+0x168] ;  /* 0x0001680001d67983 */ /* 0x001ea20000300800 */
[----:B------:R-:W-:-:S03]  /*2a10*/  FFMA.FTZ R146, R211, R140, R141 ;  /* 0x0000008cd3927223 */ /* 0x000fc6000001008d */
[----:B-1----:R-:W2:Y:S01]  /*2a20*/  LDL R213, [R1+0x2c] ;  /* 0x00002c0001d57983 */ /* 0x002ea20000100800 */
[----:B------:R-:W-:Y:S01]  /*2a30*/  FFMA.FTZ R204, R149, R142, R204 ;  /* 0x0000008e95cc7223 */ /* 0x000fe200000100cc */
[----:B------:R-:W-:Y:S02]  /*2a40*/  HADD2.F32 R141, -RZ, R147.H0_H0 ;  /* 0x20000093ff8d7230 */ /* 0x000fe40000004100 */
[----:B------:R0:W-:Y:S01]  /*2a50*/  STL [R1+0x154], R210 ;  /* 0x000154d201007387 */ /* 0x0001e20000100800 */
[----:B------:R-:W-:-:S03]  /*2a60*/  FADD.FTZ R142, -R9, R150 ;  /* 0x00000096098e7221 */ /* 0x000fc60000010100 */
[----:B---3--:R-:W3:Y:S04]  /*2a70*/  LDL.LU R212, [R1+0x174] ;  /* 0x0001740001d47983 */ /* 0x008ee80000300800 */
[----:B0-----:R-:W3:Y:S01]  /*2a80*/  LDL.LU R210, [R1+0x170] ;  /* 0x0001700001d27983 */ /* 0x001ee20000300800 */
[----:B------:R-:W-:-:S03]  /*2a90*/  HADD2.F32 R140, -RZ, R143.H0_H0 ;  /* 0x2000008fff8c7230 */ /* 0x000fc60000004100 */
[----:B------:R0:W-:Y:S02]  /*2aa0*/  STL [R1+0x150], R204 ;  /* 0x000150cc01007387 */ /* 0x0001e40000100800 */
[----:B0-----:R-:W-:Y:S01]  /*2ab0*/  FMUL.FTZ R204, R4, R142 ;  /* 0x0000008e04cc7220 */ /* 0x001fe20000410000 */
[----:B----4-:R-:W-:-:S03]  /*2ac0*/  FADD.FTZ R209, R141, R209 ;  /* 0x000000d18dd17221 */ /* 0x010fc60000010000 */
[----:B------:R-:W-:Y:S02]  /*2ad0*/  FFMA.FTZ R208, R204, R141, R208 ;  /* 0x0000008dccd07223 */ /* 0x000fe400000100d0 */
[----:B------:R0:W-:Y:S04]  /*2ae0*/  STL [R1+0x15c], R209 ;  /* 0x00015cd101007387 */ /* 0x0001e80000100800 */
[----:B0-----:R-:W4:Y:S01]  /*2af0*/  LDL.LU R209, [R1+0x184] ;  /* 0x0001840001d17983 */ /* 0x001f220000300800 */
[----:B------:R-:W-:-:S03]  /*2b00*/  FADD.FTZ R117, R140, R117 ;  /* 0x000000758c757221 */ /* 0x000fc60000010000 */
[----:B------:R0:W-:Y:S04]  /*2b10*/  STL [R1+0x158], R208 ;  /* 0x000158d001007387 */ /* 0x0001e80000100800 */
[----:B0-----:R-:W4:Y:S04]  /*2b20*/  LDL.LU R208, [R1+0x180] ;  /* 0x0001800001d07983 */ /* 0x001f280000300800 */
[----:B------:R-:W4:Y:S04]  /*2b30*/  LDL.LU R215, [R1+0x17c] ;  /* 0x00017c0001d77983 */ /* 0x000f280000300800 */
[----:B------:R0:W-:Y:S04]  /*2b40*/  STL [R1+0x164], R117 ;  /* 0x0001647501007387 */ /* 0x0001e80000100800 */
[----:B------:R-:W4:Y:S01]  /*2b50*/  LDL.LU R211, [R1+0x178] ;  /* 0x0001780001d37983 */ /* 0x000f220000300800 */
[----:B------:R-:W-:-:S03]  /*2b60*/  FFMA.FTZ R116, R204, R140, R116 ;  /* 0x0000008ccc747223 */ /* 0x000fc60000010074 */
[----:B0-----:R-:W4:Y:S04]  /*2b70*/  LDL.LU R117, [R1+0x18c] ;  /* 0x00018c0001757983 */ /* 0x001f280000300800 */
[----:B------:R0:W-:Y:S04]  /*2b80*/  STL [R1+0x160], R116 ;  /* 0x0001607401007387 */ /* 0x0001e80000100800 */
[----:B0-----:R-:W4:Y:S01]  /*2b90*/  LDL.LU R116, [R1+0x188] ;  /* 0x0001880001747983 */ /* 0x001f220000300800 */
[----:B------:R-:W-:Y:S01]  /*2ba0*/  FMUL.FTZ R142, R82, R140 ;  /* 0x0000008c528e7220 */ /* 0x000fe20000410000 */
[----:B------:R-:W-:-:S03]  /*2bb0*/  HADD2.F32 R147, -RZ, R147.H1_H1 ;  /* 0x30000093ff937230 */ /* 0x000fc60000004100 */
[----:B------:R-:W-:Y:S01]  /*2bc0*/  FFMA.FTZ R150, R205, R141, R142 ;  /* 0x0000008dcd967223 */ /* 0x000fe2000001008e */
[----:B------:R-:W-:Y:S02]  /*2bd0*/  HADD2.F32 R205, -RZ, R143.H1_H1 ;  /* 0x3000008fffcd7230 */ /* 0x000fe40000004100 */
[----:B------:R0:W4:Y:S03]  /*2be0*/  LDG.E.128 R140, desc[UR10][R206.64+0x10] ;  /* 0x0000100ace8c7981 */ /* 0x000126000c1e1d00 */
[----:B0-----:R-:W-:Y:S01]  /*2bf0*/  FMUL.FTZ R206, R83, R205 ;  /* 0x000000cd53ce7220 */ /* 0x001fe20000410000 */
[----:B--2---:R-:W-:Y:S01]  /*2c00*/  FADD.FTZ R216, R147, R216 ;  /* 0x000000d893d87221 */ /* 0x004fe20000010000 */
[----:B------:R-:W-:-:S05]  /*2c10*/  FFMA.FTZ R214, R151, R147, R214 ;  /* 0x0000009397d67223 */ /* 0x000fca00000100d6 */
[----:B------:R0:W-:Y:S01]  /*2c20*/  STL [R1+0x168], R214 ;  /* 0x000168d601007387 */ /* 0x0001e20000100800 */
[----:B------:R-:W-:-:S03]  /*2c30*/  FFMA.FTZ R147, R213, R147, R206 ;  /* 0x00000093d5937223 */ /* 0x000fc600000100ce */
[----:B------:R-:W-:Y:S01]  /*2c40*/  STL [R1+0x16c], R216 ;  /* 0x00016cd801007387 */ /* 0x000fe20000100800 */
[----:B---3--:R-:W-:-:S03]  /*2c50*/  FADD.FTZ R212, R205, R212 ;  /* 0x000000d4cdd47221 */ /* 0x008fc60000010000 */
[----:B0-----:R-:W2:Y:S01]  /*2c60*/  LDL.LU R214, [R1+0x194] ;  /* 0x0001940001d67983 */ /* 0x001ea20000300800 */
[----:B------:R-:W-:-:S03]  /*2c70*/  FFMA.FTZ R210, R151, R205, R210 ;  /* 0x000000cd97d27223 */ /* 0x000fc600000100d2 */
[----:B------:R-:W3:Y:S01]  /*2c80*/  LDL.LU R213, [R1+0x190] ;  /* 0x0001900001d57983 */ /* 0x000ee20000300800 */
[----:B------:R-:W-:Y:S01]  /*2c90*/  FADD.FTZ R205, -R9, R152 ;  /* 0x0000009809cd7221 */ /* 0x000fe20000010100 */
[----:B------:R-:W-:Y:S02]  /*2ca0*/  HADD2.F32 R152, -RZ, R156.H0_H0 ;  /* 0x2000009cff987230 */ /* 0x000fe40000004100 */
[----:B------:R0:W-:Y:S01]  /*2cb0*/  STL [R1+0x174], R212 ;  /* 0x000174d401007387 */ /* 0x0001e20000100800 */
[----:B------:R-:W-:Y:S01]  /*2cc0*/  FMUL.FTZ R205, R4, R205 ;  /* 0x000000cd04cd7220 */ /* 0x000fe20000410000 */
[--C-:B------:R-:W-:Y:S02]  /*2cd0*/  HADD2.F32 R206, -RZ, R160.reuse.H0_H0 ;  /* 0x200000a0ffce7230 */ /* 0x100fe40000004100 */
[----:B0-----:R-:W3:Y:S04]  /*2ce0*/  LDL.LU R212, [R1+0x1a4] ;  /* 0x0001a40001d47983 */ /* 0x001ee80000300800 */
[----:B------:R0:W-:Y:S04]  /*2cf0*/  STL [R1+0x170], R210 ;  /* 0x000170d201007387 */ /* 0x0001e80000100800 */
[----:B0-----:R-:W3:Y:S01]  /*2d00*/  LDL.LU R210, [R1+0x1a0] ;  /* 0x0001a00001d27983 */ /* 0x001ee20000300800 */
[----:B------:R-:W-:-:S02]  /*2d10*/  HADD2.F32 R160, -RZ, R160.H1_H1 ;  /* 0x300000a0ffa07230 */ /* 0x000fc40000004100 */
[----:B----4-:R-:W-:-:S05]  /*2d20*/  FADD.FTZ R209, R152, R209 ;  /* 0x000000d198d17221 */ /* 0x010fca0000010000 */
[----:B------:R0:W-:Y:S04]  /*2d30*/  STL [R1+0x184], R209 ;  /* 0x000184d101007387 */ /* 0x0001e80000100800 */
[----:B0-----:R-:W4:Y:S01]  /*2d40*/  LDL.LU R209, [R1+0x19c] ;  /* 0x00019c0001d17983 */ /* 0x001f220000300800 */
[-C--:B------:R-:W-:Y:S01]  /*2d50*/  FFMA.FTZ R208, R205, R152.reuse, R208 ;  /* 0x00000098cdd07223 */ /* 0x080fe200000100d0 */
[----:B------:R-:W-:Y:S01]  /*2d60*/  FMUL.FTZ R152, R76, R152 ;  /* 0x000000984c987220 */ /* 0x000fe20000410000 */
[----:B------:R-:W-:-:S03]  /*2d70*/  FADD.FTZ R215, R206, R215 ;  /* 0x000000d7ced77221 */ /* 0x000fc60000010000 */
[----:B------:R0:W-:Y:S01]  /*2d80*/  STL [R1+0x180], R208 ;  /* 0x000180d001007387 */ /* 0x0001e20000100800 */
[-C--:B------:R-:W-:Y:S01]  /*2d90*/  FFMA.FTZ R152, R104, R206.reuse, R152 ;  /* 0x000000ce68987223 */ /* 0x080fe20000010098 */
[----:B------:R-:W-:Y:S02]  /*2da0*/  FFMA.FTZ R211, R205, R206, R211 ;  /* 0x000000cecdd37223 */ /* 0x000fe400000100d3 */
[----:B0-----:R-:W4:Y:S01]  /*2db0*/  LDL.LU R208, [R1+0x198] ;  /* 0x0001980001d07983 */ /* 0x001f220000300800 */
[----:B------:R-:W-:-:S03]  /*2dc0*/  FADD.FTZ R117, R160, R117 ;  /* 0x00000075a0757221 */ /* 0x000fc60000010000 */
[----:B------:R-:W-:Y:S01]  /*2dd0*/  STL [R1+0x17c], R215 ;  /* 0x00017cd701007387 */ /* 0x000fe20000100800 */
[----:B------:R-:W-:-:S03]  /*2de0*/  HADD2.F32 R206, -RZ, R156.H1_H1 ;  /* 0x3000009cffce7230 */ /* 0x000fc60000004100 */
[----:B------:R0:W-:Y:S01]  /*2df0*/  STL [R1+0x178], R211 ;  /* 0x000178d301007387 */ /* 0x0001e20000100800 */
[----:B------:R-:W-:-:S03]  /*2e00*/  FMUL.FTZ R156, R4, R153 ;  /* 0x00000099049c7220 */ /* 0x000fc60000410000 */
[----:B0-----:R-:W4:Y:S04]  /*2e10*/  LDL.LU R211, [R1+0x1b4] ;  /* 0x0001b40001d37983 */ /* 0x001f280000300800 */
[----:B------:R-:W4:Y:S04]  /*2e20*/  LDL.LU R207, [R1+0x1b0] ;  /* 0x0001b00001cf7983 */ /* 0x000f280000300800 */
[----:B------:R0:W-:Y:S01]  /*2e30*/  STL [R1+0x18c], R117 ;  /* 0x00018c7501007387 */ /* 0x0001e20000100800 */
[----:B------:R-:W-:-:S03]  /*2e40*/  FFMA.FTZ R116, R156, R160, R116 ;  /* 0x000000a09c747223 */ /* 0x000fc60000010074 */
[----:B0-----:R-:W4:Y:S04]  /*2e50*/  LDL.LU R117, [R1+0x1ac] ;  /* 0x0001ac0001757983 */ /* 0x001f280000300800 */
[----:B------:R0:W-:Y:S04]  /*2e60*/  STL [R1+0x188], R116 ;  /* 0x0001887401007387 */ /* 0x0001e80000100800 */
[----:B0-----:R-:W4:Y:S01]  /*2e70*/  LDL.LU R116, [R1+0x1a8] ;  /* 0x0001a80001747983 */ /* 0x001f220000300800 */
[----:B------:R-:W-:-:S04]  /*2e80*/  FMUL.FTZ R153, R77, R206 ;  /* 0x000000ce4d997220 */ /* 0x000fc80000410000 */
[----:B------:R-:W-:Y:S01]  /*2e90*/  FFMA.FTZ R153, R105, R160, R153 ;  /* 0x000000a069997223 */ /* 0x000fe20000010099 */
[----:B------:R-:W-:Y:S01]  /*2ea0*/  FADD.FTZ R160, -R9, R154 ;  /* 0x0000009a09a07221 */ /* 0x000fe20000010100 */
[----:B------:R-:W-:-:S03]  /*2eb0*/  HADD2.F32 R154, -RZ, R157.H0_H0 ;  /* 0x2000009dff9a7230 */ /* 0x000fc60000004100 */
[----:B------:R-:W-:Y:S01]  /*2ec0*/  FMUL.FTZ R160, R4, R160 ;  /* 0x000000a004a07220 */ /* 0x000fe20000410000 */
[----:B------:R-:W-:Y:S02]  /*2ed0*/  HADD2.F32 R157, -RZ, R157.H1_H1 ;  /* 0x3000009dff9d7230 */ /* 0x000fe40000004100 */
[----:B--2---:R-:W-:Y:S01]  /*2ee0*/  FADD.FTZ R214, R206, R214 ;  /* 0x000000d6ced67221 */ /* 0x004fe20000010000 */
[----:B---3--:R-:W-:-:S04]  /*2ef0*/  FFMA.FTZ R213, R156, R206, R213 ;  /* 0x000000ce9cd57223 */ /* 0x008fc800000100d5 */
[----:B------:R-:W-:Y:S01]  /*2f00*/  STL [R1+0x194], R214 ;  /* 0x000194d601007387 */ /* 0x000fe20000100800 */
[----:B------:R-:W-:-:S03]  /*2f10*/  HADD2.F32 R206, -RZ, R161.H0_H0 ;  /* 0x200000a1ffce7230 */ /* 0x000fc60000004100 */
[----:B------:R-:W-:Y:S04]  /*2f20*/  STL [R1+0x190], R213 ;  /* 0x000190d501007387 */ /* 0x000fe80000100800 */
[----:B------:R-:W2:Y:S01]  /*2f30*/  LDL.LU R216, [R1+0x1bc] ;  /* 0x0001bc0001d87983 */ /* 0x000ea20000300800 */
[----:B------:R-:W-:-:S05]  /*2f40*/  FADD.FTZ R212, R154, R212 ;  /* 0x000000d49ad47221 */ /* 0x000fca0000010000 */
[----:B------:R-:W-:Y:S01]  /*2f50*/  STL [R1+0x1a4], R212 ;  /* 0x0001a4d401007387 */ /* 0x000fe20000100800 */
[----:B------:R-:W-:-:S05]  /*2f60*/  FFMA.FTZ R210, R160, R154, R210 ;  /* 0x0000009aa0d27223 */ /* 0x000fca00000100d2 */
[----:B------:R0:W-:Y:S04]  /*2f70*/  STL [R1+0x1a0], R210 ;  /* 0x0001a0d201007387 */ /* 0x0001e80000100800 */
[----:B0-----:R-:W3:Y:S01]  /*2f80*/  LDL.LU R210, [R1+0x1b8] ;  /* 0x0001b80001d27983 */ /* 0x001ee20000300800 */
[----:B------:R-:W-:-:S03]  /*2f90*/  HADD2.F32 R161, -RZ, R161.H1_H1 ;  /* 0x300000a1ffa17230 */ /* 0x000fc60000004100 */
[----:B------:R-:W3:Y:S04]  /*2fa0*/  LDL.LU R215, [R1+0x1c4] ;  /* 0x0001c40001d77983 */ /* 0x000ee80000300800 */
[----:B------:R-:W3:Y:S01]  /*2fb0*/  LDL.LU R214, [R1+0x1c0] ;  /* 0x0001c00001d67983 */ /* 0x000ee20000300800 */
[----:B----4-:R-:W-:-:S05]  /*2fc0*/  FADD.FTZ R209, R206, R209 ;  /* 0x000000d1ced17221 */ /* 0x010fca0000010000 */
[----:B------:R0:W-:Y:S04]  /*2fd0*/  STL [R1+0x19c], R209 ;  /* 0x00019cd101007387 */ /* 0x0001e80000100800 */
[----:B------:R-:W4:Y:S04]  /*2fe0*/  LDL.LU R213, [R1+0x1cc] ;  /* 0x0001cc0001d57983 */ /* 0x000f280000300800 */
[----:B------:R-:W4:Y:S01]  /*2ff0*/  LDL.LU R212, [R1+0x1c8] ;  /* 0x0001c80001d47983 */ /* 0x000f220000300800 */
[----:B------:R-:W-:-:S03]  /*3000*/  FFMA.FTZ R208, R160, R206, R208 ;  /* 0x000000cea0d07223 */ /* 0x000fc600000100d0 */
[----:B0-----:R-:W4:Y:S04]  /*3010*/  LDL.LU R209, [R1+0x1d4] ;  /* 0x0001d40001d17983 */ /* 0x001f280000300800 */
[----:B------:R0:W-:Y:S04]  /*3020*/  STL [R1+0x198], R208 ;  /* 0x000198d001007387 */ /* 0x0001e80000100800 */
[----:B0-----:R-:W4:Y:S01]  /*3030*/  LDL.LU R208, [R1+0x1d0] ;  /* 0x0001d00001d07983 */ /* 0x001f220000300800 */
[----:B------:R-:W-:Y:S01]  /*3040*/  FADD.FTZ R211, R157, R211 ;  /* 0x000000d39dd37221 */ /* 0x000fe20000010000 */
[----:B------:R-:W-:-:S04]  /*3050*/  FFMA.FTZ R207, R155, R157, R207 ;  /* 0x0000009d9bcf7223 */ /* 0x000fc800000100cf */
[----:B------:R-:W-:Y:S04]  /*3060*/  STL [R1+0x1b4], R211 ;  /* 0x0001b4d301007387 */ /* 0x000fe80000100800 */
[----:B------:R-:W-:Y:S01]  /*3070*/  STL [R1+0x1b0], R207 ;  /* 0x0001b0cf01007387 */ /* 0x000fe20000100800 */
[----:B------:R-:W-:-:S05]  /*3080*/  FADD.FTZ R117, R161, R117 ;  /* 0x00000075a1757221 */ /* 0x000fca0000010000 */
[----:B------:R0:W-:Y:S04]  /*3090*/  STL [R1+0x1ac], R117 ;  /* 0x0001ac7501007387 */ /* 0x0001e80000100800 */
[----:B0-----:R-:W4:Y:S01]  /*30a0*/  LDL.LU R117, [R1+0x1dc] ;  /* 0x0001dc0001757983 */ /* 0x001f220000300800 */
[----:B------:R-:W-:-:S03]  /*30b0*/  FFMA.FTZ R116, R155, R161, R116 ;  /* 0x000000a19b747223 */ /* 0x000fc60000010074 */
[----:B------:R-:W4:Y:S04]  /*30c0*/  LDL.LU R211, [R1+0x1d8] ;  /* 0x0001d80001d37983 */ /* 0x000f280000300800 */
[----:B------:R0:W-:Y:S04]  /*30d0*/  STL [R1+0x1a8], R116 ;  /* 0x0001a87401007387 */ /* 0x0001e80000100800 */
[----:B0-----:R-:W4:Y:S01]  /*30e0*/  LDL.LU R116, [R1+0x1e4] ;  /* 0x0001e40001747983 */ /* 0x001f220000300800 */
[----:B------:R-:W-:-:S04]  /*30f0*/  FMUL.FTZ R157, R79, R157 ;  /* 0x0000009d4f9d7220 */ /* 0x000fc80000410000 */
[----:B------:R-:W-:Y:S01]  /*3100*/  FFMA.FTZ R157, R107, R161, R157 ;  /* 0x000000a16b9d7223 */ /* 0x000fe2000001009d */
[--C-:B------:R-:W-:Y:S02]  /*3110*/  HADD2.F32 R161, -RZ, R162.reuse.H0_H0 ;  /* 0x200000a2ffa17230 */ /* 0x100fe40000004100 */
[----:B------:R-:W-:Y:S01]  /*3120*/  FMUL.FTZ R154, R78, R154 ;  /* 0x0000009a4e9a7220 */ /* 0x000fe20000410000 */
[----:B------:R-:W-:-:S03]  /*3130*/  HADD2.F32 R162, -RZ, R162.H1_H1 ;  /* 0x300000a2ffa27230 */ /* 0x000fc60000004100 */
[----:B------:R-:W-:Y:S01]  /*3140*/  FFMA.FTZ R154, R106, R206, R154 ;  /* 0x000000ce6a9a7223 */ /* 0x000fe2000001009a */
[--C-:B------:R-:W-:Y:S02]  /*3150*/  HADD2.F32 R206, -RZ, R158.reuse.H0_H0 ;  /* 0x2000009effce7230 */ /* 0x100fe40000004100 */
[----:B------:R-:W-:-:S03]  /*3160*/  HADD2.F32 R158, -RZ, R158.H1_H1 ;  /* 0x3000009eff9e7230 */ /* 0x000fc60000004100 */
[----:B------:R-:W-:Y:S01]  /*3170*/  FMUL.FTZ R207, R72, R206 ;  /* 0x000000ce48cf7220 */ /* 0x000fe20000410000 */
[----:B--2---:R-:W-:Y:S01]  /*3180*/  FADD.FTZ R216, R161, R216 ;  /* 0x000000d8a1d87221 */ /* 0x004fe20000010000 */
[----:B---3--:R-:W-:-:S05]  /*3190*/  FFMA.FTZ R210, R164, R161, R210 ;  /* 0x000000a1a4d27223 */ /* 0x008fca00000100d2 */
[----:B------:R0:W-:Y:S01]  /*31a0*/  STL [R1+0x1b8], R210 ;  /* 0x0001b8d201007387 */ /* 0x0001e20000100800 */
[----:B------:R-:W-:Y:S01]  /*31b0*/  FADD.FTZ R215, R206, R215 ;  /* 0x000000d7ced77221 */ /* 0x000fe20000010000 */
[----:B------:R-:W-:Y:S01]  /*31c0*/  FFMA.FTZ R214, R164, R206, R214 ;  /* 0x000000cea4d67223 */ /* 0x000fe200000100d6 */
[----:B------:R-:W-:Y:S01]  /*31d0*/  FMUL.FTZ R206, R4, R165 ;  /* 0x000000a504ce7220 */ /* 0x000fe20000410000 */
[----:B------:R-:W-:Y:S01]  /*31e0*/  FMUL.FTZ R165, R73, R158 ;  /* 0x0000009e49a57220 */ /* 0x000fe20000410000 */
[----:B0-----:R-:W2:Y:S03]  /*31f0*/  LDL.LU R210, [R1+0x1e0] ;  /* 0x0001e00001d27983 */ /* 0x001ea60000300800 */
[-C--:B------:R-:W-:Y:S01]  /*3200*/  FFMA.FTZ R165, R101, R162.reuse, R165 ;  /* 0x000000a265a57223 */ /* 0x080fe200000100a5 */
[----:B------:R-:W-:Y:S04]  /*3210*/  STL [R1+0x1bc], R216 ;  /* 0x0001bcd801007387 */ /* 0x000fe80000100800 */
[----:B------:R-:W-:Y:S04]  /*3220*/  STL [R1+0x1c4], R215 ;  /* 0x0001c4d701007387 */ /* 0x000fe80000100800 */
[----:B------:R-:W-:Y:S01]  /*3230*/  STL [R1+0x1c0], R214 ;  /* 0x0001c0d601007387 */ /* 0x000fe20000100800 */
[----:B----4-:R-:W-:Y:S01]  /*3240*/  FADD.FTZ R213, R162, R213 ;  /* 0x000000d5a2d57221 */ /* 0x010fe20000010000 */
[----:B------:R-:W-:-:S04]  /*3250*/  FFMA.FTZ R212, R206, R162, R212 ;  /* 0x000000a2ced47223 */ /* 0x000fc800000100d4 */
[----:B------:R0:W-:Y:S01]  /*3260*/  STL [R1+0x1cc], R213 ;  /* 0x0001ccd501007387 */ /* 0x0001e20000100800 */
[----:B------:R-:W-:Y:S02]  /*3270*/  HADD2.F32 R162, -RZ, R163.H0_H0 ;  /* 0x200000a3ffa27230 */ /* 0x000fe40000004100 */
[----:B------:R-:W-:Y:S01]  /*3280*/  FADD.FTZ R209, R158, R209 ;  /* 0x000000d19ed17221 */ /* 0x000fe20000010000 */
[----:B0-----:R-:W3:Y:S04]  /*3290*/  LDL.LU R213, [R1+0x1ec] ;  /* 0x0001ec0001d57983 */ /* 0x001ee80000300800 */
[----:B------:R-:W-:Y:S01]  /*32a0*/  STL [R1+0x1c8], R212 ;  /* 0x0001c8d401007387 */ /* 0x000fe20000100800 */
[----:B------:R-:W-:-:S03]  /*32b0*/  FFMA.FTZ R208, R206, R158, R208 ;  /* 0x0000009eced07223 */ /* 0x000fc600000100d0 */
[----:B------:R0:W-:Y:S01]  /*32c0*/  STL [R1+0x1d4], R209 ;  /* 0x0001d4d101007387 */ /* 0x0001e20000100800 */
[----:B------:R-:W-:-:S03]  /*32d0*/  HADD2.F32 R158, -RZ, R159.H0_H0 ;  /* 0x2000009fff9e7230 */ /* 0x000fc60000004100 */
[----:B0-----:R-:W4:Y:S04]  /*32e0*/  LDL.LU R209, [R1+0x1e8] ;  /* 0x0001e80001d17983 */ /* 0x001f280000300800 */
[----:B------:R0:W-:Y:S04]  /*32f0*/  STL [R1+0x1d0], R208 ;  /* 0x0001d0d001007387 */ /* 0x0001e80000100800 */
[----:B------:R-:W4:Y:S01]  /*3300*/  LDL.LU R212, [R1+0x1f4] ;  /* 0x0001f40001d47983 */ /* 0x000f220000300800 */
[----:B0-----:R-:W-:Y:S01]  /*3310*/  FMUL.FTZ R208, R4, R166 ;  /* 0x000000a604d07220 */ /* 0x001fe20000410000 */
[----:B------:R-:W-:-:S05]  /*3320*/  FADD.FTZ R117, R162, R117 ;  /* 0x00000075a2757221 */ /* 0x000fca0000010000 */
[----:B------:R0:W-:Y:S01]  /*3330*/  STL [R1+0x1dc], R117 ;  /* 0x0001dc7501007387 */ /* 0x0001e20000100800 */
[----:B------:R-:W-:-:S03]  /*3340*/  FFMA.FTZ R211, R208, R162, R211 ;  /* 0x000000a2d0d37223 */ /* 0x000fc600000100d3 */
[----:B0-----:R-:W4:Y:S01]  /*3350*/  LDL.LU R117, [R1+0x1f0] ;  /* 0x0001f00001757983 */ /* 0x001f220000300800 */
[----:B------:R-:W-:-:S03]  /*3360*/  FADD.FTZ R116, R158, R116 ;  /* 0x000000749e747221 */ /* 0x000fc60000010000 */
[----:B------:R-:W4:Y:S04]  /*3370*/  LDL.LU R217, [R1+0x204] ;  /* 0x0002040001d97983 */ /* 0x000f280000300800 */
[----:B------:R-:W-:Y:S04]  /*3380*/  STL [R1+0x1d8], R211 ;  /* 0x0001d8d301007387 */ /* 0x000fe80000100800 */
[----:B------:R0:W-:Y:S04]  /*3390*/  STL [R1+0x1e4], R116 ;  /* 0x0001e47401007387 */ /* 0x0001e80000100800 */
[----:B0-----:R-:W4:Y:S04]  /*33a0*/  LDL.LU R116, [R1+0x200] ;  /* 0x0002000001747983 */ /* 0x001f280000300800 */
[----:B------:R-:W4:Y:S04]  /*33b0*/  LDL.LU R216, [R1+0x1fc] ;  /* 0x0001fc0001d87983 */ /* 0x000f280000300800 */
[----:B------:R-:W4:Y:S01]  /*33c0*/  LDL.LU R211, [R1+0x1f8] ;  /* 0x0001f80001d37983 */ /* 0x000f220000300800 */
[----:B------:R-:W-:Y:S01]  /*33d0*/  FMUL.FTZ R166, R74, R158 ;  /* 0x0000009e4aa67220 */ /* 0x000fe20000410000 */
[----:B------:R-:W-:-:S03]  /*33e0*/  FFMA.FTZ R161, R100, R161, R207 ;  /* 0x000000a164a17223 */ /* 0x000fc600000100cf */
[----:B------:R-:W-:Y:S01]  /*33f0*/  FFMA.FTZ R207, R102, R162, R166 ;  /* 0x000000a266cf7223 */ /* 0x000fe200000100a6 */
[----:B------:R-:W-:Y:S01]  /*3400*/  FADD.FTZ R162, -R9, R167 ;  /* 0x000000a709a27221 */ /* 0x000fe20000010100 */
[----:B------:R-:W-:Y:S02]  /*3410*/  HADD2.F32 R159, -RZ, R159.H1_H1 ;  /* 0x3000009fff9f7230 */ /* 0x000fe40000004100 */
[----:B--2---:R-:W-:Y:S01]  /*3420*/  FFMA.FTZ R210, R208, R158, R210 ;  /* 0x0000009ed0d27223 */ /* 0x004fe200000100d2 */
[----:B------:R-:W-:-:S04]  /*3430*/  HADD2.F32 R158, -RZ, R163.H1_H1 ;  /* 0x300000a3ff9e7230 */ /* 0x000fc80000004100 */
[----:B------:R0:W-:Y:S04]  /*3440*/  STL [R1+0x1e0], R210 ;  /* 0x0001e0d201007387 */ /* 0x0001e80000100800 */
[----:B------:R-:W2:Y:S04]  /*3450*/  LDL.LU R215, [R1+0x20c] ;  /* 0x00020c0001d77983 */ /* 0x000ea80000300800 */
[----:B------:R-:W2:Y:S01]  /*3460*/  LDL.LU R214, [R1+0x208] ;  /* 0x0002080001d67983 */ /* 0x000ea20000300800 */
[----:B0-----:R-:W-:Y:S01]  /*3470*/  FMUL.FTZ R210, R4, R162 ;  /* 0x000000a204d27220 */ /* 0x001fe20000410000 */
[----:B------:R-:W-:Y:S01]  /*3480*/  FMUL.FTZ R162, R75, R159 ;  /* 0x0000009f4ba27220 */ /* 0x000fe20000410000 */
[----:B---3--:R-:W-:-:S05]  /*3490*/  FADD.FTZ R213, R158, R213 ;  /* 0x000000d59ed57221 */ /* 0x008fca0000010000 */
[----:B------:R0:W-:Y:S04]  /*34a0*/  STL [R1+0x1ec], R213 ;  /* 0x0001ecd501007387 */ /* 0x0001e80000100800 */
[----:B0-----:R-:W3:Y:S01]  /*34b0*/  LDL.LU R213, [R1+0x214] ;  /* 0x0002140001d57983 */ /* 0x001ee20000300800 */
[----:B----4-:R-:W-:-:S03]  /*34c0*/  FFMA.FTZ R209, R210, R158, R209 ;  /* 0x0000009ed2d17223 */ /* 0x010fc600000100d1 */
[----:B------:R-:W4:Y:S04]  /*34d0*/  LDL.LU R167, [R1+0x210] ;  /* 0x0002100001a77983 */ /* 0x000f280000300800 */
[----:B------:R0:W-:Y:S01]  /*34e0*/  STL [R1+0x1e8], R209 ;  /* 0x0001e8d101007387 */ /* 0x0001e20000100800 */
[----:B------:R-:W-:-:S03]  /*34f0*/  FADD.FTZ R212, R159, R212 ;  /* 0x000000d49fd47221 */ /* 0x000fc60000010000 */
[----:B------:R-:W4:Y:S04]  /*3500*/  LDL.LU R166, [R1+0x224] ;  /* 0x0002240001a67983 */ /* 0x000f280000300800 */
[----:B------:R-:W4:Y:S01]  /*3510*/  LDL.LU R163, [R1+0x220] ;  /* 0x0002200001a37983 */ /* 0x000f220000300800 */
[----:B0-----:R-:W-:Y:S01]  /*3520*/  FFMA.FTZ R209, R103, R158, R162 ;  /* 0x0000009e67d17223 */ /* 0x001fe200000100a2 */
[----:B------:R-:W-:Y:S02]  /*3530*/  HADD2.F32 R158, -RZ, R172.H0_H0 ;  /* 0x200000acff9e7230 */ /* 0x000fe40000004100 */
[----:B------:R0:W-:Y:S01]  /*3540*/  STL [R1+0x1f4], R212 ;  /* 0x0001f4d401007387 */ /* 0x0001e20000100800 */
[----:B------:R-:W-:Y:S01]  /*3550*/  FFMA.FTZ R117, R210, R159, R117 ;  /* 0x0000009fd2757223 */ /* 0x000fe20000010075 */
[----:B------:R-:W-:-:S04]  /*3560*/  FADD.FTZ R159, -R9, R168 ;  /* 0x000000a8099f7221 */ /* 0x000fc80000010100 */
[----:B0-----:R-:W-:Y:S01]  /*3570*/  FMUL.FTZ R212, R4, R159 ;  /* 0x0000009f04d47220 */ /* 0x001fe20000410000 */
[----:B------:R0:W-:Y:S01]  /*3580*/  STL [R1+0x1f0], R117 ;  /* 0x0001f07501007387 */ /* 0x0001e20000100800 */
[----:B------:R-:W-:-:S03]  /*3590*/  FADD.FTZ R217, R158, R217 ;  /* 0x000000d99ed97221 */ /* 0x000fc60000010000 */
[----:B0-----:R-:W4:Y:S01]  /*35a0*/  LDL.LU R117, [R1+0x21c] ;  /* 0x00021c0001757983 */ /* 0x001f220000300800 */
[----:B------:R-:W-:-:S05]  /*35b0*/  FFMA.FTZ R116, R212, R158, R116 ;  /* 0x0000009ed4747223 */ /* 0x000fca0000010074 */
[----:B------:R0:W-:Y:S04]  /*35c0*/  STL [R1+0x200], R116 ;  /* 0x0002007401007387 */ /* 0x0001e80000100800 */
[----:B------:R-:W-:Y:S04]  /*35d0*/  STL [R1+0x204], R217 ;  /* 0x000204d901007387 */ /* 0x000fe80000100800 */
[----:B0-----:R-:W4:Y:S01]  /*35e0*/  LDL.LU R116, [R1+0x218] ;  /* 0x0002180001747983 */ /* 0x001f220000300800 */
[----:B------:R-:W-:Y:S02]  /*35f0*/  HADD2.F32 R159, -RZ, R176.H0_H0 ;  /* 0x200000b0ff9f7230 */ /* 0x000fe40000004100 */
[----:B------:R-:W-:-:S03]  /*3600*/  FMUL.FTZ R158, R68, R158 ;  /* 0x0000009e449e7220 */ /* 0x000fc60000410000 */
[----:B------:R-:W-:Y:S01]  /*3610*/  FFMA.FTZ R211, R212, R159, R211 ;  /* 0x0000009fd4d37223 */ /* 0x000fe200000100d3 */
[----:B------:R-:W-:Y:S01]  /*3620*/  FADD.FTZ R216, R159, R216 ;  /* 0x000000d89fd87221 */ /* 0x000fe20000010000 */
[----:B------:R-:W-:-:S03]  /*3630*/  HADD2.F32 R162, -RZ, R176.H1_H1 ;  /* 0x300000b0ffa27230 */ /* 0x000fc60000004100 */
[----:B------:R0:W-:Y:S02]  /*3640*/  STL [R1+0x1f8], R211 ;  /* 0x0001f8d301007387 */ /* 0x0001e40000100800 */
[----:B0-----:R-:W-:Y:S01]  /*3650*/  FFMA.FTZ R211, R96, R159, R158 ;  /* 0x0000009f60d37223 */ /* 0x001fe2000001009e */
[----:B------:R-:W-:Y:S01]  /*3660*/  FADD.FTZ R159, -R9, R169 ;  /* 0x000000a9099f7221 */ /* 0x000fe20000010100 */
[----:B------:R-:W-:-:S03]  /*3670*/  HADD2.F32 R158, -RZ, R172.H1_H1 ;  /* 0x300000acff9e7230 */ /* 0x000fc60000004100 */
[----:B------:R-:W-:Y:S01]  /*3680*/  FMUL.FTZ R172, R4, R159 ;  /* 0x0000009f04ac7220 */ /* 0x000fe20000410000 */
[----:B------:R-:W-:Y:S01]  /*3690*/  STL [R1+0x1fc], R216 ;  /* 0x0001fcd801007387 */ /* 0x000fe20000100800 */
[----:B------:R-:W-:-:S04]  /*36a0*/  FMUL.FTZ R159, R69, R158 ;  /* 0x0000009e459f7220 */ /* 0x000fc80000410000 */
[-C--:B------:R-:W-:Y:S01]  /*36b0*/  FFMA.FTZ R176, R97, R162.reuse, R159 ;  /* 0x000000a261b07223 */ /* 0x080fe2000001009f */
[----:B------:R-:W-:Y:S01]  /*36c0*/  FADD.FTZ R159, -R9, R170 ;  /* 0x000000aa099f7221 */ /* 0x000fe20000010100 */
[----:B--2---:R-:W-:Y:S01]  /*36d0*/  FADD.FTZ R215, R162, R215 ;  /* 0x000000d7a2d77221 */ /* 0x004fe20000010000 */
[----:B------:R-:W-:-:S04]  /*36e0*/  FFMA.FTZ R214, R172, R162, R214 ;  /* 0x000000a2acd67223 */ /* 0x000fc800000100d6 */
[----:B------:R0:W-:Y:S04]  /*36f0*/  STL [R1+0x20c], R215 ;  /* 0x00020cd701007387 */ /* 0x0001e80000100800 */
[----:B0-----:R-:W2:Y:S04]  /*3700*/  LDL.LU R215, [R1+0x234] ;  /* 0x0002340001d77983 */ /* 0x001ea80000300800 */
[----:B------:R-:W-:Y:S04]  /*3710*/  STL [R1+0x208], R214 ;  /* 0x000208d601007387 */ /* 0x000fe80000100800 */
[----:B------:R-:W2:Y:S01]  /*3720*/  LDL.LU R162, [R1+0x230] ;  /* 0x0002300001a27983 */ /* 0x000ea20000300800 */
[----:B---3--:R-:W-:Y:S01]  /*3730*/  FADD.FTZ R213, R158, R213 ;  /* 0x000000d59ed57221 */ /* 0x008fe20000010000 */
[----:B----4-:R-:W-:Y:S01]  /*3740*/  FFMA.FTZ R167, R172, R158, R167 ;  /* 0x0000009eaca77223 */ /* 0x010fe200000100a7 */
[----:B------:R-:W-:-:S03]  /*3750*/  HADD2.F32 R158, -RZ, R173.H0_H0 ;  /* 0x200000adff9e7230 */ /* 0x000fc60000004100 */
[----:B------:R0:W-:Y:S04]  /*3760*/  STL [R1+0x214], R213 ;  /* 0x000214d501007387 */ /* 0x0001e80000100800 */
[----:B------:R-:W3:Y:S01]  /*3770*/  LDL.LU R169, [R1+0x22c] ;  /* 0x00022c0001a97983 */ /* 0x000ee20000300800 */
[----:B------:R-:W-:-:S03]  /*3780*/  FADD.FTZ R166, R158, R166 ;  /* 0x000000a69ea67221 */ /* 0x000fc60000010000 */
[----:B------:R-:W4:Y:S01]  /*3790*/  LDL.LU R168, [R1+0x228] ;  /* 0x0002280001a87983 */ /* 0x000f220000300800 */
[----:B0-----:R-:W-:Y:S01]  /*37a0*/  FMUL.FTZ R213, R4, R159 ;  /* 0x0000009f04d57220 */ /* 0x001fe20000410000 */
[----:B------:R-:W-:Y:S02]  /*37b0*/  HADD2.F32 R159, -RZ, R177.H0_H0 ;  /* 0x200000b1ff9f7230 */ /* 0x000fe40000004100 */
[----:B------:R0:W-:Y:S01]  /*37c0*/  STL [R1+0x210], R167 ;  /* 0x000210a701007387 */ /* 0x0001e20000100800 */
[----:B------:R-:W-:-:S03]  /*37d0*/  FFMA.FTZ R163, R213, R158, R163 ;  /* 0x0000009ed5a37223 */ /* 0x000fc600000100a3 */
[----:B------:R1:W-:Y:S04]  /*37e0*/  STL [R1+0x224], R166 ;  /* 0x000224a601007387 */ /* 0x0003e80000100800 */
[----:B------:R-:W4:Y:S04]  /*37f0*/  LDL.LU R217, [R1+0x23c] ;  /* 0x00023c0001d97983 */ /* 0x000f280000300800 */
[----:B------:R1:W-:Y:S04]  /*3800*/  STL [R1+0x220], R163 ;  /* 0x000220a301007387 */ /* 0x0003e80000100800 */
[----:B------:R-:W4:Y:S04]  /*3810*/  LDL.LU R216, [R1+0x238] ;  /* 0x0002380001d87983 */ /* 0x000f280000300800 */
[----:B------:R-:W4:Y:S01]  /*3820*/  LDL.LU R170, [R1+0x244] ;  /* 0x0002440001aa7983 */ /* 0x000f220000300800 */
[----:B------:R-:W-:-:S05]  /*3830*/  FADD.FTZ R117, R159, R117 ;  /* 0x000000759f757221 */ /* 0x000fca0000010000 */
[----:B------:R1:W-:Y:S04]  /*3840*/  STL [R1+0x21c], R117 ;  /* 0x00021c7501007387 */ /* 0x0003e80000100800 */
[----:B0-----:R-:W4:Y:S04]  /*3850*/  LDL.LU R167, [R1+0x240] ;  /* 0x0002400001a77983 */ /* 0x001f280000300800 */
[----:B-1----:R-:W4:Y:S04]  /*3860*/  LDL.LU R166, [R1+0x24c] ;  /* 0x00024c0001a67983 */ /* 0x002f280000300800 */
[----:B------:R-:W4:Y:S01]  /*3870*/  LDL.LU R163, [R1+0x248] ;  /* 0x0002480001a37983 */ /* 0x000f220000300800 */
[----:B------:R-:W-:-:S03]  /*3880*/  FFMA.FTZ R116, R213, R159, R116 ;  /* 0x0000009fd5747223 */ /* 0x000fc60000010074 */
[----:B------:R-:W4:Y:S04]  /*3890*/  LDL.LU R117, [R1+0x254] ;  /* 0x0002540001757983 */ /* 0x000f280000300800 */
[----:B------:R0:W-:Y:S04]  /*38a0*/  STL [R1+0x218], R116 ;  /* 0x0002187401007387 */ /* 0x0001e80000100800 */
[----:B0-----:R-:W4:Y:S01]  /*38b0*/  LDL.LU R116, [R1+0x250] ;  /* 0x0002500001747983 */ /* 0x001f220000300800 */
[----:B------:R-:W-:-:S04]  /*38c0*/  FMUL.FTZ R158, R70, R158 ;  /* 0x0000009e469e7220 */ /* 0x000fc80000410000 */
[----:B------:R-:W-:Y:S01]  /*38d0*/  FFMA.FTZ R214, R98, R159, R158 ;  /* 0x0000009f62d67223 */ /* 0x000fe2000001009e */
[----:B------:R-:W-:Y:S01]  /*38e0*/  FADD.FTZ R159, -R9, R171 ;  /* 0x000000ab099f7221 */ /* 0x000fe20000010100 */
[----:B------:R-:W-:-:S03]  /*38f0*/  HADD2.F32 R158, -RZ, R173.H1_H1 ;  /* 0x300000adff9e7230 */ /* 0x000fc60000004100 */
[----:B------:R-:W-:Y:S01]  /*3900*/  FMUL.FTZ R173, R4, R159 ;  /* 0x0000009f04ad7220 */ /* 0x000fe20000410000 */
[----:B------:R-:W-:Y:S02]  /*3910*/  HADD2.F32 R159, -RZ, R177.H1_H1 ;  /* 0x300000b1ff9f7230 */ /* 0x000fe40000004100 */
[----:B--2---:R-:W-:Y:S01]  /*3920*/  FADD.FTZ R215, R158, R215 ;  /* 0x000000d79ed77221 */ /* 0x004fe20000010000 */
[-C--:B------:R-:W-:Y:S01]  /*3930*/  FFMA.FTZ R162, R173, R158.reuse, R162 ;  /* 0x0000009eada27223 */ /* 0x080fe200000100a2 */
[----:B------:R-:W-:-:S04]  /*3940*/  FMUL.FTZ R158, R71, R158 ;  /* 0x0000009e479e7220 */ /* 0x000fc80000410000 */
[----:B------:R0:W-:Y:S04]  /*3950*/  STL [R1+0x230], R162 ;  /* 0x000230a201007387 */ /* 0x0001e80000100800 */
[----:B------:R1:W-:Y:S01]  /*3960*/  STL [R1+0x234], R215 ;  /* 0x000234d701007387 */ /* 0x0003e20000100800 */
[----:B0-----:R-:W-:Y:S01]  /*3970*/  FADD.FTZ R162, -R9, R180 ;  /* 0x000000b409a27221 */ /* 0x001fe20000010100 */
[----:B-1----:R-:W-:Y:S01]  /*3980*/  FFMA.FTZ R215, R99, R159, R158 ;  /* 0x0000009f63d77223 */ /* 0x002fe2000001009e */
[----:B------:R-:W-:Y:S02]  /*3990*/  HADD2.F32 R158, -RZ, R174.H0_H0 ;  /* 0x200000aeff9e7230 */ /* 0x000fe40000004100 */
[----:B------:R-:W-:-:S03]  /*39a0*/  FMUL.FTZ R180, R4, R162 ;  /* 0x000000a204b47220 */ /* 0x000fc60000410000 */
[----:B------:R-:W-:Y:S01]  /*39b0*/  FMUL.FTZ R162, R64, R158 ;  /* 0x0000009e40a27220 */ /* 0x000fe20000410000 */
[----:B---3--:R-:W-:Y:S01]  /*39c0*/  FADD.FTZ R169, R159, R169 ;  /* 0x000000a99fa97221 */ /* 0x008fe20000010000 */
[----:B----4-:R-:W-:Y:S01]  /*39d0*/  FFMA.FTZ R168, R173, R159, R168 ;  /* 0x0000009fada87223 */ /* 0x010fe200000100a8 */
[----:B------:R-:W-:-:S05]  /*39e0*/  HADD2.F32 R159, -RZ, R178.H0_H0 ;  /* 0x200000b2ff9f7230 */ /* 0x000fca0000004100 */
[-C--:B------:R-:W-:Y:S01]  /*39f0*/  FFMA.FTZ R177, R92, R159.reuse, R162 ;  /* 0x0000009f5cb17223 */ /* 0x080fe200000100a2 */
[----:B------:R-:W-:Y:S01]  /*3a00*/  FADD.FTZ R162, -R9, R181 ;  /* 0x000000b509a27221 */ /* 0x000fe20000010100 */
[----:B------:R-:W-:Y:S01]  /*3a10*/  FADD.FTZ R217, R159, R217 ;  /* 0x000000d99fd97221 */ /* 0x000fe20000010000 */
[----:B------:R-:W-:Y:S01]  /*3a20*/  STL [R1+0x22c], R169 ;  /* 0x00022ca901007387 */ /* 0x000fe20000100800 */
[----:B------:R-:W-:Y:S01]  /*3a30*/  FFMA.FTZ R216, R180, R159, R216 ;  /* 0x0000009fb4d87223 */ /* 0x000fe200000100d8 */
[----:B------:R-:W-:Y:S02]  /*3a40*/  HADD2.F32 R159, -RZ, R178.H1_H1 ;  /* 0x300000b2ff9f7230 */ /* 0x000fe40000004100 */
[----:B------:R-:W-:Y:S01]  /*3a50*/  FMUL.FTZ R178, R4, R162 ;  /* 0x000000a204b27220 */ /* 0x000fe20000410000 */
[----:B------:R-:W-:Y:S01]  /*3a60*/  FADD.FTZ R170, R158, R170 ;  /* 0x000000aa9eaa7221 */ /* 0x000fe20000010000 */
[----:B------:R0:W-:Y:S04]  /*3a70*/  STL [R1+0x228], R168 ;  /* 0x000228a801007387 */ /* 0x0001e80000100800 */
[----:B------:R-:W-:Y:S04]  /*3a80*/  STL [R1+0x23c], R217 ;  /* 0x00023cd901007387 */ /* 0x000fe80000100800 */
[----:B------:R-:W-:Y:S01]  /*3a90*/  STL [R1+0x238], R216 ;  /* 0x000238d801007387 */ /* 0x000fe20000100800 */
[----:B------:R-:W-:Y:S01]  /*3aa0*/  FFMA.FTZ R167, R180, R158, R167 ;  /* 0x0000009eb4a77223 */ /* 0x000fe200000100a7 */
[----:B------:R-:W-:-:S02]  /*3ab0*/  HADD2.F32 R158, -RZ, R174.H1_H1 ;  /* 0x300000aeff9e7230 */ /* 0x000fc40000004100 */
[----:B------:R-:W-:Y:S01]  /*3ac0*/  FADD.FTZ R166, R159, R166 ;  /* 0x000000a69fa67221 */ /* 0x000fe20000010000 */
[----:B------:R-:W-:Y:S01]  /*3ad0*/  STL [R1+0x244], R170 ;  /* 0x000244aa01007387 */ /* 0x000fe20000100800 */
[C---:B------:R-:W-:Y:S01]  /*3ae0*/  FADD.FTZ R182, -R9.reuse, R182 ;  /* 0x000000b609b67221 */ /* 0x040fe20000010100 */
[----:B------:R-:W-:Y:S02]  /*3af0*/  HADD2.F32 R181, -RZ, R179.H0_H0 ;  /* 0x200000b3ffb57230 */ /* 0x000fe40000004100 */
[----:B------:R-:W-:Y:S01]  /*3b00*/  FFMA.FTZ R163, R178, R159, R163 ;  /* 0x0000009fb2a37223 */ /* 0x000fe200000100a3 */
[----:B------:R-:W-:Y:S01]  /*3b10*/  STL [R1+0x240], R167 ;  /* 0x000240a701007387 */ /* 0x000fe20000100800 */
[----:B------:R-:W-:Y:S01]  /*3b20*/  FADD.FTZ R183, -R9, R183 ;  /* 0x000000b709b77221 */ /* 0x000fe20000010100 */
[----:B0-----:R-:W0:Y:S01]  /*3b30*/  LDC.64 R168, c[0x0][0x3b0] ;  /* 0x0000ec00ffa87b82 */ /* 0x001e220000000a00 */
[----:B------:R-:W-:Y:S01]  /*3b40*/  FADD.FTZ R117, R158, R117 ;  /* 0x000000759e757221 */ /* 0x000fe20000010000 */
[----:B------:R-:W-:Y:S04]  /*3b50*/  STL [R1+0x24c], R166 ;  /* 0x00024ca601007387 */ /* 0x000fe80000100800 */
[----:B------:R-:W-:Y:S04]  /*3b60*/  STL [R1+0x248], R163 ;  /* 0x000248a301007387 */ /* 0x000fe80000100800 */
[----:B------:R1:W-:Y:S01]  /*3b70*/  STL [R1+0x254], R117 ;  /* 0x0002547501007387 */ /* 0x0003e20000100800 */
[----:B------:R-:W-:-:S03]  /*3b80*/  FFMA.FTZ R116, R178, R158, R116 ;  /* 0x0000009eb2747223 */ /* 0x000fc60000010074 */
[----:B-1----:R-:W2:Y:S04]  /*3b90*/  LDL.LU R117, [R1+0x25c] ;  /* 0x00025c0001757983 */ /* 0x002ea80000300800 */
[----:B------:R1:W-:Y:S04]  /*3ba0*/  STL [R1+0x250], R116 ;  /* 0x0002507401007387 */ /* 0x0003e80000100800 */
[----:B-1----:R-:W3:Y:S04]  /*3bb0*/  LDL.LU R116, [R1+0x258] ;  /* 0x0002580001747983 */ /* 0x002ee80000300800 */
[----:B------:R-:W4:Y:S01]  /*3bc0*/  LDL.LU R246, [R1+0x260] ;  /* 0x0002600001f67983 */ /* 0x000f220000300800 */
[----:B------:R-:W-:-:S02]  /*3bd0*/  HADD2.F32 R216, -RZ, R175.H0_H0 ;  /* 0x200000afffd87230 */ /* 0x000fc40000004100 */
[----:B------:R-:W-:Y:S01]  /*3be0*/  FMUL.FTZ R182, R4, R182 ;  /* 0x000000b604b67220 */ /* 0x000fe20000410000 */
[----:B------:R-:W4:Y:S02]  /*3bf0*/  LDL.LU R251, [R1+0x26c] ;  /* 0x00026c0001fb7983 */ /* 0x000f240000300800 */
[----:B------:R-:W-:Y:S02]  /*3c00*/  FMUL.FTZ R217, R66, R216 ;  /* 0x000000d842d97220 */ /* 0x000fe40000410000 */
[----:B------:R-:W4:Y:S04]  /*3c10*/  LDL.LU R250, [R1+0x268] ;  /* 0x0002680001fa7983 */ /* 0x000f280000300800 */
[----:B------:R-:W4:Y:S04]  /*3c20*/  LDL.LU R249, [R1+0x274] ;  /* 0x0002740001f97983 */ /* 0x000f280000300800 */
[----:B------:R-:W4:Y:S01]  /*3c30*/  LDL.LU R245, [R1+0x270] ;  /* 0x0002700001f57983 */ /* 0x000f220000300800 */
[----:B--2---:R-:W-:-:S05]  /*3c40*/  FADD.FTZ R117, R181, R117 ;  /* 0x00000075b5757221 */ /* 0x004fca0000010000 */
[----:B------:R1:W-:Y:S01]  /*3c50*/  STL [R1+0x25c], R117 ;  /* 0x00025c7501007387 */ /* 0x0003e20000100800 */
[----:B---3--:R-:W-:-:S03]  /*3c60*/  FFMA.FTZ R116, R182, R181, R116 ;  /* 0x000000b5b6747223 */ /* 0x008fc60000010074 */
[----:B-1----:R1:W5:Y:S01]  /*3c70*/  LDL.LU R117, [R1+0x27c] ;  /* 0x00027c0001757983 */ /* 0x0023620000300800 */
[----:B------:R-:W-:-:S03]  /*3c80*/  FFMA.FTZ R181, R94, R181, R217 ;  /* 0x000000b55eb57223 */ /* 0x000fc600000100d9 */
[----:B------:R2:W-:Y:S04]  /*3c90*/  STL [R1+0x258], R116 ;  /* 0x0002587401007387 */ /* 0x0005e80000100800 */
[----:B--2---:R1:W5:Y:S04]  /*3ca0*/  LDL.LU R116, [R1+0x278] ;  /* 0x0002780001747983 */ /* 0x0043680000300800 */
[----:B------:R-:W2:Y:S01]  /*3cb0*/  LDL.LU R217, [R1+0x264] ;  /* 0x0002640001d97983 */ /* 0x000ea20000300800 */
[----:B----4-:R-:W-:-:S05]  /*3cc0*/  FFMA.FTZ R246, R182, R216, R246 ;  /* 0x000000d8b6f67223 */ /* 0x010fca00000100f6 */
[----:B------:R3:W-:Y:S04]  /*3cd0*/  STL [R1+0x260], R246 ;  /* 0x000260f601007387 */ /* 0x0007e80000100800 */
[----:B---3--:R-:W3:Y:S01]  /*3ce0*/  LDL.LU R246, [R1+0x10] ;  /* 0x0000100001f67983 */ /* 0x008ee20000300800 */
        /* <DEDUP_REMOVED lines=12> */
[----:B------:R-:W-:-:S04]  /*3db0*/  FADD.FTZ R132, -R9, R132 ;  /* 0x0000008409847221 */ /* 0x000fc80000010100 */
[----:B------:R-:W-:Y:S01]  /*3dc0*/  FMUL.FTZ R132, R4, R132 ;  /* 0x0000008404847220 */ /* 0x000fe20000410000 */
[----:B--2---:R-:W-:Y:S01]  /*3dd0*/  FADD.FTZ R217, R216, R217 ;  /* 0x000000d9d8d97221 */ /* 0x004fe20000010000 */
[----:B------:R-:W-:Y:S02]  /*3de0*/  HADD2.F32 R216, -RZ, R175.H1_H1 ;  /* 0x300000afffd87230 */ /* 0x000fe40000004100 */
[----:B------:R-:W-:Y:S02]  /*3df0*/  HADD2.F32 R175, -RZ, R179.H1_H1 ;  /* 0x300000b3ffaf7230 */ /* 0x000fe40000004100 */
[----:B------:R-:W-:Y:S01]  /*3e00*/  FMUL.FTZ R179, R4, R183 ;  /* 0x000000b704b37220 */ /* 0x000fe20000410000 */
[----:B------:R-:W-:Y:S02]  /*3e10*/  FADD.FTZ R249, R216, R249 ;  /* 0x000000f9d8f97221 */ /* 0x000fe40000010000 */
[----:B------:R-:W-:Y:S01]  /*3e20*/  FADD.FTZ R251, R175, R251 ;  /* 0x000000fbaffb7221 */ /* 0x000fe20000010000 */
[C---:B------:R-:W-:Y:S01]  /*3e30*/  FFMA.FTZ R250, R179.reuse, R175, R250 ;  /* 0x000000afb3fa7223 */ /* 0x040fe200000100fa */
[-C--:B------:R-:W-:Y:S01]  /*3e40*/  FFMA.FTZ R245, R179, R216.reuse, R245 ;  /* 0x000000d8b3f57223 */ /* 0x080fe200000100f5 */
[----:B------:R-:W-:Y:S04]  /*3e50*/  STL [R1+0x264], R217 ;  /* 0x000264d901007387 */ /* 0x000fe80000100800 */
[----:B------:R-:W-:Y:S04]  /*3e60*/  STL [R1+0x26c], R251 ;  /* 0x00026cfb01007387 */ /* 0x000fe80000100800 */
[----:B------:R0:W-:Y:S04]  /*3e70*/  STL [R1+0x268], R250 ;  /* 0x000268fa01007387 */ /* 0x0001e80000100800 */
[----:B------:R-:W-:Y:S04]  /*3e80*/  STL [R1+0x274], R249 ;  /* 0x000274f901007387 */ /* 0x000fe80000100800 */
[----:B------:R2:W-:Y:S04]  /*3e90*/  STL [R1+0x270], R245 ;  /* 0x000270f501007387 */ /* 0x0005e80000100800 */
[----:B0-----:R-:W4:Y:S01]  /*3ea0*/  LDL.LU R250, [R1+0x14] ;  /* 0x0000140001fa7983 */ /* 0x001f220000300800 */
[----:B------:R-:W-:-:S04]  /*3eb0*/  FMUL.FTZ R183, R67, R216 ;  /* 0x000000d843b77220 */ /* 0x000fc80000410000 */
[----:B------:R-:W-:Y:S01]  /*3ec0*/  FFMA.FTZ R175, R95, R175, R183 ;  /* 0x000000af5faf7223 */ /* 0x000fe200000100b7 */
[----:B------:R-:W-:Y:S02]  /*3ed0*/  HADD2.F32 R183, -RZ, R128.H0_H0 ;  /* 0x20000080ffb77230 */ /* 0x000fe40000004100 */
[----:B--2---:R-:W-:-:S03]  /*3ee0*/  HADD2.F32 R245, -RZ, R136.H0_H0 ;  /* 0x20000088fff57230 */ /* 0x004fc60000004100 */
[----:B------:R-:W-:Y:S01]  /*3ef0*/  FADD.FTZ R219, R183, R219 ;  /* 0x000000dbb7db7221 */ /* 0x000fe20000010000 */
[-C--:B------:R-:W-:Y:S01]  /*3f00*/  FFMA.FTZ R218, R132, R183.reuse, R218 ;  /* 0x000000b784da7223 */ /* 0x080fe200000100da */
[----:B------:R-:W-:Y:S01]  /*3f10*/  FMUL.FTZ R183, R60, R183 ;  /* 0x000000b73cb77220 */ /* 0x000fe20000410000 */
[----:B------:R-:W-:Y:S01]  /*3f20*/  FADD.FTZ R217, R245, R252 ;  /* 0x000000fcf5d97221 */ /* 0x000fe20000010000 */
[-C--:B---3--:R-:W-:Y:S01]  /*3f30*/  FFMA.FTZ R216, R132, R245.reuse, R246 ;  /* 0x000000f584d87223 */ /* 0x088fe200000100f6 */
[----:B------:R-:W-:Y:S01]  /*3f40*/  FADD.FTZ R246, -R9, R133 ;  /* 0x0000008509f67221 */ /* 0x000fe20000010100 */
[----:B------:R-:W-:Y:S01]  /*3f50*/  FFMA.FTZ R183, R88, R245, R183 ;  /* 0x000000f558b77223 */ /* 0x000fe200000100b7 */
[----:B------:R-:W-:Y:S02]  /*3f60*/  HADD2.F32 R245, -RZ, R128.H1_H1 ;  /* 0x30000080fff57230 */ /* 0x000fe40000004100 */
[----:B------:R-:W-:Y:S02]  /*3f70*/  HADD2.F32 R133, -RZ, R136.H1_H1 ;  /* 0x30000088ff857230 */ /* 0x000fe40000004100 */
[----:B------:R-:W-:Y:S01]  /*3f80*/  FMUL.FTZ R128, R4, R246 ;  /* 0x000000f604807220 */ /* 0x000fe20000410000 */
[----:B------:R-:W-:Y:S01]  /*3f90*/  FMUL.FTZ R136, R61, R245 ;  /* 0x000000f53d887220 */ /* 0x000fe20000410000 */
[----:B------:R-:W-:Y:S01]  /*3fa0*/  FADD.FTZ R134, -R9, R134 ;  /* 0x0000008609867221 */ /* 0x000fe20000010100 */
[----:B------:R-:W-:Y:S01]  /*3fb0*/  FADD.FTZ R223, R133, R223 ;  /* 0x000000df85df7221 */ /* 0x000fe20000010000 */
[-C--:B------:R-:W-:Y:S01]  /*3fc0*/  FFMA.FTZ R222, R128, R133.reuse, R222 ;  /* 0x0000008580de7223 */ /* 0x080fe200000100de */
[----:B------:R-:W-:Y:S01]  /*3fd0*/  FFMA.FTZ R133, R89, R133, R136 ;  /* 0x0000008559857223 */ /* 0x000fe20000010088 */
[----:B------:R-:W-:-:S02]  /*3fe0*/  HADD2.F32 R136, -RZ, R129.H0_H0 ;  /* 0x20000081ff887230 */ /* 0x000fc40000004100 */
[----:B------:R-:W-:Y:S01]  /*3ff0*/  FMUL.FTZ R134, R4, R134 ;  /* 0x0000008604867220 */ /* 0x000fe20000410000 */
[----:B------:R-:W-:Y:S01]  /*4000*/  FADD.FTZ R221, R245, R221 ;  /* 0x000000ddf5dd7221 */ /* 0x000fe20000010000 */
[----:B------:R-:W-:Y:S01]  /*4010*/  FFMA.FTZ R220, R128, R245, R220 ;  /* 0x000000f580dc7223 */ /* 0x000fe200000100dc */
[----:B------:R-:W-:Y:S02]  /*4020*/  HADD2.F32 R245, -RZ, R137.H0_H0 ;  /* 0x20000089fff57230 */ /* 0x000fe40000004100 */
[----:B------:R-:W-:Y:S01]  /*4030*/  FADD.FTZ R227, R136, R227 ;  /* 0x000000e388e37221 */ /* 0x000fe20000010000 */
[-C--:B------:R-:W-:Y:S01]  /*4040*/  FFMA.FTZ R226, R134, R136.reuse, R226 ;  /* 0x0000008886e27223 */ /* 0x080fe200000100e2 */
[----:B------:R-:W-:Y:S01]  /*4050*/  FMUL.FTZ R136, R62, R136 ;  /* 0x000000883e887220 */ /* 0x000fe20000410000 */
[----:B------:R-:W-:Y:S01]  /*4060*/  FADD.FTZ R225, R245, R225 ;  /* 0x000000e1f5e17221 */ /* 0x000fe20000010000 */
[-C--:B------:R-:W-:Y:S02]  /*4070*/  FFMA.FTZ R224, R134, R245.reuse, R224 ;  /* 0x000000f586e07223 */ /* 0x080fe400000100e0 */
[----:B------:R-:W-:Y:S01]  /*4080*/  FFMA.FTZ R136, R90, R245, R136 ;  /* 0x000000f55a887223 */ /* 0x000fe20000010088 */
[----:B------:R-:W-:Y:S01]  /*4090*/  FADD.FTZ R245, -R9, R135 ;  /* 0x0000008709f57221 */ /* 0x000fe20000010100 */
[----:B------:R-:W-:-:S03]  /*40a0*/  HADD2.F32 R135, -RZ, R129.H1_H1 ;  /* 0x30000081ff877230 */ /* 0x000fc60000004100 */
[----:B------:R-:W-:Y:S01]  /*40b0*/  FMUL.FTZ R129, R4, R245 ;  /* 0x000000f504817220 */ /* 0x000fe20000410000 */
[----:B------:R-:W-:Y:S02]  /*40c0*/  HADD2.F32 R137, -RZ, R137.H1_H1 ;  /* 0x30000089ff897230 */ /* 0x000fe40000004100 */
[----:B------:R-:W-:Y:S01]  /*40d0*/  FADD.FTZ R231, R135, R231 ;  /* 0x000000e787e77221 */ /* 0x000fe20000010000 */
[-C--:B------:R-:W-:Y:S01]  /*40e0*/  FFMA.FTZ R230, R129, R135.reuse, R230 ;  /* 0x0000008781e67223 */ /* 0x080fe200000100e6 */
[----:B------:R-:W-:Y:S01]  /*40f0*/  FMUL.FTZ R135, R63, R135 ;  /* 0x000000873f877220 */ /* 0x000fe20000410000 */
[C---:B------:R-:W-:Y:S01]  /*4100*/  FADD.FTZ R245, -R9.reuse, R142 ;  /* 0x0000008e09f57221 */ /* 0x040fe20000010100 */
[----:B------:R-:W-:Y:S01]  /*4110*/  FADD.FTZ R140, -R9, R140 ;  /* 0x0000008c098c7221 */ /* 0x000fe20000010100 */
[----:B------:R-:W-:Y:S02]  /*4120*/  HADD2.F32 R142, -RZ, R130.H0_H0 ;  /* 0x20000082ff8e7230 */ /* 0x000fe40000004100 */
[----:B------:R-:W-:Y:S01]  /*4130*/  FADD.FTZ R229, R137, R229 ;  /* 0x000000e589e57221 */ /* 0x000fe20000010000 */
[-C--:B------:R-:W-:Y:S01]  /*4140*/  FFMA.FTZ R228, R129, R137.reuse, R228 ;  /* 0x0000008981e47223 */ /* 0x080fe200000100e4 */
[----:B------:R-:W-:Y:S01]  /*4150*/  FFMA.FTZ R135, R91, R137, R135 ;  /* 0x000000895b877223 */ /* 0x000fe20000010087 */
[C---:B------:R-:W-:Y:S01]  /*4160*/  FADD.FTZ R141, -R9.reuse, R141 ;  /* 0x0000008d098d7221 */ /* 0x040fe20000010100 */
[----:B------:R-:W-:Y:S01]  /*4170*/  FADD.FTZ R246, -R9, R143 ;  /* 0x0000008f09f67221 */ /* 0x000fe20000010100 */
[----:B------:R-:W-:-:S02]  /*4180*/  HADD2.F32 R137, -RZ, R138.H0_H0 ;  /* 0x2000008aff897230 */ /* 0x000fc40000004100 */
[----:B------:R-:W-:Y:S01]  /*4190*/  FMUL.FTZ R9, R4, R140 ;  /* 0x0000008c04097220 */ /* 0x000fe20000410000 */
[----:B------:R-:W-:Y:S02]  /*41a0*/  FMUL.FTZ R140, R56, R142 ;  /* 0x0000008e388c7220 */ /* 0x000fe40000410000 */
[----:B------:R-:W-:Y:S01]  /*41b0*/  FADD.FTZ R233, R137, R233 ;  /* 0x000000e989e97221 */ /* 0x000fe20000010000 */
[-C--:B------:R-:W-:Y:S01]  /*41c0*/  FFMA.FTZ R232, R9, R137.reuse, R232 ;  /* 0x0000008909e87223 */ /* 0x080fe200000100e8 */
[----:B------:R-:W-:Y:S01]  /*41d0*/  FFMA.FTZ R137, R84, R137, R140 ;  /* 0x0000008954897223 */ /* 0x000fe2000001008c */
[----:B------:R-:W-:Y:S02]  /*41e0*/  HADD2.F32 R140, -RZ, R130.H1_H1 ;  /* 0x30000082ff8c7230 */ /* 0x000fe40000004100 */
[----:B------:R-:W-:Y:S01]  /*41f0*/  FMUL.FTZ R130, R4, R141 ;  /* 0x0000008d04827220 */ /* 0x000fe20000410000 */
[----:B------:R-:W-:Y:S02]  /*4200*/  HADD2.F32 R138, -RZ, R138.H1_H1 ;  /* 0x3000008aff8a7230 */ /* 0x000fe40000004100 */
[----:B------:R-:W-:Y:S01]  /*4210*/  FADD.FTZ R143, R142, R243 ;  /* 0x000000f38e8f7221 */ /* 0x000fe20000010000 */
[----:B------:R-:W-:-:S02]  /*4220*/  HADD2.F32 R243, -RZ, R131.H0_H0 ;  /* 0x20000083fff37230 */ /* 0x000fc40000004100 */
[-C--:B------:R-:W-:Y:S01]  /*4230*/  FMUL.FTZ R141, R57, R140.reuse ;  /* 0x0000008c398d7220 */ /* 0x080fe20000410000 */
[----:B------:R-:W-:Y:S01]  /*4240*/  FADD.FTZ R239, R140, R239 ;  /* 0x000000ef8cef7221 */ /* 0x000fe20000010000 */
[----:B------:R-:W-:Y:S01]  /*4250*/  FFMA.FTZ R238, R130, R140, R238 ;  /* 0x0000008c82ee7223 */ /* 0x000fe200000100ee */
[----:B------:R-:W-:Y:S01]  /*4260*/  FMUL.FTZ R140, R4, R245 ;  /* 0x000000f5048c7220 */ /* 0x000fe20000410000 */
[----:B------:R-:W-:Y:S01]  /*4270*/  FADD.FTZ R241, R138, R241 ;  /* 0x000000f18af17221 */ /* 0x000fe20000010000 */
[-C--:B------:R-:W-:Y:S01]  /*4280*/  FFMA.FTZ R240, R130, R138.reuse, R240 ;  /* 0x0000008a82f07223 */ /* 0x080fe200000100f0 */
[----:B------:R-:W-:Y:S01]  /*4290*/  FFMA.FTZ R138, R85, R138, R141 ;  /* 0x0000008a558a7223 */ /* 0x000fe2000001008d */
[----:B------:R-:W-:Y:S01]  /*42a0*/  FFMA.FTZ R142, R9, R142, R244 ;  /* 0x0000008e098e7223 */ /* 0x000fe200000100f4 */
[----:B------:R-:W-:Y:S02]  /*42b0*/  HADD2.F32 R141, -RZ, R139.H0_H0 ;  /* 0x2000008bff8d7230 */ /* 0x000fe40000004100 */
[-C--:B------:R-:W-:Y:S01]  /*42c0*/  FMUL.FTZ R244, R58, R243.reuse ;  /* 0x000000f33af47220 */ /* 0x080fe20000410000 */
[----:B------:R-:W-:Y:S01]  /*42d0*/  FADD.FTZ R235, R243, R235 ;  /* 0x000000ebf3eb7221 */ /* 0x000fe20000010000 */
[----:B------:R-:W-:Y:S01]  /*42e0*/  FFMA.FTZ R234, R140, R243, R234 ;  /* 0x000000f38cea7223 */ /* 0x000fe200000100ea */
[----:B------:R-:W-:-:S02]  /*42f0*/  HADD2.F32 R243, -RZ, R131.H1_H1 ;  /* 0x30000083fff37230 */ /* 0x000fc40000004100 */
[----:B------:R-:W-:Y:S01]  /*4300*/  FMUL.FTZ R131, R4, R246 ;  /* 0x000000f604837220 */ /* 0x000fe20000410000 */
[----:B------:R-:W-:Y:S02]  /*4310*/  HADD2.F32 R139, -RZ, R139.H1_H1 ;  /* 0x3000008bff8b7230 */ /* 0x000fe40000004100 */
[----:B------:R-:W-:Y:S01]  /*4320*/  FADD.FTZ R237, R141, R237 ;  /* 0x000000ed8ded7221 */ /* 0x000fe20000010000 */
[-C--:B------:R-:W-:Y:S01]  /*4330*/  FFMA.FTZ R236, R140, R141.reuse, R236 ;  /* 0x0000008d8cec7223 */ /* 0x080fe200000100ec */
[----:B------:R-:W-:Y:S01]  /*4340*/  FFMA.FTZ R141, R86, R141, R244 ;  /* 0x0000008d568d7223 */ /* 0x000fe200000100f4 */
[----:B------:R-:W-:Y:S01]  /*4350*/  FMUL.FTZ R244, R59, R243 ;  /* 0x000000f33bf47220 */ /* 0x000fe20000410000 */
[----:B------:R-:W-:Y:S01]  /*4360*/  FADD.FTZ R249, R139, R242 ;  /* 0x000000f28bf97221 */ /* 0x000fe20000010000 */
        /* <DEDUP_REMOVED lines=78> */
[-C--:B------:R-:W-:Y:S01]  /*4850*/  FFMA.FTZ R248, R131, R139.reuse, R248 ;  /* 0x0000008b83f87223 */ /* 0x080fe200000100f8 */
[----:B------:R-:W-:Y:S01]  /*4860*/  UMOV UR4, 0xffffffff ;  /* 0xffffffff00047882 */ /* 0x000fe20000000000 */
[----:B------:R-:W-:Y:S01]  /*4870*/  FFMA.FTZ R139, R87, R139, R244 ;  /* 0x0000008b578b7223 */ /* 0x000fe200000100f4 */
[----:B------:R-:W-:Y:S01]  /*4880*/  ISETP.NE.U32.AND P1, PT, RZ, UR14, PT ;  /* 0x0000000eff007c0c */ /* 0x000fe2000bf25070 */
[----:B------:R-:W-:Y:S01]  /*4890*/  FADD.FTZ R243, R243, R141 ;  /* 0x0000008df3f37221 */ /* 0x000fe20000010000 */
[----:B------:R-:W-:Y:S02]  /*48a0*/  FFMA.FTZ R242, R140, R141, R242 ;  /* 0x0000008d8cf27223 */ /* 0x000fe400000100f2 */
[----:B------:R-:W-:Y:S01]  /*48b0*/  ISETP.NE.AND.EX P1, PT, RZ, UR15, PT, P1 ;  /* 0x0000000fff007c0c */ /* 0x000fe2000bf25310 */
[----:B------:R-:W-:Y:S01]  /*48c0*/  FADD.FTZ R245, R243, R139 ;  /* 0x0000008bf3f57221 */ /* 0x000fe20000010000 */
[----:B------:R-:W-:Y:S01]  /*48d0*/  FFMA.FTZ R251, R131, R139, R242 ;  /* 0x0000008b83fb7223 */ /* 0x000fe200000100f2 */
[----:B-1----:R-:W-:Y:S10]  /*48e0*/  BRA.DIV UR4, `(.L_x_4756) ;  /* 0x000000ce04a87947 */ /* 0x002ff4000b800000 */
[----:B------:R-:W0:Y:S01]  /*48f0*/  SHFL.BFLY PT, R242, R245, 0x1, 0x1f ;  /* 0x0c201f00f5f27f89 */ /* 0x000e2200000e0000 */
[----:B------:R-:W-:Y:S02]  /*4900*/  MOV R252, R217 ;  /* 0x000000d900fc7202 */ /* 0x000fe40000000f00 */
[----:B------:R-:W-:Y:S01]  /*4910*/  MOV R244, R142 ;  /* 0x0000008e00f47202 */ /* 0x000fe20000000f00 */
[----:B------:R-:W-:Y:S01]  /*4920*/  STL [R1+0x10], R216 ;  /* 0x000010d801007387 */ /* 0x000fe20000100800 */
[----:B------:R-:W-:-:S03]  /*4930*/  MOV R243, R143 ;  /* 0x0000008f00f37202 */ /* 0x000fc60000000f00 */
[----:B------:R-:W-:Y:S01]  /*4940*/  STL [R1+0x14], R246 ;  /* 0x000014f601007387 */ /* 0x000fe20000100800 */
[----:B0-----:R-:W-:-:S03]  /*4950*/  FADD.FTZ R250, R245, R242 ;  /* 0x000000f2f5fa7221 */ /* 0x001fc60000010000 */
        /* <DEDUP_REMOVED lines=14> */
[----:B0-----:R-:W-:Y:S01]  /*4a40*/  FADD.FTZ R251, R251, R242 ;  /* 0x000000f2fbfb7221 */ /* 0x001fe20000010000 */
[----:B------:R-:W-:-:S04]  /*4a50*/  MOV R242, R249 ;  /* 0x000000f900f27202 */ /* 0x000fc80000000f00 */
[----:B--2---:R1:W0:Y:S03]  /*4a60*/  SHFL.BFLY PT, R217, R251, 0x10, 0x1f ;  /* 0x0e001f00fbd97f89 */ /* 0x00422600000e0000 */
.L_x_4809:
        /* <DEDUP_REMOVED lines=24> */
[----:B------:R-:W-:Y:S01]  /*4bf0*/  FMUL.FTZ R14, R4, R19 ;  /* 0x00000013040e7220 */ /* 0x000fe20000410000 */
[----:B------:R-:W-:Y:S01]  /*4c00*/  FFMA.FTZ R18, R184, R142, R143 ;  /* 0x0000008eb8127223 */ /* 0x000fe2000001008f */
[----:B-----5:R-:W-:Y:S01]  /*4c10*/  LOP3.LUT P4, RZ, R171, 0xff, RZ, 0xc0, !PT ;  /* 0x000000ffabff7812 */ /* 0x020fe2000788c0ff */
[----:B------:R-:W-:Y:S01]  /*4c20*/  FMUL.FTZ R12, R4, R12 ;  /* 0x0000000c040c7220 */ /* 0x000fe20000410000 */
[----:B------:R-:W-:Y:S01]  /*4c30*/  FMUL.FTZ R14, R14, UR6 ;  /* 0x000000060e0e7c20 */ /* 0x000fe20008410000 */
[----:B------:R-:W-:Y:S01]  /*4c40*/  FADD.FTZ R18, R23, -R18 ;  /* 0x8000001217127221 */ /* 0x000fe20000010000 */
[----:B------:R-:W-:Y:S01]  /*4c50*/  LOP3.LUT P3, RZ, R171, 0xff00, RZ, 0xc0, !PT ;  /* 0x0000ff00abff7812 */ /* 0x000fe2000786c0ff */
[----:B------:R-:W-:Y:S01]  /*4c60*/  FMUL.FTZ R12, R12, UR6 ;  /* 0x000000060c0c7c20 */ /* 0x000fe20008410000 */
[----:B------:R-:W-:Y:S01]  /*4c70*/  FADD.FTZ R17, R22, -R17 ;  /* 0x8000001116117221 */ /* 0x000fe20000010000 */
[----:B------:R-:W-:Y:S01]  /*4c80*/  FFMA.FTZ R15, R15, R142, R143 ;  /* 0x0000008e0f0f7223 */ /* 0x000fe2000001008f */
[----:B------:R-:W-:Y:S01]  /*4c90*/  FADD.FTZ R0, R11, -R0 ;  /* 0x800000000b007221 */ /* 0x000fe20000010000 */
[----:B------:R-:W-:Y:S01]  /*4ca0*/  FMUL.FTZ R18, R4, R18 ;  /* 0x0000001204127220 */ /* 0x000fe20000410000 */
[----:B------:R-:W-:Y:S01]  /*4cb0*/  FSEL R12, R12, RZ, P4 ;  /* 0x000000ff0c0c7208 */ /* 0x000fe20002000000 */
[----:B------:R-:W-:Y:S01]  /*4cc0*/  FMUL.FTZ R17, R4, R17 ;  /* 0x0000001104117220 */ /* 0x000fe20000410000 */
[----:B------:R-:W-:Y:S01]  /*4cd0*/  FSEL R11, R14, RZ, P3 ;  /* 0x000000ff0e0b7208 */ /* 0x000fe20001800000 */
[----:B------:R-:W-:Y:S01]  /*4ce0*/  FADD.FTZ R16, R16, -R15 ;  /* 0x8000000f10107221 */ /* 0x000fe20000010000 */
[----:B------:R-:W-:Y:S01]  /*4cf0*/  ISETP.GE.U32.AND P1, PT, R170, RZ, PT ;  /* 0x000000ffaa00720c */ /* 0x000fe20003f26070 */
[----:B------:R-:W-:Y:S01]  /*4d00*/  FMUL.FTZ R18, R18, UR6 ;  /* 0x0000000612127c20 */ /* 0x000fe20008410000 */
[----:B------:R-:W-:Y:S01]  /*4d10*/  F2FP.F16.F32.PACK_AB R14, R11, R12 ;  /* 0x0000000c0b0e723e */ /* 0x000fe200000000ff */
[----:B------:R-:W-:Y:S01]  /*4d20*/  FMUL.FTZ R17, R17, UR6 ;  /* 0x0000000611117c20 */ /* 0x000fe20008410000 */
[C---:B------:R-:W-:Y:S01]  /*4d30*/  ISETP.GE.U32.AND.EX P1, PT, R171.reuse, 0x1000000, PT, P1 ;  /* 0x01000000ab00780c */ /* 0x040fe20003f26110 */
[C---:B------:R-:W-:Y:S01]  /*4d40*/  FMUL.FTZ R11, R4.reuse, R13 ;  /* 0x0000000d040b7220 */ /* 0x040fe20000410000 */
[C---:B------:R-:W-:Y:S01]  /*4d50*/  FMUL.FTZ R12, R4.reuse, R16 ;  /* 0x00000010040c7220 */ /* 0x040fe20000410000 */
[----:B------:R-:W-:Y:S01]  /*4d60*/  LOP3.LUT P5, RZ, R171, 0xff0000, RZ, 0xc0, !PT ;  /* 0x00ff0000abff7812 */ /* 0x000fe200078ac0ff */
[C---:B------:R-:W-:Y:S01]  /*4d70*/  FMUL.FTZ R0, R4.reuse, R0 ;  /* 0x0000000004007220 */ /* 0x040fe20000410000 */
[----:B------:R-:W-:Y:S01]  /*4d80*/  FMUL.FTZ R10, R4, R10 ;  /* 0x0000000a040a7220 */ /* 0x000fe20000410000 */
[----:B------:R-:W-:Y:S01]  /*4d90*/  FSEL R18, R18, RZ, P1 ;  /* 0x000000ff12127208 */ /* 0x000fe20000800000 */
[----:B------:R-:W-:Y:S01]  /*4da0*/  FMUL.FTZ R11, R11, UR6 ;  /* 0x000000060b0b7c20 */ /* 0x000fe20008410000 */
[----:B------:R-:W-:Y:S01]  /*4db0*/  FMUL.FTZ R12, R12, UR6 ;  /* 0x000000060c0c7c20 */ /* 0x000fe20008410000 */
[----:B------:R-:W-:Y:S01]  /*4dc0*/  LOP3.LUT P6, RZ, R170, 0xff0000, RZ, 0xc0, !PT ;  /* 0x00ff0000aaff7812 */ /* 0x000fe200078cc0ff */
        /* <DEDUP_REMOVED lines=14> */
.L_x_4759:
[-CC-:B------:R-:W-:Y:S01]  /*4eb0*/  FFMA.FTZ R10, R10, R142.reuse, R143.reuse ;  /* 0x0000008e0a0a7223 */ /* 0x180fe2000001008f */
[-CC-:B------:R-:W-:Y:S01]  /*4ec0*/  FFMA.FTZ R19, R19, R142.reuse, R143.reuse ;  /* 0x0000008e13137223 */ /* 0x180fe2000001008f */
[-CC-:B------:R-:W-:Y:S01]  /*4ed0*/  FFMA.FTZ R0, R0, R142.reuse, R143.reuse ;  /* 0x0000008e00007223 */ /* 0x180fe2000001008f */
[----:B-----5:R-:W-:Y:S01]  /*4ee0*/  ISETP.GE.U32.AND P1, PT, R170, RZ, PT ;  /* 0x000000ffaa00720c */ /* 0x020fe20003f26070 */
[----:B------:R-:W-:Y:S01]  /*4ef0*/  FADD.FTZ R10, R12, -R10 ;  /* 0x8000000a0c0a7221 */ /* 0x000fe20000010000 */
[-C--:B------:R-:W-:Y:S01]  /*4f00*/  FFMA.FTZ R12, R17, R142.reuse, R143 ;  /* 0x0000008e110c7223 */ /* 0x080fe2000001008f */
[----:B------:R-:W-:Y:S01]  /*4f10*/  FADD.FTZ R19, R20, -R19 ;  /* 0x8000001314137221 */ /* 0x000fe20000010000 */
[-CC-:B------:R-:W-:Y:S01]  /*4f20*/  FFMA.FTZ R17, R21, R142.reuse, R143.reuse ;  /* 0x0000008e15117223 */ /* 0x180fe2000001008f */
[----:B------:R-:W-:Y:S01]  /*4f30*/  LOP3.LUT P6, RZ, R171, 0xff, RZ, 0xc0, !PT ;  /* 0x000000ffabff7812 */ /* 0x000fe200078cc0ff */
[----:B------:R-:W-:Y:S01]  /*4f40*/  FADD.FTZ R12, R18, -R12 ;  /* 0x8000000c120c7221 */ /* 0x000fe20000010000 */
[----:B------:R-:W-:Y:S01]  /*4f50*/  FFMA.FTZ R18, R184, R142, R143 ;  /* 0x0000008eb8127223 */ /* 0x000fe2000001008f */
[----:B------:R-:W-:Y:S01]  /*4f60*/  FMUL.FTZ R117, R4, R19 ;  /* 0x0000001304757220 */ /* 0x000fe20000410000 */
[----:B------:R-:W-:Y:S01]  /*4f70*/  FADD.FTZ R17, R22, -R17 ;  /* 0x8000001116117221 */ /* 0x000fe20000010000 */
[----:B------:R-:W-:Y:S01]  /*4f80*/  FMUL.FTZ R116, R4, R12 ;  /* 0x0000000c04747220 */ /* 0x000fe20000410000 */
[----:B------:R-:W-:Y:S01]  /*4f90*/  FADD.FTZ R18, R23, -R18 ;  /* 0x8000001217127221 */ /* 0x000fe20000010000 */
[-CC-:B------:R-:W-:Y:S01]  /*4fa0*/  FFMA.FTZ R13, R13, R142.reuse, R143.reuse ;  /* 0x0000008e0d0d7223 */ /* 0x180fe2000001008f */
[----:B------:R-:W-:Y:S01]  /*4fb0*/  FFMA.FTZ R15, R15, R142, R143 ;  /* 0x0000008e0f0f7223 */ /* 0x000fe2000001008f */
[----:B------:R-:W-:Y:S01]  /*4fc0*/  FMUL.FTZ R12, R116, UR6 ;  /* 0x00000006740c7c20 */ /* 0x000fe20008410000 */
[----:B------:R-:W-:Y:S01]  /*4fd0*/  FMUL.FTZ R119, R4, R18 ;  /* 0x0000001204777220 */ /* 0x000fe20000410000 */
[----:B------:R-:W-:Y:S01]  /*4fe0*/  FADD.FTZ R0, R11, -R0 ;  /* 0x800000000b007221 */ /* 0x000fe20000010000 */
[----:B------:R-:W-:Y:S01]  /*4ff0*/  ISETP.GE.U32.AND.EX P1, PT, R171, 0x1000000, PT, P1 ;  /* 0x01000000ab00780c */ /* 0x000fe20003f26110 */
[----:B------:R-:W-:Y:S01]  /*5000*/  FMUL.FTZ R11, R117, UR6 ;  /* 0x00000006750b7c20 */ /* 0x000fe20008410000 */
[----:B------:R-:W-:Y:S01]  /*5010*/  FMUL.FTZ R18, R119, UR6 ;  /* 0x0000000677127c20 */ /* 0x000fe20008410000 */
[----:B------:R-:W-:Y:S01]  /*5020*/  FSEL R12, R12, RZ, P6 ;  /* 0x000000ff0c0c7208 */ /* 0x000fe20003000000 */
[----:B------:R-:W-:Y:S01]  /*5030*/  FMUL.FTZ R118, R4, R17 ;  /* 0x0000001104767220 */ /* 0x000fe20000410000 */
[----:B------:R-:W-:Y:S01]  /*5040*/  LOP3.LUT P6, RZ, R171, 0xff00, RZ, 0xc0, !PT ;  /* 0x0000ff00abff7812 */ /* 0x000fe200078cc0ff */
[----:B------:R-:W-:Y:S01]  /*5050*/  FADD.FTZ R13, R14, -R13 ;  /* 0x8000000d0e0d7221 */ /* 0x000fe20000010000 */
        /* <DEDUP_REMOVED lines=9> */
[----:B------:R-:W-:Y:S01]  /*50f0*/  F2FP.F16.F32.PACK_AB R14, R11, R12 ;  /* 0x0000000c0b0e723e */ /* 0x000fe200000000ff */
        /* <DEDUP_REMOVED lines=17> */
.L_x_4758:
        /* <DEDUP_REMOVED lines=13> */
[-C--:B------:R-:W-:Y:S01]  /*52e0*/  FFMA.FTZ R17, R21, R142.reuse, R143 ;  /* 0x0000008e15117223 */ /* 0x080fe2000001008f */
[----:B------:R-:W-:Y:S01]  /*52f0*/  FADD.FTZ R12, R18, -R12 ;  /* 0x8000000c120c7221 */ /* 0x000fe20000010000 */
[----:B-----5:R-:W-:Y:S01]  /*5300*/  FFMA.FTZ R14, R4, R19, R49 ;  /* 0x00000013040e7223 */ /* 0x020fe20000010031 */
[----:B------:R-:W-:Y:S01]  /*5310*/  FFMA.FTZ R18, R184, R142, R143 ;  /* 0x0000008eb8127223 */ /* 0x000fe2000001008f */
[----:B------:R-:W-:Y:S01]  /*5320*/  LOP3.LUT P4, RZ, R171, 0xff, RZ, 0xc0, !PT ;  /* 0x000000ffabff7812 */ /* 0x000fe2000788c0ff */
[----:B------:R-:W-:Y:S01]  /*5330*/  FFMA.FTZ R12, R4, R12, R48 ;  /* 0x0000000c040c7223 */ /* 0x000fe20000010030 */
[----:B------:R-:W-:Y:S01]  /*5340*/  FMUL.FTZ R14, R14, UR6 ;  /* 0x000000060e0e7c20 */ /* 0x000fe20008410000 */
[----:B------:R-:W-:Y:S01]  /*5350*/  FADD.FTZ R18, R23, -R18 ;  /* 0x8000001217127221 */ /* 0x000fe20000010000 */
[----:B------:R-:W-:Y:S01]  /*5360*/  LOP3.LUT P3, RZ, R171, 0xff00, RZ, 0xc0, !PT ;  /* 0x0000ff00abff7812 */ /* 0x000fe2000786c0ff */
[----:B------:R-:W-:Y:S01]  /*5370*/  FMUL.FTZ R12, R12, UR6 ;  /* 0x000000060c0c7c20 */ /* 0x000fe20008410000 */
[----:B------:R-:W-:Y:S01]  /*5380*/  FADD.FTZ R17, R22, -R17 ;  /* 0x8000001116117221 */ /* 0x000fe20000010000 */
[----:B------:R-:W-:Y:S01]  /*5390*/  FFMA.FTZ R15, R15, R142, R143 ;  /* 0x0000008e0f0f7223 */ /* 0x000fe2000001008f */
[----:B------:R-:W-:Y:S01]  /*53a0*/  FADD.FTZ R0, R11, -R0 ;  /* 0x800000000b007221 */ /* 0x000fe20000010000 */
        /* <DEDUP_REMOVED lines=8> */
[----:B------:R-:W-:Y:S01]  /*5430*/  FMUL.FTZ R17, R17, UR6 ;  /* 0x0000000611117c20 */ /* 0x000fe20008410000 */
[C---:B------:R-:W-:Y:S01]  /*5440*/  ISETP.GE.U32.AND.EX P1, PT, R171.reuse, 0x1000000, PT, P1 ;  /* 0x01000000ab00780c */ /* 0x040fe20003f26110 */
[C---:B------:R-:W-:Y:S01]  /*5450*/  FFMA.FTZ R11, R4.reuse, R13, R54 ;  /* 0x0000000d040b7223 */ /* 0x040fe20000010036 */
[C---:B------:R-:W-:Y:S01]  /*5460*/  FFMA.FTZ R12, R4.reuse, R16, R55 ;  /* 0x00000010040c7223 */ /* 0x040fe20000010037 */
[----:B------:R-:W-:Y:S01]  /*5470*/  LOP3.LUT P5, RZ, R171, 0xff0000, RZ, 0xc0, !PT ;  /* 0x00ff0000abff7812 */ /* 0x000fe200078ac0ff */
[C---:B------:R-:W-:Y:S01]  /*5480*/  FFMA.FTZ R0, R4.reuse, R0, R52 ;  /* 0x0000000004007223 */ /* 0x040fe20000010034 */
[----:B------:R-:W-:Y:S01]  /*5490*/  FFMA.FTZ R10, R4, R10, R53 ;  /* 0x0000000a040a7223 */ /* 0x000fe20000010035 */
        /* <DEDUP_REMOVED lines=18> */
.L_x_4761:
        /* <DEDUP_REMOVED lines=11> */
[----:B------:R-:W-:Y:S01]  /*5670*/  FFMA.FTZ R117, R4, R19, R49 ;  /* 0x0000001304757223 */ /* 0x000fe20000010031 */
[----:B------:R-:W-:Y:S01]  /*5680*/  FADD.FTZ R17, R22, -R17 ;  /* 0x8000001116117221 */ /* 0x000fe20000010000 */
[----:B------:R-:W-:Y:S01]  /*5690*/  FFMA.FTZ R116, R4, R12, R48 ;  /* 0x0000000c04747223 */ /* 0x000fe20000010030 */
[----:B------:R-:W-:Y:S01]  /*56a0*/  FADD.FTZ R18, R23, -R18 ;  /* 0x8000001217127221 */ /* 0x000fe20000010000 */
[-CC-:B------:R-:W-:Y:S01]  /*56b0*/  FFMA.FTZ R13, R13, R142.reuse, R143.reuse ;  /* 0x0000008e0d0d7223 */ /* 0x180fe2000001008f */
[----:B------:R-:W-:Y:S01]  /*56c0*/  FFMA.FTZ R15, R15, R142, R143 ;  /* 0x0000008e0f0f7223 */ /* 0x000fe2000001008f */
[----:B------:R-:W-:Y:S01]  /*56d0*/  FMUL.FTZ R12, R116, UR6 ;  /* 0x00000006740c7c20 */ /* 0x000fe20008410000 */
[----:B------:R-:W-:Y:S01]  /*56e0*/  FFMA.FTZ R119, R4, R18, R51 ;  /* 0x0000001204777223 */ /* 0x000fe20000010033 */
[----:B------:R-:W-:Y:S01]  /*56f0*/  FADD.FTZ R0, R11, -R0 ;  /* 0x800000000b007221 */ /* 0x000fe20000010000 */
[----:B------:R-:W-:Y:S01]  /*5700*/  ISETP.GE.U32.AND.EX P1, PT, R171, 0x1000000, PT, P1 ;  /* 0x01000000ab00780c */ /* 0x000fe20003f26110 */
[----:B------:R-:W-:Y:S01]  /*5710*/  FMUL.FTZ R11, R117, UR6 ;  /* 0x00000006750b7c20 */ /* 0x000fe20008410000 */
[----:B------:R-:W-:Y:S01]  /*5720*/  FMUL.FTZ R18, R119, UR6 ;  /* 0x0000000677127c20 */ /* 0x000fe20008410000 */
[----:B------:R-:W-:Y:S01]  /*5730*/  FSEL R12, R12, RZ, P6 ;  /* 0x000000ff0c0c7208 */ /* 0x000fe20003000000 */
[----:B------:R-:W-:Y:S01]  /*5740*/  FFMA.FTZ R118, R4, R17, R50 ;  /* 0x0000001104767223 */ /* 0x000fe20000010032 */
[----:B------:R-:W-:Y:S01]  /*5750*/  LOP3.LUT P6, RZ, R171, 0xff00, RZ, 0xc0, !PT ;  /* 0x0000ff00abff7812 */ /* 0x000fe200078cc0ff */
[----:B------:R-:W-:Y:S01]  /*5760*/  FADD.FTZ R13, R14, -R13 ;  /* 0x8000000d0e0d7221 */ /* 0x000fe20000010000 */
        /* <DEDUP_REMOVED lines=27> */
.L_x_4757:
        /* <DEDUP_REMOVED lines=11> */
[----:B-----5:R-:W-:Y:S01]  /*59d0*/  LOP3.LUT P3, RZ, R171, 0xff0000, RZ, 0xc0, !PT ;  /* 0x00ff0000abff7812 */ /* 0x020fe2000786c0ff */
[----:B------:R-:W-:Y:S01]  /*59e0*/  FADD.FTZ R10, R12, -R10 ;  /* 0x8000000a0c0a7221 */ /* 0x000fe20000010000 */
[-CC-:B------:R-:W-:Y:S01]  /*59f0*/  FFMA.FTZ R12, R17, R142.reuse, R143.reuse ;  /* 0x0000008e110c7223 */ /* 0x180fe2000001008f */
[-C--:B------:R-:W-:Y:S01]  /*5a00*/  FFMA.FTZ R17, R184, R142.reuse, R143 ;  /* 0x0000008eb8117223 */ /* 0x080fe2000001008f */
[----:B------:R-:W-:Y:S01]  /*5a10*/  FADD.FTZ R19, R20, -R19 ;  /* 0x8000001314137221 */ /* 0x000fe20000010000 */
[----:B------:R-:W-:Y:S01]  /*5a20*/  FADD.FTZ R13, R14, -R13 ;  /* 0x8000000d0e0d7221 */ /* 0x000fe20000010000 */
[----:B------:R-:W-:Y:S01]  /*5a30*/  FADD.FTZ R12, R18, -R12 ;  /* 0x8000000c120c7221 */ /* 0x000fe20000010000 */
[----:B------:R-:W-:Y:S01]  /*5a40*/  FFMA.FTZ R18, R21, R142, R143 ;  /* 0x0000008e15127223 */ /* 0x000fe2000001008f */
[----:B------:R-:W-:Y:S01]  /*5a50*/  FADD.FTZ R17, R23, -R17 ;  /* 0x8000001117117221 */ /* 0x000fe20000010000 */
[----:B------:R-:W-:Y:S01]  /*5a60*/  FMUL.FTZ R14, R4, R19 ;  /* 0x00000013040e7220 */ /* 0x000fe20000410000 */
[----:B------:R-:W-:Y:S01]  /*5a70*/  ISETP.GE.U32.AND P1, PT, R170, RZ, PT ;  /* 0x000000ffaa00720c */ /* 0x000fe20003f26070 */
[----:B------:R-:W-:Y:S01]  /*5a80*/  FADD.FTZ R18, R22, -R18 ;  /* 0x8000001216127221 */ /* 0x000fe20000010000 */
[C---:B------:R-:W-:Y:S01]  /*5a90*/  FMUL.FTZ R17, R4.reuse, R17 ;  /* 0x0000001104117220 */ /* 0x040fe20000410000 */
[----:B------:R-:W-:Y:S01]  /*5aa0*/  FMUL.FTZ R12, R4, R12 ;  /* 0x0000000c040c7220 */ /* 0x000fe20000410000 */
[--C-:B------:R-:W-:Y:S01]  /*5ab0*/  FFMA.FTZ R0, R0, R142, R143.reuse ;  /* 0x0000008e00007223 */ /* 0x100fe2000001008f */
[----:B------:R-:W-:Y:S01]  /*5ac0*/  FMUL.FTZ R18, R4, R18 ;  /* 0x0000001204127220 */ /* 0x000fe20000410000 */
[----:B------:R-:W-:Y:S01]  /*5ad0*/  FMUL.FTZ R23, R17, UR6 ;  /* 0x0000000611177c20 */ /* 0x000fe20008410000 */
[----:B------:R-:W-:Y:S01]  /*5ae0*/  FMUL.FTZ R14, R14, UR6 ;  /* 0x000000060e0e7c20 */ /* 0x000fe20008410000 */
[----:B------:R-:W-:Y:S01]  /*5af0*/  ISETP.GE.U32.AND.EX P4, PT, R171, 0x1000000, PT, P1 ;  /* 0x01000000ab00780c */ /* 0x000fe20003f86110 */
[----:B------:R-:W-:Y:S01]  /*5b00*/  FMUL.FTZ R22, R18, UR6 ;  /* 0x0000000612167c20 */ /* 0x000fe20008410000 */
[----:B------:R-:W-:Y:S01]  /*5b10*/  FMUL.FTZ R17, R12, UR6 ;  /* 0x000000060c117c20 */ /* 0x000fe20008410000 */
        /* <DEDUP_REMOVED lines=8> */
[----:B------:R-:W-:Y:S01]  /*5ba0*/  FMUL.FTZ R0, R4, R0 ;  /* 0x0000000004007220 */ /* 0x000fe20000410000 */
[----:B------:R-:W-:-:S02]  /*5bb0*/  FSEL R11, R14, RZ, P3 ;  /* 0x000000ff0e0b7208 */ /* 0x000fc40001800000 */
[C---:B------:R-:W-:Y:S02]  /*5bc0*/  LOP3.LUT P4, RZ, R199.reuse, 0xff, RZ, 0xc0, !PT ;  /* 0x000000ffc7ff7812 */ /* 0x040fe4000788c0ff */
[----:B------:R-:W-:Y:S02]  /*5bd0*/  LOP3.LUT P3, RZ, R199, 0xff00, RZ, 0xc0, !PT ;  /* 0x0000ff00c7ff7812 */ /* 0x000fe4000786c0ff */
[C---:B------:R-:W-:Y:S02]  /*5be0*/  FSEL R12, R17.reuse, RZ, P5 ;  /* 0x000000ff110c7208 */ /* 0x040fe40002800000 */
[----:B------:R-:W-:Y:S02]  /*5bf0*/  FSEL R17, R17, RZ, P4 ;  /* 0x000000ff11117208 */ /* 0x000fe40002000000 */
[----:B------:R-:W-:Y:S02]  /*5c00*/  FSEL R14, R14, RZ, P3 ;  /* 0x000000ff0e0e7208 */ /* 0x000fe40001800000 */
[----:B------:R-:W-:-:S02]  /*5c10*/  LOP3.LUT P6, RZ, R199, 0xff0000, RZ, 0xc0, !PT ;  /* 0x00ff0000c7ff7812 */ /* 0x000fc400078cc0ff */
[----:B------:R-:W-:Y:S02]  /*5c20*/  F2FP.F16.F32.PACK_AB R126, R14, R17 ;  /* 0x000000110e7e723e */ /* 0x000fe400000000ff */
[----:B------:R-:W-:Y:S01]  /*5c30*/  F2FP.F16.F32.PACK_AB R14, R11, R12 ;  /* 0x0000000c0b0e723e */ /* 0x000fe200000000ff */
[----:B------:R-:W-:Y:S01]  /*5c40*/  FMUL.FTZ R11, R4, R13 ;  /* 0x0000000d040b7220 */ /* 0x000fe20000410000 */
[----:B------:R-:W-:Y:S01]  /*5c50*/  ISETP.GE.U32.AND P1, PT, R198, RZ, PT ;  /* 0x000000ffc600720c */ /* 0x000fe20003f26070 */
[----:B------:R-:W-:Y:S01]  /*5c60*/  FMUL.FTZ R13, R4, R16 ;  /* 0x00000010040d7220 */ /* 0x000fe20000410000 */
[----:B------:R-:W-:Y:S01]  /*5c70*/  FSEL R22, R22, RZ, P6 ;  /* 0x000000ff16167208 */ /* 0x000fe20003000000 */
[----:B------:R-:W-:Y:S01]  /*5c80*/  FMUL.FTZ R12, R11, UR6 ;  /* 0x000000060b0c7c20 */ /* 0x000fe20008410000 */
[----:B------:R-:W-:Y:S01]  /*5c90*/  LOP3.LUT P6, RZ, R170, 0xff0000, RZ, 0xc0, !PT ;  /* 0x00ff0000aaff7812 */ /* 0x000fe200078cc0ff */
[----:B------:R-:W-:Y:S01]  /*5ca0*/  FMUL.FTZ R13, R13, UR6 ;  /* 0x000000060d0d7c20 */ /* 0x000fe20008410000 */
[----:B------:R-:W-:-:S02]  /*5cb0*/  ISETP.GE.U32.AND.EX P1, PT, R199, 0x1000000, PT, P1 ;  /* 0x01000000c700780c */ /* 0x000fc40003f26110 */
[----:B------:R-:W-:Y:S02]  /*5cc0*/  FSEL R11, R12, RZ, P6 ;  /* 0x000000ff0c0b7208 */ /* 0x000fe40003000000 */
[----:B------:R-:W-:Y:S02]  /*5cd0*/  FSEL R23, R23, RZ, P1 ;  /* 0x000000ff17177208 */ /* 0x000fe40000800000 */
[----:B------:R-:W-:Y:S02]  /*5ce0*/  LOP3.LUT P6, RZ, R198, 0xff000000, RZ, 0xc0, !PT ;  /* 0xff000000c6ff7812 */ /* 0x000fe400078cc0ff */
[----:B------:R-:W-:Y:S02]  /*5cf0*/  LOP3.LUT P1, RZ, R170, 0xff000000, RZ, 0xc0, !PT ;  /* 0xff000000aaff7812 */ /* 0x000fe4000782c0ff */
[C---:B------:R-:W-:Y:S02]  /*5d00*/  FSEL R16, R13.reuse, RZ, P6 ;  /* 0x000000ff0d107208 */ /* 0x040fe40003000000 */
[----:B------:R-:W-:-:S02]  /*5d10*/  FSEL R13, R13, RZ, P1 ;  /* 0x000000ff0d0d7208 */ /* 0x000fc40000800000 */
[----:B------:R-:W-:Y:S02]  /*5d20*/  LOP3.LUT P3, RZ, R198, 0xff0000, RZ, 0xc0, !PT ;  /* 0x00ff0000c6ff7812 */ /* 0x000fe4000786c0ff */
[----:B------:R-:W-:Y:S01]  /*5d30*/  F2FP.F16.F32.PACK_AB R13, R13, R11 ;  /* 0x0000000b0d0d723e */ /* 0x000fe200000000ff */
[----:B------:R-:W-:Y:S01]  /*5d40*/  FMUL.FTZ R11, R10, UR6 ;  /* 0x000000060a0b7c20 */ /* 0x000fe20008410000 */
[----:B------:R-:W-:Y:S01]  /*5d50*/  LOP3.LUT P5, RZ, R170, 0xff00, RZ, 0xc0, !PT ;  /* 0x0000ff00aaff7812 */ /* 0x000fe200078ac0ff */
[----:B------:R-:W-:Y:S01]  /*5d60*/  FMUL.FTZ R10, R0, UR6 ;  /* 0x00000006000a7c20 */ /* 0x000fe20008410000 */
[----:B------:R-:W-:Y:S02]  /*5d70*/  FSEL R12, R12, RZ, P3 ;  /* 0x000000ff0c0c7208 */ /* 0x000fe40001800000 */
[C---:B------:R-:W-:Y:S02]  /*5d80*/  LOP3.LUT P3, RZ, R198.reuse, 0xff00, RZ, 0xc0, !PT ;  /* 0x0000ff00c6ff7812 */ /* 0x040fe4000786c0ff */
        /* <DEDUP_REMOVED lines=12> */
.L_x_4763:
[-CC-:B------:R-:W-:Y:S01]  /*5e50*/  FFMA.FTZ R10, R10, R142.reuse, R143.reuse ;  /* 0x0000008e0a0a7223 */ /* 0x180fe2000001008f */
[-CC-:B------:R-:W-:Y:S01]  /*5e60*/  FFMA.FTZ R13, R13, R142.reuse, R143.reuse ;  /* 0x0000008e0d0d7223 */ /* 0x180fe2000001008f */
[----:B-----5:R-:W-:Y:S01]  /*5e70*/  ISETP.GE.U32.AND P3, PT, R170, RZ, PT ;  /* 0x000000ffaa00720c */ /* 0x020fe20003f66070 */
[-CC-:B------:R-:W-:Y:S01]  /*5e80*/  FFMA.FTZ R0, R0, R142.reuse, R143.reuse ;  /* 0x0000008e00007223 */ /* 0x180fe2000001008f */
[----:B------:R-:W-:Y:S01]  /*5e90*/  FADD.FTZ R10, R12, -R10 ;  /* 0x8000000a0c0a7221 */ /* 0x000fe20000010000 */
[-C--:B------:R-:W-:Y:S01]  /*5ea0*/  FFMA.FTZ R12, R17, R142.reuse, R143 ;  /* 0x0000008e110c7223 */ /* 0x080fe2000001008f */
[----:B------:R-:W-:Y:S01]  /*5eb0*/  FADD.FTZ R14, R14, -R13 ;  /* 0x8000000d0e0e7221 */ /* 0x000fe20000010000 */
[-CC-:B------:R-:W-:Y:S01]  /*5ec0*/  FFMA.FTZ R13, R21, R142.reuse, R143.reuse ;  /* 0x0000008e150d7223 */ /* 0x180fe2000001008f */
[-CC-:B------:R-:W-:Y:S01]  /*5ed0*/  FFMA.FTZ R17, R19, R142.reuse, R143.reuse ;  /* 0x0000008e13117223 */ /* 0x180fe2000001008f */
[----:B------:R-:W-:Y:S01]  /*5ee0*/  FADD.FTZ R12, R18, -R12 ;  /* 0x8000000c120c7221 */ /* 0x000fe20000010000 */
[----:B------:R-:W-:Y:S01]  /*5ef0*/  FFMA.FTZ R18, R184, R142, R143 ;  /* 0x0000008eb8127223 */ /* 0x000fe2000001008f */
[----:B------:R-:W-:Y:S01]  /*5f00*/  FADD.FTZ R13, R22, -R13 ;  /* 0x8000000d160d7221 */ /* 0x000fe20000010000 */
[----:B------:R-:W-:Y:S01]  /*5f10*/  ISETP.GE.U32.AND P1, PT, R198, RZ, PT ;  /* 0x000000ffc600720c */ /* 0x000fe20003f26070 */
[----:B------:R-:W-:Y:S01]  /*5f20*/  FADD.FTZ R17, R20, -R17 ;  /* 0x8000001114117221 */ /* 0x000fe20000010000 */
[----:B------:R-:W-:Y:S01]  /*5f30*/  FADD.FTZ R19, R23, -R18 ;  /* 0x8000001217137221 */ /* 0x000fe20000010000 */
[C---:B------:R-:W-:Y:S01]  /*5f40*/  FMUL.FTZ R118, R4.reuse, R13 ;  /* 0x0000000d04767220 */ /* 0x040fe20000410000 */
[----:B------:R-:W-:Y:S01]  /*5f50*/  ISETP.GE.U32.AND.EX P3, PT, R171, 0x1000000, PT, P3 ;  /* 0x01000000ab00780c */ /* 0x000fe20003f66130 */
[C---:B------:R-:W-:Y:S01]  /*5f60*/  FMUL.FTZ R116, R4.reuse, R12 ;  /* 0x0000000c04747220 */ /* 0x040fe20000410000 */
[----:B------:R-:W-:Y:S01]  /*5f70*/  FMUL.FTZ R119, R4, R19 ;  /* 0x0000001304777220 */ /* 0x000fe20000410000 */
[----:B------:R-:W-:Y:S01]  /*5f80*/  FMUL.FTZ R18, R118, UR6 ;  /* 0x0000000676127c20 */ /* 0x000fe20008410000 */
[----:B------:R-:W-:Y:S01]  /*5f90*/  ISETP.GE.U32.AND.EX P1, PT, R199, 0x1000000, PT, P1 ;  /* 0x01000000c700780c */ /* 0x000fe20003f26110 */
[----:B------:R-:W-:Y:S01]  /*5fa0*/  FMUL.FTZ R117, R4, R17 ;  /* 0x0000001104757220 */ /* 0x000fe20000410000 */
[----:B------:R-:W-:Y:S01]  /*5fb0*/  FMUL.FTZ R13, R119, UR6 ;  /* 0x00000006770d7c20 */ /* 0x000fe20008410000 */
[----:B------:R-:W-:Y:S01]  /*5fc0*/  LOP3.LUT P4, RZ, R199, 0xff0000, RZ, 0xc0, !PT ;  /* 0x00ff0000c7ff7812 */ /* 0x000fe2000788c0ff */
[----:B------:R-:W-:Y:S01]  /*5fd0*/  FMUL.FTZ R17, R116, UR6 ;  /* 0x0000000674117c20 */ /* 0x000fe20008410000 */
[----:B------:R-:W-:Y:S01]  /*5fe0*/  LOP3.LUT P5, RZ, R171, 0xff, RZ, 0xc0, !PT ;  /* 0x000000ffabff7812 */ /* 0x000fe200078ac0ff */
[----:B------:R-:W-:Y:S01]  /*5ff0*/  FFMA.FTZ R15, R15, R142, R143 ;  /* 0x0000008e0f0f7223 */ /* 0x000fe2000001008f */
[----:B------:R-:W-:Y:S01]  /*6000*/  FSEL R20, R13, RZ, P3 ;  /* 0x000000ff0d147208 */ /* 0x000fe20001800000 */
[----:B------:R-:W-:Y:S01]  /*6010*/  FADD.FTZ R0, R11, -R0 ;  /* 0x800000000b007221 */ /* 0x000fe20000010000 */
[----:B------:R-:W-:Y:S01]  /*6020*/  FSEL R22, R13, RZ, P1 ;  /* 0x000000ff0d167208 */ /* 0x000fe20000800000 */
[----:B------:R-:W-:Y:S01]  /*6030*/  FMUL.FTZ R13, R117, UR6 ;  /* 0x00000006750d7c20 */ /* 0x000fe20008410000 */
[----:B------:R-:W-:Y:S01]  /*6040*/  FSEL R21, R18, RZ, P4 ;  /* 0x000000ff12157208 */ /* 0x000fe20002000000 */
[----:B------:R-:W-:Y:S01]  /*6050*/  FMUL.FTZ R122, R4, R14 ;  /* 0x0000000e047a7220 */ /* 0x000fe20000410000 */
[----:B------:R-:W-:Y:S01]  /*6060*/  LOP3.LUT P4, RZ, R171, 0xff00, RZ, 0xc0, !PT ;  /* 0x0000ff00abff7812 */ /* 0x000fe2000788c0ff */
[----:B------:R-:W-:Y:S01]  /*6070*/  FADD.FTZ R16, R16, -R15 ;  /* 0x8000000f10107221 */ /* 0x000fe20000010000 */
[----:B------:R-:W-:Y:S01]  /*6080*/  FSEL R12, R17, RZ, P5 ;  /* 0x000000ff110c7208 */ /* 0x000fe20002800000 */
[C---:B------:R-:W-:Y:S01]  /*6090*/  FMUL.FTZ R121, R4.reuse, R10 ;  /* 0x0000000a04797220 */ /* 0x040fe20000410000 */
[----:B------:R-:W-:Y:S01]  /*60a0*/  FSEL R11, R13, RZ, P4 ;  /* 0x000000ff0d0b7208 */ /* 0x000fe20002000000 */
[C---:B------:R-:W-:Y:S01]  /*60b0*/  FMUL.FTZ R123, R4.reuse, R16 ;  /* 0x00000010047b7220 */ /* 0x040fe20000410000 */
[----:B------:R-:W-:Y:S01]  /*60c0*/  LOP3.LUT P6, RZ, R171, 0xff0000, RZ, 0xc0, !PT ;  /* 0x00ff0000abff7812 */ /* 0x000fe200078cc0ff */
[----:B------:R-:W-:Y:S01]  /*60d0*/  FMUL.FTZ R120, R4, R0 ;  /* 0x0000000004787220 */ /* 0x000fe20000410000 */
[----:B------:R-:W-:Y:S01]  /*60e0*/  F2FP.F16.F32.PACK_AB R14, R11, R12 ;  /* 0x0000000c0b0e723e */ /* 0x000fe200000000ff */
[----:B------:R-:W-:Y:S01]  /*60f0*/  FMUL.FTZ R12, R122, UR6 ;  /* 0x000000067a0c7c20 */ /* 0x000fe20008410000 */
[----:B------:R-:W-:Y:S01]  /*6100*/  LOP3.LUT P3, RZ, R199, 0xff00, RZ, 0xc0, !PT ;  /* 0x0000ff00c7ff7812 */ /* 0x000fe2000786c0ff */
[----:B------:R-:W-:Y:S01]  /*6110*/  FMUL.FTZ R10, R120, UR6 ;  /* 0x00000006780a7c20 */ /* 0x000fe20008410000 */
[----:B------:R-:W-:-:S02]  /*6120*/  LOP3.LUT P1, RZ, R170, 0xff0000, RZ, 0xc0, !PT ;  /* 0x00ff0000aaff7812 */ /* 0x000fc4000782c0ff */
[----:B------:R-:W-:Y:S02]  /*6130*/  FSEL R19, R18, RZ, P6 ;  /* 0x000000ff12137208 */ /* 0x000fe40003000000 */
[----:B------:R-:W-:Y:S01]  /*6140*/  FSEL R18, R13, RZ, P3 ;  /* 0x000000ff0d127208 */ /* 0x000fe20001800000 */
[----:B------:R-:W-:Y:S01]  /*6150*/  FMUL.FTZ R13, R123, UR6 ;  /* 0x000000067b0d7c20 */ /* 0x000fe20008410000 */
[----:B------:R-:W-:Y:S02]  /*6160*/  FSEL R11, R12, RZ, P1 ;  /* 0x000000ff0c0b7208 */ /* 0x000fe40000800000 */
[----:B------:R-:W-:Y:S02]  /*6170*/  LOP3.LUT P1, RZ, R198, 0xff000000, RZ, 0xc0, !PT ;  /* 0xff000000c6ff7812 */ /* 0x000fe4000782c0ff */
[----:B------:R-:W-:Y:S02]  /*6180*/  LOP3.LUT P5, RZ, R170, 0xff000000, RZ, 0xc0, !PT ;  /* 0xff000000aaff7812 */ /* 0x000fe400078ac0ff */
        /* <DEDUP_REMOVED lines=9> */
[C---:B------:R-:W-:Y:S02]  /*6220*/  LOP3.LUT P4, RZ, R198.reuse, 0xff00, RZ, 0xc0, !PT ;  /* 0x0000ff00c6ff7812 */ /* 0x040fe4000788c0ff */
[----:B------:R-:W-:Y:S02]  /*6230*/  LOP3.LUT P1, RZ, R198, 0xff, RZ, 0xc0, !PT ;  /* 0x000000ffc6ff7812 */ /* 0x000fe4000782c0ff */
        /* <DEDUP_REMOVED lines=10> */
[----:B------:R-:W-:Y:S01]  /*62e0*/  F2FP.F16.F32.PACK_AB R12, R0, R10 ;  /* 0x0000000a000c723e */ /* 0x000fe200000000ff */
[----:B------:R-:W-:Y:S06]  /*62f0*/  BRA `(.L_x_4760) ;  /* 0x0000000800687947 */ /* 0x000fec0003800000 */
.L_x_4762:
        /* <DEDUP_REMOVED lines=17> */
[----:B------:R-:W-:Y:S01]  /*6410*/  FFMA.FTZ R14, R4, R19, R49 ;  /* 0x00000013040e7223 */ /* 0x000fe20000010031 */
[----:B------:R-:W-:Y:S01]  /*6420*/  ISETP.GE.U32.AND P1, PT, R170, RZ, PT ;  /* 0x000000ffaa00720c */ /* 0x000fe20003f26070 */
[----:B------:R-:W-:Y:S01]  /*6430*/  FADD.FTZ R18, R22, -R18 ;  /* 0x8000001216127221 */ /* 0x000fe20000010000 */
[C---:B------:R-:W-:Y:S01]  /*6440*/  FFMA.FTZ R17, R4.reuse, R17, R51 ;  /* 0x0000001104117223 */ /* 0x040fe20000010033 */
[----:B------:R-:W-:Y:S01]  /*6450*/  FFMA.FTZ R12, R4, R12, R48 ;  /* 0x0000000c040c7223 */ /* 0x000fe20000010030 */
[--C-:B------:R-:W-:Y:S01]  /*6460*/  FFMA.FTZ R0, R0, R142, R143.reuse ;  /* 0x0000008e00007223 */ /* 0x100fe2000001008f */
[----:B------:R-:W-:Y:S01]  /*6470*/  FFMA.FTZ R18, R4, R18, R50 ;  /* 0x0000001204127223 */ /* 0x000fe20000010032 */
        /* <DEDUP_REMOVED lines=9> */
[----:B------:R-:W-:Y:S01]  /*6510*/  FFMA.FTZ R10, R4, R10, R53 ;  /* 0x0000000a040a7223 */ /* 0x000fe20000010035 */
[----:B------:R-:W-:Y:S01]  /*6520*/  LOP3.LUT P3, RZ, R171, 0xff00, RZ, 0xc0, !PT ;  /* 0x0000ff00abff7812 */ /* 0x000fe2000786c0ff */
[----:B------:R-:W-:Y:S01]  /*6530*/  FADD.FTZ R16, R16, -R15 ;  /* 0x8000000f10107221 */ /* 0x000fe20000010000 */
[----:B------:R-:W-:Y:S01]  /*6540*/  FSEL R18, R23, RZ, P4 ;  /* 0x000000ff17127208 */ /* 0x000fe20002000000 */
[----:B------:R-:W-:Y:S01]  /*6550*/  FFMA.FTZ R0, R4, R0, R52 ;  /* 0x0000000004007223 */ /* 0x000fe20000010034 */
        /* <DEDUP_REMOVED lines=9> */
[----:B------:R-:W-:Y:S01]  /*65f0*/  FFMA.FTZ R11, R4, R13, R54 ;  /* 0x0000000d040b7223 */ /* 0x000fe20000010036 */
[----:B------:R-:W-:Y:S01]  /*6600*/  ISETP.GE.U32.AND P1, PT, R198, RZ, PT ;  /* 0x000000ffc600720c */ /* 0x000fe20003f26070 */
[----:B------:R-:W-:Y:S01]  /*6610*/  FFMA.FTZ R13, R4, R16, R55 ;  /* 0x00000010040d7223 */ /* 0x000fe20000010037 */
        /* <DEDUP_REMOVED lines=30> */
.L_x_4764:
        /* <DEDUP_REMOVED lines=15> */
[C---:B------:R-:W-:Y:S01]  /*68f0*/  FFMA.FTZ R118, R4.reuse, R13, R50 ;  /* 0x0000000d04767223 */ /* 0x040fe20000010032 */
[----:B------:R-:W-:Y:S01]  /*6900*/  ISETP.GE.U32.AND.EX P3, PT, R171, 0x1000000, PT, P3 ;  /* 0x01000000ab00780c */ /* 0x000fe20003f66130 */
[C---:B------:R-:W-:Y:S01]  /*6910*/  FFMA.FTZ R116, R4.reuse, R12, R48 ;  /* 0x0000000c04747223 */ /* 0x040fe20000010030 */
[----:B------:R-:W-:Y:S01]  /*6920*/  FFMA.FTZ R119, R4, R19, R51 ;  /* 0x0000001304777223 */ /* 0x000fe20000010033 */
[----:B------:R-:W-:Y:S01]  /*6930*/  FMUL.FTZ R18, R118, UR6 ;  /* 0x0000000676127c20 */ /* 0x000fe20008410000 */
[----:B------:R-:W-:Y:S01]  /*6940*/  ISETP.GE.U32.AND.EX P1, PT, R199, 0x1000000, PT, P1 ;  /* 0x01000000c700780c */ /* 0x000fe20003f26110 */
[----:B------:R-:W-:Y:S01]  /*6950*/  FFMA.FTZ R117, R4, R17, R49 ;  /* 0x0000001104757223 */ /* 0x000fe20000010031 */
        /* <DEDUP_REMOVED lines=10> */
[----:B------:R-:W-:Y:S01]  /*6a00*/  FFMA.FTZ R122, R4, R14, R54 ;  /* 0x0000000e047a7223 */ /* 0x000fe20000010036 */
[----:B------:R-:W-:Y:S01]  /*6a10*/  LOP3.LUT P4, RZ, R171, 0xff00, RZ, 0xc0, !PT ;  /* 0x0000ff00abff7812 */ /* 0x000fe2000788c0ff */
[----:B------:R-:W-:Y:S01]  /*6a20*/  FADD.FTZ R16, R16, -R15 ;  /* 0x8000000f10107221 */ /* 0x000fe20000010000 */
[----:B------:R-:W-:Y:S01]  /*6a30*/  FSEL R12, R17, RZ, P5 ;  /* 0x000000ff110c7208 */ /* 0x000fe20002800000 */
[C---:B------:R-:W-:Y:S01]  /*6a40*/  FFMA.FTZ R121, R4.reuse, R10, R53 ;  /* 0x0000000a04797223 */ /* 0x040fe20000010035 */
[----:B------:R-:W-:Y:S01]  /*6a50*/  FSEL R11, R13, RZ, P4 ;  /* 0x000000ff0d0b7208 */ /* 0x000fe20002000000 */
[C---:B------:R-:W-:Y:S01]  /*6a60*/  FFMA.FTZ R123, R4.reuse, R16, R55 ;  /* 0x00000010047b7223 */ /* 0x040fe20000010037 */
[----:B------:R-:W-:Y:S01]  /*6a70*/  LOP3.LUT P6, RZ, R171, 0xff0000, RZ, 0xc0, !PT ;  /* 0x00ff0000abff7812 */ /* 0x000fe200078cc0ff */
[----:B------:R-:W-:Y:S01]  /*6a80*/  FFMA.FTZ R120, R4, R0, R52 ;  /* 0x0000000004787223 */ /* 0x000fe20000010034 */
        /* <DEDUP_REMOVED lines=32> */
[----:B------:R-:W-:-:S07]  /*6c90*/  F2FP.F16.F32.PACK_AB R12, R0, R10 ;  /* 0x0000000a000c723e */ /* 0x000fce00000000ff */
.L_x_4760:
        /* <DEDUP_REMOVED lines=76> */
[----:B------:R-:W-:Y:S02]  /*7160*/  LOP3.LUT P5, RZ, R196, 0xff, RZ, 0xc0, !PT ;  /* 0x000000ffc4ff7812 */ /* 0x000fe400078ac0ff */
[----:B------:R-:W-:-:S02]  /*7170*/  LOP3.LUT P3, RZ, R158, 0xff, RZ, 0xc0, !PT ;  /* 0x000000ff9eff7812 */ /* 0x000fc4000786c0ff */
[----:B------:R-:W-:Y:S02]  /*7180*/  LOP3.LUT P6, RZ, R196, 0xff00, RZ, 0xc0, !PT ;  /* 0x0000ff00c4ff7812 */ /* 0x000fe400078cc0ff */
[----:B------:R-:W-:Y:S02]  /*7190*/  F2FP.F16.F32.PACK_AB R127, R12, R127 ;  /* 0x0000007f0c7f723e */ /* 0x000fe400000000ff */
        /* <DEDUP_REMOVED lines=10> */
.L_x_4767:
        /* <DEDUP_REMOVED lines=28> */
[C---:B------:R-:W-:Y:S01]  /*7400*/  LOP3.LUT P5, RZ, R159.reuse, 0xff, RZ, 0xc0, !PT ;  /* 0x000000ff9fff7812 */ /* 0x040fe200078ac0ff */
        /* <DEDUP_REMOVED lines=21> */
[----:B------:R-:W-:Y:S01]  /*7560*/  F2FP.F16.F32.PACK_AB R126, R10, R126 ;  /* 0x0000007e0a7e723e */ /* 0x000fe200000000ff */
[----:B------:R-:W-:Y:S01]  /*7570*/  FFMA.FTZ R10, R4, R145, R47 ;  /* 0x00000091040a7223 */ /* 0x000fe2000001002f */
[----:B------:R-:W-:-:S02]  /*7580*/  LOP3.LUT P5, RZ, R196, 0xff0000, RZ, 0xc0, !PT ;  /* 0x00ff0000c4ff7812 */ /* 0x000fc400078ac0ff */
[----:B------:R-:W-:Y:S01]  /*7590*/  LOP3.LUT P4, RZ, R158, 0xff000000, RZ, 0xc0, !PT ;  /* 0xff0000009eff7812 */ /* 0x000fe2000788c0ff */
[----:B------:R-:W-:Y:S01]  /*75a0*/  FMUL.FTZ R10, R10, UR6 ;  /* 0x000000060a0a7c20 */ /* 0x000fe20008410000 */
[----:B------:R-:W-:Y:S02]  /*75b0*/  FSEL R125, R189, RZ, P5 ;  /* 0x000000ffbd7d7208 */ /* 0x000fe40002800000 */
[----:B------:R-:W-:Y:S02]  /*75c0*/  LOP3.LUT P5, RZ, R196, 0xff000000, RZ, 0xc0, !PT ;  /* 0xff000000c4ff7812 */ /* 0x000fe400078ac0ff */
[----:B------:R-:W-:Y:S02]  /*75d0*/  F2FP.F16.F32.PACK_AB R14, R5, R14 ;  /* 0x0000000e050e723e */ /* 0x000fe400000000ff */
[C---:B------:R-:W-:Y:S02]  /*75e0*/  FSEL R5, R10.reuse, RZ, P5 ;  /* 0x000000ff0a057208 */ /* 0x040fe40002800000 */
        /* <DEDUP_REMOVED lines=16> */
.L_x_4766:
        /* <DEDUP_REMOVED lines=76> */
.L_x_4769:
        /* <DEDUP_REMOVED lines=50> */
[----:B------:R-:W-:Y:S01]  /*7ed0*/  F2FP.F16.F32.PACK_AB R126, R10, R126 ;  /* 0x0000007e0a7e723e */ /* 0x000fe200000000ff */
[----:B------:R-:W-:Y:S01]  /*7ee0*/  FMUL.FTZ R10, R4, R145 ;  /* 0x00000091040a7220 */ /* 0x000fe20000410000 */
        /* <DEDUP_REMOVED lines=23> */
.L_x_4765:
        /* <DEDUP_REMOVED lines=30> */
[----:B0-----:R-:W-:Y:S01]  /*8240*/  FMUL.FTZ R10, R118, UR6 ;  /* 0x00000006760a7c20 */ /* 0x001fe20008410000 */
[----:B------:R-:W-:Y:S01]  /*8250*/  FSEL R14, R14, RZ, P4 ;  /* 0x000000ff0e0e7208 */ /* 0x000fe20002000000 */
[C---:B------:R-:W-:Y:S01]  /*8260*/  FFMA.FTZ R120, R4.reuse, R120, R44 ;  /* 0x0000007804787223 */ /* 0x040fe2000001002c */
[----:B------:R-:W-:Y:S01]  /*8270*/  FSEL R5, R5, RZ, P3 ;  /* 0x000000ff05057208 */ /* 0x000fe20001800000 */
[C---:B------:R-:W-:Y:S01]  /*8280*/  FFMA.FTZ R122, R4.reuse, R122, R46 ;  /* 0x0000007a047a7223 */ /* 0x040fe2000001002e */
[----:B------:R-:W-:Y:S01]  /*8290*/  LOP3.LUT P6, RZ, R159, 0xff0000, RZ, 0xc0, !PT ;  /* 0x00ff00009fff7812 */ /* 0x000fe200078cc0ff */
        /* <DEDUP_REMOVED lines=20> */
.L_x_4771:
[-CC-:B------:R-:W-:Y:S01]  /*83e0*/  FFMA.FTZ R5, R203, R142.reuse, R143.reuse ;  /* 0x0000008ecb057223 */ /* 0x180fe2000001008f */
[-CC-:B0-----:R-:W-:Y:S01]  /*83f0*/  FFMA.FTZ R10, R149, R142.reuse, R143.reuse ;  /* 0x0000008e950a7223 */ /* 0x181fe2000001008f */
        /* <DEDUP_REMOVED lines=52> */
.L_x_4770:
        /* <DEDUP_REMOVED lines=29> */
[----:B0-----:R-:W-:Y:S01]  /*8910*/  FMUL.FTZ R10, R118, UR6 ;  /* 0x00000006760a7c20 */ /* 0x001fe20008410000 */
[----:B------:R-:W-:Y:S01]  /*8920*/  FSEL R14, R14, RZ, P4 ;  /* 0x000000ff0e0e7208 */ /* 0x000fe20002000000 */
[C---:B------:R-:W-:Y:S01]  /*8930*/  FMUL.FTZ R120, R4.reuse, R120 ;  /* 0x0000007804787220 */ /* 0x040fe20000410000 */
[----:B------:R-:W-:Y:S01]  /*8940*/  FSEL R5, R5, RZ, P3 ;  /* 0x000000ff05057208 */ /* 0x000fe20001800000 */
[C---:B------:R-:W-:Y:S01]  /*8950*/  FMUL.FTZ R122, R4.reuse, R122 ;  /* 0x0000007a047a7220 */ /* 0x040fe20000410000 */
[----:B------:R-:W-:Y:S01]  /*8960*/  LOP3.LUT P6, RZ, R159, 0xff0000, RZ, 0xc0, !PT ;  /* 0x00ff00009fff7812 */ /* 0x000fe200078cc0ff */
        /* <DEDUP_REMOVED lines=20> */
.L_x_4772:
        /* <DEDUP_REMOVED lines=53> */
.L_x_4768:
        /* <DEDUP_REMOVED lines=61> */
[----:B------:R-:W-:Y:S01]  /*91d0*/  F2FP.F16.F32.PACK_AB R14, R0, R14 ;  /* 0x0000000e000e723e */ /* 0x000fe200000000ff */
[----:B------:R-:W-:Y:S01]  /*91e0*/  FMUL.FTZ R0, R123, UR6 ;  /* 0x000000067b007c20 */ /* 0x000fe20008410000 */
[----:B------:R-:W-:Y:S02]  /*91f0*/  FSEL R126, R126, RZ, P5 ;  /* 0x000000ff7e7e7208 */ /* 0x000fe40002800000 */
[----:B------:R-:W-:Y:S02]  /*9200*/  FSEL R3, R3, RZ, P3 ;  /* 0x000000ff03037208 */ /* 0x000fe40001800000 */
[----:B------:R-:W-:Y:S02]  /*9210*/  FSEL R125, R125, RZ, P6 ;  /* 0x000000ff7d7d7208 */ /* 0x000fe40003000000 */
[----:B------:R-:W-:-:S02]  /*9220*/  LOP3.LUT P6, RZ, R194, 0xff000000, RZ, 0xc0, !PT ;  /* 0xff000000c2ff7812 */ /* 0x000fc400078cc0ff */
[----:B------:R-:W-:Y:S02]  /*9230*/  LOP3.LUT P5, RZ, R162, 0xff000000, RZ, 0xc0, !PT ;  /* 0xff000000a2ff7812 */ /* 0x000fe400078ac0ff */
        /* <DEDUP_REMOVED lines=19> */
.L_x_4775:
        /* <DEDUP_REMOVED lines=59> */
[----:B------:R-:W-:Y:S01]  /*9720*/  FFMA.FTZ R0, R4, R152, R36 ;  /* 0x0000009804007223 */ /* 0x000fe20000010024 */
        /* <DEDUP_REMOVED lines=15> */
.L_x_4774:
        /* <DEDUP_REMOVED lines=76> */
.L_x_4777:
        /* <DEDUP_REMOVED lines=75> */
.L_x_4773:
        /* <DEDUP_REMOVED lines=56> */
.L_x_4779:
        /* <DEDUP_REMOVED lines=54> */
.L_x_4778:
        /* <DEDUP_REMOVED lines=55> */
.L_x_4780:
        /* <DEDUP_REMOVED lines=53> */
.L_x_4776:
        /* <DEDUP_REMOVED lines=87> */
.L_x_4783:
        /* <DEDUP_REMOVED lines=75> */
.L_x_4782:
        /* <DEDUP_REMOVED lines=76> */
.L_x_4785:
        /* <DEDUP_REMOVED lines=75> */
.L_x_4781:
        /* <DEDUP_REMOVED lines=56> */
.L_x_4787:
        /* <DEDUP_REMOVED lines=54> */
.L_x_4786:
        /* <DEDUP_REMOVED lines=55> */
.L_x_4788:
        /* <DEDUP_REMOVED lines=53> */
.L_x_4784:
        /* <DEDUP_REMOVED lines=60> */
[----:B------:R-:W-:Y:S02]  /*d420*/  LOP3.LUT P4, RZ, R191, 0xff00, RZ, 0xc0, !PT ;  /* 0x0000ff00bfff7812 */ /* 0x000fe4000788c0ff */
[----:B------:R-:W-:Y:S02]  /*d430*/  F2FP.F16.F32.PACK_AB R127, R2, R127 ;  /* 0x0000007f027f723e */ /* 0x000fe400000000ff */
[----:B------:R-:W-:Y:S02]  /*d440*/  FSEL R2, R0, RZ, P2 ;  /* 0x000000ff00027208 */ /* 0x000fe40001000000 */
[----:B------:R-:W-:Y:S02]  /*d450*/  FSEL R4, R4, RZ, P4 ;  /* 0x000000ff04047208 */ /* 0x000fe40002000000 */
[----:B------:R-:W-:Y:S02]  /*d460*/  FSEL R0, R0, RZ, P3 ;  /* 0x000000ff00007208 */ /* 0x000fe40001800000 */
[----:B------:R-:W-:-:S02]  /*d470*/  LOP3.LUT P6, RZ, R169, 0xff, RZ, 0xc0, !PT ;  /* 0x000000ffa9ff7812 */ /* 0x000fc400078cc0ff */
[----:B------:R-:W-:Y:S02]  /*d480*/  LOP3.LUT P4, RZ, R190, 0xff0000, RZ, 0xc0, !PT ;  /* 0x00ff0000beff7812 */ /* 0x000fe4000788c0ff */
[----:B------:R-:W-:Y:S02]  /*d490*/  LOP3.LUT P5, RZ, R191, 0xff, RZ, 0xc0, !PT ;  /* 0x000000ffbfff7812 */ /* 0x000fe400078ac0ff */
[----:B------:R-:W-:Y:S01]  /*d4a0*/  F2FP.F16.F32.PACK_AB R9, R0, R9 ;  /* 0x000000090009723e */ /* 0x000fe200000000ff */
        /* <DEDUP_REMOVED lines=18> */
.L_x_4791:
        /* <DEDUP_REMOVED lines=22> */
[-C--:B------:R-:W-:Y:S01]  /*d730*/  FFMA.FTZ R128, R128, R142.reuse, R143 ;  /* 0x0000008e80807223 */ /* 0x080fe2000001008f */
        /* <DEDUP_REMOVED lines=10> */
[----:B------:R-:W-:Y:S01]  /*d7e0*/  ISETP.GE.U32.AND.EX P2, PT, R191, 0x1000000, PT, P2 ;  /* 0x01000000bf00780c */ /* 0x000fe20003f46120 */
        /* <DEDUP_REMOVED lines=41> */
.L_x_4790:
        /* <DEDUP_REMOVED lines=76> */
.L_x_4793:
        /* <DEDUP_REMOVED lines=75> */
.L_x_4789:
        /* <DEDUP_REMOVED lines=56> */
.L_x_4795:
        /* <DEDUP_REMOVED lines=54> */
.L_x_4794:
        /* <DEDUP_REMOVED lines=55> */
.L_x_4796:
        /* <DEDUP_REMOVED lines=53> */
.L_x_4792:
        /* <DEDUP_REMOVED lines=14> */
.L_x_4755:
        /* <DEDUP_REMOVED lines=158> */
.L_x_4754:
[----:B------:R-:W-:Y:S05]  /*fc50*/  BSYNC B0 ;  /* 0x0000000000007941 */ /* 0x000fea0003800000 */
.L_x_4753:
        /* <DEDUP_REMOVED lines=435> */
.L_x_4756:
[----:B------:R-:W-:Y:S01]  /*11790*/  HFMA2 R244, -RZ, RZ, 0, 5.9604644775390625e-08 ;  /* 0x00000001fff47431 */ /* 0x000fe200000001ff */
[----:B------:R-:W-:Y:S01]  /*117a0*/  BSSY B2, `(.L_x_4798) ;  /* 0x0000006000027945 */ /* 0x000fe20003800000 */
[----:B------:R-:W-:Y:S02]  /*117b0*/  MOV R243, 0x1f ;  /* 0x0000001f00f37802 */ /* 0x000fe40000000f00 */
[----:B------:R-:W-:-:S07]  /*117c0*/  MOV R242, 0xffffffff ;  /* 0xffffffff00f27802 */ /* 0x000fce0000000f00 */
[----:B-----5:R-:W-:Y:S05]  /*117d0*/  WARPSYNC.COLLECTIVE R242, `(.L_x_4799) ;  /* 0x00000000f2087348 */ /* 0x020fea0003c00000 */
[----:B------:R0:W1:Y:S02]  /*117e0*/  SHFL.BFLY P4, R242, R245, R244, R243 ;  /* 0x0c0000f4f5f27389 */ /* 0x00006400000800f3 */
[----:B01---5:R-:W-:Y:S05]  /*117f0*/  ENDCOLLECTIVE ;  /* 0x000000000000791b */ /* 0x023fea0003800000 */
.L_x_4799:
[----:B------:R-:W-:Y:S05]  /*11800*/  BSYNC B2 ;  /* 0x0000000000027941 */ /* 0x000fea0003800000 */
.L_x_4798:
        /* <DEDUP_REMOVED lines=11> */
.L_x_4800:
[----:B------:R-:W-:Y:S01]  /*118c0*/  MOV R245, R250 ;  /* 0x000000fa00f57202 */ /* 0x000fe20000000f00 */
[----:B------:R-:W-:Y:S02]  /*118d0*/  HFMA2 R244, -RZ, RZ, 0, 1.1920928955078125e-07 ;  /* 0x00000002fff47431 */ /* 0x000fe400000001ff */
[----:B------:R-:W-:Y:S01]  /*118e0*/  FADD.FTZ R251, R251, R242 ;  /* 0x000000f2fbfb7221 */ /* 0x000fe20000010000 */
[----:B------:R-:W-:-:S07]  /*118f0*/  MOV R242, 0xffffffff ;  /* 0xffffffff00f27802 */ /* 0x000fce0000000f00 */
[----:B------:R-:W-:Y:S05]  /*11900*/  WARPSYNC.COLLECTIVE R242, `(.L_x_4801) ;  /* 0x00000000f2087348 */ /* 0x000fea0003c00000 */
[----:B------:R0:W1:Y:S02]  /*11910*/  SHFL.BFLY P4, R242, R245, R244, R243 ;  /* 0x0c0000f4f5f27389 */ /* 0x00006400000800f3 */
[----:B01----:R-:W-:Y:S05]  /*11920*/  ENDCOLLECTIVE ;  /* 0x000000000000791b */ /* 0x003fea0003800000 */
.L_x_4801:
[----:B------:R-:W-:Y:S01]  /*11930*/  MOV R245, R251 ;  /* 0x000000fb00f57202 */ /* 0x000fe20000000f00 */
[----:B------:R-:W-:Y:S01]  /*11940*/  FADD.FTZ R250, R250, R242 ;  /* 0x000000f2fafa7221 */ /* 0x000fe20000010000 */
[----:B------:R-:W-:-:S07]  /*11950*/  MOV R242, 0xffffffff ;  /* 0xffffffff00f27802 */ /* 0x000fce0000000f00 */
[----:B------:R-:W-:Y:S05]  /*11960*/  WARPSYNC.COLLECTIVE R242, `(.L_x_4802) ;  /* 0x00000000f2087348 */ /* 0x000fea0003c00000 */
[----:B------:R0:W1:Y:S02]  /*11970*/  SHFL.BFLY P4, R242, R245, R244, R243 ;  /* 0x0c0000f4f5f27389 */ /* 0x00006400000800f3 */
[----:B01----:R-:W-:Y:S05]  /*11980*/  ENDCOLLECTIVE ;  /* 0x000000000000791b */ /* 0x003fea0003800000 */
.L_x_4802:
[----:B------:R-:W-:Y:S01]  /*11990*/  MOV R245, R250 ;  /* 0x000000fa00f57202 */ /* 0x000fe20000000f00 */
[----:B------:R-:W-:Y:S02]  /*119a0*/  HFMA2 R244, -RZ, RZ, 0, 2.384185791015625e-07 ;  /* 0x00000004fff47431 */ /* 0x000fe400000001ff */
[----:B------:R-:W-:Y:S01]  /*119b0*/  FADD.FTZ R251, R251, R242 ;  /* 0x000000f2fbfb7221 */ /* 0x000fe20000010000 */
[----:B------:R-:W-:-:S07]  /*119c0*/  MOV R242, 0xffffffff ;  /* 0xffffffff00f27802 */ /* 0x000fce0000000f00 */
[----:B------:R-:W-:Y:S05]  /*119d0*/  WARPSYNC.COLLECTIVE R242, `(.L_x_4803) ;  /* 0x00000000f2087348 */ /* 0x000fea0003c00000 */
[----:B------:R0:W1:Y:S02]  /*119e0*/  SHFL.BFLY P4, R242, R245, R244, R243 ;  /* 0x0c0000f4f5f27389 */ /* 0x00006400000800f3 */
[----:B01----:R-:W-:Y:S05]  /*119f0*/  ENDCOLLECTIVE ;  /* 0x000000000000791b */ /* 0x003fea0003800000 */
.L_x_4803:
[----:B------:R-:W-:Y:S01]  /*11a00*/  MOV R245, R251 ;  /* 0x000000fb00f57202 */ /* 0x000fe20000000f00 */
[----:B------:R-:W-:Y:S01]  /*11a10*/  FADD.FTZ R250, R250, R242 ;  /* 0x000000f2fafa7221 */ /* 0x000fe20000010000 */
[----:B------:R-:W-:-:S07]  /*11a20*/  MOV R242, 0xffffffff ;  /* 0xffffffff00f27802 */ /* 0x000fce0000000f00 */
[----:B------:R-:W-:Y:S05]  /*11a30*/  WARPSYNC.COLLECTIVE R242, `(.L_x_4804) ;  /* 0x00000000f2087348 */ /* 0x000fea0003c00000 */
[----:B------:R0:W1:Y:S02]  /*11a40*/  SHFL.BFLY P4, R242, R245, R244, R243 ;  /* 0x0c0000f4f5f27389 */ /* 0x00006400000800f3 */
[----:B01----:R-:W-:Y:S05]  /*11a50*/  ENDCOLLECTIVE ;  /* 0x000000000000791b */ /* 0x003fea0003800000 */
.L_x_4804:
[----:B------:R-:W-:Y:S01]  /*11a60*/  MOV R245, R250 ;  /* 0x000000fa00f57202 */ /* 0x000fe20000000f00 */
[----:B------:R-:W-:Y:S02]  /*11a70*/  HFMA2 R244, -RZ, RZ, 0, 4.76837158203125e-07 ;  /* 0x00000008fff47431 */ /* 0x000fe400000001ff */
[----:B------:R-:W-:Y:S01]  /*11a80*/  FADD.FTZ R251, R251, R242 ;  /* 0x000000f2fbfb7221 */ /* 0x000fe20000010000 */
[----:B------:R-:W-:-:S07]  /*11a90*/  MOV R242, 0xffffffff ;  /* 0xffffffff00f27802 */ /* 0x000fce0000000f00 */
[----:B------:R-:W-:Y:S05]  /*11aa0*/  WARPSYNC.COLLECTIVE R242, `(.L_x_4805) ;  /* 0x00000000f2087348 */ /* 0x000fea0003c00000 */
[----:B------:R0:W1:Y:S02]  /*11ab0*/  SHFL.BFLY P4, R242, R245, R244, R243 ;  /* 0x0c0000f4f5f27389 */ /* 0x00006400000800f3 */
[----:B01----:R-:W-:Y:S05]  /*11ac0*/  ENDCOLLECTIVE ;  /* 0x000000000000791b */ /* 0x003fea0003800000 */
.L_x_4805:
[----:B------:R-:W-:Y:S01]  /*11ad0*/  MOV R245, R251 ;  /* 0x000000fb00f57202 */ /* 0x000fe20000000f00 */
[----:B------:R-:W-:Y:S01]  /*11ae0*/  FADD.FTZ R250, R250, R242 ;  /* 0x000000f2fafa7221 */ /* 0x000fe20000010000 */
[----:B------:R-:W-:-:S07]  /*11af0*/  MOV R242, 0xffffffff ;  /* 0xffffffff00f27802 */ /* 0x000fce0000000f00 */
[----:B------:R-:W-:Y:S05]  /*11b00*/  WARPSYNC.COLLECTIVE R242, `(.L_x_4806) ;  /* 0x00000000f2087348 */ /* 0x000fea0003c00000 */
[----:B------:R0:W1:Y:S02]  /*11b10*/  SHFL.BFLY P4, R242, R245, R244, R243 ;  /* 0x0c0000f4f5f27389 */ /* 0x00006400000800f3 */
[----:B01----:R-:W-:Y:S05]  /*11b20*/  ENDCOLLECTIVE ;  /* 0x000000000000791b */ /* 0x003fea0003800000 */
.L_x_4806:
[----:B------:R-:W-:Y:S01]  /*11b30*/  MOV R245, R250 ;  /* 0x000000fa00f57202 */ /* 0x000fe20000000f00 */
[----:B------:R-:W-:Y:S02]  /*11b40*/  HFMA2 R244, -RZ, RZ, 0, 9.5367431640625e-07 ;  /* 0x00000010fff47431 */ /* 0x000fe400000001ff */
[----:B------:R-:W-:Y:S01]  /*11b50*/  FADD.FTZ R251, R251, R242 ;  /* 0x000000f2fbfb7221 */ /* 0x000fe20000010000 */
[----:B------:R-:W-:-:S07]  /*11b60*/  MOV R242, 0xffffffff ;  /* 0xffffffff00f27802 */ /* 0x000fce0000000f00 */
[----:B------:R-:W-:Y:S05]  /*11b70*/  WARPSYNC.COLLECTIVE R242, `(.L_x_4807) ;  /* 0x00000000f2087348 */ /* 0x000fea0003c00000 */
[----:B------:R0:W1:Y:S02]  /*11b80*/  SHFL.BFLY P4, R242, R245, R244, R243 ;  /* 0x0c0000f4f5f27389 */ /* 0x00006400000800f3 */
[----:B01----:R-:W-:Y:S05]  /*11b90*/  ENDCOLLECTIVE ;  /* 0x000000000000791b */ /* 0x003fea0003800000 */
.L_x_4807:
[----:B------:R-:W-:Y:S02]  /*11ba0*/  MOV R245, R251 ;  /* 0x000000fb00f57202 */ /* 0x000fe40000000f00 */
[----:B------:R-:W-:Y:S02]  /*11bb0*/  MOV R216, R242 ;  /* 0x000000f200d87202 */ /* 0x000fe40000000f00 */
[----:B------:R-:W-:-:S07]  /*11bc0*/  MOV R242, 0xffffffff ;  /* 0xffffffff00f27802 */ /* 0x000fce0000000f00 */
[----:B------:R-:W-:Y:S05]  /*11bd0*/  WARPSYNC.COLLECTIVE R242, `(.L_x_4808) ;  /* 0x00000000f2087348 */ /* 0x000fea0003c00000 */
[----:B------:R0:W1:Y:S02]  /*11be0*/  SHFL.BFLY P4, R242, R245, R244, R243 ;  /* 0x0c0000f4f5f27389 */ /* 0x00006400000800f3 */
[----:B01----:R-:W-:Y:S05]  /*11bf0*/  ENDCOLLECTIVE ;  /* 0x000000000000791b */ /* 0x003fea0003800000 */
.L_x_4808:
[----:B------:R-:W-:Y:S02]  /*11c00*/  MOV R244, R142 ;  /* 0x0000008e00f47202 */ /* 0x000fe40000000f00 */
[----:B------:R-:W-:Y:S02]  /*11c10*/  MOV R243, R143 ;  /* 0x0000008f00f37202 */ /* 0x000fe40000000f00 */
[----:B------:R-:W-:Y:S02]  /*11c20*/  MOV R217, R242 ;  /* 0x000000f200d97202 */ /* 0x000fe40000000f00 */
[----:B------:R-:W-:Y:S01]  /*11c30*/  MOV R242, R249 ;  /* 0x000000f900f27202 */ /* 0x000fe20000000f00 */
[----:B------:R-:W-:Y:S06]  /*11c40*/  BRA `(.L_x_4809) ;  /* 0xffffff2c00887947 */ /* 0x000fec000383ffff */
.L_x_4810:
        /* <DEDUP_REMOVED lines=11> */
.L_x_7155:


//--------------------- .text._ZN10layer_norm22ln_bwd_finalize_kernelINS_22Kernel_traits_finalizeILj1280Ef6__halffS2_fjLb0ELj1024ELj4ENS_18Kernel_traits_baseILj1280EfS2_fS2_fjLj1024EEEEELb0ELb0EEEvNS_9BwdParamsE --------------------------
	.section	.text._ZN10layer_norm22ln_bwd_finalize_kernelINS_22Kernel_traits_finalizeILj1280Ef6__halffS2_fjLb0ELj1024ELj4ENS_18Kernel_traits_baseILj1280EfS2_fS2_fjLj1024EEEEELb0ELb0EEEvNS_9BwdParamsE,"ax",@progbits
	.align	128
        .global         _ZN10layer_norm22ln_bwd_finalize_kernelINS_22Kernel_traits_finalizeILj1280Ef6__halffS2_fjLb0ELj1024ELj4ENS_18Kernel_traits_baseILj1280EfS2_fS2_fjLj1024EEEEELb0ELb0EEEvNS_9BwdParamsE
        .type           _ZN10layer_norm22ln_bwd_finalize_kernelINS_22Kernel_traits_finalizeILj1280Ef6__halffS2_fjLb0ELj1024ELj4ENS_18Kernel_traits_baseILj1280EfS2_fS2_fjLj1024EEEEELb0ELb0EEEvNS_9BwdParamsE,@function
        .size           _ZN10layer_norm22ln_bwd_finalize_kernelINS_22Kernel_traits_finalizeILj1280Ef6__halffS2_fjLb0ELj1024ELj4ENS_18Kernel_traits_baseILj1280EfS2_fS2_fjLj1024EEEEELb0ELb0EEEvNS_9BwdParamsE,(.L_x_7156 - _ZN10layer_norm22ln_bwd_finalize_kernelINS_22Kernel_traits_finalizeILj1280Ef6__halffS2_fjLb0ELj1024ELj4ENS_18Kernel_traits_baseILj1280EfS2_fS2_fjLj1024EEEEELb0ELb0EEEvNS_9BwdParamsE)
        .other          _ZN10layer_norm22ln_bwd_finalize_kernelINS_22Kernel_traits_finalizeILj1280Ef6__halffS2_fjLb0ELj1024ELj4ENS_18Kernel_traits_baseILj1280EfS2_fS2_fjLj1024EEEEELb0ELb0EEEvNS_9BwdParamsE,@"STO_CUDA_ENTRY STV_DEFAULT"
_ZN10layer_norm22ln_bwd_finalize_kernelINS_22Kernel_traits_finalizeILj1280Ef6__halffS2_fjLb0ELj1024ELj4ENS_18Kernel_traits_baseILj1280EfS2_fS2_fjLj1024EEEEELb0ELb0EEEvNS_9BwdParamsE:
.text._ZN10layer_norm22ln_bwd_finalize_kernelINS_22Kernel_traits_finalizeILj1280Ef6__halffS2_fjLb0ELj1024ELj4ENS_18Kernel_traits_baseILj1280EfS2_fS2_fjLj1024EEEEELb0ELb0EEEvNS_9BwdParamsE:
        /* <DEDUP_REMOVED lines=82> */
.L_x_4815:
        /* <DEDUP_REMOVED lines=118> */
.L_x_4814:
[----:B------:R-:W-:Y:S05]  /*0c80*/  BSYNC.RECONVERGENT B1 ;  /* 0x0000000000017941 */ /* 0x000fea0003800200 */
.L_x_4813:
        /* <DEDUP_REMOVED lines=75> */
.L_x_4817:
[----:B------:R-:W-:Y:S05]  /*1140*/  BSYNC.RECONVERGENT B1 ;  /* 0x0000000000017941 */ /* 0x000fea0003800200 */
.L_x_4816:
        /* <DEDUP_REMOVED lines=37> */
.L_x_4819:
[----:B------:R-:W-:Y:S05]  /*13a0*/  BSYNC.RECONVERGENT B1 ;  /* 0x0000000000017941 */ /* 0x000fea0003800200 */
.L_x_4818:
[----:B------:R-:W-:Y:S05]  /*13b0*/  @!P1 BRA `(.L_x_4812) ;  /* 0x0000000000409947 */ /* 0x000fea0003800000 */
[----:B------:R-:W0:Y:S01]  /*13c0*/  LDC.64 R6, c[0x0][0x440] ;  /* 0x00011000ff067b82 */ /* 0x000e220000000a00 */
[----:B------:R-:W-:Y:S01]  /*13d0*/  IMAD R59, R2, R56, R59 ;  /* 0x00000038023b7224 */ /* 0x000fe200078e023b */
[----:B------:R-:W-:Y:S02]  /*13e0*/  LOP3.LUT R8, R8, 0x1f, RZ, 0xc0, !PT ;  /* 0x0000001f08087812 */ /* 0x000fe400078ec0ff */
[----:B------:R-:W-:Y:S02]  /*13f0*/  IADD3 R9, PT, PT, -R9, RZ, RZ ;  /* 0x000000ff09097210 */ /* 0x000fe40007ffe1ff */
[----:B------:R-:W-:Y:S02]  /*1400*/  IADD3 R59, PT, PT, R8, R59, RZ ;  /* 0x0000003b083b7210 */ /* 0x000fe40007ffe0ff */
[----:B------:R-:W1:Y:S05]  /*1410*/  LDC.64 R10, c[0x0][0x448] ;  /* 0x00011200ff0a7b82 */ /* 0x000e6a0000000a00 */
.L_x_4820:
        /* <DEDUP_REMOVED lines=10> */
.L_x_4812:
[----:B------:R-:W-:Y:S05]  /*14c0*/  BSYNC.RECONVERGENT B0 ;  /* 0x0000000000007941 */ /* 0x000fea0003800200 */
.L_x_4811:
        /* <DEDUP_REMOVED lines=57> */
.L_x_4821:
        /* <DEDUP_REMOVED lines=10> */
.L_x_7156:


//--------------------- .text._ZN10layer_norm40ln_parallel_residual_bwd_finalize_kernelINS_22Kernel_traits_finalizeILj1280Ef6__halffS2_fjLb0ELj1024ELj4ENS_18Kernel_traits_baseILj1280EfS2_fS2_fjLj1024EEEEELb0EEEvNS_9BwdParamsE --------------------------
	.section	.text._ZN10layer_norm40ln_parallel_residual_bwd_finalize_kernelINS_22Kernel_traits_finalizeILj1280Ef6__halffS2_fjLb0ELj1024ELj4ENS_18Kernel_traits_baseILj1280EfS2_fS2_fjLj1024EEEEELb0EEEvNS_9BwdParamsE,"ax",@progbits
	.align	128
        .global         _ZN10layer_norm40ln_parallel_residual_bwd_finalize_kernelINS_22Kernel_traits_finalizeILj1280Ef6__halffS2_fjLb0ELj1024ELj4ENS_18Kernel_traits_baseILj1280EfS2_fS2_fjLj1024EEEEELb0EEEvNS_9BwdParamsE
        .type           _ZN10layer_norm40ln_parallel_residual_bwd_finalize_kernelINS_22Kernel_traits_finalizeILj1280Ef6__halffS2_fjLb0ELj1024ELj4ENS_18Kernel_traits_baseILj1280EfS2_fS2_fjLj1024EEEEELb0EEEvNS_9BwdParamsE,@function
        .size           _ZN10layer_norm40ln_parallel_residual_bwd_finalize_kernelINS_22Kernel_traits_finalizeILj1280Ef6__halffS2_fjLb0ELj1024ELj4ENS_18Kernel_traits_baseILj1280EfS2_fS2_fjLj1024EEEEELb0EEEvNS_9BwdParamsE,(.L_x_7157 - _ZN10layer_norm40ln_parallel_residual_bwd_finalize_kernelINS_22Kernel_traits_finalizeILj1280Ef6__halffS2_fjLb0ELj1024ELj4ENS_18Kernel_traits_baseILj1280EfS2_fS2_fjLj1024EEEEELb0EEEvNS_9BwdParamsE)
        .other          _ZN10layer_norm40ln_parallel_residual_bwd_finalize_kernelINS_22Kernel_traits_finalizeILj1280Ef6__halffS2_fjLb0ELj1024ELj4ENS_18Kernel_traits_baseILj1280EfS2_fS2_fjLj1024EEEEELb0EEEvNS_9BwdParamsE,@"STO_CUDA_ENTRY STV_DEFAULT"
_ZN10layer_norm40ln_parallel_residual_bwd_finalize_kernelINS_22Kernel_traits_finalizeILj1280Ef6__halffS2_fjLb0ELj1024ELj4ENS_18Kernel_traits_baseILj1280EfS2_fS2_fjLj1024EEEEELb0EEEvNS_9BwdParamsE:
.text._ZN10layer_norm40ln_parallel_residual_bwd_finalize_kernelINS_22Kernel_traits_finalizeILj1280Ef6__halffS2_fjLb0ELj1024ELj4ENS_18Kernel_traits_baseILj1280EfS2_fS2_fjLj1024EEEEELb0EEEvNS_9BwdParamsE:
        /* <DEDUP_REMOVED lines=60> */
.L_x_4826:
        /* <DEDUP_REMOVED lines=112> */
.L_x_4825:
[----:B------:R-:W-:Y:S05]  /*0ac0*/  BSYNC.RECONVERGENT B1 ;  /* 0x0000000000017941 */ /* 0x000fea0003800200 */
.L_x_4824:
        /* <DEDUP_REMOVED lines=65> */
.L_x_4828:
[----:B------:R-:W-:Y:S05]  /*0ee0*/  BSYNC.RECONVERGENT B1 ;  /* 0x0000000000017941 */ /* 0x000fea0003800200 */
.L_x_4827:
        /* <DEDUP_REMOVED lines=36> */
.L_x_4830:
[----:B------:R-:W-:Y:S05]  /*1130*/  BSYNC.RECONVERGENT B1 ;  /* 0x0000000000017941 */ /* 0x000fea0003800200 */
.L_x_4829:
        /* <DEDUP_REMOVED lines=18> */
.L_x_4823:
[----:B------:R-:W-:Y:S05]  /*1260*/  BSYNC.RECONVERGENT B0 ;  /* 0x0000000000007941 */ /* 0x000fea0003800200 */
.L_x_4822:
        /* <DEDUP_REMOVED lines=90> */
.L_x_4831:
        /* <DEDUP_REMOVED lines=15> */
.L_x_7157:


//--------------------- .text._ZN10layer_norm31ln_parallel_residual_bwd_kernelINS_13Kernel_traitsIf6__halffS2_fjLj1280ELj1ELj4ELj1ELj16ENS_18Kernel_traits_baseILj1280EfS2_fS2_fjLj128EEEEELb1ELb1ELb0EEEvNS_9BwdParamsE --------------------------
	.section	.text._ZN10layer_norm31ln_parallel_residual_bwd_kernelINS_13Kernel_traitsIf6__halffS2_fjLj1280ELj1ELj4ELj1ELj16ENS_18Kernel_traits_baseILj1280EfS2_fS2_fjLj128EEEEELb1ELb1ELb0EEEvNS_9BwdParamsE,"ax",@progbits
	.align	128
        .global         _ZN10layer_norm31ln_parallel_residual_bwd_kernelINS_13Kernel_traitsIf6__halffS2_fjLj1280ELj1ELj4ELj1ELj16ENS_18Kernel_traits_baseILj1280EfS2_fS2_fjLj128EEEEELb1ELb1ELb0EEEvNS_9BwdParamsE
        .type           _ZN10layer_norm31ln_parallel_residual_bwd_kernelINS_13Kernel_traitsIf6__halffS2_fjLj1280ELj1ELj4ELj1ELj16ENS_18Kernel_traits_baseILj1280EfS2_fS2_fjLj128EEEEELb1ELb1ELb0EEEvNS_9BwdParamsE,@function
        .size           _ZN10layer_norm31ln_parallel_residual_bwd_kernelINS_13Kernel_traitsIf6__halffS2_fjLj1280ELj1ELj4ELj1ELj16ENS_18Kernel_traits_baseILj1280EfS2_fS2_fjLj128EEEEELb1ELb1ELb0EEEvNS_9BwdParamsE,(.L_x_7158 - _ZN10layer_norm31ln_parallel_residual_bwd_kernelINS_13Kernel_traitsIf6__halffS2_fjLj1280ELj1ELj4ELj1ELj16ENS_18Kernel_traits_baseILj1280EfS2_fS2_fjLj128EEEEELb1ELb1ELb0EEEvNS_9BwdParamsE)
        .other          _ZN10layer_norm31ln_parallel_residual_bwd_kernelINS_13Kernel_traitsIf6__halffS2_fjLj1280ELj1ELj4ELj1ELj16ENS_18Kernel_traits_baseILj1280EfS2_fS2_fjLj128EEEEELb1ELb1ELb0EEEvNS_9BwdParamsE,@"STO_CUDA_ENTRY STV_DEFAULT"
_ZN10layer_norm31ln_parallel_residual_bwd_kernelINS_13Kernel_traitsIf6__halffS2_fjLj1280ELj1ELj4ELj1ELj16ENS_18Kernel_traits_baseILj1280EfS2_fS2_fjLj128EEEEELb1ELb1ELb0EEEvNS_9BwdParamsE:
.text._ZN10layer_norm31ln_parallel_residual_bwd_kernelINS_13Kernel_traitsIf6__halffS2_fjLj1280ELj1ELj4ELj1ELj16ENS_18Kernel_traits_baseILj1280EfS2_fS2_fjLj128EEEEELb1ELb1ELb0EEEvNS_9BwdParamsE:
        /* <DEDUP_REMOVED lines=112> */
[----:B------:R-:W-:Y:S04]  /*0700*/  @P3 STL.64 [R1+0xa0], R54 ;  /* 0x0000a03601003387 */ /* 0x000fe80000100a00 */
        /* <DEDUP_REMOVED lines=21> */
[----:B------:R-:W-:Y:S02]  /*0860*/  CS2R R52, SRZ ;  /* 0x0000000000347805 */ /* 0x000fe4000001ff00 */
[----:B------:R-:W-:-:S05]  /*0870*/  CS2R R54, SRZ ;  /* 0x0000000000367805 */ /* 0x000fca000001ff00 */
[----:B--2---:R-:W-:Y:S05]  /*0880*/  @P0 BRA `(.L_x_4833) ;  /* 0x000000d000740947 */ /* 0x004fea0003800000 */
        /* <DEDUP_REMOVED lines=43> */
.L_x_4895:
        /* <DEDUP_REMOVED lines=55> */
[----:B------:R-:W-:Y:S02]  /*0eb0*/  FADD.FTZ R3, -R195, R5 ;  /* 0x00000005c3037221 */ /* 0x000fe40000010100 */
[----:B-----5:R-:W-:Y:S01]  /*0ec0*/  FMUL.FTZ R0, R137, R0 ;  /* 0x0000000089007220 */ /* 0x020fe20000410000 */
[--C-:B---3--:R-:W-:Y:S02]  /*0ed0*/  HADD2.F32 R6, -RZ, R8.reuse.H0_H0 ;  /* 0x20000008ff067230 */ /* 0x108fe40000004100 */
[----:B------:R-:W-:Y:S01]  /*0ee0*/  FADD.FTZ R5, -R195, R7 ;  /* 0x00000007c3057221 */ /* 0x000fe20000010100 */
[----:B------:R-:W-:-:S02]  /*0ef0*/  HADD2.F32 R7, -RZ, R8.H1_H1 ;  /* 0x30000008ff077230 */ /* 0x000fc40000004100 */
[----:B------:R-:W-:Y:S01]  /*0f00*/  FMUL.FTZ R3, R137, R3 ;  /* 0x0000000389037220 */ /* 0x000fe20000410000 */
        /* <DEDUP_REMOVED lines=56> */
.L_x_4835:
[----:B------:R-:W-:Y:S05]  /*1290*/  BSYNC.RECONVERGENT B1 ;  /* 0x0000000000017941 */ /* 0x000fea0003800200 */
.L_x_4834:
        /* <DEDUP_REMOVED lines=36> */
[----:B------:R-:W-:Y:S01]  /*14e0*/  FADD.FTZ R21, -R195, R23 ;  /* 0x00000017c3157221 */ /* 0x000fe20000010100 */
[--C-:B----4-:R-:W-:Y:S02]  /*14f0*/  HADD2.F32 R22, -RZ, R24.reuse.H0_H0 ;  /* 0x20000018ff167230 */ /* 0x110fe40000004100 */
[----:B------:R-:W-:Y:S01]  /*1500*/  FMUL.FTZ R19, R137, R19 ;  /* 0x0000001389137220 */ /* 0x000fe20000410000 */
[----:B------:R-:W-:-:S02]  /*1510*/  HADD2.F32 R23, -RZ, R24.H1_H1 ;  /* 0x30000018ff177230 */ /* 0x000fc40000004100 */
[----:B------:R-:W-:Y:S01]  /*1520*/  FADD.FTZ R196, R196, R22 ;  /* 0x00000016c4c47221 */ /* 0x000fe20000010000 */
[-C--:B------:R-:W-:Y:S01]  /*1530*/  FFMA.FTZ R240, R18, R22.reuse, R240 ;  /* 0x0000001612f07223 */ /* 0x080fe200000100f0 */
[----:B------:R-:W-:Y:S01]  /*1540*/  FMUL.FTZ R22, R131, R22 ;  /* 0x0000001683167220 */ /* 0x000fe20000410000 */
[--C-:B------:R-:W-:Y:S02]  /*1550*/  HADD2.F32 R24, -RZ, R25.reuse.H0_H0 ;  /* 0x20000019ff187230 */ /* 0x100fe40000004100 */
[----:B------:R-:W-:Y:S02]  /*1560*/  HADD2.F32 R33, -RZ, R25.H1_H1 ;  /* 0x30000019ff217230 */ /* 0x000fe40000004100 */
[C---:B---3--:R-:W-:Y:S01]  /*1570*/  FADD.FTZ R25, -R195.reuse, R28 ;  /* 0x0000001cc3197221 */ /* 0x048fe20000010100 */
        /* <DEDUP_REMOVED lines=50> */
.L_x_4837:
[----:B------:R-:W-:Y:S05]  /*18a0*/  BSYNC.RECONVERGENT B1 ;  /* 0x0000000000017941 */ /* 0x000fea0003800200 */
.L_x_4836:
        /* <DEDUP_REMOVED lines=15> */
[----:B-1----:R-:W-:-:S05]  /*19a0*/  IMAD.WIDE.U32 R34, R214, 0x20, R34 ;  /* 0x00000020d6227825 */ /* 0x002fca00078e0022 */
[----:B------:R-:W3:Y:S01]  /*19b0*/  LDG.E.128 R124, desc[UR8][R34.64+0x10] ;  /* 0x00001008227c7981 */ /* 0x000ee2000c1e1d00 */
[----:B------:R-:W-:Y:S02]  /*19c0*/  ISETP.NE.AND.EX P3, PT, RZ, UR11, PT, P0 ;  /* 0x0000000bff007c0c */ /* 0x000fe4000bf65300 */
[----:B------:R-:W-:Y:S01]  /*19d0*/  ISETP.NE.U32.AND P0, PT, RZ, UR20, PT ;  /* 0x00000014ff007c0c */ /* 0x000fe2000bf05070 */
[----:B------:R0:W4:Y:S03]  /*19e0*/  LDG.E.128 R36, desc[UR8][R34.64] ;  /* 0x0000000822247981 */ /* 0x000126000c1e1d00 */
        /* <DEDUP_REMOVED lines=8> */
[----:B0-----:R-:W-:-:S05]  /*1a70*/  IMAD.WIDE.U32 R34, R214, 0x8, R130 ;  /* 0x00000008d6227825 */ /* 0x001fca00078e0082 */
[----:B------:R4:W5:Y:S01]  /*1a80*/  LDG.E.64 R148, desc[UR8][R34.64] ;  /* 0x0000000822947981 */ /* 0x000962000c1e1b00 */
[--C-:B--2---:R-:W-:Y:S02]  /*1a90*/  HADD2.F32 R130, -RZ, R122.reuse.H0_H0 ;  /* 0x2000007aff827230 */ /* 0x104fe40000004100 */
[----:B------:R-:W-:Y:S02]  /*1aa0*/  HADD2.F32 R131, -RZ, R122.H1_H1 ;  /* 0x3000007aff837230 */ /* 0x000fe40000004100 */
[C---:B---3--:R-:W-:Y:S02]  /*1ab0*/  FADD.FTZ R122, -R195.reuse, R125 ;  /* 0x0000007dc37a7221 */ /* 0x048fe40000010100 */
[----:B------:R-:W2:Y:S01]  /*1ac0*/  LDL R125, [R1+0x54] ;  /* 0x00005400017d7983 */ /* 0x000ea20000100800 */
[C---:B----4-:R-:W-:Y:S01]  /*1ad0*/  FADD.FTZ R34, -R195.reuse, R36 ;  /* 0x00000024c3227221 */ /* 0x050fe20000010100 */
[----:B------:R-:W-:Y:S01]  /*1ae0*/  FADD.FTZ R36, -R195, R38 ;  /* 0x00000026c3247221 */ /* 0x000fe20000010100 */
[----:B------:R-:W-:-:S02]  /*1af0*/  HADD2.F32 R38, -RZ, R120.H0_H0 ;  /* 0x20000078ff267230 */ /* 0x000fc40000004100 */
[----:B------:R-:W-:Y:S01]  /*1b00*/  FADD.FTZ R35, -R195, R37 ;  /* 0x00000025c3237221 */ /* 0x000fe20000010100 */
[----:B-----5:R-:W-:Y:S01]  /*1b10*/  FMUL.FTZ R34, R137, R34 ;  /* 0x0000002289227220 */ /* 0x020fe20000410000 */
[----:B------:R-:W-:Y:S01]  /*1b20*/  FADD.FTZ R37, -R195, R39 ;  /* 0x00000027c3257221 */ /* 0x000fe20000010100 */
[----:B------:R-:W-:Y:S02]  /*1b30*/  HADD2.F32 R39, -RZ, R120.H1_H1 ;  /* 0x30000078ff277230 */ /* 0x000fe40000004100 */
[----:B------:R-:W-:Y:S01]  /*1b40*/  FMUL.FTZ R35, R137, R35 ;  /* 0x0000002389237220 */ /* 0x000fe20000410000 */
[--C-:B------:R-:W-:Y:S02]  /*1b50*/  HADD2.F32 R160, -RZ, R123.reuse.H0_H0 ;  /* 0x2000007bffa07230 */ /* 0x100fe40000004100 */
[----:B------:R-:W-:Y:S01]  /*1b60*/  FADD.FTZ R52, R52, R38 ;  /* 0x0000002634347221 */ /* 0x000fe20000010000 */
[----:B------:R-:W-:Y:S02]  /*1b70*/  HADD2.F32 R162, -RZ, R123.H1_H1 ;  /* 0x3000007bffa27230 */ /* 0x000fe40000004100 */
[----:B------:R-:W-:Y:S01]  /*1b80*/  FADD.FTZ R123, -R195, R124 ;  /* 0x0000007cc37b7221 */ /* 0x000fe20000010100 */
[-C--:B------:R-:W-:Y:S01]  /*1b90*/  FFMA.FTZ R232, R34, R38.reuse, R232 ;  /* 0x0000002622e87223 */ /* 0x080fe200000100e8 */
[----:B------:R-:W-:Y:S01]  /*1ba0*/  FMUL.FTZ R38, R133, R38 ;  /* 0x0000002685267220 */ /* 0x000fe20000410000 */
[----:B------:R-:W-:-:S02]  /*1bb0*/  HADD2.F32 R129, -RZ, R121.H1_H1 ;  /* 0x30000079ff817230 */ /* 0x000fc40000004100 */
[----:B------:R-:W-:Y:S01]  /*1bc0*/  FADD.FTZ R53, R53, R39 ;  /* 0x0000002735357221 */ /* 0x000fe20000010000 */
[----:B------:R-:W-:Y:S02]  /*1bd0*/  HADD2.F32 R128, -RZ, R121.H0_H0 ;  /* 0x20000079ff807230 */ /* 0x000fe40000004100 */
[----:B------:R-:W-:Y:S01]  /*1be0*/  FFMA.FTZ R233, R35, R39, R233 ;  /* 0x0000002723e97223 */ /* 0x000fe200000100e9 */
[C---:B------:R-:W-:Y:S01]  /*1bf0*/  FMUL.FTZ R133, R137.reuse, R123 ;  /* 0x0000007b89857220 */ /* 0x040fe20000410000 */
[----:B------:R-:W-:Y:S01]  /*1c00*/  FMUL.FTZ R39, R134, R39 ;  /* 0x0000002786277220 */ /* 0x000fe20000410000 */
[----:B------:R-:W-:Y:S01]  /*1c10*/  FADD.FTZ R123, R212, R38 ;  /* 0x00000026d47b7221 */ /* 0x000fe20000010000 */
[----:B------:R-:W-:Y:S01]  /*1c20*/  FFMA.FTZ R124, R34, R38, R213 ;  /* 0x00000026227c7223 */ /* 0x000fe200000100d5 */
[----:B------:R-:W-:Y:S01]  /*1c30*/  FMUL.FTZ R134, R136, R129 ;  /* 0x0000008188867220 */ /* 0x000fe20000410000 */
[C---:B------:R-:W-:Y:S01]  /*1c40*/  FMUL.FTZ R136, R137.reuse, R122 ;  /* 0x0000007a89887220 */ /* 0x040fe20000410000 */
[----:B------:R-:W-:Y:S01]  /*1c50*/  FMUL.FTZ R36, R137, R36 ;  /* 0x0000002489247220 */ /* 0x000fe20000410000 */
        /* <DEDUP_REMOVED lines=33> */
[----:B------:R-:W-:Y:S01]  /*1e70*/  IADD3 R214, PT, PT, R214, 0x20, RZ ;  /* 0x00000020d6d67810 */ /* 0x000fe20007ffe0ff */
[----:B--2---:R-:W-:-:S04]  /*1e80*/  FMUL.FTZ R162, R125, R162 ;  /* 0x000000a27da27220 */ /* 0x004fc80000410000 */
[----:B------:R-:W-:Y:S01]  /*1e90*/  FADD.FTZ R212, R123, R162 ;  /* 0x000000a27bd47221 */ /* 0x000fe20000010000 */
[----:B------:R-:W-:-:S07]  /*1ea0*/  FFMA.FTZ R213, R161, R162, R122 ;  /* 0x000000a2a1d57223 */ /* 0x000fce000001007a */
.L_x_4839:
[----:B------:R-:W-:Y:S05]  /*1eb0*/  BSYNC.RECONVERGENT B1 ;  /* 0x0000000000017941 */ /* 0x000fea0003800200 */
.L_x_4838:
[----:B------:R-:W-:Y:S04]  /*1ec0*/  BSSY.RECONVERGENT B1, `(.L_x_4840) ;  /* 0x0000060000017945 */ /* 0x000fe80003800200 */
[----:B------:R-:W-:Y:S05]  /*1ed0*/  @!P2 BRA `(.L_x_4841) ;  /* 0x000000040078a947 */ /* 0x000fea0003800000 */
[----:B------:R-:W-:Y:S01]  /*1ee0*/  ISETP.NE.U32.AND P0, PT, RZ, UR10, PT ;  /* 0x0000000aff007c0c */ /* 0x000fe2000bf05070 */
[----:B------:R-:W0:Y:S01]  /*1ef0*/  LDC.64 R128, c[0x0][0x3a8] ;  /* 0x0000ea00ff807b82 */ /* 0x000e220000000a00 */
[----:B------:R-:W2:Y:S02]  /*1f00*/  LDL R168, [R1+0x34] ;  /* 0x0000340001a87983 */ /* 0x000ea40000100800 */
[----:B------:R-:W-:Y:S02]  /*1f10*/  ISETP.NE.AND.EX P3, PT, RZ, UR11, PT, P0 ;  /* 0x0000000bff007c0c */ /* 0x000fe4000bf65300 */
[----:B------:R-:W-:Y:S01]  /*1f20*/  ISETP.NE.U32.AND P0, PT, RZ, UR20, PT ;  /* 0x00000014ff007c0c */ /* 0x000fe2000bf05070 */
[----:B------:R-:W3:Y:S02]  /*1f30*/  LDL R170, [R1+0x38] ;  /* 0x0000380001aa7983 */ /* 0x000ee40000100800 */
[----:B------:R-:W1:Y:S01]  /*1f40*/  LDC.64 R124, c[0x0][0x428] ;  /* 0x00010a00ff7c7b82 */ /* 0x000e620000000a00 */
[----:B------:R-:W-:Y:S01]  /*1f50*/  ISETP.NE.AND.EX P0, PT, RZ, UR21, PT, P0 ;  /* 0x00000015ff007c0c */ /* 0x000fe2000bf05300 */
[----:B------:R-:W4:Y:S04]  /*1f60*/  LDL R173, [R1+0x3c] ;  /* 0x00003c0001ad7983 */ /* 0x000f280000100800 */
[----:B------:R-:W4:Y:S02]  /*1f70*/  LDL R174, [R1+0x20] ;  /* 0x0000200001ae7983 */ /* 0x000f240000100800 */
[----:B------:R-:W1:Y:S02]  /*1f80*/  @P3 LDC.64 R152, c[0x0][0x3b8] ;  /* 0x0000ee00ff983b82 */ /* 0x000e640000000a00 */
[----:B------:R-:W4:Y:S04]  /*1f90*/  LDL R175, [R1+0x24] ;  /* 0x0000240001af7983 */ /* 0x000f280000100800 */
[----:B------:R-:W4:Y:S02]  /*1fa0*/  LDL R177, [R1+0x28] ;  /* 0x0000280001b17983 */ /* 0x000f240000100800 */
[----:B------:R-:W1:Y:S02]  /*1fb0*/  @P0 LDC.64 R164, c[0x0][0x438] ;  /* 0x00010e00ffa40b82 */ /* 0x000e640000000a00 */
[----:B------:R-:W4:Y:S01]  /*1fc0*/  LDL R178, [R1+0x2c] ;  /* 0x00002c0001b27983 */ /* 0x000f220000100800 */
[----:B0-----:R-:W-:-:S05]  /*1fd0*/  IMAD.WIDE.U32 R128, R214, 0x20, R128 ;  /* 0x00000020d6807825 */ /* 0x001fca00078e0080 */
[----:B------:R-:W0:Y:S01]  /*1fe0*/  LDC.64 R166, c[0x0][0x3b0] ;  /* 0x0000ec00ffa67b82 */ /* 0x000e220000000a00 */
[C---:B-1----:R-:W-:Y:S01]  /*1ff0*/  IMAD.WIDE.U32 R124, R214.reuse, 0x10, R124 ;  /* 0x00000010d67c7825 */ /* 0x042fe200078e007c */
[----:B------:R-:W2:Y:S05]  /*2000*/  LDG.E.128 R120, desc[UR8][R128.64] ;  /* 0x0000000880787981 */ /* 0x000eaa000c1e1d00 */
[----:B------:R-:W3:Y:S01]  /*2010*/  LDG.E.128 R124, desc[UR8][R124.64] ;  /* 0x000000087c7c7981 */ /* 0x000ee2000c1e1d00 */
[----:B------:R-:W-:-:S03]  /*2020*/  @P3 IMAD.WIDE.U32 R152, R214, 0x8, R152 ;  /* 0x00000008d6983825 */ /* 0x000fc600078e0098 */
[----:B------:R-:W4:Y:S04]  /*2030*/  LDG.E.128 R128, desc[UR8][R128.64+0x10] ;  /* 0x0000100880807981 */ /* 0x000f28000c1e1d00 */
[----:B------:R1:W5:Y:S02]  /*2040*/  @P3 LDG.E.64 R150, desc[UR8][R152.64] ;  /* 0x0000000898963981 */ /* 0x000364000c1e1b00 */
[----:B-1----:R-:W-:-:S05]  /*2050*/  @P0 IMAD.WIDE.U32 R152, R214, 0x20, R164 ;  /* 0x00000020d6980825 */ /* 0x002fca00078e00a4 */
[----:B------:R-:W5:Y:S04]  /*2060*/  @P0 LDG.E.128 R100, desc[UR8][R152.64] ;  /* 0x0000000898640981 */ /* 0x000f68000c1e1d00 */
[----:B------:R0:W5:Y:S02]  /*2070*/  @P0 LDG.E.128 R104, desc[UR8][R152.64+0x10] ;  /* 0x0000100898680981 */ /* 0x000164000c1e1d00 */
[C---:B0-----:R-:W-:Y:S02]  /*2080*/  IMAD.WIDE.U32 R152, R214.reuse, 0x8, R166 ;  /* 0x00000008d6987825 */ /* 0x041fe400078e00a6 */
[----:B------:R-:W4:Y:S04]  /*2090*/  LDL R167, [R1+0x30] ;  /* 0x0000300001a77983 */ /* 0x000f280000100800 */
[----:B------:R-:W5:Y:S01]  /*20a0*/  LDG.E.64 R152, desc[UR8][R152.64] ;  /* 0x0000000898987981 */ /* 0x000f62000c1e1b00 */
[----:B------:R-:W-:Y:S01]  /*20b0*/  IADD3 R214, PT, PT, R214, 0x20, RZ ;  /* 0x00000020d6d67810 */ /* 0x000fe20007ffe0ff */
[C---:B--2---:R-:W-:Y:S01]  /*20c0*/  FADD.FTZ R165, -R195.reuse, R122 ;  /* 0x0000007ac3a57221 */ /* 0x044fe20000010100 */
[C---:B------:R-:W-:Y:S01]  /*20d0*/  FADD.FTZ R163, -R195.reuse, R120 ;  /* 0x00000078c3a37221 */ /* 0x040fe20000010100 */
[C---:B------:R-:W-:Y:S01]  /*20e0*/  FADD.FTZ R164, -R195.reuse, R121 ;  /* 0x00000079c3a47221 */ /* 0x040fe20000010100 */
[----:B------:R-:W-:Y:S01]  /*20f0*/  FADD.FTZ R166, -R195, R123 ;  /* 0x0000007bc3a67221 */ /* 0x000fe20000010100 */
[----:B-----5:R-:W-:Y:S01]  /*2100*/  FMUL.FTZ R165, R137, R165 ;  /* 0x000000a589a57220 */ /* 0x020fe20000410000 */
[----:B---3--:R-:W-:-:S02]  /*2110*/  HADD2.F32 R122, -RZ, R124.H0_H0 ;  /* 0x2000007cff7a7230 */ /* 0x008fc40000004100 */
[C---:B------:R-:W-:Y:S01]  /*2120*/  FMUL.FTZ R163, R137.reuse, R163 ;  /* 0x000000a389a37220 */ /* 0x040fe20000410000 */
[----:B------:R-:W-:Y:S02]  /*2130*/  HADD2.F32 R123, -RZ, R124.H1_H1 ;  /* 0x3000007cff7b7230 */ /* 0x000fe40000004100 */
[----:B------:R-:W-:Y:S01]  /*2140*/  FMUL.FTZ R164, R137, R164 ;  /* 0x000000a489a47220 */ /* 0x000fe20000410000 */
[--C-:B------:R-:W-:Y:S02]  /*2150*/  HADD2.F32 R169, -RZ, R125.reuse.H0_H0 ;  /* 0x2000007dffa97230 */ /* 0x100fe40000004100 */
[----:B------:R-:W-:Y:S01]  /*2160*/  FADD.FTZ R60, R60, R122 ;  /* 0x0000007a3c3c7221 */ /* 0x000fe20000010000 */
[----:B------:R-:W-:Y:S01]  /*2170*/  FFMA.FTZ R224, R163, R122, R224 ;  /* 0x0000007aa3e07223 */ /* 0x000fe200000100e0 */
[----:B------:R-:W-:Y:S01]  /*2180*/  FADD.FTZ R61, R61, R123 ;  /* 0x0000007b3d3d7221 */ /* 0x000fe20000010000 */
[-C--:B------:R-:W-:Y:S01]  /*2190*/  FFMA.FTZ R225, R164, R123.reuse, R225 ;  /* 0x0000007ba4e17223 */ /* 0x080fe200000100e1 */
[----:B------:R-:W-:Y:S01]  /*21a0*/  FMUL.FTZ R168, R168, R123 ;  /* 0x0000007ba8a87220 */ /* 0x000fe20000410000 */
[----:B------:R-:W-:-:S02]  /*21b0*/  HADD2.F32 R171, -RZ, R125.H1_H1 ;  /* 0x3000007dffab7230 */ /* 0x000fc40000004100 */
[----:B----4-:R-:W-:Y:S01]  /*21c0*/  FADD.FTZ R125, -R195, R128 ;  /* 0x00000080c37d7221 */ /* 0x010fe20000010100 */
[----:B------:R-:W-:Y:S01]  /*21d0*/  FMUL.FTZ R166, R137, R166 ;  /* 0x000000a689a67220 */ /* 0x000fe20000410000 */
[----:B------:R-:W-:Y:S01]  /*21e0*/  FADD.FTZ R62, R62, R169 ;  /* 0x000000a93e3e7221 */ /* 0x000fe20000010000 */
[-C--:B------:R-:W-:Y:S01]  /*21f0*/  FFMA.FTZ R226, R165, R169.reuse, R226 ;  /* 0x000000a9a5e27223 */ /* 0x080fe200000100e2 */
[----:B------:R-:W-:Y:S01]  /*2200*/  FMUL.FTZ R169, R170, R169 ;  /* 0x000000a9aaa97220 */ /* 0x000fe20000410000 */
[--C-:B------:R-:W-:Y:S02]  /*2210*/  HADD2.F32 R172, -RZ, R126.reuse.H0_H0 ;  /* 0x2000007effac7230 */ /* 0x100fe40000004100 */
[----:B------:R-:W-:Y:S01]  /*2220*/  FMUL.FTZ R170, R137, R125 ;  /* 0x0000007d89aa7220 */ /* 0x000fe20000410000 */
[----:B------:R-:W-:Y:S01]  /*2230*/  FADD.FTZ R63, R63, R171 ;  /* 0x000000ab3f3f7221 */ /* 0x000fe20000010000 */
[-C--:B------:R-:W-:Y:S01]  /*2240*/  FFMA.FTZ R227, R166, R171.reuse, R227 ;  /* 0x000000aba6e37223 */ /* 0x080fe200000100e3 */
[----:B------:R-:W-:Y:S01]  /*2250*/  FMUL.FTZ R171, R173, R171 ;  /* 0x000000abadab7220 */ /* 0x000fe20000410000 */
[----:B------:R-:W-:-:S02]  /*2260*/  HADD2.F32 R126, -RZ, R126.H1_H1 ;  /* 0x3000007eff7e7230 */ /* 0x000fc40000004100 */
[C---:B------:R-:W-:Y:S01]  /*2270*/  FADD.FTZ R121, -R195.reuse, R130 ;  /* 0x00000082c3797221 */ /* 0x040fe20000010100 */
[----:B------:R-:W-:Y:S01]  /*2280*/  FADD.FTZ R64, R64, R172 ;  /* 0x000000ac40407221 */ /* 0x000fe20000010000 */
[-C--:B------:R-:W-:Y:S01]  /*2290*/  FFMA.FTZ R220, R170, R172.reuse, R220 ;  /* 0x000000acaadc7223 */ /* 0x080fe200000100dc */
[----:B------:R-:W-:Y:S01]  /*22a0*/  FADD.FTZ R124, -R195, R129 ;  /* 0x00000081c37c7221 */ /* 0x000fe20000010100 */
[----:B------:R-:W-:Y:S01]  /*22b0*/  FMUL.FTZ R172, R174, R172 ;  /* 0x000000acaeac7220 */ /* 0x000fe20000410000 */
[--C-:B------:R-:W-:Y:S02]  /*22c0*/  HADD2.F32 R176, -RZ, R127.reuse.H0_H0 ;  /* 0x2000007fffb07230 */ /* 0x100fe40000004100 */
[----:B------:R-:W-:Y:S01]  /*22d0*/  FMUL.FTZ R174, R175, R126 ;  /* 0x0000007eafae7220 */ /* 0x000fe20000410000 */
[C---:B------:R-:W-:Y:S01]  /*22e0*/  FMUL.FTZ R175, R137.reuse, R121 ;  /* 0x0000007989af7220 */ /* 0x040fe20000410000 */
[----:B------:R-:W-:Y:S01]  /*22f0*/  FMUL.FTZ R173, R137, R124 ;  /* 0x0000007c89ad7220 */ /* 0x000fe20000410000 */
[----:B------:R-:W-:-:S02]  /*2300*/  HADD2.F32 R127, -RZ, R127.H1_H1 ;  /* 0x3000007fff7f7230 */ /* 0x000fc40000004100 */
[----:B------:R-:W-:Y:S01]  /*2310*/  FADD.FTZ R66, R66, R176 ;  /* 0x000000b042427221 */ /* 0x000fe20000010000 */
[-C--:B------:R-:W-:Y:S01]  /*2320*/  FFMA.FTZ R222, R175, R176.reuse, R222 ;  /* 0x000000b0afde7223 */ /* 0x080fe200000100de */
[----:B------:R-:W-:Y:S01]  /*2330*/  FADD.FTZ R120, -R195, R131 ;  /* 0x00000083c3787221 */ /* 0x000fe20000010100 */
[----:B------:R-:W-:Y:S01]  /*2340*/  FMUL.FTZ R176, R177, R176 ;  /* 0x000000b0b1b07220 */ /* 0x000fe20000410000 */
[-C--:B------:R-:W-:Y:S01]  /*2350*/  FMUL.FTZ R178, R178, R127.reuse ;  /* 0x0000007fb2b27220 */ /* 0x080fe20000410000 */
[----:B------:R-:W-:Y:S01]  /*2360*/  FADD.FTZ R65, R65, R126 ;  /* 0x0000007e41417221 */ /* 0x000fe20000010000 */
[----:B------:R-:W-:Y:S01]  /*2370*/  FMUL.FTZ R177, R137, R120 ;  /* 0x0000007889b17220 */ /* 0x000fe20000410000 */
[----:B------:R-:W-:Y:S01]  /*2380*/  FFMA.FTZ R221, R173, R126, R221 ;  /* 0x0000007eaddd7223 */ /* 0x000fe200000100dd */
[----:B------:R-:W-:Y:S01]  /*2390*/  FMUL.FTZ R167, R167, R122 ;  /* 0x0000007aa7a77220 */ /* 0x000fe20000410000 */
[----:B------:R-:W-:Y:S01]  /*23a0*/  FADD.FTZ R67, R67, R127 ;  /* 0x0000007f43437221 */ /* 0x000fe20000010000 */
[----:B------:R-:W-:-:S02]  /*23b0*/  FFMA.FTZ R223, R177, R127, R223 ;  /* 0x0000007fb1df7223 */ /* 0x000fc400000100df */
        /* <DEDUP_REMOVED lines=16> */
.L_x_4841:
[----:B------:R-:W-:Y:S05]  /*24c0*/  BSYNC.RECONVERGENT B1 ;  /* 0x0000000000017941 */ /* 0x000fea0003800200 */
.L_x_4840:
        /* <DEDUP_REMOVED lines=8> */
[----:B------:R-:W4:Y:S02]  /*2550*/  LDL R191, [R1] ;  /* 0x0000000001bf7983 */ /* 0x000f240000100800 */
        /* <DEDUP_REMOVED lines=8> */
[----:B------:R-:W-:Y:S01]  /*25e0*/  ISETP.NE.AND.EX P0, PT, RZ, UR21, PT, P0 ;  /* 0x00000015ff007c0c */ /* 0x000fe2000bf05300 */
[----:B-1----:R-:W-:-:S06]  /*25f0*/  IMAD.WIDE.U32 R128, R214, 0x10, R128 ;  /* 0x00000010d6807825 */ /* 0x002fcc00078e0080 */
[----:B------:R-:W0:Y:S01]  /*2600*/  @P3 LDC.64 R156, c[0x0][0x3b8] ;  /* 0x0000ee00ff9c3b82 */ /* 0x000e220000000a00 */
[----:B------:R-:W4:Y:S07]  /*2610*/  LDG.E.128 R128, desc[UR8][R128.64] ;  /* 0x0000000880807981 */ /* 0x000f2e000c1e1d00 */
        /* <DEDUP_REMOVED lines=19> */
[----:B------:R-:W-:Y:S01]  /*2750*/  FMUL.FTZ R179, R137, R179 ;  /* 0x000000b389b37220 */ /* 0x000fe20000410000 */
[--C-:B----4-:R-:W-:Y:S02]  /*2760*/  HADD2.F32 R127, -RZ, R128.reuse.H0_H0 ;  /* 0x20000080ff7f7230 */ /* 0x110fe40000004100 */
[--C-:B------:R-:W-:Y:S02]  /*2770*/  HADD2.F32 R120, -RZ, R129.reuse.H1_H1 ;  /* 0x30000081ff787230 */ /* 0x100fe40000004100 */
[----:B------:R-:W-:Y:S02]  /*2780*/  HADD2.F32 R128, -RZ, R128.H1_H1 ;  /* 0x30000080ff807230 */ /* 0x000fe40000004100 */
[----:B------:R-:W-:Y:S01]  /*2790*/  FMUL.FTZ R187, R187, R127 ;  /* 0x0000007fbbbb7220 */ /* 0x000fe20000410000 */
[----:B------:R-:W-:-:S02]  /*27a0*/  HADD2.F32 R189, -RZ, R129.H0_H0 ;  /* 0x20000081ffbd7230 */ /* 0x000fc40000004100 */
        /* <DEDUP_REMOVED lines=12> */
[----:B------:R-:W-:-:S02]  /*2870*/  HADD2.F32 R129, -RZ, R130.H0_H0 ;  /* 0x20000082ff817230 */ /* 0x000fc40000004100 */
[----:B------:R-:W-:Y:S01]  /*2880*/  FMUL.FTZ R183, R137, R124 ;  /* 0x0000007c89b77220 */ /* 0x000fe20000410000 */
[----:B------:R-:W-:Y:S02]  /*2890*/  HADD2.F32 R130, -RZ, R130.H1_H1 ;  /* 0x30000082ff827230 */ /* 0x000fe40000004100 */
[----:B------:R-:W-:Y:S01]  /*28a0*/  FMUL.FTZ R191, R191, R129 ;  /* 0x00000081bfbf7220 */ /* 0x000fe20000410000 */
[--C-:B------:R-:W-:Y:S02]  /*28b0*/  HADD2.F32 R193, -RZ, R131.reuse.H0_H0 ;  /* 0x20000083ffc17230 */ /* 0x100fe40000004100 */
[C---:B------:R-:W-:Y:S01]  /*28c0*/  FMUL.FTZ R185, R137.reuse, R126 ;  /* 0x0000007e89b97220 */ /* 0x040fe20000410000 */
[----:B------:R-:W-:Y:S01]  /*28d0*/  FMUL.FTZ R184, R137, R125 ;  /* 0x0000007d89b87220 */ /* 0x000fe20000410000 */
        /* <DEDUP_REMOVED lines=11> */
[----:B------:R-:W-:Y:S01]  /*2990*/  FMUL.FTZ R193, R214, R193 ;  /* 0x000000c1d6c17220 */ /* 0x000fe20000410000 */
[----:B------:R-:W-:Y:S01]  /*29a0*/  FFMA.FTZ R208, R183, R129, R208 ;  /* 0x00000081b7d07223 */ /* 0x000fe200000100d0 */
[----:B------:R-:W-:Y:S01]  /*29b0*/  FADD.FTZ R69, R69, R130 ;  /* 0x0000008245457221 */ /* 0x000fe20000010000 */
[----:B------:R-:W-:Y:S01]  /*29c0*/  FFMA.FTZ R209, R184, R130, R209 ;  /* 0x00000082b8d17223 */ /* 0x000fe200000100d1 */
[----:B------:R-:W-:Y:S01]  /*29d0*/  FADD.FTZ R71, R71, R131 ;  /* 0x0000008347477221 */ /* 0x000fe20000010000 */
[----:B------:R-:W-:Y:S01]  /*29e0*/  FFMA.FTZ R211, R186, R131, R211 ;  /* 0x00000083bad37223 */ /* 0x000fe200000100d3 */
        /* <DEDUP_REMOVED lines=13> */
.L_x_4843:
[----:B------:R-:W-:Y:S05]  /*2ac0*/  BSYNC.RECONVERGENT B1 ;  /* 0x0000000000017941 */ /* 0x000fea0003800200 */
.L_x_4842:
        /* <DEDUP_REMOVED lines=23> */
.L_x_4907:
        /* <DEDUP_REMOVED lines=72> */
.L_x_4849:
        /* <DEDUP_REMOVED lines=49> */
[----:B------:R-:W-:Y:S01]  /*33d0*/  FMUL.FTZ R127, R117, UR13 ;  /* 0x0000000d757f7c20 */ /* 0x000fe20008410000 */
[----:B------:R-:W-:-:S04]  /*33e0*/  LOP3.LUT P0, RZ, R139, 0xff00, RZ, 0xc0, !PT ;  /* 0x0000ff008bff7812 */ /* 0x000fc8000780c0ff */
[----:B------:R-:W-:-:S04]  /*33f0*/  FSEL R127, R127, RZ, P0 ;  /* 0x000000ff7f7f7208 */ /* 0x000fc80000000000 */
[----:B------:R-:W-:Y:S01]  /*3400*/  F2FP.F16.F32.PACK_AB R122, R127, R122 ;  /* 0x0000007a7f7a723e */ /* 0x000fe200000000ff */
[----:B------:R-:W-:Y:S06]  /*3410*/  BRA `(.L_x_4850) ;  /* 0x0000001800a47947 */ /* 0x000fec0003800000 */
.L_x_4848:
        /* <DEDUP_REMOVED lines=59> */
.L_x_4851:
        /* <DEDUP_REMOVED lines=49> */
[----:B------:R-:W-:Y:S01]  /*3ae0*/  FMUL.FTZ R127, R117, UR13 ;  /* 0x0000000d757f7c20 */ /* 0x000fe20008410000 */
[----:B------:R-:W-:-:S04]  /*3af0*/  LOP3.LUT P0, RZ, R139, 0xff00, RZ, 0xc0, !PT ;  /* 0x0000ff008bff7812 */ /* 0x000fc8000780c0ff */
[----:B------:R-:W-:-:S04]  /*3b00*/  FSEL R127, R127, RZ, P0 ;  /* 0x000000ff7f7f7208 */ /* 0x000fc80000000000 */
[----:B------:R-:W-:Y:S01]  /*3b10*/  F2FP.F16.F32.PACK_AB R122, R127, R122 ;  /* 0x0000007a7f7a723e */ /* 0x000fe200000000ff */
[----:B------:R-:W-:Y:S06]  /*3b20*/  BRA `(.L_x_4850) ;  /* 0x0000001000e07947 */ /* 0x000fec0003800000 */
.L_x_4847:
        /* <DEDUP_REMOVED lines=62> */
[--C-:B------:R-:W-:Y:S01]  /*3f10*/  FFMA.FTZ R72, R3, R124, R125.reuse ;  /* 0x0000007c03487223 */ /* 0x100fe2000001007d */
        /* <DEDUP_REMOVED lines=20> */
.L_x_4853:
        /* <DEDUP_REMOVED lines=75> */
.L_x_4852:
        /* <DEDUP_REMOVED lines=80> */
.L_x_4854:
        /* <DEDUP_REMOVED lines=74> */
.L_x_4850:
        /* <DEDUP_REMOVED lines=15> */
.L_x_4846:
[----:B------:R-:W-:Y:S05]  /*4fa0*/  BSYNC.RECONVERGENT B1 ;  /* 0x0000000000017941 */ /* 0x000fea0003800200 */
.L_x_4845:
        /* <DEDUP_REMOVED lines=86> */
.L_x_4859:
        /* <DEDUP_REMOVED lines=75> */
.L_x_4858:
        /* <DEDUP_REMOVED lines=78> */
.L_x_4861:
        /* <DEDUP_REMOVED lines=75> */
.L_x_4857:
        /* <DEDUP_REMOVED lines=60> */
.L_x_4863:
        /* <DEDUP_REMOVED lines=54> */
.L_x_4862:
        /* <DEDUP_REMOVED lines=57> */
.L_x_4864:
        /* <DEDUP_REMOVED lines=53> */
.L_x_4860:
        /* <DEDUP_REMOVED lines=15> */
.L_x_4856:
[----:B------:R-:W-:Y:S05]  /*7240*/  BSYNC.RECONVERGENT B1 ;  /* 0x0000000000017941 */ /* 0x000fea0003800200 */
.L_x_4855:
        /* <DEDUP_REMOVED lines=87> */
.L_x_4869:
        /* <DEDUP_REMOVED lines=75> */
.L_x_4868:
        /* <DEDUP_REMOVED lines=79> */
.L_x_4871:
        /* <DEDUP_REMOVED lines=75> */
.L_x_4867:
        /* <DEDUP_REMOVED lines=61> */
.L_x_4873:
        /* <DEDUP_REMOVED lines=54> */
.L_x_4872:
        /* <DEDUP_REMOVED lines=58> */
.L_x_4874:
        /* <DEDUP_REMOVED lines=53> */
.L_x_4870:
        /* <DEDUP_REMOVED lines=11> */
.L_x_4866:
[----:B------:R-:W-:Y:S05]  /*94e0*/  BSYNC.RECONVERGENT B1 ;  /* 0x0000000000017941 */ /* 0x000fea0003800200 */
.L_x_4865:
        /* <DEDUP_REMOVED lines=52> */
[C---:B------:R-:W-:Y:S02]  /*9830*/  LOP3.LUT P2, RZ, R150.reuse, 0xff0000, RZ, 0xc0, !PT ;  /* 0x00ff000096ff7812 */ /* 0x040fe4000784c0ff */
        /* <DEDUP_REMOVED lines=34> */
.L_x_4879:
        /* <DEDUP_REMOVED lines=75> */
.L_x_4878:
        /* <DEDUP_REMOVED lines=79> */
.L_x_4881:
        /* <DEDUP_REMOVED lines=75> */
.L_x_4877:
        /* <DEDUP_REMOVED lines=61> */
.L_x_4883:
        /* <DEDUP_REMOVED lines=54> */
.L_x_4882:
        /* <DEDUP_REMOVED lines=58> */
.L_x_4884:
        /* <DEDUP_REMOVED lines=53> */
.L_x_4880:
        /* <DEDUP_REMOVED lines=11> */
.L_x_4876:
[----:B------:R-:W-:Y:S05]  /*b780*/  BSYNC.RECONVERGENT B1 ;  /* 0x0000000000017941 */ /* 0x000fea0003800200 */
.L_x_4875:
        /* <DEDUP_REMOVED lines=29> */
[----:B------:R-:W-:Y:S01]  /*b960*/  F2FP.F16.F32.PACK_AB R123, R72, R73 ;  /* 0x00000049487b723e */ /* 0x000fe200000000ff */
[-CC-:B------:R-:W-:Y:S01]  /*b970*/  FFMA.FTZ R73, R183, R124.reuse, R125.reuse ;  /* 0x0000007cb7497223 */ /* 0x180fe2000001007d */
[----:B------:R-:W-:Y:S01]  /*b980*/  FFMA.FTZ R72, R184, R124, R125 ;  /* 0x0000007cb8487223 */ /* 0x000fe2000001007d */
[----:B------:R-:W-:-:S02]  /*b990*/  FSEL R75, R75, RZ, P5 ;  /* 0x000000ff4b4b7208 */ /* 0x000fc40002800000 */
[----:B------:R-:W-:Y:S01]  /*b9a0*/  FADD.FTZ R73, R191, -R73 ;  /* 0x80000049bf497221 */ /* 0x000fe20000010000 */
[----:B------:R-:W-:Y:S01]  /*b9b0*/  FADD.FTZ R72, R192, -R72 ;  /* 0x80000048c0487221 */ /* 0x000fe20000010000 */
[----:B------:R-:W-:Y:S02]  /*b9c0*/  F2FP.F16.F32.PACK_AB R75, R75, R74 ;  /* 0x0000004a4b4b723e */ /* 0x000fe400000000ff */
        /* <DEDUP_REMOVED lines=12> */
[----:B------:R-:W-:Y:S01]  /*ba90*/  F2FP.F16.F32.PACK_AB R122, R73, R72 ;  /* 0x00000048497a723e */ /* 0x000fe200000000ff */
[-CC-:B------:R-:W-:Y:S01]  /*baa0*/  FFMA.FTZ R73, R181, R124.reuse, R125.reuse ;  /* 0x0000007cb5497223 */ /* 0x180fe2000001007d */
[----:B------:R-:W-:Y:S01]  /*bab0*/  FFMA.FTZ R72, R182, R124, R125 ;  /* 0x0000007cb6487223 */ /* 0x000fe2000001007d */
[----:B------:R-:W-:Y:S02]  /*bac0*/  LOP3.LUT P6, RZ, R156, 0xff0000, RZ, 0xc0, !PT ;  /* 0x00ff00009cff7812 */ /* 0x000fe400078cc0ff */
[----:B------:R-:W-:Y:S01]  /*bad0*/  FADD.FTZ R73, R189, -R73 ;  /* 0x80000049bd497221 */ /* 0x000fe20000010000 */
[----:B------:R-:W-:Y:S01]  /*bae0*/  FADD.FTZ R72, R190, -R72 ;  /* 0x80000048be487221 */ /* 0x000fe20000010000 */
[----:B------:R-:W-:Y:S02]  /*baf0*/  F2FP.F16.F32.PACK_AB R74, R108, R74 ;  /* 0x0000004a6c4a723e */ /* 0x000fe400000000ff */
        /* <DEDUP_REMOVED lines=11> */
[----:B------:R-:W-:Y:S01]  /*bbb0*/  F2FP.F16.F32.PACK_AB R121, R108, R72 ;  /* 0x000000486c79723e */ /* 0x000fe200000000ff */
[-CC-:B------:R-:W-:Y:S01]  /*bbc0*/  FFMA.FTZ R72, R180, R124.reuse, R125.reuse ;  /* 0x0000007cb4487223 */ /* 0x180fe2000001007d */
[----:B------:R-:W-:Y:S01]  /*bbd0*/  FFMA.FTZ R108, R179, R124, R125 ;  /* 0x0000007cb36c7223 */ /* 0x000fe2000001007d */
[----:B------:R-:W-:-:S02]  /*bbe0*/  F2FP.F16.F32.PACK_AB R73, R109, R73 ;  /* 0x000000496d49723e */ /* 0x000fc400000000ff */
        /* <DEDUP_REMOVED lines=17> */
.L_x_4889:
        /* <DEDUP_REMOVED lines=75> */
.L_x_4888:
        /* <DEDUP_REMOVED lines=79> */
.L_x_4891:
        /* <DEDUP_REMOVED lines=75> */
.L_x_4887:
        /* <DEDUP_REMOVED lines=40> */
[----:B------:R-:W-:Y:S01]  /*cdd0*/  F2FP.F16.F32.PACK_AB R122, R120, R122 ;  /* 0x0000007a787a723e */ /* 0x000fe200000000ff */
[----:B------:R-:W-:Y:S01]  /*cde0*/  FMUL.FTZ R120, R108, UR13 ;  /* 0x0000000d6c787c20 */ /* 0x000fe20008410000 */
[----:B------:R-:W-:Y:S01]  /*cdf0*/  FSEL R121, R121, RZ, P6 ;  /* 0x000000ff79797208 */ /* 0x000fe20003000000 */
[C---:B------:R-:W-:Y:S01]  /*ce00*/  FFMA.FTZ R109, R137.reuse, R109, R45 ;  /* 0x0000006d896d7223 */ /* 0x040fe2000001002d */
[C---:B------:R-:W-:Y:S01]  /*ce10*/  FFMA.FTZ R110, R137.reuse, R110, R46 ;  /* 0x0000006e896e7223 */ /* 0x040fe2000001002e */
[----:B------:R-:W-:Y:S01]  /*ce20*/  FFMA.FTZ R111, R137, R111, R47 ;  /* 0x0000006f896f7223 */ /* 0x000fe2000001002f */
[----:B------:R-:W-:Y:S01]  /*ce30*/  LOP3.LUT P6, RZ, R156, 0xff, RZ, 0xc0, !PT ;  /* 0x000000ff9cff7812 */ /* 0x000fe200078cc0ff */
[----:B------:R-:W-:Y:S01]  /*ce40*/  FMUL.FTZ R124, R109, UR13 ;  /* 0x0000000d6d7c7c20 */ /* 0x000fe20008410000 */
[----:B------:R-:W-:Y:S01]  /*ce50*/  F2FP.F16.F32.PACK_AB R123, R123, R121 ;  /* 0x000000797b7b723e */ /* 0x000fe200000000ff */
        /* <DEDUP_REMOVED lines=12> */
.L_x_4893:
        /* <DEDUP_REMOVED lines=54> */
.L_x_4892:
        /* <DEDUP_REMOVED lines=40> */
[C---:B------:R-:W-:Y:S01]  /*d500*/  FMUL.FTZ R109, R137.reuse, R109 ;  /* 0x0000006d896d7220 */ /* 0x040fe20000410000 */
[C---:B------:R-:W-:Y:S01]  /*d510*/  FMUL.FTZ R110, R137.reuse, R110 ;  /* 0x0000006e896e7220 */ /* 0x040fe20000410000 */
[----:B------:R-:W-:Y:S01]  /*d520*/  FMUL.FTZ R111, R137, R111 ;  /* 0x0000006f896f7220 */ /* 0x000fe20000410000 */
        /* <DEDUP_REMOVED lines=15> */
.L_x_4894:
        /* <DEDUP_REMOVED lines=53> */
.L_x_4890:
        /* <DEDUP_REMOVED lines=10> */
.L_x_4886:
[----:B------:R-:W-:Y:S05]  /*da10*/  BSYNC.RECONVERGENT B1 ;  /* 0x0000000000017941 */ /* 0x000fea0003800200 */
.L_x_4885:
[----:B01234-:R-:W0:Y:S02]  /*da20*/  LDC.64 R120, c[0x0][0x380] ;  /* 0x0000e000ff787b82 */ /* 0x01fe240000000a00 */
[----:B0-----:R-:W-:-:S04]  /*da30*/  LEA R215, R120, R215, 0x2 ;  /* 0x000000d778d77211 */ /* 0x001fc800078e10ff */
[----:B------:R-:W-:-:S13]  /*da40*/  ISETP.GE.AND P0, PT, R215, R121, PT ;  /* 0x00000079d700720c */ /* 0x000fda0003f06270 */
[----:B------:R-:W-:Y:S05]  /*da50*/  @!P0 BRA `(.L_x_4895) ;  /* 0xffffff3000388947 */ /* 0x000fea000383ffff */
.L_x_4833:
[----:B------:R-:W-:Y:S05]  /*da60*/  BSYNC B0 ;  /* 0x0000000000007941 */ /* 0x000fea0003800000 */
.L_x_4832:
        /* <DEDUP_REMOVED lines=315> */
.L_x_4844:
        /* <DEDUP_REMOVED lines=8> */
.L_x_4897:
[----:B------:R-:W-:Y:S05]  /*eea0*/  BSYNC B1 ;  /* 0x0000000000017941 */ /* 0x000fea0003800000 */
.L_x_4896:
        /* <DEDUP_REMOVED lines=9> */
.L_x_4898:
        /* <DEDUP_REMOVED lines=8> */
.L_x_4899:
[----:B------:R-:W-:Y:S02]  /*efc0*/  MOV R123, R125 ;  /* 0x0000007d007b7202 */ /* 0x000fe40000000f00 */
[----:B------:R-:W-:-:S05]  /*efd0*/  MOV R120, R126 ;  /* 0x0000007e00787202 */ /* 0x000fca0000000f00 */
[----:B------:R-:W-:Y:S01]  /*efe0*/  FADD.FTZ R124, R124, R120 ;  /* 0x000000787c7c7221 */ /* 0x000fe20000010000 */
[----:B------:R-:W-:-:S07]  /*eff0*/  MOV R120, 0xffffffff ;  /* 0xffffffff00787802 */ /* 0x000fce0000000f00 */
[----:B------:R-:W-:Y:S05]  /*f000*/  WARPSYNC.COLLECTIVE R120, `(.L_x_4900) ;  /* 0x0000000078087348 */ /* 0x000fea0003c00000 */
[----:B------:R0:W1:Y:S02]  /*f010*/  SHFL.BFLY P0, R126, R123, R122, R121 ;  /* 0x0c00007a7b7e7389 */ /* 0x0000640000000079 */
[----:B01----:R-:W-:Y:S05]  /*f020*/  ENDCOLLECTIVE ;  /* 0x000000000000791b */ /* 0x003fea0003800000 */
.L_x_4900:
        /* <DEDUP_REMOVED lines=8> */
.L_x_4901:
[----:B------:R-:W-:Y:S02]  /*f0b0*/  MOV R123, R125 ;  /* 0x0000007d007b7202 */ /* 0x000fe40000000f00 */
[----:B------:R-:W-:-:S05]  /*f0c0*/  MOV R120, R126 ;  /* 0x0000007e00787202 */ /* 0x000fca0000000f00 */
[----:B------:R-:W-:Y:S01]  /*f0d0*/  FADD.FTZ R124, R124, R120 ;  /* 0x000000787c7c7221 */ /* 0x000fe20000010000 */
[----:B------:R-:W-:-:S07]  /*f0e0*/  MOV R120, 0xffffffff ;  /* 0xffffffff00787802 */ /* 0x000fce0000000f00 */
[----:B------:R-:W-:Y:S05]  /*f0f0*/  WARPSYNC.COLLECTIVE R120, `(.L_x_4902) ;  /* 0x0000000078087348 */ /* 0x000fea0003c00000 */
[----:B------:R0:W1:Y:S02]  /*f100*/  SHFL.BFLY P0, R126, R123, R122, R121 ;  /* 0x0c00007a7b7e7389 */ /* 0x0000640000000079 */
[----:B01----:R-:W-:Y:S05]  /*f110*/  ENDCOLLECTIVE ;  /* 0x000000000000791b */ /* 0x003fea0003800000 */
.L_x_4902:
        /* <DEDUP_REMOVED lines=8> */
.L_x_4903:
[----:B------:R-:W-:Y:S02]  /*f1a0*/  MOV R123, R125 ;  /* 0x0000007d007b7202 */ /* 0x000fe40000000f00 */
[----:B------:R-:W-:-:S05]  /*f1b0*/  MOV R120, R126 ;  /* 0x0000007e00787202 */ /* 0x000fca0000000f00 */
[----:B------:R-:W-:Y:S01]  /*f1c0*/  FADD.FTZ R124, R124, R120 ;  /* 0x000000787c7c7221 */ /* 0x000fe20000010000 */
[----:B------:R-:W-:-:S07]  /*f1d0*/  MOV R120, 0xffffffff ;  /* 0xffffffff00787802 */ /* 0x000fce0000000f00 */
[----:B------:R-:W-:Y:S05]  /*f1e0*/  WARPSYNC.COLLECTIVE R120, `(.L_x_4904) ;  /* 0x0000000078087348 */ /* 0x000fea0003c00000 */
[----:B------:R0:W1:Y:S02]  /*f1f0*/  SHFL.BFLY P0, R126, R123, R122, R121 ;  /* 0x0c00007a7b7e7389 */ /* 0x0000640000000079 */
[----:B01----:R-:W-:Y:S05]  /*f200*/  ENDCOLLECTIVE ;  /* 0x000000000000791b */ /* 0x003fea0003800000 */
.L_x_4904:
        /* <DEDUP_REMOVED lines=8> */
.L_x_4905:
[----:B------:R-:W-:Y:S02]  /*f290*/  MOV R123, R125 ;  /* 0x0000007d007b7202 */ /* 0x000fe40000000f00 */
[----:B------:R-:W-:-:S07]  /*f2a0*/  MOV R127, R126 ;  /* 0x0000007e007f7202 */ /* 0x000fce0000000f00 */
[----:B------:R-:W-:Y:S05]  /*f2b0*/  WARPSYNC.COLLECTIVE R120, `(.L_x_4906) ;  /* 0x0000000078087348 */ /* 0x000fea0003c00000 */
[----:B------:R0:W1:Y:S02]  /*f2c0*/  SHFL.BFLY P0, R126, R123, R122, R121 ;  /* 0x0c00007a7b7e7389 */ /* 0x0000640000000079 */
[----:B01----:R-:W-:Y:S05]  /*f2d0*/  ENDCOLLECTIVE ;  /* 0x000000000000791b */ /* 0x003fea0003800000 */
.L_x_4906:
[----:B------:R-:W-:Y:S01]  /*f2e0*/  MOV R120, R126 ;  /* 0x0000007e00787202 */ /* 0x000fe20000000f00 */
[----:B------:R-:W-:Y:S06]  /*f2f0*/  BRA `(.L_x_4907) ;  /* 0xffffff3800507947 */ /* 0x000fec000383ffff */
.L_x_4908:
        /* <DEDUP_REMOVED lines=16> */
.L_x_7158:


//--------------------- .text._ZN10layer_norm22ln_bwd_finalize_kernelINS_22Kernel_traits_finalizeILj1280Ef6__halffS2_fjLb0ELj1024ELj4ENS_18Kernel_traits_baseILj1280EfS2_fS2_fjLj1024EEEEELb0ELb1EEEvNS_9BwdParamsE --------------------------
	.section	.text._ZN10layer_norm22ln_bwd_finalize_kernelINS_22Kernel_traits_finalizeILj1280Ef6__halffS2_fjLb0ELj1024ELj4ENS_18Kernel_traits_baseILj1280EfS2_fS2_fjLj1024EEEEELb0ELb1EEEvNS_9BwdParamsE,"ax",@progbits
	.align	128
        .global         _ZN10layer_norm22ln_bwd_finalize_kernelINS_22Kernel_traits_finalizeILj1280Ef6__halffS2_fjLb0ELj1024ELj4ENS_18Kernel_traits_baseILj1280EfS2_fS2_fjLj1024EEEEELb0ELb1EEEvNS_9BwdParamsE
        .type           _ZN10layer_norm22ln_bwd_finalize_kernelINS_22Kernel_traits_finalizeILj1280Ef6__halffS2_fjLb0ELj1024ELj4ENS_18Kernel_traits_baseILj1280EfS2_fS2_fjLj1024EEEEELb0ELb1EEEvNS_9BwdParamsE,@function
        .size           _ZN10layer_norm22ln_bwd_finalize_kernelINS_22Kernel_traits_finalizeILj1280Ef6__halffS2_fjLb0ELj1024ELj4ENS_18Kernel_traits_baseILj1280EfS2_fS2_fjLj1024EEEEELb0ELb1EEEvNS_9BwdParamsE,(.L_x_7159 - _ZN10layer_norm22ln_bwd_finalize_kernelINS_22Kernel_traits_finalizeILj1280Ef6__halffS2_fjLb0ELj1024ELj4ENS_18Kernel_traits_baseILj1280EfS2_fS2_fjLj1024EEEEELb0ELb1EEEvNS_9BwdParamsE)
        .other          _ZN10layer_norm22ln_bwd_finalize_kernelINS_22Kernel_traits_finalizeILj1280Ef6__halffS2_fjLb0ELj1024ELj4ENS_18Kernel_traits_baseILj1280EfS2_fS2_fjLj1024EEEEELb0ELb1EEEvNS_9BwdParamsE,@"STO_CUDA_ENTRY STV_DEFAULT"
_ZN10layer_norm22ln_bwd_finalize_kernelINS_22Kernel_traits_finalizeILj1280Ef6__halffS2_fjLb0ELj1024ELj4ENS_18Kernel_traits_baseILj1280EfS2_fS2_fjLj1024EEEEELb0ELb1EEEvNS_9BwdParamsE:
.text._ZN10layer_norm22ln_bwd_finalize_kernelINS_22Kernel_traits_finalizeILj1280Ef6__halffS2_fjLb0ELj1024ELj4ENS_18Kernel_traits_baseILj1280EfS2_fS2_fjLj1024EEEEELb0ELb1EEEvNS_9BwdParamsE:
        /* <DEDUP_REMOVED lines=81> */
.L_x_4913:
        /* <DEDUP_REMOVED lines=118> */
.L_x_4912:
[----:B------:R-:W-:Y:S05]  /*0c70*/  BSYNC.RECONVERGENT B1 ;  /* 0x0000000000017941 */ /* 0x000fea0003800200 */
.L_x_4911:
        /* <DEDUP_REMOVED lines=77> */
.L_x_4915:
[----:B------:R-:W-:Y:S05]  /*1150*/  BSYNC.RECONVERGENT B1 ;  /* 0x0000000000017941 */ /* 0x000fea0003800200 */
.L_x_4914:
        /* <DEDUP_REMOVED lines=38> */
.L_x_4917:
[----:B------:R-:W-:Y:S05]  /*13c0*/  BSYNC.RECONVERGENT B1 ;  /* 0x0000000000017941 */ /* 0x000fea0003800200 */
.L_x_4916:
        /* <DEDUP_REMOVED lines=8> */
.L_x_4918:
        /* <DEDUP_REMOVED lines=10> */
.L_x_4910:
[----:B------:R-:W-:Y:S05]  /*14f0*/  BSYNC.RECONVERGENT B0 ;  /* 0x0000000000007941 */ /* 0x000fea0003800200 */
.L_x_4909:
        /* <DEDUP_REMOVED lines=55> */
.L_x_4919:
        /* <DEDUP_REMOVED lines=9> */
.L_x_7159:


//--------------------- .text._ZN10layer_norm40ln_parallel_residual_bwd_finalize_kernelINS_22Kernel_traits_finalizeILj1280Ef6__halffS2_fjLb0ELj1024ELj4ENS_18Kernel_traits_baseILj1280EfS2_fS2_fjLj1024EEEEELb1EEEvNS_9BwdParamsE --------------------------
	.section	.text._ZN10layer_norm40ln_parallel_residual_bwd_finalize_kernelINS_22Kernel_traits_finalizeILj1280Ef6__halffS2_fjLb0ELj1024ELj4ENS_18Kernel_traits_baseILj1280EfS2_fS2_fjLj1024EEEEELb1EEEvNS_9BwdParamsE,"ax",@progbits
	.align	128
        .global         _ZN10layer_norm40ln_parallel_residual_bwd_finalize_kernelINS_22Kernel_traits_finalizeILj1280Ef6__halffS2_fjLb0ELj1024ELj4ENS_18Kernel_traits_baseILj1280EfS2_fS2_fjLj1024EEEEELb1EEEvNS_9BwdParamsE
        .type           _ZN10layer_norm40ln_parallel_residual_bwd_finalize_kernelINS_22Kernel_traits_finalizeILj1280Ef6__halffS2_fjLb0ELj1024ELj4ENS_18Kernel_traits_baseILj1280EfS2_fS2_fjLj1024EEEEELb1EEEvNS_9BwdParamsE,@function
        .size           _ZN10layer_norm40ln_parallel_residual_bwd_finalize_kernelINS_22Kernel_traits_finalizeILj1280Ef6__halffS2_fjLb0ELj1024ELj4ENS_18Kernel_traits_baseILj1280EfS2_fS2_fjLj1024EEEEELb1EEEvNS_9BwdParamsE,(.L_x_7160 - _ZN10layer_norm40ln_parallel_residual_bwd_finalize_kernelINS_22Kernel_traits_finalizeILj1280Ef6__halffS2_fjLb0ELj1024ELj4ENS_18Kernel_traits_baseILj1280EfS2_fS2_fjLj1024EEEEELb1EEEvNS_9BwdParamsE)
        .other          _ZN10layer_norm40ln_parallel_residual_bwd_finalize_kernelINS_22Kernel_traits_finalizeILj1280Ef6__halffS2_fjLb0ELj1024ELj4ENS_18Kernel_traits_baseILj1280EfS2_fS2_fjLj1024EEEEELb1EEEvNS_9BwdParamsE,@"STO_CUDA_ENTRY STV_DEFAULT"
_ZN10layer_norm40ln_parallel_residual_bwd_finalize_kernelINS_22Kernel_traits_finalizeILj1280Ef6__halffS2_fjLb0ELj1024ELj4ENS_18Kernel_traits_baseILj1280EfS2_fS2_fjLj1024EEEEELb1EEEvNS_9BwdParamsE:
.text._ZN10layer_norm40ln_parallel_residual_bwd_finalize_kernelINS_22Kernel_traits_finalizeILj1280Ef6__halffS2_fjLb0ELj1024ELj4ENS_18Kernel_traits_baseILj1280EfS2_fS2_fjLj1024EEEEELb1EEEvNS_9BwdParamsE:
        /* <DEDUP_REMOVED lines=60> */
.L_x_4924:
        /* <DEDUP_REMOVED lines=112> */
.L_x_4923:
[----:B------:R-:W-:Y:S05]  /*0ac0*/  BSYNC.RECONVERGENT B1 ;  /* 0x0000000000017941 */ /* 0x000fea0003800200 */
.L_x_4922:
        /* <DEDUP_REMOVED lines=66> */
.L_x_4926:
[----:B------:R-:W-:Y:S05]  /*0ef0*/  BSYNC.RECONVERGENT B1 ;  /* 0x0000000000017941 */ /* 0x000fea0003800200 */
.L_x_4925:
        /* <DEDUP_REMOVED lines=37> */
.L_x_4928:
[----:B------:R-:W-:Y:S05]  /*1150*/  BSYNC.RECONVERGENT B1 ;  /* 0x0000000000017941 */ /* 0x000fea0003800200 */
.L_x_4927:
        /* <DEDUP_REMOVED lines=19> */
.L_x_4921:
[----:B------:R-:W-:Y:S05]  /*1290*/  BSYNC.RECONVERGENT B0 ;  /* 0x0000000000007941 */ /* 0x000fea0003800200 */
.L_x_4920:
        /* <DEDUP_REMOVED lines=88> */
.L_x_4929:
        /* <DEDUP_REMOVED lines=14> */
.L_x_7160:


//--------------------- .text._ZN10layer_norm31ln_parallel_residual_bwd_kernelINS_13Kernel_traitsIf6__halffS2_fjLj1280ELj1ELj4ELj1ELj16ENS_18Kernel_traits_baseILj1280EfS2_fS2_fjLj128EEEEELb1ELb1ELb1EEEvNS_9BwdParamsE --------------------------
	.section	.text._ZN10layer_norm31ln_parallel_residual_bwd_kernelINS_13Kernel_traitsIf6__halffS2_fjLj1280ELj1ELj4ELj1ELj16ENS_18Kernel_traits_baseILj1280EfS2_fS2_fjLj128EEEEELb1ELb1ELb1EEEvNS_9BwdParamsE,"ax",@progbits
	.align	128
        .global         _ZN10layer_norm31ln_parallel_residual_bwd_kernelINS_13Kernel_traitsIf6__halffS2_fjLj1280ELj1ELj4ELj1ELj16ENS_18Kernel_traits_baseILj1280EfS2_fS2_fjLj128EEEEELb1ELb1ELb1EEEvNS_9BwdParamsE
        .type           _ZN10layer_norm31ln_parallel_residual_bwd_kernelINS_13Kernel_traitsIf6__halffS2_fjLj1280ELj1ELj4ELj1ELj16ENS_18Kernel_traits_baseILj1280EfS2_fS2_fjLj128EEEEELb1ELb1ELb1EEEvNS_9BwdParamsE,@function
        .size           _ZN10layer_norm31ln_parallel_residual_bwd_kernelINS_13Kernel_traitsIf6__halffS2_fjLj1280ELj1ELj4ELj1ELj16ENS_18Kernel_traits_baseILj1280EfS2_fS2_fjLj128EEEEELb1ELb1ELb1EEEvNS_9BwdParamsE,(.L_x_7161 - _ZN10layer_norm31ln_parallel_residual_bwd_kernelINS_13Kernel_traitsIf6__halffS2_fjLj1280ELj1ELj4ELj1ELj16ENS_18Kernel_traits_baseILj1280EfS2_fS2_fjLj128EEEEELb1ELb1ELb1EEEvNS_9BwdParamsE)
        .other          _ZN10layer_norm31ln_parallel_residual_bwd_kernelINS_13Kernel_traitsIf6__halffS2_fjLj1280ELj1ELj4ELj1ELj16ENS_18Kernel_traits_baseILj1280EfS2_fS2_fjLj128EEEEELb1ELb1ELb1EEEvNS_9BwdParamsE,@"STO_CUDA_ENTRY STV_DEFAULT"
_ZN10layer_norm31ln_parallel_residual_bwd_kernelINS_13Kernel_traitsIf6__halffS2_fjLj1280ELj1ELj4ELj1ELj16ENS_18Kernel_traits_baseILj1280EfS2_fS2_fjLj128EEEEELb1ELb1ELb1EEEvNS_9BwdParamsE:
.text._ZN10layer_norm31ln_parallel_residual_bwd_kernelINS_13Kernel_traitsIf6__halffS2_fjLj1280ELj1ELj4ELj1ELj16ENS_18Kernel_traits_baseILj1280EfS2_fS2_fjLj128EEEEELb1ELb1ELb1EEEvNS_9BwdParamsE:
        /* <DEDUP_REMOVED lines=106> */
[----:B------:R-:W-:-:S03]  /*06a0*/  CS2R R186, SRZ ;  /* 0x0000000000ba7805 */ /* 0x000fc6000001ff00 */
        /* <DEDUP_REMOVED lines=15> */
[----:B------:R-:W-:-:S03]  /*07a0*/  MOV R251, RZ ;  /* 0x000000ff00fb7202 */ /* 0x000fc60000000f00 */
[----:B------:R1:W5:Y:S01]  /*07b0*/  LDG.E.128 R104, desc[UR10][R2.64+0x1010] ;  /* 0x0010100a02687981 */ /* 0x000362000c1e1d00 */
        /* <DEDUP_REMOVED lines=8> */
[----:B------:R-:W-:Y:S01]  /*0840*/  CS2R R6, SRZ ;  /* 0x0000000000067805 */ /* 0x000fe2000001ff00 */
[----:B-1----:R-:W-:Y:S01]  /*0850*/  HFMA2 R3, -RZ, RZ, 0, 0 ;  /* 0x00000000ff037431 */ /* 0x002fe200000001ff */
[----:B0-----:R-:W-:-:S07]  /*0860*/  CS2R R4, SRZ ;  /* 0x0000000000047805 */ /* 0x001fce000001ff00 */
.L_x_4974:
        /* <DEDUP_REMOVED lines=18> */
[----:B------:R-:W2:Y:S03]  /*0990*/  LDG.E.128 R120, desc[UR10][R128.64] ;  /* 0x0000000a80787981 */ /* 0x000ea6000c1e1d00 */
[--C-:B------:R-:W-:Y:S01]  /*09a0*/  IMAD.WIDE.U32 R148, R201, 0x20, R164.reuse ;  /* 0x00000020c9947825 */ /* 0x100fe200078e00a4 */
[----:B------:R-:W-:Y:S01]  /*09b0*/  ISETP.NE.AND P3, PT, RZ, UR7, PT ;  /* 0x00000007ff007c0c */ /* 0x000fe2000bf65270 */
[----:B------:R-:W2:Y:S02]  /*09c0*/  LDG.E.128 R132, desc[UR10][R140.64] ;  /* 0x0000000a8c847981 */ /* 0x000ea4000c1e1d00 */
[--C-:B------:R-:W-:Y:S02]  /*09d0*/  IMAD.WIDE.U32 R156, R199, 0x20, R164.reuse ;  /* 0x00000020c79c7825 */ /* 0x100fe400078e00a4 */
[----:B------:R-:W2:Y:S02]  /*09e0*/  LDG.E.128 R144, desc[UR10][R148.64] ;  /* 0x0000000a94907981 */ /* 0x000ea4000c1e1d00 */
[----:B------:R-:W-:-:S02]  /*09f0*/  IMAD.WIDE.U32 R164, R2, 0x20, R164 ;  /* 0x0000002002a47825 */ /* 0x000fc400078e00a4 */
[----:B------:R-:W2:Y:S02]  /*0a00*/  LDG.E.128 R152, desc[UR10][R156.64] ;  /* 0x0000000a9c987981 */ /* 0x000ea4000c1e1d00 */
[--C-:B---3--:R-:W-:Y:S02]  /*0a10*/  IMAD.WIDE.U32 R168, R201, 0x10, R176.reuse ;  /* 0x00000010c9a87825 */ /* 0x108fe400078e00b0 */
[----:B------:R-:W3:Y:S04]  /*0a20*/  LDG.E.128 R160, desc[UR10][R164.64] ;  /* 0x0000000aa4a07981 */ /* 0x000ee8000c1e1d00 */
[----:B------:R-:W2:Y:S04]  /*0a30*/  LDG.E.128 R168, desc[UR10][R168.64] ;  /* 0x0000000aa8a87981 */ /* 0x000ea8000c1e1d00 */
[----:B------:R-:W2:Y:S01]  /*0a40*/  LDG.E.128 R156, desc[UR10][R156.64+0x10] ;  /* 0x0000100a9c9c7981 */ /* 0x000ea2000c1e1d00 */
[----:B------:R-:W-:-:S03]  /*0a50*/  IMAD.WIDE.U32 R124, R215, 0x10, R176 ;  /* 0x00000010d77c7825 */ /* 0x000fc600078e00b0 */
[----:B------:R-:W2:Y:S04]  /*0a60*/  LDG.E.128 R128, desc[UR10][R128.64+0x10] ;  /* 0x0000100a80807981 */ /* 0x000ea8000c1e1d00 */
[----:B------:R-:W2:Y:S01]  /*0a70*/  LDG.E.128 R124, desc[UR10][R124.64] ;  /* 0x0000000a7c7c7981 */ /* 0x000ea2000c1e1d00 */
[----:B------:R-:W-:-:S03]  /*0a80*/  IMAD.WIDE.U32 R136, R214, 0x10, R176 ;  /* 0x00000010d6887825 */ /* 0x000fc600078e00b0 */
[----:B------:R-:W2:Y:S01]  /*0a90*/  LDG.E.128 R148, desc[UR10][R148.64+0x10] ;  /* 0x0000100a94947981 */ /* 0x000ea2000c1e1d00 */
[----:B------:R-:W-:-:S03]  /*0aa0*/  IMAD.WIDE.U32 R172, R199, 0x10, R176 ;  /* 0x00000010c7ac7825 */ /* 0x000fc600078e00b0 */
[----:B------:R-:W2:Y:S01]  /*0ab0*/  LDG.E.128 R136, desc[UR10][R136.64] ;  /* 0x0000000a88887981 */ /* 0x000ea2000c1e1d00 */
[----:B-1----:R-:W-:-:S03]  /*0ac0*/  IMAD.WIDE R202, R198, 0x4, R202 ;  /* 0x00000004c6ca7825 */ /* 0x002fc600078e02ca */
[----:B------:R-:W2:Y:S04]  /*0ad0*/  LDG.E.128 R172, desc[UR10][R172.64] ;  /* 0x0000000aacac7981 */ /* 0x000ea8000c1e1d00 */
[----:B------:R-:W2:Y:S04]  /*0ae0*/  LDG.E.128 R140, desc[UR10][R140.64+0x10] ;  /* 0x0000100a8c8c7981 */ /* 0x000ea8000c1e1d00 */
[----:B------:R-:W2:Y:S04]  /*0af0*/  LDG.E.128 R164, desc[UR10][R164.64+0x10] ;  /* 0x0000100aa4a47981 */ /* 0x000ea8000c1e1d00 */
[----:B------:R0:W2:Y:S01]  /*0b00*/  LDG.E R200, desc[UR10][R202.64] ;  /* 0x0000000acac87981 */ /* 0x0000a2000c1e1900 */
[----:B------:R-:W-:-:S04]  /*0b10*/  ISETP.NE.U32.AND P0, PT, RZ, UR14, PT ;  /* 0x0000000eff007c0c */ /* 0x000fc8000bf05070 */
[----:B------:R-:W-:Y:S01]  /*0b20*/  ISETP.NE.AND.EX P0, PT, RZ, UR15, PT, P0 ;  /* 0x0000000fff007c0c */ /* 0x000fe2000bf05300 */
[----:B0-----:R-:W0:-:S12]  /*0b30*/  LDC.64 R202, c[0x0][0x438] ;  /* 0x00010e00ffca7b82 */ /* 0x001e180000000a00 */
[----:B------:R-:W1:Y:S08]  /*0b40*/  @P0 LDC.64 R204, c[0x0][0x3b8] ;  /* 0x0000ee00ffcc0b82 */ /* 0x000e700000000a00 */
[----:B------:R-:W1:Y:S01]  /*0b50*/  @P0 LDC.64 R210, c[0x0][0x3b8] ;  /* 0x0000ee00ffd20b82 */ /* 0x000e620000000a00 */
[----:B----4-:R-:W-:-:S07]  /*0b60*/  FSEL R0, R0, RZ, !P3 ;  /* 0x000000ff00007208 */ /* 0x010fce0005800000 */
[----:B------:R-:W4:Y:S08]  /*0b70*/  @P0 LDC.64 R206, c[0x0][0x3b8] ;  /* 0x0000ee00ffce0b82 */ /* 0x000f300000000a00 */
[----:B------:R-:W4:Y:S08]  /*0b80*/  @P0 LDC.64 R208, c[0x0][0x3b8] ;  /* 0x0000ee00ffd00b82 */ /* 0x000f300000000a00 */
[----:B------:R-:W4:Y:S01]  /*0b90*/  @P0 LDC.64 R212, c[0x0][0x3b8] ;  /* 0x0000ee00ffd40b82 */ /* 0x000f220000000a00 */
[C---:B---3--:R-:W-:Y:S01]  /*0ba0*/  FADD.FTZ R236, -R0.reuse, R160 ;  /* 0x000000a000ec7221 */ /* 0x048fe20000010100 */
[----:B------:R-:W-:Y:S01]  /*0bb0*/  FADD.FTZ R250, -R0, R162 ;  /* 0x000000a200fa7221 */ /* 0x000fe20000010100 */
[----:B------:R-:W3:Y:S01]  /*0bc0*/  LDL.LU R160, [R1+0x24] ;  /* 0x0000240001a07983 */ /* 0x000ee20000300800 */
[----:B--2---:R-:W-:-:S02]  /*0bd0*/  HADD2.F32 R162, -RZ, R170.H0_H0 ;  /* 0x200000aaffa27230 */ /* 0x004fc40000004100 */
[----:B------:R-:W-:Y:S01]  /*0be0*/  FADD.FTZ R237, -R0, R158 ;  /* 0x0000009e00ed7221 */ /* 0x000fe20000010100 */
[----:B------:R-:W-:Y:S02]  /*0bf0*/  HADD2.F32 R158, -RZ, R170.H1_H1 ;  /* 0x300000aaff9e7230 */ /* 0x000fe40000004100 */
[----:B------:R-:W2:Y:S01]  /*0c00*/  LDL.LU R170, [R1+0x28] ;  /* 0x0000280001aa7983 */ /* 0x000ea20000300800 */
[--C-:B------:R-:W-:Y:S02]  /*0c10*/  HADD2.F32 R238, -RZ, R168.reuse.H0_H0 ;  /* 0x200000a8ffee7230 */ /* 0x100fe40000004100 */
[----:B------:R-:W-:Y:S02]  /*0c20*/  HADD2.F32 R239, -RZ, R168.H1_H1 ;  /* 0x300000a8ffef7230 */ /* 0x000fe40000004100 */
[----:B------:R-:W2:Y:S01]  /*0c30*/  LDL.LU R168, [R1+0x2c] ;  /* 0x00002c0001a87983 */ /* 0x000ea20000300800 */
[----:B0-----:R-:W-:-:S04]  /*0c40*/  ISETP.NE.U32.AND P2, PT, R202, RZ, PT ;  /* 0x000000ffca00720c */ /* 0x001fc80003f45070 */
[----:B------:R-:W-:Y:S01]  /*0c50*/  ISETP.NE.AND.EX P2, PT, R203, RZ, PT, P2 ;  /* 0x000000ffcb00720c */ /* 0x000fe20003f45320 */
[----:B-1----:R-:W-:-:S05]  /*0c60*/  @P0 IMAD.WIDE.U32 R204, R214, 0x8, R204 ;  /* 0x00000008d6cc0825 */ /* 0x002fca00078e00cc */
[----:B-----5:R0:W5:Y:S07]  /*0c70*/  @P0 LDG.E.64 R190, desc[UR10][R204.64] ;  /* 0x0000000accbe0981 */ /* 0x02016e000c1e1b00 */
[----:B0-----:R-:W0:Y:S01]  /*0c80*/  @P2 LDC.64 R204, c[0x0][0x438] ;  /* 0x00010e00ffcc2b82 */ /* 0x001e220000000a00 */
[----:B------:R-:W-:-:S04]  /*0c90*/  @P0 IMAD.WIDE.U32 R210, R2, 0x8, R210 ;  /* 0x0000000802d20825 */ /* 0x000fc800078e00d2 */
[----:B----4-:R-:W-:Y:S01]  /*0ca0*/  @P0 IMAD.WIDE.U32 R206, R201, 0x8, R206 ;  /* 0x00000008c9ce0825 */ /* 0x010fe200078e00ce */
[----:B------:R1:W5:Y:S03]  /*0cb0*/  @P0 LDG.E.64 R196, desc[UR10][R210.64] ;  /* 0x0000000ad2c40981 */ /* 0x000366000c1e1b00 */
[C---:B------:R-:W-:Y:S01]  /*0cc0*/  FADD.FTZ R227, -R0.reuse, R121 ;  /* 0x0000007900e37221 */ /* 0x040fe20000010100 */
[C---:B------:R-:W-:Y:S01]  /*0cd0*/  FADD.FTZ R235, -R0.reuse, R130 ;  /* 0x0000008200eb7221 */ /* 0x040fe20000010100 */
[----:B------:R-:W-:Y:S01]  /*0ce0*/  @P0 IMAD.WIDE.U32 R208, R199, 0x8, R208 ;  /* 0x00000008c7d00825 */ /* 0x000fe200078e00d0 */
[----:B------:R4:W5:Y:S03]  /*0cf0*/  @P0 LDG.E.64 R192, desc[UR10][R206.64] ;  /* 0x0000000acec00981 */ /* 0x000966000c1e1b00 */
[----:B------:R-:W-:Y:S01]  /*0d00*/  FADD.FTZ R233, -R0, R131 ;  /* 0x0000008300e97221 */ /* 0x000fe20000010100 */
[----:B------:R-:W-:Y:S01]  /*0d10*/  HADD2.F32 R234, -RZ, R126.H1_H1 ;  /* 0x3000007effea7230 */ /* 0x000fe20000004100 */
[----:B------:R-:W0:Y:S01]  /*0d20*/  @P2 LDC.64 R130, c[0x0][0x438] ;  /* 0x00010e00ff822b82 */ /* 0x000e220000000a00 */
[----:B------:R-:W-:-:S02]  /*0d30*/  HADD2.F32 R232, -RZ, R127.H0_H0 ;  /* 0x2000007fffe87230 */ /* 0x000fc40000004100 */
[C---:B-1----:R-:W-:Y:S01]  /*0d40*/  FADD.FTZ R210, -R0.reuse, R123 ;  /* 0x0000007b00d27221 */ /* 0x042fe20000010100 */
[----:B------:R-:W-:Y:S01]  /*0d50*/  FADD.FTZ R211, -R0, R120 ;  /* 0x0000007800d37221 */ /* 0x000fe20000010100 */
[--C-:B------:R-:W-:Y:S01]  /*0d60*/  HADD2.F32 R123, -RZ, R125.reuse.H0_H0 ;  /* 0x2000007dff7b7230 */ /* 0x100fe20000004100 */
[----:B------:R1:W5:Y:S01]  /*0d70*/  @P0 LDG.E.64 R194, desc[UR10][R208.64] ;  /* 0x0000000ad0c20981 */ /* 0x000362000c1e1b00 */
[----:B----4-:R-:W-:Y:S02]  /*0d80*/  HADD2.F32 R206, -RZ, R125.H1_H1 ;  /* 0x3000007dffce7230 */ /* 0x010fe40000004100 */
[----:B------:R-:W-:Y:S01]  /*0d90*/  HADD2.F32 R125, -RZ, R126.H0_H0 ;  /* 0x2000007eff7d7230 */ /* 0x000fe20000004100 */
[----:B------:R-:W4:Y:S01]  /*0da0*/  @P2 LDC.64 R120, c[0x0][0x438] ;  /* 0x00010e00ff782b82 */ /* 0x000f220000000a00 */
[----:B------:R-:W-:Y:S02]  /*0db0*/  HADD2.F32 R231, -RZ, R127.H1_H1 ;  /* 0x3000007fffe77230 */ /* 0x000fe40000004100 */
[----:B0-----:R-:W-:-:S04]  /*0dc0*/  @P2 IMAD.WIDE.U32 R204, R215, 0x20, R204 ;  /* 0x00000020d7cc2825 */ /* 0x001fc800078e00cc */
[C---:B------:R-:W-:Y:S01]  /*0dd0*/  FADD.FTZ R229, -R0.reuse, R129 ;  /* 0x0000008100e57221 */ /* 0x040fe20000010100 */
[----:B------:R-:W0:Y:S01]  /*0de0*/  @P2 LDC.64 R126, c[0x0][0x438] ;  /* 0x00010e00ff7e2b82 */ /* 0x000e220000000a00 */
[----:B-1----:R-:W-:Y:S01]  /*0df0*/  FADD.FTZ R208, -R0, R128 ;  /* 0x0000008000d07221 */ /* 0x002fe20000010100 */
[----:B------:R-:W5:Y:S04]  /*0e00*/  @P2 LDG.E.128 R64, desc[UR10][R204.64] ;  /* 0x0000000acc402981 */ /* 0x000f68000c1e1d00 */
[----:B------:R1:W5:Y:S02]  /*0e10*/  @P2 LDG.E.128 R60, desc[UR10][R204.64+0x10] ;  /* 0x0000100acc3c2981 */ /* 0x000364000c1e1d00 */
[----:B------:R-:W0:Y:S08]  /*0e20*/  @P2 LDC.64 R128, c[0x0][0x438] ;  /* 0x00010e00ff802b82 */ /* 0x000e300000000a00 */
[----:B-1----:R-:W1:Y:S01]  /*0e30*/  LDC.64 R204, c[0x0][0x3b0] ;  /* 0x0000ec00ffcc7b82 */ /* 0x002e620000000a00 */
[----:B------:R-:W-:-:S04]  /*0e40*/  @P0 IMAD.WIDE.U32 R212, R215, 0x8, R212 ;  /* 0x00000008d7d40825 */ /* 0x000fc800078e00d4 */
[----:B------:R-:W-:Y:S01]  /*0e50*/  FADD.FTZ R226, -R0, R122 ;  /* 0x0000007a00e27221 */ /* 0x000fe20000010100 */
[----:B----4-:R-:W-:Y:S01]  /*0e60*/  @P2 IMAD.WIDE.U32 R120, R214, 0x20, R120 ;  /* 0x00000020d6782825 */ /* 0x010fe200078e0078 */
[----:B------:R4:W5:Y:S03]  /*0e70*/  @P0 LDG.E.64 R188, desc[UR10][R212.64] ;  /* 0x0000000ad4bc0981 */ /* 0x000966000c1e1b00 */
[----:B------:R-:W-:-:S04]  /*0e80*/  @P2 IMAD.WIDE.U32 R130, R199, 0x20, R130 ;  /* 0x00000020c7822825 */ /* 0x000fc800078e0082 */
[C---:B------:R-:W-:Y:S01]  /*0e90*/  FADD.FTZ R207, -R0.reuse, R132 ;  /* 0x0000008400cf7221 */ /* 0x040fe20000010100 */
[C---:B------:R-:W-:Y:S01]  /*0ea0*/  FADD.FTZ R228, -R0.reuse, R134 ;  /* 0x0000008600e47221 */ /* 0x040fe20000010100 */
[C---:B------:R-:W-:Y:S01]  /*0eb0*/  FADD.FTZ R230, -R0.reuse, R135 ;  /* 0x0000008700e67221 */ /* 0x040fe20000010100 */
[----:B0-----:R-:W-:Y:S01]  /*0ec0*/  @P2 IMAD.WIDE.U32 R126, R201, 0x20, R126 ;  /* 0x00000020c97e2825 */ /* 0x001fe200078e007e */
[----:B------:R-:W5:Y:S03]  /*0ed0*/  @P2 LDG.E.128 R56, desc[UR10][R120.64] ;  /* 0x0000000a78382981 */ /* 0x000f66000c1e1d00 */
[--C-:B------:R-:W-:Y:S02]  /*0ee0*/  HADD2.F32 R122, -RZ, R124.reuse.H0_H0 ;  /* 0x2000007cff7a7230 */ /* 0x100fe40000004100 */
[----:B----4-:R-:W-:Y:S01]  /*0ef0*/  FADD.FTZ R212, -R0, R133 ;  /* 0x0000008500d47221 */ /* 0x010fe20000010100 */
[----:B------:R-:W-:Y:S01]  /*0f00*/  HADD2.F32 R124, -RZ, R124.H1_H1 ;  /* 0x3000007cff7c7230 */ /* 0x000fe20000004100 */
[----:B------:R1:W5:Y:S01]  /*0f10*/  @P2 LDG.E.128 R52, desc[UR10][R120.64+0x10] ;  /* 0x0000100a78342981 */ /* 0x000362000c1e1d00 */
[----:B------:R-:W-:-:S02]  /*0f20*/  HADD2.F32 R209, -RZ, R136.H0_H0 ;  /* 0x20000088ffd17230 */ /* 0x000fc40000004100 */
[----:B------:R-:W-:Y:S01]  /*0f30*/  HADD2.F32 R213, -RZ, R136.H1_H1 ;  /* 0x30000088ffd57230 */ /* 0x000fe20000004100 */
[----:B------:R-:W5:Y:S01]  /*0f40*/  @P2 LDG.E.128 R40, desc[UR10][R130.64] ;  /* 0x0000000a82282981 */ /* 0x000f62000c1e1d00 */
[--C-:B------:R-:W-:Y:S02]  /*0f50*/  HADD2.F32 R216, -RZ, R137.reuse.H0_H0 ;  /* 0x20000089ffd87230 */ /* 0x100fe40000004100 */
[----:B------:R-:W-:Y:S01]  /*0f60*/  HADD2.F32 R218, -RZ, R137.H1_H1 ;  /* 0x30000089ffda7230 */ /* 0x000fe20000004100 */
[----:B------:R-:W5:Y:S01]  /*0f70*/  @P2 LDG.E.128 R36, desc[UR10][R130.64+0x10] ;  /* 0x0000100a82242981 */ /* 0x000f62000c1e1d00 */
[----:B------:R-:W-:-:S04]  /*0f80*/  @P2 IMAD.WIDE.U32 R128, R2, 0x20, R128 ;  /* 0x0000002002802825 */ /* 0x000fc800078e0080 */
[----:B------:R-:W-:Y:S01]  /*0f90*/  FADD.FTZ R241, -R0, R159 ;  /* 0x0000009f00f17221 */ /* 0x000fe20000010100 */
[----:B------:R-:W5:Y:S01]  /*0fa0*/  @P2 LDG.E.128 R48, desc[UR10][R126.64] ;  /* 0x0000000a7e302981 */ /* 0x000f62000c1e1d00 */
[----:B-1----:R-:W-:-:S04]  /*0fb0*/  IMAD.WIDE.U32 R120, R215, 0x8, R204 ;  /* 0x00000008d7787825 */ /* 0x002fc800078e00cc */
[----:B------:R-:W-:Y:S01]  /*0fc0*/  FADD.FTZ R249, -R0, R163 ;  /* 0x000000a300f97221 */ /* 0x000fe20000010100 */
[----:B------:R0:W5:Y:S01]  /*0fd0*/  @P2 LDG.E.128 R44, desc[UR10][R126.64+0x10] ;  /* 0x0000100a7e2c2981 */ /* 0x000162000c1e1d00 */
[----:B------:R-:W-:-:S04]  /*0fe0*/  IMAD.WIDE.U32 R136, R214, 0x8, R204 ;  /* 0x00000008d6887825 */ /* 0x000fc800078e00cc */
[C---:B------:R-:W-:Y:S01]  /*0ff0*/  FADD.FTZ R217, -R0.reuse, R140 ;  /* 0x0000008c00d97221 */ /* 0x040fe20000010100 */
[----:B------:R-:W-:Y:S01]  /*1000*/  FADD.FTZ R219, -R0, R141 ;  /* 0x0000008d00db7221 */ /* 0x000fe20000010100 */
[----:B------:R-:W5:Y:S01]  /*1010*/  @P2 LDG.E.128 R32, desc[UR10][R128.64] ;  /* 0x0000000a80202981 */ /* 0x000f62000c1e1d00 */
[----:B------:R-:W-:-:S04]  /*1020*/  IMAD.WIDE.U32 R134, R201, 0x8, R204 ;  /* 0x00000008c9867825 */ /* 0x000fc800078e00cc */
[C---:B------:R-:W-:Y:S01]  /*1030*/  FADD.FTZ R221, -R0.reuse, R142 ;  /* 0x0000008e00dd7221 */ /* 0x040fe20000010100 */
[----:B------:R-:W-:Y:S01]  /*1040*/  FADD.FTZ R223, -R0, R143 ;  /* 0x0000008f00df7221 */ /* 0x000fe20000010100 */
[----:B------:R1:W5:Y:S01]  /*1050*/  @P2 LDG.E.128 R28, desc[UR10][R128.64+0x10] ;  /* 0x0000100a801c2981 */ /* 0x000362000c1e1d00 */
[----:B------:R-:W-:-:S04]  /*1060*/  IMAD.WIDE.U32 R132, R199, 0x8, R204 ;  /* 0x00000008c7847825 */ /* 0x000fc800078e00cc */
[C---:B0-----:R-:W-:Y:S01]  /*1070*/  FADD.FTZ R127, -R0.reuse, R151 ;  /* 0x00000097007f7221 */ /* 0x041fe20000010100 */
[----:B------:R-:W-:Y:S01]  /*1080*/  FADD.FTZ R151, -R0, R153 ;  /* 0x0000009900977221 */ /* 0x000fe20000010100 */
[----:B------:R-:W-:-:S04]  /*1090*/  IMAD.WIDE.U32 R130, R2, 0x8, R204 ;  /* 0x0000000802827825 */ /* 0x000fc800078e00cc */
[C---:B------:R-:W-:Y:S01]  /*10a0*/  FADD.FTZ R204, -R0.reuse, R150 ;  /* 0x0000009600cc7221 */ /* 0x040fe20000010100 */
[C---:B------:R-:W-:Y:S01]  /*10b0*/  FADD.FTZ R150, -R0.reuse, R152 ;  /* 0x0000009800967221 */ /* 0x040fe20000010100 */
[C---:B------:R-:W-:Y:S01]  /*10c0*/  FADD.FTZ R152, -R0.reuse, R154 ;  /* 0x0000009a00987221 */ /* 0x040fe20000010100 */
[C---:B------:R-:W-:Y:S01]  /*10d0*/  FADD.FTZ R153, -R0.reuse, R155 ;  /* 0x0000009b00997221 */ /* 0x040fe20000010100 */
[--C-:B------:R-:W-:Y:S02]  /*10e0*/  HADD2.F32 R159, -RZ, R174.reuse.H0_H0 ;  /* 0x200000aeff9f7230 */ /* 0x100fe40000004100 */
[C---:B------:R-:W-:Y:S01]  /*10f0*/  FADD.FTZ R147, -R0.reuse, R147 ;  /* 0x0000009300937221 */ /* 0x040fe20000010100 */
[----:B------:R-:W-:Y:S02]  /*1100*/  HADD2.F32 R163, -RZ, R174.H1_H1 ;  /* 0x300000aeffa37230 */ /* 0x000fe40000004100 */
[----:B-1----:R-:W-:Y:S01]  /*1110*/  FADD.FTZ R128, -R0, R144 ;  /* 0x0000009000807221 */ /* 0x002fe20000010100 */
[--C-:B------:R-:W-:Y:S01]  /*1120*/  HADD2.F32 R154, -RZ, R172.reuse.H0_H0 ;  /* 0x200000acff9a7230 */ /* 0x100fe20000004100 */
[----:B------:R-:W4:Y:S01]  /*1130*/  LDL.LU R174, [R1+0x30] ;  /* 0x0000300001ae7983 */ /* 0x000f220000300800 */
[----:B------:R-:W-:-:S02]  /*1140*/  HADD2.F32 R155, -RZ, R172.H1_H1 ;  /* 0x300000acff9b7230 */ /* 0x000fc40000004100 */
[C---:B------:R-:W-:Y:S01]  /*1150*/  FADD.FTZ R129, -R0.reuse, R145 ;  /* 0x0000009100817221 */ /* 0x040fe20000010100 */
[--C-:B------:R-:W-:Y:S01]  /*1160*/  HADD2.F32 R220, -RZ, R138.reuse.H0_H0 ;  /* 0x2000008affdc7230 */ /* 0x100fe20000004100 */
[----:B------:R-:W4:Y:S01]  /*1170*/  LDL.LU R172, [R1+0x34] ;  /* 0x0000340001ac7983 */ /* 0x000f220000300800 */
[----:B------:R-:W-:Y:S02]  /*1180*/  HADD2.F32 R222, -RZ, R138.H1_H1 ;  /* 0x3000008affde7230 */ /* 0x000fe40000004100 */
[C---:B------:R-:W-:Y:S01]  /*1190*/  FADD.FTZ R138, -R0.reuse, R146 ;  /* 0x00000092008a7221 */ /* 0x040fe20000010100 */
[--C-:B------:R-:W-:Y:S02]  /*11a0*/  HADD2.F32 R224, -RZ, R139.reuse.H0_H0 ;  /* 0x2000008bffe07230 */ /* 0x100fe40000004100 */
        /* <DEDUP_REMOVED lines=10> */
[----:B------:R-:W-:-:S04]  /*1250*/  IMAD.WIDE.U32 R176, R2, 0x10, R176 ;  /* 0x0000001002b07825 */ /* 0x000fc800078e00b0 */
[C---:B------:R-:W-:Y:S01]  /*1260*/  FMUL.FTZ R0, R200.reuse, R211 ;  /* 0x000000d3c8007220 */ /* 0x040fe20000410000 */
[----:B------:R-:W-:Y:S01]  /*1270*/  FMUL.FTZ R227, R200, R227 ;  /* 0x000000e3c8e37220 */ /* 0x000fe20000410000 */
[----:B---3--:R-:W-:Y:S01]  /*1280*/  FADD.FTZ R160, R122, R160 ;  /* 0x000000a07aa07221 */ /* 0x008fe20000010000 */
[--C-:B------:R-:W-:Y:S01]  /*1290*/  HADD2.F32 R156, -RZ, R173.reuse.H0_H0 ;  /* 0x200000adff9c7230 */ /* 0x100fe20000004100 */
[----:B------:R-:W3:Y:S01]  /*12a0*/  LDG.E.128 R176, desc[UR10][R176.64] ;  /* 0x0000000ab0b07981 */ /* 0x000ee2000c1e1d00 */
[----:B------:R-:W-:Y:S02]  /*12b0*/  HADD2.F32 R157, -RZ, R173.H1_H1 ;  /* 0x300000adff9d7230 */ /* 0x000fe40000004100 */
[----:B--2---:R-:W-:Y:S01]  /*12c0*/  FADD.FTZ R170, R124, R170 ;  /* 0x000000aa7caa7221 */ /* 0x004fe20000010000 */
[----:B------:R0:W-:Y:S04]  /*12d0*/  STL [R1+0x24], R160 ;  /* 0x000024a001007387 */ /* 0x0001e80000100800 */
[----:B------:R1:W-:Y:S01]  /*12e0*/  STL [R1+0x28], R170 ;  /* 0x000028aa01007387 */ /* 0x0003e20000100800 */
[----:B------:R-:W-:-:S03]  /*12f0*/  FADD.FTZ R168, R123, R168 ;  /* 0x000000a87ba87221 */ /* 0x000fc60000010000 */
[----:B------:R-:W2:Y:S01]  /*1300*/  LDL.LU R173, [R1+0x38] ;  /* 0x0000380001ad7983 */ /* 0x000ea20000300800 */
[-C--:B------:R-:W-:Y:S01]  /*1310*/  FFMA.FTZ R3, R0, R122.reuse, R3 ;  /* 0x0000007a00037223 */ /* 0x080fe20000010003 */
[----:B0-----:R-:W-:Y:S01]  /*1320*/  FMUL.FTZ R160, R68, R122 ;  /* 0x0000007a44a07220 */ /* 0x001fe20000410000 */
[-C--:B------:R-:W-:Y:S01]  /*1330*/  FFMA.FTZ R4, R227, R124.reuse, R4 ;  /* 0x0000007ce3047223 */ /* 0x080fe20000010004 */
[----:B------:R-:W-:Y:S01]  /*1340*/  FMUL.FTZ R122, R69, R124 ;  /* 0x0000007c457a7220 */ /* 0x000fe20000410000 */
[----:B------:R-:W-:Y:S01]  /*1350*/  FMUL.FTZ R226, R200, R226 ;  /* 0x000000e2c8e27220 */ /* 0x000fe20000410000 */
[----:B-1----:R-:W2:Y:S04]  /*1360*/  LDL.LU R170, [R1+0x3c] ;  /* 0x00003c0001aa7983 */ /* 0x002ea80000300800 */
[----:B------:R0:W-:Y:S04]  /*1370*/  STL [R1+0x2c], R168 ;  /* 0x00002ca801007387 */ /* 0x0001e80000100800 */
[----:B------:R-:W2:Y:S01]  /*1380*/  LDL.LU R124, [R1+0x40] ;  /* 0x00004000017c7983 */ /* 0x000ea20000300800 */
[----:B------:R-:W-:-:S02]  /*1390*/  HADD2.F32 R166, -RZ, R169.H0_H0 ;  /* 0x200000a9ffa67230 */ /* 0x000fc40000004100 */
[----:B------:R-:W-:Y:S01]  /*13a0*/  HADD2.F32 R164, -RZ, R169.H1_H1 ;  /* 0x300000a9ffa47230 */ /* 0x000fe20000004100 */
[----:B------:R-:W-:Y:S01]  /*13b0*/  MOV R169, R207 ;  /* 0x000000cf00a97202 */ /* 0x000fe20000000f00 */
[-C--:B------:R-:W-:Y:S01]  /*13c0*/  FFMA.FTZ R5, R226, R123.reuse, R5 ;  /* 0x0000007be2057223 */ /* 0x080fe20000010005 */
[----:B0-----:R-:W-:Y:S01]  /*13d0*/  MOV R168, R228 ;  /* 0x000000e400a87202 */ /* 0x001fe20000000f00 */
[----:B------:R-:W-:Y:S01]  /*13e0*/  FMUL.FTZ R228, R70, R123 ;  /* 0x0000007b46e47220 */ /* 0x000fe20000410000 */
[C---:B------:R-:W-:Y:S01]  /*13f0*/  FMUL.FTZ R123, R200.reuse, R208 ;  /* 0x000000d0c87b7220 */ /* 0x040fe20000410000 */
[C---:B------:R-:W-:Y:S01]  /*1400*/  FMUL.FTZ R208, R200.reuse, R169 ;  /* 0x000000a9c8d07220 */ /* 0x040fe20000410000 */
[----:B------:R-:W-:Y:S02]  /*1410*/  HADD2.F32 R205, -RZ, R171.H0_H0 ;  /* 0x200000abffcd7230 */ /* 0x000fe40000004100 */
[C---:B------:R-:W-:Y:S01]  /*1420*/  FMUL.FTZ R211, R200.reuse, R168 ;  /* 0x000000a8c8d37220 */ /* 0x040fe20000410000 */
[----:B------:R-:W-:Y:S01]  /*1430*/  FFMA.FTZ R7, R123, R125, R7 ;  /* 0x0000007d7b077223 */ /* 0x000fe20000010007 */
[C---:B------:R-:W-:Y:S01]  /*1440*/  FMUL.FTZ R151, R200.reuse, R151 ;  /* 0x00000097c8977220 */ /* 0x040fe20000410000 */
[C---:B------:R-:W-:Y:S01]  /*1450*/  FMUL.FTZ R229, R200.reuse, R229 ;  /* 0x000000e5c8e57220 */ /* 0x040fe20000410000 */
[C---:B------:R-:W-:Y:S01]  /*1460*/  FMUL.FTZ R235, R200.reuse, R235 ;  /* 0x000000ebc8eb7220 */ /* 0x040fe20000410000 */
[C---:B------:R-:W-:Y:S01]  /*1470*/  FMUL.FTZ R233, R200.reuse, R233 ;  /* 0x000000e9c8e97220 */ /* 0x040fe20000410000 */
[C---:B------:R-:W-:Y:S01]  /*1480*/  FMUL.FTZ R212, R200.reuse, R212 ;  /* 0x000000d4c8d47220 */ /* 0x040fe20000410000 */
[----:B------:R-:W-:Y:S01]  /*1490*/  FMUL.FTZ R217, R200, R217 ;  /* 0x000000d9c8d97220 */ /* 0x000fe20000410000 */
[----:B------:R-:W5:Y:S04]  /*14a0*/  LDG.E.64 R120, desc[UR10][R120.64] ;  /* 0x0000000a78787981 */ /* 0x000f68000c1e1b00 */
[----:B------:R-:W5:Y:S04]  /*14b0*/  LDG.E.64 R136, desc[UR10][R136.64] ;  /* 0x0000000a88887981 */ /* 0x000f68000c1e1b00 */
[----:B------:R-:W5:Y:S04]  /*14c0*/  LDG.E.64 R134, desc[UR10][R134.64] ;  /* 0x0000000a86867981 */ /* 0x000f68000c1e1b00 */
[----:B------:R-:W5:Y:S04]  /*14d0*/  LDG.E.64 R132, desc[UR10][R132.64] ;  /* 0x0000000a84847981 */ /* 0x000f68000c1e1b00 */
[----:B------:R-:W5:Y:S01]  /*14e0*/  LDG.E.64 R130, desc[UR10][R130.64] ;  /* 0x0000000a82827981 */ /* 0x000f62000c1e1b00 */
[----:B----4-:R-:W-:Y:S01]  /*14f0*/  FADD.FTZ R174, R206, R174 ;  /* 0x000000aeceae7221 */ /* 0x010fe20000010000 */
[----:B------:R-:W-:-:S04]  /*1500*/  FADD.FTZ R172, R125, R172 ;  /* 0x000000ac7dac7221 */ /* 0x000fc80000010000 */
[----:B------:R-:W-:Y:S04]  /*1510*/  STL [R1+0x30], R174 ;  /* 0x000030ae01007387 */ /* 0x000fe80000100800 */
[----:B------:R0:W-:Y:S02]  /*1520*/  STL [R1+0x34], R172 ;  /* 0x000034ac01007387 */ /* 0x0001e40000100800 */
[----:B0-----:R-:W-:Y:S01]  /*1530*/  MOV R172, R236 ;  /* 0x000000ec00ac7202 */ /* 0x001fe20000000f00 */
[----:B------:R-:W-:Y:S01]  /*1540*/  FMUL.FTZ R236, R72, R125 ;  /* 0x0000007d48ec7220 */ /* 0x000fe20000410000 */
[--C-:B---3--:R-:W-:Y:S02]  /*1550*/  HADD2.F32 R140, -RZ, R176.reuse.H0_H0 ;  /* 0x200000b0ff8c7230 */ /* 0x108fe40000004100 */
[----:B------:R-:W-:-:S02]  /*1560*/  HADD2.F32 R141, -RZ, R176.H1_H1 ;  /* 0x300000b0ff8d7230 */ /* 0x000fc40000004100 */
[----:B--2---:R-:W-:-:S05]  /*1570*/  FADD.FTZ R173, R234, R173 ;  /* 0x000000adeaad7221 */ /* 0x004fca0000010000 */
[----:B------:R0:W-:Y:S01]  /*1580*/  STL [R1+0x38], R173 ;  /* 0x000038ad01007387 */ /* 0x0001e20000100800 */
[----:B------:R-:W-:-:S03]  /*1590*/  FADD.FTZ R170, R232, R170 ;  /* 0x000000aae8aa7221 */ /* 0x000fc60000010000 */
[----:B------:R-:W2:Y:S04]  /*15a0*/  LDL.LU R176, [R1+0x44] ;  /* 0x0000440001b07983 */ /* 0x000ea80000300800 */
[----:B------:R-:W3:Y:S01]  /*15b0*/  LDL.LU R174, [R1+0x48] ;  /* 0x0000480001ae7983 */ /* 0x000ee20000300800 */
[----:B------:R-:W-:-:S03]  /*15c0*/  FADD.FTZ R124, R231, R124 ;  /* 0x0000007ce77c7221 */ /* 0x000fc60000010000 */
[----:B0-----:R-:W4:Y:S04]  /*15d0*/  LDL.LU R173, [R1+0x4c] ;  /* 0x00004c0001ad7983 */ /* 0x001f280000300800 */
[----:B------:R-:W-:Y:S04]  /*15e0*/  STL [R1+0x3c], R170 ;  /* 0x00003caa01007387 */ /* 0x000fe80000100800 */
[----:B------:R0:W-:Y:S04]  /*15f0*/  STL [R1+0x40], R124 ;  /* 0x0000407c01007387 */ /* 0x0001e80000100800 */
[----:B0-----:R-:W4:Y:S04]  /*1600*/  LDL.LU R124, [R1+0x50] ;  /* 0x00005000017c7983 */ /* 0x001f280000300800 */
[----:B------:R-:W4:Y:S04]  /*1610*/  LDL.LU R170, [R1+0x54] ;  /* 0x0000540001aa7983 */ /* 0x000f280000300800 */
[----:B------:R-:W4:Y:S04]  /*1620*/  LDL.LU R169, [R1+0x58] ;  /* 0x0000580001a97983 */ /* 0x000f280000300800 */
[----:B------:R-:W4:Y:S04]  /*1630*/  LDL.LU R168, [R1+0x5c] ;  /* 0x00005c0001a87983 */ /* 0x000f280000300800 */
[----:B------:R-:W4:Y:S01]  /*1640*/  LDL.LU R125, [R1+0x60] ;  /* 0x00006000017d7983 */ /* 0x000f220000300800 */
[----:B--2---:R-:W-:Y:S01]  /*1650*/  FADD.FTZ R176, R209, R176 ;  /* 0x000000b0d1b07221 */ /* 0x004fe20000010000 */
[----:B---3--:R-:W-:-:S04]  /*1660*/  FADD.FTZ R174, R213, R174 ;  /* 0x000000aed5ae7221 */ /* 0x008fc80000010000 */
[----:B------:R-:W-:Y:S01]  /*1670*/  STL [R1+0x44], R176 ;  /* 0x000044b001007387 */ /* 0x000fe20000100800 */
[----:B----4-:R-:W-:-:S03]  /*1680*/  FADD.FTZ R173, R216, R173 ;  /* 0x000000add8ad7221 */ /* 0x010fc60000010000 */
[----:B------:R-:W-:Y:S04]  /*1690*/  STL [R1+0x48], R174 ;  /* 0x000048ae01007387 */ /* 0x000fe80000100800 */
[----:B------:R-:W-:Y:S01]  /*16a0*/  STL [R1+0x4c], R173 ;  /* 0x00004cad01007387 */ /* 0x000fe20000100800 */
[----:B------:R-:W-:Y:S01]  /*16b0*/  FADD.FTZ R124, R218, R124 ;  /* 0x0000007cda7c7221 */ /* 0x000fe20000010000 */
[----:B------:R-:W-:-:S04]  /*16c0*/  FADD.FTZ R170, R220, R170 ;  /* 0x000000aadcaa7221 */ /* 0x000fc80000010000 */
[----:B------:R0:W-:Y:S01]  /*16d0*/  STL [R1+0x50], R124 ;  /* 0x0000507c01007387 */ /* 0x0001e20000100800 */
[----:B------:R-:W-:-:S03]  /*16e0*/  FADD.FTZ R169, R222, R169 ;  /* 0x000000a9dea97221 */ /* 0x000fc60000010000 */
[----:B0-----:R-:W2:Y:S04]  /*16f0*/  LDL.LU R124, [R1+0x64] ;  /* 0x00006400017c7983 */ /* 0x001ea80000300800 */
[----:B------:R-:W-:Y:S04]  /*1700*/  STL [R1+0x54], R170 ;  /* 0x000054aa01007387 */ /* 0x000fe80000100800 */
[----:B------:R-:W-:Y:S04]  /*1710*/  STL [R1+0x58], R169 ;  /* 0x000058a901007387 */ /* 0x000fe80000100800 */
[----:B------:R-:W3:Y:S01]  /*1720*/  LDL.LU R173, [R1+0x68] ;  /* 0x0000680001ad7983 */ /* 0x000ee20000300800 */
[----:B------:R-:W-:Y:S01]  /*1730*/  FADD.FTZ R168, R224, R168 ;  /* 0x000000a8e0a87221 */ /* 0x000fe20000010000 */
[----:B------:R-:W-:-:S04]  /*1740*/  FADD.FTZ R125, R225, R125 ;  /* 0x0000007de17d7221 */ /* 0x000fc80000010000 */
[----:B------:R-:W-:Y:S04]  /*1750*/  STL [R1+0x5c], R168 ;  /* 0x00005ca801007387 */ /* 0x000fe80000100800 */
[----:B------:R-:W4:Y:S04]  /*1760*/  LDL.LU R174, [R1+0x6c] ;  /* 0x00006c0001ae7983 */ /* 0x000f280000300800 */
[----:B------:R0:W-:Y:S04]  /*1770*/  STL [R1+0x60], R125 ;  /* 0x0000607d01007387 */ /* 0x0001e80000100800 */
[----:B0-----:R-:W4:Y:S01]  /*1780*/  LDL.LU R125, [R1+0x70] ;  /* 0x00007000017d7983 */ /* 0x001f220000300800 */
[----:B------:R-:W-:Y:S01]  /*1790*/  HADD2.F32 R207, -RZ, R171.H1_H1 ;  /* 0x300000abffcf7230 */ /* 0x000fe20000004100 */
[----:B------:R-:W-:-:S02]  /*17a0*/  MOV R171, R161 ;  /* 0x000000a100ab7202 */ /* 0x000fc40000000f00 */
[----:B------:R-:W-:Y:S02]  /*17b0*/  MOV R176, R172 ;  /* 0x000000ac00b07202 */ /* 0x000fe40000000f00 */
[----:B------:R-:W-:Y:S01]  /*17c0*/  MOV R172, R171 ;  /* 0x000000ab00ac7202 */ /* 0x000fe20000000f00 */
[C---:B------:R-:W-:Y:S01]  /*17d0*/  FMUL.FTZ R171, R200.reuse, R147 ;  /* 0x00000093c8ab7220 */ /* 0x040fe20000410000 */
[C---:B------:R-:W-:Y:S01]  /*17e0*/  FMUL.FTZ R161, R200.reuse, R210 ;  /* 0x000000d2c8a17220 */ /* 0x040fe20000410000 */
[--C-:B------:R-:W-:Y:S02]  /*17f0*/  HADD2.F32 R142, -RZ, R177.reuse.H0_H0 ;  /* 0x200000b1ff8e7230 */ /* 0x100fe40000004100 */
[----:B------:R-:W-:Y:S01]  /*1800*/  HADD2.F32 R143, -RZ, R177.H1_H1 ;  /* 0x300000b1ff8f7230 */ /* 0x000fe20000004100 */
[----:B------:R-:W-:Y:S01]  /*1810*/  MOV R177, R230 ;  /* 0x000000e600b17202 */ /* 0x000fe20000000f00 */
[-C--:B------:R-:W-:Y:S01]  /*1820*/  FFMA.FTZ R6, R161, R206.reuse, R6 ;  /* 0x000000cea1067223 */ /* 0x080fe20000010006 */
[----:B------:R-:W-:Y:S01]  /*1830*/  FMUL.FTZ R230, R71, R206 ;  /* 0x000000ce47e67220 */ /* 0x000fe20000410000 */
[----:B------:R-:W-:Y:S01]  /*1840*/  FMUL.FTZ R170, R200, R138 ;  /* 0x0000008ac8aa7220 */ /* 0x000fe20000410000 */
[----:B------:R-:W-:Y:S01]  /*1850*/  MOV R206, R176 ;  /* 0x000000b000ce7202 */ /* 0x000fe20000000f00 */
[-C--:B------:R-:W-:Y:S01]  /*1860*/  FFMA.FTZ R247, R171, R164.reuse, R247 ;  /* 0x000000a4abf77223 */ /* 0x080fe200000100f7 */
[----:B------:R-:W-:Y:S01]  /*1870*/  FMUL.FTZ R176, R87, R164 ;  /* 0x000000a457b07220 */ /* 0x000fe20000410000 */
[----:B--2---:R-:W-:-:S05]  /*1880*/  FADD.FTZ R124, R238, R124 ;  /* 0x0000007cee7c7221 */ /* 0x004fca0000010000 */
[----:B------:R0:W-:Y:S01]  /*1890*/  STL [R1+0x64], R124 ;  /* 0x0000647c01007387 */ /* 0x0001e20000100800 */
[----:B---3--:R-:W-:-:S03]  /*18a0*/  FADD.FTZ R173, R239, R173 ;  /* 0x000000adefad7221 */ /* 0x008fc60000010000 */
[----:B0-----:R-:W2:Y:S04]  /*18b0*/  LDL.LU R124, [R1+0x74] ;  /* 0x00007400017c7983 */ /* 0x001ea80000300800 */
[----:B------:R-:W-:Y:S04]  /*18c0*/  STL [R1+0x68], R173 ;  /* 0x000068ad01007387 */ /* 0x000fe80000100800 */
[----:B------:R-:W3:Y:S01]  /*18d0*/  LDL.LU R147, [R1+0x78] ;  /* 0x0000780001937983 */ /* 0x000ee20000300800 */
[----:B----4-:R-:W-:-:S05]  /*18e0*/  FADD.FTZ R174, R166, R174 ;  /* 0x000000aea6ae7221 */ /* 0x010fca0000010000 */
[----:B------:R-:W-:Y:S04]  /*18f0*/  STL [R1+0x6c], R174 ;  /* 0x00006cae01007387 */ /* 0x000fe80000100800 */
[----:B------:R-:W4:Y:S01]  /*1900*/  LDL.LU R138, [R1+0x7c] ;  /* 0x00007c00018a7983 */ /* 0x000f220000300800 */
[----:B------:R-:W-:-:S05]  /*1910*/  FADD.FTZ R125, R164, R125 ;  /* 0x0000007da47d7221 */ /* 0x000fca0000010000 */
[----:B------:R-:W-:Y:S04]  /*1920*/  STL [R1+0x70], R125 ;  /* 0x0000707d01007387 */ /* 0x000fe80000100800 */
[----:B------:R-:W4:Y:S01]  /*1930*/  LDL.LU R164, [R1+0x80] ;  /* 0x0000800001a47983 */ /* 0x000f220000300800 */
[--C-:B------:R-:W-:Y:S02]  /*1940*/  HADD2.F32 R165, -RZ, R175.reuse.H0_H0 ;  /* 0x200000afffa57230 */ /* 0x100fe40000004100 */
[----:B------:R-:W-:Y:S02]  /*1950*/  HADD2.F32 R167, -RZ, R175.H1_H1 ;  /* 0x300000afffa77230 */ /* 0x000fe40000004100 */
[----:B------:R-:W-:Y:S02]  /*1960*/  HADD2.F32 R175, -RZ, R179.H1_H1 ;  /* 0x300000b3ffaf7230 */ /* 0x000fe40000004100 */
[----:B------:R-:W-:-:S03]  /*1970*/  FMUL.FTZ R168, R200, R128 ;  /* 0x00000080c8a87220 */ /* 0x000fc60000410000 */
[----:B------:R-:W-:Y:S01]  /*1980*/  MOV R128, R175 ;  /* 0x000000af00807202 */ /* 0x000fe20000000f00 */
[C---:B------:R-:W-:Y:S02]  /*1990*/  FMUL.FTZ R175, R200.reuse, R148 ;  /* 0x00000094c8af7220 */ /* 0x040fe40000410000 */
[----:B------:R-:W4:Y:S01]  /*19a0*/  LDL.LU R148, [R1] ;  /* 0x0000000001947983 */ /* 0x000f220000300800 */
[--C-:B------:R-:W-:Y:S02]  /*19b0*/  HADD2.F32 R144, -RZ, R178.reuse.H0_H0 ;  /* 0x200000b2ff907230 */ /* 0x100fe40000004100 */
[----:B------:R-:W-:Y:S02]  /*19c0*/  HADD2.F32 R145, -RZ, R178.H1_H1 ;  /* 0x300000b2ff917230 */ /* 0x000fe40000004100 */
[C---:B------:R-:W-:Y:S01]  /*19d0*/  FMUL.FTZ R178, R200.reuse, R149 ;  /* 0x00000095c8b27220 */ /* 0x040fe20000410000 */
[----:B------:R-:W-:Y:S01]  /*19e0*/  FMUL.FTZ R210, R200, R177 ;  /* 0x000000b1c8d27220 */ /* 0x000fe20000410000 */
[-C--:B------:R-:W-:Y:S01]  /*19f0*/  FFMA.FTZ R248, R175, R162.reuse, R248 ;  /* 0x000000a2aff87223 */ /* 0x080fe200000100f8 */
[----:B------:R-:W-:Y:S01]  /*1a00*/  FMUL.FTZ R177, R88, R162 ;  /* 0x000000a258b17220 */ /* 0x000fe20000410000 */
[----:B--2---:R-:W-:Y:S01]  /*1a10*/  FADD.FTZ R124, R162, R124 ;  /* 0x0000007ca27c7221 */ /* 0x004fe20000010000 */
[----:B---3--:R-:W-:-:S04]  /*1a20*/  FADD.FTZ R147, R158, R147 ;  /* 0x000000939e937221 */ /* 0x008fc80000010000 */
[----:B------:R-:W-:Y:S04]  /*1a30*/  STL [R1+0x74], R124 ;  /* 0x0000747c01007387 */ /* 0x000fe80000100800 */
[----:B------:R0:W-:Y:S01]  /*1a40*/  STL [R1+0x78], R147 ;  /* 0x0000789301007387 */ /* 0x0001e20000100800 */
[----:B----4-:R-:W-:-:S03]  /*1a50*/  FADD.FTZ R138, R205, R138 ;  /* 0x0000008acd8a7221 */ /* 0x010fc60000010000 */
[----:B0-----:R-:W2:Y:S04]  /*1a60*/  LDL.LU R147, [R1+0x84] ;  /* 0x0000840001937983 */ /* 0x001ea80000300800 */
[----:B------:R0:W-:Y:S01]  /*1a70*/  STL [R1+0x7c], R138 ;  /* 0x00007c8a01007387 */ /* 0x0001e20000100800 */
[----:B------:R-:W-:-:S03]  /*1a80*/  FADD.FTZ R164, R207, R164 ;  /* 0x000000a4cfa47221 */ /* 0x000fc60000010000 */
[----:B------:R-:W3:Y:S04]  /*1a90*/  LDL.LU R149, [R1+0x4] ;  /* 0x0000040001957983 */ /* 0x000ee80000300800 */
[----:B------:R-:W-:Y:S01]  /*1aa0*/  STL [R1+0x80], R164 ;  /* 0x000080a401007387 */ /* 0x000fe20000100800 */
[----:B0-----:R-:W-:Y:S01]  /*1ab0*/  MOV R138, R206 ;  /* 0x000000ce008a7202 */ /* 0x001fe20000000f00 */
[----:B------:R-:W-:Y:S02]  /*1ac0*/  FMUL.FTZ R206, R200, R127 ;  /* 0x0000007fc8ce7220 */ /* 0x000fe40000410000 */
[----:B------:R-:W4:Y:S04]  /*1ad0*/  LDL.LU R162, [R1+0x88] ;  /* 0x0000880001a27983 */ /* 0x000f280000300800 */
[----:B------:R-:W4:Y:S01]  /*1ae0*/  LDL.LU R127, [R1+0x8] ;  /* 0x00000800017f7983 */ /* 0x000f220000300800 */
[----:B------:R-:W-:Y:S01]  /*1af0*/  FFMA.FTZ R148, R206, R207, R148 ;  /* 0x000000cfce947223 */ /* 0x000fe20000010094 */
[----:B------:R-:W-:-:S02]  /*1b00*/  HADD2.F32 R146, -RZ, R179.H0_H0 ;  /* 0x200000b3ff927230 */ /* 0x000fc40000004100 */
[----:B------:R-:W-:Y:S02]  /*1b10*/  FMUL.FTZ R150, R200, R150 ;  /* 0x00000096c8967220 */ /* 0x000fe40000410000 */
[----:B------:R0:W-:Y:S01]  /*1b20*/  STL [R1], R148 ;  /* 0x0000009401007387 */ /* 0x0001e20000100800 */
[-C--:B------:R-:W-:Y:S01]  /*1b30*/  FFMA.FTZ R251, R178, R158.reuse, R251 ;  /* 0x0000009eb2fb7223 */ /* 0x080fe200000100fb */
[----:B------:R-:W-:Y:S02]  /*1b40*/  FMUL.FTZ R179, R89, R158 ;  /* 0x0000009e59b37220 */ /* 0x000fe40000410000 */
[----:B0-----:R-:W4:Y:S01]  /*1b50*/  LDL.LU R148, [R1+0x8c] ;  /* 0x00008c0001947983 */ /* 0x001f220000300800 */
[----:B--2---:R-:W-:-:S05]  /*1b60*/  FADD.FTZ R147, R154, R147 ;  /* 0x000000939a937221 */ /* 0x004fca0000010000 */
[----:B------:R0:W-:Y:S01]  /*1b70*/  STL [R1+0x84], R147 ;  /* 0x0000849301007387 */ /* 0x0001e20000100800 */
[----:B---3--:R-:W-:-:S03]  /*1b80*/  FFMA.FTZ R149, R150, R154, R149 ;  /* 0x0000009a96957223 */ /* 0x008fc60000010095 */
[----:B0-----:R-:W2:Y:S04]  /*1b90*/  LDL.LU R147, [R1+0xc] ;  /* 0x00000c0001937983 */ /* 0x001ea80000300800 */
[----:B------:R-:W3:Y:S01]  /*1ba0*/  LDL.LU R158, [R1+0x90] ;  /* 0x00009000019e7983 */ /* 0x000ee20000300800 */
[----:B----4-:R-:W-:Y:S01]  /*1bb0*/  FADD.FTZ R162, R155, R162 ;  /* 0x000000a29ba27221 */ /* 0x010fe20000010000 */
[----:B------:R-:W-:Y:S02]  /*1bc0*/  FFMA.FTZ R127, R151, R155, R127 ;  /* 0x0000009b977f7223 */ /* 0x000fe4000001007f */
[----:B------:R0:W-:Y:S04]  /*1bd0*/  STL [R1+0x4], R149 ;  /* 0x0000049501007387 */ /* 0x0001e80000100800 */
[----:B0-----:R-:W4:Y:S04]  /*1be0*/  LDL.LU R149, [R1+0x10] ;  /* 0x0000100001957983 */ /* 0x001f280000300800 */
[----:B------:R-:W-:Y:S04]  /*1bf0*/  STL [R1+0x88], R162 ;  /* 0x000088a201007387 */ /* 0x000fe80000100800 */
[----:B------:R0:W-:Y:S04]  /*1c00*/  STL [R1+0x8], R127 ;  /* 0x0000087f01007387 */ /* 0x0001e80000100800 */
[----:B0-----:R-:W4:Y:S01]  /*1c10*/  LDL.LU R127, [R1+0x94] ;  /* 0x00009400017f7983 */ /* 0x001f220000300800 */
        /* <DEDUP_REMOVED lines=43> */
[----:B--2---:R-:W-:Y:S01]  /*1ed0*/  FFMA.FTZ R147, R152, R156, R147 ;  /* 0x0000009c98937223 */ /* 0x004fe20000010093 */
[----:B---3--:R-:W-:-:S04]  /*1ee0*/  FADD.FTZ R158, R157, R158 ;  /* 0x0000009e9d9e7221 */ /* 0x008fc80000010000 */
[----:B------:R-:W-:Y:S04]  /*1ef0*/  STL [R1+0xc], R147 ;  /* 0x00000c9301007387 */ /* 0x000fe80000100800 */
[----:B------:R-:W-:Y:S04]  /*1f00*/  STL [R1+0x8c], R148 ;  /* 0x00008c9401007387 */ /* 0x000fe80000100800 */
[----:B------:R0:W-:Y:S04]  /*1f10*/  STL [R1+0x90], R158 ;  /* 0x0000909e01007387 */ /* 0x0001e80000100800 */
[----:B------:R-:W2:Y:S01]  /*1f20*/  LDL.LU R162, [R1+0x14] ;  /* 0x0000140001a27983 */ /* 0x000ea20000300800 */
[----:B----4-:R-:W-:-:S03]  /*1f30*/  FFMA.FTZ R149, R153, R157, R149 ;  /* 0x0000009d99957223 */ /* 0x010fc60000010095 */
[----:B------:R-:W3:Y:S04]  /*1f40*/  LDL.LU R164, [R1+0x98] ;  /* 0x0000980001a47983 */ /* 0x000ee80000300800 */
[----:B------:R1:W-:Y:S01]  /*1f50*/  STL [R1+0x10], R149 ;  /* 0x0000109501007387 */ /* 0x0003e20000100800 */
[----:B0-----:R-:W-:Y:S01]  /*1f60*/  FMUL.FTZ R158, R200, R126 ;  /* 0x0000007ec89e7220 */ /* 0x001fe20000410000 */
[----:B------:R-:W-:Y:S01]  /*1f70*/  FFMA.FTZ R147, R217, R220, R125 ;  /* 0x000000dcd9937223 */ /* 0x000fe2000001007d */
[----:B------:R-:W-:Y:S01]  /*1f80*/  FADD.FTZ R148, R220, R124 ;  /* 0x0000007cdc947221 */ /* 0x000fe20000010000 */
[----:B-1----:R-:W4:Y:S01]  /*1f90*/  LDL.LU R149, [R1+0x18] ;  /* 0x0000180001957983 */ /* 0x002f220000300800 */
[----:B------:R-:W-:-:S05]  /*1fa0*/  FADD.FTZ R127, R159, R127 ;  /* 0x0000007f9f7f7221 */ /* 0x000fca0000010000 */
[----:B------:R0:W-:Y:S04]  /*1fb0*/  STL [R1+0x94], R127 ;  /* 0x0000947f01007387 */ /* 0x0001e80000100800 */
[----:B0-----:R-:W4:Y:S04]  /*1fc0*/  LDL.LU R127, [R1+0x9c] ;  /* 0x00009c00017f7983 */ /* 0x001f280000300800 */
[----:B------:R-:W4:Y:S04]  /*1fd0*/  LDL.LU R126, [R1+0x1c] ;  /* 0x00001c00017e7983 */ /* 0x000f280000300800 */
[----:B------:R-:W4:Y:S04]  /*1fe0*/  LDL.LU R125, [R1+0xa0] ;  /* 0x0000a000017d7983 */ /* 0x000f280000300800 */
[----:B------:R-:W4:Y:S01]  /*1ff0*/  LDL.LU R124, [R1+0x20] ;  /* 0x00002000017c7983 */ /* 0x000f220000300800 */
[C---:B------:R-:W-:Y:S01]  /*2000*/  FMUL.FTZ R219, R200.reuse, R219 ;  /* 0x000000dbc8db7220 */ /* 0x040fe20000410000 */
[----:B------:R-:W-:-:S03]  /*2010*/  FMUL.FTZ R221, R200, R221 ;  /* 0x000000ddc8dd7220 */ /* 0x000fc60000410000 */
[-C--:B------:R-:W-:Y:S01]  /*2020*/  FFMA.FTZ R16, R219, R222.reuse, R16 ;  /* 0x000000dedb107223 */ /* 0x080fe20000010010 */
[----:B------:R-:W-:Y:S01]  /*2030*/  FMUL.FTZ R222, R81, R222 ;  /* 0x000000de51de7220 */ /* 0x000fe20000410000 */
        /* <DEDUP_REMOVED lines=10> */
[----:B------:R-:W-:Y:S01]  /*20e0*/  MOV R129, R172 ;  /* 0x000000ac00817202 */ /* 0x000fe20000000f00 */
[----:B------:R-:W-:Y:S01]  /*20f0*/  FMUL.FTZ R172, R84, R238 ;  /* 0x000000ee54ac7220 */ /* 0x000fe20000410000 */
[----:B------:R-:W-:Y:S01]  /*2100*/  FFMA.FTZ R147, R223, R225, R147 ;  /* 0x000000e1df937223 */ /* 0x000fe20000010093 */
[----:B------:R-:W-:Y:S01]  /*2110*/  FADD.FTZ R148, R225, R148 ;  /* 0x00000094e1947221 */ /* 0x000fe20000010000 */
[----:B------:R-:W-:-:S02]  /*2120*/  FMUL.FTZ R173, R85, R239 ;  /* 0x000000ef55ad7220 */ /* 0x000fc40000410000 */
        /* <DEDUP_REMOVED lines=31> */
[----:B------:R-:W-:Y:S01]  /*2320*/  FFMA.FTZ R246, R170, R166, R246 ;  /* 0x000000a6aaf67223 */ /* 0x000fe200000100f6 */
[----:B------:R-:W-:Y:S01]  /*2330*/  FMUL.FTZ R166, R200, R241 ;  /* 0x000000f1c8a67220 */ /* 0x000fe20000410000 */
[----:B------:R-:W-:Y:S01]  /*2340*/  FFMA.FTZ R147, R153, R157, R147 ;  /* 0x0000009d99937223 */ /* 0x000fe20000010093 */
[----:B------:R-:W-:Y:S01]  /*2350*/  FADD.FTZ R148, R148, R157 ;  /* 0x0000009d94947221 */ /* 0x000fe20000010000 */
[----:B------:R-:W-:Y:S01]  /*2360*/  FADD.FTZ R180, R140, R180 ;  /* 0x000000b48cb47221 */ /* 0x000fe20000010000 */
[----:B------:R-:W-:Y:S01]  /*2370*/  FADD.FTZ R181, R141, R181 ;  /* 0x000000b58db57221 */ /* 0x000fe20000010000 */
[----:B------:R-:W-:Y:S01]  /*2380*/  FADD.FTZ R182, R142, R182 ;  /* 0x000000b68eb67221 */ /* 0x000fe20000010000 */
[----:B------:R-:W-:Y:S01]  /*2390*/  FFMA.FTZ R19, R168, R238, R19 ;  /* 0x000000eea8137223 */ /* 0x000fe20000010013 */
[----:B------:R-:W-:Y:S01]  /*23a0*/  MOV R238, R128 ;  /* 0x0000008000ee7202 */ /* 0x000fe20000000f00 */
[----:B------:R-:W-:Y:S01]  /*23b0*/  FMUL.FTZ R128, R200, R244 ;  /* 0x000000f4c8807220 */ /* 0x000fe20000410000 */
[----:B------:R-:W-:Y:S01]  /*23c0*/  FADD.FTZ R183, R143, R183 ;  /* 0x000000b78fb77221 */ /* 0x000fe20000010000 */
[----:B------:R-:W-:-:S02]  /*23d0*/  FADD.FTZ R184, R144, R184 ;  /* 0x000000b890b87221 */ /* 0x000fc40000010000 */
[-C--:B------:R-:W-:Y:S01]  /*23e0*/  FFMA.FTZ R24, R128, R144.reuse, R24 ;  /* 0x0000009080187223 */ /* 0x080fe20000010018 */
[----:B------:R-:W-:Y:S01]  /*23f0*/  FMUL.FTZ R144, R104, R144 ;  /* 0x0000009068907220 */ /* 0x000fe20000410000 */
[----:B------:R-:W-:Y:S01]  /*2400*/  FADD.FTZ R185, R145, R185 ;  /* 0x000000b991b97221 */ /* 0x000fe20000010000 */
[----:B------:R-:W-:Y:S01]  /*2410*/  FADD.FTZ R186, R146, R186 ;  /* 0x000000ba92ba7221 */ /* 0x000fe20000010000 */
[----:B------:R-:W-:Y:S01]  /*2420*/  UMOV UR4, 0xffffffff ;  /* 0xffffffff00047882 */ /* 0x000fe20000000000 */
[----:B------:R-:W-:Y:S01]  /*2430*/  ISETP.NE.U32.AND P1, PT, RZ, UR14, PT ;  /* 0x0000000eff007c0c */ /* 0x000fe2000bf25070 */
[----:B------:R-:W-:Y:S01]  /*2440*/  FFMA.FTZ R245, R169, R239, R245 ;  /* 0x000000efa9f57223 */ /* 0x000fe200000100f5 */
[----:B------:R-:W-:Y:S02]  /*2450*/  FADD.FTZ R187, R238, R187 ;  /* 0x000000bbeebb7221 */ /* 0x000fe40000010000 */
[----:B------:R-:W-:Y:S01]  /*2460*/  ISETP.NE.AND.EX P1, PT, RZ, UR15, PT, P1 ;  /* 0x0000000fff007c0c */ /* 0x000fe2000bf25310 */
[----:B--2---:R-:W-:Y:S01]  /*2470*/  FFMA.FTZ R162, R158, R159, R162 ;  /* 0x0000009f9ea27223 */ /* 0x004fe200000100a2 */
[----:B---3--:R-:W-:-:S04]  /*2480*/  FADD.FTZ R164, R163, R164 ;  /* 0x000000a4a3a47221 */ /* 0x008fc80000010000 */
[----:B------:R0:W-:Y:S01]  /*2490*/  STL [R1+0x14], R162 ;  /* 0x000014a201007387 */ /* 0x0001e20000100800 */
[----:B------:R-:W-:-:S03]  /*24a0*/  FMUL.FTZ R159, R96, R159 ;  /* 0x0000009f609f7220 */ /* 0x000fc60000410000 */
[----:B------:R1:W-:Y:S01]  /*24b0*/  STL [R1+0x98], R164 ;  /* 0x000098a401007387 */ /* 0x0003e20000100800 */
[C---:B0-----:R-:W-:Y:S01]  /*24c0*/  FMUL.FTZ R162, R200.reuse, R139 ;  /* 0x0000008bc8a27220 */ /* 0x041fe20000410000 */
[----:B-1----:R-:W-:-:S03]  /*24d0*/  FMUL.FTZ R164, R200, R237 ;  /* 0x000000edc8a47220 */ /* 0x002fc60000410000 */
[-C--:B----4-:R-:W-:Y:S01]  /*24e0*/  FFMA.FTZ R149, R162, R163.reuse, R149 ;  /* 0x000000a3a2957223 */ /* 0x090fe20000010095 */
[----:B------:R-:W-:Y:S01]  /*24f0*/  FMUL.FTZ R163, R97, R163 ;  /* 0x000000a361a37220 */ /* 0x000fe20000410000 */
[----:B------:R-:W-:Y:S01]  /*2500*/  FFMA.FTZ R147, R158, R159, R147 ;  /* 0x0000009f9e937223 */ /* 0x000fe20000010093 */
[----:B------:R-:W-:Y:S02]  /*2510*/  FADD.FTZ R148, R148, R159 ;  /* 0x0000009f94947221 */ /* 0x000fe40000010000 */
[----:B------:R-:W-:Y:S01]  /*2520*/  STL [R1+0x18], R149 ;  /* 0x0000189501007387 */ /* 0x000fe20000100800 */
[----:B------:R-:W-:Y:S01]  /*2530*/  FFMA.FTZ R147, R162, R163, R147 ;  /* 0x000000a3a2937223 */ /* 0x000fe20000010093 */
[----:B------:R-:W-:Y:S01]  /*2540*/  FADD.FTZ R148, R148, R163 ;  /* 0x000000a394947221 */ /* 0x000fe20000010000 */
[----:B------:R-:W-:Y:S01]  /*2550*/  FADD.FTZ R127, R165, R127 ;  /* 0x0000007fa57f7221 */ /* 0x000fe20000010000 */
[----:B------:R-:W-:-:S04]  /*2560*/  FFMA.FTZ R126, R164, R165, R126 ;  /* 0x000000a5a47e7223 */ /* 0x000fc8000001007e */
[----:B------:R-:W-:Y:S01]  /*2570*/  STL [R1+0x9c], R127 ;  /* 0x00009c7f01007387 */ /* 0x000fe20000100800 */
[----:B------:R-:W-:Y:S01]  /*2580*/  FADD.FTZ R125, R167, R125 ;  /* 0x0000007da77d7221 */ /* 0x000fe20000010000 */
[----:B------:R-:W-:Y:S01]  /*2590*/  FMUL.FTZ R165, R98, R165 ;  /* 0x000000a562a57220 */ /* 0x000fe20000410000 */
[-C--:B------:R-:W-:Y:S01]  /*25a0*/  FFMA.FTZ R124, R166, R167.reuse, R124 ;  /* 0x000000a7a67c7223 */ /* 0x080fe2000001007c */
[----:B------:R-:W-:Y:S01]  /*25b0*/  STL [R1+0x1c], R126 ;  /* 0x00001c7e01007387 */ /* 0x000fe20000100800 */
[----:B------:R-:W-:-:S03]  /*25c0*/  FMUL.FTZ R167, R99, R167 ;  /* 0x000000a763a77220 */ /* 0x000fc60000410000 */
[----:B------:R0:W-:Y:S01]  /*25d0*/  STL [R1+0xa0], R125 ;  /* 0x0000a07d01007387 */ /* 0x0001e20000100800 */
[----:B------:R-:W-:Y:S01]  /*25e0*/  FFMA.FTZ R147, R164, R165, R147 ;  /* 0x000000a5a4937223 */ /* 0x000fe20000010093 */
[----:B------:R-:W-:Y:S02]  /*25f0*/  FADD.FTZ R148, R148, R165 ;  /* 0x000000a594947221 */ /* 0x000fe40000010000 */
[----:B------:R1:W-:Y:S01]  /*2600*/  STL [R1+0x20], R124 ;  /* 0x0000207c01007387 */ /* 0x0003e20000100800 */
[----:B------:R-:W-:Y:S01]  /*2610*/  FFMA.FTZ R147, R166, R167, R147 ;  /* 0x000000a7a6937223 */ /* 0x000fe20000010093 */
[----:B------:R-:W-:Y:S01]  /*2620*/  FADD.FTZ R148, R148, R167 ;  /* 0x000000a794947221 */ /* 0x000fe20000010000 */
[C---:B0-----:R-:W-:Y:S01]  /*2630*/  FMUL.FTZ R125, R200.reuse, R129 ;  /* 0x00000081c87d7220 */ /* 0x041fe20000410000 */
[----:B-1----:R-:W-:-:S04]  /*2640*/  FMUL.FTZ R124, R200, R138 ;  /* 0x0000008ac87c7220 */ /* 0x002fc80000410000 */
[-C--:B------:R-:W-:Y:S01]  /*2650*/  FFMA.FTZ R20, R124, R140.reuse, R20 ;  /* 0x0000008c7c147223 */ /* 0x080fe20000010014 */
[----:B------:R-:W-:Y:S01]  /*2660*/  FMUL.FTZ R140, R100, R140 ;  /* 0x0000008c648c7220 */ /* 0x000fe20000410000 */
        /* <DEDUP_REMOVED lines=27> */
[----:B------:R-:W-:Y:S01]  /*2820*/  FMUL.FTZ R147, R107, R238 ;  /* 0x000000ee6b937220 */ /* 0x000fe20000410000 */
[----:B------:R-:W-:Y:S01]  /*2830*/  FFMA.FTZ R149, R138, R146, R149 ;  /* 0x000000928a957223 */ /* 0x000fe20000010095 */
[----:B------:R-:W-:Y:S01]  /*2840*/  FADD.FTZ R148, R148, R146 ;  /* 0x0000009294947221 */ /* 0x000fe20000010000 */
[----:B------:R-:W-:-:S02]  /*2850*/  FFMA.FTZ R27, R139, R238, R27 ;  /* 0x000000ee8b1b7223 */ /* 0x000fc4000001001b */
        /* <DEDUP_REMOVED lines=21> */
.L_x_4986:
        /* <DEDUP_REMOVED lines=68> */
.L_x_4936:
        /* <DEDUP_REMOVED lines=8> */
[----:B------:R-:W-:Y:S01]  /*2e70*/  FMUL.FTZ R112, R200, R112 ;  /* 0x00000070c8707220 */ /* 0x000fe20000410000 */
[----:B------:R-:W-:Y:S01]  /*2e80*/  FADD.FTZ R229, R234, -R229 ;  /* 0x800000e5eae57221 */ /* 0x000fe20000010000 */
[C---:B------:R-:W-:Y:S01]  /*2e90*/  FMUL.FTZ R115, R200.reuse, R233 ;  /* 0x000000e9c8737220 */ /* 0x040fe20000410000 */
[----:B------:R-:W-:Y:S01]  /*2ea0*/  FMUL.FTZ R114, R200, R235 ;  /* 0x000000ebc8727220 */ /* 0x000fe20000410000 */
[----:B-----5:R-:W-:Y:S01]  /*2eb0*/  ISETP.GE.U32.AND P1, PT, R120, RZ, PT ;  /* 0x000000ff7800720c */ /* 0x020fe20003f26070 */
[----:B------:R-:W-:Y:S01]  /*2ec0*/  FADD.FTZ R109, R122, -R109 ;  /* 0x8000006d7a6d7221 */ /* 0x000fe20000010000 */
        /* <DEDUP_REMOVED lines=18> */
[C---:B------:R-:W-:Y:S01]  /*2ff0*/  FMUL.FTZ R110, R200.reuse, R110 ;  /* 0x0000006ec86e7220 */ /* 0x040fe20000410000 */
[----:B------:R-:W-:Y:S01]  /*3000*/  F2FP.F16.F32.PACK_AB R123, R123, R108 ;  /* 0x0000006c7b7b723e */ /* 0x000fe200000000ff */
[----:B------:R-:W-:Y:S01]  /*3010*/  FMUL.FTZ R108, R200, R160 ;  /* 0x000000a0c86c7220 */ /* 0x000fe20000410000 */
[----:B------:R-:W-:Y:S01]  /*3020*/  FSEL R0, R0, RZ, P6 ;  /* 0x000000ff00007208 */ /* 0x000fe20003000000 */
        /* <DEDUP_REMOVED lines=18> */
.L_x_4935:
        /* <DEDUP_REMOVED lines=18> */
[C---:B-----5:R-:W-:Y:S01]  /*3270*/  FFMA.FTZ R122, R200.reuse, R122, R63 ;  /* 0x0000007ac87a7223 */ /* 0x060fe2000001003f */
[----:B------:R-:W-:Y:S01]  /*3280*/  FFMA.FTZ R235, R200, R235, R62 ;  /* 0x000000ebc8eb7223 */ /* 0x000fe2000001003e */
[----:B------:R-:W-:Y:S01]  /*3290*/  ISETP.GE.U32.AND P1, PT, R120, RZ, PT ;  /* 0x000000ff7800720c */ /* 0x000fe20003f26070 */
[C---:B------:R-:W-:Y:S01]  /*32a0*/  FFMA.FTZ R123, R200.reuse, R123, R60 ;  /* 0x0000007bc87b7223 */ /* 0x040fe2000001003c */
[----:B------:R-:W-:Y:S01]  /*32b0*/  FFMA.FTZ R229, R200, R229, R61 ;  /* 0x000000e5c8e57223 */ /* 0x000fe2000001003d */
        /* <DEDUP_REMOVED lines=36> */
.L_x_4938:
        /* <DEDUP_REMOVED lines=8> */
[----:B-----5:R-:W-:Y:S01]  /*3580*/  FFMA.FTZ R112, R200, R112, R60 ;  /* 0x00000070c8707223 */ /* 0x020fe2000001003c */
[----:B------:R-:W-:Y:S01]  /*3590*/  FADD.FTZ R229, R234, -R229 ;  /* 0x800000e5eae57221 */ /* 0x000fe20000010000 */
[C---:B------:R-:W-:Y:S01]  /*35a0*/  FFMA.FTZ R115, R200.reuse, R233, R63 ;  /* 0x000000e9c8737223 */ /* 0x040fe2000001003f */
[----:B------:R-:W-:Y:S01]  /*35b0*/  FFMA.FTZ R114, R200, R235, R62 ;  /* 0x000000ebc8727223 */ /* 0x000fe2000001003e */
[----:B------:R-:W-:Y:S01]  /*35c0*/  ISETP.GE.U32.AND P1, PT, R120, RZ, PT ;  /* 0x000000ff7800720c */ /* 0x000fe20003f26070 */
[----:B------:R-:W-:Y:S01]  /*35d0*/  FADD.FTZ R109, R122, -R109 ;  /* 0x8000006d7a6d7221 */ /* 0x000fe20000010000 */
        /* <DEDUP_REMOVED lines=18> */
[C---:B------:R-:W-:Y:S01]  /*3700*/  FFMA.FTZ R110, R200.reuse, R110, R66 ;  /* 0x0000006ec86e7223 */ /* 0x040fe20000010042 */
[----:B------:R-:W-:Y:S01]  /*3710*/  F2FP.F16.F32.PACK_AB R123, R123, R108 ;  /* 0x0000006c7b7b723e */ /* 0x000fe200000000ff */
[----:B------:R-:W-:Y:S01]  /*3720*/  FFMA.FTZ R108, R200, R160, R64 ;  /* 0x000000a0c86c7223 */ /* 0x000fe20000010040 */
[----:B------:R-:W-:Y:S01]  /*3730*/  FSEL R0, R0, RZ, P6 ;  /* 0x000000ff00007208 */ /* 0x000fe20003000000 */
        /* <DEDUP_REMOVED lines=18> */
.L_x_4934:
        /* <DEDUP_REMOVED lines=16> */
[----:B------:R-:W-:Y:S01]  /*3960*/  FADD.FTZ R123, R236, -R123 ;  /* 0x8000007bec7b7221 */ /* 0x000fe20000010000 */
[C---:B------:R-:W-:Y:S01]  /*3970*/  FMUL.FTZ R122, R200.reuse, R233 ;  /* 0x000000e9c87a7220 */ /* 0x040fe20000410000 */
[C---:B------:R-:W-:Y:S01]  /*3980*/  FMUL.FTZ R119, R200.reuse, R235 ;  /* 0x000000ebc8777220 */ /* 0x040fe20000410000 */
[----:B------:R-:W-:Y:S01]  /*3990*/  ISETP.GE.U32.AND.EX P4, PT, R121, 0x1000000, PT, P1 ;  /* 0x010000007900780c */ /* 0x000fe20003f86110 */
[----:B------:R-:W-:Y:S01]  /*39a0*/  FMUL.FTZ R118, R200, R123 ;  /* 0x0000007bc8767220 */ /* 0x000fe20000410000 */
[----:B------:R-:W-:Y:S01]  /*39b0*/  FMUL.FTZ R122, R122, UR6 ;  /* 0x000000067a7a7c20 */ /* 0x000fe20008410000 */
[----:B------:R-:W-:Y:S01]  /*39c0*/  ISETP.GE.U32.AND P1, PT, R188, RZ, PT ;  /* 0x000000ffbc00720c */ /* 0x000fe20003f26070 */
[----:B------:R-:W-:Y:S01]  /*39d0*/  FMUL.FTZ R119, R119, UR6 ;  /* 0x0000000677777c20 */ /* 0x000fe20008410000 */
[----:B------:R-:W-:Y:S01]  /*39e0*/  LOP3.LUT P3, RZ, R121, 0xff0000, RZ, 0xc0, !PT ;  /* 0x00ff000079ff7812 */ /* 0x000fe2000786c0ff */
[-C--:B------:R-:W-:Y:S01]  /*39f0*/  FFMA.FTZ R229, R229, R148.reuse, R149 ;  /* 0x00000094e5e57223 */ /* 0x080fe20000010095 */
[----:B------:R-:W-:Y:S01]  /*3a00*/  ISETP.GE.U32.AND.EX P1, PT, R189, 0x1000000, PT, P1 ;  /* 0x01000000bd00780c */ /* 0x000fe20003f26110 */
[----:B------:R-:W-:Y:S01]  /*3a10*/  FMUL.FTZ R118, R118, UR6 ;  /* 0x0000000676767c20 */ /* 0x000fe20008410000 */
[----:B------:R-:W-:Y:S01]  /*3a20*/  LOP3.LUT P5, RZ, R121, 0xff, RZ, 0xc0, !PT ;  /* 0x000000ff79ff7812 */ /* 0x000fe200078ac0ff */
[----:B------:R-:W-:Y:S01]  /*3a30*/  FADD.FTZ R229, R234, -R229 ;  /* 0x800000e5eae57221 */ /* 0x000fe20000010000 */
[----:B------:R-:W-:Y:S01]  /*3a40*/  FSEL R117, R122, RZ, P4 ;  /* 0x000000ff7a757208 */ /* 0x000fe20002000000 */
[-CC-:B------:R-:W-:Y:S01]  /*3a50*/  FFMA.FTZ R226, R226, R148.reuse, R149.reuse ;  /* 0x00000094e2e27223 */ /* 0x180fe20000010095 */
[C---:B------:R-:W-:Y:S01]  /*3a60*/  LOP3.LUT P6, RZ, R189.reuse, 0xff0000, RZ, 0xc0, !PT ;  /* 0x00ff0000bdff7812 */ /* 0x040fe200078cc0ff */
[-CC-:B------:R-:W-:Y:S01]  /*3a70*/  FFMA.FTZ R0, R0, R148.reuse, R149.reuse ;  /* 0x0000009400007223 */ /* 0x180fe20000010095 */
[----:B------:R-:W-:Y:S01]  /*3a80*/  LOP3.LUT P4, RZ, R189, 0xff, RZ, 0xc0, !PT ;  /* 0x000000ffbdff7812 */ /* 0x000fe2000788c0ff */
[----:B------:R-:W-:Y:S01]  /*3a90*/  FADD.FTZ R228, R228, -R226 ;  /* 0x800000e2e4e47221 */ /* 0x000fe20000010000 */
[----:B------:R-:W-:Y:S01]  /*3aa0*/  FSEL R123, R119, RZ, P3 ;  /* 0x000000ff777b7208 */ /* 0x000fe20001800000 */
[----:B------:R-:W-:Y:S01]  /*3ab0*/  FFMA.FTZ R161, R161, R148, R149 ;  /* 0x00000094a1a17223 */ /* 0x000fe20000010095 */
[----:B------:R-:W-:Y:S01]  /*3ac0*/  LOP3.LUT P3, RZ, R121, 0xff00, RZ, 0xc0, !PT ;  /* 0x0000ff0079ff7812 */ /* 0x000fe2000786c0ff */
[----:B------:R-:W-:Y:S01]  /*3ad0*/  FADD.FTZ R160, R160, -R0 ;  /* 0x80000000a0a07221 */ /* 0x000fe20000010000 */
[----:B------:R-:W-:Y:S01]  /*3ae0*/  FSEL R121, R122, RZ, P1 ;  /* 0x000000ff7a797208 */ /* 0x000fe20000800000 */
[----:B------:R-:W-:Y:S01]  /*3af0*/  FADD.FTZ R230, R230, -R161 ;  /* 0x800000a1e6e67221 */ /* 0x000fe20000010000 */
[----:B------:R-:W-:Y:S01]  /*3b00*/  FSEL R122, R118, RZ, P5 ;  /* 0x000000ff767a7208 */ /* 0x000fe20002800000 */
[----:B------:R-:W-:Y:S01]  /*3b10*/  FMUL.FTZ R116, R200, R116 ;  /* 0x00000074c8747220 */ /* 0x000fe20000410000 */
[----:B------:R-:W-:-:S02]  /*3b20*/  FSEL R119, R119, RZ, P6 ;  /* 0x000000ff77777208 */ /* 0x000fc40003000000 */
[----:B------:R-:W-:Y:S01]  /*3b30*/  FSEL R118, R118, RZ, P4 ;  /* 0x000000ff76767208 */ /* 0x000fe20002000000 */
[----:B------:R-:W-:Y:S01]  /*3b40*/  FMUL.FTZ R116, R116, UR6 ;  /* 0x0000000674747c20 */ /* 0x000fe20008410000 */
[C---:B------:R-:W-:Y:S02]  /*3b50*/  LOP3.LUT P6, RZ, R120.reuse, 0xff0000, RZ, 0xc0, !PT ;  /* 0x00ff000078ff7812 */ /* 0x040fe400078cc0ff */
[C---:B------:R-:W-:Y:S02]  /*3b60*/  LOP3.LUT P1, RZ, R120.reuse, 0xff000000, RZ, 0xc0, !PT ;  /* 0xff00000078ff7812 */ /* 0x040fe4000782c0ff */
[C---:B------:R-:W-:Y:S02]  /*3b70*/  LOP3.LUT P5, RZ, R120.reuse, 0xff00, RZ, 0xc0, !PT ;  /* 0x0000ff0078ff7812 */ /* 0x040fe400078ac0ff */
[----:B------:R-:W-:Y:S01]  /*3b80*/  LOP3.LUT P4, RZ, R120, 0xff, RZ, 0xc0, !PT ;  /* 0x000000ff78ff7812 */ /* 0x000fe2000788c0ff */
[C---:B------:R-:W-:Y:S01]  /*3b90*/  FMUL.FTZ R120, R200.reuse, R229 ;  /* 0x000000e5c8787220 */ /* 0x040fe20000410000 */
[----:B------:R-:W-:Y:S01]  /*3ba0*/  F2FP.F16.F32.PACK_AB R123, R117, R123 ;  /* 0x0000007b757b723e */ /* 0x000fe200000000ff */
[----:B------:R-:W-:Y:S01]  /*3bb0*/  FMUL.FTZ R117, R200, R228 ;  /* 0x000000e4c8757220 */ /* 0x000fe20000410000 */
[----:B------:R-:W-:Y:S01]  /*3bc0*/  F2FP.F16.F32.PACK_AB R119, R121, R119 ;  /* 0x000000777977723e */ /* 0x000fe200000000ff */
[----:B------:R-:W-:-:S02]  /*3bd0*/  FMUL.FTZ R120, R120, UR6 ;  /* 0x0000000678787c20 */ /* 0x000fc40008410000 */
[----:B------:R-:W-:-:S03]  /*3be0*/  FMUL.FTZ R117, R117, UR6 ;  /* 0x0000000675757c20 */ /* 0x000fc60008410000 */
[----:B------:R-:W-:Y:S02]  /*3bf0*/  FSEL R0, R120, RZ, P3 ;  /* 0x000000ff78007208 */ /* 0x000fe40001800000 */
[----:B------:R-:W-:Y:S02]  /*3c00*/  LOP3.LUT P3, RZ, R189, 0xff00, RZ, 0xc0, !PT ;  /* 0x0000ff00bdff7812 */ /* 0x000fe4000786c0ff */
[----:B------:R-:W-:Y:S01]  /*3c10*/  F2FP.F16.F32.PACK_AB R122, R0, R122 ;  /* 0x0000007a007a723e */ /* 0x000fe200000000ff */
[----:B------:R-:W-:Y:S01]  /*3c20*/  FMUL.FTZ R0, R200, R230 ;  /* 0x000000e6c8007220 */ /* 0x000fe20000410000 */
[----:B------:R-:W-:Y:S02]  /*3c30*/  FSEL R120, R120, RZ, P3 ;  /* 0x000000ff78787208 */ /* 0x000fe40001800000 */
[----:B------:R-:W-:Y:S01]  /*3c40*/  FSEL R121, R117, RZ, P6 ;  /* 0x000000ff75797208 */ /* 0x000fe20003000000 */
[----:B------:R-:W-:Y:S01]  /*3c50*/  FMUL.FTZ R0, R0, UR6 ;  /* 0x0000000600007c20 */ /* 0x000fe20008410000 */
[----:B------:R-:W-:-:S02]  /*3c60*/  LOP3.LUT P6, RZ, R188, 0xff000000, RZ, 0xc0, !PT ;  /* 0xff000000bcff7812 */ /* 0x000fc400078cc0ff */
[----:B------:R-:W-:Y:S02]  /*3c70*/  F2FP.F16.F32.PACK_AB R118, R120, R118 ;  /* 0x000000767876723e */ /* 0x000fe400000000ff */
[C---:B------:R-:W-:Y:S02]  /*3c80*/  FSEL R120, R0.reuse, RZ, P6 ;  /* 0x000000ff00787208 */ /* 0x040fe40003000000 */
[----:B------:R-:W-:Y:S02]  /*3c90*/  FSEL R0, R0, RZ, P1 ;  /* 0x000000ff00007208 */ /* 0x000fe40000800000 */
[----:B------:R-:W-:Y:S02]  /*3ca0*/  LOP3.LUT P3, RZ, R188, 0xff0000, RZ, 0xc0, !PT ;  /* 0x00ff0000bcff7812 */ /* 0x000fe4000786c0ff */
[----:B------:R-:W-:Y:S01]  /*3cb0*/  F2FP.F16.F32.PACK_AB R121, R0, R121 ;  /* 0x000000790079723e */ /* 0x000fe200000000ff */
[----:B------:R-:W-:Y:S01]  /*3cc0*/  FMUL.FTZ R0, R200, R160 ;  /* 0x000000a0c8007220 */ /* 0x000fe20000410000 */
[----:B------:R-:W-:-:S02]  /*3cd0*/  FSEL R117, R117, RZ, P3 ;  /* 0x000000ff75757208 */ /* 0x000fc40001800000 */
[----:B------:R-:W-:Y:S01]  /*3ce0*/  LOP3.LUT P1, RZ, R188, 0xff, RZ, 0xc0, !PT ;  /* 0x000000ffbcff7812 */ /* 0x000fe2000782c0ff */
[----:B------:R-:W-:Y:S01]  /*3cf0*/  FMUL.FTZ R0, R0, UR6 ;  /* 0x0000000600007c20 */ /* 0x000fe20008410000 */
[----:B------:R-:W-:Y:S02]  /*3d00*/  LOP3.LUT P3, RZ, R188, 0xff00, RZ, 0xc0, !PT ;  /* 0x0000ff00bcff7812 */ /* 0x000fe4000786c0ff */
[----:B------:R-:W-:Y:S02]  /*3d10*/  F2FP.F16.F32.PACK_AB R117, R120, R117 ;  /* 0x000000757875723e */ /* 0x000fe400000000ff */
[----:B------:R-:W-:Y:S02]  /*3d20*/  FSEL R120, R116, RZ, P5 ;  /* 0x000000ff74787208 */ /* 0x000fe40002800000 */
[----:B------:R-:W-:Y:S02]  /*3d30*/  FSEL R160, R0, RZ, P1 ;  /* 0x000000ff00a07208 */ /* 0x000fe40000800000 */
[----:B------:R-:W-:-:S02]  /*3d40*/  FSEL R116, R116, RZ, P3 ;  /* 0x000000ff74747208 */ /* 0x000fc40001800000 */
[----:B------:R-:W-:Y:S02]  /*3d50*/  FSEL R0, R0, RZ, P4 ;  /* 0x000000ff00007208 */ /* 0x000fe40002000000 */
[----:B------:R-:W-:Y:S02]  /*3d60*/  F2FP.F16.F32.PACK_AB R116, R116, R160 ;  /* 0x000000a07474723e */ /* 0x000fe400000000ff */
[----:B------:R-:W-:Y:S01]  /*3d70*/  F2FP.F16.F32.PACK_AB R120, R120, R0 ;  /* 0x000000007878723e */ /* 0x000fe200000000ff */
[----:B------:R-:W-:Y:S06]  /*3d80*/  BRA `(.L_x_4937) ;  /* 0x0000000c00947947 */ /* 0x000fec0003800000 */
.L_x_4940:
        /* <DEDUP_REMOVED lines=23> */
[-CC-:B------:R-:W-:Y:S01]  /*3f00*/  FFMA.FTZ R110, R226, R148.reuse, R149.reuse ;  /* 0x00000094e26e7223 */ /* 0x180fe20000010095 */
[----:B------:R-:W-:Y:S01]  /*3f10*/  LOP3.LUT P5, RZ, R189, 0xff0000, RZ, 0xc0, !PT ;  /* 0x00ff0000bdff7812 */ /* 0x000fe200078ac0ff */
[----:B------:R-:W-:Y:S01]  /*3f20*/  FFMA.FTZ R109, R227, R148, R149 ;  /* 0x00000094e36d7223 */ /* 0x000fe20000010095 */
[----:B------:R-:W-:Y:S01]  /*3f30*/  F2FP.F16.F32.PACK_AB R123, R108, R123 ;  /* 0x0000007b6c7b723e */ /* 0x000fe200000000ff */
[----:B------:R-:W-:Y:S01]  /*3f40*/  FMUL.FTZ R108, R113, UR6 ;  /* 0x00000006716c7c20 */ /* 0x000fe20008410000 */
[----:B------:R-:W-:Y:S01]  /*3f50*/  FSEL R119, R119, RZ, P5 ;  /* 0x000000ff77777208 */ /* 0x000fe20002800000 */
[----:B------:R-:W-:Y:S01]  /*3f60*/  FMUL.FTZ R118, R112, UR6 ;  /* 0x0000000670767c20 */ /* 0x000fe20008410000 */
[----:B------:R-:W-:Y:S01]  /*3f70*/  LOP3.LUT P5, RZ, R189, 0xff00, RZ, 0xc0, !PT ;  /* 0x0000ff00bdff7812 */ /* 0x000fe200078ac0ff */
[----:B------:R-:W-:Y:S01]  /*3f80*/  FADD.FTZ R111, R230, -R111 ;  /* 0x8000006fe66f7221 */ /* 0x000fe20000010000 */
[C---:B------:R-:W-:Y:S01]  /*3f90*/  LOP3.LUT P1, RZ, R121.reuse, 0xff, RZ, 0xc0, !PT ;  /* 0x000000ff79ff7812 */ /* 0x040fe2000782c0ff */
[----:B------:R-:W-:Y:S01]  /*3fa0*/  FADD.FTZ R110, R228, -R110 ;  /* 0x8000006ee46e7221 */ /* 0x000fe20000010000 */
[----:B------:R-:W-:Y:S01]  /*3fb0*/  LOP3.LUT P4, RZ, R121, 0xff00, RZ, 0xc0, !PT ;  /* 0x0000ff0079ff7812 */ /* 0x000fe2000788c0ff */
[----:B------:R-:W-:Y:S01]  /*3fc0*/  FADD.FTZ R109, R122, -R109 ;  /* 0x8000006d7a6d7221 */ /* 0x000fe20000010000 */
[----:B------:R-:W-:Y:S01]  /*3fd0*/  F2FP.F16.F32.PACK_AB R119, R116, R119 ;  /* 0x000000777477723e */ /* 0x000fe200000000ff */
[----:B------:R-:W-:Y:S01]  /*3fe0*/  FMUL.FTZ R111, R200, R111 ;  /* 0x0000006fc86f7220 */ /* 0x000fe20000410000 */
[----:B------:R-:W-:Y:S01]  /*3ff0*/  FSEL R116, R108, RZ, P5 ;  /* 0x000000ff6c747208 */ /* 0x000fe20002800000 */
[----:B------:R-:W-:Y:S01]  /*4000*/  FMUL.FTZ R110, R200, R110 ;  /* 0x0000006ec86e7220 */ /* 0x000fe20000410000 */
[----:B------:R-:W-:Y:S01]  /*4010*/  FSEL R122, R118, RZ, P1 ;  /* 0x000000ff767a7208 */ /* 0x000fe20000800000 */
[----:B------:R-:W-:Y:S01]  /*4020*/  FFMA.FTZ R0, R0, R148, R149 ;  /* 0x0000009400007223 */ /* 0x000fe20000010095 */
        /* <DEDUP_REMOVED lines=33> */
.L_x_4939:
        /* <DEDUP_REMOVED lines=14> */
[C---:B------:R-:W-:Y:S01]  /*4320*/  FFMA.FTZ R122, R200.reuse, R233, R63 ;  /* 0x000000e9c87a7223 */ /* 0x040fe2000001003f */
[C---:B------:R-:W-:Y:S01]  /*4330*/  FFMA.FTZ R119, R200.reuse, R235, R62 ;  /* 0x000000ebc8777223 */ /* 0x040fe2000001003e */
[----:B------:R-:W-:Y:S01]  /*4340*/  ISETP.GE.U32.AND.EX P4, PT, R121, 0x1000000, PT, P1 ;  /* 0x010000007900780c */ /* 0x000fe20003f86110 */
[----:B------:R-:W-:Y:S01]  /*4350*/  FFMA.FTZ R118, R200, R123, R60 ;  /* 0x0000007bc8767223 */ /* 0x000fe2000001003c */
        /* <DEDUP_REMOVED lines=22> */
[----:B------:R-:W-:Y:S01]  /*44c0*/  FFMA.FTZ R116, R200, R116, R65 ;  /* 0x00000074c8747223 */ /* 0x000fe20000010041 */
[----:B------:R-:W-:-:S02]  /*44d0*/  FSEL R119, R119, RZ, P6 ;  /* 0x000000ff77777208 */ /* 0x000fc40003000000 */
[----:B------:R-:W-:Y:S01]  /*44e0*/  FSEL R118, R118, RZ, P4 ;  /* 0x000000ff76767208 */ /* 0x000fe20002000000 */
[----:B------:R-:W-:Y:S01]  /*44f0*/  FMUL.FTZ R116, R116, UR6 ;  /* 0x0000000674747c20 */ /* 0x000fe20008410000 */
[C---:B------:R-:W-:Y:S02]  /*4500*/  LOP3.LUT P6, RZ, R120.reuse, 0xff0000, RZ, 0xc0, !PT ;  /* 0x00ff000078ff7812 */ /* 0x040fe400078cc0ff */
[C---:B------:R-:W-:Y:S02]  /*4510*/  LOP3.LUT P1, RZ, R120.reuse, 0xff000000, RZ, 0xc0, !PT ;  /* 0xff00000078ff7812 */ /* 0x040fe4000782c0ff */
[C---:B------:R-:W-:Y:S02]  /*4520*/  LOP3.LUT P5, RZ, R120.reuse, 0xff00, RZ, 0xc0, !PT ;  /* 0x0000ff0078ff7812 */ /* 0x040fe400078ac0ff */
[----:B------:R-:W-:Y:S01]  /*4530*/  LOP3.LUT P4, RZ, R120, 0xff, RZ, 0xc0, !PT ;  /* 0x000000ff78ff7812 */ /* 0x000fe2000788c0ff */
[C---:B------:R-:W-:Y:S01]  /*4540*/  FFMA.FTZ R120, R200.reuse, R229, R61 ;  /* 0x000000e5c8787223 */ /* 0x040fe2000001003d */
[----:B------:R-:W-:Y:S01]  /*4550*/  F2FP.F16.F32.PACK_AB R123, R117, R123 ;  /* 0x0000007b757b723e */ /* 0x000fe200000000ff */
[----:B------:R-:W-:Y:S01]  /*4560*/  FFMA.FTZ R117, R200, R228, R66 ;  /* 0x000000e4c8757223 */ /* 0x000fe20000010042 */
[----:B------:R-:W-:Y:S01]  /*4570*/  F2FP.F16.F32.PACK_AB R119, R121, R119 ;  /* 0x000000777977723e */ /* 0x000fe200000000ff */
[----:B------:R-:W-:-:S02]  /*4580*/  FMUL.FTZ R120, R120, UR6 ;  /* 0x0000000678787c20 */ /* 0x000fc40008410000 */
[----:B------:R-:W-:-:S03]  /*4590*/  FMUL.FTZ R117, R117, UR6 ;  /* 0x0000000675757c20 */ /* 0x000fc60008410000 */
[----:B------:R-:W-:Y:S02]  /*45a0*/  FSEL R0, R120, RZ, P3 ;  /* 0x000000ff78007208 */ /* 0x000fe40001800000 */
[----:B------:R-:W-:Y:S02]  /*45b0*/  LOP3.LUT P3, RZ, R189, 0xff00, RZ, 0xc0, !PT ;  /* 0x0000ff00bdff7812 */ /* 0x000fe4000786c0ff */
[----:B------:R-:W-:Y:S01]  /*45c0*/  F2FP.F16.F32.PACK_AB R122, R0, R122 ;  /* 0x0000007a007a723e */ /* 0x000fe200000000ff */
[----:B------:R-:W-:Y:S01]  /*45d0*/  FFMA.FTZ R0, R200, R230, R67 ;  /* 0x000000e6c8007223 */ /* 0x000fe20000010043 */
        /* <DEDUP_REMOVED lines=9> */
[----:B------:R-:W-:Y:S01]  /*4670*/  FFMA.FTZ R0, R200, R160, R64 ;  /* 0x000000a0c8007223 */ /* 0x000fe20000010040 */
        /* <DEDUP_REMOVED lines=12> */
.L_x_4941:
        /* <DEDUP_REMOVED lines=37> */
[----:B------:R-:W-:Y:S01]  /*4990*/  FFMA.FTZ R111, R200, R111, R67 ;  /* 0x0000006fc86f7223 */ /* 0x000fe20000010043 */
[----:B------:R-:W-:Y:S01]  /*49a0*/  FSEL R116, R108, RZ, P5 ;  /* 0x000000ff6c747208 */ /* 0x000fe20002800000 */
[----:B------:R-:W-:Y:S01]  /*49b0*/  FFMA.FTZ R110, R200, R110, R66 ;  /* 0x0000006ec86e7223 */ /* 0x000fe20000010042 */
        /* <DEDUP_REMOVED lines=34> */
.L_x_4937:
        /* <DEDUP_REMOVED lines=90> */
.L_x_4944:
        /* <DEDUP_REMOVED lines=75> */
.L_x_4943:
        /* <DEDUP_REMOVED lines=76> */
.L_x_4946:
        /* <DEDUP_REMOVED lines=75> */
.L_x_4942:
        /* <DEDUP_REMOVED lines=56> */
.L_x_4948:
        /* <DEDUP_REMOVED lines=54> */
.L_x_4947:
        /* <DEDUP_REMOVED lines=55> */
.L_x_4949:
        /* <DEDUP_REMOVED lines=53> */
.L_x_4945:
        /* <DEDUP_REMOVED lines=87> */
.L_x_4952:
        /* <DEDUP_REMOVED lines=40> */
[----:B------:R-:W-:Y:S01]  /*7530*/  FSEL R177, R177, RZ, P4 ;  /* 0x000000ffb1b17208 */ /* 0x000fe20002000000 */
[----:B------:R-:W-:Y:S01]  /*7540*/  FFMA.FTZ R121, R200, R121, R48 ;  /* 0x00000079c8797223 */ /* 0x000fe20000010030 */
        /* <DEDUP_REMOVED lines=12> */
[----:B------:R-:W-:Y:S02]  /*7610*/  F2FP.F16.F32.PACK_AB R119, R119, R120 ;  /* 0x000000787777723e */ /* 0x000fe400000000ff */
[----:B------:R-:W-:Y:S01]  /*7620*/  F2FP.F16.F32.PACK_AB R117, R136, R135 ;  /* 0x000000878875723e */ /* 0x000fe200000000ff */
        /* <DEDUP_REMOVED lines=19> */
.L_x_4951:
        /* <DEDUP_REMOVED lines=76> */
.L_x_4954:
        /* <DEDUP_REMOVED lines=10> */
[----:B------:R-:W-:Y:S01]  /*7cc0*/  FADD.FTZ R179, R179, -R178 ;  /* 0x800000b2b3b37221 */ /* 0x000fe20000010000 */
[-CC-:B0-----:R-:W-:Y:S01]  /*7cd0*/  FFMA.FTZ R119, R170, R148.reuse, R149.reuse ;  /* 0x00000094aa777223 */ /* 0x181fe20000010095 */
        /* <DEDUP_REMOVED lines=28> */
[----:B------:R-:W-:Y:S01]  /*7ea0*/  FSEL R177, R177, RZ, P4 ;  /* 0x000000ffb1b17208 */ /* 0x000fe20002000000 */
[----:B------:R-:W-:Y:S01]  /*7eb0*/  FMUL.FTZ R135, R200, R135 ;  /* 0x00000087c8877220 */ /* 0x000fe20000410000 */
[----:B------:R-:W-:Y:S02]  /*7ec0*/  FSEL R161, R179, RZ, P6 ;  /* 0x000000ffb3a17208 */ /* 0x000fe40003000000 */
[----:B------:R-:W-:Y:S01]  /*7ed0*/  LOP3.LUT P3, RZ, R193, 0xff00, RZ, 0xc0, !PT ;  /* 0x0000ff00c1ff7812 */ /* 0x000fe2000786c0ff */
[----:B------:R-:W-:Y:S01]  /*7ee0*/  FMUL.FTZ R135, R135, UR6 ;  /* 0x0000000687877c20 */ /* 0x000fe20008410000 */
        /* <DEDUP_REMOVED lines=11> */
[----:B------:R-:W-:Y:S01]  /*7fa0*/  FSEL R121, R0, RZ, P5 ;  /* 0x000000ff00797208 */ /* 0x000fe20002800000 */
[----:B------:R-:W-:Y:S01]  /*7fb0*/  FADD.FTZ R173, R173, -R134 ;  /* 0x80000086adad7221 */ /* 0x000fe20000010000 */
[----:B------:R-:W-:Y:S02]  /*7fc0*/  FSEL R116, R116, RZ, P3 ;  /* 0x000000ff74747208 */ /* 0x000fe40001800000 */
[----:B------:R-:W-:Y:S01]  /*7fd0*/  LOP3.LUT P5, RZ, R192, 0xff00, RZ, 0xc0, !PT ;  /* 0x0000ff00c0ff7812 */ /* 0x000fe200078ac0ff */
[----:B------:R-:W-:Y:S01]  /*7fe0*/  FMUL.FTZ R173, R200, R173 ;  /* 0x000000adc8ad7220 */ /* 0x000fe20000410000 */
[----:B------:R-:W-:-:S02]  /*7ff0*/  LOP3.LUT P3, RZ, R192, 0xff, RZ, 0xc0, !PT ;  /* 0x000000ffc0ff7812 */ /* 0x000fc4000786c0ff */
[----:B------:R-:W-:Y:S01]  /*8000*/  F2FP.F16.F32.PACK_AB R117, R137, R136 ;  /* 0x000000888975723e */ /* 0x000fe200000000ff */
[----:B------:R-:W-:Y:S01]  /*8010*/  FMUL.FTZ R173, R173, UR6 ;  /* 0x00000006adad7c20 */ /* 0x000fe20008410000 */
        /* <DEDUP_REMOVED lines=11> */
.L_x_4950:
        /* <DEDUP_REMOVED lines=56> */
.L_x_4956:
[-CC-:B------:R-:W-:Y:S01]  /*8450*/  FFMA.FTZ R206, R206, R148.reuse, R149.reuse ;  /* 0x00000094cece7223 */ /* 0x180fe20000010095 */
[----:B------:R-:W-:Y:S01]  /*8460*/  ISETP.GE.U32.AND P3, PT, R134, RZ, PT ;  /* 0x000000ff8600720c */ /* 0x000fe20003f66070 */
[-CC-:B------:R-:W-:Y:S01]  /*8470*/  FFMA.FTZ R0, R175, R148.reuse, R149.reuse ;  /* 0x00000094af007223 */ /* 0x180fe20000010095 */
[-CC-:B------:R-:W-:Y:S01]  /*8480*/  FFMA.FTZ R178, R178, R148.reuse, R149.reuse ;  /* 0x00000094b2b27223 */ /* 0x180fe20000010095 */
[-CC-:B------:R-:W-:Y:S01]  /*8490*/  FFMA.FTZ R204, R204, R148.reuse, R149.reuse ;  /* 0x00000094cccc7223 */ /* 0x180fe20000010095 */
[-C--:B0-----:R-:W-:Y:S01]  /*84a0*/  FFMA.FTZ R121, R170, R148.reuse, R149 ;  /* 0x00000094aa797223 */ /* 0x081fe20000010095 */
[----:B------:R-:W-:Y:S01]  /*84b0*/  FADD.FTZ R206, R207, -R206 ;  /* 0x800000cecfce7221 */ /* 0x000fe20000010000 */
[----:B------:R-:W-:Y:S01]  /*84c0*/  LOP3.LUT P4, RZ, R135, 0xff0000, RZ, 0xc0, !PT ;  /* 0x00ff000087ff7812 */ /* 0x000fe2000788c0ff */
[----:B------:R-:W-:Y:S01]  /*84d0*/  FADD.FTZ R177, R177, -R0 ;  /* 0x80000000b1b17221 */ /* 0x000fe20000010000 */
[----:B------:R-:W-:Y:S01]  /*84e0*/  LOP3.LUT P6, RZ, R135, 0xff, RZ, 0xc0, !PT ;  /* 0x000000ff87ff7812 */ /* 0x000fe200078cc0ff */
[----:B------:R-:W-:Y:S01]  /*84f0*/  FADD.FTZ R178, R179, -R178 ;  /* 0x800000b2b3b27221 */ /* 0x000fe20000010000 */
[----:B------:R-:W-:Y:S01]  /*8500*/  LOP3.LUT P5, RZ, R135, 0xff00, RZ, 0xc0, !PT ;  /* 0x0000ff0087ff7812 */ /* 0x000fe200078ac0ff */
[----:B------:R-:W-:Y:S01]  /*8510*/  FADD.FTZ R205, R205, -R204 ;  /* 0x800000cccdcd7221 */ /* 0x000fe20000010000 */
[----:B------:R-:W-:Y:S01]  /*8520*/  ISETP.GE.U32.AND.EX P3, PT, R135, 0x1000000, PT, P3 ;  /* 0x010000008700780c */ /* 0x000fe20003f66130 */
[----:B------:R-:W-:Y:S01]  /*8530*/  FADD.FTZ R135, R174, -R121 ;  /* 0x80000079ae877221 */ /* 0x000fe20000010000 */
        /* <DEDUP_REMOVED lines=39> */
.L_x_4955:
        /* <DEDUP_REMOVED lines=55> */
.L_x_4957:
[----:B------:R-:W-:Y:S01]  /*8b20*/  ISETP.GE.U32.AND P3, PT, R134, RZ, PT ;  /* 0x000000ff8600720c */ /* 0x000fe20003f66070 */
[-CC-:B------:R-:W-:Y:S01]  /*8b30*/  FFMA.FTZ R0, R175, R148.reuse, R149.reuse ;  /* 0x00000094af007223 */ /* 0x180fe20000010095 */
[-CC-:B------:R-:W-:Y:S01]  /*8b40*/  FFMA.FTZ R178, R178, R148.reuse, R149.reuse ;  /* 0x00000094b2b27223 */ /* 0x180fe20000010095 */
[-CC-:B------:R-:W-:Y:S01]  /*8b50*/  FFMA.FTZ R204, R204, R148.reuse, R149.reuse ;  /* 0x00000094cccc7223 */ /* 0x180fe20000010095 */
[-CC-:B------:R-:W-:Y:S01]  /*8b60*/  FFMA.FTZ R206, R206, R148.reuse, R149.reuse ;  /* 0x00000094cece7223 */ /* 0x180fe20000010095 */
[-C--:B0-----:R-:W-:Y:S01]  /*8b70*/  FFMA.FTZ R121, R170, R148.reuse, R149 ;  /* 0x00000094aa797223 */ /* 0x081fe20000010095 */
        /* <DEDUP_REMOVED lines=19> */
[----:B------:R-:W-:Y:S01]  /*8cb0*/  FMUL.FTZ R123, R207, UR6 ;  /* 0x00000006cf7b7c20 */ /* 0x000fe20008410000 */
[----:B------:R-:W-:Y:S01]  /*8cc0*/  FMUL.FTZ R205, R205, UR6 ;  /* 0x00000006cdcd7c20 */ /* 0x000fe20008410000 */
        /* <DEDUP_REMOVED lines=26> */
.L_x_4953:
        /* <DEDUP_REMOVED lines=14> */
[----:B------:R-:W-:Y:S01]  /*8f50*/  FFMA.FTZ R162, R162, R148, R149 ;  /* 0x00000094a2a27223 */ /* 0x000fe20000010095 */
[----:B------:R-:W-:Y:S01]  /*8f60*/  ISETP.GE.U32.AND P3, PT, R132, RZ, PT ;  /* 0x000000ff8400720c */ /* 0x000fe20003f66070 */
[----:B------:R-:W-:Y:S01]  /*8f70*/  FADD.FTZ R166, R167, -R166 ;  /* 0x800000a6a7a67221 */ /* 0x000fe20000010000 */
[----:B------:R-:W-:Y:S01]  /*8f80*/  FADD.FTZ R165, R165, -R164 ;  /* 0x800000a4a5a57221 */ /* 0x000fe20000010000 */
[----:B------:R-:W-:Y:S01]  /*8f90*/  ISETP.GE.U32.AND P4, PT, R194, RZ, PT ;  /* 0x000000ffc200720c */ /* 0x000fe20003f86070 */
[----:B------:R-:W-:Y:S01]  /*8fa0*/  FADD.FTZ R162, R163, -R162 ;  /* 0x800000a2a3a27221 */ /* 0x000fe20000010000 */
[----:B------:R-:W-:Y:S01]  /*8fb0*/  FFMA.FTZ R115, R200, R166, R39 ;  /* 0x000000a6c8737223 */ /* 0x000fe20000010027 */
[----:B------:R-:W-:Y:S01]  /*8fc0*/  FFMA.FTZ R158, R158, R148, R149 ;  /* 0x000000949e9e7223 */ /* 0x000fe20000010095 */
[C---:B------:R-:W-:Y:S01]  /*8fd0*/  FFMA.FTZ R114, R200.reuse, R165, R38 ;  /* 0x000000a5c8727223 */ /* 0x040fe20000010026 */
[----:B------:R-:W-:Y:S01]  /*8fe0*/  ISETP.GE.U32.AND.EX P3, PT, R133, 0x1000000, PT, P3 ;  /* 0x010000008500780c */ /* 0x000fe20003f66130 */
[----:B------:R-:W-:Y:S01]  /*8ff0*/  FMUL.FTZ R108, R115, UR6 ;  /* 0x00000006736c7c20 */ /* 0x000fe20008410000 */
[----:B------:R-:W-:Y:S01]  /*9000*/  ISETP.GE.U32.AND.EX P4, PT, R195, 0x1000000, PT, P4 ;  /* 0x01000000c300780c */ /* 0x000fe20003f86140 */
[----:B------:R-:W-:Y:S01]  /*9010*/  FFMA.FTZ R113, R200, R162, R37 ;  /* 0x000000a2c8717223 */ /* 0x000fe20000010025 */
[----:B------:R-:W-:Y:S01]  /*9020*/  FADD.FTZ R159, R159, -R158 ;  /* 0x8000009e9f9f7221 */ /* 0x000fe20000010000 */
[----:B------:R-:W-:Y:S01]  /*9030*/  FMUL.FTZ R0, R114, UR6 ;  /* 0x0000000672007c20 */ /* 0x000fe20008410000 */
[-C--:B------:R-:W-:Y:S01]  /*9040*/  FFMA.FTZ R109, R152, R148.reuse, R149 ;  /* 0x00000094986d7223 */ /* 0x080fe20000010095 */
[----:B------:R-:W-:Y:S01]  /*9050*/  LOP3.LUT P6, RZ, R133, 0xff0000, RZ, 0xc0, !PT ;  /* 0x00ff000085ff7812 */ /* 0x000fe200078cc0ff */
[----:B------:R-:W-:Y:S01]  /*9060*/  FFMA.FTZ R112, R200, R159, R36 ;  /* 0x0000009fc8707223 */ /* 0x000fe20000010024 */
[----:B0-----:R-:W-:Y:S01]  /*9070*/  FSEL R116, R108, RZ, P3 ;  /* 0x000000ff6c747208 */ /* 0x001fe20001800000 */
[----:B------:R-:W-:Y:S01]  /*9080*/  FADD.FTZ R109, R156, -R109 ;  /* 0x8000006d9c6d7221 */ /* 0x000fe20000010000 */
[----:B------:R-:W-:Y:S01]  /*9090*/  FSEL R120, R108, RZ, P4 ;  /* 0x000000ff6c787208 */ /* 0x000fe20002000000 */
[----:B------:R-:W-:Y:S01]  /*90a0*/  FMUL.FTZ R108, R113, UR6 ;  /* 0x00000006716c7c20 */ /* 0x000fe20008410000 */
[----:B------:R-:W-:Y:S01]  /*90b0*/  LOP3.LUT P5, RZ, R195, 0xff0000, RZ, 0xc0, !PT ;  /* 0x00ff0000c3ff7812 */ /* 0x000fe200078ac0ff */
[----:B------:R-:W-:Y:S01]  /*90c0*/  FFMA.FTZ R110, R200, R109, R42 ;  /* 0x0000006dc86e7223 */ /* 0x000fe2000001002a */
[----:B------:R-:W-:Y:S01]  /*90d0*/  LOP3.LUT P3, RZ, R133, 0xff00, RZ, 0xc0, !PT ;  /* 0x0000ff0085ff7812 */ /* 0x000fe2000786c0ff */
[----:B------:R-:W-:Y:S01]  /*90e0*/  FFMA.FTZ R109, R150, R148, R149 ;  /* 0x00000094966d7223 */ /* 0x000fe20000010095 */
[----:B------:R-:W-:-:S02]  /*90f0*/  LOP3.LUT P4, RZ, R195, 0xff00, RZ, 0xc0, !PT ;  /* 0x0000ff00c3ff7812 */ /* 0x000fc4000788c0ff */
[----:B------:R-:W-:Y:S01]  /*9100*/  FSEL R123, R0, RZ, P6 ;  /* 0x000000ff007b7208 */ /* 0x000fe20003000000 */
[----:B------:R-:W-:Y:S01]  /*9110*/  FADD.FTZ R117, R154, -R109 ;  /* 0x8000006d9a757221 */ /* 0x000fe20000010000 */
[----:B------:R-:W-:Y:S02]  /*9120*/  LOP3.LUT P6, RZ, R133, 0xff, RZ, 0xc0, !PT ;  /* 0x000000ff85ff7812 */ /* 0x000fe400078cc0ff */
[----:B------:R-:W-:Y:S01]  /*9130*/  FSEL R119, R0, RZ, P5 ;  /* 0x000000ff00777208 */ /* 0x000fe20002800000 */
[----:B------:R-:W-:Y:S01]  /*9140*/  FMUL.FTZ R0, R112, UR6 ;  /* 0x0000000670007c20 */ /* 0x000fe20008410000 */
[C---:B------:R-:W-:Y:S02]  /*9150*/  FSEL R133, R108.reuse, RZ, P3 ;  /* 0x000000ff6c857208 */ /* 0x040fe40001800000 */
[----:B------:R-:W-:Y:S01]  /*9160*/  FSEL R135, R108, RZ, P4 ;  /* 0x000000ff6c877208 */ /* 0x000fe20002000000 */
[----:B------:R-:W-:Y:S01]  /*9170*/  FFMA.FTZ R108, R153, R148, R149 ;  /* 0x00000094996c7223 */ /* 0x000fe20000010095 */
[----:B------:R-:W-:-:S02]  /*9180*/  LOP3.LUT P5, RZ, R195, 0xff, RZ, 0xc0, !PT ;  /* 0x000000ffc3ff7812 */ /* 0x000fc400078ac0ff */
[----:B------:R-:W-:Y:S01]  /*9190*/  FSEL R122, R0, RZ, P6 ;  /* 0x000000ff007a7208 */ /* 0x000fe20003000000 */
[----:B------:R-:W-:Y:S01]  /*91a0*/  FADD.FTZ R111, R157, -R108 ;  /* 0x8000006c9d6f7221 */ /* 0x000fe20000010000 */
[----:B------:R-:W-:Y:S01]  /*91b0*/  FMUL.FTZ R108, R110, UR6 ;  /* 0x000000066e6c7c20 */ /* 0x000fe20008410000 */
[----:B------:R-:W-:Y:S02]  /*91c0*/  LOP3.LUT P6, RZ, R132, 0xff0000, RZ, 0xc0, !PT ;  /* 0x00ff000084ff7812 */ /* 0x000fe400078cc0ff */
[----:B------:R-:W-:Y:S01]  /*91d0*/  FSEL R118, R0, RZ, P5 ;  /* 0x000000ff00767208 */ /* 0x000fe20002800000 */
[----:B------:R-:W-:Y:S01]  /*91e0*/  FFMA.FTZ R0, R151, R148, R149 ;  /* 0x0000009497007223 */ /* 0x000fe20000010095 */
[----:B------:R-:W-:Y:S01]  /*91f0*/  FFMA.FTZ R111, R200, R111, R43 ;  /* 0x0000006fc86f7223 */ /* 0x000fe2000001002b */
[----:B------:R-:W-:Y:S02]  /*9200*/  FSEL R121, R108, RZ, P6 ;  /* 0x000000ff6c797208 */ /* 0x000fe40003000000 */
[----:B------:R-:W-:Y:S01]  /*9210*/  FADD.FTZ R0, R155, -R0 ;  /* 0x800000009b007221 */ /* 0x000fe20000010000 */
[----:B------:R-:W-:-:S02]  /*9220*/  LOP3.LUT P6, RZ, R194, 0xff0000, RZ, 0xc0, !PT ;  /* 0x00ff0000c2ff7812 */ /* 0x000fc400078cc0ff */
[----:B------:R-:W-:Y:S01]  /*9230*/  F2FP.F16.F32.PACK_AB R119, R120, R119 ;  /* 0x000000777877723e */ /* 0x000fe200000000ff */
[----:B------:R-:W-:Y:S01]  /*9240*/  FMUL.FTZ R120, R111, UR6 ;  /* 0x000000066f787c20 */ /* 0x000fe20008410000 */
[----:B------:R-:W-:Y:S01]  /*9250*/  LOP3.LUT P5, RZ, R132, 0xff000000, RZ, 0xc0, !PT ;  /* 0xff00000084ff7812 */ /* 0x000fe200078ac0ff */
[----:B------:R-:W-:Y:S01]  /*9260*/  FFMA.FTZ R109, R200, R0, R41 ;  /* 0x00000000c86d7223 */ /* 0x000fe20000010029 */
[C---:B------:R-:W-:Y:S02]  /*9270*/  LOP3.LUT P3, RZ, R132.reuse, 0xff00, RZ, 0xc0, !PT ;  /* 0x0000ff0084ff7812 */ /* 0x040fe4000786c0ff */
[----:B------:R-:W-:Y:S02]  /*9280*/  LOP3.LUT P4, RZ, R132, 0xff, RZ, 0xc0, !PT ;  /* 0x000000ff84ff7812 */ /* 0x000fe4000788c0ff */
[----:B------:R-:W-:Y:S01]  /*9290*/  FSEL R132, R108, RZ, P6 ;  /* 0x000000ff6c847208 */ /* 0x000fe20003000000 */
[----:B------:R-:W-:Y:S01]  /*92a0*/  FFMA.FTZ R108, R200, R117, R40 ;  /* 0x00000075c86c7223 */ /* 0x000fe20000010028 */
[----:B------:R-:W-:-:S02]  /*92b0*/  LOP3.LUT P6, RZ, R194, 0xff000000, RZ, 0xc0, !PT ;  /* 0xff000000c2ff7812 */ /* 0x000fc400078cc0ff */
[----:B------:R-:W-:Y:S01]  /*92c0*/  F2FP.F16.F32.PACK_AB R123, R116, R123 ;  /* 0x0000007b747b723e */ /* 0x000fe200000000ff */
[----:B------:R-:W-:Y:S01]  /*92d0*/  FMUL.FTZ R116, R109, UR6 ;  /* 0x000000066d747c20 */ /* 0x000fe20008410000 */
[----:B------:R-:W-:Y:S01]  /*92e0*/  FSEL R134, R120, RZ, P5 ;  /* 0x000000ff78867208 */ /* 0x000fe20002800000 */
[----:B------:R-:W-:Y:S01]  /*92f0*/  FMUL.FTZ R0, R108, UR6 ;  /* 0x000000066c007c20 */ /* 0x000fe20008410000 */
[----:B------:R-:W-:Y:S02]  /*9300*/  LOP3.LUT P5, RZ, R194, 0xff00, RZ, 0xc0, !PT ;  /* 0x0000ff00c2ff7812 */ /* 0x000fe400078ac0ff */
[----:B------:R-:W-:Y:S02]  /*9310*/  FSEL R117, R120, RZ, P6 ;  /* 0x000000ff78757208 */ /* 0x000fe40003000000 */
        /* <DEDUP_REMOVED lines=12> */
.L_x_4960:
[-CC-:B------:R-:W-:Y:S01]  /*93e0*/  FFMA.FTZ R166, R166, R148.reuse, R149.reuse ;  /* 0x00000094a6a67223 */ /* 0x180fe20000010095 */
[-CC-:B------:R-:W-:Y:S01]  /*93f0*/  FFMA.FTZ R158, R158, R148.reuse, R149.reuse ;  /* 0x000000949e9e7223 */ /* 0x180fe20000010095 */
[-CC-:B------:R-:W-:Y:S01]  /*9400*/  FFMA.FTZ R164, R164, R148.reuse, R149.reuse ;  /* 0x00000094a4a47223 */ /* 0x180fe20000010095 */
[----:B------:R-:W-:Y:S01]  /*9410*/  ISETP.GE.U32.AND P3, PT, R132, RZ, PT ;  /* 0x000000ff8400720c */ /* 0x000fe20003f66070 */
[----:B------:R-:W-:Y:S01]  /*9420*/  FADD.FTZ R166, R167, -R166 ;  /* 0x800000a6a7a67221 */ /* 0x000fe20000010000 */
[----:B------:R-:W-:Y:S01]  /*9430*/  FADD.FTZ R159, R159, -R158 ;  /* 0x8000009e9f9f7221 */ /* 0x000fe20000010000 */
[----:B0-----:R-:W-:Y:S01]  /*9440*/  FFMA.FTZ R117, R152, R148, R149 ;  /* 0x0000009498757223 */ /* 0x001fe20000010095 */
[----:B------:R-:W-:Y:S01]  /*9450*/  FADD.FTZ R165, R165, -R164 ;  /* 0x800000a4a5a57221 */ /* 0x000fe20000010000 */
[----:B------:R-:W-:Y:S01]  /*9460*/  FFMA.FTZ R166, R200, R166, R39 ;  /* 0x000000a6c8a67223 */ /* 0x000fe20000010027 */
[----:B------:R-:W-:Y:S01]  /*9470*/  FFMA.FTZ R162, R162, R148, R149 ;  /* 0x00000094a2a27223 */ /* 0x000fe20000010095 */
[----:B------:R-:W-:Y:S01]  /*9480*/  ISETP.GE.U32.AND.EX P5, PT, R133, 0x1000000, PT, P3 ;  /* 0x010000008500780c */ /* 0x000fe20003fa6130 */
[----:B------:R-:W-:Y:S01]  /*9490*/  FFMA.FTZ R159, R200, R159, R36 ;  /* 0x0000009fc89f7223 */ /* 0x000fe20000010024 */
[----:B------:R-:W-:Y:S01]  /*94a0*/  FMUL.FTZ R166, R166, UR6 ;  /* 0x00000006a6a67c20 */ /* 0x000fe20008410000 */
[----:B------:R-:W-:Y:S01]  /*94b0*/  FADD.FTZ R117, R156, -R117 ;  /* 0x800000759c757221 */ /* 0x000fe20000010000 */
[----:B------:R-:W-:Y:S01]  /*94c0*/  FFMA.FTZ R165, R200, R165, R38 ;  /* 0x000000a5c8a57223 */ /* 0x000fe20000010026 */
[----:B------:R-:W-:Y:S01]  /*94d0*/  FADD.FTZ R162, R163, -R162 ;  /* 0x800000a2a3a27221 */ /* 0x000fe20000010000 */
[----:B------:R-:W-:Y:S01]  /*94e0*/  ISETP.GE.U32.AND P3, PT, R194, RZ, PT ;  /* 0x000000ffc200720c */ /* 0x000fe20003f66070 */
[----:B------:R-:W-:Y:S01]  /*94f0*/  FMUL.FTZ R159, R159, UR6 ;  /* 0x000000069f9f7c20 */ /* 0x000fe20008410000 */
[----:B------:R-:W-:Y:S01]  /*9500*/  FSEL R134, R166, RZ, P5 ;  /* 0x000000ffa6867208 */ /* 0x000fe20002800000 */
[C---:B------:R-:W-:Y:S01]  /*9510*/  FFMA.FTZ R116, R200.reuse, R117, R42 ;  /* 0x00000075c8747223 */ /* 0x040fe2000001002a */
[----:B------:R-:W-:Y:S01]  /*9520*/  LOP3.LUT P5, RZ, R133, 0xff, RZ, 0xc0, !PT ;  /* 0x000000ff85ff7812 */ /* 0x000fe200078ac0ff */
[----:B------:R-:W-:Y:S01]  /*9530*/  FMUL.FTZ R165, R165, UR6 ;  /* 0x00000006a5a57c20 */ /* 0x000fe20008410000 */
[----:B------:R-:W-:Y:S01]  /*9540*/  LOP3.LUT P6, RZ, R195, 0xff0000, RZ, 0xc0, !PT ;  /* 0x00ff0000c3ff7812 */ /* 0x000fe200078cc0ff */
[----:B------:R-:W-:Y:S01]  /*9550*/  FFMA.FTZ R162, R200, R162, R37 ;  /* 0x000000a2c8a27223 */ /* 0x000fe20000010025 */
[-CC-:B------:R-:W-:Y:S01]  /*9560*/  FFMA.FTZ R118, R153, R148.reuse, R149.reuse ;  /* 0x0000009499767223 */ /* 0x180fe20000010095 */
[----:B------:R-:W-:Y:S01]  /*9570*/  LOP3.LUT P4, RZ, R133, 0xff0000, RZ, 0xc0, !PT ;  /* 0x00ff000085ff7812 */ /* 0x000fe2000788c0ff */
[----:B------:R-:W-:Y:S01]  /*9580*/  FMUL.FTZ R116, R116, UR6 ;  /* 0x0000000674747c20 */ /* 0x000fe20008410000 */
[----:B------:R-:W-:Y:S01]  /*9590*/  ISETP.GE.U32.AND.EX P3, PT, R195, 0x1000000, PT, P3 ;  /* 0x01000000c300780c */ /* 0x000fe20003f66130 */
[----:B------:R-:W-:Y:S01]  /*95a0*/  FMUL.FTZ R162, R162, UR6 ;  /* 0x00000006a2a27c20 */ /* 0x000fe20008410000 */
[----:B------:R-:W-:Y:S01]  /*95b0*/  FSEL R122, R159, RZ, P5 ;  /* 0x000000ff9f7a7208 */ /* 0x000fe20002800000 */
[----:B------:R-:W-:Y:S01]  /*95c0*/  FADD.FTZ R118, R157, -R118 ;  /* 0x800000769d767221 */ /* 0x000fe20000010000 */
[----:B------:R-:W-:Y:S01]  /*95d0*/  LOP3.LUT P5, RZ, R132, 0xff0000, RZ, 0xc0, !PT ;  /* 0x00ff000084ff7812 */ /* 0x000fe200078ac0ff */
[-CC-:B------:R-:W-:Y:S01]  /*95e0*/  FFMA.FTZ R0, R151, R148.reuse, R149.reuse ;  /* 0x0000009497007223 */ /* 0x180fe20000010095 */
[C---:B------:R-:W-:Y:S01]  /*95f0*/  FSEL R119, R165.reuse, RZ, P6 ;  /* 0x000000ffa5777208 */ /* 0x040fe20003000000 */
[----:B------:R-:W-:Y:S01]  /*9600*/  FFMA.FTZ R117, R150, R148, R149 ;  /* 0x0000009496757223 */ /* 0x000fe20000010095 */
[----:B------:R-:W-:Y:S01]  /*9610*/  FSEL R123, R165, RZ, P4 ;  /* 0x000000ffa57b7208 */ /* 0x000fe20002000000 */
[----:B------:R-:W-:Y:S01]  /*9620*/  FFMA.FTZ R120, R200, R118, R43 ;  /* 0x00000076c8787223 */ /* 0x000fe2000001002b */
[----:B------:R-:W-:Y:S01]  /*9630*/  LOP3.LUT P6, RZ, R133, 0xff00, RZ, 0xc0, !PT ;  /* 0x0000ff0085ff7812 */ /* 0x000fe200078cc0ff */
[----:B------:R-:W-:Y:S01]  /*9640*/  FADD.FTZ R0, R155, -R0 ;  /* 0x800000009b007221 */ /* 0x000fe20000010000 */
[----:B------:R-:W-:Y:S01]  /*9650*/  FSEL R166, R166, RZ, P3 ;  /* 0x000000ffa6a67208 */ /* 0x000fe20001800000 */
[----:B------:R-:W-:Y:S01]  /*9660*/  FADD.FTZ R117, R154, -R117 ;  /* 0x800000759a757221 */ /* 0x000fe20000010000 */
[C---:B------:R-:W-:Y:S01]  /*9670*/  LOP3.LUT P4, RZ, R195.reuse, 0xff, RZ, 0xc0, !PT ;  /* 0x000000ffc3ff7812 */ /* 0x040fe2000788c0ff */
[----:B------:R-:W-:Y:S01]  /*9680*/  FMUL.FTZ R120, R120, UR6 ;  /* 0x0000000678787c20 */ /* 0x000fe20008410000 */
[----:B------:R-:W-:Y:S01]  /*9690*/  LOP3.LUT P3, RZ, R195, 0xff00, RZ, 0xc0, !PT ;  /* 0x0000ff00c3ff7812 */ /* 0x000fe2000786c0ff */
[----:B------:R-:W-:Y:S01]  /*96a0*/  FFMA.FTZ R0, R200, R0, R41 ;  /* 0x00000000c8007223 */ /* 0x000fe20000010029 */
[----:B------:R-:W-:Y:S01]  /*96b0*/  FSEL R121, R116, RZ, P5 ;  /* 0x000000ff74797208 */ /* 0x000fe20002800000 */
[----:B------:R-:W-:Y:S01]  /*96c0*/  FFMA.FTZ R117, R200, R117, R40 ;  /* 0x00000075c8757223 */ /* 0x000fe20000010028 */
[----:B------:R-:W-:Y:S01]  /*96d0*/  LOP3.LUT P5, RZ, R194, 0xff0000, RZ, 0xc0, !PT ;  /* 0x00ff0000c2ff7812 */ /* 0x000fe200078ac0ff */
[----:B------:R-:W-:Y:S01]  /*96e0*/  FMUL.FTZ R0, R0, UR6 ;  /* 0x0000000600007c20 */ /* 0x000fe20008410000 */
[----:B------:R-:W-:Y:S01]  /*96f0*/  FSEL R133, R162, RZ, P6 ;  /* 0x000000ffa2857208 */ /* 0x000fe20003000000 */
[----:B------:R-:W-:Y:S01]  /*9700*/  FMUL.FTZ R117, R117, UR6 ;  /* 0x0000000675757c20 */ /* 0x000fe20008410000 */
[----:B------:R-:W-:-:S02]  /*9710*/  FSEL R159, R159, RZ, P4 ;  /* 0x000000ff9f9f7208 */ /* 0x000fc40002000000 */
[----:B------:R-:W-:Y:S02]  /*9720*/  FSEL R162, R162, RZ, P3 ;  /* 0x000000ffa2a27208 */ /* 0x000fe40001800000 */
[C---:B------:R-:W-:Y:S02]  /*9730*/  LOP3.LUT P4, RZ, R132.reuse, 0xff000000, RZ, 0xc0, !PT ;  /* 0xff00000084ff7812 */ /* 0x040fe4000788c0ff */
[C---:B------:R-:W-:Y:S02]  /*9740*/  LOP3.LUT P6, RZ, R132.reuse, 0xff00, RZ, 0xc0, !PT ;  /* 0x0000ff0084ff7812 */ /* 0x040fe400078cc0ff */
[----:B------:R-:W-:Y:S02]  /*9750*/  LOP3.LUT P3, RZ, R132, 0xff, RZ, 0xc0, !PT ;  /* 0x000000ff84ff7812 */ /* 0x000fe4000786c0ff */
[----:B------:R-:W-:Y:S02]  /*9760*/  FSEL R132, R116, RZ, P5 ;  /* 0x000000ff74847208 */ /* 0x000fe40002800000 */
[----:B------:R-:W-:-:S02]  /*9770*/  LOP3.LUT P5, RZ, R194, 0xff000000, RZ, 0xc0, !PT ;  /* 0xff000000c2ff7812 */ /* 0x000fc400078ac0ff */
[----:B------:R-:W-:Y:S02]  /*9780*/  F2FP.F16.F32.PACK_AB R123, R134, R123 ;  /* 0x0000007b867b723e */ /* 0x000fe400000000ff */
[C---:B------:R-:W-:Y:S02]  /*9790*/  FSEL R134, R120.reuse, RZ, P4 ;  /* 0x000000ff78867208 */ /* 0x040fe40002000000 */
[----:B------:R-:W-:Y:S02]  /*97a0*/  FSEL R137, R120, RZ, P5 ;  /* 0x000000ff78897208 */ /* 0x000fe40002800000 */
        /* <DEDUP_REMOVED lines=14> */
.L_x_4959:
        /* <DEDUP_REMOVED lines=13> */
[----:B------:R-:W-:Y:S01]  /*9960*/  FMUL.FTZ R0, R114, UR6 ;  /* 0x0000000672007c20 */ /* 0x000fe20008410000 */
[----:B------:R-:W-:Y:S01]  /*9970*/  ISETP.GE.U32.AND P3, PT, R132, RZ, PT ;  /* 0x000000ff8400720c */ /* 0x000fe20003f66070 */
[-C--:B------:R-:W-:Y:S01]  /*9980*/  FFMA.FTZ R109, R152, R148.reuse, R149 ;  /* 0x00000094986d7223 */ /* 0x080fe20000010095 */
[----:B------:R-:W-:Y:S01]  /*9990*/  ISETP.GE.U32.AND P4, PT, R194, RZ, PT ;  /* 0x000000ffc200720c */ /* 0x000fe20003f86070 */
[----:B------:R-:W-:Y:S01]  /*99a0*/  FADD.FTZ R113, R163, -R162 ;  /* 0x800000a2a3717221 */ /* 0x000fe20000010000 */
[C---:B0-----:R-:W-:Y:S01]  /*99b0*/  FSEL R123, R0.reuse, RZ, P6 ;  /* 0x000000ff007b7208 */ /* 0x041fe20003000000 */
[----:B------:R-:W-:Y:S01]  /*99c0*/  FMUL.FTZ R108, R115, UR6 ;  /* 0x00000006736c7c20 */ /* 0x000fe20008410000 */
[----:B------:R-:W-:Y:S01]  /*99d0*/  FSEL R119, R0, RZ, P5 ;  /* 0x000000ff00777208 */ /* 0x000fe20002800000 */
[----:B------:R-:W-:Y:S01]  /*99e0*/  FMUL.FTZ R0, R112, UR6 ;  /* 0x0000000670007c20 */ /* 0x000fe20008410000 */
[----:B------:R-:W-:Y:S01]  /*99f0*/  LOP3.LUT P6, RZ, R133, 0xff, RZ, 0xc0, !PT ;  /* 0x000000ff85ff7812 */ /* 0x000fe200078cc0ff */
[----:B------:R-:W-:Y:S01]  /*9a00*/  FADD.FTZ R111, R156, -R109 ;  /* 0x8000006d9c6f7221 */ /* 0x000fe20000010000 */
[----:B------:R-:W-:Y:S01]  /*9a10*/  LOP3.LUT P5, RZ, R195, 0xff, RZ, 0xc0, !PT ;  /* 0x000000ffc3ff7812 */ /* 0x000fe200078ac0ff */
[C---:B------:R-:W-:Y:S01]  /*9a20*/  FMUL.FTZ R113, R200.reuse, R113 ;  /* 0x00000071c8717220 */ /* 0x040fe20000410000 */
[----:B------:R-:W-:Y:S01]  /*9a30*/  ISETP.GE.U32.AND.EX P3, PT, R133, 0x1000000, PT, P3 ;  /* 0x010000008500780c */ /* 0x000fe20003f66130 */
[----:B------:R-:W-:Y:S01]  /*9a40*/  FMUL.FTZ R110, R200, R111 ;  /* 0x0000006fc86e7220 */ /* 0x000fe20000410000 */
[----:B------:R-:W-:Y:S01]  /*9a50*/  ISETP.GE.U32.AND.EX P4, PT, R195, 0x1000000, PT, P4 ;  /* 0x01000000c300780c */ /* 0x000fe20003f86140 */
[----:B------:R-:W-:Y:S01]  /*9a60*/  FFMA.FTZ R111, R150, R148, R149 ;  /* 0x00000094966f7223 */ /* 0x000fe20000010095 */
[----:B------:R-:W-:-:S02]  /*9a70*/  FSEL R122, R0, RZ, P6 ;  /* 0x000000ff007a7208 */ /* 0x000fc40003000000 */
[----:B------:R-:W-:Y:S01]  /*9a80*/  FSEL R118, R0, RZ, P5 ;  /* 0x000000ff00767208 */ /* 0x000fe20002800000 */
[----:B------:R-:W-:Y:S01]  /*9a90*/  FFMA.FTZ R0, R153, R148, R149 ;  /* 0x0000009499007223 */ /* 0x000fe20000010095 */
[----:B------:R-:W-:Y:S01]  /*9aa0*/  FSEL R116, R108, RZ, P3 ;  /* 0x000000ff6c747208 */ /* 0x000fe20001800000 */
[----:B------:R-:W-:Y:S01]  /*9ab0*/  FADD.FTZ R135, R154, -R111 ;  /* 0x8000006f9a877221 */ /* 0x000fe20000010000 */
[----:B------:R-:W-:Y:S01]  /*9ac0*/  FSEL R120, R108, RZ, P4 ;  /* 0x000000ff6c787208 */ /* 0x000fe20002000000 */
[----:B------:R-:W-:Y:S01]  /*9ad0*/  FMUL.FTZ R108, R113, UR6 ;  /* 0x00000006716c7c20 */ /* 0x000fe20008410000 */
[----:B------:R-:W-:Y:S01]  /*9ae0*/  LOP3.LUT P3, RZ, R133, 0xff00, RZ, 0xc0, !PT ;  /* 0x0000ff0085ff7812 */ /* 0x000fe2000786c0ff */
[----:B------:R-:W-:Y:S01]  /*9af0*/  FADD.FTZ R157, R157, -R0 ;  /* 0x800000009d9d7221 */ /* 0x000fe20000010000 */
[----:B------:R-:W-:Y:S01]  /*9b00*/  LOP3.LUT P4, RZ, R195, 0xff00, RZ, 0xc0, !PT ;  /* 0x0000ff00c3ff7812 */ /* 0x000fe2000788c0ff */
[----:B------:R-:W-:Y:S01]  /*9b10*/  FMUL.FTZ R0, R110, UR6 ;  /* 0x000000066e007c20 */ /* 0x000fe20008410000 */
[----:B------:R-:W-:Y:S01]  /*9b20*/  LOP3.LUT P6, RZ, R132, 0xff0000, RZ, 0xc0, !PT ;  /* 0x00ff000084ff7812 */ /* 0x000fe200078cc0ff */
[----:B------:R-:W-:Y:S01]  /*9b30*/  FMUL.FTZ R111, R200, R157 ;  /* 0x0000009dc86f7220 */ /* 0x000fe20000410000 */
[----:B------:R-:W-:-:S02]  /*9b40*/  FSEL R133, R108, RZ, P3 ;  /* 0x000000ff6c857208 */ /* 0x000fc40001800000 */
[----:B------:R-:W-:Y:S01]  /*9b50*/  FSEL R109, R108, RZ, P4 ;  /* 0x000000ff6c6d7208 */ /* 0x000fe20002000000 */
[----:B------:R-:W-:Y:S01]  /*9b60*/  FFMA.FTZ R108, R151, R148, R149 ;  /* 0x00000094976c7223 */ /* 0x000fe20000010095 */
[----:B------:R-:W-:Y:S02]  /*9b70*/  FSEL R121, R0, RZ, P6 ;  /* 0x000000ff00797208 */ /* 0x000fe40003000000 */
        /* <DEDUP_REMOVED lines=8> */
[----:B------:R-:W-:-:S02]  /*9c00*/  FSEL R117, R0, RZ, P6 ;  /* 0x000000ff00757208 */ /* 0x000fc40003000000 */
[----:B------:R-:W-:Y:S01]  /*9c10*/  LOP3.LUT P6, RZ, R194, 0xff000000, RZ, 0xc0, !PT ;  /* 0xff000000c2ff7812 */ /* 0x000fe200078cc0ff */
[----:B------:R-:W-:Y:S01]  /*9c20*/  FMUL.FTZ R0, R108, UR6 ;  /* 0x000000066c007c20 */ /* 0x000fe20008410000 */
[C---:B------:R-:W-:Y:S02]  /*9c30*/  LOP3.LUT P3, RZ, R132.reuse, 0xff00, RZ, 0xc0, !PT ;  /* 0x0000ff0084ff7812 */ /* 0x040fe4000786c0ff */
[----:B------:R-:W-:Y:S02]  /*9c40*/  LOP3.LUT P4, RZ, R132, 0xff, RZ, 0xc0, !PT ;  /* 0x000000ff84ff7812 */ /* 0x000fe4000788c0ff */
[----:B------:R-:W-:Y:S01]  /*9c50*/  F2FP.F16.F32.PACK_AB R123, R116, R123 ;  /* 0x0000007b747b723e */ /* 0x000fe200000000ff */
[----:B------:R-:W-:Y:S01]  /*9c60*/  FMUL.FTZ R116, R109, UR6 ;  /* 0x000000066d747c20 */ /* 0x000fe20008410000 */
[----:B------:R-:W-:Y:S02]  /*9c70*/  FSEL R132, R120, RZ, P5 ;  /* 0x000000ff78847208 */ /* 0x000fe40002800000 */
        /* <DEDUP_REMOVED lines=13> */
.L_x_4962:
[-CC-:B------:R-:W-:Y:S01]  /*9d50*/  FFMA.FTZ R166, R166, R148.reuse, R149.reuse ;  /* 0x00000094a6a67223 */ /* 0x180fe20000010095 */
[-CC-:B------:R-:W-:Y:S01]  /*9d60*/  FFMA.FTZ R158, R158, R148.reuse, R149.reuse ;  /* 0x000000949e9e7223 */ /* 0x180fe20000010095 */
[-CC-:B------:R-:W-:Y:S01]  /*9d70*/  FFMA.FTZ R164, R164, R148.reuse, R149.reuse ;  /* 0x00000094a4a47223 */ /* 0x180fe20000010095 */
[----:B------:R-:W-:Y:S01]  /*9d80*/  ISETP.GE.U32.AND P3, PT, R132, RZ, PT ;  /* 0x000000ff8400720c */ /* 0x000fe20003f66070 */
[----:B------:R-:W-:Y:S01]  /*9d90*/  FADD.FTZ R167, R167, -R166 ;  /* 0x800000a6a7a77221 */ /* 0x000fe20000010000 */
[----:B------:R-:W-:Y:S01]  /*9da0*/  FADD.FTZ R159, R159, -R158 ;  /* 0x8000009e9f9f7221 */ /* 0x000fe20000010000 */
[-C--:B0-----:R-:W-:Y:S01]  /*9db0*/  FFMA.FTZ R117, R152, R148.reuse, R149 ;  /* 0x0000009498757223 */ /* 0x081fe20000010095 */
[----:B------:R-:W-:Y:S01]  /*9dc0*/  FADD.FTZ R165, R165, -R164 ;  /* 0x800000a4a5a57221 */ /* 0x000fe20000010000 */
[C---:B------:R-:W-:Y:S01]  /*9dd0*/  FMUL.FTZ R167, R200.reuse, R167 ;  /* 0x000000a7c8a77220 */ /* 0x040fe20000410000 */
[----:B------:R-:W-:Y:S01]  /*9de0*/  ISETP.GE.U32.AND.EX P5, PT, R133, 0x1000000, PT, P3 ;  /* 0x010000008500780c */ /* 0x000fe20003fa6130 */
[----:B------:R-:W-:Y:S01]  /*9df0*/  FMUL.FTZ R159, R200, R159 ;  /* 0x0000009fc89f7220 */ /* 0x000fe20000410000 */
[----:B------:R-:W-:Y:S01]  /*9e00*/  FADD.FTZ R117, R156, -R117 ;  /* 0x800000759c757221 */ /* 0x000fe20000010000 */
[----:B------:R-:W-:Y:S01]  /*9e10*/  FMUL.FTZ R167, R167, UR6 ;  /* 0x00000006a7a77c20 */ /* 0x000fe20008410000 */
[-CC-:B------:R-:W-:Y:S01]  /*9e20*/  FFMA.FTZ R162, R162, R148.reuse, R149.reuse ;  /* 0x00000094a2a27223 */ /* 0x180fe20000010095 */
[C---:B------:R-:W-:Y:S01]  /*9e30*/  FMUL.FTZ R165, R200.reuse, R165 ;  /* 0x000000a5c8a57220 */ /* 0x040fe20000410000 */
[----:B------:R-:W-:Y:S01]  /*9e40*/  FMUL.FTZ R159, R159, UR6 ;  /* 0x000000069f9f7c20 */ /* 0x000fe20008410000 */
        /* <DEDUP_REMOVED lines=8> */
[----:B------:R-:W-:Y:S01]  /*9ed0*/  LOP3.LUT P4, RZ, R133, 0xff0000, RZ, 0xc0, !PT ;  /* 0x00ff000085ff7812 */ /* 0x000fe2000788c0ff */
[----:B------:R-:W-:Y:S01]  /*9ee0*/  FADD.FTZ R157, R157, -R118 ;  /* 0x800000769d9d7221 */ /* 0x000fe20000010000 */
[----:B------:R-:W-:Y:S01]  /*9ef0*/  FSEL R122, R159, RZ, P5 ;  /* 0x000000ff9f7a7208 */ /* 0x000fe20002800000 */
[-CC-:B------:R-:W-:Y:S01]  /*9f00*/  FFMA.FTZ R0, R151, R148.reuse, R149.reuse ;  /* 0x0000009497007223 */ /* 0x180fe20000010095 */
[----:B------:R-:W-:Y:S01]  /*9f10*/  LOP3.LUT P5, RZ, R132, 0xff0000, RZ, 0xc0, !PT ;  /* 0x00ff000084ff7812 */ /* 0x000fe200078ac0ff */
[----:B------:R-:W-:Y:S01]  /*9f20*/  FMUL.FTZ R163, R200, R163 ;  /* 0x000000a3c8a37220 */ /* 0x000fe20000410000 */
[C---:B------:R-:W-:Y:S01]  /*9f30*/  LOP3.LUT P6, RZ, R195.reuse, 0xff0000, RZ, 0xc0, !PT ;  /* 0x00ff0000c3ff7812 */ /* 0x040fe200078cc0ff */
[----:B------:R-:W-:Y:S01]  /*9f40*/  FFMA.FTZ R117, R150, R148, R149 ;  /* 0x0000009496757223 */ /* 0x000fe20000010095 */
[----:B------:R-:W-:Y:S01]  /*9f50*/  ISETP.GE.U32.AND.EX P3, PT, R195, 0x1000000, PT, P3 ;  /* 0x01000000c300780c */ /* 0x000fe20003f66130 */
[----:B------:R-:W-:Y:S01]  /*9f60*/  FMUL.FTZ R157, R200, R157 ;  /* 0x0000009dc89d7220 */ /* 0x000fe20000410000 */
[----:B------:R-:W-:Y:S01]  /*9f70*/  FSEL R123, R165, RZ, P4 ;  /* 0x000000ffa57b7208 */ /* 0x000fe20002000000 */
[----:B------:R-:W-:Y:S01]  /*9f80*/  FADD.FTZ R155, R155, -R0 ;  /* 0x800000009b9b7221 */ /* 0x000fe20000010000 */
[----:B------:R-:W-:Y:S01]  /*9f90*/  LOP3.LUT P4, RZ, R195, 0xff, RZ, 0xc0, !PT ;  /* 0x000000ffc3ff7812 */ /* 0x000fe2000788c0ff */
[----:B------:R-:W-:Y:S01]  /*9fa0*/  FMUL.FTZ R163, R163, UR6 ;  /* 0x00000006a3a37c20 */ /* 0x000fe20008410000 */
[----:B------:R-:W-:Y:S01]  /*9fb0*/  FSEL R121, R116, RZ, P5 ;  /* 0x000000ff74797208 */ /* 0x000fe20002800000 */
[----:B------:R-:W-:Y:S01]  /*9fc0*/  FADD.FTZ R117, R154, -R117 ;  /* 0x800000759a757221 */ /* 0x000fe20000010000 */
[----:B------:R-:W-:Y:S01]  /*9fd0*/  LOP3.LUT P5, RZ, R194, 0xff0000, RZ, 0xc0, !PT ;  /* 0x00ff0000c2ff7812 */ /* 0x000fe200078ac0ff */
[----:B------:R-:W-:Y:S01]  /*9fe0*/  FMUL.FTZ R157, R157, UR6 ;  /* 0x000000069d9d7c20 */ /* 0x000fe20008410000 */
        /* <DEDUP_REMOVED lines=8> */
[----:B------:R-:W-:-:S02]  /*a070*/  FSEL R159, R159, RZ, P4 ;  /* 0x000000ff9f9f7208 */ /* 0x000fc40002000000 */
[----:B------:R-:W-:Y:S02]  /*a080*/  LOP3.LUT P4, RZ, R132, 0xff000000, RZ, 0xc0, !PT ;  /* 0xff00000084ff7812 */ /* 0x000fe4000788c0ff */
[----:B------:R-:W-:Y:S02]  /*a090*/  FSEL R0, R116, RZ, P5 ;  /* 0x000000ff74007208 */ /* 0x000fe40002800000 */
        /* <DEDUP_REMOVED lines=19> */
[----:B------:R-:W-:Y:S02]  /*a1d0*/  F2FP.F16.F32.PACK_AB R116, R155, R116 ;  /* 0x000000749b74723e */ /* 0x000fe400000000ff */
[----:B------:R-:W-:Y:S01]  /*a1e0*/  F2FP.F16.F32.PACK_AB R120, R133, R120 ;  /* 0x000000788578723e */ /* 0x000fe200000000ff */
[----:B------:R-:W-:Y:S06]  /*a1f0*/  BRA `(.L_x_4961) ;  /* 0x0000000c00687947 */ /* 0x000fec0003800000 */
.L_x_4958:
        /* <DEDUP_REMOVED lines=8> */
[----:B------:R-:W-:Y:S01]  /*a280*/  FFMA.FTZ R109, R150, R148, R149 ;  /* 0x00000094966d7223 */ /* 0x000fe20000010095 */
[----:B------:R-:W-:Y:S01]  /*a290*/  FADD.FTZ R165, R165, -R164 ;  /* 0x800000a4a5a57221 */ /* 0x000fe20000010000 */
[----:B------:R-:W-:Y:S01]  /*a2a0*/  FFMA.FTZ R115, R200, R166, R39 ;  /* 0x000000a6c8737223 */ /* 0x000fe20000010027 */
[-C--:B------:R-:W-:Y:S01]  /*a2b0*/  FFMA.FTZ R108, R153, R148.reuse, R149 ;  /* 0x00000094996c7223 */ /* 0x080fe20000010095 */
[----:B------:R-:W-:Y:S01]  /*a2c0*/  FADD.FTZ R109, R154, -R109 ;  /* 0x8000006d9a6d7221 */ /* 0x000fe20000010000 */
[----:B------:R-:W-:Y:S01]  /*a2d0*/  FFMA.FTZ R114, R200, R165, R38 ;  /* 0x000000a5c8727223 */ /* 0x000fe20000010026 */
[----:B------:R-:W-:Y:S01]  /*a2e0*/  FMUL.FTZ R110, R115, UR6 ;  /* 0x00000006736e7c20 */ /* 0x000fe20008410000 */
[----:B------:R-:W-:Y:S01]  /*a2f0*/  ISETP.GE.U32.AND.EX P3, PT, R133, 0x1000000, PT, P3 ;  /* 0x010000008500780c */ /* 0x000fe20003f66130 */
[-CC-:B------:R-:W-:Y:S01]  /*a300*/  FFMA.FTZ R0, R151, R148.reuse, R149.reuse ;  /* 0x0000009497007223 */ /* 0x180fe20000010095 */
[----:B------:R-:W-:Y:S01]  /*a310*/  FADD.FTZ R112, R157, -R108 ;  /* 0x8000006c9d707221 */ /* 0x000fe20000010000 */
[-CC-:B------:R-:W-:Y:S01]  /*a320*/  FFMA.FTZ R162, R162, R148.reuse, R149.reuse ;  /* 0x00000094a2a27223 */ /* 0x180fe20000010095 */
[----:B------:R-:W-:Y:S01]  /*a330*/  FFMA.FTZ R158, R158, R148, R149 ;  /* 0x000000949e9e7223 */ /* 0x000fe20000010095 */
[----:B------:R-:W-:Y:S01]  /*a340*/  FFMA.FTZ R108, R200, R109, R40 ;  /* 0x0000006dc86c7223 */ /* 0x000fe20000010028 */
[----:B------:R-:W-:Y:S01]  /*a350*/  FMUL.FTZ R109, R114, UR6 ;  /* 0x00000006726d7c20 */ /* 0x000fe20008410000 */
[----:B0-----:R-:W-:Y:S01]  /*a360*/  FSEL R137, R110, RZ, P3 ;  /* 0x000000ff6e897208 */ /* 0x001fe20001800000 */
[----:B------:R-:W-:Y:S01]  /*a370*/  FADD.FTZ R155, R155, -R0 ;  /* 0x800000009b9b7221 */ /* 0x000fe20000010000 */
[----:B------:R-:W-:Y:S01]  /*a380*/  FADD.FTZ R162, R163, -R162 ;  /* 0x800000a2a3a27221 */ /* 0x000fe20000010000 */
[----:B------:R-:W-:Y:S01]  /*a390*/  LOP3.LUT P5, RZ, R133, 0xff0000, RZ, 0xc0, !PT ;  /* 0x00ff000085ff7812 */ /* 0x000fe200078ac0ff */
[----:B------:R-:W-:Y:S01]  /*a3a0*/  FFMA.FTZ R110, R200, R111, R42 ;  /* 0x0000006fc86e7223 */ /* 0x000fe2000001002a */
[----:B------:R-:W-:Y:S01]  /*a3b0*/  FADD.FTZ R159, R159, -R158 ;  /* 0x8000009e9f9f7221 */ /* 0x000fe20000010000 */
[----:B------:R-:W-:Y:S01]  /*a3c0*/  FMUL.FTZ R0, R108, UR6 ;  /* 0x000000066c007c20 */ /* 0x000fe20008410000 */
[----:B------:R-:W-:Y:S01]  /*a3d0*/  LOP3.LUT P4, RZ, R132, 0xff, RZ, 0xc0, !PT ;  /* 0x000000ff84ff7812 */ /* 0x000fe2000788c0ff */
[C---:B------:R-:W-:Y:S01]  /*a3e0*/  FFMA.FTZ R111, R200.reuse, R112, R43 ;  /* 0x00000070c86f7223 */ /* 0x040fe2000001002b */
[----:B------:R-:W-:Y:S01]  /*a3f0*/  FSEL R136, R109, RZ, P5 ;  /* 0x000000ff6d887208 */ /* 0x000fe20002800000 */
[----:B------:R-:W-:Y:S01]  /*a400*/  FFMA.FTZ R113, R200, R162, R37 ;  /* 0x000000a2c8717223 */ /* 0x000fe20000010025 */
[----:B------:R-:W-:Y:S01]  /*a410*/  FMUL.FTZ R121, R110, UR6 ;  /* 0x000000066e797c20 */ /* 0x000fe20008410000 */
[----:B------:R-:W-:Y:S01]  /*a420*/  LOP3.LUT P6, RZ, R132, 0xff0000, RZ, 0xc0, !PT ;  /* 0x00ff000084ff7812 */ /* 0x000fe200078cc0ff */
[C---:B------:R-:W-:Y:S01]  /*a430*/  FFMA.FTZ R109, R200.reuse, R155, R41 ;  /* 0x0000009bc86d7223 */ /* 0x040fe20000010029 */
        /* <DEDUP_REMOVED lines=20> */
.L_x_4964:
[-CC-:B------:R-:W-:Y:S01]  /*a580*/  FFMA.FTZ R164, R164, R148.reuse, R149.reuse ;  /* 0x00000094a4a47223 */ /* 0x180fe20000010095 */
[-CC-:B0-----:R-:W-:Y:S01]  /*a590*/  FFMA.FTZ R121, R152, R148.reuse, R149.reuse ;  /* 0x0000009498797223 */ /* 0x181fe20000010095 */
        /* <DEDUP_REMOVED lines=10> */
[----:B------:R-:W-:Y:S01]  /*a640*/  FFMA.FTZ R121, R150, R148, R149 ;  /* 0x0000009496797223 */ /* 0x000fe20000010095 */
[C---:B------:R-:W-:Y:S01]  /*a650*/  FFMA.FTZ R165, R200.reuse, R165, R38 ;  /* 0x000000a5c8a57223 */ /* 0x040fe20000010026 */
[----:B------:R-:W-:Y:S01]  /*a660*/  FADD.FTZ R120, R157, -R120 ;  /* 0x800000789d787221 */ /* 0x000fe20000010000 */
[C---:B------:R-:W-:Y:S01]  /*a670*/  FFMA.FTZ R166, R200.reuse, R166, R39 ;  /* 0x000000a6c8a67223 */ /* 0x040fe20000010027 */
[C---:B------:R-:W-:Y:S01]  /*a680*/  FFMA.FTZ R159, R200.reuse, R159, R36 ;  /* 0x0000009fc89f7223 */ /* 0x040fe20000010024 */
[----:B------:R-:W-:Y:S01]  /*a690*/  FFMA.FTZ R162, R200, R162, R37 ;  /* 0x000000a2c8a27223 */ /* 0x000fe20000010025 */
[----:B------:R-:W-:Y:S01]  /*a6a0*/  FADD.FTZ R0, R155, -R0 ;  /* 0x800000009b007221 */ /* 0x000fe20000010000 */
[----:B------:R-:W-:Y:S01]  /*a6b0*/  FADD.FTZ R121, R154, -R121 ;  /* 0x800000799a797221 */ /* 0x000fe20000010000 */
[----:B------:R-:W-:Y:S01]  /*a6c0*/  ISETP.GE.U32.AND P3, PT, R132, RZ, PT ;  /* 0x000000ff8400720c */ /* 0x000fe20003f66070 */
[----:B------:R-:W-:Y:S01]  /*a6d0*/  FMUL.FTZ R165, R165, UR6 ;  /* 0x00000006a5a57c20 */ /* 0x000fe20008410000 */
[----:B------:R-:W-:Y:S01]  /*a6e0*/  LOP3.LUT P4, RZ, R133, 0xff0000, RZ, 0xc0, !PT ;  /* 0x00ff000085ff7812 */ /* 0x000fe2000788c0ff */
[----:B------:R-:W-:Y:S01]  /*a6f0*/  FMUL.FTZ R166, R166, UR6 ;  /* 0x00000006a6a67c20 */ /* 0x000fe20008410000 */
[----:B------:R-:W-:Y:S01]  /*a700*/  FMUL.FTZ R159, R159, UR6 ;  /* 0x000000069f9f7c20 */ /* 0x000fe20008410000 */
[----:B------:R-:W-:Y:S01]  /*a710*/  FFMA.FTZ R120, R200, R120, R43 ;  /* 0x00000078c8787223 */ /* 0x000fe2000001002b */
[----:B------:R-:W-:Y:S01]  /*a720*/  FMUL.FTZ R162, R162, UR6 ;  /* 0x00000006a2a27c20 */ /* 0x000fe20008410000 */
        /* <DEDUP_REMOVED lines=27> */
.L_x_4963:
[----:B------:R-:W-:Y:S05]  /*a8e0*/  @!P1 BRA `(.L_x_4965) ;  /* 0x0000000000d89947 */ /* 0x000fea0003800000 */
[-CC-:B------:R-:W-:Y:S01]  /*a8f0*/  FFMA.FTZ R166, R166, R148.reuse, R149.reuse ;  /* 0x00000094a6a67223 */ /* 0x180fe20000010095 */
[-CC-:B------:R-:W-:Y:S01]  /*a900*/  FFMA.FTZ R109, R152, R148.reuse, R149.reuse ;  /* 0x00000094986d7223 */ /* 0x180fe20000010095 */
[-C--:B------:R-:W-:Y:S01]  /*a910*/  FFMA.FTZ R164, R164, R148.reuse, R149 ;  /* 0x00000094a4a47223 */ /* 0x080fe20000010095 */
[----:B------:R-:W-:Y:S01]  /*a920*/  ISETP.GE.U32.AND P3, PT, R132, RZ, PT ;  /* 0x000000ff8400720c */ /* 0x000fe20003f66070 */
[----:B------:R-:W-:Y:S01]  /*a930*/  FADD.FTZ R115, R167, -R166 ;  /* 0x800000a6a7737221 */ /* 0x000fe20000010000 */
[----:B------:R-:W-:Y:S01]  /*a940*/  FADD.FTZ R111, R156, -R109 ;  /* 0x8000006d9c6f7221 */ /* 0x000fe20000010000 */
[-CC-:B------:R-:W-:Y:S01]  /*a950*/  FFMA.FTZ R109, R150, R148.reuse, R149.reuse ;  /* 0x00000094966d7223 */ /* 0x180fe20000010095 */
[----:B------:R-:W-:Y:S01]  /*a960*/  FADD.FTZ R165, R165, -R164 ;  /* 0x800000a4a5a57221 */ /* 0x000fe20000010000 */
[----:B------:R-:W-:Y:S01]  /*a970*/  FMUL.FTZ R115, R200, R115 ;  /* 0x00000073c8737220 */ /* 0x000fe20000410000 */
[-C--:B------:R-:W-:Y:S01]  /*a980*/  FFMA.FTZ R108, R153, R148.reuse, R149 ;  /* 0x00000094996c7223 */ /* 0x080fe20000010095 */
[----:B------:R-:W-:Y:S01]  /*a990*/  FADD.FTZ R109, R154, -R109 ;  /* 0x8000006d9a6d7221 */ /* 0x000fe20000010000 */
[----:B------:R-:W-:Y:S01]  /*a9a0*/  FMUL.FTZ R114, R200, R165 ;  /* 0x000000a5c8727220 */ /* 0x000fe20000410000 */
[----:B------:R-:W-:Y:S01]  /*a9b0*/  FMUL.FTZ R110, R115, UR6 ;  /* 0x00000006736e7c20 */ /* 0x000fe20008410000 */
[----:B------:R-:W-:Y:S01]  /*a9c0*/  ISETP.GE.U32.AND.EX P3, PT, R133, 0x1000000, PT, P3 ;  /* 0x010000008500780c */ /* 0x000fe20003f66130 */
[-CC-:B------:R-:W-:Y:S01]  /*a9d0*/  FFMA.FTZ R0, R151, R148.reuse, R149.reuse ;  /* 0x0000009497007223 */ /* 0x180fe20000010095 */
[----:B------:R-:W-:Y:S01]  /*a9e0*/  FADD.FTZ R157, R157, -R108 ;  /* 0x8000006c9d9d7221 */ /* 0x000fe20000010000 */
[-CC-:B------:R-:W-:Y:S01]  /*a9f0*/  FFMA.FTZ R162, R162, R148.reuse, R149.reuse ;  /* 0x00000094a2a27223 */ /* 0x180fe20000010095 */
[----:B------:R-:W-:Y:S01]  /*aa00*/  FFMA.FTZ R158, R158, R148, R149 ;  /* 0x000000949e9e7223 */ /* 0x000fe20000010095 */
[----:B------:R-:W-:Y:S01]  /*aa10*/  FMUL.FTZ R108, R200, R109 ;  /* 0x0000006dc86c7220 */ /* 0x000fe20000410000 */
[----:B------:R-:W-:Y:S01]  /*aa20*/  FMUL.FTZ R109, R114, UR6 ;  /* 0x00000006726d7c20 */ /* 0x000fe20008410000 */
[----:B0-----:R-:W-:Y:S01]  /*aa30*/  FSEL R137, R110, RZ, P3 ;  /* 0x000000ff6e897208 */ /* 0x001fe20001800000 */
[----:B------:R-:W-:Y:S01]  /*aa40*/  FADD.FTZ R155, R155, -R0 ;  /* 0x800000009b9b7221 */ /* 0x000fe20000010000 */
[----:B------:R-:W-:Y:S01]  /*aa50*/  FADD.FTZ R113, R163, -R162 ;  /* 0x800000a2a3717221 */ /* 0x000fe20000010000 */
[----:B------:R-:W-:Y:S01]  /*aa60*/  LOP3.LUT P5, RZ, R133, 0xff0000, RZ, 0xc0, !PT ;  /* 0x00ff000085ff7812 */ /* 0x000fe200078ac0ff */
[----:B------:R-:W-:Y:S01]  /*aa70*/  FMUL.FTZ R110, R200, R111 ;  /* 0x0000006fc86e7220 */ /* 0x000fe20000410000 */
        /* <DEDUP_REMOVED lines=29> */
.L_x_4965:
[-CC-:B0-----:R-:W-:Y:S01]  /*ac50*/  FFMA.FTZ R121, R152, R148.reuse, R149.reuse ;  /* 0x0000009498797223 */ /* 0x181fe20000010095 */
        /* <DEDUP_REMOVED lines=52> */
.L_x_4961:
        /* <DEDUP_REMOVED lines=34> */
[-CC-:B------:R-:W-:Y:S01]  /*b1c0*/  FFMA.FTZ R108, R127, R148.reuse, R149.reuse ;  /* 0x000000947f6c7223 */ /* 0x180fe20000010095 */
[----:B------:R-:W-:Y:S01]  /*b1d0*/  FSEL R123, R110, RZ, P6 ;  /* 0x000000ff6e7b7208 */ /* 0x000fe20003000000 */
        /* <DEDUP_REMOVED lines=8> */
[----:B------:R-:W-:Y:S01]  /*b260*/  LOP3.LUT P4, RZ, R131, 0xff00, RZ, 0xc0, !PT ;  /* 0x0000ff0083ff7812 */ /* 0x000fe2000788c0ff */
[----:B------:R-:W-:Y:S01]  /*b270*/  FADD.FTZ R149, R140, -R149 ;  /* 0x800000958c957221 */ /* 0x000fe20000010000 */
[----:B------:R-:W-:-:S02]  /*b280*/  FSEL R120, R111, RZ, P2 ;  /* 0x000000ff6f787208 */ /* 0x000fc40001000000 */
        /* <DEDUP_REMOVED lines=17> */
[----:B------:R-:W-:Y:S02]  /*b3a0*/  LOP3.LUT P3, RZ, R130, 0xff000000, RZ, 0xc0, !PT ;  /* 0xff00000082ff7812 */ /* 0x000fe4000786c0ff */
[----:B------:R-:W-:Y:S02]  /*b3b0*/  F2FP.F16.F32.PACK_AB R118, R121, R118 ;  /* 0x000000767976723e */ /* 0x000fe400000000ff */
[----:B------:R-:W-:Y:S02]  /*b3c0*/  F2FP.F16.F32.PACK_AB R122, R117, R122 ;  /* 0x0000007a757a723e */ /* 0x000fe400000000ff */
[----:B------:R-:W-:Y:S02]  /*b3d0*/  F2FP.F16.F32.PACK_AB R119, R124, R119 ;  /* 0x000000777c77723e */ /* 0x000fe400000000ff */
[C---:B------:R-:W-:Y:S02]  /*b3e0*/  FSEL R121, R0.reuse, RZ, P2 ;  /* 0x000000ff00797208 */ /* 0x040fe40001000000 */
[----:B------:R-:W-:Y:S01]  /*b3f0*/  FSEL R117, R0, RZ, P4 ;  /* 0x000000ff00757208 */ /* 0x000fe20002000000 */
        /* <DEDUP_REMOVED lines=17> */
.L_x_4968:
        /* <DEDUP_REMOVED lines=9> */
[-CC-:B------:R-:W-:Y:S01]  /*b5a0*/  FFMA.FTZ R119, R128, R148.reuse, R149.reuse ;  /* 0x0000009480777223 */ /* 0x180fe20000010095 */
[----:B------:R-:W-:Y:S01]  /*b5b0*/  FFMA.FTZ R121, R200, R121, R30 ;  /* 0x00000079c8797223 */ /* 0x000fe2000001001e */
[----:B------:R-:W-:Y:S01]  /*b5c0*/  ISETP.GE.U32.AND.EX P2, PT, R197, 0x1000000, PT, P2 ;  /* 0x01000000c500780c */ /* 0x000fe20003f46120 */
[----:B------:R-:W-:Y:S01]  /*b5d0*/  FMUL.FTZ R120, R120, UR6 ;  /* 0x0000000678787c20 */ /* 0x000fe20008410000 */
[----:B------:R-:W-:Y:S01]  /*b5e0*/  FADD.FTZ R118, R145, -R118 ;  /* 0x8000007691767221 */ /* 0x000fe20000010000 */
[-CC-:B------:R-:W-:Y:S01]  /*b5f0*/  FFMA.FTZ R117, R126, R148.reuse, R149.reuse ;  /* 0x000000947e757223 */ /* 0x180fe20000010095 */
[----:B------:R-:W-:Y:S01]  /*b600*/  FFMA.FTZ R116, R127, R148, R149 ;  /* 0x000000947f747223 */ /* 0x000fe20000010095 */
[----:B------:R-:W-:Y:S01]  /*b610*/  FMUL.FTZ R121, R121, UR6 ;  /* 0x0000000679797c20 */ /* 0x000fe20008410000 */
[----:B------:R-:W-:Y:S01]  /*b620*/  FSEL R126, R120, RZ, P5 ;  /* 0x000000ff787e7208 */ /* 0x000fe20002800000 */
        /* <DEDUP_REMOVED lines=8> */
[----:B------:R-:W-:Y:S01]  /*b6b0*/  FADD.FTZ R117, R142, -R117 ;  /* 0x800000758e757221 */ /* 0x000fe20000010000 */
[----:B------:R-:W-:Y:S01]  /*b6c0*/  LOP3.LUT P3, RZ, R131, 0xff00, RZ, 0xc0, !PT ;  /* 0x0000ff0083ff7812 */ /* 0x000fe2000786c0ff */
        /* <DEDUP_REMOVED lines=26> */
[----:B------:R-:W-:Y:S02]  /*b870*/  F2FP.F16.F32.PACK_AB R119, R127, R124 ;  /* 0x0000007c7f77723e */ /* 0x000fe400000000ff */
[C---:B------:R-:W-:Y:S02]  /*b880*/  FSEL R121, R117.reuse, RZ, P6 ;  /* 0x000000ff75797208 */ /* 0x040fe40003000000 */
[----:B------:R-:W-:Y:S02]  /*b890*/  LOP3.LUT P6, RZ, R196, 0xff000000, RZ, 0xc0, !PT ;  /* 0xff000000c4ff7812 */ /* 0x000fe400078cc0ff */
[----:B------:R-:W-:Y:S02]  /*b8a0*/  FSEL R117, R117, RZ, P3 ;  /* 0x000000ff75757208 */ /* 0x000fe40001800000 */
[----:B------:R-:W-:-:S02]  /*b8b0*/  FSEL R124, R116, RZ, P2 ;  /* 0x000000ff747c7208 */ /* 0x000fc40001000000 */
[C---:B------:R-:W-:Y:S02]  /*b8c0*/  LOP3.LUT P4, RZ, R130.reuse, 0xff00, RZ, 0xc0, !PT ;  /* 0x0000ff0082ff7812 */ /* 0x040fe4000788c0ff */
[----:B------:R-:W-:Y:S02]  /*b8d0*/  LOP3.LUT P5, RZ, R130, 0xff, RZ, 0xc0, !PT ;  /* 0x000000ff82ff7812 */ /* 0x000fe400078ac0ff */
[C---:B------:R-:W-:Y:S02]  /*b8e0*/  LOP3.LUT P3, RZ, R196.reuse, 0xff00, RZ, 0xc0, !PT ;  /* 0x0000ff00c4ff7812 */ /* 0x040fe4000786c0ff */
[----:B------:R-:W-:Y:S02]  /*b8f0*/  LOP3.LUT P2, RZ, R196, 0xff, RZ, 0xc0, !PT ;  /* 0x000000ffc4ff7812 */ /* 0x000fe4000784c0ff */
[----:B------:R-:W-:Y:S02]  /*b900*/  F2FP.F16.F32.PACK_AB R123, R126, R123 ;  /* 0x0000007b7e7b723e */ /* 0x000fe400000000ff */
        /* <DEDUP_REMOVED lines=11> */
.L_x_4967:
        /* <DEDUP_REMOVED lines=76> */
.L_x_4970:
        /* <DEDUP_REMOVED lines=63> */
[----:B------:R-:W-:Y:S02]  /*c270*/  F2FP.F16.F32.PACK_AB R123, R124, R123 ;  /* 0x0000007b7c7b723e */ /* 0x000fe400000000ff */
        /* <DEDUP_REMOVED lines=11> */
.L_x_4966:
        /* <DEDUP_REMOVED lines=35> */
[----:B------:R-:W-:Y:S01]  /*c560*/  FSEL R0, R0, RZ, P5 ;  /* 0x000000ff00007208 */ /* 0x000fe20002800000 */
[----:B------:R-:W-:Y:S01]  /*c570*/  FMUL.FTZ R121, R110, UR6 ;  /* 0x000000066e797c20 */ /* 0x000fe20008410000 */
[----:B------:R-:W-:Y:S01]  /*c580*/  FMUL.FTZ R124, R113, UR6 ;  /* 0x00000006717c7c20 */ /* 0x000fe20008410000 */
[----:B------:R-:W-:Y:S01]  /*c590*/  LOP3.LUT P5, RZ, R131, 0xff00, RZ, 0xc0, !PT ;  /* 0x0000ff0083ff7812 */ /* 0x000fe200078ac0ff */
        /* <DEDUP_REMOVED lines=17> */
.L_x_4972:
[-CC-:B------:R-:W-:Y:S01]  /*c6b0*/  FFMA.FTZ R0, R125, R148.reuse, R149.reuse ;  /* 0x000000947d007223 */ /* 0x180fe20000010095 */
        /* <DEDUP_REMOVED lines=53> */
.L_x_4971:
        /* <DEDUP_REMOVED lines=9> */
[C---:B------:R-:W-:Y:S01]  /*caa0*/  FMUL.FTZ R114, R200.reuse, R121 ;  /* 0x00000079c8727220 */ /* 0x040fe20000410000 */
[----:B------:R-:W-:Y:S01]  /*cab0*/  FMUL.FTZ R108, R200, R109 ;  /* 0x0000006dc86c7220 */ /* 0x000fe20000410000 */
[-CC-:B------:R-:W-:Y:S01]  /*cac0*/  FFMA.FTZ R113, R128, R148.reuse, R149.reuse ;  /* 0x0000009480717223 */ /* 0x180fe20000010095 */
[----:B------:R-:W-:Y:S01]  /*cad0*/  FADD.FTZ R115, R147, -R0 ;  /* 0x8000000093737221 */ /* 0x000fe20000010000 */
[----:B------:R-:W-:Y:S01]  /*cae0*/  FMUL.FTZ R109, R114, UR6 ;  /* 0x00000006726d7c20 */ /* 0x000fe20008410000 */
[----:B------:R-:W-:Y:S01]  /*caf0*/  FFMA.FTZ R148, R129, R148, R149 ;  /* 0x0000009481947223 */ /* 0x000fe20000010095 */
[----:B------:R-:W-:Y:S01]  /*cb00*/  LOP3.LUT P4, RZ, R131, 0xff0000, RZ, 0xc0, !PT ;  /* 0x00ff000083ff7812 */ /* 0x000fe2000788c0ff */
[----:B------:R-:W-:Y:S01]  /*cb10*/  FMUL.FTZ R115, R200, R115 ;  /* 0x00000073c8737220 */ /* 0x000fe20000410000 */
[----:B------:R-:W-:Y:S01]  /*cb20*/  FADD.FTZ R113, R144, -R113 ;  /* 0x8000007190717221 */ /* 0x000fe20000010000 */
[----:B------:R-:W-:Y:S01]  /*cb30*/  ISETP.GE.U32.AND P2, PT, R130, RZ, PT ;  /* 0x000000ff8200720c */ /* 0x000fe20003f46070 */
[----:B------:R-:W-:Y:S01]  /*cb40*/  FADD.FTZ R111, R142, -R111 ;  /* 0x8000006f8e6f7221 */ /* 0x000fe20000010000 */
[----:B------:R-:W-:Y:S01]  /*cb50*/  FSEL R128, R109, RZ, P4 ;  /* 0x000000ff6d807208 */ /* 0x000fe20002000000 */
[----:B------:R-:W-:Y:S01]  /*cb60*/  FADD.FTZ R145, R145, -R148 ;  /* 0x8000009491917221 */ /* 0x000fe20000010000 */
[----:B------:R-:W-:Y:S01]  /*cb70*/  FADD.FTZ R109, R141, -R110 ;  /* 0x8000006e8d6d7221 */ /* 0x000fe20000010000 */
[----:B------:R-:W-:Y:S01]  /*cb80*/  FADD.FTZ R143, R143, -R112 ;  /* 0x800000708f8f7221 */ /* 0x000fe20000010000 */
[----:B------:R-:W-:Y:S01]  /*cb90*/  FMUL.FTZ R120, R115, UR6 ;  /* 0x0000000673787c20 */ /* 0x000fe20008410000 */
[----:B------:R-:W-:Y:S01]  /*cba0*/  FMUL.FTZ R0, R108, UR6 ;  /* 0x000000066c007c20 */ /* 0x000fe20008410000 */
[----:B------:R-:W-:Y:S01]  /*cbb0*/  FMUL.FTZ R112, R200, R113 ;  /* 0x00000071c8707220 */ /* 0x000fe20000410000 */
[----:B------:R-:W-:Y:S01]  /*cbc0*/  LOP3.LUT P5, RZ, R130, 0xff, RZ, 0xc0, !PT ;  /* 0x000000ff82ff7812 */ /* 0x000fe200078ac0ff */
        /* <DEDUP_REMOVED lines=27> */
.L_x_4973:
[-CC-:B------:R-:W-:Y:S01]  /*cd80*/  FFMA.FTZ R0, R125, R148.reuse, R149.reuse ;  /* 0x000000947d007223 */ /* 0x180fe20000010095 */
[-CC-:B0-----:R-:W-:Y:S01]  /*cd90*/  FFMA.FTZ R123, R128, R148.reuse, R149.reuse ;  /* 0x00000094807b7223 */ /* 0x181fe20000010095 */
        /* <DEDUP_REMOVED lines=51> */
.L_x_4969:
        /* <DEDUP_REMOVED lines=14> */
.L_x_4932:
        /* <DEDUP_REMOVED lines=14> */
[----:B------:R1:W5:Y:S01]  /*d290*/  LDL.LU R42, [R1+0x4c] ;  /* 0x00004c00012a7983 */ /* 0x0003620000300800 */
[----:B------:R-:W-:-:S03]  /*d2a0*/  MOV R31, R6 ;  /* 0x00000006001f7202 */ /* 0x000fc60000000f00 */
        /* <DEDUP_REMOVED lines=19> */
[----:B------:R1:W5:Y:S01]  /*d3e0*/  LDL.LU R18, [R1+0x6c] ;  /* 0x00006c0001127983 */ /* 0x0003620000300800 */
[----:B------:R-:W-:-:S03]  /*d3f0*/  MOV R249, R251 ;  /* 0x000000fb00f97202 */ /* 0x000fc60000000f00 */
        /* <DEDUP_REMOVED lines=22> */
[----:B------:R-:W-:-:S07]  /*d560*/  MOV R250, R252 ;  /* 0x000000fc00fa7202 */ /* 0x000fce0000000f00 */
.L_x_4931:
[----:B------:R-:W-:Y:S05]  /*d570*/  BSYNC B0 ;  /* 0x0000000000007941 */ /* 0x000fea0003800000 */
.L_x_4930:
[----:B------:R-:W2:Y:S01]  /*d580*/  S2R R70, SR_TID.X ;  /* 0x0000000000467919 */ /* 0x000ea20000002100 */
[----:B------:R-:W-:Y:S01]  /*d590*/  MOV R2, 0x400 ;  /* 0x0000040000027802 */ /* 0x000fe20000000f00 */
[----:B------:R-:W-:Y:S05]  /*d5a0*/  WARPSYNC.ALL ;  /* 0x0000000000007948 */ /* 0x000fea0003800000 */
[----:B------:R-:W3:Y:S01]  /*d5b0*/  S2R R3, SR_CgaCtaId ;  /* 0x0000000000037919 */ /* 0x000ee20000008800 */
[----:B------:R-:W4:Y:S01]  /*d5c0*/  S2UR UR4, SR_CTAID.X ;  /* 0x00000000000479c3 */ /* 0x000f220000002500 */
[----:B------:R-:W0:Y:S01]  /*d5d0*/  LDCU.128 UR16, c[0x0][0x440] ;  /* 0x00008800ff1077ac */ /* 0x000e220008000c00 */
[----:B--2---:R-:W-:-:S02]  /*d5e0*/  SHF.R.U32.HI R0, RZ, 0x5, R70 ;  /* 0x00000005ff007819 */ /* 0x004fc40000011646 */
[----:B------:R-:W-:-:S05]  /*d5f0*/  LOP3.LUT R69, R70, 0x1f, RZ, 0xc0, !PT ;  /* 0x0000001f46457812 */ /* 0x000fca00078ec0ff */
[----:B------:R-:W-:Y:S01]  /*d600*/  IMAD R0, R0, 0xa0, R69 ;  /* 0x000000a000007824 */ /* 0x000fe200078e0245 */
[----:B---3--:R-:W-:-:S04]  /*d610*/  LEA R3, R3, R2, 0x18 ;  /* 0x0000000203037211 */ /* 0x008fc800078ec0ff */
        /* <DEDUP_REMOVED lines=15> */
[----:B------:R-:W1:Y:S04]  /*d710*/  LDS R16, [R68+0x400] ;  /* 0x0004000044107984 */ /* 0x000e680000000800 */
[----:B------:R-:W0:Y:S04]  /*d720*/  LDS R17, [R68+0x600] ;  /* 0x0006000044117984 */ /* 0x000e280000000800 */
[----:B------:R-:W4:Y:S04]  /*d730*/  LDS R18, [R68+0x800] ;  /* 0x0008000044127984 */ /* 0x000f280000000800 */
[----:B------:R-:W4:Y:S04]  /*d740*/  LDS R19, [R68+0xa00] ;  /* 0x000a000044137984 */ /* 0x000f280000000800 */
[----:B------:R-:W4:Y:S04]  /*d750*/  LDS R33, [R68+0x1400] ;  /* 0x0014000044217984 */ /* 0x000f280000000800 */
[----:B------:R-:W4:Y:S04]  /*d760*/  LDS R32, [R68+0x1600] ;  /* 0x0016000044207984 */ /* 0x000f280000000800 */
[----:B------:R-:W4:Y:S04]  /*d770*/  LDS R35, [R68+0x1800] ;  /* 0x0018000044237984 */ /* 0x000f280000000800 */
[----:B------:R-:W4:Y:S04]  /*d780*/  LDS R34, [R68+0x1a00] ;  /* 0x001a000044227984 */ /* 0x000f280000000800 */
[----:B------:R-:W4:Y:S01]  /*d790*/  LDS R37, [R68+0x1c00] ;  /* 0x001c000044257984 */ /* 0x000f220000000800 */
[----:B--2---:R-:W-:-:S03]  /*d7a0*/  FADD.FTZ R2, RZ, R2 ;  /* 0x00000002ff027221 */ /* 0x004fc60000010000 */
[----:B------:R-:W2:Y:S01]  /*d7b0*/  LDS R36, [R68+0x1e00] ;  /* 0x001e000044247984 */ /* 0x000ea20000000800 */
[----:B---3--:R-:W-:Y:S01]  /*d7c0*/  FADD.FTZ R3, RZ, R3 ;  /* 0x00000003ff037221 */ /* 0x008fe20000010000 */
[----:B-1----:R-:W-:Y:S02]  /*d7d0*/  FADD.FTZ R16, RZ, R16 ;  /* 0x00000010ff107221 */ /* 0x002fe40000010000 */
[----:B------:R-:W-:Y:S01]  /*d7e0*/  LDS R39, [R68+0x2400] ;  /* 0x0024000044277984 */ /* 0x000fe20000000800 */
[----:B0-----:R-:W-:-:S03]  /*d7f0*/  FADD.FTZ R17, RZ, R17 ;  /* 0x00000011ff117221 */ /* 0x001fc60000010000 */
[----:B------:R-:W-:Y:S01]  /*d800*/  LDS R38, [R68+0x2600] ;  /* 0x0026000044267984 */ /* 0x000fe20000000800 */
[----:B----4-:R-:W-:-:S03]  /*d810*/  FADD.FTZ R18, RZ, R18 ;  /* 0x00000012ff127221 */ /* 0x010fc60000010000 */
[----:B------:R-:W0:Y:S01]  /*d820*/  LDS R40, [R68+0x2800] ;  /* 0x0028000044287984 */ /* 0x000e220000000800 */
[----:B------:R-:W-:-:S03]  /*d830*/  FADD.FTZ R19, RZ, R19 ;  /* 0x00000013ff137221 */ /* 0x000fc60000010000 */
[----:B------:R-:W1:Y:S01]  /*d840*/  LDS R41, [R68+0x2a00] ;  /* 0x002a000044297984 */ /* 0x000e620000000800 */
        /* <DEDUP_REMOVED lines=10> */
[----:B--2---:R-:W-:-:S03]  /*d8f0*/  FADD.FTZ R19, R19, R36 ;  /* 0x0000002413137221 */ /* 0x004fc60000010000 */
[----:B------:R-:W2:Y:S04]  /*d900*/  LDS R37, [R68+0x2000] ;  /* 0x0020000044257984 */ /* 0x000ea80000000800 */
[----:B------:R-:W2:Y:S04]  /*d910*/  LDS R36, [R68+0x2200] ;  /* 0x0022000044247984 */ /* 0x000ea80000000800 */
[----:B------:R-:W2:Y:S04]  /*d920*/  LDS R43, [R68+0x2e00] ;  /* 0x002e0000442b7984 */ /* 0x000ea80000000800 */
[----:B------:R-:W2:Y:S01]  /*d930*/  LDS R45, [R68+0x3000] ;  /* 0x00300000442d7984 */ /* 0x000ea20000000800 */
[----:B0-----:R-:W-:-:S03]  /*d940*/  FADD.FTZ R33, R33, R40 ;  /* 0x0000002821217221 */ /* 0x001fc60000010000 */
[----:B------:R-:W0:Y:S01]  /*d950*/  LDS R44, [R68+0x3200] ;  /* 0x00320000442c7984 */ /* 0x000e220000000800 */
[----:B-1----:R-:W-:-:S03]  /*d960*/  FADD.FTZ R32, R32, R41 ;  /* 0x0000002920207221 */ /* 0x002fc60000010000 */
[----:B------:R-:W1:Y:S01]  /*d970*/  LDS R47, [R68+0x3400] ;  /* 0x00340000442f7984 */ /* 0x000e620000000800 */
        /* <DEDUP_REMOVED lines=11> */
[----:B--2---:R-:W-:Y:S01]  /*da30*/  FADD.FTZ R2, R2, R37 ;  /* 0x0000002502027221 */ /* 0x004fe20000010000 */
[----:B------:R-:W-:Y:S02]  /*da40*/  FADD.FTZ R17, R17, R38 ;  /* 0x0000002611117221 */ /* 0x000fe40000010000 */
        /* <DEDUP_REMOVED lines=10> */
[----:B------:R-:W-:Y:S01]  /*daf0*/  LDS R64, [R68+0x4a00] ;  /* 0x004a000044407984 */ /* 0x000fe20000000800 */
[----:B---3--:R-:W-:-:S03]  /*db00*/  FADD.FTZ R3, R3, R46 ;  /* 0x0000002e03037221 */ /* 0x008fc60000010000 */
[----:B------:R-:W1:Y:S01]  /*db10*/  LDS R67, [R68+0x4c00] ;  /* 0x004c000044437984 */ /* 0x000e620000000800 */
[----:B----4-:R-:W-:-:S03]  /*db20*/  FADD.FTZ R16, R16, R49 ;  /* 0x0000003110107221 */ /* 0x010fc60000010000 */
[----:B------:R-:W3:Y:S01]  /*db30*/  LDS R66, [R68+0x4e00] ;  /* 0x004e000044427984 */ /* 0x000ee20000000800 */
[----:B------:R-:W-:Y:S01]  /*db40*/  FADD.FTZ R17, R17, R48 ;  /* 0x0000003011117221 */ /* 0x000fe20000010000 */
[----:B------:R-:W-:Y:S01]  /*db50*/  BAR.SYNC.DEFER_BLOCKING 0x0 ;  /* 0x0000000000007b1d */ /* 0x000fe20000010000 */
[----:B------:R-:W-:Y:S01]  /*db60*/  FADD.FTZ R33, R33, R50 ;  /* 0x0000003221217221 */ /* 0x000fe20000010000 */
[----:B------:R-:W-:Y:S01]  /*db70*/  FADD.FTZ R51, R32, R51 ;  /* 0x0000003320337221 */ /* 0x000fe20000010000 */
[----:B--2---:R-:W-:Y:S01]  /*db80*/  FADD.FTZ R35, R35, R60 ;  /* 0x0000003c23237221 */ /* 0x004fe20000010000 */
[----:B------:R-:W-:Y:S01]  /*db90*/  FADD.FTZ R61, R34, R61 ;  /* 0x0000003d223d7221 */ /* 0x000fe20000010000 */
[----:B------:R-:W-:Y:S01]  /*dba0*/  FADD.FTZ R63, R18, R63 ;  /* 0x0000003f123f7221 */ /* 0x000fe20000010000 */
[----:B------:R-:W-:Y:S01]  /*dbb0*/  FADD.FTZ R19, R19, R62 ;  /* 0x0000003e13137221 */ /* 0x000fe20000010000 */
[----:B------:R-:W-:Y:S01]  /*dbc0*/  STS.128 [R0], R28 ;  /* 0x0000001c00007388 */ /* 0x000fe20000000c00 */
[----:B0-----:R-:W-:-:S03]  /*dbd0*/  FADD.FTZ R65, R2, R65 ;  /* 0x0000004102417221 */ /* 0x001fc60000010000 */
[----:B------:R0:W-:Y:S04]  /*dbe0*/  STS.128 [R0+0x10], R4 ;  /* 0x0000100400007388 */ /* 0x0001e80000000c00 */
[----:B------:R-:W-:Y:S01]  /*dbf0*/  STS.128 [R0+0x400], R8 ;  /* 0x0004000800007388 */ /* 0x000fe20000000c00 */
[----:B-1----:R-:W-:-:S03]  /*dc00*/  FADD.FTZ R67, R16, R67 ;  /* 0x0000004310437221 */ /* 0x002fc60000010000 */
        /* <DEDUP_REMOVED lines=121> */
.L_x_4933:
        /* <DEDUP_REMOVED lines=8> */
.L_x_4976:
[----:B------:R-:W-:Y:S05]  /*e420*/  BSYNC B2 ;  /* 0x0000000000027941 */ /* 0x000fea0003800000 */
.L_x_4975:
        /* <DEDUP_REMOVED lines=8> */
.L_x_4977:
[----:B------:R-:W-:Y:S01]  /*e4b0*/  MOV R241, R148 ;  /* 0x0000009400f17202 */ /* 0x000fe20000000f00 */
[----:B------:R-:W-:Y:S02]  /*e4c0*/  HFMA2 R240, -RZ, RZ, 0, 1.1920928955078125e-07 ;  /* 0x00000002fff07431 */ /* 0x000fe400000001ff */
[----:B------:R-:W-:-:S07]  /*e4d0*/  FADD.FTZ R149, R149, R242 ;  /* 0x000000f295957221 */ /* 0x000fce0000010000 */
[----:B------:R-:W-:Y:S05]  /*e4e0*/  WARPSYNC.COLLECTIVE R238, `(.L_x_4978) ;  /* 0x00000000ee087348 */ /* 0x000fea0003c00000 */
[----:B------:R0:W1:Y:S02]  /*e4f0*/  SHFL.BFLY P4, R242, R241, R240, R239 ;  /* 0x0c0000f0f1f27389 */ /* 0x00006400000800ef */
[----:B01----:R-:W-:Y:S05]  /*e500*/  ENDCOLLECTIVE ;  /* 0x000000000000791b */ /* 0x003fea0003800000 */
.L_x_4978:
[----:B------:R-:W-:Y:S01]  /*e510*/  MOV R241, R149 ;  /* 0x0000009500f17202 */ /* 0x000fe20000000f00 */
[----:B------:R-:W-:-:S07]  /*e520*/  FADD.FTZ R148, R148, R242 ;  /* 0x000000f294947221 */ /* 0x000fce0000010000 */
[----:B------:R-:W-:Y:S05]  /*e530*/  WARPSYNC.COLLECTIVE R238, `(.L_x_4979) ;  /* 0x00000000ee087348 */ /* 0x000fea0003c00000 */
[----:B------:R0:W1:Y:S02]  /*e540*/  SHFL.BFLY P4, R242, R241, R240, R239 ;  /* 0x0c0000f0f1f27389 */ /* 0x00006400000800ef */
[----:B01----:R-:W-:Y:S05]  /*e550*/  ENDCOLLECTIVE ;  /* 0x000000000000791b */ /* 0x003fea0003800000 */
.L_x_4979:
[----:B------:R-:W-:Y:S01]  /*e560*/  MOV R241, R148 ;  /* 0x0000009400f17202 */ /* 0x000fe20000000f00 */
[----:B------:R-:W-:Y:S02]  /*e570*/  HFMA2 R240, -RZ, RZ, 0, 2.384185791015625e-07 ;  /* 0x00000004fff07431 */ /* 0x000fe400000001ff */
[----:B------:R-:W-:-:S07]  /*e580*/  FADD.FTZ R149, R149, R242 ;  /* 0x000000f295957221 */ /* 0x000fce0000010000 */
[----:B------:R-:W-:Y:S05]  /*e590*/  WARPSYNC.COLLECTIVE R238, `(.L_x_4980) ;  /* 0x00000000ee087348 */ /* 0x000fea0003c00000 */
[----:B------:R0:W1:Y:S02]  /*e5a0*/  SHFL.BFLY P4, R242, R241, R240, R239 ;  /* 0x0c0000f0f1f27389 */ /* 0x00006400000800ef */
[----:B01----:R-:W-:Y:S05]  /*e5b0*/  ENDCOLLECTIVE ;  /* 0x000000000000791b */ /* 0x003fea0003800000 */
.L_x_4980:
[----:B------:R-:W-:Y:S01]  /*e5c0*/  MOV R241, R149 ;  /* 0x0000009500f17202 */ /* 0x000fe20000000f00 */
[----:B------:R-:W-:-:S07]  /*e5d0*/  FADD.FTZ R148, R148, R242 ;  /* 0x000000f294947221 */ /* 0x000fce0000010000 */
[----:B------:R-:W-:Y:S05]  /*e5e0*/  WARPSYNC.COLLECTIVE R238, `(.L_x_4981) ;  /* 0x00000000ee087348 */ /* 0x000fea0003c00000 */
[----:B------:R0:W1:Y:S02]  /*e5f0*/  SHFL.BFLY P4, R242, R241, R240, R239 ;  /* 0x0c0000f0f1f27389 */ /* 0x00006400000800ef */
[----:B01----:R-:W-:Y:S05]  /*e600*/  ENDCOLLECTIVE ;  /* 0x000000000000791b */ /* 0x003fea0003800000 */
.L_x_4981:
[----:B------:R-:W-:Y:S01]  /*e610*/  MOV R241, R148 ;  /* 0x0000009400f17202 */ /* 0x000fe20000000f00 */
[----:B------:R-:W-:Y:S02]  /*e620*/  HFMA2 R240, -RZ, RZ, 0, 4.76837158203125e-07 ;  /* 0x00000008fff07431 */ /* 0x000fe400000001ff */
[----:B------:R-:W-:-:S07]  /*e630*/  FADD.FTZ R149, R149, R242 ;  /* 0x000000f295957221 */ /* 0x000fce0000010000 */
[----:B------:R-:W-:Y:S05]  /*e640*/  WARPSYNC.COLLECTIVE R238, `(.L_x_4982) ;  /* 0x00000000ee087348 */ /* 0x000fea0003c00000 */
[----:B------:R0:W1:Y:S02]  /*e650*/  SHFL.BFLY P4, R242, R241, R240, R239 ;  /* 0x0c0000f0f1f27389 */ /* 0x00006400000800ef */
[----:B01----:R-:W-:Y:S05]  /*e660*/  ENDCOLLECTIVE ;  /* 0x000000000000791b */ /* 0x003fea0003800000 */
.L_x_4982:
[----:B------:R-:W-:Y:S01]  /*e670*/  MOV R241, R149 ;  /* 0x0000009500f17202 */ /* 0x000fe20000000f00 */
[----:B------:R-:W-:-:S07]  /*e680*/  FADD.FTZ R148, R148, R242 ;  /* 0x000000f294947221 */ /* 0x000fce0000010000 */
[----:B------:R-:W-:Y:S05]  /*e690*/  WARPSYNC.COLLECTIVE R238, `(.L_x_4983) ;  /* 0x00000000ee087348 */ /* 0x000fea0003c00000 */
[----:B------:R0:W1:Y:S02]  /*e6a0*/  SHFL.BFLY P4, R242, R241, R240, R239 ;  /* 0x0c0000f0f1f27389 */ /* 0x00006400000800ef */
[----:B01----:R-:W-:Y:S05]  /*e6b0*/  ENDCOLLECTIVE ;  /* 0x000000000000791b */ /* 0x003fea0003800000 */
.L_x_4983:
[----:B------:R-:W-:Y:S01]  /*e6c0*/  MOV R241, R148 ;  /* 0x0000009400f17202 */ /* 0x000fe20000000f00 */
[----:B------:R-:W-:Y:S02]  /*e6d0*/  HFMA2 R240, -RZ, RZ, 0, 9.5367431640625e-07 ;  /* 0x00000010fff07431 */ /* 0x000fe400000001ff */
[----:B------:R-:W-:-:S07]  /*e6e0*/  FADD.FTZ R149, R149, R242 ;  /* 0x000000f295957221 */ /* 0x000fce0000010000 */
[----:B------:R-:W-:Y:S05]  /*e6f0*/  WARPSYNC.COLLECTIVE R238, `(.L_x_4984) ;  /* 0x00000000ee087348 */ /* 0x000fea0003c00000 */
[----:B------:R0:W1:Y:S02]  /*e700*/  SHFL.BFLY P4, R242, R241, R240, R239 ;  /* 0x0c0000f0f1f27389 */ /* 0x00006400000800ef */
[----:B01----:R-:W-:Y:S05]  /*e710*/  ENDCOLLECTIVE ;  /* 0x000000000000791b */ /* 0x003fea0003800000 */
.L_x_4984:
[----:B------:R-:W-:Y:S02]  /*e720*/  MOV R241, R149 ;  /* 0x0000009500f17202 */ /* 0x000fe40000000f00 */
[----:B------:R-:W-:-:S07]  /*e730*/  MOV R237, R242 ;  /* 0x000000f200ed7202 */ /* 0x000fce0000000f00 */
[----:B------:R-:W-:Y:S05]  /*e740*/  WARPSYNC.COLLECTIVE R238, `(.L_x_4985) ;  /* 0x00000000ee087348 */ /* 0x000fea0003c00000 */
[----:B------:R0:W1:Y:S02]  /*e750*/  SHFL.BFLY P4, R242, R241, R240, R239 ;  /* 0x0c0000f0f1f27389 */ /* 0x00006400000800ef */
[----:B01----:R-:W-:Y:S05]  /*e760*/  ENDCOLLECTIVE ;  /* 0x000000000000791b */ /* 0x003fea0003800000 */
.L_x_4985:
[----:B------:R-:W-:Y:S01]  /*e770*/  MOV R238, R242 ;  /* 0x000000f200ee7202 */ /* 0x000fe20000000f00 */
[----:B------:R-:W-:Y:S06]  /*e780*/  BRA `(.L_x_4986) ;  /* 0xffffff4000887947 */ /* 0x000fec000383ffff */
.L_x_4987:
        /* <DEDUP_REMOVED lines=15> */
.L_x_7161:


//--------------------- .text._ZN10layer_norm31ln_parallel_residual_bwd_kernelINS_13Kernel_traitsI6__halfffffjLj1280ELj1ELj4ELj1ELj16ENS_18Kernel_traits_baseILj1280ES2_ffffjLj128EEEEELb0ELb0ELb0EEEvNS_9BwdParamsE --------------------------
	.section	.text._ZN10layer_norm31ln_parallel_residual_bwd_kernelINS_13Kernel_traitsI6__halfffffjLj1280ELj1ELj4ELj1ELj16ENS_18Kernel_traits_baseILj1280ES2_ffffjLj128EEEEELb0ELb0ELb0EEEvNS_9BwdParamsE,"ax",@progbits
	.align	128
        .global         _ZN10layer_norm31ln_parallel_residual_bwd_kernelINS_13Kernel_traitsI6__halfffffjLj1280ELj1ELj4ELj1ELj16ENS_18Kernel_traits_baseILj1280ES2_ffffjLj128EEEEELb0ELb0ELb0EEEvNS_9BwdParamsE
        .type           _ZN10layer_norm31ln_parallel_residual_bwd_kernelINS_13Kernel_traitsI6__halfffffjLj1280ELj1ELj4ELj1ELj16ENS_18Kernel_traits_baseILj1280ES2_ffffjLj128EEEEELb0ELb0ELb0EEEvNS_9BwdParamsE,@function
        .size           _ZN10layer_norm31ln_parallel_residual_bwd_kernelINS_13Kernel_traitsI6__halfffffjLj1280ELj1ELj4ELj1ELj16ENS_18Kernel_traits_baseILj1280ES2_ffffjLj128EEEEELb0ELb0ELb0EEEvNS_9BwdParamsE,(.L_x_7162 - _ZN10layer_norm31ln_parallel_residual_bwd_kernelINS_13Kernel_traitsI6__halfffffjLj1280ELj1ELj4ELj1ELj16ENS_18Kernel_traits_baseILj1280ES2_ffffjLj128EEEEELb0ELb0ELb0EEEvNS_9BwdParamsE)
        .other          _ZN10layer_norm31ln_parallel_residual_bwd_kernelINS_13Kernel_traitsI6__halfffffjLj1280ELj1ELj4ELj1ELj16ENS_18Kernel_traits_baseILj1280ES2_ffffjLj128EEEEELb0ELb0ELb0EEEvNS_9BwdParamsE,@"STO_CUDA_ENTRY STV_DEFAULT"
_ZN10layer_norm31ln_parallel_residual_bwd_kernelINS_13Kernel_traitsI6__halfffffjLj1280ELj1ELj4ELj1ELj16ENS_18Kernel_traits_baseILj1280ES2_ffffjLj128EEEEELb0ELb0ELb0EEEvNS_9BwdParamsE:
.text._ZN10layer_norm31ln_parallel_residual_bwd_kernelINS_13Kernel_traitsI6__halfffffjLj1280ELj1ELj4ELj1ELj16ENS_18Kernel_traits_baseILj1280ES2_ffffjLj128EEEEELb0ELb0ELb0EEEvNS_9BwdParamsE:
[----:B------:R-:W0:Y:S01]  /*0000*/  LDC R1, c[0x0][0x37c] ;  /* 0x0000df00ff017b82 */ /* 0x000e220000000800 */
[----:B------:R-:W1:Y:S01]  /*0010*/  S2R R0, SR_TID.X ;  /* 0x0000000000007919 */ /* 0x000e620000002100 */
[----:B------:R-:W2:Y:S06]  /*0020*/  LDCU UR4, c[0x0][0x388] ;  /* 0x00007100ff0477ac */ /* 0x000eac0008000800 */
[----:B------:R-:W3:Y:S01]  /*0030*/  LDC.64 R42, c[0x0][0x3d0] ;  /* 0x0000f400ff2a7b82 */ /* 0x000ee20000000a00 */
[----:B0-----:R-:W-:Y:S01]  /*0040*/  IADD3 R1, PT, PT, R1, -0x188, RZ ;  /* 0xfffffe7801017810 */ /* 0x001fe20007ffe0ff */
[----:B------:R-:W0:Y:S01]  /*0050*/  LDCU.64 UR10, c[0x0][0x358] ;  /* 0x00006b00ff0a77ac */ /* 0x000e220008000a00 */
[----:B------:R-:W4:Y:S05]  /*0060*/  LDCU UR5, c[0x0][0x384] ;  /* 0x00007080ff0577ac */ /* 0x000f2a0008000800 */
[----:B------:R-:W0:Y:S01]  /*0070*/  LDC.64 R44, c[0x0][0x3d8] ;  /* 0x0000f600ff2c7b82 */ /* 0x000e220000000a00 */
[----:B------:R-:W0:Y:S01]  /*0080*/  LDCU UR24, c[0x0][0x388] ;  /* 0x00007100ff1877ac */ /* 0x000e220008000800 */
[----:B------:R-:W0:Y:S06]  /*0090*/  LDCU.U8 UR15, c[0x0][0x410] ;  /* 0x00008200ff0f77ac */ /* 0x000e2c0008000000 */
[----:B------:R-:W4:Y:S01]  /*00a0*/  LDC.64 R48, c[0x0][0x3d8] ;  /* 0x0000f600ff307b82 */ /* 0x000f220000000a00 */
[----:B--2---:R-:W-:Y:S01]  /*00b0*/  MOV R166, UR4 ;  /* 0x0000000400a67c02 */ /* 0x004fe20008000f00 */
[----:B------:R-:W2:Y:S03]  /*00c0*/  LDCU UR14, c[0x0][0x400] ;  /* 0x00008000ff0e77ac */ /* 0x000ea60008000800 */
[----:B------:R-:W-:Y:S01]  /*00d0*/  SHF.R.S32.HI R47, RZ, 0x1f, R166 ;  /* 0x0000001fff2f7819 */ /* 0x000fe200000114a6 */
[----:B------:R-:W0:Y:S02]  /*00e0*/  LDCU.64 UR6, c[0x0][0x470] ;  /* 0x00008e00ff0677ac */ /* 0x000e240008000a00 */
[----:B------:R-:W2:Y:S01]  /*00f0*/  LDC.64 R50, c[0x0][0x3d0] ;  /* 0x0000f400ff327b82 */ /* 0x000ea20000000a00 */
[----:B------:R-:W-:Y:S01]  /*0100*/  LEA.HI R47, R47, R166, RZ, 0x2 ;  /* 0x000000a62f2f7211 */ /* 0x000fe200078f10ff */
[----:B------:R-:W0:Y:S01]  /*0110*/  LDCU.64 UR12, c[0x0][0x438] ;  /* 0x00008700ff0c77ac */ /* 0x000e220008000a00 */
[C---:B-1----:R-:W-:Y:S01]  /*0120*/  LOP3.LUT R46, R0.reuse, 0x1f, RZ, 0xc, !PT ;  /* 0x0000001f002e7812 */ /* 0x042fe200078e0cff */
[----:B------:R-:W1:Y:S04]  /*0130*/  LDCU.64 UR8, c[0x0][0x478] ;  /* 0x00008f00ff0877ac */ /* 0x000e680008000a00 */
[----:B------:R-:W1:Y:S01]  /*0140*/  LDC.64 R52, c[0x0][0x3d8] ;  /* 0x0000f600ff347b82 */ /* 0x000e620000000a00 */
[----:B------:R-:W-:-:S02]  /*0150*/  LOP3.LUT R54, R0, 0x1f, RZ, 0xc0, !PT ;  /* 0x0000001f00367812 */ /* 0x000fc400078ec0ff */
[----:B------:R-:W-:Y:S02]  /*0160*/  LEA.HI.SX32 R145, R47, R46, 0x1e ;  /* 0x0000002e2f917211 */ /* 0x000fe400078ff2ff */
[----:B------:R-:W-:Y:S02]  /*0170*/  MOV R79, R54 ;  /* 0x00000036004f7202 */ /* 0x000fe40000000f00 */
[C---:B------:R-:W-:Y:S01]  /*0180*/  ISETP.GE.U32.AND P0, PT, R145.reuse, 0x20, PT ;  /* 0x000000209100780c */ /* 0x040fe20003f06070 */
[----:B------:R-:W2:Y:S01]  /*0190*/  LDC.64 R46, c[0x0][0x3d0] ;  /* 0x0000f400ff2e7b82 */ /* 0x000ea20000000a00 */
[C---:B------:R-:W-:Y:S02]  /*01a0*/  ISETP.GE.U32.AND P2, PT, R145.reuse, 0x40, PT ;  /* 0x000000409100780c */ /* 0x040fe40003f46070 */
[C---:B------:R-:W-:Y:S02]  /*01b0*/  ISETP.GE.U32.AND P6, PT, R145.reuse, 0x60, PT ;  /* 0x000000609100780c */ /* 0x040fe40003fc6070 */
[----:B------:R-:W-:-:S02]  /*01c0*/  ISETP.GE.U32.AND P5, PT, R145, 0x80, PT ;  /* 0x000000809100780c */ /* 0x000fc40003fa6070 */
[----:B------:R-:W-:Y:S01]  /*01d0*/  ISETP.GE.U32.AND P1, PT, R145, 0xa0, PT ;  /* 0x000000a09100780c */ /* 0x000fe20003f26070 */
[----:B------:R-:W1:Y:S04]  /*01e0*/  LDC.64 R54, c[0x0][0x3d0] ;  /* 0x0000f400ff367b82 */ /* 0x000e680000000a00 */
[----:B---3--:R-:W-:-:S04]  /*01f0*/  @P0 IMAD.WIDE.U32 R42, R79, 0x8, R42 ;  /* 0x000000084f2a0825 */ /* 0x008fc800078e002a */
[----:B------:R-:W3:Y:S01]  /*0200*/  LDC.64 R56, c[0x0][0x3d8] ;  /* 0x0000f600ff387b82 */ /* 0x000ee20000000a00 */
[C---:B0-----:R-:W-:Y:S01]  /*0210*/  @P0 IMAD.WIDE.U32 R44, R79.reuse, 0x8, R44 ;  /* 0x000000084f2c0825 */ /* 0x041fe200078e002c */
[----:B------:R-:W-:Y:S01]  /*0220*/  @P0 LOP3.LUT R79, R79, 0x20, RZ, 0xfc, !PT ;  /* 0x000000204f4f0812 */ /* 0x000fe200078efcff */
[----:B------:R-:W5:Y:S04]  /*0230*/  @P0 LDG.E.64 R10, desc[UR10][R42.64] ;  /* 0x0000000a2a0a0981 */ /* 0x000f68000c1e1b00 */
[C---:B----4-:R-:W-:Y:S01]  /*0240*/  @P2 IMAD.WIDE.U32 R48, R79.reuse, 0x8, R48 ;  /* 0x000000084f302825 */ /* 0x050fe200078e0030 */
[----:B------:R-:W0:Y:S08]  /*0250*/  LDC.64 R58, c[0x0][0x3d0] ;  /* 0x0000f400ff3a7b82 */ /* 0x000e300000000a00 */
[----:B------:R-:W4:Y:S01]  /*0260*/  LDC.64 R60, c[0x0][0x3d8] ;  /* 0x0000f600ff3c7b82 */ /* 0x000f220000000a00 */
[C---:B--2---:R-:W-:Y:S01]  /*0270*/  @P2 IMAD.WIDE.U32 R46, R79.reuse, 0x8, R46 ;  /* 0x000000084f2e2825 */ /* 0x044fe200078e002e */
[----:B------:R-:W-:Y:S01]  /*0280*/  @P2 IADD3 R79, PT, PT, R79, 0x20, RZ ;  /* 0x000000204f4f2810 */ /* 0x000fe20007ffe0ff */
[----:B------:R-:W5:Y:S04]  /*0290*/  @P2 LDG.E.64 R2, desc[UR10][R48.64] ;  /* 0x0000000a30022981 */ /* 0x000f68000c1e1b00 */
[C---:B------:R-:W-:Y:S01]  /*02a0*/  @P6 IMAD.WIDE.U32 R50, R79.reuse, 0x8, R50 ;  /* 0x000000084f326825 */ /* 0x040fe200078e0032 */
[----:B------:R-:W2:Y:S08]  /*02b0*/  LDC.64 R62, c[0x0][0x3d0] ;  /* 0x0000f400ff3e7b82 */ /* 0x000eb00000000a00 */
[----:B------:R-:W2:Y:S01]  /*02c0*/  LDC.64 R64, c[0x0][0x3d8] ;  /* 0x0000f600ff407b82 */ /* 0x000ea20000000a00 */
[C---:B-1----:R-:W-:Y:S01]  /*02d0*/  @P6 IMAD.WIDE.U32 R52, R79.reuse, 0x8, R52 ;  /* 0x000000084f346825 */ /* 0x042fe200078e0034 */
[----:B------:R-:W-:Y:S01]  /*02e0*/  @P6 IADD3 R79, PT, PT, R79, 0x20, RZ ;  /* 0x000000204f4f6810 */ /* 0x000fe20007ffe0ff */
[----:B------:R1:W5:Y:S01]  /*02f0*/  @P2 LDG.E.64 R4, desc[UR10][R46.64] ;  /* 0x0000000a2e042981 */ /* 0x000362000c1e1b00 */
[----:B------:R-:W-:-:S03]  /*0300*/  ISETP.GE.U32.AND P4, PT, R145, 0xc0, PT ;  /* 0x000000c09100780c */ /* 0x000fc60003f86070 */
[C---:B------:R-:W-:Y:S01]  /*0310*/  @P5 IMAD.WIDE.U32 R54, R79.reuse, 0x8, R54 ;  /* 0x000000084f365825 */ /* 0x040fe200078e0036 */
[----:B------:R-:W2:Y:S08]  /*0320*/  LDC.64 R66, c[0x0][0x3d0] ;  /* 0x0000f400ff427b82 */ /* 0x000eb00000000a00 */
[----:B------:R-:W2:Y:S01]  /*0330*/  LDC.64 R68, c[0x0][0x3d8] ;  /* 0x0000f600ff447b82 */ /* 0x000ea20000000a00 */
[C---:B---3--:R-:W-:Y:S01]  /*0340*/  @P5 IMAD.WIDE.U32 R56, R79.reuse, 0x8, R56 ;  /* 0x000000084f385825 */ /* 0x048fe200078e0038 */
[----:B------:R-:W-:Y:S01]  /*0350*/  @P5 IADD3 R79, PT, PT, R79, 0x20, RZ ;  /* 0x000000204f4f5810 */ /* 0x000fe20007ffe0ff */
[----:B------:R-:W5:Y:S05]  /*0360*/  @P6 LDG.E.64 R6, desc[UR10][R50.64] ;  /* 0x0000000a32066981 */ /* 0x000f6a000c1e1b00 */
[----:B------:R-:W3:Y:S01]  /*0370*/  LDC.64 R70, c[0x0][0x3d0] ;  /* 0x0000f400ff467b82 */ /* 0x000ee20000000a00 */
[----:B------:R-:W-:Y:S01]  /*0380*/  ISETP.GE.U32.AND P3, PT, R145, 0xe0, PT ;  /* 0x000000e09100780c */ /* 0x000fe20003f66070 */
[----:B0-----:R-:W-:-:S06]  /*0390*/  @P1 IMAD.WIDE.U32 R58, R79, 0x8, R58 ;  /* 0x000000084f3a1825 */ /* 0x001fcc00078e003a */
[----:B------:R-:W0:Y:S01]  /*03a0*/  LDC.64 R72, c[0x0][0x3d8] ;  /* 0x0000f600ff487b82 */ /* 0x000e220000000a00 */
[C---:B----4-:R-:W-:Y:S01]  /*03b0*/  @P1 IMAD.WIDE.U32 R60, R79.reuse, 0x8, R60 ;  /* 0x000000084f3c1825 */ /* 0x050fe200078e003c */
[----:B------:R-:W-:Y:S01]  /*03c0*/  @P1 IADD3 R79, PT, PT, R79, 0x20, RZ ;  /* 0x000000204f4f1810 */ /* 0x000fe20007ffe0ff */
[----:B------:R-:W5:Y:S04]  /*03d0*/  @P6 LDG.E.64 R8, desc[UR10][R52.64] ;  /* 0x0000000a34086981 */ /* 0x000f68000c1e1b00 */
[----:B------:R4:W5:Y:S01]  /*03e0*/  @P0 LDG.E.64 R16, desc[UR10][R44.64] ;  /* 0x0000000a2c100981 */ /* 0x000962000c1e1b00 */
[----:B-1----:R-:W1:Y:S01]  /*03f0*/  LDC.64 R46, c[0x0][0x3d0] ;  /* 0x0000f400ff2e7b82 */ /* 0x002e620000000a00 */
[----:B------:R-:W-:Y:S01]  /*0400*/  ISETP.GE.U32.AND P2, PT, R145, 0x100, PT ;  /* 0x000001009100780c */ /* 0x000fe20003f46070 */
[C---:B--2---:R-:W-:Y:S01]  /*0410*/  @P4 IMAD.WIDE.U32 R62, R79.reuse, 0x8, R62 ;  /* 0x000000084f3e4825 */ /* 0x044fe200078e003e */
[----:B------:R2:W5:Y:S05]  /*0420*/  @P5 LDG.E.64 R12, desc[UR10][R54.64] ;  /* 0x0000000a360c5981 */ /* 0x00056a000c1e1b00 */
[----:B------:R-:W4:Y:S01]  /*0430*/  LDC.64 R74, c[0x0][0x3d8] ;  /* 0x0000f600ff4a7b82 */ /* 0x000f220000000a00 */
[C---:B------:R-:W-:Y:S01]  /*0440*/  @P4 IMAD.WIDE.U32 R64, R79.reuse, 0x8, R64 ;  /* 0x000000084f404825 */ /* 0x040fe200078e0040 */
[----:B------:R-:W-:Y:S01]  /*0450*/  @P4 IADD3 R79, PT, PT, R79, 0x20, RZ ;  /* 0x000000204f4f4810 */ /* 0x000fe20007ffe0ff */
[----:B------:R2:W5:Y:S05]  /*0460*/  @P5 LDG.E.64 R14, desc[UR10][R56.64] ;  /* 0x0000000a380e5981 */ /* 0x00056a000c1e1b00 */
[----:B------:R-:W2:Y:S01]  /*0470*/  LDC.64 R48, c[0x0][0x3d0] ;  /* 0x0000f400ff307b82 */ /* 0x000ea20000000a00 */
[----:B------:R-:W-:Y:S01]  /*0480*/  ISETP.GE.U32.AND P6, PT, R145, 0x120, PT ;  /* 0x000001209100780c */ /* 0x000fe20003fc6070 */
[C---:B------:R-:W-:Y:S01]  /*0490*/  @P3 IMAD.WIDE.U32 R66, R79.reuse, 0x8, R66 ;  /* 0x000000084f423825 */ /* 0x040fe200078e0042 */
[----:B------:R0:W5:Y:S05]  /*04a0*/  @P4 LDG.E.64 R22, desc[UR10][R62.64] ;  /* 0x0000000a3e164981 */ /* 0x00016a000c1e1b00 */
[----:B------:R-:W2:Y:S01]  /*04b0*/  LDC.64 R76, c[0x0][0x3d8] ;  /* 0x0000f600ff4c7b82 */ /* 0x000ea20000000a00 */
[C---:B------:R-:W-:Y:S01]  /*04c0*/  @P3 IMAD.WIDE.U32 R68, R79.reuse, 0x8, R68 ;  /* 0x000000084f443825 */ /* 0x040fe200078e0044 */
[----:B------:R-:W-:Y:S01]  /*04d0*/  @P3 IADD3 R79, PT, PT, R79, 0x20, RZ ;  /* 0x000000204f4f3810 */ /* 0x000fe20007ffe0ff */
[----:B------:R0:W5:Y:S01]  /*04e0*/  @P4 LDG.E.64 R24, desc[UR10][R64.64] ;  /* 0x0000000a40184981 */ /* 0x000162000c1e1b00 */
[----:B------:R-:W-:-:S03]  /*04f0*/  ISETP.GE.U32.AND P5, PT, R145, 0x140, PT ;  /* 0x000001409100780c */ /* 0x000fc60003fa6070 */
[C---:B---3--:R-:W-:Y:S01]  /*0500*/  @P2 IMAD.WIDE.U32 R70, R79.reuse, 0x8, R70 ;  /* 0x000000084f462825 */ /* 0x048fe200078e0046 */
[----:B------:R3:W5:Y:S03]  /*0510*/  @P3 LDG.E.64 R26, desc[UR10][R66.64] ;  /* 0x0000000a421a3981 */ /* 0x000766000c1e1b00 */
[C---:B0-----:R-:W-:Y:S01]  /*0520*/  @P2 IMAD.WIDE.U32 R72, R79.reuse, 0x8, R72 ;  /* 0x000000084f482825 */ /* 0x041fe200078e0048 */
[----:B------:R-:W-:Y:S01]  /*0530*/  @P2 IADD3 R79, PT, PT, R79, 0x20, RZ ;  /* 0x000000204f4f2810 */ /* 0x000fe20007ffe0ff */
[----:B------:R3:W5:Y:S04]  /*0540*/  @P3 LDG.E.64 R28, desc[UR10][R68.64] ;  /* 0x0000000a441c3981 */ /* 0x000768000c1e1b00 */
[C---:B-1----:R-:W-:Y:S01]  /*0550*/  @P6 IMAD.WIDE.U32 R46, R79.reuse, 0x8, R46 ;  /* 0x000000084f2e6825 */ /* 0x042fe200078e002e */
[----:B------:R3:W5:Y:S03]  /*0560*/  @P2 LDG.E.64 R30, desc[UR10][R70.64] ;  /* 0x0000000a461e2981 */ /* 0x000766000c1e1b00 */
[C---:B----4-:R-:W-:Y:S01]  /*0570*/  @P6 IMAD.WIDE.U32 R74, R79.reuse, 0x8, R74 ;  /* 0x000000084f4a6825 */ /* 0x050fe200078e004a */
[----:B------:R-:W-:Y:S01]  /*0580*/  @P6 IADD3 R79, PT, PT, R79, 0x20, RZ ;  /* 0x000000204f4f6810 */ /* 0x000fe20007ffe0ff */
[----:B------:R3:W5:Y:S04]  /*0590*/  @P2 LDG.E.64 R32, desc[UR10][R72.64] ;  /* 0x0000000a48202981 */ /* 0x000768000c1e1b00 */
[C---:B--2---:R-:W-:Y:S01]  /*05a0*/  @P5 IMAD.WIDE.U32 R42, R79.reuse, 0x8, R48 ;  /* 0x000000084f2a5825 */ /* 0x044fe200078e0030 */
[----:B------:R3:W5:Y:S03]  /*05b0*/  @P6 LDG.E.64 R34, desc[UR10][R46.64] ;  /* 0x0000000a2e226981 */ /* 0x000766000c1e1b00 */
[----:B------:R-:W-:Y:S01]  /*05c0*/  @P5 IMAD.WIDE.U32 R44, R79, 0x8, R76 ;  /* 0x000000084f2c5825 */ /* 0x000fe200078e004c */
[----:B------:R3:W5:Y:S04]  /*05d0*/  @P6 LDG.E.64 R36, desc[UR10][R74.64] ;  /* 0x0000000a4a246981 */ /* 0x000768000c1e1b00 */
[----:B------:R3:W5:Y:S04]  /*05e0*/  @P5 LDG.E.64 R38, desc[UR10][R42.64] ;  /* 0x0000000a2a265981 */ /* 0x000768000c1e1b00 */
[----:B------:R3:W5:Y:S04]  /*05f0*/  @P5 LDG.E.64 R40, desc[UR10][R44.64] ;  /* 0x0000000a2c285981 */ /* 0x000768000c1e1b00 */
        /* <DEDUP_REMOVED lines=27> */
[----:B------:R-:W0:Y:S03]  /*07b0*/  S2UR UR4, SR_CTAID.X ;  /* 0x00000000000479c3 */ /* 0x000e260000002500 */
        /* <DEDUP_REMOVED lines=24> */
[----:B0-----:R-:W-:-:S03]  /*0940*/  USHF.L.U32 UR4, UR4, 0x2, URZ ;  /* 0x0000000204047899 */ /* 0x001fc600080006ff */
        /* <DEDUP_REMOVED lines=11> */
[----:B------:R3:W5:Y:S04]  /*0a00*/  @P1 LDG.E.64 R18, desc[UR10][R58.64] ;  /* 0x0000000a3a121981 */ /* 0x000768000c1e1b00 */
[----:B------:R3:W5:Y:S01]  /*0a10*/  @P1 LDG.E.64 R20, desc[UR10][R60.64] ;  /* 0x0000000a3c141981 */ /* 0x000762000c1e1b00 */
        /* <DEDUP_REMOVED lines=52> */
[----:B---3--:R-:W-:Y:S06]  /*0d60*/  @P1 BRA `(.L_x_4989) ;  /* 0x000000b800241947 */ /* 0x008fec0003800000 */
[----:B-----5:R-:W-:Y:S01]  /*0d70*/  MOV R0, R10 ;  /* 0x0000000a00007202 */ /* 0x020fe20000000f00 */
[----:B------:R-:W0:Y:S01]  /*0d80*/  LDCU.U8 UR4, c[0x0][0x410] ;  /* 0x00008200ff0477ac */ /* 0x000e220008000000 */
[--C-:B------:R-:W-:Y:S02]  /*0d90*/  SHF.R.U64 R42, R10, 0x10, R11.reuse ;  /* 0x000000100a2a7819 */ /* 0x100fe4000000120b */
[----:B------:R-:W-:Y:S02]  /*0da0*/  CS2R R248, SRZ ;  /* 0x0000000000f87805 */ /* 0x000fe4000001ff00 */
[----:B------:R-:W-:Y:S01]  /*0db0*/  MOV R43, R11 ;  /* 0x0000000b002b7202 */ /* 0x000fe20000000f00 */
[----:B------:R1:W-:Y:S01]  /*0dc0*/  STL.S16 [R1+0x186], R0 ;  /* 0x0001860001007387 */ /* 0x0003e20000100600 */
[----:B------:R-:W-:Y:S02]  /*0dd0*/  SHF.R.U32.HI R45, RZ, 0x10, R11 ;  /* 0x00000010ff2d7819 */ /* 0x000fe4000001160b */
[----:B------:R-:W-:-:S02]  /*0de0*/  CS2R R250, SRZ ;  /* 0x0000000000fa7805 */ /* 0x000fc4000001ff00 */
[----:B------:R-:W-:Y:S01]  /*0df0*/  MOV R10, R16 ;  /* 0x00000010000a7202 */ /* 0x000fe20000000f00 */
[----:B------:R1:W-:Y:S01]  /*0e00*/  STL.S16 [R1+0x182], R42 ;  /* 0x0001822a01007387 */ /* 0x0003e20000100600 */
        /* <DEDUP_REMOVED lines=8> */
[--C-:B------:R-:W-:Y:S01]  /*0e90*/  SHF.R.U64 R46, R4, 0x10, R5.reuse ;  /* 0x00000010042e7819 */ /* 0x100fe20000001205 */
[----:B0-----:R-:W-:Y:S01]  /*0ea0*/  UISETP.NE.AND UP0, UPT, UR4, URZ, UPT ;  /* 0x000000ff0400728c */ /* 0x001fe2000bf05270 */
[----:B------:R-:W-:Y:S01]  /*0eb0*/  MOV R47, R5 ;  /* 0x00000005002f7202 */ /* 0x000fe20000000f00 */
[----:B------:R1:W-:Y:S01]  /*0ec0*/  STL.S16 [R1+0x184], R10 ;  /* 0x0001840a01007387 */ /* 0x0003e20000100600 */
[----:B------:R-:W-:Y:S02]  /*0ed0*/  SHF.R.U32.HI R48, RZ, 0x10, R5 ;  /* 0x00000010ff307819 */ /* 0x000fe40000011605 */
[----:B------:R-:W-:Y:S02]  /*0ee0*/  CS2R R240, SRZ ;  /* 0x0000000000f07805 */ /* 0x000fe4000001ff00 */
[----:B------:R-:W-:Y:S01]  /*0ef0*/  MOV R4, R2 ;  /* 0x0000000200047202 */ /* 0x000fe20000000f00 */
[----:B------:R1:W-:Y:S01]  /*0f00*/  STL.S16 [R1+0x180], R11 ;  /* 0x0001800b01007387 */ /* 0x0003e20000100600 */
[----:B------:R-:W-:-:S02]  /*0f10*/  SHF.R.U64 R2, R2, 0x10, R3 ;  /* 0x0000001002027819 */ /* 0x000fc40000001203 */
[----:B------:R-:W-:Y:S02]  /*0f20*/  CS2R R242, SRZ ;  /* 0x0000000000f27805 */ /* 0x000fe4000001ff00 */
        /* <DEDUP_REMOVED lines=132> */
[----:B------:R-:W-:Y:S01]  /*1770*/  PRMT R252, R79, 0x5410, R252 ;  /* 0x000054104ffc7816 */ /* 0x000fe200000000fc */
[----:B------:R1:W-:Y:S01]  /*1780*/  STL.S16 [R1+0x138], R20 ;  /* 0x0001381401007387 */ /* 0x0003e20000100600 */
[----:B------:R-:W-:-:S02]  /*1790*/  PRMT R167, R40, 0x5410, R167 ;  /* 0x0000541028a77816 */ /* 0x000fc400000000a7 */
        /* <DEDUP_REMOVED lines=108> */
.L_x_5111:
[----:B-1----:R-:W0:Y:S02]  /*1e60*/  LDC.64 R2, c[0x0][0x3c0] ;  /* 0x0000f000ff027b82 */ /* 0x002e240000000a00 */
[----:B0-----:R-:W-:-:S05]  /*1e70*/  IMAD.WIDE R2, R165, 0x4, R2 ;  /* 0x00000004a5027825 */ /* 0x001fca00078e0202 */
[----:B--234-:R0:W2:Y:S01]  /*1e80*/  LDG.E R96, desc[UR10][R2.64] ;  /* 0x0000000a02607981 */ /* 0x01c0a2000c1e1900 */
[C---:B------:R-:W-:Y:S01]  /*1e90*/  ISETP.GE.U32.AND P2, PT, R145.reuse, 0x60, PT ;  /* 0x000000609100780c */ /* 0x040fe20003f46070 */
[----:B0-----:R-:W0:Y:S01]  /*1ea0*/  LDC.64 R2, c[0x0][0x3c8] ;  /* 0x0000f200ff027b82 */ /* 0x001e220000000a00 */
[----:B------:R-:W1:Y:S01]  /*1eb0*/  S2R R98, SR_TID.X ;  /* 0x0000000000627919 */ /* 0x000e620000002100 */
[----:B------:R-:W-:Y:S02]  /*1ec0*/  ISETP.GE.U32.AND P6, PT, R145, 0x80, PT ;  /* 0x000000809100780c */ /* 0x000fe40003fc6070 */
[----:B------:R-:W-:-:S08]  /*1ed0*/  LOP3.LUT R4, R4, 0xfffffffe, RZ, 0xc0, !PT ;  /* 0xfffffffe04047812 */ /* 0x000fd000078ec0ff */
[----:B------:R-:W-:Y:S02]  /*1ee0*/  @P2 LOP3.LUT R4, R4, 0x1, RZ, 0xfc, !PT ;  /* 0x0000000104042812 */ /* 0x000fe400078efcff */
[C---:B------:R-:W-:Y:S02]  /*1ef0*/  ISETP.GE.U32.AND P5, PT, R145.reuse, 0xa0, PT ;  /* 0x000000a09100780c */ /* 0x040fe40003fa6070 */
[----:B------:R-:W-:Y:S02]  /*1f00*/  LOP3.LUT R4, R4, 0xfffffffd, RZ, 0xc0, !PT ;  /* 0xfffffffd04047812 */ /* 0x000fe400078ec0ff */
[----:B------:R-:W-:Y:S02]  /*1f10*/  MOV R166, UR24 ;  /* 0x0000001800a67c02 */ /* 0x000fe40008000f00 */
[----:B------:R-:W-:Y:S02]  /*1f20*/  @P6 LOP3.LUT R4, R4, 0x2, RZ, 0xfc, !PT ;  /* 0x0000000204046812 */ /* 0x000fe400078efcff */
[----:B------:R-:W-:-:S02]  /*1f30*/  ISETP.GE.U32.AND P3, PT, R145, 0xc0, PT ;  /* 0x000000c09100780c */ /* 0x000fc40003f66070 */
[----:B------:R-:W-:Y:S01]  /*1f40*/  LOP3.LUT R4, R4, 0xfffffffb, RZ, 0xc0, !PT ;  /* 0xfffffffb04047812 */ /* 0x000fe200078ec0ff */
[----:B0-----:R-:W-:-:S03]  /*1f50*/  IMAD.WIDE R2, R165, 0x4, R2 ;  /* 0x00000004a5027825 */ /* 0x001fc600078e0202 */
[----:B------:R-:W-:-:S03]  /*1f60*/  @P5 LOP3.LUT R4, R4, 0x4, RZ, 0xfc, !PT ;  /* 0x0000000404045812 */ /* 0x000fc600078efcff */
[----:B------:R0:W5:Y:S01]  /*1f70*/  LDG.E R3, desc[UR10][R2.64] ;  /* 0x0000000a02037981 */ /* 0x000162000c1e1900 */
[C---:B------:R-:W-:Y:S01]  /*1f80*/  ISETP.GE.U32.AND P2, PT, R145.reuse, 0xe0, PT ;  /* 0x000000e09100780c */ /* 0x040fe20003f46070 */
[----:B------:R-:W-:Y:S01]  /*1f90*/  BSSY.RECONVERGENT B1, `(.L_x_4990) ;  /* 0x0000066000017945 */ /* 0x000fe20003800200 */
[----:B------:R-:W-:Y:S02]  /*1fa0*/  LOP3.LUT R4, R4, 0xfffffff7, RZ, 0xc0, !PT ;  /* 0xfffffff704047812 */ /* 0x000fe400078ec0ff */
[----:B------:R-:W-:Y:S02]  /*1fb0*/  CS2R R146, SRZ ;  /* 0x0000000000927805 */ /* 0x000fe4000001ff00 */
[----:B-1----:R-:W-:Y:S02]  /*1fc0*/  LOP3.LUT R98, R98, 0x1f, RZ, 0xc0, !PT ;  /* 0x0000001f62627812 */ /* 0x002fe400078ec0ff */
[----:B------:R-:W-:Y:S02]  /*1fd0*/  @P3 LOP3.LUT R4, R4, 0x8, RZ, 0xfc, !PT ;  /* 0x0000000804043812 */ /* 0x000fe400078efcff */
[----:B------:R-:W-:Y:S01]  /*1fe0*/  ISETP.GE.U32.AND P4, PT, R145, 0x40, PT ;  /* 0x000000409100780c */ /* 0x000fe20003f86070 */
[----:B0-----:R-:W-:Y:S01]  /*1ff0*/  IMAD R2, R165, R166, RZ ;  /* 0x000000a6a5027224 */ /* 0x001fe200078e02ff */
[----:B------:R-:W-:-:S04]  /*2000*/  LOP3.LUT R4, R4, 0xffffffdf, RZ, 0xc0, !PT ;  /* 0xffffffdf04047812 */ /* 0x000fc800078ec0ff */
[----:B------:R-:W-:Y:S02]  /*2010*/  SHF.R.S32.HI R97, RZ, 0x1f, R2 ;  /* 0x0000001fff617819 */ /* 0x000fe40000011402 */
[----:B------:R-:W-:Y:S02]  /*2020*/  @P2 LOP3.LUT R4, R4, 0x20, RZ, 0xfc, !PT ;  /* 0x0000002004042812 */ /* 0x000fe400078efcff */
[----:B------:R-:W-:-:S04]  /*2030*/  LEA.HI R2, R97, R2, RZ, 0x2 ;  /* 0x0000000261027211 */ /* 0x000fc800078f10ff */
[----:B------:R-:W-:-:S04]  /*2040*/  LEA.HI.SX32 R2, R2, R98, 0x1e ;  /* 0x0000006202027211 */ /* 0x000fc800078ff2ff */
[----:B------:R-:W-:Y:S02]  /*2050*/  MOV R164, R2 ;  /* 0x0000000200a47202 */ /* 0x000fe40000000f00 */
[----:B--2---:R-:W-:Y:S01]  /*2060*/  FSEL R144, R96, RZ, !P1 ;  /* 0x000000ff60907208 */ /* 0x004fe20004800000 */
[----:B------:R-:W-:Y:S06]  /*2070*/  @!P0 BRA `(.L_x_4991) ;  /* 0x00000004005c8947 */ /* 0x000fec0003800000 */
[----:B------:R-:W0:Y:S01]  /*2080*/  LDC.64 R96, c[0x0][0x3a8] ;  /* 0x0000ea00ff607b82 */ /* 0x000e220000000a00 */
[----:B------:R-:W2:Y:S04]  /*2090*/  LDL.S16 R15, [R1+0x184] ;  /* 0x00018400010f7983 */ /* 0x000ea80000100600 */
[----:B------:R-:W3:Y:S03]  /*20a0*/  LDL.S16 R131, [R1+0x186] ;  /* 0x0001860001837983 */ /* 0x000ee60000100600 */
[----:B------:R-:W1:Y:S01]  /*20b0*/  LDC.64 R100, c[0x0][0x430] ;  /* 0x00010c00ff647b82 */ /* 0x000e620000000a00 */
[----:B------:R-:W4:Y:S04]  /*20c0*/  LDL.LU R164, [R1+0x40] ;  /* 0x0000400001a47983 */ /* 0x000f280000300800 */
[----:B------:R-:W4:Y:S03]  /*20d0*/  LDL.LU R135, [R1+0xe0] ;  /* 0x0000e00001877983 */ /* 0x000f260000300800 */
[----:B------:R-:W1:Y:S01]  /*20e0*/  LDC.64 R104, c[0x0][0x428] ;  /* 0x00010a00ff687b82 */ /* 0x000e620000000a00 */
[----:B------:R-:W4:Y:S04]  /*20f0*/  LDL.S16 R123, [R1+0x180] ;  /* 0x00018000017b7983 */ /* 0x000f280000100600 */
[----:B------:R-:W4:Y:S01]  /*2100*/  LDL.S16 R110, [R1+0x182] ;  /* 0x00018200016e7983 */ /* 0x000f220000100600 */
[----:B0-----:R-:W-:-:S06]  /*2110*/  IMAD.WIDE.U32 R96, R2, 0x10, R96 ;  /* 0x0000001002607825 */ /* 0x001fcc00078e0060 */
[----:B------:R-:W3:Y:S01]  /*2120*/  LDG.E.128 R96, desc[UR10][R96.64] ;  /* 0x0000000a60607981 */ /* 0x000ee2000c1e1d00 */
[----:B-1----:R-:W-:-:S06]  /*2130*/  IMAD.WIDE.U32 R100, R2, 0x10, R100 ;  /* 0x0000001002647825 */ /* 0x002fcc00078e0064 */
[----:B------:R-:W4:Y:S01]  /*2140*/  LDG.E.128 R100, desc[UR10][R100.64] ;  /* 0x0000000a64647981 */ /* 0x000f22000c1e1d00 */
[----:B------:R-:W-:-:S06]  /*2150*/  IMAD.WIDE.U32 R104, R2, 0x10, R104 ;  /* 0x0000001002687825 */ /* 0x000fcc00078e0068 */
[----:B------:R-:W4:Y:S01]  /*2160*/  LDG.E.128 R104, desc[UR10][R104.64] ;  /* 0x0000000a68687981 */ /* 0x000f22000c1e1d00 */
[----:B------:R-:W-:-:S04]  /*2170*/  ISETP.NE.U32.AND P0, PT, RZ, UR12, PT ;  /* 0x0000000cff007c0c */ /* 0x000fc8000bf05070 */
[----:B------:R-:W-:-:S13]  /*2180*/  ISETP.NE.AND.EX P0, PT, RZ, UR13, PT, P0 ;  /* 0x0000000dff007c0c */ /* 0x000fda000bf05300 */
[----:B------:R-:W0:Y:S02]  /*2190*/  @P0 LDC.64 R108, c[0x0][0x438] ;  /* 0x00010e00ff6c0b82 */ /* 0x000e240000000a00 */
[----:B0-----:R-:W-:-:S05]  /*21a0*/  @P0 IMAD.WIDE.U32 R108, R2, 0x10, R108 ;  /* 0x00000010026c0825 */ /* 0x001fca00078e006c */
[----:B------:R4:W5:Y:S01]  /*21b0*/  @P0 LDG.E.128 R48, desc[UR10][R108.64] ;  /* 0x0000000a6c300981 */ /* 0x000962000c1e1d00 */
[----:B--2---:R-:W-:Y:S02]  /*21c0*/  HADD2.F32 R0, -RZ, R15.H0_H0 ;  /* 0x2000000fff007230 */ /* 0x004fe40000004100 */
[----:B---3--:R-:W-:Y:S01]  /*21d0*/  FADD.FTZ R15, -R144, R96 ;  /* 0x00000060900f7221 */ /* 0x008fe20000010100 */
[----:B------:R-:W-:Y:S02]  /*21e0*/  HADD2.F32 R96, -RZ, R131.H0_H0 ;  /* 0x20000083ff607230 */ /* 0x000fe40000004100 */
[----:B----4-:R-:W-:Y:S01]  /*21f0*/  FMUL.FTZ R108, R100, R0 ;  /* 0x00000000646c7220 */ /* 0x010fe20000410000 */
[----:B-----5:R-:W-:Y:S01]  /*2200*/  FMUL.FTZ R0, R3, R15 ;  /* 0x0000000f03007220 */ /* 0x020fe20000410000 */
[----:B------:R-:W-:Y:S02]  /*2210*/  HADD2.F32 R15, -RZ, R123.H0_H0 ;  /* 0x2000007bff0f7230 */ /* 0x000fe40000004100 */
[----:B------:R-:W-:Y:S01]  /*2220*/  FADD.FTZ R164, R164, R104 ;  /* 0x00000068a4a47221 */ /* 0x000fe20000010000 */
[C---:B------:R-:W-:Y:S01]  /*2230*/  FFMA.FTZ R135, R104.reuse, R0, R135 ;  /* 0x0000000068877223 */ /* 0x040fe20000010087 */
[----:B------:R-:W-:Y:S01]  /*2240*/  FFMA.FTZ R131, R104, R96, R108 ;  /* 0x0000006068837223 */ /* 0x000fe2000001006c */
[----:B------:R-:W-:-:S02]  /*2250*/  FADD.FTZ R188, R188, R100 ;  /* 0x00000064bcbc7221 */ /* 0x000fc40000010000 */
[----:B------:R0:W-:Y:S01]  /*2260*/  STL [R1+0x40], R164 ;  /* 0x000040a401007387 */ /* 0x0001e20000100800 */
[----:B------:R-:W-:Y:S01]  /*2270*/  FFMA.FTZ R228, R100, R0, R228 ;  /* 0x0000000064e47223 */ /* 0x000fe200000100e4 */
[----:B------:R-:W-:Y:S02]  /*2280*/  FADD.FTZ R97, -R144, R97 ;  /* 0x0000006190617221 */ /* 0x000fe40000010100 */
[----:B------:R1:W-:Y:S01]  /*2290*/  STL [R1+0xe0], R135 ;  /* 0x0000e08701007387 */ /* 0x0003e20000100800 */
[----:B------:R-:W-:Y:S01]  /*22a0*/  FMUL.FTZ R100, R101, R15 ;  /* 0x0000000f65647220 */ /* 0x000fe20000410000 */
[----:B------:R-:W-:Y:S02]  /*22b0*/  HADD2.F32 R96, -RZ, R110.H0_H0 ;  /* 0x2000006eff607230 */ /* 0x000fe40000004100 */
[----:B------:R-:W2:Y:S04]  /*22c0*/  LDL.S16 R123, [R1+0x17c] ;  /* 0x00017c00017b7983 */ /* 0x000ea80000100600 */
[----:B------:R-:W3:Y:S04]  /*22d0*/  LDL.S16 R108, [R1+0x17e] ;  /* 0x00017e00016c7983 */ /* 0x000ee80000100600 */
[----:B0-----:R-:W4:Y:S01]  /*22e0*/  LDL.LU R164, [R1+0x48] ;  /* 0x0000480001a47983 */ /* 0x001f220000300800 */
[----:B------:R-:W-:-:S03]  /*22f0*/  FMUL.FTZ R15, R3, R97 ;  /* 0x00000061030f7220 */ /* 0x000fc60000410000 */
[----:B------:R-:W3:Y:S01]  /*2300*/  LDL.LU R147, [R1+0xe8] ;  /* 0x0000e80001937983 */ /* 0x000ee20000300800 */
[----:B-1----:R-:W-:-:S03]  /*2310*/  FFMA.FTZ R135, R105, R96, R100 ;  /* 0x0000006069877223 */ /* 0x002fc60000010064 */
[----:B------:R-:W3:Y:S04]  /*2320*/  LDL.S16 R110, [R1+0x178] ;  /* 0x00017800016e7983 */ /* 0x000ee80000100600 */
[----:B------:R-:W3:Y:S04]  /*2330*/  LDL.S16 R109, [R1+0x17a] ;  /* 0x00017a00016d7983 */ /* 0x000ee80000100600 */
[----:B------:R-:W3:Y:S04]  /*2340*/  LDL.LU R146, [R1+0x4c] ;  /* 0x00004c0001927983 */ /* 0x000ee80000300800 */
[----:B------:R-:W3:Y:S04]  /*2350*/  LDL.LU R104, [R1+0xec] ;  /* 0x0000ec0001687983 */ /* 0x000ee80000300800 */
[----:B------:R-:W3:Y:S04]  /*2360*/  LDL.LU R97, [R1+0xe4] ;  /* 0x0000e40001617983 */ /* 0x000ee80000300800 */
[----:B------:R-:W3:Y:S01]  /*2370*/  LDL.LU R100, [R1+0x44] ;  /* 0x0000440001647983 */ /* 0x000ee20000300800 */
[C---:B------:R-:W-:Y:S01]  /*2380*/  FADD.FTZ R98, -R144.reuse, R98 ;  /* 0x0000006290627221 */ /* 0x040fe20000010100 */
[----:B------:R-:W-:Y:S01]  /*2390*/  FADD.FTZ R99, -R144, R99 ;  /* 0x0000006390637221 */ /* 0x000fe20000010100 */
[----:B------:R-:W-:Y:S01]  /*23a0*/  FADD.FTZ R189, R189, R101 ;  /* 0x00000065bdbd7221 */ /* 0x000fe20000010000 */
[----:B------:R-:W-:Y:S01]  /*23b0*/  FFMA.FTZ R229, R101, R15, R229 ;  /* 0x0000000f65e57223 */ /* 0x000fe200000100e5 */
[----:B------:R-:W-:Y:S01]  /*23c0*/  FADD.FTZ R190, R190, R102 ;  /* 0x00000066bebe7221 */ /* 0x000fe20000010000 */
[----:B------:R-:W-:Y:S01]  /*23d0*/  FADD.FTZ R191, R191, R103 ;  /* 0x00000067bfbf7221 */ /* 0x000fe20000010000 */
[----:B--2---:R-:W-:-:S02]  /*23e0*/  HADD2.F32 R96, -RZ, R123.H0_H0 ;  /* 0x2000007bff607230 */ /* 0x004fc40000004100 */
[----:B----4-:R-:W-:Y:S01]  /*23f0*/  FADD.FTZ R164, R164, R106 ;  /* 0x0000006aa4a47221 */ /* 0x010fe20000010000 */
[----:B---3--:R-:W-:Y:S01]  /*2400*/  FFMA.FTZ R97, R105, R15, R97 ;  /* 0x0000000f69617223 */ /* 0x008fe20000010061 */
[----:B------:R-:W-:-:S05]  /*2410*/  FADD.FTZ R100, R100, R105 ;  /* 0x0000006964647221 */ /* 0x000fca0000010000 */
[----:B------:R-:W-:Y:S04]  /*2420*/  STL [R1+0x44], R100 ;  /* 0x0000446401007387 */ /* 0x000fe80000100800 */
[----:B------:R0:W-:Y:S02]  /*2430*/  STL [R1+0xe4], R97 ;  /* 0x0000e46101007387 */ /* 0x0001e40000100800 */
[----:B0-----:R-:W-:Y:S01]  /*2440*/  FMUL.FTZ R97, R102, R96 ;  /* 0x0000006066617220 */ /* 0x001fe20000410000 */
[----:B------:R-:W-:Y:S02]  /*2450*/  HADD2.F32 R96, -RZ, R108.H0_H0 ;  /* 0x2000006cff607230 */ /* 0x000fe40000004100 */
[----:B------:R-:W-:-:S03]  /*2460*/  FMUL.FTZ R108, R3, R98 ;  /* 0x00000062036c7220 */ /* 0x000fc60000410000 */
[C---:B------:R-:W-:Y:S01]  /*2470*/  FFMA.FTZ R123, R106.reuse, R96, R97 ;  /* 0x000000606a7b7223 */ /* 0x040fe20000010061 */
[----:B------:R-:W-:Y:S02]  /*2480*/  HADD2.F32 R96, -RZ, R110.H0_H0 ;  /* 0x2000006eff607230 */ /* 0x000fe40000004100 */
[----:B------:R-:W-:Y:S01]  /*2490*/  FMUL.FTZ R110, R3, R99 ;  /* 0x00000063036e7220 */ /* 0x000fe20000410000 */
[----:B------:R-:W-:Y:S01]  /*24a0*/  FFMA.FTZ R147, R106, R108, R147 ;  /* 0x0000006c6a937223 */ /* 0x000fe20000010093 */
[----:B------:R-:W-:Y:S02]  /*24b0*/  FADD.FTZ R146, R146, R107 ;  /* 0x0000006b92927221 */ /* 0x000fe40000010000 */
[----:B------:R-:W-:Y:S01]  /*24c0*/  FFMA.FTZ R104, R107, R110, R104 ;  /* 0x0000006e6b687223 */ /* 0x000fe20000010068 */
[----:B------:R-:W-:Y:S01]  /*24d0*/  STL [R1+0x48], R164 ;  /* 0x000048a401007387 */ /* 0x000fe20000100800 */
[----:B------:R-:W-:-:S03]  /*24e0*/  FMUL.FTZ R97, R103, R96 ;  /* 0x0000006067617220 */ /* 0x000fc60000410000 */
[----:B------:R-:W-:Y:S01]  /*24f0*/  STL [R1+0xe8], R147 ;  /* 0x0000e89301007387 */ /* 0x000fe20000100800 */
[----:B------:R-:W-:-:S03]  /*2500*/  HADD2.F32 R96, -RZ, R109.H0_H0 ;  /* 0x2000006dff607230 */ /* 0x000fc60000004100 */
[----:B------:R0:W-:Y:S04]  /*2510*/  STL [R1+0x4c], R146 ;  /* 0x00004c9201007387 */ /* 0x0001e80000100800 */
[----:B------:R1:W-:Y:S01]  /*2520*/  STL [R1+0xec], R104 ;  /* 0x0000ec6801007387 */ /* 0x0003e20000100800 */
[----:B------:R-:W-:Y:S01]  /*2530*/  FFMA.FTZ R109, R107, R96, R97 ;  /* 0x000000606b6d7223 */ /* 0x000fe20000010061 */
[----:B------:R-:W-:Y:S01]  /*2540*/  FADD.FTZ R97, RZ, R131 ;  /* 0x00000083ff617221 */ /* 0x000fe20000010000 */
[----:B------:R-:W-:-:S03]  /*2550*/  FFMA.FTZ R96, R0, R131, RZ ;  /* 0x0000008300607223 */ /* 0x000fc600000100ff */
[----:B------:R-:W-:Y:S01]  /*2560*/  FADD.FTZ R97, R97, R135 ;  /* 0x0000008761617221 */ /* 0x000fe20000010000 */
[----:B------:R-:W-:-:S03]  /*2570*/  FFMA.FTZ R96, R15, R135, R96 ;  /* 0x000000870f607223 */ /* 0x000fc60000010060 */
[----:B------:R-:W-:Y:S01]  /*2580*/  FADD.FTZ R97, R97, R123 ;  /* 0x0000007b61617221 */ /* 0x000fe20000010000 */
[----:B------:R-:W-:Y:S01]  /*2590*/  FFMA.FTZ R96, R108, R123, R96 ;  /* 0x0000007b6c607223 */ /* 0x000fe20000010060 */
[----:B------:R-:W-:Y:S01]  /*25a0*/  FFMA.FTZ R230, R102, R108, R230 ;  /* 0x0000006c66e67223 */ /* 0x000fe200000100e6 */
[----:B------:R-:W-:Y:S01]  /*25b0*/  FFMA.FTZ R231, R103, R110, R231 ;  /* 0x0000006e67e77223 */ /* 0x000fe200000100e7 */
[----:B0-----:R-:W-:Y:S01]  /*25c0*/  FADD.FTZ R146, R97, R109 ;  /* 0x0000006d61927221 */ /* 0x001fe20000010000 */
[----:B------:R-:W-:Y:S01]  /*25d0*/  FFMA.FTZ R147, R110, R109, R96 ;  /* 0x0000006d6e937223 */ /* 0x000fe20000010060 */
[----:B-1----:R-:W-:-:S07]  /*25e0*/  IADD3 R164, PT, PT, R2, 0x20, RZ ;  /* 0x0000002002a47810 */ /* 0x002fce0007ffe0ff */
.L_x_4991:
[----:B------:R-:W-:Y:S05]  /*25f0*/  BSYNC.RECONVERGENT B1 ;  /* 0x0000000000017941 */ /* 0x000fea0003800200 */
.L_x_4990:
[----:B------:R-:W-:Y:S04]  /*2600*/  BSSY.RECONVERGENT B1, `(.L_x_4992) ;  /* 0x0000059000017945 */ /* 0x000fe80003800200 */
[----:B------:R-:W-:Y:S05]  /*2610*/  @!P4 BRA `(.L_x_4993) ;  /* 0x00000004005cc947 */ /* 0x000fea0003800000 */
[----:B------:R-:W0:Y:S01]  /*2620*/  LDC.64 R46, c[0x0][0x3a8] ;  /* 0x0000ea00ff2e7b82 */ /* 0x000e220000000a00 */
[----:B------:R-:W2:Y:S04]  /*2630*/  LDL.S16 R31, [R1+0x174] ;  /* 0x00017400011f7983 */ /* 0x000ea80000100600 */
[----:B------:R-:W3:Y:S03]  /*2640*/  LDL.S16 R16, [R1+0x176] ;  /* 0x0001760001107983 */ /* 0x000ee60000100600 */
[----:B------:R-:W1:Y:S01]  /*2650*/  LDC.64 R96, c[0x0][0x430] ;  /* 0x00010c00ff607b82 */ /* 0x000e620000000a00 */
[----:B------:R-:W4:Y:S04]  /*2660*/  LDL.S16 R122, [R1+0x170] ;  /* 0x00017000017a7983 */ /* 0x000f280000100600 */
[----:B------:R-:W4:Y:S03]  /*2670*/  LDL.S16 R134, [R1+0x172] ;  /* 0x0001720001867983 */ /* 0x000f260000100600 */
[----:B------:R-:W1:Y:S01]  /*2680*/  LDC.64 R100, c[0x0][0x428] ;  /* 0x00010a00ff647b82 */ /* 0x000e620000000a00 */
[----:B0-----:R-:W-:-:S05]  /*2690*/  IMAD.WIDE.U32 R46, R164, 0x10, R46 ;  /* 0x00000010a42e7825 */ /* 0x001fca00078e002e */
[----:B------:R0:W3:Y:S01]  /*26a0*/  LDG.E.128 R104, desc[UR10][R46.64] ;  /* 0x0000000a2e687981 */ /* 0x0000e2000c1e1d00 */
[----:B------:R-:W-:Y:S01]  /*26b0*/  ISETP.NE.U32.AND P0, PT, RZ, UR12, PT ;  /* 0x0000000cff007c0c */ /* 0x000fe2000bf05070 */
[----:B-1----:R-:W-:-:S03]  /*26c0*/  IMAD.WIDE.U32 R96, R164, 0x10, R96 ;  /* 0x00000010a4607825 */ /* 0x002fc600078e0060 */
[----:B------:R-:W-:-:S03]  /*26d0*/  ISETP.NE.AND.EX P0, PT, RZ, UR13, PT, P0 ;  /* 0x0000000dff007c0c */ /* 0x000fc6000bf05300 */
[----:B------:R-:W4:Y:S01]  /*26e0*/  LDG.E.128 R96, desc[UR10][R96.64] ;  /* 0x0000000a60607981 */ /* 0x000f22000c1e1d00 */
[----:B------:R-:W-:-:S06]  /*26f0*/  IMAD.WIDE.U32 R100, R164, 0x10, R100 ;  /* 0x00000010a4647825 */ /* 0x000fcc00078e0064 */
[----:B------:R-:W4:Y:S03]  /*2700*/  LDG.E.128 R100, desc[UR10][R100.64] ;  /* 0x0000000a64647981 */ /* 0x000f26000c1e1d00 */
[----:B0-----:R-:W0:Y:S02]  /*2710*/  @P0 LDC.64 R46, c[0x0][0x438] ;  /* 0x00010e00ff2e0b82 */ /* 0x001e240000000a00 */
[----:B0-----:R-:W-:-:S05]  /*2720*/  @P0 IMAD.WIDE.U32 R46, R164, 0x10, R46 ;  /* 0x00000010a42e0825 */ /* 0x001fca00078e002e */
[----:B------:R4:W5:Y:S04]  /*2730*/  @P0 LDG.E.128 R52, desc[UR10][R46.64] ;  /* 0x0000000a2e340981 */ /* 0x000968000c1e1d00 */
[----:B------:R-:W4:Y:S01]  /*2740*/  LDL.LU R47, [R1+0xd0] ;  /* 0x0000d000012f7983 */ /* 0x000f220000300800 */
[----:B--2---:R-:W-:Y:S02]  /*2750*/  HADD2.F32 R6, -RZ, R31.H0_H0 ;  /* 0x2000001fff067230 */ /* 0x004fe40000004100 */
[----:B---3--:R-:W-:Y:S02]  /*2760*/  FADD.FTZ R31, -R144, R104 ;  /* 0x00000068901f7221 */ /* 0x008fe40000010100 */
[----:B------:R-:W2:Y:S01]  /*2770*/  LDL.LU R104, [R1+0x30] ;  /* 0x0000300001687983 */ /* 0x000ea20000300800 */
[----:B------:R-:W-:-:S02]  /*2780*/  HADD2.F32 R16, -RZ, R16.H0_H0 ;  /* 0x20000010ff107230 */ /* 0x000fc40000004100 */
[----:B----4-:R-:W-:Y:S01]  /*2790*/  FMUL.FTZ R46, R96, R6 ;  /* 0x00000006602e7220 */ /* 0x010fe20000410000 */
[----:B-----5:R-:W-:Y:S01]  /*27a0*/  FMUL.FTZ R6, R3, R31 ;  /* 0x0000001f03067220 */ /* 0x020fe20000410000 */
[----:B------:R-:W-:Y:S02]  /*27b0*/  FADD.FTZ R184, R184, R96 ;  /* 0x00000060b8b87221 */ /* 0x000fe40000010000 */
[----:B------:R-:W-:Y:S01]  /*27c0*/  FFMA.FTZ R143, R100, R16, R46 ;  /* 0x00000010648f7223 */ /* 0x000fe2000001002e */
[----:B------:R-:W-:Y:S02]  /*27d0*/  HADD2.F32 R16, -RZ, R122.H0_H0 ;  /* 0x2000007aff107230 */ /* 0x000fe40000004100 */
[----:B------:R-:W-:Y:S01]  /*27e0*/  FADD.FTZ R46, -R144, R105 ;  /* 0x00000069902e7221 */ /* 0x000fe20000010100 */
[-C--:B------:R-:W-:Y:S01]  /*27f0*/  FFMA.FTZ R224, R96, R6.reuse, R224 ;  /* 0x0000000660e07223 */ /* 0x080fe200000100e0 */
[----:B------:R-:W-:Y:S01]  /*2800*/  FFMA.FTZ R47, R100, R6, R47 ;  /* 0x00000006642f7223 */ /* 0x000fe2000001002f */
[----:B--2---:R-:W-:-:S02]  /*2810*/  FADD.FTZ R104, R104, R100 ;  /* 0x0000006468687221 */ /* 0x004fc40000010000 */
[----:B------:R-:W2:Y:S04]  /*2820*/  LDL.S16 R100, [R1+0x16c] ;  /* 0x00016c0001647983 */ /* 0x000ea80000100600 */
[----:B------:R-:W-:Y:S04]  /*2830*/  STL [R1+0x30], R104 ;  /* 0x0000306801007387 */ /* 0x000fe80000100800 */
[----:B------:R0:W-:Y:S04]  /*2840*/  STL [R1+0xd0], R47 ;  /* 0x0000d02f01007387 */ /* 0x0001e80000100800 */
[----:B------:R-:W3:Y:S04]  /*2850*/  LDL.LU R96, [R1+0xd4] ;  /* 0x0000d40001607983 */ /* 0x000ee80000300800 */
[----:B------:R-:W4:Y:S01]  /*2860*/  LDL.S16 R122, [R1+0x16e] ;  /* 0x00016e00017a7983 */ /* 0x000f220000100600 */
[----:B0-----:R-:W-:Y:S01]  /*2870*/  FMUL.FTZ R47, R97, R16 ;  /* 0x00000010612f7220 */ /* 0x001fe20000410000 */
[----:B------:R-:W-:-:S02]  /*2880*/  FMUL.FTZ R16, R3, R46 ;  /* 0x0000002e03107220 */ /* 0x000fc40000410000 */
[----:B------:R-:W4:Y:S04]  /*2890*/  LDL.S16 R105, [R1+0x168] ;  /* 0x0001680001697983 */ /* 0x000f280000100600 */
[----:B------:R-:W4:Y:S04]  /*28a0*/  LDL.S16 R104, [R1+0x16a] ;  /* 0x00016a0001687983 */ /* 0x000f280000100600 */
[----:B------:R-:W4:Y:S01]  /*28b0*/  LDL.LU R46, [R1+0x34] ;  /* 0x00003400012e7983 */ /* 0x000f220000300800 */
[----:B------:R-:W-:Y:S02]  /*28c0*/  HADD2.F32 R31, -RZ, R134.H0_H0 ;  /* 0x20000086ff1f7230 */ /* 0x000fe40000004100 */
[----:B------:R-:W-:-:S03]  /*28d0*/  FADD.FTZ R185, R185, R97 ;  /* 0x00000061b9b97221 */ /* 0x000fc60000010000 */
[----:B------:R-:W-:Y:S01]  /*28e0*/  FFMA.FTZ R134, R101, R31, R47 ;  /* 0x0000001f65867223 */ /* 0x000fe2000001002f */
[-C--:B------:R-:W-:Y:S01]  /*28f0*/  FFMA.FTZ R225, R97, R16.reuse, R225 ;  /* 0x0000001061e17223 */ /* 0x080fe200000100e1 */
[----:B--2---:R-:W-:Y:S02]  /*2900*/  HADD2.F32 R31, -RZ, R100.H0_H0 ;  /* 0x20000064ff1f7230 */ /* 0x004fe40000004100 */
[----:B---3--:R-:W-:Y:S01]  /*2910*/  FFMA.FTZ R96, R101, R16, R96 ;  /* 0x0000001065607223 */ /* 0x008fe20000010060 */
[----:B----4-:R-:W-:Y:S02]  /*2920*/  FADD.FTZ R46, R46, R101 ;  /* 0x000000652e2e7221 */ /* 0x010fe40000010000 */
[----:B------:R-:W2:Y:S04]  /*2930*/  LDL.LU R101, [R1+0xd8] ;  /* 0x0000d80001657983 */ /* 0x000ea80000300800 */
[----:B------:R0:W-:Y:S04]  /*2940*/  STL [R1+0x34], R46 ;  /* 0x0000342e01007387 */ /* 0x0001e80000100800 */
[----:B------:R1:W-:Y:S04]  /*2950*/  STL [R1+0xd4], R96 ;  /* 0x0000d46001007387 */ /* 0x0003e80000100800 */
[----:B------:R-:W3:Y:S01]  /*2960*/  LDL.LU R100, [R1+0x3c] ;  /* 0x00003c0001647983 */ /* 0x000ee20000300800 */
[----:B0-----:R-:W-:-:S03]  /*2970*/  FADD.FTZ R46, -R144, R106 ;  /* 0x0000006a902e7221 */ /* 0x001fc60000010100 */
[----:B------:R-:W4:Y:S04]  /*2980*/  LDL.LU R97, [R1+0xdc] ;  /* 0x0000dc0001617983 */ /* 0x000f280000300800 */
[----:B------:R-:W4:Y:S01]  /*2990*/  LDL.LU R106, [R1+0x38] ;  /* 0x00003800016a7983 */ /* 0x000f220000300800 */
[----:B------:R-:W-:Y:S02]  /*29a0*/  HADD2.F32 R47, -RZ, R122.H0_H0 ;  /* 0x2000007aff2f7230 */ /* 0x000fe40000004100 */
[----:B-1----:R-:W-:Y:S01]  /*29b0*/  FMUL.FTZ R96, R98, R31 ;  /* 0x0000001f62607220 */ /* 0x002fe20000410000 */
[----:B------:R-:W-:-:S03]  /*29c0*/  FMUL.FTZ R31, R3, R46 ;  /* 0x0000002e031f7220 */ /* 0x000fc60000410000 */
[----:B------:R-:W-:Y:S01]  /*29d0*/  FFMA.FTZ R122, R102, R47, R96 ;  /* 0x0000002f667a7223 */ /* 0x000fe20000010060 */
[----:B------:R-:W-:Y:S01]  /*29e0*/  FADD.FTZ R47, -R144, R107 ;  /* 0x0000006b902f7221 */ /* 0x000fe20000010100 */
[----:B------:R-:W-:-:S03]  /*29f0*/  HADD2.F32 R46, -RZ, R105.H0_H0 ;  /* 0x20000069ff2e7230 */ /* 0x000fc60000004100 */
[----:B------:R-:W-:Y:S02]  /*2a00*/  FMUL.FTZ R47, R3, R47 ;  /* 0x0000002f032f7220 */ /* 0x000fe40000410000 */
[----:B------:R-:W-:Y:S01]  /*2a10*/  FMUL.FTZ R96, R99, R46 ;  /* 0x0000002e63607220 */ /* 0x000fe20000410000 */
[----:B------:R-:W-:-:S05]  /*2a20*/  HADD2.F32 R46, -RZ, R104.H0_H0 ;  /* 0x20000068ff2e7230 */ /* 0x000fca0000004100 */
[----:B------:R-:W-:Y:S01]  /*2a30*/  FFMA.FTZ R46, R103, R46, R96 ;  /* 0x0000002e672e7223 */ /* 0x000fe20000010060 */
[----:B------:R-:W-:-:S04]  /*2a40*/  FADD.FTZ R96, R146, R143 ;  /* 0x0000008f92607221 */ /* 0x000fc80000010000 */
[----:B------:R-:W-:-:S04]  /*2a50*/  FADD.FTZ R96, R96, R134 ;  /* 0x0000008660607221 */ /* 0x000fc80000010000 */
[----:B------:R-:W-:Y:S01]  /*2a60*/  FADD.FTZ R96, R96, R122 ;  /* 0x0000007a60607221 */ /* 0x000fe20000010000 */
[----:B------:R-:W-:Y:S01]  /*2a70*/  FADD.FTZ R186, R186, R98 ;  /* 0x00000062baba7221 */ /* 0x000fe20000010000 */
[----:B------:R-:W-:Y:S01]  /*2a80*/  FFMA.FTZ R226, R98, R31, R226 ;  /* 0x0000001f62e27223 */ /* 0x000fe200000100e2 */
[----:B------:R-:W-:Y:S01]  /*2a90*/  FADD.FTZ R187, R187, R99 ;  /* 0x00000063bbbb7221 */ /* 0x000fe20000010000 */
[----:B------:R-:W-:Y:S01]  /*2aa0*/  FFMA.FTZ R227, R99, R47, R227 ;  /* 0x0000002f63e37223 */ /* 0x000fe200000100e3 */
[----:B------:R-:W-:Y:S01]  /*2ab0*/  IADD3 R164, PT, PT, R164, 0x20, RZ ;  /* 0x00000020a4a47810 */ /* 0x000fe20007ffe0ff */
[----:B------:R-:W-:Y:S01]  /*2ac0*/  FADD.FTZ R146, R96, R46 ;  /* 0x0000002e60927221 */ /* 0x000fe20000010000 */
[----:B--2---:R-:W-:Y:S01]  /*2ad0*/  FFMA.FTZ R101, R102, R31, R101 ;  /* 0x0000001f66657223 */ /* 0x004fe20000010065 */
[----:B---3--:R-:W-:Y:S01]  /*2ae0*/  FADD.FTZ R100, R100, R103 ;  /* 0x0000006764647221 */ /* 0x008fe20000010000 */
[----:B----4-:R-:W-:Y:S01]  /*2af0*/  FFMA.FTZ R97, R103, R47, R97 ;  /* 0x0000002f67617223 */ /* 0x010fe20000010061 */
[----:B------:R-:W-:-:S05]  /*2b00*/  FADD.FTZ R106, R106, R102 ;  /* 0x000000666a6a7221 */ /* 0x000fca0000010000 */
[----:B------:R-:W-:Y:S04]  /*2b10*/  STL [R1+0x38], R106 ;  /* 0x0000386a01007387 */ /* 0x000fe80000100800 */
[----:B------:R-:W-:Y:S04]  /*2b20*/  STL [R1+0xd8], R101 ;  /* 0x0000d86501007387 */ /* 0x000fe80000100800 */
[----:B------:R-:W-:Y:S04]  /*2b30*/  STL [R1+0x3c], R100 ;  /* 0x00003c6401007387 */ /* 0x000fe80000100800 */
[----:B------:R0:W-:Y:S02]  /*2b40*/  STL [R1+0xdc], R97 ;  /* 0x0000dc6101007387 */ /* 0x0001e40000100800 */
[----:B0-----:R-:W-:-:S04]  /*2b50*/  FFMA.FTZ R97, R6, R143, R147 ;  /* 0x0000008f06617223 */ /* 0x001fc80000010093 */
[----:B------:R-:W-:-:S04]  /*2b60*/  FFMA.FTZ R97, R16, R134, R97 ;  /* 0x0000008610617223 */ /* 0x000fc80000010061 */
[----:B------:R-:W-:-:S04]  /*2b70*/  FFMA.FTZ R97, R31, R122, R97 ;  /* 0x0000007a1f617223 */ /* 0x000fc80000010061 */
[----:B------:R-:W-:-:S07]  /*2b80*/  FFMA.FTZ R147, R47, R46, R97 ;  /* 0x0000002e2f937223 */ /* 0x000fce0000010061 */
.L_x_4993:
[----:B------:R-:W-:Y:S05]  /*2b90*/  BSYNC.RECONVERGENT B1 ;  /* 0x0000000000017941 */ /* 0x000fea0003800200 */
.L_x_4992:
[----:B------:R-:W-:Y:S01]  /*2ba0*/  LOP3.LUT P0, RZ, R4, 0x1, RZ, 0xc0, !PT ;  /* 0x0000000104ff7812 */ /* 0x000fe2000780c0ff */
[----:B------:R-:W-:-:S12]  /*2bb0*/  BSSY.RECONVERGENT B1, `(.L_x_4994) ;  /* 0x0000059000017945 */ /* 0x000fd80003800200 */
[----:B------:R-:W-:Y:S05]  /*2bc0*/  @!P0 BRA `(.L_x_4995) ;  /* 0x00000004005c8947 */ /* 0x000fea0003800000 */
[----:B------:R-:W0:Y:S01]  /*2bd0*/  LDC.64 R44, c[0x0][0x3a8] ;  /* 0x0000ea00ff2c7b82 */ /* 0x000e220000000a00 */
[----:B------:R-:W-:Y:S01]  /*2be0*/  ISETP.NE.U32.AND P0, PT, RZ, UR12, PT ;  /* 0x0000000cff007c0c */ /* 0x000fe2000bf05070 */
[----:B------:R-:W2:Y:S03]  /*2bf0*/  LDL.S16 R30, [R1+0x164] ;  /* 0x00016400011e7983 */ /* 0x000ea60000100600 */
[----:B------:R-:W-:Y:S01]  /*2c00*/  ISETP.NE.AND.EX P0, PT, RZ, UR13, PT, P0 ;  /* 0x0000000dff007c0c */ /* 0x000fe2000bf05300 */
[----:B------:R-:W3:Y:S02]  /*2c10*/  LDL.S16 R142, [R1+0x166] ;  /* 0x00016600018e7983 */ /* 0x000ee40000100600 */
[----:B------:R-:W1:Y:S02]  /*2c20*/  LDC.64 R96, c[0x0][0x430] ;  /* 0x00010c00ff607b82 */ /* 0x000e640000000a00 */
[----:B------:R-:W4:Y:S04]  /*2c30*/  LDL.S16 R121, [R1+0x160] ;  /* 0x0001600001797983 */ /* 0x000f280000100600 */
[----:B------:R-:W4:Y:S02]  /*2c40*/  LDL.S16 R133, [R1+0x162] ;  /* 0x0001620001857983 */ /* 0x000f240000100600 */
[----:B------:R-:W1:Y:S01]  /*2c50*/  LDC.64 R100, c[0x0][0x428] ;  /* 0x00010a00ff647b82 */ /* 0x000e620000000a00 */
[----:B0-----:R-:W-:-:S05]  /*2c60*/  IMAD.WIDE.U32 R44, R164, 0x10, R44 ;  /* 0x00000010a42c7825 */ /* 0x001fca00078e002c */
[----:B------:R0:W3:Y:S01]  /*2c70*/  LDG.E.128 R104, desc[UR10][R44.64] ;  /* 0x0000000a2c687981 */ /* 0x0000e2000c1e1d00 */
[----:B-1----:R-:W-:-:S06]  /*2c80*/  IMAD.WIDE.U32 R96, R164, 0x10, R96 ;  /* 0x00000010a4607825 */ /* 0x002fcc00078e0060 */
[----:B------:R-:W4:Y:S01]  /*2c90*/  LDG.E.128 R96, desc[UR10][R96.64] ;  /* 0x0000000a60607981 */ /* 0x000f22000c1e1d00 */
[----:B0-----:R-:W0:Y:S01]  /*2ca0*/  @P0 LDC.64 R44, c[0x0][0x438] ;  /* 0x00010e00ff2c0b82 */ /* 0x001e220000000a00 */
[----:B------:R-:W-:-:S06]  /*2cb0*/  IMAD.WIDE.U32 R100, R164, 0x10, R100 ;  /* 0x00000010a4647825 */ /* 0x000fcc00078e0064 */
[----:B------:R-:W4:Y:S01]  /*2cc0*/  LDG.E.128 R100, desc[UR10][R100.64] ;  /* 0x0000000a64647981 */ /* 0x000f22000c1e1d00 */
[----:B0-----:R-:W-:-:S05]  /*2cd0*/  @P0 IMAD.WIDE.U32 R44, R164, 0x10, R44 ;  /* 0x00000010a42c0825 */ /* 0x001fca00078e002c */
[----:B------:R0:W5:Y:S04]  /*2ce0*/  @P0 LDG.E.128 R56, desc[UR10][R44.64] ;  /* 0x0000000a2c380981 */ /* 0x000168000c1e1d00 */
[----:B------:R-:W0:Y:S04]  /*2cf0*/  LDL.LU R44, [R1+0x20] ;  /* 0x00002000012c7983 */ /* 0x000e280000300800 */
[----:B------:R-:W4:Y:S01]  /*2d00*/  LDL.LU R45, [R1+0xc0] ;  /* 0x0000c000012d7983 */ /* 0x000f220000300800 */
[----:B--2---:R-:W-:Y:S02]  /*2d10*/  HADD2.F32 R17, -RZ, R30.H0_H0 ;  /* 0x2000001eff117230 */ /* 0x004fe40000004100 */
[----:B---3--:R-:W-:-:S04]  /*2d20*/  FADD.FTZ R7, -R144, R104 ;  /* 0x0000006890077221 */ /* 0x008fc80000010100 */
[----:B-----5:R-:W-:Y:S01]  /*2d30*/  FMUL.FTZ R7, R3, R7 ;  /* 0x0000000703077220 */ /* 0x020fe20000410000 */
[----:B----4-:R-:W-:Y:S01]  /*2d40*/  FMUL.FTZ R30, R96, R17 ;  /* 0x00000011601e7220 */ /* 0x010fe20000410000 */
[----:B------:R-:W-:Y:S02]  /*2d50*/  HADD2.F32 R17, -RZ, R142.H0_H0 ;  /* 0x2000008eff117230 */ /* 0x000fe40000004100 */
[----:B------:R-:W-:Y:S01]  /*2d60*/  FADD.FTZ R180, R180, R96 ;  /* 0x00000060b4b47221 */ /* 0x000fe20000010000 */
[----:B------:R-:W-:Y:S02]  /*2d70*/  FFMA.FTZ R220, R96, R7, R220 ;  /* 0x0000000760dc7223 */ /* 0x000fe400000100dc */
[----:B------:R-:W-:Y:S01]  /*2d80*/  FFMA.FTZ R142, R100, R17, R30 ;  /* 0x00000011648e7223 */ /* 0x000fe2000001001e */
[----:B------:R-:W-:Y:S02]  /*2d90*/  HADD2.F32 R17, -RZ, R121.H0_H0 ;  /* 0x20000079ff117230 */ /* 0x000fe40000004100 */
[----:B------:R-:W-:Y:S01]  /*2da0*/  FADD.FTZ R30, -R144, R105 ;  /* 0x00000069901e7221 */ /* 0x000fe20000010100 */
[----:B0-----:R-:W-:Y:S01]  /*2db0*/  FADD.FTZ R44, R44, R100 ;  /* 0x000000642c2c7221 */ /* 0x001fe20000010000 */
[----:B------:R-:W-:-:S02]  /*2dc0*/  FFMA.FTZ R45, R100, R7, R45 ;  /* 0x00000007642d7223 */ /* 0x000fc4000001002d */
        /* <DEDUP_REMOVED lines=9> */
[----:B------:R-:W2:Y:S01]  /*2e60*/  LDL.LU R30, [R1+0x24] ;  /* 0x00002400011e7983 */ /* 0x000ea20000300800 */
[----:B------:R-:W-:Y:S02]  /*2e70*/  HADD2.F32 R44, -RZ, R133.H0_H0 ;  /* 0x20000085ff2c7230 */ /* 0x000fe40000004100 */
[----:B------:R-:W-:-:S03]  /*2e80*/  FADD.FTZ R181, R181, R97 ;  /* 0x00000061b5b57221 */ /* 0x000fc60000010000 */
[----:B------:R-:W-:Y:S01]  /*2e90*/  FFMA.FTZ R133, R101, R44, R45 ;  /* 0x0000002c65857223 */ /* 0x000fe2000001002d */
[-C--:B------:R-:W-:Y:S01]  /*2ea0*/  FFMA.FTZ R221, R97, R17.reuse, R221 ;  /* 0x0000001161dd7223 */ /* 0x080fe200000100dd */
[----:B------:R-:W-:Y:S01]  /*2eb0*/  FADD.FTZ R44, -R144, R106 ;  /* 0x0000006a902c7221 */ /* 0x000fe20000010100 */
[----:B---3--:R-:W-:Y:S01]  /*2ec0*/  FFMA.FTZ R96, R101, R17, R96 ;  /* 0x0000001165607223 */ /* 0x008fe20000010060 */
[----:B--2---:R-:W-:Y:S02]  /*2ed0*/  FADD.FTZ R30, R30, R101 ;  /* 0x000000651e1e7221 */ /* 0x004fe40000010000 */
[----:B------:R-:W2:Y:S04]  /*2ee0*/  LDL.LU R101, [R1+0xc8] ;  /* 0x0000c80001657983 */ /* 0x000ea80000300800 */
[----:B------:R0:W-:Y:S04]  /*2ef0*/  STL [R1+0x24], R30 ;  /* 0x0000241e01007387 */ /* 0x0001e80000100800 */
[----:B------:R1:W-:Y:S01]  /*2f00*/  STL [R1+0xc4], R96 ;  /* 0x0000c46001007387 */ /* 0x0003e20000100800 */
[----:B0-----:R-:W-:-:S03]  /*2f10*/  HADD2.F32 R30, -RZ, R100.H0_H0 ;  /* 0x20000064ff1e7230 */ /* 0x001fc60000004100 */
[----:B------:R-:W3:Y:S04]  /*2f20*/  LDL.LU R100, [R1+0x2c] ;  /* 0x00002c0001647983 */ /* 0x000ee80000300800 */
[----:B------:R-:W3:Y:S04]  /*2f30*/  LDL.LU R97, [R1+0xcc] ;  /* 0x0000cc0001617983 */ /* 0x000ee80000300800 */
[----:B------:R-:W3:Y:S01]  /*2f40*/  LDL.LU R106, [R1+0x28] ;  /* 0x00002800016a7983 */ /* 0x000ee20000300800 */
[----:B----4-:R-:W-:Y:S02]  /*2f50*/  HADD2.F32 R45, -RZ, R121.H0_H0 ;  /* 0x20000079ff2d7230 */ /* 0x010fe40000004100 */
        /* <DEDUP_REMOVED lines=13> */
[-C--:B------:R-:W-:Y:S01]  /*3030*/  FFMA.FTZ R222, R98, R30.reuse, R222 ;  /* 0x0000001e62de7223 */ /* 0x080fe200000100de */
[----:B------:R-:W-:Y:S01]  /*3040*/  FADD.FTZ R183, R183, R99 ;  /* 0x00000063b7b77221 */ /* 0x000fe20000010000 */
[-C--:B------:R-:W-:Y:S01]  /*3050*/  FFMA.FTZ R223, R99, R45.reuse, R223 ;  /* 0x0000002d63df7223 */ /* 0x080fe200000100df */
[----:B------:R-:W-:Y:S01]  /*3060*/  IADD3 R164, PT, PT, R164, 0x20, RZ ;  /* 0x00000020a4a47810 */ /* 0x000fe20007ffe0ff */
[----:B------:R-:W-:Y:S01]  /*3070*/  FADD.FTZ R146, R96, R44 ;  /* 0x0000002c60927221 */ /* 0x000fe20000010000 */
[----:B--2---:R-:W-:Y:S01]  /*3080*/  FFMA.FTZ R101, R102, R30, R101 ;  /* 0x0000001e66657223 */ /* 0x004fe20000010065 */
[----:B---3--:R-:W-:Y:S01]  /*3090*/  FADD.FTZ R100, R100, R103 ;  /* 0x0000006764647221 */ /* 0x008fe20000010000 */
[----:B------:R-:W-:Y:S01]  /*30a0*/  FFMA.FTZ R97, R103, R45, R97 ;  /* 0x0000002d67617223 */ /* 0x000fe20000010061 */
        /* <DEDUP_REMOVED lines=9> */
.L_x_4995:
[----:B------:R-:W-:Y:S05]  /*3140*/  BSYNC.RECONVERGENT B1 ;  /* 0x0000000000017941 */ /* 0x000fea0003800200 */
.L_x_4994:
[----:B------:R-:W-:Y:S04]  /*3150*/  BSSY.RECONVERGENT B1, `(.L_x_4996) ;  /* 0x0000059000017945 */ /* 0x000fe80003800200 */
        /* <DEDUP_REMOVED lines=88> */
.L_x_4997:
[----:B------:R-:W-:Y:S05]  /*36e0*/  BSYNC.RECONVERGENT B1 ;  /* 0x0000000000017941 */ /* 0x000fea0003800200 */
.L_x_4996:
        /* <DEDUP_REMOVED lines=20> */
[----:B------:R-:W0:Y:S04]  /*3830*/  LDL.LU R40, [R1] ;  /* 0x0000000001287983 */ /* 0x000e280000300800 */
        /* <DEDUP_REMOVED lines=14> */
[----:B------:R-:W-:Y:S04]  /*3920*/  STL [R1], R40 ;  /* 0x0000002801007387 */ /* 0x000fe80000100800 */
        /* <DEDUP_REMOVED lines=53> */
.L_x_4999:
[----:B------:R-:W-:Y:S05]  /*3c80*/  BSYNC.RECONVERGENT B1 ;  /* 0x0000000000017941 */ /* 0x000fea0003800200 */
.L_x_4998:
        /* <DEDUP_REMOVED lines=20> */
[----:B------:R-:W0:Y:S01]  /*3dd0*/  LDL.LU R39, [R1+0x90] ;  /* 0x0000900001277983 */ /* 0x000e220000300800 */
[----:B--2---:R-:W-:Y:S02]  /*3de0*/  HADD2.F32 R20, -RZ, R27.H0_H0 ;  /* 0x2000001bff147230 */ /* 0x004fe40000004100 */
[----:B---3--:R-:W-:-:S04]  /*3df0*/  FADD.FTZ R10, -R144, R104 ;  /* 0x00000068900a7221 */ /* 0x008fc80000010100 */
[----:B-----5:R-:W-:Y:S01]  /*3e00*/  FMUL.FTZ R10, R3, R10 ;  /* 0x0000000a030a7220 */ /* 0x020fe20000410000 */
[----:B----4-:R-:W-:Y:S01]  /*3e10*/  FMUL.FTZ R27, R96, R20 ;  /* 0x00000014601b7220 */ /* 0x010fe20000410000 */
[----:B------:R-:W-:Y:S02]  /*3e20*/  HADD2.F32 R20, -RZ, R139.H0_H0 ;  /* 0x2000008bff147230 */ /* 0x000fe40000004100 */
[----:B------:R-:W-:Y:S01]  /*3e30*/  FADD.FTZ R168, R168, R96 ;  /* 0x00000060a8a87221 */ /* 0x000fe20000010000 */
[----:B------:R-:W-:Y:S02]  /*3e40*/  FFMA.FTZ R208, R96, R10, R208 ;  /* 0x0000000a60d07223 */ /* 0x000fe400000100d0 */
[----:B------:R-:W2:Y:S01]  /*3e50*/  LDL.S16 R96, [R1+0x12c] ;  /* 0x00012c0001607983 */ /* 0x000ea20000100600 */
[----:B------:R-:W-:Y:S01]  /*3e60*/  FFMA.FTZ R139, R100, R20, R27 ;  /* 0x00000014648b7223 */ /* 0x000fe2000001001b */
[----:B------:R-:W-:Y:S02]  /*3e70*/  HADD2.F32 R20, -RZ, R118.H0_H0 ;  /* 0x20000076ff147230 */ /* 0x000fe40000004100 */
[----:B------:R-:W-:Y:S01]  /*3e80*/  FADD.FTZ R27, -R144, R105 ;  /* 0x00000069901b7221 */ /* 0x000fe20000010100 */
[----:B------:R-:W-:Y:S01]  /*3e90*/  FADD.FTZ R248, R248, R100 ;  /* 0x00000064f8f87221 */ /* 0x000fe20000010000 */
[----:B0-----:R-:W-:-:S05]  /*3ea0*/  FFMA.FTZ R39, R100, R10, R39 ;  /* 0x0000000a64277223 */ /* 0x001fca0000010027 */
[----:B------:R0:W-:Y:S04]  /*3eb0*/  STL [R1+0x90], R39 ;  /* 0x0000902701007387 */ /* 0x0001e80000100800 */
[----:B------:R-:W3:Y:S04]  /*3ec0*/  LDL.S16 R118, [R1+0x12e] ;  /* 0x00012e0001767983 */ /* 0x000ee80000100600 */
[----:B------:R-:W4:Y:S01]  /*3ed0*/  LDL.LU R105, [R1+0x98] ;  /* 0x0000980001697983 */ /* 0x000f220000300800 */
[----:B0-----:R-:W-:Y:S01]  /*3ee0*/  FMUL.FTZ R39, R97, R20 ;  /* 0x0000001461277220 */ /* 0x001fe20000410000 */
[----:B------:R-:W-:-:S02]  /*3ef0*/  FMUL.FTZ R20, R3, R27 ;  /* 0x0000001b03147220 */ /* 0x000fc40000410000 */
[----:B------:R-:W4:Y:S04]  /*3f00*/  LDL.S16 R104, [R1+0x128] ;  /* 0x0001280001687983 */ /* 0x000f280000100600 */
[----:B------:R-:W4:Y:S04]  /*3f10*/  LDL.S16 R100, [R1+0x12a] ;  /* 0x00012a0001647983 */ /* 0x000f280000100600 */
[----:B------:R-:W2:Y:S01]  /*3f20*/  LDL.LU R27, [R1+0x94] ;  /* 0x00009400011b7983 */ /* 0x000ea20000300800 */
[----:B------:R-:W-:Y:S01]  /*3f30*/  FADD.FTZ R169, R169, R97 ;  /* 0x00000061a9a97221 */ /* 0x000fe20000010000 */
[----:B------:R-:W-:Y:S01]  /*3f40*/  FFMA.FTZ R209, R97, R20, R209 ;  /* 0x0000001461d17223 */ /* 0x000fe200000100d1 */
[----:B------:R-:W-:-:S05]  /*3f50*/  HADD2.F32 R38, -RZ, R129.H0_H0 ;  /* 0x20000081ff267230 */ /* 0x000fca0000004100 */
[C---:B------:R-:W-:Y:S01]  /*3f60*/  FFMA.FTZ R129, R101.reuse, R38, R39 ;  /* 0x0000002665817223 */ /* 0x040fe20000010027 */
[----:B--2---:R-:W-:-:S05]  /*3f70*/  FFMA.FTZ R27, R101, R20, R27 ;  /* 0x00000014651b7223 */ /* 0x004fca000001001b */
[----:B------:R0:W-:Y:S04]  /*3f80*/  STL [R1+0x94], R27 ;  /* 0x0000941b01007387 */ /* 0x0001e80000100800 */
[----:B------:R-:W2:Y:S01]  /*3f90*/  LDL.LU R97, [R1+0x9c] ;  /* 0x00009c0001617983 */ /* 0x000ea20000300800 */
[----:B---3--:R-:W-:Y:S02]  /*3fa0*/  HADD2.F32 R39, -RZ, R118.H0_H0 ;  /* 0x20000076ff277230 */ /* 0x008fe40000004100 */
[----:B0-----:R-:W-:Y:S02]  /*3fb0*/  HADD2.F32 R27, -RZ, R96.H0_H0 ;  /* 0x20000060ff1b7230 */ /* 0x001fe40000004100 */
[----:B------:R-:W-:-:S03]  /*3fc0*/  FADD.FTZ R38, -R144, R106 ;  /* 0x0000006a90267221 */ /* 0x000fc60000010100 */
[----:B------:R-:W-:Y:S01]  /*3fd0*/  FMUL.FTZ R96, R98, R27 ;  /* 0x0000001b62607220 */ /* 0x000fe20000410000 */
[----:B------:R-:W-:-:S03]  /*3fe0*/  FMUL.FTZ R27, R3, R38 ;  /* 0x00000026031b7220 */ /* 0x000fc60000410000 */
[----:B------:R-:W-:Y:S01]  /*3ff0*/  FFMA.FTZ R118, R102, R39, R96 ;  /* 0x0000002766767223 */ /* 0x000fe20000010060 */
[----:B------:R-:W-:Y:S01]  /*4000*/  FADD.FTZ R39, -R144, R107 ;  /* 0x0000006b90277221 */ /* 0x000fe20000010100 */
[----:B----4-:R-:W-:-:S03]  /*4010*/  HADD2.F32 R38, -RZ, R104.H0_H0 ;  /* 0x20000068ff267230 */ /* 0x010fc60000004100 */
[----:B------:R-:W-:Y:S01]  /*4020*/  FMUL.FTZ R39, R3, R39 ;  /* 0x0000002703277220 */ /* 0x000fe20000410000 */
[----:B------:R-:W-:Y:S01]  /*4030*/  FFMA.FTZ R105, R102, R27, R105 ;  /* 0x0000001b66697223 */ /* 0x000fe20000010069 */
[----:B------:R-:W-:Y:S01]  /*4040*/  FMUL.FTZ R96, R99, R38 ;  /* 0x0000002663607220 */ /* 0x000fe20000410000 */
[----:B------:R-:W-:-:S03]  /*4050*/  HADD2.F32 R38, -RZ, R100.H0_H0 ;  /* 0x20000064ff267230 */ /* 0x000fc60000004100 */
[----:B------:R-:W-:Y:S02]  /*4060*/  STL [R1+0x98], R105 ;  /* 0x0000986901007387 */ /* 0x000fe40000100800 */
[----:B------:R-:W-:Y:S01]  /*4070*/  FFMA.FTZ R38, R103, R38, R96 ;  /* 0x0000002667267223 */ /* 0x000fe20000010060 */
[----:B------:R-:W-:-:S04]  /*4080*/  FADD.FTZ R96, R146, R139 ;  /* 0x0000008b92607221 */ /* 0x000fc80000010000 */
[----:B------:R-:W-:-:S04]  /*4090*/  FADD.FTZ R96, R96, R129 ;  /* 0x0000008160607221 */ /* 0x000fc80000010000 */
[----:B------:R-:W-:Y:S01]  /*40a0*/  FADD.FTZ R96, R96, R118 ;  /* 0x0000007660607221 */ /* 0x000fe20000010000 */
[----:B------:R-:W-:Y:S01]  /*40b0*/  FADD.FTZ R249, R249, R101 ;  /* 0x00000065f9f97221 */ /* 0x000fe20000010000 */
[----:B------:R-:W-:Y:S01]  /*40c0*/  FADD.FTZ R250, R250, R102 ;  /* 0x00000066fafa7221 */ /* 0x000fe20000010000 */
[----:B------:R-:W-:Y:S01]  /*40d0*/  FADD.FTZ R170, R170, R98 ;  /* 0x00000062aaaa7221 */ /* 0x000fe20000010000 */
[----:B------:R-:W-:Y:S01]  /*40e0*/  FFMA.FTZ R210, R98, R27, R210 ;  /* 0x0000001b62d27223 */ /* 0x000fe200000100d2 */
[----:B------:R-:W-:Y:S01]  /*40f0*/  FADD.FTZ R251, R251, R103 ;  /* 0x00000067fbfb7221 */ /* 0x000fe20000010000 */
[----:B------:R-:W-:Y:S01]  /*4100*/  FADD.FTZ R171, R171, R99 ;  /* 0x00000063abab7221 */ /* 0x000fe20000010000 */
[-C--:B------:R-:W-:Y:S01]  /*4110*/  FFMA.FTZ R211, R99, R39.reuse, R211 ;  /* 0x0000002763d37223 */ /* 0x080fe200000100d3 */
[----:B------:R-:W-:Y:S01]  /*4120*/  IADD3 R164, PT, PT, R164, 0x20, RZ ;  /* 0x00000020a4a47810 */ /* 0x000fe20007ffe0ff */
[----:B------:R-:W-:Y:S01]  /*4130*/  FADD.FTZ R146, R96, R38 ;  /* 0x0000002660927221 */ /* 0x000fe20000010000 */
[----:B--2---:R-:W-:-:S05]  /*4140*/  FFMA.FTZ R97, R103, R39, R97 ;  /* 0x0000002767617223 */ /* 0x004fca0000010061 */
[----:B------:R0:W-:Y:S02]  /*4150*/  STL [R1+0x9c], R97 ;  /* 0x00009c6101007387 */ /* 0x0001e40000100800 */
[----:B0-----:R-:W-:-:S04]  /*4160*/  FFMA.FTZ R97, R10, R139, R147 ;  /* 0x0000008b0a617223 */ /* 0x001fc80000010093 */
[----:B------:R-:W-:-:S04]  /*4170*/  FFMA.FTZ R97, R20, R129, R97 ;  /* 0x0000008114617223 */ /* 0x000fc80000010061 */
[----:B------:R-:W-:-:S04]  /*4180*/  FFMA.FTZ R97, R27, R118, R97 ;  /* 0x000000761b617223 */ /* 0x000fc80000010061 */
[----:B------:R-:W-:-:S07]  /*4190*/  FFMA.FTZ R147, R39, R38, R97 ;  /* 0x0000002627937223 */ /* 0x000fce0000010061 */
.L_x_5001:
[----:B------:R-:W-:Y:S05]  /*41a0*/  BSYNC.RECONVERGENT B1 ;  /* 0x0000000000017941 */ /* 0x000fea0003800200 */
.L_x_5000:
        /* <DEDUP_REMOVED lines=81> */
.L_x_5003:
[----:B------:R-:W-:Y:S05]  /*46c0*/  BSYNC.RECONVERGENT B1 ;  /* 0x0000000000017941 */ /* 0x000fea0003800200 */
.L_x_5002:
[----:B------:R-:W-:Y:S01]  /*46d0*/  ISETP.GE.U32.AND P0, PT, R145, 0x100, PT ;  /* 0x000001009100780c */ /* 0x000fe20003f06070 */
[----:B------:R-:W-:Y:S01]  /*46e0*/  BSSY.RECONVERGENT B1, `(.L_x_5004) ;  /* 0x0000053000017945 */ /* 0x000fe20003800200 */
[----:B------:R-:W-:-:S11]  /*46f0*/  LOP3.LUT R4, R4, 0xffffffef, RZ, 0xc0, !PT ;  /* 0xffffffef04047812 */ /* 0x000fd600078ec0ff */
[----:B------:R-:W-:Y:S01]  /*4700*/  @P0 LOP3.LUT R4, R4, 0x10, RZ, 0xfc, !PT ;  /* 0x0000001004040812 */ /* 0x000fe200078efcff */
[----:B------:R-:W-:Y:S06]  /*4710*/  @!P0 BRA `(.L_x_5005) ;  /* 0x00000004003c8947 */ /* 0x000fec0003800000 */
[----:B------:R-:W-:Y:S01]  /*4720*/  ISETP.NE.U32.AND P0, PT, RZ, UR12, PT ;  /* 0x0000000cff007c0c */ /* 0x000fe2000bf05070 */
[----:B------:R-:W0:Y:S01]  /*4730*/  LDC.64 R96, c[0x0][0x430] ;  /* 0x00010c00ff607b82 */ /* 0x000e220000000a00 */
[----:B------:R-:W2:Y:S02]  /*4740*/  LDL.S16 R25, [R1+0x114] ;  /* 0x0001140001197983 */ /* 0x000ea40000100600 */
[----:B------:R-:W-:Y:S02]  /*4750*/  ISETP.NE.AND.EX P0, PT, RZ, UR13, PT, P0 ;  /* 0x0000000dff007c0c */ /* 0x000fe4000bf05300 */
[----:B------:R-:W3:Y:S03]  /*4760*/  LDL.S16 R137, [R1+0x116] ;  /* 0x0001160001897983 */ /* 0x000ee60000100600 */
[----:B------:R-:W1:Y:S01]  /*4770*/  LDC.64 R100, c[0x0][0x428] ;  /* 0x00010a00ff647b82 */ /* 0x000e620000000a00 */
[----:B------:R-:W4:Y:S04]  /*4780*/  LDL.S16 R116, [R1+0x110] ;  /* 0x0001100001747983 */ /* 0x000f280000100600 */
[----:B------:R-:W4:Y:S03]  /*4790*/  LDL.S16 R127, [R1+0x112] ;  /* 0x00011200017f7983 */ /* 0x000f260000100600 */
[----:B------:R-:W0:Y:S02]  /*47a0*/  @P0 LDC.64 R34, c[0x0][0x438] ;  /* 0x00010e00ff220b82 */ /* 0x000e240000000a00 */
[----:B0-----:R-:W-:-:S05]  /*47b0*/  @P0 IMAD.WIDE.U32 R34, R164, 0x10, R34 ;  /* 0x00000010a4220825 */ /* 0x001fca00078e0022 */
[----:B------:R0:W5:Y:S01]  /*47c0*/  @P0 LDG.E.128 R76, desc[UR10][R34.64] ;  /* 0x0000000a224c0981 */ /* 0x000162000c1e1d00 */
[----:B------:R-:W-:-:S04]  /*47d0*/  IMAD.WIDE.U32 R96, R164, 0x10, R96 ;  /* 0x00000010a4607825 */ /* 0x000fc800078e0060 */
[C---:B-1----:R-:W-:Y:S02]  /*47e0*/  IMAD.WIDE.U32 R100, R164.reuse, 0x10, R100 ;  /* 0x00000010a4647825 */ /* 0x042fe400078e0064 */
[----:B------:R-:W3:Y:S01]  /*47f0*/  LDG.E.128 R96, desc[UR10][R96.64] ;  /* 0x0000000a60607981 */ /* 0x000ee2000c1e1d00 */
[----:B0-----:R-:W0:Y:S03]  /*4800*/  LDC.64 R34, c[0x0][0x3a8] ;  /* 0x0000ea00ff227b82 */ /* 0x001e260000000a00 */
[----:B------:R-:W4:Y:S01]  /*4810*/  LDG.E.128 R100, desc[UR10][R100.64] ;  /* 0x0000000a64647981 */ /* 0x000f22000c1e1d00 */
[----:B0-----:R-:W-:-:S05]  /*4820*/  IMAD.WIDE.U32 R34, R164, 0x10, R34 ;  /* 0x00000010a4227825 */ /* 0x001fca00078e0022 */
[----:B------:R-:W4:Y:S04]  /*4830*/  LDG.E.128 R104, desc[UR10][R34.64] ;  /* 0x0000000a22687981 */ /* 0x000f28000c1e1d00 */
[----:B------:R-:W4:Y:S01]  /*4840*/  LDL.LU R35, [R1+0x70] ;  /* 0x0000700001237983 */ /* 0x000f220000300800 */
[----:B--2---:R-:W-:-:S05]  /*4850*/  HADD2.F32 R22, -RZ, R25.H0_H0 ;  /* 0x20000019ff167230 */ /* 0x004fca0000004100 */
[----:B---3--:R-:W-:Y:S01]  /*4860*/  FMUL.FTZ R25, R96, R22 ;  /* 0x0000001660197220 */ /* 0x008fe20000410000 */
[----:B------:R-:W-:Y:S02]  /*4870*/  HADD2.F32 R22, -RZ, R137.H0_H0 ;  /* 0x20000089ff167230 */ /* 0x000fe40000004100 */
[----:B------:R-:W-:-:S03]  /*4880*/  FADD.FTZ R156, R156, R96 ;  /* 0x000000609c9c7221 */ /* 0x000fc60000010000 */
[----:B----4-:R-:W-:Y:S01]  /*4890*/  FFMA.FTZ R137, R100, R22, R25 ;  /* 0x0000001664897223 */ /* 0x010fe20000010019 */
[----:B------:R-:W-:Y:S02]  /*48a0*/  HADD2.F32 R22, -RZ, R116.H0_H0 ;  /* 0x20000074ff167230 */ /* 0x000fe40000004100 */
[----:B------:R-:W-:Y:S01]  /*48b0*/  FADD.FTZ R240, R240, R100 ;  /* 0x00000064f0f07221 */ /* 0x000fe20000010000 */
[----:B------:R-:W-:-:S04]  /*48c0*/  FADD.FTZ R12, -R144, R104 ;  /* 0x00000068900c7221 */ /* 0x000fc80000010100 */
[----:B-----5:R-:W-:Y:S01]  /*48d0*/  FMUL.FTZ R12, R3, R12 ;  /* 0x0000000c030c7220 */ /* 0x020fe20000410000 */
[----:B------:R-:W-:-:S03]  /*48e0*/  FADD.FTZ R25, -R144, R105 ;  /* 0x0000006990197221 */ /* 0x000fc60000010100 */
[-C--:B------:R-:W-:Y:S01]  /*48f0*/  FFMA.FTZ R35, R100, R12.reuse, R35 ;  /* 0x0000000c64237223 */ /* 0x080fe20000010023 */
[----:B------:R-:W-:Y:S02]  /*4900*/  FFMA.FTZ R200, R96, R12, R200 ;  /* 0x0000000c60c87223 */ /* 0x000fe400000100c8 */
[----:B------:R-:W2:Y:S04]  /*4910*/  LDL.S16 R96, [R1+0x10c] ;  /* 0x00010c0001607983 */ /* 0x000ea80000100600 */
        /* <DEDUP_REMOVED lines=47> */
.L_x_5005:
[----:B------:R-:W-:Y:S05]  /*4c10*/  BSYNC.RECONVERGENT B1 ;  /* 0x0000000000017941 */ /* 0x000fea0003800200 */
.L_x_5004:
[----:B------:R-:W-:Y:S01]  /*4c20*/  ISETP.GE.U32.AND P2, PT, R145, 0x120, PT ;  /* 0x000001209100780c */ /* 0x000fe20003f46070 */
[----:B------:R-:W-:-:S12]  /*4c30*/  BSSY.RECONVERGENT B1, `(.L_x_5006) ;  /* 0x0000051000017945 */ /* 0x000fd80003800200 */
[----:B------:R-:W-:Y:S05]  /*4c40*/  @!P2 BRA `(.L_x_5007) ;  /* 0x00000004003ca947 */ /* 0x000fea0003800000 */
[----:B------:R-:W-:Y:S01]  /*4c50*/  ISETP.NE.U32.AND P0, PT, RZ, UR12, PT ;  /* 0x0000000cff007c0c */ /* 0x000fe2000bf05070 */
[----:B------:R-:W0:Y:S01]  /*4c60*/  LDC.64 R100, c[0x0][0x430] ;  /* 0x00010c00ff647b82 */ /* 0x000e220000000a00 */
[----:B------:R-:W2:Y:S02]  /*4c70*/  LDL.S16 R24, [R1+0x104] ;  /* 0x0001040001187983 */ /* 0x000ea40000100600 */
[----:B------:R-:W-:Y:S02]  /*4c80*/  ISETP.NE.AND.EX P0, PT, RZ, UR13, PT, P0 ;  /* 0x0000000dff007c0c */ /* 0x000fe4000bf05300 */
[----:B------:R-:W3:Y:S03]  /*4c90*/  LDL.S16 R126, [R1+0x106] ;  /* 0x00010600017e7983 */ /* 0x000ee60000100600 */
[----:B------:R-:W1:Y:S01]  /*4ca0*/  LDC.64 R104, c[0x0][0x428] ;  /* 0x00010a00ff687b82 */ /* 0x000e620000000a00 */
[----:B------:R-:W4:Y:S04]  /*4cb0*/  LDL.LU R115, [R1+0x60] ;  /* 0x0000600001737983 */ /* 0x000f280000300800 */
[----:B------:R-:W4:Y:S03]  /*4cc0*/  LDL.S16 R111, [R1+0x100] ;  /* 0x00010000016f7983 */ /* 0x000f260000100600 */
[----:B------:R-:W0:Y:S01]  /*4cd0*/  @P0 LDC.64 R96, c[0x0][0x438] ;  /* 0x00010e00ff600b82 */ /* 0x000e220000000a00 */
[----:B------:R-:W4:Y:S01]  /*4ce0*/  LDL.S16 R112, [R1+0x102] ;  /* 0x0001020001707983 */ /* 0x000f220000100600 */
[----:B0-----:R-:W-:-:S05]  /*4cf0*/  @P0 IMAD.WIDE.U32 R96, R164, 0x10, R96 ;  /* 0x00000010a4600825 */ /* 0x001fca00078e0060 */
[----:B------:R0:W5:Y:S01]  /*4d00*/  @P0 LDG.E.128 R80, desc[UR10][R96.64] ;  /* 0x0000000a60500981 */ /* 0x000162000c1e1d00 */
[----:B------:R-:W-:-:S04]  /*4d10*/  IMAD.WIDE.U32 R100, R164, 0x10, R100 ;  /* 0x00000010a4647825 */ /* 0x000fc800078e0064 */
[C---:B-1----:R-:W-:Y:S02]  /*4d20*/  IMAD.WIDE.U32 R104, R164.reuse, 0x10, R104 ;  /* 0x00000010a4687825 */ /* 0x042fe400078e0068 */
[----:B------:R-:W3:Y:S01]  /*4d30*/  LDG.E.128 R100, desc[UR10][R100.64] ;  /* 0x0000000a64647981 */ /* 0x000ee2000c1e1d00 */
[----:B0-----:R-:W0:Y:S03]  /*4d40*/  LDC.64 R96, c[0x0][0x3a8] ;  /* 0x0000ea00ff607b82 */ /* 0x001e260000000a00 */
[----:B------:R-:W4:Y:S01]  /*4d50*/  LDG.E.128 R104, desc[UR10][R104.64] ;  /* 0x0000000a68687981 */ /* 0x000f22000c1e1d00 */
[----:B0-----:R-:W-:-:S06]  /*4d60*/  IMAD.WIDE.U32 R96, R164, 0x10, R96 ;  /* 0x00000010a4607825 */ /* 0x001fcc00078e0060 */
[----:B------:R-:W4:Y:S01]  /*4d70*/  LDG.E.128 R96, desc[UR10][R96.64] ;  /* 0x0000000a60607981 */ /* 0x000f22000c1e1d00 */
        /* <DEDUP_REMOVED lines=12> */
[----:B------:R-:W2:Y:S01]  /*4e40*/  LDL.S16 R100, [R1+0xfc] ;  /* 0x0000fc0001647983 */ /* 0x000ea20000100600 */
[----:B------:R-:W-:Y:S02]  /*4e50*/  HADD2.F32 R96, -RZ, R112.H0_H0 ;  /* 0x20000070ff607230 */ /* 0x000fe40000004100 */
[----:B------:R-:W-:Y:S01]  /*4e60*/  FMUL.FTZ R97, R101, R23 ;  /* 0x0000001765617220 */ /* 0x000fe20000410000 */
[----:B------:R0:W-:Y:S01]  /*4e70*/  STL [R1+0x60], R115 ;  /* 0x0000607301007387 */ /* 0x0001e20000100800 */
[----:B------:R-:W-:-:S03]  /*4e80*/  FMUL.FTZ R23, R3, R24 ;  /* 0x0000001803177220 */ /* 0x000fc60000410000 */
[----:B0-----:R-:W3:Y:S04]  /*4e90*/  LDL.S16 R115, [R1+0xfe] ;  /* 0x0000fe0001737983 */ /* 0x001ee80000100600 */
[----:B------:R-:W4:Y:S04]  /*4ea0*/  LDL.LU R112, [R1+0x68] ;  /* 0x0000680001707983 */ /* 0x000f280000300800 */
[----:B------:R-:W4:Y:S04]  /*4eb0*/  LDL.S16 R111, [R1+0xf8] ;  /* 0x0000f800016f7983 */ /* 0x000f280000100600 */
[----:B------:R-:W4:Y:S04]  /*4ec0*/  LDL.S16 R104, [R1+0xfa] ;  /* 0x0000fa0001687983 */ /* 0x000f280000100600 */
[----:B------:R-:W2:Y:S01]  /*4ed0*/  LDL.LU R24, [R1+0x64] ;  /* 0x0000640001187983 */ /* 0x000ea20000300800 */
[C---:B------:R-:W-:Y:S01]  /*4ee0*/  FFMA.FTZ R126, R105.reuse, R96, R97 ;  /* 0x00000060697e7223 */ /* 0x040fe20000010061 */
[----:B------:R-:W-:Y:S01]  /*4ef0*/  FADD.FTZ R98, -R144, R98 ;  /* 0x0000006290627221 */ /* 0x000fe20000010100 */
[----:B--2---:R-:W-:-:S05]  /*4f00*/  FFMA.FTZ R24, R105, R23, R24 ;  /* 0x0000001769187223 */ /* 0x004fca0000010018 */
[----:B------:R0:W-:Y:S02]  /*4f10*/  STL [R1+0x64], R24 ;  /* 0x0000641801007387 */ /* 0x0001e40000100800 */
[----:B0-----:R-:W-:Y:S02]  /*4f20*/  HADD2.F32 R24, -RZ, R100.H0_H0 ;  /* 0x20000064ff187230 */ /* 0x001fe40000004100 */
[----:B------:R-:W2:Y:S01]  /*4f30*/  LDL.LU R100, [R1+0x6c] ;  /* 0x00006c0001647983 */ /* 0x000ea20000300800 */
[----:B---3--:R-:W-:Y:S02]  /*4f40*/  HADD2.F32 R96, -RZ, R115.H0_H0 ;  /* 0x20000073ff607230 */ /* 0x008fe40000004100 */
[----:B------:R-:W-:Y:S01]  /*4f50*/  FMUL.FTZ R97, R102, R24 ;  /* 0x0000001866617220 */ /* 0x000fe20000410000 */
[----:B------:R-:W-:Y:S01]  /*4f60*/  FADD.FTZ R99, -R144, R99 ;  /* 0x0000006390637221 */ /* 0x000fe20000010100 */
[----:B------:R-:W-:Y:S02]  /*4f70*/  FMUL.FTZ R24, R3, R98 ;  /* 0x0000006203187220 */ /* 0x000fe40000410000 */
[----:B------:R-:W-:Y:S01]  /*4f80*/  FFMA.FTZ R115, R106, R96, R97 ;  /* 0x000000606a737223 */ /* 0x000fe20000010061 */
[----:B----4-:R-:W-:-:S02]  /*4f90*/  HADD2.F32 R96, -RZ, R111.H0_H0 ;  /* 0x2000006fff607230 */ /* 0x010fc40000004100 */
[----:B------:R-:W-:Y:S01]  /*4fa0*/  FMUL.FTZ R111, R3, R99 ;  /* 0x00000063036f7220 */ /* 0x000fe20000410000 */
[----:B------:R-:W-:Y:S02]  /*4fb0*/  FFMA.FTZ R112, R106, R24, R112 ;  /* 0x000000186a707223 */ /* 0x000fe40000010070 */
[----:B------:R-:W-:-:S03]  /*4fc0*/  FMUL.FTZ R97, R103, R96 ;  /* 0x0000006067617220 */ /* 0x000fc60000410000 */
[----:B------:R0:W-:Y:S01]  /*4fd0*/  STL [R1+0x68], R112 ;  /* 0x0000687001007387 */ /* 0x0001e20000100800 */
[----:B------:R-:W-:-:S05]  /*4fe0*/  HADD2.F32 R96, -RZ, R104.H0_H0 ;  /* 0x20000068ff607230 */ /* 0x000fca0000004100 */
[----:B0-----:R-:W-:Y:S01]  /*4ff0*/  FFMA.FTZ R112, R107, R96, R97 ;  /* 0x000000606b707223 */ /* 0x001fe20000010061 */
        /* <DEDUP_REMOVED lines=8> */
[----:B------:R-:W-:Y:S01]  /*5080*/  FFMA.FTZ R197, R101, R23, R197 ;  /* 0x0000001765c57223 */ /* 0x000fe200000100c5 */
        /* <DEDUP_REMOVED lines=8> */
[----:B------:R-:W-:Y:S01]  /*5110*/  FFMA.FTZ R147, R111, R112, R97 ;  /* 0x000000706f937223 */ /* 0x000fe20000010061 */
[----:B--2---:R-:W-:-:S05]  /*5120*/  FFMA.FTZ R100, R107, R111, R100 ;  /* 0x0000006f6b647223 */ /* 0x004fca0000010064 */
[----:B------:R0:W-:Y:S02]  /*5130*/  STL [R1+0x6c], R100 ;  /* 0x00006c6401007387 */ /* 0x0001e40000100800 */
.L_x_5007:
[----:B------:R-:W-:Y:S05]  /*5140*/  BSYNC.RECONVERGENT B1 ;  /* 0x0000000000017941 */ /* 0x000fea0003800200 */
.L_x_5006:
[----:B------:R-:W-:Y:S01]  /*5150*/  ISETP.GE.U32.AND P3, PT, R145, 0x140, PT ;  /* 0x000001409100780c */ /* 0x000fe20003f66070 */
[----:B------:R-:W-:-:S12]  /*5160*/  BSSY.RECONVERGENT B1, `(.L_x_5008) ;  /* 0x000004c000017945 */ /* 0x000fd80003800200 */
[----:B------:R-:W-:Y:S05]  /*5170*/  @!P3 BRA `(.L_x_5009) ;  /* 0x000000040028b947 */ /* 0x000fea0003800000 */
[----:B------:R-:W-:Y:S01]  /*5180*/  ISETP.NE.U32.AND P0, PT, RZ, UR12, PT ;  /* 0x0000000cff007c0c */ /* 0x000fe2000bf05070 */
[----:B------:R-:W2:Y:S01]  /*5190*/  LDL.S16 R113, [R1+0xf4] ;  /* 0x0000f40001717983 */ /* 0x000ea20000100600 */
[----:B------:R-:W1:Y:S02]  /*51a0*/  LDC.64 R96, c[0x0][0x430] ;  /* 0x00010c00ff607b82 */ /* 0x000e640000000a00 */
[----:B------:R-:W-:Y:S01]  /*51b0*/  ISETP.NE.AND.EX P0, PT, RZ, UR13, PT, P0 ;  /* 0x0000000dff007c0c */ /* 0x000fe2000bf05300 */
[----:B------:R-:W3:Y:S04]  /*51c0*/  LDL.S16 R125, [R1+0xf6] ;  /* 0x0000f600017d7983 */ /* 0x000ee80000100600 */
[----:B------:R-:W4:Y:S01]  /*51d0*/  LDL.S16 R124, [R1+0xf0] ;  /* 0x0000f000017c7983 */ /* 0x000f220000100600 */
[----:B0-----:R-:W0:Y:S03]  /*51e0*/  LDC.64 R100, c[0x0][0x428] ;  /* 0x00010a00ff647b82 */ /* 0x001e260000000a00 */
[----:B------:R-:W4:Y:S05]  /*51f0*/  LDL.S16 R114, [R1+0xf2] ;  /* 0x0000f20001727983 */ /* 0x000f2a0000100600 */
[----:B------:R-:W1:Y:S02]  /*5200*/  @P0 LDC.64 R32, c[0x0][0x438] ;  /* 0x00010e00ff200b82 */ /* 0x000e640000000a00 */
[----:B-1----:R-:W-:-:S05]  /*5210*/  @P0 IMAD.WIDE.U32 R32, R164, 0x10, R32 ;  /* 0x00000010a4200825 */ /* 0x002fca00078e0020 */
[----:B------:R1:W5:Y:S02]  /*5220*/  @P0 LDG.E.128 R84, desc[UR10][R32.64] ;  /* 0x0000000a20540981 */ /* 0x000364000c1e1d00 */
[----:B-1----:R-:W1:Y:S02]  /*5230*/  LDC.64 R32, c[0x0][0x3a8] ;  /* 0x0000ea00ff207b82 */ /* 0x002e640000000a00 */
[----:B-1----:R-:W-:-:S05]  /*5240*/  IMAD.WIDE.U32 R32, R164, 0x10, R32 ;  /* 0x00000010a4207825 */ /* 0x002fca00078e0020 */
[----:B------:R1:W3:Y:S01]  /*5250*/  LDG.E.128 R104, desc[UR10][R32.64] ;  /* 0x0000000a20687981 */ /* 0x0002e2000c1e1d00 */
[----:B0-----:R-:W-:-:S06]  /*5260*/  IMAD.WIDE.U32 R100, R164, 0x10, R100 ;  /* 0x00000010a4647825 */ /* 0x001fcc00078e0064 */
[----:B------:R-:W4:Y:S01]  /*5270*/  LDG.E.128 R100, desc[UR10][R100.64] ;  /* 0x0000000a64647981 */ /* 0x000f22000c1e1d00 */
[----:B-1----:R-:W-:-:S03]  /*5280*/  IMAD.WIDE.U32 R32, R164, 0x10, R96 ;  /* 0x00000010a4207825 */ /* 0x002fc600078e0060 */
[----:B------:R-:W4:Y:S04]  /*5290*/  LDL.LU R164, [R1+0x50] ;  /* 0x0000500001a47983 */ /* 0x000f280000300800 */
[----:B------:R2:W4:Y:S02]  /*52a0*/  LDG.E.128 R96, desc[UR10][R32.64] ;  /* 0x0000000a20607981 */ /* 0x000524000c1e1d00 */
[----:B--2---:R-:W-:Y:S02]  /*52b0*/  HADD2.F32 R32, -RZ, R113.H0_H0 ;  /* 0x20000071ff207230 */ /* 0x004fe40000004100 */
[----:B------:R-:W2:Y:S01]  /*52c0*/  LDL.LU R113, [R1+0x54] ;  /* 0x0000540001717983 */ /* 0x000ea20000300800 */
[C---:B---3--:R-:W-:Y:S01]  /*52d0*/  FADD.FTZ R33, -R144.reuse, R106 ;  /* 0x0000006a90217221 */ /* 0x048fe20000010100 */
[----:B------:R-:W-:-:S02]  /*52e0*/  FADD.FTZ R14, -R144, R105 ;  /* 0x00000069900e7221 */ /* 0x000fc40000010100 */
[----:B------:R-:W3:Y:S04]  /*52f0*/  LDL.LU R106, [R1+0x58] ;  /* 0x00005800016a7983 */ /* 0x000ee80000300800 */
[----:B------:R-:W3:Y:S01]  /*5300*/  LDL.LU R105, [R1+0x5c] ;  /* 0x00005c0001697983 */ /* 0x000ee20000300800 */
[----:B------:R-:W-:Y:S01]  /*5310*/  FADD.FTZ R5, -R144, R104 ;  /* 0x0000006890057221 */ /* 0x000fe20000010100 */
[----:B----4-:R-:W-:Y:S01]  /*5320*/  FMUL.FTZ R104, R96, R32 ;  /* 0x0000002060687220 */ /* 0x010fe20000410000 */
[----:B------:R-:W-:Y:S02]  /*5330*/  HADD2.F32 R32, -RZ, R125.H0_H0 ;  /* 0x2000007dff207230 */ /* 0x000fe40000004100 */
[----:B-----5:R-:W-:-:S03]  /*5340*/  FMUL.FTZ R5, R3, R5 ;  /* 0x0000000503057220 */ /* 0x020fc60000410000 */
[----:B------:R-:W-:Y:S01]  /*5350*/  FFMA.FTZ R125, R100, R32, R104 ;  /* 0x00000020647d7223 */ /* 0x000fe20000010068 */
[----:B------:R-:W-:Y:S02]  /*5360*/  HADD2.F32 R32, -RZ, R124.H0_H0 ;  /* 0x2000007cff207230 */ /* 0x000fe40000004100 */
[----:B------:R-:W-:Y:S01]  /*5370*/  FADD.FTZ R148, R148, R96 ;  /* 0x0000006094947221 */ /* 0x000fe20000010000 */
[-C--:B------:R-:W-:Y:S02]  /*5380*/  FFMA.FTZ R192, R96, R5.reuse, R192 ;  /* 0x0000000560c07223 */ /* 0x080fe400000100c0 */
[----:B------:R-:W-:Y:S01]  /*5390*/  FMUL.FTZ R96, R97, R32 ;  /* 0x0000002061607220 */ /* 0x000fe20000410000 */
[----:B------:R-:W-:Y:S02]  /*53a0*/  HADD2.F32 R32, -RZ, R114.H0_H0 ;  /* 0x20000072ff207230 */ /* 0x000fe40000004100 */
[----:B------:R-:W-:Y:S01]  /*53b0*/  FMUL.FTZ R14, R3, R14 ;  /* 0x0000000e030e7220 */ /* 0x000fe20000410000 */
[----:B------:R-:W-:-:S02]  /*53c0*/  FFMA.FTZ R164, R100, R5, R164 ;  /* 0x0000000564a47223 */ /* 0x000fc400000100a4 */
[----:B------:R-:W-:Y:S01]  /*53d0*/  FFMA.FTZ R124, R101, R32, R96 ;  /* 0x00000020657c7223 */ /* 0x000fe20000010060 */
[--C-:B------:R-:W-:Y:S02]  /*53e0*/  HADD2.F32 R32, -RZ, R252.reuse.H0_H0 ;  /* 0x200000fcff207230 */ /* 0x100fe40000004100 */
[----:B------:R-:W-:Y:S01]  /*53f0*/  FADD.FTZ R107, -R144, R107 ;  /* 0x0000006b906b7221 */ /* 0x000fe20000010100 */
[----:B------:R-:W-:Y:S01]  /*5400*/  STL [R1+0x50], R164 ;  /* 0x000050a401007387 */ /* 0x000fe20000100800 */
[----:B------:R-:W-:Y:S01]  /*5410*/  FMUL.FTZ R33, R3, R33 ;  /* 0x0000002103217220 */ /* 0x000fe20000410000 */
[----:B------:R-:W-:Y:S01]  /*5420*/  FMUL.FTZ R96, R98, R32 ;  /* 0x0000002062607220 */ /* 0x000fe20000410000 */
[----:B------:R-:W-:-:S05]  /*5430*/  HADD2.F32 R32, -RZ, R252.H1_H1 ;  /* 0x300000fcff207230 */ /* 0x000fca0000004100 */
[----:B------:R-:W-:Y:S01]  /*5440*/  FFMA.FTZ R32, R102, R32, R96 ;  /* 0x0000002066207223 */ /* 0x000fe20000010060 */
[--C-:B------:R-:W-:Y:S02]  /*5450*/  HADD2.F32 R96, -RZ, R167.reuse.H0_H0 ;  /* 0x200000a7ff607230 */ /* 0x100fe40000004100 */
[----:B------:R-:W-:Y:S01]  /*5460*/  FADD.FTZ R149, R149, R97 ;  /* 0x0000006195957221 */ /* 0x000fe20000010000 */
[----:B------:R-:W-:Y:S02]  /*5470*/  FFMA.FTZ R193, R97, R14, R193 ;  /* 0x0000000e61c17223 */ /* 0x000fe400000100c1 */
[----:B------:R-:W-:Y:S01]  /*5480*/  FMUL.FTZ R97, R99, R96 ;  /* 0x0000006063617220 */ /* 0x000fe20000410000 */
[----:B------:R-:W-:-:S05]  /*5490*/  HADD2.F32 R96, -RZ, R167.H1_H1 ;  /* 0x300000a7ff607230 */ /* 0x000fca0000004100 */
[----:B------:R-:W-:Y:S01]  /*54a0*/  FFMA.FTZ R114, R103, R96, R97 ;  /* 0x0000006067727223 */ /* 0x000fe20000010061 */
        /* <DEDUP_REMOVED lines=9> */
[----:B------:R-:W-:Y:S01]  /*5540*/  FADD.FTZ R150, R150, R98 ;  /* 0x0000006296967221 */ /* 0x000fe20000010000 */
[----:B------:R-:W-:Y:S01]  /*5550*/  FFMA.FTZ R194, R98, R33, R194 ;  /* 0x0000002162c27223 */ /* 0x000fe200000100c2 */
[----:B------:R-:W-:Y:S01]  /*5560*/  FADD.FTZ R235, R235, R103 ;  /* 0x00000067ebeb7221 */ /* 0x000fe20000010000 */
[----:B------:R-:W-:Y:S01]  /*5570*/  FADD.FTZ R151, R151, R99 ;  /* 0x0000006397977221 */ /* 0x000fe20000010000 */
[----:B------:R-:W-:Y:S01]  /*5580*/  FADD.FTZ R146, R96, R114 ;  /* 0x0000007260927221 */ /* 0x000fe20000010000 */
[----:B--2---:R-:W-:-:S05]  /*5590*/  FFMA.FTZ R113, R101, R14, R113 ;  /* 0x0000000e65717223 */ /* 0x004fca0000010071 */
[----:B------:R0:W-:Y:S02]  /*55a0*/  STL [R1+0x54], R113 ;  /* 0x0000547101007387 */ /* 0x0001e40000100800 */
[----:B0-----:R-:W-:-:S04]  /*55b0*/  FMUL.FTZ R113, R3, R107 ;  /* 0x0000006b03717220 */ /* 0x001fc80000410000 */
[----:B------:R-:W-:Y:S01]  /*55c0*/  FFMA.FTZ R195, R99, R113, R195 ;  /* 0x0000007163c37223 */ /* 0x000fe200000100c3 */
[----:B------:R-:W-:Y:S01]  /*55d0*/  FFMA.FTZ R147, R113, R114, R97 ;  /* 0x0000007271937223 */ /* 0x000fe20000010061 */
[----:B---3--:R-:W-:Y:S01]  /*55e0*/  FFMA.FTZ R106, R102, R33, R106 ;  /* 0x00000021666a7223 */ /* 0x008fe2000001006a */
[----:B------:R-:W-:-:S04]  /*55f0*/  FFMA.FTZ R105, R103, R113, R105 ;  /* 0x0000007167697223 */ /* 0x000fc80000010069 */
[----:B------:R1:W-:Y:S04]  /*5600*/  STL [R1+0x58], R106 ;  /* 0x0000586a01007387 */ /* 0x0003e80000100800 */
[----:B------:R1:W-:Y:S02]  /*5610*/  STL [R1+0x5c], R105 ;  /* 0x00005c6901007387 */ /* 0x0003e40000100800 */
.L_x_5009:
[----:B------:R-:W-:Y:S05]  /*5620*/  BSYNC.RECONVERGENT B1 ;  /* 0x0000000000017941 */ /* 0x000fea0003800200 */
.L_x_5008:
        /* <DEDUP_REMOVED lines=20> */
[----:B------:R2:W3:Y:S01]  /*5770*/  SHFL.BFLY PT, R103, R100, 0x10, 0x1f ;  /* 0x0e001f0064677f89 */ /* 0x0004e200000e0000 */
[----:B0-----:R-:W-:-:S05]  /*5780*/  FADD.FTZ R101, R101, R96 ;  /* 0x0000006065657221 */ /* 0x001fca0000010000 */
[----:B---3--:R2:W0:Y:S02]  /*5790*/  SHFL.BFLY PT, R96, R101, 0x10, 0x1f ;  /* 0x0e001f0065607f89 */ /* 0x00842400000e0000 */
.L_x_5141:
[----:B------:R-:W-:Y:S01]  /*57a0*/  FADD.FTZ R97, R100, R103 ;  /* 0x0000006764617221 */ /* 0x000fe20000010000 */
[----:B0-----:R-:W-:Y:S01]  /*57b0*/  FADD.FTZ R96, R101, R96 ;  /* 0x0000006065607221 */ /* 0x001fe20000010000 */
        /* <DEDUP_REMOVED lines=28> */
[----:B------:R-:W-:Y:S06]  /*5980*/  BRA `(.L_x_5016) ;  /* 0x0000000800207947 */ /* 0x000fec0003800000 */
.L_x_5015:
        /* <DEDUP_REMOVED lines=11> */
[----:B------:R-:W-:-:S02]  /*5a40*/  FMUL.FTZ R99, R3, R88 ;  /* 0x0000005803637220 */ /* 0x000fc40000410000 */
[----:B------:R-:W-:Y:S02]  /*5a50*/  MOV R88, R96 ;  /* 0x0000006000587202 */ /* 0x000fe40000000f00 */
[----:B------:R-:W-:Y:S02]  /*5a60*/  MOV R89, R97 ;  /* 0x0000006100597202 */ /* 0x000fe40000000f00 */
[----:B------:R-:W-:Y:S02]  /*5a70*/  MOV R90, R98 ;  /* 0x00000062005a7202 */ /* 0x000fe40000000f00 */
[----:B------:R-:W-:Y:S01]  /*5a80*/  MOV R91, R99 ;  /* 0x00000063005b7202 */ /* 0x000fe20000000f00 */
[----:B------:R-:W-:Y:S06]  /*5a90*/  BRA `(.L_x_5016) ;  /* 0x0000000400dc7947 */ /* 0x000fec0003800000 */
.L_x_5014:
        /* <DEDUP_REMOVED lines=20> */
.L_x_5017:
        /* <DEDUP_REMOVED lines=14> */
[-C--:B------:R-:W-:Y:S02]  /*5cc0*/  MOV R90, R98.reuse ;  /* 0x00000062005a7202 */ /* 0x080fe40000000f00 */
[-C--:B------:R-:W-:Y:S02]  /*5cd0*/  MOV R91, R99.reuse ;  /* 0x00000063005b7202 */ /* 0x080fe40000000f00 */
[----:B------:R-:W-:Y:S02]  /*5ce0*/  MOV R95, R99 ;  /* 0x00000063005f7202 */ /* 0x000fe40000000f00 */
[----:B------:R-:W-:-:S02]  /*5cf0*/  MOV R94, R98 ;  /* 0x00000062005e7202 */ /* 0x000fc40000000f00 */
[----:B------:R-:W-:Y:S02]  /*5d00*/  MOV R93, R97 ;  /* 0x00000061005d7202 */ /* 0x000fe40000000f00 */
[----:B------:R-:W-:Y:S01]  /*5d10*/  MOV R92, R96 ;  /* 0x00000060005c7202 */ /* 0x000fe20000000f00 */
[----:B------:R-:W-:Y:S06]  /*5d20*/  BRA `(.L_x_5016) ;  /* 0x0000000400387947 */ /* 0x000fec0003800000 */
.L_x_5013:
        /* <DEDUP_REMOVED lines=20> */
[----:B------:R-:W-:Y:S06]  /*5e70*/  BRA `(.L_x_5016) ;  /* 0x0000000000e47947 */ /* 0x000fec0003800000 */
.L_x_5019:
        /* <DEDUP_REMOVED lines=11> */
[----:B------:R-:W-:-:S02]  /*5f30*/  FFMA.FTZ R99, R3, R88, R51 ;  /* 0x0000005803637223 */ /* 0x000fc40000010033 */
[----:B------:R-:W-:Y:S02]  /*5f40*/  MOV R88, R96 ;  /* 0x0000006000587202 */ /* 0x000fe40000000f00 */
[----:B------:R-:W-:Y:S02]  /*5f50*/  MOV R89, R97 ;  /* 0x0000006100597202 */ /* 0x000fe40000000f00 */
[----:B------:R-:W-:Y:S02]  /*5f60*/  MOV R90, R98 ;  /* 0x00000062005a7202 */ /* 0x000fe40000000f00 */
[----:B------:R-:W-:Y:S01]  /*5f70*/  MOV R91, R99 ;  /* 0x00000063005b7202 */ /* 0x000fe20000000f00 */
[----:B------:R-:W-:Y:S06]  /*5f80*/  BRA `(.L_x_5016) ;  /* 0x0000000000a07947 */ /* 0x000fec0003800000 */
.L_x_5018:
        /* <DEDUP_REMOVED lines=20> */
.L_x_5020:
        /* <DEDUP_REMOVED lines=14> */
[-C--:B------:R-:W-:Y:S02]  /*61b0*/  MOV R90, R98.reuse ;  /* 0x00000062005a7202 */ /* 0x080fe40000000f00 */
[-C--:B------:R-:W-:Y:S02]  /*61c0*/  MOV R91, R99.reuse ;  /* 0x00000063005b7202 */ /* 0x080fe40000000f00 */
[----:B------:R-:W-:Y:S02]  /*61d0*/  MOV R95, R99 ;  /* 0x00000063005f7202 */ /* 0x000fe40000000f00 */
[----:B------:R-:W-:-:S02]  /*61e0*/  MOV R94, R98 ;  /* 0x00000062005e7202 */ /* 0x000fc40000000f00 */
[----:B------:R-:W-:Y:S02]  /*61f0*/  MOV R93, R97 ;  /* 0x00000061005d7202 */ /* 0x000fe40000000f00 */
[----:B------:R-:W-:-:S07]  /*6200*/  MOV R92, R96 ;  /* 0x00000060005c7202 */ /* 0x000fce0000000f00 */
.L_x_5016:
        /* <DEDUP_REMOVED lines=14> */
.L_x_5012:
[----:B------:R-:W-:Y:S05]  /*62f0*/  BSYNC.RECONVERGENT B1 ;  /* 0x0000000000017941 */ /* 0x000fea0003800200 */
.L_x_5011:
        /* <DEDUP_REMOVED lines=34> */
.L_x_5025:
        /* <DEDUP_REMOVED lines=8> */
[C---:B0----5:R-:W-:Y:S01]  /*65a0*/  FFMA.FTZ R96, R3.reuse, R95, R52 ;  /* 0x0000005f03607223 */ /* 0x061fe20000010034 */
        /* <DEDUP_REMOVED lines=8> */
.L_x_5024:
        /* <DEDUP_REMOVED lines=21> */
.L_x_5027:
        /* <DEDUP_REMOVED lines=13> */
.L_x_5023:
        /* <DEDUP_REMOVED lines=29> */
.L_x_5029:
        /* <DEDUP_REMOVED lines=17> */
.L_x_5028:
        /* <DEDUP_REMOVED lines=21> */
.L_x_5030:
        /* <DEDUP_REMOVED lines=11> */
[----:B------:R-:W-:-:S07]  /*6d30*/  FMUL.FTZ R99, R3, R99 ;  /* 0x0000006303637220 */ /* 0x000fce0000410000 */
.L_x_5026:
        /* <DEDUP_REMOVED lines=10> */
.L_x_5022:
[----:B------:R-:W-:Y:S05]  /*6de0*/  BSYNC.RECONVERGENT B1 ;  /* 0x0000000000017941 */ /* 0x000fea0003800200 */
.L_x_5021:
[----:B------:R-:W-:Y:S01]  /*6df0*/  LOP3.LUT P4, RZ, R4, 0x1, RZ, 0xc0, !PT ;  /* 0x0000000104ff7812 */ /* 0x000fe2000788c0ff */
[----:B------:R-:W-:-:S12]  /*6e00*/  BSSY.RECONVERGENT B1, `(.L_x_5031) ;  /* 0x00000ae000017945 */ /* 0x000fd80003800200 */
        /* <DEDUP_REMOVED lines=12> */
[-CC-:B0-2---:R-:W-:Y:S01]  /*6ed0*/  FFMA.FTZ R91, R7, R100.reuse, R101.reuse ;  /* 0x00000064075b7223 */ /* 0x185fe20000010065 */
        /* <DEDUP_REMOVED lines=20> */
.L_x_5035:
        /* <DEDUP_REMOVED lines=8> */
[C---:B0-2--5:R-:W-:Y:S01]  /*70a0*/  FFMA.FTZ R96, R3.reuse, R95, R56 ;  /* 0x0000005f03607223 */ /* 0x065fe20000010038 */
        /* <DEDUP_REMOVED lines=8> */
.L_x_5034:
[----:B0-2---:R-:W0:Y:S02]  /*7130*/  LDC.64 R96, c[0x0][0x470] ;  /* 0x00011c00ff607b82 */ /* 0x005e240000000a00 */
        /* <DEDUP_REMOVED lines=20> */
.L_x_5037:
        /* <DEDUP_REMOVED lines=13> */
.L_x_5033:
[----:B0-2---:R-:W0:Y:S02]  /*7350*/  LDC.64 R96, c[0x0][0x478] ;  /* 0x00011e00ff607b82 */ /* 0x005e240000000a00 */
        /* <DEDUP_REMOVED lines=28> */
.L_x_5039:
        /* <DEDUP_REMOVED lines=17> */
.L_x_5038:
        /* <DEDUP_REMOVED lines=21> */
.L_x_5040:
        /* <DEDUP_REMOVED lines=12> */
.L_x_5036:
        /* <DEDUP_REMOVED lines=10> */
.L_x_5032:
[----:B------:R-:W-:Y:S05]  /*78e0*/  BSYNC.RECONVERGENT B1 ;  /* 0x0000000000017941 */ /* 0x000fea0003800200 */
.L_x_5031:
        /* <DEDUP_REMOVED lines=14> */
[-CC-:B0-23--:R-:W-:Y:S01]  /*79d0*/  FFMA.FTZ R91, R8, R100.reuse, R101.reuse ;  /* 0x00000064085b7223 */ /* 0x18dfe20000010065 */
        /* <DEDUP_REMOVED lines=20> */
.L_x_5045:
        /* <DEDUP_REMOVED lines=8> */
[C---:B0-23-5:R-:W-:Y:S01]  /*7ba0*/  FFMA.FTZ R96, R3.reuse, R95, R60 ;  /* 0x0000005f03607223 */ /* 0x06dfe2000001003c */
        /* <DEDUP_REMOVED lines=8> */
.L_x_5044:
[----:B0-23--:R-:W0:Y:S02]  /*7c30*/  LDC.64 R96, c[0x0][0x470] ;  /* 0x00011c00ff607b82 */ /* 0x00de240000000a00 */
        /* <DEDUP_REMOVED lines=20> */
.L_x_5047:
        /* <DEDUP_REMOVED lines=13> */
.L_x_5043:
[----:B0-23--:R-:W0:Y:S02]  /*7e50*/  LDC.64 R96, c[0x0][0x478] ;  /* 0x00011e00ff607b82 */ /* 0x00de240000000a00 */
        /* <DEDUP_REMOVED lines=28> */
.L_x_5049:
        /* <DEDUP_REMOVED lines=17> */
.L_x_5048:
        /* <DEDUP_REMOVED lines=21> */
.L_x_5050:
        /* <DEDUP_REMOVED lines=12> */
.L_x_5046:
        /* <DEDUP_REMOVED lines=10> */
.L_x_5042:
[----:B------:R-:W-:Y:S05]  /*83e0*/  BSYNC.RECONVERGENT B1 ;  /* 0x0000000000017941 */ /* 0x000fea0003800200 */
.L_x_5041:
        /* <DEDUP_REMOVED lines=35> */
.L_x_5055:
        /* <DEDUP_REMOVED lines=8> */
[C---:B0-2345:R-:W-:Y:S01]  /*86a0*/  FFMA.FTZ R96, R3.reuse, R95, R64 ;  /* 0x0000005f03607223 */ /* 0x07dfe20000010040 */
        /* <DEDUP_REMOVED lines=8> */
.L_x_5054:
[----:B0-234-:R-:W0:Y:S02]  /*8730*/  LDC.64 R96, c[0x0][0x470] ;  /* 0x00011c00ff607b82 */ /* 0x01de240000000a00 */
        /* <DEDUP_REMOVED lines=20> */
.L_x_5057:
        /* <DEDUP_REMOVED lines=13> */
.L_x_5053:
        /* <DEDUP_REMOVED lines=29> */
.L_x_5059:
        /* <DEDUP_REMOVED lines=17> */
.L_x_5058:
        /* <DEDUP_REMOVED lines=21> */
.L_x_5060:
        /* <DEDUP_REMOVED lines=12> */
.L_x_5056:
        /* <DEDUP_REMOVED lines=10> */
.L_x_5052:
[----:B------:R-:W-:Y:S05]  /*8ee0*/  BSYNC.RECONVERGENT B1 ;  /* 0x0000000000017941 */ /* 0x000fea0003800200 */
.L_x_5051:
        /* <DEDUP_REMOVED lines=35> */
.L_x_5065:
        /* <DEDUP_REMOVED lines=17> */
.L_x_5064:
        /* <DEDUP_REMOVED lines=21> */
.L_x_5067:
        /* <DEDUP_REMOVED lines=13> */
.L_x_5063:
        /* <DEDUP_REMOVED lines=29> */
.L_x_5069:
        /* <DEDUP_REMOVED lines=17> */
.L_x_5068:
        /* <DEDUP_REMOVED lines=21> */
.L_x_5070:
        /* <DEDUP_REMOVED lines=12> */
.L_x_5066:
        /* <DEDUP_REMOVED lines=10> */
.L_x_5062:
[----:B------:R-:W-:Y:S05]  /*99e0*/  BSYNC.RECONVERGENT B1 ;  /* 0x0000000000017941 */ /* 0x000fea0003800200 */
.L_x_5061:
        /* <DEDUP_REMOVED lines=35> */
.L_x_5075:
        /* <DEDUP_REMOVED lines=17> */
.L_x_5074:
        /* <DEDUP_REMOVED lines=21> */
.L_x_5077:
        /* <DEDUP_REMOVED lines=13> */
.L_x_5073:
        /* <DEDUP_REMOVED lines=29> */
.L_x_5079:
        /* <DEDUP_REMOVED lines=17> */
.L_x_5078:
        /* <DEDUP_REMOVED lines=21> */
.L_x_5080:
        /* <DEDUP_REMOVED lines=12> */
.L_x_5076:
        /* <DEDUP_REMOVED lines=10> */
.L_x_5072:
[----:B------:R-:W-:Y:S05]  /*a4e0*/  BSYNC.RECONVERGENT B1 ;  /* 0x0000000000017941 */ /* 0x000fea0003800200 */
.L_x_5071:
        /* <DEDUP_REMOVED lines=35> */
.L_x_5085:
        /* <DEDUP_REMOVED lines=17> */
.L_x_5084:
        /* <DEDUP_REMOVED lines=21> */
.L_x_5087:
        /* <DEDUP_REMOVED lines=13> */
.L_x_5083:
        /* <DEDUP_REMOVED lines=29> */
.L_x_5089:
        /* <DEDUP_REMOVED lines=17> */
.L_x_5088:
        /* <DEDUP_REMOVED lines=21> */
.L_x_5090:
        /* <DEDUP_REMOVED lines=12> */
.L_x_5086:
        /* <DEDUP_REMOVED lines=10> */
.L_x_5082:
[----:B------:R-:W-:Y:S05]  /*afe0*/  BSYNC.RECONVERGENT B1 ;  /* 0x0000000000017941 */ /* 0x000fea0003800200 */
.L_x_5081:
        /* <DEDUP_REMOVED lines=34> */
.L_x_5095:
        /* <DEDUP_REMOVED lines=17> */
.L_x_5094:
        /* <DEDUP_REMOVED lines=21> */
.L_x_5097:
        /* <DEDUP_REMOVED lines=13> */
.L_x_5093:
        /* <DEDUP_REMOVED lines=29> */
.L_x_5099:
        /* <DEDUP_REMOVED lines=17> */
.L_x_5098:
        /* <DEDUP_REMOVED lines=21> */
.L_x_5100:
        /* <DEDUP_REMOVED lines=12> */
.L_x_5096:
        /* <DEDUP_REMOVED lines=10> */
.L_x_5092:
[----:B------:R-:W-:Y:S05]  /*bad0*/  BSYNC.RECONVERGENT B1 ;  /* 0x0000000000017941 */ /* 0x000fea0003800200 */
.L_x_5091:
        /* <DEDUP_REMOVED lines=34> */
.L_x_5105:
        /* <DEDUP_REMOVED lines=17> */
.L_x_5104:
        /* <DEDUP_REMOVED lines=21> */
.L_x_5107:
        /* <DEDUP_REMOVED lines=13> */
.L_x_5103:
        /* <DEDUP_REMOVED lines=29> */
.L_x_5109:
        /* <DEDUP_REMOVED lines=17> */
.L_x_5108:
        /* <DEDUP_REMOVED lines=21> */
.L_x_5110:
        /* <DEDUP_REMOVED lines=12> */
.L_x_5106:
        /* <DEDUP_REMOVED lines=9> */
.L_x_5102:
[----:B------:R-:W-:Y:S05]  /*c5b0*/  BSYNC.RECONVERGENT B1 ;  /* 0x0000000000017941 */ /* 0x000fea0003800200 */
.L_x_5101:
[----:B0----5:R-:W0:Y:S02]  /*c5c0*/  LDC.64 R2, c[0x0][0x380] ;  /* 0x0000e000ff027b82 */ /* 0x021e240000000a00 */
[----:B0-----:R-:W-:-:S04]  /*c5d0*/  LEA R165, R2, R165, 0x2 ;  /* 0x000000a502a57211 */ /* 0x001fc800078e10ff */
[----:B------:R-:W-:-:S13]  /*c5e0*/  ISETP.GE.AND P2, PT, R165, R3, PT ;  /* 0x00000003a500720c */ /* 0x000fda0003f46270 */
[----:B------:R-:W-:Y:S05]  /*c5f0*/  @!P2 BRA `(.L_x_5111) ;  /* 0xffffff580018a947 */ /* 0x000fea000383ffff */
.L_x_4989:
[----:B------:R-:W-:Y:S05]  /*c600*/  BSYNC B0 ;  /* 0x0000000000007941 */ /* 0x000fea0003800000 */
.L_x_4988:
[----:B--234-:R-:W2:Y:S04]  /*c610*/  LDL.LU R88, [R1+0x40] ;  /* 0x0000400001587983 */ /* 0x01cea80000300800 */
        /* <DEDUP_REMOVED lines=8> */
[----:B-1----:R-:W4:Y:S04]  /*c6a0*/  LDL.LU R105, [R1+0x24] ;  /* 0x0000240001697983 */ /* 0x002f280000300800 */
[----:B------:R-:W4:Y:S04]  /*c6b0*/  LDL.LU R106, [R1+0x28] ;  /* 0x00002800016a7983 */ /* 0x000f280000300800 */
[----:B------:R-:W4:Y:S04]  /*c6c0*/  LDL.LU R107, [R1+0x2c] ;  /* 0x00002c00016b7983 */ /* 0x000f280000300800 */
[----:B------:R-:W3:Y:S04]  /*c6d0*/  LDL.LU R100, [R1+0x10] ;  /* 0x0000100001647983 */ /* 0x000ee80000300800 */
[----:B------:R-:W3:Y:S04]  /*c6e0*/  LDL.LU R101, [R1+0x14] ;  /* 0x0000140001657983 */ /* 0x000ee80000300800 */
[----:B------:R-:W3:Y:S04]  /*c6f0*/  LDL.LU R102, [R1+0x18] ;  /* 0x0000180001667983 */ /* 0x000ee80000300800 */
[----:B------:R-:W3:Y:S04]  /*c700*/  LDL.LU R103, [R1+0x1c] ;  /* 0x00001c0001677983 */ /* 0x000ee80000300800 */
[----:B------:R-:W3:Y:S04]  /*c710*/  LDL.LU R96, [R1] ;  /* 0x0000000001607983 */ /* 0x000ee80000300800 */
[----:B------:R-:W3:Y:S04]  /*c720*/  LDL.LU R97, [R1+0x4] ;  /* 0x0000040001617983 */ /* 0x000ee80000300800 */
[----:B------:R-:W3:Y:S04]  /*c730*/  LDL.LU R98, [R1+0x8] ;  /* 0x0000080001627983 */ /* 0x000ee80000300800 */
[----:B------:R-:W3:Y:S01]  /*c740*/  LDL.LU R99, [R1+0xc] ;  /* 0x00000c0001637983 */ /* 0x000ee20000300800 */
[----:B-----5:R-:W-:Y:S01]  /*c750*/  MOV R3, 0x400 ;  /* 0x0000040000037802 */ /* 0x020fe20000000f00 */
[----:B------:R-:W0:Y:S01]  /*c760*/  S2R R0, SR_TID.X ;  /* 0x0000000000007919 */ /* 0x000e220000002100 */
[----:B------:R-:W1:Y:S01]  /*c770*/  S2R R4, SR_CgaCtaId ;  /* 0x0000000000047919 */ /* 0x000e620000008800 */
[----:B0-----:R-:W-:-:S02]  /*c780*/  SHF.R.U32.HI R2, RZ, 0x5, R0 ;  /* 0x00000005ff027819 */ /* 0x001fc40000011600 */
[----:B------:R-:W-:Y:S02]  /*c790*/  LOP3.LUT R5, R0, 0x1f, RZ, 0xc0, !PT ;  /* 0x0000001f00057812 */ /* 0x000fe400078ec0ff */
[----:B-1----:R-:W-:-:S03]  /*c7a0*/  LEA R3, R4, R3, 0x18 ;  /* 0x0000000304037211 */ /* 0x002fc600078ec0ff */
[----:B------:R-:W-:-:S05]  /*c7b0*/  IMAD R2, R2, 0x140, R5 ;  /* 0x0000014002027824 */ /* 0x000fca00078e0205 */
[-C--:B------:R-:W-:Y:S01]  /*c7c0*/  LEA R2, R2, R3.reuse, 0x4 ;  /* 0x0000000302027211 */ /* 0x080fe200078e20ff */
[----:B------:R-:W-:Y:S05]  /*c7d0*/  WARPSYNC.ALL ;  /* 0x0000000000007948 */ /* 0x000fea0003800000 */
[----:B------:R-:W-:Y:S04]  /*c7e0*/  STS.128 [R2+0xa00], R248 ;  /* 0x000a00f802007388 */ /* 0x000fe80000000c00 */
[----:B------:R-:W-:Y:S04]  /*c7f0*/  STS.128 [R2+0xc00], R244 ;  /* 0x000c00f402007388 */ /* 0x000fe80000000c00 */
[----:B------:R-:W-:Y:S04]  /*c800*/  STS.128 [R2+0xe00], R240 ;  /* 0x000e00f002007388 */ /* 0x000fe80000000c00 */
[----:B------:R-:W-:Y:S04]  /*c810*/  STS.128 [R2+0x1000], R236 ;  /* 0x001000ec02007388 */ /* 0x000fe80000000c00 */
[----:B------:R-:W-:Y:S01]  /*c820*/  STS.128 [R2+0x1200], R232 ;  /* 0x001200e802007388 */ /* 0x000fe20000000c00 */
[----:B------:R-:W-:-:S02]  /*c830*/  LEA R3, R0, R3, 0x2 ;  /* 0x0000000300037211 */ /* 0x000fc400078e10ff */
[----:B------:R-:W-:Y:S01]  /*c840*/  LOP3.LUT R13, R0, 0x7f, RZ, 0x3c, !PT ;  /* 0x0000007f000d7812 */ /* 0x000fe200078e3cff */
[----:B------:R-:W0:Y:S01]  /*c850*/  LDCU.128 UR16, c[0x0][0x440] ;  /* 0x00008800ff1077ac */ /* 0x000e220008000c00 */
[----:B----4-:R-:W-:Y:S04]  /*c860*/  STS.128 [R2+0x400], R104 ;  /* 0x0004006802007388 */ /* 0x010fe80000000c00 */
[----:B--2---:R-:W-:Y:S04]  /*c870*/  STS.128 [R2], R88 ;  /* 0x0000005802007388 */ /* 0x004fe80000000c00 */
[----:B---3--:R-:W-:Y:S04]  /*c880*/  STS.128 [R2+0x200], R92 ;  /* 0x0002005c02007388 */ /* 0x008fe80000000c00 */
[----:B------:R1:W-:Y:S01]  /*c890*/  STS.128 [R2+0x600], R100 ;  /* 0x0006006402007388 */ /* 0x0003e20000000c00 */
[----:B------:R-:W2:Y:S03]  /*c8a0*/  LDCU.128 UR20, c[0x0][0x450] ;  /* 0x00008a00ff1477ac */ /* 0x000ea60008000c00 */
[----:B-1----:R-:W3:Y:S04]  /*c8b0*/  LDL.LU R100, [R1+0x50] ;  /* 0x0000500001647983 */ /* 0x002ee80000300800 */
        /* <DEDUP_REMOVED lines=39> */
[----:B------:R-:W-:Y:S01]  /*cb30*/  STS.128 [R2+0x800], R96 ;  /* 0x0008006002007388 */ /* 0x000fe20000000c00 */
[----:B------:R-:W-:Y:S06]  /*cb40*/  BAR.SYNC.DEFER_BLOCKING 0x0 ;  /* 0x0000000000007b1d */ /* 0x000fec0000010000 */
[----:B------:R-:W1:Y:S04]  /*cb50*/  LDS R4, [R3] ;  /* 0x0000000003047984 */ /* 0x000e680000000800 */
[----:B------:R-:W0:Y:S04]  /*cb60*/  LDS R5, [R3+0x200] ;  /* 0x0002000003057984 */ /* 0x000e280000000800 */
[----:B------:R-:W0:Y:S04]  /*cb70*/  LDS R6, [R3+0x400] ;  /* 0x0004000003067984 */ /* 0x000e280000000800 */
[----:B------:R-:W0:Y:S04]  /*cb80*/  LDS R7, [R3+0x1400] ;  /* 0x0014000003077984 */ /* 0x000e280000000800 */
[----:B------:R-:W0:Y:S04]  /*cb90*/  LDS R8, [R3+0x1600] ;  /* 0x0016000003087984 */ /* 0x000e280000000800 */
[----:B------:R-:W0:Y:S04]  /*cba0*/  LDS R9, [R3+0x1800] ;  /* 0x0018000003097984 */ /* 0x000e280000000800 */
[----:B------:R-:W0:Y:S01]  /*cbb0*/  LDS R11, [R3+0x2800] ;  /* 0x00280000030b7984 */ /* 0x000e220000000800 */
[----:B------:R-:W-:-:S03]  /*cbc0*/  IADD3 R166, PT, PT, R13, R166, RZ ;  /* 0x000000a60da67210 */ /* 0x000fc60007ffe0ff */
        /* <DEDUP_REMOVED lines=42> */
[----:B----4-:R-:W-:Y:S04]  /*ce70*/  STS.128 [R2+0xa00], R80 ;  /* 0x000a005002007388 */ /* 0x010fe80000000c00 */
[----:B--2---:R-:W-:Y:S04]  /*ce80*/  STS.128 [R2+0xe00], R84 ;  /* 0x000e005402007388 */ /* 0x004fe80000000c00 */
[----:B------:R2:W-:Y:S04]  /*ce90*/  STS.128 [R2+0x1000], R104 ;  /* 0x0010006802007388 */ /* 0x0005e80000000c00 */
[----:B------:R3:W-:Y:S04]  /*cea0*/  STS.128 [R2+0x1200], R100 ;  /* 0x0012006402007388 */ /* 0x0007e80000000c00 */
[----:B------:R-:W-:Y:S04]  /*ceb0*/  STS.128 [R2+0x800], R32 ;  /* 0x0008002002007388 */ /* 0x000fe80000000c00 */
[----:B------:R-:W-:Y:S04]  /*cec0*/  STS.128 [R2+0x600], R124 ;  /* 0x0006007c02007388 */ /* 0x000fe80000000c00 */
[----:B------:R-:W-:Y:S04]  /*ced0*/  STS.128 [R2+0x400], R76 ;  /* 0x0004004c02007388 */ /* 0x000fe80000000c00 */
[----:B------:R-:W-:Y:S04]  /*cee0*/  STS.128 [R2+0x200], R72 ;  /* 0x0002004802007388 */ /* 0x000fe80000000c00 */
[----:B------:R-:W-:Y:S01]  /*cef0*/  STS.128 [R2], R36 ;  /* 0x0000002402007388 */ /* 0x000fe20000000c00 */
[----:B------:R-:W-:Y:S06]  /*cf00*/  BAR.SYNC.DEFER_BLOCKING 0x0 ;  /* 0x0000000000007b1d */ /* 0x000fec0000010000 */
[----:B------:R-:W4:Y:S04]  /*cf10*/  LDS R95, [R3] ;  /* 0x00000000035f7984 */ /* 0x000f280000000800 */
        /* <DEDUP_REMOVED lines=51> */
[----:B------:R-:W4:Y:S04]  /*d250*/  LDS R111, [R3] ;  /* 0x00000000036f7984 */ /* 0x000f280000000800 */
        /* <DEDUP_REMOVED lines=40> */
[----:B0-----:R-:W-:-:S05]  /*d4e0*/  FADD.FTZ R89, R89, R92 ;  /* 0x0000005c59597221 */ /* 0x001fca0000010000 */
        /* <DEDUP_REMOVED lines=11> */
[----:B-1----:R-:W-:Y:S01]  /*d5a0*/  FADD.FTZ R93, R90, R93 ;  /* 0x0000005d5a5d7221 */ /* 0x002fe20000010000 */
[----:B--2---:R-:W-:Y:S01]  /*d5b0*/  FADD.FTZ R105, R89, R96 ;  /* 0x0000006059697221 */ /* 0x004fe20000010000 */
[----:B---3--:R-:W-:Y:S01]  /*d5c0*/  FADD.FTZ R103, R91, R94 ;  /* 0x0000005e5b677221 */ /* 0x008fe20000010000 */
[----:B----4-:R-:W-:Y:S01]  /*d5d0*/  FADD.FTZ R95, RZ, R95 ;  /* 0x0000005fff5f7221 */ /* 0x010fe20000010000 */
[----:B------:R-:W-:Y:S01]  /*d5e0*/  FADD.FTZ R98, RZ, R98 ;  /* 0x00000062ff627221 */ /* 0x000fe20000010000 */
[----:B------:R-:W-:-:S02]  /*d5f0*/  FADD.FTZ R97, RZ, R97 ;  /* 0x00000061ff617221 */ /* 0x000fc40000010000 */
[----:B------:R-:W-:Y:S01]  /*d600*/  FADD.FTZ R95, R95, R100 ;  /* 0x000000645f5f7221 */ /* 0x000fe20000010000 */
[----:B------:R-:W-:Y:S01]  /*d610*/  FADD.FTZ R98, R98, R99 ;  /* 0x0000006362627221 */ /* 0x000fe20000010000 */
[----:B------:R-:W1:Y:S04]  /*d620*/  LDS R90, [R3+0x200] ;  /* 0x00020000035a7984 */ /* 0x000e680000000800 */
[----:B------:R-:W2:Y:S04]  /*d630*/  LDS R89, [R3+0x1600] ;  /* 0x0016000003597984 */ /* 0x000ea80000000800 */
[----:B------:R-:W3:Y:S04]  /*d640*/  LDS R91, [R3+0x400] ;  /* 0x00040000035b7984 */ /* 0x000ee80000000800 */
[----:B------:R-:W4:Y:S04]  /*d650*/  LDS R94, [R3+0x2a00] ;  /* 0x002a0000035e7984 */ /* 0x000f280000000800 */
[----:B------:R-:W4:Y:S04]  /*d660*/  LDS R92, [R3+0x1800] ;  /* 0x00180000035c7984 */ /* 0x000f280000000800 */
[----:B------:R-:W4:Y:S01]  /*d670*/  LDS R116, [R3] ;  /* 0x0000000003747984 */ /* 0x000f220000000800 */
[----:B------:R-:W-:Y:S01]  /*d680*/  FADD.FTZ R97, R97, R102 ;  /* 0x0000006661617221 */ /* 0x000fe20000010000 */
[----:B------:R-:W2:Y:S02]  /*d690*/  LDC R99, c[0x0][0x388] ;  /* 0x0000e200ff637b82 */ /* 0x000ea40000000800 */
[----:B------:R-:W4:Y:S04]  /*d6a0*/  LDS R100, [R3+0x3e00] ;  /* 0x003e000003647984 */ /* 0x000f280000000800 */
[----:B------:R-:W4:Y:S02]  /*d6b0*/  LDS R96, [R3+0x2c00] ;  /* 0x002c000003607984 */ /* 0x000f240000000800 */
[----:B------:R-:W2:Y:S02]  /*d6c0*/  S2UR UR4, SR_CTAID.X ;  /* 0x00000000000479c3 */ /* 0x000ea40000002500 */
[----:B------:R-:W4:Y:S04]  /*d6d0*/  LDS R133, [R3+0x1400] ;  /* 0x0014000003857984 */ /* 0x000f280000000800 */
[----:B------:R-:W4:Y:S04]  /*d6e0*/  LDS R102, [R3+0x4000] ;  /* 0x0040000003667984 */ /* 0x000f280000000800 */
[----:B------:R-:W4:Y:S04]  /*d6f0*/  LDS R135, [R3+0x2800] ;  /* 0x0028000003877984 */ /* 0x000f280000000800 */
[----:B------:R-:W4:Y:S01]  /*d700*/  LDS R137, [R3+0x3c00] ;  /* 0x003c000003897984 */ /* 0x000f220000000800 */
[----:B0-----:R-:W-:-:S04]  /*d710*/  FADD.FTZ R2, RZ, R111 ;  /* 0x0000006fff027221 */ /* 0x001fc80000010000 */
[----:B------:R-:W-:Y:S01]  /*d720*/  FADD.FTZ R2, R2, R115 ;  /* 0x0000007302027221 */ /* 0x000fe20000010000 */
[----:B-1----:R-:W-:-:S03]  /*d730*/  FADD.FTZ R90, RZ, R90 ;  /* 0x0000005aff5a7221 */ /* 0x002fc60000010000 */
[----:B------:R-:W-:Y:S01]  /*d740*/  FADD.FTZ R2, R2, R121 ;  /* 0x0000007902027221 */ /* 0x000fe20000010000 */
[----:B--2---:R-:W-:Y:S02]  /*d750*/  IMAD R99, R99, UR4, RZ ;  /* 0x0000000463637c24 */ /* 0x004fe4000f8e02ff */
[----:B------:R-:W-:Y:S01]  /*d760*/  FADD.FTZ R89, R90, R89 ;  /* 0x000000595a597221 */ /* 0x000fe20000010000 */
[----:B---3--:R-:W-:Y:S01]  /*d770*/  FADD.FTZ R91, RZ, R91 ;  /* 0x0000005bff5b7221 */ /* 0x008fe20000010000 */
[----:B------:R-:W-:Y:S01]  /*d780*/  FADD.FTZ R127, R2, R127 ;  /* 0x0000007f027f7221 */ /* 0x000fe20000010000 */
[----:B------:R-:W-:Y:S01]  /*d790*/  IADD3 R2, P0, PT, R99, R0, RZ ;  /* 0x0000000063027210 */ /* 0x000fe20007f1e0ff */
[----:B------:R-:W-:Y:S01]  /*d7a0*/  FADD.FTZ R107, R93, R88 ;  /* 0x000000585d6b7221 */ /* 0x000fe20000010000 */
[----:B------:R-:W-:Y:S01]  /*d7b0*/  ISETP.GE.U32.AND P4, PT, R166, 0x80, PT ;  /* 0x00000080a600780c */ /* 0x000fe20003f86070 */
[----:B----4-:R-:W-:Y:S01]  /*d7c0*/  FADD.FTZ R89, R89, R94 ;  /* 0x0000005e59597221 */ /* 0x010fe20000010000 */
[----:B------:R-:W-:Y:S01]  /*d7d0*/  FADD.FTZ R91, R91, R92 ;  /* 0x0000005c5b5b7221 */ /* 0x000fe20000010000 */
[----:B------:R-:W-:Y:S01]  /*d7e0*/  IADD3.X R93, PT, PT, RZ, RZ, RZ, P0, !PT ;  /* 0x000000ffff5d7210 */ /* 0x000fe200007fe4ff */
[----:B------:R-:W-:Y:S01]  /*d7f0*/  FADD.FTZ R112, RZ, R112 ;  /* 0x00000070ff707221 */ /* 0x000fe20000010000 */
[----:B------:R-:W-:Y:S01]  /*d800*/  FADD.FTZ R114, RZ, R114 ;  /* 0x00000072ff727221 */ /* 0x000fe20000010000 */
[----:B------:R-:W-:Y:S01]  /*d810*/  FADD.FTZ R116, RZ, R116 ;  /* 0x00000074ff747221 */ /* 0x000fe20000010000 */
[C---:B------:R-:W-:Y:S01]  /*d820*/  SHF.L.U32 R0, R2.reuse, 0x2, RZ ;  /* 0x0000000202007819 */ /* 0x040fe200000006ff */
[----:B------:R-:W-:Y:S01]  /*d830*/  FADD.FTZ R115, R89, R100 ;  /* 0x0000006459737221 */ /* 0x000fe20000010000 */
[----:B------:R-:W-:Y:S01]  /*d840*/  FADD.FTZ R95, R95, R104 ;  /* 0x000000685f5f7221 */ /* 0x000fe20000010000 */
[----:B------:R-:W-:Y:S01]  /*d850*/  FADD.FTZ R91, R91, R96 ;  /* 0x000000605b5b7221 */ /* 0x000fe20000010000 */
[----:B------:R-:W-:Y:S01]  /*d860*/  SHF.L.U64.HI R89, R2, 0x2, R93 ;  /* 0x0000000202597819 */ /* 0x000fe2000001025d */
        /* <DEDUP_REMOVED lines=49> */
.L_x_5113:
[----:B------:R-:W-:Y:S05]  /*db80*/  BSYNC.RECONVERGENT B0 ;  /* 0x0000000000007941 */ /* 0x000fea0003800200 */
.L_x_5112:
        /* <DEDUP_REMOVED lines=22> */
.L_x_5115:
[----:B------:R-:W-:Y:S05]  /*dcf0*/  BSYNC.RECONVERGENT B0 ;  /* 0x0000000000007941 */ /* 0x000fea0003800200 */
.L_x_5114:
        /* <DEDUP_REMOVED lines=22> */
.L_x_5117:
[----:B------:R-:W-:Y:S05]  /*de60*/  BSYNC.RECONVERGENT B0 ;  /* 0x0000000000007941 */ /* 0x000fea0003800200 */
.L_x_5116:
[----:B------:R-:W-:Y:S01]  /*de70*/  FADD.FTZ R30, RZ, R30 ;  /* 0x0000001eff1e7221 */ /* 0x000fe20000010000 */
[----:B------:R-:W-:Y:S01]  /*de80*/  FADD.FTZ R29, RZ, R29 ;  /* 0x0000001dff1d7221 */ /* 0x000fe20000010000 */
[----:B------:R-:W-:Y:S01]  /*de90*/  FADD.FTZ R31, RZ, R31 ;  /* 0x0000001fff1f7221 */ /* 0x000fe20000010000 */
[----:B------:R-:W-:Y:S01]  /*dea0*/  FADD.FTZ R57, RZ, R57 ;  /* 0x00000039ff397221 */ /* 0x000fe20000010000 */
        /* <DEDUP_REMOVED lines=44> */
[----:B------:R-:W-:Y:S01]  /*e170*/  FADD.FTZ R58, RZ, R58 ;  /* 0x0000003aff3a7221 */ /* 0x000fe20000010000 */
[----:B------:R-:W1:Y:S01]  /*e180*/  LDS R6, [R3+0xa00] ;  /* 0x000a000003067984 */ /* 0x000e620000000800 */
[----:B------:R-:W-:Y:S01]  /*e190*/  FADD.FTZ R87, RZ, R87 ;  /* 0x00000057ff577221 */ /* 0x000fe20000010000 */
[----:B------:R-:W-:Y:S01]  /*e1a0*/  FADD.FTZ R85, RZ, R85 ;  /* 0x00000055ff557221 */ /* 0x000fe20000010000 */
[----:B------:R-:W-:Y:S01]  /*e1b0*/  FADD.FTZ R83, RZ, R83 ;  /* 0x00000053ff537221 */ /* 0x000fe20000010000 */
[----:B------:R-:W2:Y:S01]  /*e1c0*/  LDS R7, [R3+0xc00] ;  /* 0x000c000003077984 */ /* 0x000ea20000000800 */
[----:B------:R-:W-:Y:S01]  /*e1d0*/  FADD.FTZ R81, RZ, R81 ;  /* 0x00000051ff517221 */ /* 0x000fe20000010000 */
[----:B------:R-:W-:Y:S01]  /*e1e0*/  FADD.FTZ R79, RZ, R79 ;  /* 0x0000004fff4f7221 */ /* 0x000fe20000010000 */
[----:B------:R-:W-:Y:S01]  /*e1f0*/  FADD.FTZ R77, RZ, R77 ;  /* 0x0000004dff4d7221 */ /* 0x000fe20000010000 */
        /* <DEDUP_REMOVED lines=30> */
[C---:B------:R-:W-:Y:S01]  /*e3e0*/  ISETP.GE.U32.AND P2, PT, R166.reuse, 0x300, PT ;  /* 0x00000300a600780c */ /* 0x040fe20003f46070 */
[----:B------:R-:W-:Y:S01]  /*e3f0*/  FADD.FTZ R45, R45, R38 ;  /* 0x000000262d2d7221 */ /* 0x000fe20000010000 */
[----:B------:R-:W5:Y:S01]  /*e400*/  LDS R16, [R3+0x2400] ;  /* 0x0024000003107984 */ /* 0x000f620000000800 */
[----:B-1----:R-:W-:Y:S01]  /*e410*/  FADD.FTZ R6, RZ, R6 ;  /* 0x00000006ff067221 */ /* 0x002fe20000010000 */
[C---:B------:R-:W-:Y:S01]  /*e420*/  ISETP.GE.U32.AND P3, PT, R166.reuse, 0x380, PT ;  /* 0x00000380a600780c */ /* 0x040fe20003f66070 */
[----:B------:R-:W-:Y:S01]  /*e430*/  FADD.FTZ R55, R55, R32 ;  /* 0x0000002037377221 */ /* 0x000fe20000010000 */
[----:B------:R-:W1:Y:S01]  /*e440*/  LDS R51, [R3+0x3a00] ;  /* 0x003a000003337984 */ /* 0x000e620000000800 */
[----:B--2---:R-:W-:Y:S01]  /*e450*/  FADD.FTZ R7, RZ, R7 ;  /* 0x00000007ff077221 */ /* 0x004fe20000010000 */
[----:B------:R-:W-:Y:S01]  /*e460*/  ISETP.GE.U32.AND P4, PT, R166, 0x400, PT ;  /* 0x00000400a600780c */ /* 0x000fe20003f86070 */
[----:B------:R-:W-:Y:S01]  /*e470*/  FADD.FTZ R33, R54, R33 ;  /* 0x0000002136217221 */ /* 0x000fe20000010000 */
[----:B------:R-:W2:Y:S01]  /*e480*/  LDS R39, [R3+0x2e00] ;  /* 0x002e000003277984 */ /* 0x000ea20000000800 */
[----:B---3--:R-:W-:Y:S01]  /*e490*/  FADD.FTZ R8, RZ, R8 ;  /* 0x00000008ff087221 */ /* 0x008fe20000010000 */
[C---:B------:R-:W-:Y:S01]  /*e4a0*/  ISETP.GE.U32.AND P5, PT, R166.reuse, 0x480, PT ;  /* 0x00000480a600780c */ /* 0x040fe20003fa6070 */
[----:B------:R-:W-:Y:S01]  /*e4b0*/  FADD.FTZ R49, R49, R34 ;  /* 0x0000002231317221 */ /* 0x000fe20000010000 */
[----:B------:R-:W3:Y:S01]  /*e4c0*/  LDS R18, [R3+0x3000] ;  /* 0x0030000003127984 */ /* 0x000ee20000000800 */
[----:B------:R-:W-:Y:S01]  /*e4d0*/  FADD.FTZ R9, RZ, R9 ;  /* 0x00000009ff097221 */ /* 0x000fe20000010000 */
[----:B------:R-:W-:Y:S01]  /*e4e0*/  ISETP.GE.U32.AND P6, PT, R166, 0x500, PT ;  /* 0x00000500a600780c */ /* 0x000fe20003fc6070 */
        /* <DEDUP_REMOVED lines=18> */
[----:B0-----:R-:W-:Y:S01]  /*e610*/  FADD.FTZ R7, R7, R14 ;  /* 0x0000000e07077221 */ /* 0x001fe20000010000 */
[----:B------:R-:W-:-:S02]  /*e620*/  FADD.FTZ R67, R67, R60 ;  /* 0x0000003c43437221 */ /* 0x000fc40000010000 */
        /* <DEDUP_REMOVED lines=43> */
.L_x_5119:
[----:B------:R-:W-:Y:S05]  /*e8e0*/  BSYNC.RECONVERGENT B0 ;  /* 0x0000000000007941 */ /* 0x000fea0003800200 */
.L_x_5118:
        /* <DEDUP_REMOVED lines=22> */
.L_x_5121:
[----:B------:R-:W-:Y:S05]  /*ea50*/  BSYNC.RECONVERGENT B0 ;  /* 0x0000000000007941 */ /* 0x000fea0003800200 */
.L_x_5120:
        /* <DEDUP_REMOVED lines=22> */
.L_x_5123:
[----:B------:R-:W-:Y:S05]  /*ebc0*/  BSYNC.RECONVERGENT B0 ;  /* 0x0000000000007941 */ /* 0x000fea0003800200 */
.L_x_5122:
        /* <DEDUP_REMOVED lines=22> */
.L_x_5125:
[----:B------:R-:W-:Y:S05]  /*ed30*/  BSYNC.RECONVERGENT B0 ;  /* 0x0000000000007941 */ /* 0x000fea0003800200 */
.L_x_5124:
        /* <DEDUP_REMOVED lines=22> */
.L_x_5127:
[----:B------:R-:W-:Y:S05]  /*eea0*/  BSYNC.RECONVERGENT B0 ;  /* 0x0000000000007941 */ /* 0x000fea0003800200 */
.L_x_5126:
        /* <DEDUP_REMOVED lines=22> */
.L_x_5129:
[----:B------:R-:W-:Y:S05]  /*f010*/  BSYNC.RECONVERGENT B0 ;  /* 0x0000000000007941 */ /* 0x000fea0003800200 */
.L_x_5128:
        /* <DEDUP_REMOVED lines=9> */
.L_x_5010:
[----:B------:R-:W-:Y:S01]  /*f0b0*/  HFMA2 R98, -RZ, RZ, 0, 5.9604644775390625e-08 ;  /* 0x00000001ff627431 */ /* 0x000fe200000001ff */
[----:B------:R-:W-:Y:S01]  /*f0c0*/  BSSY B1, `(.L_x_5130) ;  /* 0x0000007000017945 */ /* 0x000fe20003800000 */
[----:B------:R-:W-:Y:S02]  /*f0d0*/  MOV R99, R146 ;  /* 0x0000009200637202 */ /* 0x000fe40000000f00 */
[----:B------:R-:W-:Y:S02]  /*f0e0*/  MOV R97, 0x1f ;  /* 0x0000001f00617802 */ /* 0x000fe40000000f00 */
[----:B------:R-:W-:-:S07]  /*f0f0*/  MOV R96, 0xffffffff ;  /* 0xffffffff00607802 */ /* 0x000fce0000000f00 */
[----:B01---5:R-:W-:Y:S05]  /*f100*/  WARPSYNC.COLLECTIVE R96, `(.L_x_5131) ;  /* 0x0000000060087348 */ /* 0x023fea0003c00000 */
[----:B------:R2:W3:Y:S02]  /*f110*/  SHFL.BFLY P5, R102, R99, R98, R97 ;  /* 0x0c00006263667389 */ /* 0x0004e400000a0061 */
[----:B0123-5:R-:W-:Y:S05]  /*f120*/  ENDCOLLECTIVE ;  /* 0x000000000000791b */ /* 0x02ffea0003800000 */
.L_x_5131:
[----:B------:R-:W-:Y:S05]  /*f130*/  BSYNC B1 ;  /* 0x0000000000017941 */ /* 0x000fea0003800000 */
.L_x_5130:
        /* <DEDUP_REMOVED lines=9> */
.L_x_5132:
        /* <DEDUP_REMOVED lines=8> */
.L_x_5133:
[----:B------:R-:W-:Y:S02]  /*f250*/  MOV R99, R101 ;  /* 0x0000006500637202 */ /* 0x000fe40000000f00 */
[----:B------:R-:W-:-:S05]  /*f260*/  MOV R96, R102 ;  /* 0x0000006600607202 */ /* 0x000fca0000000f00 */
[----:B------:R-:W-:Y:S01]  /*f270*/  FADD.FTZ R100, R100, R96 ;  /* 0x0000006064647221 */ /* 0x000fe20000010000 */
[----:B------:R-:W-:-:S07]  /*f280*/  MOV R96, 0xffffffff ;  /* 0xffffffff00607802 */ /* 0x000fce0000000f00 */
[----:B------:R-:W-:Y:S05]  /*f290*/  WARPSYNC.COLLECTIVE R96, `(.L_x_5134) ;  /* 0x0000000060087348 */ /* 0x000fea0003c00000 */
[----:B------:R0:W1:Y:S02]  /*f2a0*/  SHFL.BFLY P5, R102, R99, R98, R97 ;  /* 0x0c00006263667389 */ /* 0x00006400000a0061 */
[----:B01----:R-:W-:Y:S05]  /*f2b0*/  ENDCOLLECTIVE ;  /* 0x000000000000791b */ /* 0x003fea0003800000 */
.L_x_5134:
        /* <DEDUP_REMOVED lines=8> */
.L_x_5135:
[----:B------:R-:W-:Y:S02]  /*f340*/  MOV R99, R101 ;  /* 0x0000006500637202 */ /* 0x000fe40000000f00 */
[----:B------:R-:W-:-:S05]  /*f350*/  MOV R96, R102 ;  /* 0x0000006600607202 */ /* 0x000fca0000000f00 */
[----:B------:R-:W-:Y:S01]  /*f360*/  FADD.FTZ R100, R100, R96 ;  /* 0x0000006064647221 */ /* 0x000fe20000010000 */
[----:B------:R-:W-:-:S07]  /*f370*/  MOV R96, 0xffffffff ;  /* 0xffffffff00607802 */ /* 0x000fce0000000f00 */
[----:B------:R-:W-:Y:S05]  /*f380*/  WARPSYNC.COLLECTIVE R96, `(.L_x_5136) ;  /* 0x0000000060087348 */ /* 0x000fea0003c00000 */
[----:B------:R0:W1:Y:S02]  /*f390*/  SHFL.BFLY P5, R102, R99, R98, R97 ;  /* 0x0c00006263667389 */ /* 0x00006400000a0061 */
[----:B01----:R-:W-:Y:S05]  /*f3a0*/  ENDCOLLECTIVE ;  /* 0x000000000000791b */ /* 0x003fea0003800000 */
.L_x_5136:
        /* <DEDUP_REMOVED lines=8> */
.L_x_5137:
[----:B------:R-:W-:Y:S02]  /*f430*/  MOV R99, R101 ;  /* 0x0000006500637202 */ /* 0x000fe40000000f00 */
[----:B------:R-:W-:-:S05]  /*f440*/  MOV R96, R102 ;  /* 0x0000006600607202 */ /* 0x000fca0000000f00 */
[----:B------:R-:W-:Y:S01]  /*f450*/  FADD.FTZ R100, R100, R96 ;  /* 0x0000006064647221 */ /* 0x000fe20000010000 */
[----:B------:R-:W-:-:S07]  /*f460*/  MOV R96, 0xffffffff ;  /* 0xffffffff00607802 */ /* 0x000fce0000000f00 */
[----:B------:R-:W-:Y:S05]  /*f470*/  WARPSYNC.COLLECTIVE R96, `(.L_x_5138) ;  /* 0x0000000060087348 */ /* 0x000fea0003c00000 */
[----:B------:R0:W1:Y:S02]  /*f480*/  SHFL.BFLY P5, R102, R99, R98, R97 ;  /* 0x0c00006263667389 */ /* 0x00006400000a0061 */
[----:B01----:R-:W-:Y:S05]  /*f490*/  ENDCOLLECTIVE ;  /* 0x000000000000791b */ /* 0x003fea0003800000 */
.L_x_5138:
        /* <DEDUP_REMOVED lines=8> */
.L_x_5139:
[----:B------:R-:W-:Y:S02]  /*f520*/  MOV R99, R101 ;  /* 0x0000006500637202 */ /* 0x000fe40000000f00 */
[----:B------:R-:W-:-:S07]  /*f530*/  MOV R103, R102 ;  /* 0x0000006600677202 */ /* 0x000fce0000000f00 */
[----:B------:R-:W-:Y:S05]  /*f540*/  WARPSYNC.COLLECTIVE R96, `(.L_x_5140) ;  /* 0x0000000060087348 */ /* 0x000fea0003c00000 */
[----:B------:R0:W1:Y:S02]  /*f550*/  SHFL.BFLY P5, R102, R99, R98, R97 ;  /* 0x0c00006263667389 */ /* 0x00006400000a0061 */
[----:B01----:R-:W-:Y:S05]  /*f560*/  ENDCOLLECTIVE ;  /* 0x000000000000791b */ /* 0x003fea0003800000 */
.L_x_5140:
[----:B------:R-:W-:Y:S01]  /*f570*/  MOV R96, R102 ;  /* 0x0000006600607202 */ /* 0x000fe20000000f00 */
[----:B------:R-:W-:Y:S06]  /*f580*/  BRA `(.L_x_5141) ;  /* 0xffffff6000847947 */ /* 0x000fec000383ffff */
.L_x_5142:
        /* <DEDUP_REMOVED lines=15> */
.L_x_7162:


//--------------------- .text._ZN10layer_norm31ln_parallel_residual_bwd_kernelINS_13Kernel_traitsI6__halfffffjLj1280ELj1ELj4ELj1ELj16ENS_18Kernel_traits_baseILj1280ES2_ffffjLj128EEEEELb0ELb0ELb1EEEvNS_9BwdParamsE --------------------------
	.section	.text._ZN10layer_norm31ln_parallel_residual_bwd_kernelINS_13Kernel_traitsI6__halfffffjLj1280ELj1ELj4ELj1ELj16ENS_18Kernel_traits_baseILj1280ES2_ffffjLj128EEEEELb0ELb0ELb1EEEvNS_9BwdParamsE,"ax",@progbits
	.align	128
        .global         _ZN10layer_norm31ln_parallel_residual_bwd_kernelINS_13Kernel_traitsI6__halfffffjLj1280ELj1ELj4ELj1ELj16ENS_18Kernel_traits_baseILj1280ES2_ffffjLj128EEEEELb0ELb0ELb1EEEvNS_9BwdParamsE
        .type           _ZN10layer_norm31ln_parallel_residual_bwd_kernelINS_13Kernel_traitsI6__halfffffjLj1280ELj1ELj4ELj1ELj16ENS_18Kernel_traits_baseILj1280ES2_ffffjLj128EEEEELb0ELb0ELb1EEEvNS_9BwdParamsE,@function
        .size           _ZN10layer_norm31ln_parallel_residual_bwd_kernelINS_13Kernel_traitsI6__halfffffjLj1280ELj1ELj4ELj1ELj16ENS_18Kernel_traits_baseILj1280ES2_ffffjLj128EEEEELb0ELb0ELb1EEEvNS_9BwdParamsE,(.L_x_7163 - _ZN10layer_norm31ln_parallel_residual_bwd_kernelINS_13Kernel_traitsI6__halfffffjLj1280ELj1ELj4ELj1ELj16ENS_18Kernel_traits_baseILj1280ES2_ffffjLj128EEEEELb0ELb0ELb1EEEvNS_9BwdParamsE)
        .other          _ZN10layer_norm31ln_parallel_residual_bwd_kernelINS_13Kernel_traitsI6__halfffffjLj1280ELj1ELj4ELj1ELj16ENS_18Kernel_traits_baseILj1280ES2_ffffjLj128EEEEELb0ELb0ELb1EEEvNS_9BwdParamsE,@"STO_CUDA_ENTRY STV_DEFAULT"
_ZN10layer_norm31ln_parallel_residual_bwd_kernelINS_13Kernel_traitsI6__halfffffjLj1280ELj1ELj4ELj1ELj16ENS_18Kernel_traits_baseILj1280ES2_ffffjLj128EEEEELb0ELb0ELb1EEEvNS_9BwdParamsE:
.text._ZN10layer_norm31ln_parallel_residual_bwd_kernelINS_13Kernel_traitsI6__halfffffjLj1280ELj1ELj4ELj1ELj16ENS_18Kernel_traits_baseILj1280ES2_ffffjLj128EEEEELb0ELb0ELb1EEEvNS_9BwdParamsE:
        /* <DEDUP_REMOVED lines=102> */
[----:B------:R-:W2:Y:S04]  /*0660*/  LDG.E.64 R8, desc[UR10][R6.64+0x900] ;  /* 0x0009000a06087981 */ /* 0x000ea8000c1e1b00 */
[----:B------:R-:W3:Y:S04]  /*0670*/  LDG.E.64 R10, desc[UR10][R6.64+0x800] ;  /* 0x0008000a060a7981 */ /* 0x000ee8000c1e1b00 */
[----:B------:R-:W4:Y:S04]  /*0680*/  LDG.E.64 R12, desc[UR10][R6.64+0x700] ;  /* 0x0007000a060c7981 */ /* 0x000f28000c1e1b00 */
[----:B------:R-:W5:Y:S04]  /*0690*/  LDG.E.64 R16, desc[UR10][R6.64+0x600] ;  /* 0x0006000a06107981 */ /* 0x000f68000c1e1b00 */
[----:B------:R-:W5:Y:S04]  /*06a0*/  LDG.E.64 R20, desc[UR10][R6.64+0x500] ;  /* 0x0005000a06147981 */ /* 0x000f68000c1e1b00 */
[----:B------:R-:W5:Y:S04]  /*06b0*/  LDG.E.64 R48, desc[UR10][R6.64+0x400] ;  /* 0x0004000a06307981 */ /* 0x000f68000c1e1b00 */
[----:B------:R-:W5:Y:S04]  /*06c0*/  LDG.E.64 R46, desc[UR10][R6.64+0x300] ;  /* 0x0003000a062e7981 */ /* 0x000f68000c1e1b00 */
[----:B------:R-:W5:Y:S04]  /*06d0*/  LDG.E.64 R44, desc[UR10][R6.64+0x200] ;  /* 0x0002000a062c7981 */ /* 0x000f68000c1e1b00 */
[----:B------:R-:W5:Y:S01]  /*06e0*/  LDG.E.64 R42, desc[UR10][R6.64+0x100] ;  /* 0x0001000a062a7981 */ /* 0x000f62000c1e1b00 */
[----:B-1----:R-:W-:-:S03]  /*06f0*/  IMAD.WIDE.U32 R4, R0, 0x8, R4 ;  /* 0x0000000800047825 */ /* 0x002fc600078e0004 */
[----:B------:R-:W5:Y:S04]  /*0700*/  LDG.E.64 R40, desc[UR10][R6.64] ;  /* 0x0000000a06287981 */ /* 0x000f68000c1e1b00 */
        /* <DEDUP_REMOVED lines=9> */
[----:B------:R0:W5:Y:S01]  /*07a0*/  LDG.E.64 R66, desc[UR10][R4.64] ;  /* 0x0000000a04427981 */ /* 0x000162000c1e1b00 */
        /* <DEDUP_REMOVED lines=34> */
[----:B0-----:R-:W-:Y:S02]  /*09d0*/  CS2R R4, SRZ ;  /* 0x0000000000047805 */ /* 0x001fe4000001ff00 */
[----:B------:R-:W-:Y:S01]  /*09e0*/  CS2R R6, SRZ ;  /* 0x0000000000067805 */ /* 0x000fe2000001ff00 */
[----:B--2---:R-:W-:Y:S01]  /*09f0*/  HADD2.F32 R0, -RZ, R8.H0_H0 ;  /* 0x20000008ff007230 */ /* 0x004fe20000004100 */
[--C-:B------:R-:W-:Y:S01]  /*0a00*/  SHF.R.U64 R51, R8, 0x10, R9.reuse ;  /* 0x0000001008337819 */ /* 0x100fe20000001209 */
[----:B------:R-:W-:Y:S01]  /*0a10*/  HADD2.F32 R3, -RZ, R9.H0_H0 ;  /* 0x20000009ff037230 */ /* 0x000fe20000004100 */
[----:B------:R-:W-:Y:S02]  /*0a20*/  SHF.R.U32.HI R52, RZ, 0x10, R9 ;  /* 0x00000010ff347819 */ /* 0x000fe40000011609 */
[----:B------:R-:W-:Y:S01]  /*0a30*/  CS2R R8, SRZ ;  /* 0x0000000000087805 */ /* 0x000fe2000001ff00 */
[----:B------:R0:W-:Y:S01]  /*0a40*/  STL [R1+0x134], R0 ;  /* 0x0001340001007387 */ /* 0x0001e20000100800 */
[--C-:B---3--:R-:W-:Y:S01]  /*0a50*/  SHF.R.U64 R53, R10, 0x10, R11.reuse ;  /* 0x000000100a357819 */ /* 0x108fe2000000120b */
[----:B------:R-:W-:Y:S01]  /*0a60*/  HADD2.F32 R61, -RZ, R51.H0_H0 ;  /* 0x20000033ff3d7230 */ /* 0x000fe20000004100 */
[----:B------:R-:W-:Y:S01]  /*0a70*/  SHF.R.U32.HI R54, RZ, 0x10, R11 ;  /* 0x00000010ff367819 */ /* 0x000fe2000001160b */
[----:B------:R1:W-:Y:S01]  /*0a80*/  STL [R1+0x124], R3 ;  /* 0x0001240301007387 */ /* 0x0003e20000100800 */
[----:B------:R-:W-:Y:S01]  /*0a90*/  HADD2.F32 R51, -RZ, R52.H0_H0 ;  /* 0x20000034ff337230 */ /* 0x000fe20000004100 */
[--C-:B----4-:R-:W-:Y:S01]  /*0aa0*/  SHF.R.U64 R55, R12, 0x10, R13.reuse ;  /* 0x000000100c377819 */ /* 0x110fe2000000120d */
[----:B------:R-:W-:Y:S01]  /*0ab0*/  HADD2.F32 R53, -RZ, R53.H0_H0 ;  /* 0x20000035ff357230 */ /* 0x000fe20000004100 */
[----:B------:R-:W-:Y:S01]  /*0ac0*/  SHF.R.U32.HI R56, RZ, 0x10, R13 ;  /* 0x00000010ff387819 */ /* 0x000fe2000001160d */
[----:B------:R-:W-:Y:S01]  /*0ad0*/  HADD2.F32 R52, -RZ, R54.H0_H0 ;  /* 0x20000036ff347230 */ /* 0x000fe20000004100 */
[--C-:B-----5:R-:W-:Y:S01]  /*0ae0*/  SHF.R.U64 R57, R16, 0x10, R17.reuse ;  /* 0x0000001010397819 */ /* 0x120fe20000001211 */
[----:B0-----:R-:W-:Y:S01]  /*0af0*/  HADD2.F32 R0, -RZ, R10.H0_H0 ;  /* 0x2000000aff007230 */ /* 0x001fe20000004100 */
[----:B------:R-:W-:Y:S01]  /*0b00*/  SHF.R.U32.HI R58, RZ, 0x10, R17 ;  /* 0x00000010ff3a7819 */ /* 0x000fe20000011611 */
[----:B-1----:R-:W-:Y:S01]  /*0b10*/  HADD2.F32 R3, -RZ, R11.H0_H0 ;  /* 0x2000000bff037230 */ /* 0x002fe20000004100 */
[----:B------:R-:W-:-:S02]  /*0b20*/  SHF.R.U64 R59, R20, 0x10, R21 ;  /* 0x00000010143b7819 */ /* 0x000fc40000001215 */
[----:B------:R0:W-:Y:S01]  /*0b30*/  STL [R1+0x154], R0 ;  /* 0x0001540001007387 */ /* 0x0001e20000100800 */
[----:B------:R-:W-:Y:S02]  /*0b40*/  SHF.R.U32.HI R60, RZ, 0x10, R21 ;  /* 0x00000010ff3c7819 */ /* 0x000fe40000011615 */
[----:B------:R-:W-:Y:S02]  /*0b50*/  CS2R R10, SRZ ;  /* 0x00000000000a7805 */ /* 0x000fe4000001ff00 */
[----:B------:R-:W-:Y:S01]  /*0b60*/  SHF.R.U64 R50, R48, 0x10, R49 ;  /* 0x0000001030327819 */ /* 0x000fe20000001231 */
[----:B------:R1:W-:Y:S01]  /*0b70*/  STL [R1+0x144], R3 ;  /* 0x0001440301007387 */ /* 0x0003e20000100800 */
[----:B0-----:R-:W-:Y:S02]  /*0b80*/  HADD2.F32 R0, -RZ, R12.H0_H0 ;  /* 0x2000000cff007230 */ /* 0x001fe40000004100 */
[----:B-1----:R-:W-:-:S03]  /*0b90*/  HADD2.F32 R3, -RZ, R13.H0_H0 ;  /* 0x2000000dff037230 */ /* 0x002fc60000004100 */
[----:B------:R0:W-:Y:S01]  /*0ba0*/  STL [R1+0x174], R0 ;  /* 0x0001740001007387 */ /* 0x0001e20000100800 */
[----:B------:R-:W-:-:S03]  /*0bb0*/  CS2R R12, SRZ ;  /* 0x00000000000c7805 */ /* 0x000fc6000001ff00 */
[----:B------:R1:W-:Y:S01]  /*0bc0*/  STL [R1+0x164], R3 ;  /* 0x0001640301007387 */ /* 0x0003e20000100800 */
[----:B0-----:R-:W-:Y:S01]  /*0bd0*/  HADD2.F32 R0, -RZ, R16.H0_H0 ;  /* 0x20000010ff007230 */ /* 0x001fe20000004100 */
[----:B------:R-:W-:Y:S01]  /*0be0*/  SHF.R.U32.HI R30, RZ, 0x10, R15 ;  /* 0x00000010ff1e7819 */ /* 0x000fe2000001160f */
[----:B-1----:R-:W-:-:S03]  /*0bf0*/  HADD2.F32 R3, -RZ, R17.H0_H0 ;  /* 0x20000011ff037230 */ /* 0x002fc60000004100 */
[----:B------:R0:W-:Y:S01]  /*0c00*/  STL [R1+0x194], R0 ;  /* 0x0001940001007387 */ /* 0x0001e20000100800 */
[--C-:B------:R-:W-:Y:S02]  /*0c10*/  SHF.R.U64 R29, R18, 0x10, R19.reuse ;  /* 0x00000010121d7819 */ /* 0x100fe40000001213 */
[----:B------:R-:W-:Y:S01]  /*0c20*/  SHF.R.U32.HI R28, RZ, 0x10, R19 ;  /* 0x00000010ff1c7819 */ /* 0x000fe20000011613 */
[----:B------:R1:W-:Y:S01]  /*0c30*/  STL [R1+0x184], R3 ;  /* 0x0001840301007387 */ /* 0x0003e20000100800 */
[--C-:B------:R-:W-:Y:S02]  /*0c40*/  SHF.R.U64 R27, R22, 0x10, R23.reuse ;  /* 0x00000010161b7819 */ /* 0x100fe40000001217 */
[----:B------:R-:W-:Y:S02]  /*0c50*/  SHF.R.U32.HI R26, RZ, 0x10, R23 ;  /* 0x00000010ff1a7819 */ /* 0x000fe40000011617 */
[--C-:B------:R-:W-:Y:S01]  /*0c60*/  SHF.R.U64 R25, R32, 0x10, R33.reuse ;  /* 0x0000001020197819 */ /* 0x100fe20000001221 */
[----:B0-----:R-:W-:Y:S01]  /*0c70*/  HADD2.F32 R0, -RZ, R20.H0_H0 ;  /* 0x20000014ff007230 */ /* 0x001fe20000004100 */
[----:B------:R-:W-:Y:S01]  /*0c80*/  SHF.R.U32.HI R24, RZ, 0x10, R33 ;  /* 0x00000010ff187819 */ /* 0x000fe20000011621 */
[----:B-1----:R-:W-:-:S03]  /*0c90*/  HADD2.F32 R3, -RZ, R21.H0_H0 ;  /* 0x20000015ff037230 */ /* 0x002fc60000004100 */
[----:B------:R0:W-:Y:S01]  /*0ca0*/  STL [R1+0x1b4], R0 ;  /* 0x0001b40001007387 */ /* 0x0001e20000100800 */
[----:B------:R-:W-:-:S03]  /*0cb0*/  SHF.R.U64 R21, R62, 0x10, R63 ;  /* 0x000000103e157819 */ /* 0x000fc6000000123f */
[----:B------:R1:W-:Y:S01]  /*0cc0*/  STL [R1+0x1a4], R3 ;  /* 0x0001a40301007387 */ /* 0x0003e20000100800 */
[----:B------:R-:W-:Y:S01]  /*0cd0*/  SHF.R.U32.HI R20, RZ, 0x10, R63 ;  /* 0x00000010ff147819 */ /* 0x000fe2000001163f */
[----:B0-----:R-:W-:Y:S01]  /*0ce0*/  HADD2.F32 R0, -RZ, R48.H0_H0 ;  /* 0x20000030ff007230 */ /* 0x001fe20000004100 */
[----:B------:R-:W-:Y:S02]  /*0cf0*/  SHF.R.U64 R48, R46, 0x10, R47 ;  /* 0x000000102e307819 */ /* 0x000fe4000000122f */
[----:B------:R-:W-:Y:S01]  /*0d00*/  SHF.R.U64 R17, R66, 0x10, R67 ;  /* 0x0000001042117819 */ /* 0x000fe20000001243 */
[----:B-1----:R-:W-:Y:S01]  /*0d10*/  HADD2.F32 R3, -RZ, R49.H0_H0 ;  /* 0x20000031ff037230 */ /* 0x002fe20000004100 */
[----:B------:R0:W-:Y:S01]  /*0d20*/  STL [R1+0x1d4], R0 ;  /* 0x0001d40001007387 */ /* 0x0001e20000100800 */
[----:B------:R-:W-:-:S03]  /*0d30*/  SHF.R.U32.HI R49, RZ, 0x10, R49 ;  /* 0x00000010ff317819 */ /* 0x000fc60000011631 */
[----:B------:R1:W-:Y:S01]  /*0d40*/  STL [R1+0x1c4], R3 ;  /* 0x0001c40301007387 */ /* 0x0003e20000100800 */
[----:B0-----:R-:W-:Y:S01]  /*0d50*/  HADD2.F32 R0, -RZ, R46.H0_H0 ;  /* 0x2000002eff007230 */ /* 0x001fe20000004100 */
[----:B------:R-:W-:Y:S01]  /*0d60*/  SHF.R.U64 R46, R44, 0x10, R45 ;  /* 0x000000102c2e7819 */ /* 0x000fe2000000122d */
[----:B-1----:R-:W-:-:S03]  /*0d70*/  HADD2.F32 R3, -RZ, R47.H0_H0 ;  /* 0x2000002fff037230 */ /* 0x002fc60000004100 */
        /* <DEDUP_REMOVED lines=42> */
[----:B------:R-:W-:-:S03]  /*1020*/  SHF.R.U64 R19, R64, 0x10, R65 ;  /* 0x0000001040137819 */ /* 0x000fc60000001241 */
[----:B------:R1:W-:Y:S01]  /*1030*/  STL [R1+0x188], R3 ;  /* 0x0001880301007387 */ /* 0x0003e20000100800 */
[----:B0-----:R-:W-:Y:S01]  /*1040*/  HADD2.F32 R0, -RZ, R22.H0_H0 ;  /* 0x20000016ff007230 */ /* 0x001fe20000004100 */
[----:B------:R-:W-:Y:S01]  /*1050*/  SHF.R.U32.HI R22, RZ, 0x10, R35 ;  /* 0x00000010ff167819 */ /* 0x000fe20000011623 */
[----:B-1----:R-:W-:-:S03]  /*1060*/  HADD2.F32 R3, -RZ, R23.H0_H0 ;  /* 0x20000017ff037230 */ /* 0x002fc60000004100 */
[----:B------:R0:W-:Y:S01]  /*1070*/  STL [R1+0x1b8], R0 ;  /* 0x0001b80001007387 */ /* 0x0001e20000100800 */
[----:B------:R-:W-:-:S03]  /*1080*/  SHF.R.U64 R23, R34, 0x10, R35 ;  /* 0x0000001022177819 */ /* 0x000fc60000001223 */
[----:B------:R1:W-:Y:S01]  /*1090*/  STL [R1+0x1a8], R3 ;  /* 0x0001a80301007387 */ /* 0x0003e20000100800 */
[----:B0-----:R-:W-:Y:S02]  /*10a0*/  HADD2.F32 R0, -RZ, R32.H0_H0 ;  /* 0x20000020ff007230 */ /* 0x001fe40000004100 */
[----:B-1----:R-:W-:-:S03]  /*10b0*/  HADD2.F32 R3, -RZ, R33.H0_H0 ;  /* 0x20000021ff037230 */ /* 0x002fc60000004100 */
[----:B------:R0:W-:Y:S01]  /*10c0*/  STL [R1+0x1d8], R0 ;  /* 0x0001d80001007387 */ /* 0x0001e20000100800 */
[----:B------:R-:W-:-:S03]  /*10d0*/  CS2R R32, SRZ ;  /* 0x0000000000207805 */ /* 0x000fc6000001ff00 */
        /* <DEDUP_REMOVED lines=8> */
[----:B------:R0:W-:Y:S04]  /*1160*/  STL [R1+0x218], R0 ;  /* 0x0002180001007387 */ /* 0x0001e80000100800 */
        /* <DEDUP_REMOVED lines=8> */
[----:B------:R1:W-:Y:S04]  /*11f0*/  STL [R1+0x248], R3 ;  /* 0x0002480301007387 */ /* 0x0003e80000100800 */
[----:B------:R-:W-:Y:S01]  /*1200*/  STL [R1+0x80], RZ ;  /* 0x000080ff01007387 */ /* 0x000fe20000100800 */
[----:B0-----:R-:W-:-:S03]  /*1210*/  SHF.R.U32.HI R0, RZ, 0x10, R67 ;  /* 0x00000010ff007819 */ /* 0x001fc60000011643 */
[----:B------:R-:W-:Y:S01]  /*1220*/  STL [R1+0x7c], RZ ;  /* 0x00007cff01007387 */ /* 0x000fe20000100800 */
[----:B-1----:R-:W-:Y:S02]  /*1230*/  HFMA2 R3, -RZ, RZ, 0, 0 ;  /* 0x00000000ff037431 */ /* 0x002fe400000001ff */
[----:B------:R-:W-:Y:S01]  /*1240*/  HADD2.F32 R0, -RZ, R0.H0_H0 ;  /* 0x20000000ff007230 */ /* 0x000fe20000004100 */
        /* <DEDUP_REMOVED lines=69> */
[----:B------:R-:W-:Y:S04]  /*16a0*/  STL [R1+0x12c], R61 ;  /* 0x00012c3d01007387 */ /* 0x000fe80000100800 */
[----:B------:R0:W-:Y:S04]  /*16b0*/  STL [R1+0x11c], R51 ;  /* 0x00011c3301007387 */ /* 0x0001e80000100800 */
[----:B------:R1:W-:Y:S04]  /*16c0*/  STL [R1+0x14c], R53 ;  /* 0x00014c3501007387 */ /* 0x0003e80000100800 */
[----:B------:R2:W-:Y:S01]  /*16d0*/  STL [R1+0x13c], R52 ;  /* 0x00013c3401007387 */ /* 0x0005e20000100800 */
[----:B0-----:R-:W-:-:S02]  /*16e0*/  HADD2.F32 R51, -RZ, R55.H0_H0 ;  /* 0x20000037ff337230 */ /* 0x001fc40000004100 */
[----:B-1----:R-:W-:-:S03]  /*16f0*/  HADD2.F32 R53, -RZ, R56.H0_H0 ;  /* 0x20000038ff357230 */ /* 0x002fc60000004100 */
[----:B------:R0:W-:Y:S01]  /*1700*/  STL [R1+0x16c], R51 ;  /* 0x00016c3301007387 */ /* 0x0001e20000100800 */
[----:B--2---:R-:W-:-:S03]  /*1710*/  HADD2.F32 R52, -RZ, R57.H0_H0 ;  /* 0x20000039ff347230 */ /* 0x004fc60000004100 */
[----:B------:R1:W-:Y:S04]  /*1720*/  STL [R1+0x15c], R53 ;  /* 0x00015c3501007387 */ /* 0x0003e80000100800 */
[----:B------:R2:W-:Y:S01]  /*1730*/  STL [R1+0x18c], R52 ;  /* 0x00018c3401007387 */ /* 0x0005e20000100800 */
[----:B0-----:R-:W-:Y:S02]  /*1740*/  HADD2.F32 R51, -RZ, R58.H0_H0 ;  /* 0x2000003aff337230 */ /* 0x001fe40000004100 */
[----:B-1----:R-:W-:-:S03]  /*1750*/  HADD2.F32 R53, -RZ, R59.H0_H0 ;  /* 0x2000003bff357230 */ /* 0x002fc60000004100 */
[----:B------:R0:W-:Y:S01]  /*1760*/  STL [R1+0x17c], R51 ;  /* 0x00017c3301007387 */ /* 0x0001e20000100800 */
[----:B--2---:R-:W-:-:S03]  /*1770*/  HADD2.F32 R52, -RZ, R60.H0_H0 ;  /* 0x2000003cff347230 */ /* 0x004fc60000004100 */
[----:B------:R-:W-:Y:S04]  /*1780*/  STL [R1+0x1ac], R53 ;  /* 0x0001ac3501007387 */ /* 0x000fe80000100800 */
[----:B------:R-:W-:Y:S01]  /*1790*/  STL [R1+0x19c], R52 ;  /* 0x00019c3401007387 */ /* 0x000fe20000100800 */
[----:B0-----:R-:W-:Y:S02]  /*17a0*/  HADD2.F32 R51, -RZ, R50.H0_H0 ;  /* 0x20000032ff337230 */ /* 0x001fe40000004100 */
[----:B------:R-:W-:Y:S02]  /*17b0*/  HADD2.F32 R50, -RZ, R49.H0_H0 ;  /* 0x20000031ff327230 */ /* 0x000fe40000004100 */
[----:B------:R-:W-:Y:S01]  /*17c0*/  HADD2.F32 R49, -RZ, R48.H0_H0 ;  /* 0x20000030ff317230 */ /* 0x000fe20000004100 */
[----:B------:R-:W-:Y:S01]  /*17d0*/  STL [R1+0x1cc], R51 ;  /* 0x0001cc3301007387 */ /* 0x000fe20000100800 */
[----:B------:R-:W-:-:S02]  /*17e0*/  HADD2.F32 R48, -RZ, R47.H0_H0 ;  /* 0x2000002fff307230 */ /* 0x000fc40000004100 */
[----:B------:R-:W-:Y:S01]  /*17f0*/  HADD2.F32 R47, -RZ, R46.H0_H0 ;  /* 0x2000002eff2f7230 */ /* 0x000fe20000004100 */
[----:B------:R-:W-:Y:S01]  /*1800*/  STL [R1+0x1bc], R50 ;  /* 0x0001bc3201007387 */ /* 0x000fe20000100800 */
[----:B------:R-:W-:Y:S02]  /*1810*/  HADD2.F32 R46, -RZ, R45.H0_H0 ;  /* 0x2000002dff2e7230 */ /* 0x000fe40000004100 */
[----:B------:R-:W-:Y:S01]  /*1820*/  HADD2.F32 R45, -RZ, R44.H0_H0 ;  /* 0x2000002cff2d7230 */ /* 0x000fe20000004100 */
[----:B------:R-:W-:Y:S01]  /*1830*/  STL [R1+0x1ec], R49 ;  /* 0x0001ec3101007387 */ /* 0x000fe20000100800 */
        /* <DEDUP_REMOVED lines=33> */
[----:B------:R-:W-:-:S03]  /*1a50*/  CS2R R16, SRZ ;  /* 0x0000000000107805 */ /* 0x000fc6000001ff00 */
        /* <DEDUP_REMOVED lines=8> */
[----:B------:R0:W-:Y:S04]  /*1ae0*/  STL [R1+0x1f0], R24 ;  /* 0x0001f01801007387 */ /* 0x0001e80000100800 */
[----:B------:R-:W-:Y:S04]  /*1af0*/  STL [R1+0x1e0], R23 ;  /* 0x0001e01701007387 */ /* 0x000fe80000100800 */
[----:B------:R1:W-:Y:S01]  /*1b00*/  STL [R1+0x210], R22 ;  /* 0x0002101601007387 */ /* 0x0003e20000100800 */
[----:B0-----:R-:W-:-:S03]  /*1b10*/  CS2R R24, SRZ ;  /* 0x0000000000187805 */ /* 0x001fc6000001ff00 */
[----:B------:R-:W-:Y:S04]  /*1b20*/  STL [R1+0x200], R21 ;  /* 0x0002001501007387 */ /* 0x000fe80000100800 */
[----:B------:R0:W-:Y:S01]  /*1b30*/  STL [R1+0x230], R20 ;  /* 0x0002301401007387 */ /* 0x0001e20000100800 */
[----:B-1----:R-:W-:-:S03]  /*1b40*/  CS2R R22, SRZ ;  /* 0x0000000000167805 */ /* 0x002fc6000001ff00 */
[----:B------:R-:W-:Y:S04]  /*1b50*/  STL [R1+0x220], R19 ;  /* 0x0002201301007387 */ /* 0x000fe80000100800 */
[----:B------:R1:W-:Y:S01]  /*1b60*/  STL [R1+0x250], R18 ;  /* 0x0002501201007387 */ /* 0x0003e20000100800 */
[----:B0-----:R-:W-:-:S03]  /*1b70*/  CS2R R20, SRZ ;  /* 0x0000000000147805 */ /* 0x001fc6000001ff00 */
[----:B------:R0:W-:Y:S01]  /*1b80*/  STL [R1+0x240], R0 ;  /* 0x0002400001007387 */ /* 0x0001e20000100800 */
[----:B-1----:R-:W-:-:S07]  /*1b90*/  CS2R R18, SRZ ;  /* 0x0000000000127805 */ /* 0x002fce000001ff00 */
.L_x_5227:
[----:B-1----:R-:W1:Y:S01]  /*1ba0*/  S2R R30, SR_TID.X ;  /* 0x00000000001e7919 */ /* 0x002e620000002100 */
[----:B------:R-:W2:Y:S01]  /*1bb0*/  LDC.64 R154, c[0x0][0x430] ;  /* 0x00010c00ff9a7b82 */ /* 0x000ea20000000a00 */
[----:B------:R-:W-:Y:S01]  /*1bc0*/  IMAD R167, R2, UR13, RZ ;  /* 0x0000000d02a77c24 */ /* 0x000fe2000f8e02ff */
[----:B------:R-:W3:Y:S04]  /*1bd0*/  LDL R119, [R1+0x254] ;  /* 0x0002540001777983 */ /* 0x000ee80000100800 */
[----:B0-----:R-:W-:Y:S01]  /*1be0*/  SHF.R.S32.HI R0, RZ, 0x1f, R167 ;  /* 0x0000001fff007819 */ /* 0x001fe200000114a7 */
[----:B------:R-:W4:Y:S01]  /*1bf0*/  LDL R129, [R1+0x258] ;  /* 0x0002580001817983 */ /* 0x000f220000100800 */
[----:B------:R-:W0:Y:S02]  /*1c00*/  LDC.64 R152, c[0x0][0x428] ;  /* 0x00010a00ff987b82 */ /* 0x000e240000000a00 */
[----:B------:R-:W-:Y:S01]  /*1c10*/  LEA.HI R167, R0, R167, RZ, 0x2 ;  /* 0x000000a700a77211 */ /* 0x000fe200078f10ff */
[----:B------:R-:W4:Y:S04]  /*1c20*/  LDL R118, [R1+0x24c] ;  /* 0x00024c0001767983 */ /* 0x000f280000100800 */
[----:B------:R-:W4:Y:S01]  /*1c30*/  LDL R128, [R1+0x250] ;  /* 0x0002500001807983 */ /* 0x000f220000100800 */
[----:B------:R-:W0:Y:S03]  /*1c40*/  LDC.64 R26, c[0x0][0x3c0] ;  /* 0x0000f000ff1a7b82 */ /* 0x000e260000000a00 */
[----:B------:R-:W4:Y:S04]  /*1c50*/  LDL R139, [R1+0x22c] ;  /* 0x00022c00018b7983 */ /* 0x000f280000100800 */
[----:B------:R-:W4:Y:S01]  /*1c60*/  LDL R185, [R1+0x21c] ;  /* 0x00021c0001b97983 */ /* 0x000f220000100800 */
[----:B------:R-:W0:Y:S03]  /*1c70*/  LDC.64 R28, c[0x0][0x3c8] ;  /* 0x0000f200ff1c7b82 */ /* 0x000e260000000a00 */
[----:B------:R-:W4:Y:S01]  /*1c80*/  LDL R186, [R1+0x220] ;  /* 0x0002200001ba7983 */ /* 0x000f220000100800 */
[----:B-1----:R-:W-:-:S04]  /*1c90*/  LOP3.LUT R30, R30, 0x1f, RZ, 0xc0, !PT ;  /* 0x0000001f1e1e7812 */ /* 0x002fc800078ec0ff */
[----:B------:R-:W1:Y:S01]  /*1ca0*/  LDC.64 R194, c[0x0][0x3a8] ;  /* 0x0000ea00ffc27b82 */ /* 0x000e620000000a00 */
[----:B------:R-:W-:Y:S01]  /*1cb0*/  ISETP.NE.AND P2, PT, RZ, UR12, PT ;  /* 0x0000000cff007c0c */ /* 0x000fe2000bf45270 */
[----:B------:R-:W4:Y:S01]  /*1cc0*/  LDL R187, [R1+0x214] ;  /* 0x0002140001bb7983 */ /* 0x000f220000100800 */
[----:B------:R-:W-:-:S03]  /*1cd0*/  LEA.HI.SX32 R167, R167, R30, 0x1e ;  /* 0x0000001ea7a77211 */ /* 0x000fc600078ff2ff */
[----:B------:R-:W4:Y:S02]  /*1ce0*/  LDL R137, [R1+0x244] ;  /* 0x0002440001897983 */ /* 0x000f240000100800 */
[C---:B--2---:R-:W-:Y:S02]  /*1cf0*/  IMAD.WIDE.U32 R124, R167.reuse, 0x10, R154 ;  /* 0x00000010a77c7825 */ /* 0x044fe400078e009a */
[----:B------:R-:W2:Y:S02]  /*1d00*/  LDL R136, [R1+0x23c] ;  /* 0x00023c0001887983 */ /* 0x000ea40000100800 */
[----:B0-----:R-:W-:Y:S02]  /*1d10*/  IMAD.WIDE.U32 R120, R167, 0x10, R152 ;  /* 0x00000010a7787825 */ /* 0x001fe400078e0098 */
[----:B------:R-:W3:Y:S02]  /*1d20*/  LDG.E.128 R124, desc[UR10][R124.64] ;  /* 0x0000000a7c7c7981 */ /* 0x000ee4000c1e1d00 */
[----:B------:R-:W-:-:S02]  /*1d30*/  IMAD.WIDE R26, R2, 0x4, R26 ;  /* 0x00000004021a7825 */ /* 0x000fc400078e021a */
[----:B------:R-:W4:Y:S04]  /*1d40*/  LDG.E.128 R120, desc[UR10][R120.64] ;  /* 0x0000000a78787981 */ /* 0x000f28000c1e1d00 */
[----:B------:R0:W2:Y:S04]  /*1d50*/  LDG.E R168, desc[UR10][R26.64] ;  /* 0x0000000a1aa87981 */ /* 0x0000a8000c1e1900 */
[----:B------:R-:W2:Y:S04]  /*1d60*/  LDL R192, [R1+0x204] ;  /* 0x0002040001c07983 */ /* 0x000ea80000100800 */
[----:B------:R-:W2:Y:S01]  /*1d70*/  LDL R193, [R1+0x208] ;  /* 0x0002080001c17983 */ /* 0x000ea20000100800 */
[----:B0-----:R-:W-:Y:S01]  /*1d80*/  IMAD.WIDE R26, R2, 0x4, R28 ;  /* 0x00000004021a7825 */ /* 0x001fe200078e021c */
[----:B------:R-:W-:-:S02]  /*1d90*/  ISETP.NE.U32.AND P0, PT, RZ, UR14, PT ;  /* 0x0000000eff007c0c */ /* 0x000fc4000bf05070 */
[----:B------:R-:W2:Y:S04]  /*1da0*/  LDL R196, [R1+0x1f4] ;  /* 0x0001f40001c47983 */ /* 0x000ea80000100800 */
[----:B------:R0:W2:Y:S01]  /*1db0*/  LDG.E R27, desc[UR10][R26.64] ;  /* 0x0000000a1a1b7981 */ /* 0x0000a2000c1e1900 */
[----:B------:R-:W-:-:S03]  /*1dc0*/  IADD3 R28, PT, PT, R167, 0x40, RZ ;  /* 0x00000040a71c7810 */ /* 0x000fc60007ffe0ff */
[----:B------:R-:W2:Y:S04]  /*1dd0*/  LDL R131, [R1+0x248] ;  /* 0x0002480001837983 */ /* 0x000ea80000100800 */
[----:B------:R-:W2:Y:S01]  /*1de0*/  LDL R130, [R1+0x240] ;  /* 0x0002400001827983 */ /* 0x000ea20000100800 */
[----:B0-----:R-:W-:-:S03]  /*1df0*/  IADD3 R26, PT, PT, R167, 0x20, RZ ;  /* 0x00000020a71a7810 */ /* 0x001fc60007ffe0ff */
[----:B------:R-:W2:Y:S02]  /*1e00*/  LDL R138, [R1+0x230] ;  /* 0x00023000018a7983 */ /* 0x000ea40000100800 */
[C---:B-1----:R-:W-:Y:S02]  /*1e10*/  IMAD.WIDE.U32 R132, R26.reuse, 0x10, R194 ;  /* 0x000000101a847825 */ /* 0x042fe400078e00c2 */
[----:B------:R-:W2:Y:S02]  /*1e20*/  LDL R197, [R1+0x1f8] ;  /* 0x0001f80001c57983 */ /* 0x000ea40000100800 */
[----:B------:R-:W-:Y:S02]  /*1e30*/  IMAD.WIDE.U32 R144, R26, 0x10, R154 ;  /* 0x000000101a907825 */ /* 0x000fe400078e009a */
[----:B------:R-:W2:Y:S02]  /*1e40*/  LDG.E.128 R132, desc[UR10][R132.64] ;  /* 0x0000000a84847981 */ /* 0x000ea4000c1e1d00 */
[----:B------:R-:W-:-:S02]  /*1e50*/  IMAD.WIDE.U32 R84, R28, 0x10, R194 ;  /* 0x000000101c547825 */ /* 0x000fc400078e00c2 */
[----:B------:R-:W2:Y:S02]  /*1e60*/  LDG.E.128 R144, desc[UR10][R144.64] ;  /* 0x0000000a90907981 */ /* 0x000ea4000c1e1d00 */
[----:B------:R-:W-:Y:S02]  /*1e70*/  IMAD.WIDE.U32 R148, R26, 0x10, R152 ;  /* 0x000000101a947825 */ /* 0x000fe400078e0098 */
[----:B------:R-:W2:Y:S04]  /*1e80*/  LDG.E.128 R84, desc[UR10][R84.64] ;  /* 0x0000000a54547981 */ /* 0x000ea8000c1e1d00 */
[----:B------:R-:W2:Y:S01]  /*1e90*/  LDG.E.128 R148, desc[UR10][R148.64] ;  /* 0x0000000a94947981 */ /* 0x000ea2000c1e1d00 */
[----:B---3--:R-:W-:-:S04]  /*1ea0*/  FMUL.FTZ R170, R119, R124 ;  /* 0x0000007c77aa7220 */ /* 0x008fc80000410000 */
[----:B----4-:R-:W-:Y:S02]  /*1eb0*/  FFMA.FTZ R170, R129, R120, R170 ;  /* 0x0000007881aa7223 */ /* 0x010fe400000100aa */
[----:B------:R-:W3:Y:S01]  /*1ec0*/  LDL R129, [R1+0x234] ;  /* 0x0002340001817983 */ /* 0x000ee20000100800 */
[----:B------:R-:W-:-:S04]  /*1ed0*/  FMUL.FTZ R173, R118, R125 ;  /* 0x0000007d76ad7220 */ /* 0x000fc80000410000 */
[----:B------:R-:W-:Y:S02]  /*1ee0*/  FFMA.FTZ R173, R128, R121, R173 ;  /* 0x0000007980ad7223 */ /* 0x000fe400000100ad */
[----:B------:R-:W4:Y:S01]  /*1ef0*/  LDL R128, [R1+0x238] ;  /* 0x0002380001807983 */ /* 0x000f220000100800 */
[----:B--2---:R-:W-:Y:S01]  /*1f00*/  FSEL R168, R168, RZ, !P2 ;  /* 0x000000ffa8a87208 */ /* 0x004fe20005000000 */
[----:B------:R-:W-:-:S04]  /*1f10*/  IMAD.WIDE.U32 R108, R167, 0x10, R194 ;  /* 0x00000010a76c7825 */ /* 0x000fc800078e00c2 */
[C---:B------:R-:W-:Y:S02]  /*1f20*/  IMAD.WIDE.U32 R88, R28.reuse, 0x10, R154 ;  /* 0x000000101c587825 */ /* 0x040fe400078e009a */
[----:B------:R-:W2:Y:S02]  /*1f30*/  LDG.E.128 R108, desc[UR10][R108.64] ;  /* 0x0000000a6c6c7981 */ /* 0x000ea4000c1e1d00 */
[----:B------:R-:W-:Y:S02]  /*1f40*/  IMAD.WIDE.U32 R92, R28, 0x10, R152 ;  /* 0x000000101c5c7825 */ /* 0x000fe400078e0098 */
[----:B------:R-:W2:Y:S04]  /*1f50*/  LDG.E.128 R88, desc[UR10][R88.64] ;  /* 0x0000000a58587981 */ /* 0x000ea8000c1e1d00 */
[----:B------:R-:W2:Y:S01]  /*1f60*/  LDG.E.128 R92, desc[UR10][R92.64] ;  /* 0x0000000a5c5c7981 */ /* 0x000ea2000c1e1d00 */
[C---:B------:R-:W-:Y:S01]  /*1f70*/  FADD.FTZ R133, -R168.reuse, R133 ;  /* 0x00000085a8857221 */ /* 0x040fe20000010100 */
[----:B------:R-:W-:-:S03]  /*1f80*/  FADD.FTZ R132, -R168, R132 ;  /* 0x00000084a8847221 */ /* 0x000fc60000010100 */
[C---:B------:R-:W-:Y:S01]  /*1f90*/  FMUL.FTZ R179, R27.reuse, R133 ;  /* 0x000000851bb37220 */ /* 0x040fe20000410000 */
[----:B------:R-:W-:Y:S01]  /*1fa0*/  FMUL.FTZ R177, R27, R132 ;  /* 0x000000841bb17220 */ /* 0x000fe20000410000 */
[----:B------:R-:W-:Y:S01]  /*1fb0*/  FMUL.FTZ R180, R139, R145 ;  /* 0x000000918bb47220 */ /* 0x000fe20000410000 */
[C---:B------:R-:W-:Y:S01]  /*1fc0*/  FADD.FTZ R236, R145.reuse, R236 ;  /* 0x000000ec91ec7221 */ /* 0x040fe20000010000 */
[----:B------:R-:W-:Y:S01]  /*1fd0*/  FFMA.FTZ R231, R145, R179, R231 ;  /* 0x000000b391e77223 */ /* 0x000fe200000100e7 */
[----:B------:R-:W-:Y:S01]  /*1fe0*/  FADD.FTZ R85, -R168, R85 ;  /* 0x00000055a8557221 */ /* 0x000fe20000010100 */
[----:B------:R-:W2:Y:S01]  /*1ff0*/  LDL R145, [R1+0x20c] ;  /* 0x00020c0001917983 */ /* 0x000ea20000100800 */
[C---:B------:R-:W-:Y:S01]  /*2000*/  FADD.FTZ R237, R144.reuse, R237 ;  /* 0x000000ed90ed7221 */ /* 0x040fe20000010000 */
[----:B------:R-:W-:Y:S01]  /*2010*/  FFMA.FTZ R230, R144, R177, R230 ;  /* 0x000000b190e67223 */ /* 0x000fe200000100e6 */
[----:B------:R-:W-:Y:S01]  /*2020*/  FMUL.FTZ R185, R185, R147 ;  /* 0x00000093b9b97220 */ /* 0x000fe20000410000 */
[----:B------:R-:W-:Y:S01]  /*2030*/  FADD.FTZ R84, -R168, R84 ;  /* 0x00000054a8547221 */ /* 0x000fe20000010100 */
[----:B------:R-:W-:-:S02]  /*2040*/  FMUL.FTZ R189, R27, R85 ;  /* 0x000000551bbd7220 */ /* 0x000fc40000410000 */
[----:B------:R-:W2:Y:S01]  /*2050*/  LDL R85, [R1+0x1fc] ;  /* 0x0001fc0001557983 */ /* 0x000ea20000100800 */
[----:B------:R-:W-:Y:S01]  /*2060*/  FFMA.FTZ R185, R186, R151, R185 ;  /* 0x00000097bab97223 */ /* 0x000fe200000100b9 */
[----:B------:R-:W-:Y:S02]  /*2070*/  FMUL.FTZ R186, R27, R84 ;  /* 0x000000541bba7220 */ /* 0x000fe40000410000 */
[----:B------:R-:W2:Y:S01]  /*2080*/  LDL R84, [R1+0x200] ;  /* 0x0002000001547983 */ /* 0x000ea20000100800 */
[C---:B------:R-:W-:Y:S01]  /*2090*/  FADD.FTZ R226, R148.reuse, R226 ;  /* 0x000000e294e27221 */ /* 0x040fe20000010000 */
[----:B------:R-:W-:Y:S01]  /*20a0*/  FFMA.FTZ R21, R148, R177, R21 ;  /* 0x000000b194157223 */ /* 0x000fe20000010015 */
[----:B---3--:R-:W-:Y:S02]  /*20b0*/  FMUL.FTZ R178, R129, R144 ;  /* 0x0000009081b27220 */ /* 0x008fe40000410000 */
[----:B------:R-:W3:Y:S02]  /*20c0*/  LDL R144, [R1+0x210] ;  /* 0x0002100001907983 */ /* 0x000ee40000100800 */
[----:B----4-:R-:W-:-:S02]  /*20d0*/  FFMA.FTZ R178, R128, R148, R178 ;  /* 0x0000009480b27223 */ /* 0x010fc400000100b2 */
[----:B------:R-:W4:Y:S01]  /*20e0*/  LDL R148, [R1+0x218] ;  /* 0x0002180001947983 */ /* 0x000f220000100800 */
[----:B------:R-:W-:Y:S01]  /*20f0*/  ISETP.NE.AND.EX P0, PT, RZ, UR15, PT, P0 ;  /* 0x0000000fff007c0c */ /* 0x000fe2000bf05300 */
[C---:B--2---:R-:W-:Y:S01]  /*2100*/  FADD.FTZ R0, -R168.reuse, R108 ;  /* 0x0000006ca8007221 */ /* 0x044fe20000010100 */
[----:B------:R-:W-:Y:S01]  /*2110*/  FADD.FTZ R169, -R168, R109 ;  /* 0x0000006da8a97221 */ /* 0x000fe20000010100 */
[C---:B------:R-:W-:Y:S02]  /*2120*/  IADD3 R29, PT, PT, R167.reuse, 0x60, RZ ;  /* 0x00000060a71d7810 */ /* 0x040fe40007ffe0ff */
[----:B------:R-:W-:Y:S01]  /*2130*/  IADD3 R30, PT, PT, R167, 0x80, RZ ;  /* 0x00000080a71e7810 */ /* 0x000fe20007ffe0ff */
[C---:B------:R-:W-:Y:S01]  /*2140*/  FMUL.FTZ R0, R27.reuse, R0 ;  /* 0x000000001b007220 */ /* 0x040fe20000410000 */
[----:B------:R-:W-:Y:S01]  /*2150*/  FMUL.FTZ R169, R27, R169 ;  /* 0x000000a91ba97220 */ /* 0x000fe20000410000 */
[C---:B------:R-:W-:Y:S02]  /*2160*/  IADD3 R176, PT, PT, R167.reuse, 0xa0, RZ ;  /* 0x000000a0a7b07810 */ /* 0x040fe40007ffe0ff */
[----:B------:R-:W-:-:S02]  /*2170*/  IADD3 R183, PT, PT, R167, 0xc0, RZ ;  /* 0x000000c0a7b77810 */ /* 0x000fc40007ffe0ff */
[----:B------:R-:W-:Y:S01]  /*2180*/  IADD3 R188, PT, PT, R167, 0xe0, RZ ;  /* 0x000000e0a7bc7810 */ /* 0x000fe20007ffe0ff */
[C---:B------:R-:W-:Y:S01]  /*2190*/  FADD.FTZ R214, R120.reuse, R214 ;  /* 0x000000d678d67221 */ /* 0x040fe20000010000 */
[----:B------:R-:W-:Y:S01]  /*21a0*/  FFMA.FTZ R25, R120, R0, R25 ;  /* 0x0000000078197223 */ /* 0x000fe20000010019 */
[C---:B------:R-:W-:Y:S01]  /*21b0*/  FADD.FTZ R215, R121.reuse, R215 ;  /* 0x000000d779d77221 */ /* 0x040fe20000010000 */
[----:B------:R-:W-:Y:S01]  /*21c0*/  FFMA.FTZ R24, R121, R169, R24 ;  /* 0x000000a979187223 */ /* 0x000fe20000010018 */
[----:B------:R-:W-:-:S04]  /*21d0*/  IMAD.WIDE.U32 R96, R29, 0x10, R194 ;  /* 0x000000101d607825 */ /* 0x000fc800078e00c2 */
[--C-:B------:R-:W-:Y:S02]  /*21e0*/  IMAD.WIDE.U32 R114, R30, 0x10, R194.reuse ;  /* 0x000000101e727825 */ /* 0x100fe400078e00c2 */
[----:B------:R-:W2:Y:S02]  /*21f0*/  LDG.E.128 R96, desc[UR10][R96.64] ;  /* 0x0000000a60607981 */ /* 0x000ea4000c1e1d00 */
[----:B------:R-:W-:-:S04]  /*2200*/  IMAD.WIDE.U32 R120, R176, 0x10, R194 ;  /* 0x00000010b0787825 */ /* 0x000fc800078e00c2 */
[----:B------:R-:W-:-:S04]  /*2210*/  IMAD.WIDE.U32 R132, R183, 0x10, R194 ;  /* 0x00000010b7847825 */ /* 0x000fc800078e00c2 */
[----:B------:R-:W-:Y:S01]  /*2220*/  FMUL.FTZ R190, R145, R89 ;  /* 0x0000005991be7220 */ /* 0x000fe20000410000 */
[----:B------:R-:W-:-:S04]  /*2230*/  IMAD.WIDE.U32 R100, R29, 0x10, R154 ;  /* 0x000000101d647825 */ /* 0x000fc800078e009a */
[----:B------:R-:W-:Y:S01]  /*2240*/  FMUL.FTZ R187, R187, R88 ;  /* 0x00000058bbbb7220 */ /* 0x000fe20000410000 */
[----:B------:R-:W-:Y:S01]  /*2250*/  FMUL.FTZ R174, R137, R126 ;  /* 0x0000007e89ae7220 */ /* 0x000fe20000410000 */
[----:B------:R-:W-:-:S04]  /*2260*/  IMAD.WIDE.U32 R104, R29, 0x10, R152 ;  /* 0x000000101d687825 */ /* 0x000fc800078e0098 */
[----:B------:R-:W-:Y:S01]  /*2270*/  FMUL.FTZ R175, R136, R127 ;  /* 0x0000007f88af7220 */ /* 0x000fe20000410000 */
[----:B------:R-:W2:Y:S01]  /*2280*/  LDG.E.128 R100, desc[UR10][R100.64] ;  /* 0x0000000a64647981 */ /* 0x000ea2000c1e1d00 */
[----:B------:R-:W-:Y:S01]  /*2290*/  FMUL.FTZ R192, R192, R90 ;  /* 0x0000005ac0c07220 */ /* 0x000fe20000410000 */
[----:B------:R-:W-:Y:S01]  /*22a0*/  FADD.FTZ R87, -R168, R87 ;  /* 0x00000057a8577221 */ /* 0x000fe20000010100 */
[C---:B------:R-:W-:Y:S01]  /*22b0*/  FADD.FTZ R239, R93.reuse, R239 ;  /* 0x000000ef5def7221 */ /* 0x040fe20000010000 */
[----:B------:R-:W2:Y:S01]  /*22c0*/  LDL R137, [R1+0x224] ;  /* 0x0002240001897983 */ /* 0x000ea20000100800 */
[-C--:B------:R-:W-:Y:S01]  /*22d0*/  FFMA.FTZ R16, R93, R189.reuse, R16 ;  /* 0x000000bd5d107223 */ /* 0x080fe20000010010 */
[C---:B------:R-:W-:Y:S02]  /*22e0*/  FADD.FTZ R238, R92.reuse, R238 ;  /* 0x000000ee5cee7221 */ /* 0x040fe40000010000 */
[----:B------:R-:W2:Y:S01]  /*22f0*/  LDL R136, [R1+0x228] ;  /* 0x0002280001887983 */ /* 0x000ea20000100800 */
[-C--:B------:R-:W-:Y:S01]  /*2300*/  FFMA.FTZ R17, R92, R186.reuse, R17 ;  /* 0x000000ba5c117223 */ /* 0x080fe20000010011 */
[----:B------:R-:W-:Y:S01]  /*2310*/  FADD.FTZ R86, -R168, R86 ;  /* 0x00000056a8567221 */ /* 0x000fe20000010100 */
[C---:B------:R-:W-:Y:S01]  /*2320*/  FADD.FTZ R249, R88.reuse, R249 ;  /* 0x000000f958f97221 */ /* 0x040fe20000010000 */
[----:B------:R-:W2:Y:S01]  /*2330*/  LDG.E.128 R104, desc[UR10][R104.64] ;  /* 0x0000000a68687981 */ /* 0x000ea2000c1e1d00 */
[----:B------:R-:W-:Y:S01]  /*2340*/  FFMA.FTZ R242, R88, R186, R242 ;  /* 0x000000ba58f27223 */ /* 0x000fe200000100f2 */
[C---:B------:R-:W-:Y:S01]  /*2350*/  FADD.FTZ R248, R89.reuse, R248 ;  /* 0x000000f859f87221 */ /* 0x040fe20000010000 */
[----:B------:R-:W-:Y:S01]  /*2360*/  FFMA.FTZ R243, R89, R189, R243 ;  /* 0x000000bd59f37223 */ /* 0x000fe200000100f3 */
[----:B------:R-:W-:Y:S01]  /*2370*/  FFMA.FTZ R192, R193, R94, R192 ;  /* 0x0000005ec1c07223 */ /* 0x000fe200000100c0 */
[C---:B------:R-:W-:Y:S01]  /*2380*/  FMUL.FTZ R193, R27.reuse, R87 ;  /* 0x000000571bc17220 */ /* 0x040fe20000410000 */
[----:B------:R-:W-:Y:S01]  /*2390*/  FMUL.FTZ R191, R27, R86 ;  /* 0x000000561bbf7220 */ /* 0x000fe20000410000 */
[----:B------:R-:W-:-:S02]  /*23a0*/  FADD.FTZ R246, R91, R246 ;  /* 0x000000f65bf67221 */ /* 0x000fc40000010000 */
[----:B------:R-:W-:Y:S01]  /*23b0*/  FFMA.FTZ R245, R91, R193, R245 ;  /* 0x000000c15bf57223 */ /* 0x000fe200000100f5 */
[----:B---3--:R-:W-:Y:S01]  /*23c0*/  FFMA.FTZ R190, R144, R93, R190 ;  /* 0x0000005d90be7223 */ /* 0x008fe200000100be */
[----:B------:R-:W-:-:S04]  /*23d0*/  IMAD.WIDE.U32 R144, R188, 0x10, R194 ;  /* 0x00000010bc907825 */ /* 0x000fc800078e00c2 */
[----:B------:R-:W-:Y:S01]  /*23e0*/  FMUL.FTZ R194, R85, R91 ;  /* 0x0000005b55c27220 */ /* 0x000fe20000410000 */
[----:B------:R-:W3:Y:S03]  /*23f0*/  LDL.LU R93, [R1+0x20] ;  /* 0x00002000015d7983 */ /* 0x000ee60000300800 */
[----:B------:R-:W-:Y:S02]  /*2400*/  FFMA.FTZ R194, R84, R95, R194 ;  /* 0x0000005f54c27223 */ /* 0x000fe400000100c2 */
[----:B------:R-:W0:Y:S02]  /*2410*/  @P0 LDC.64 R84, c[0x0][0x438] ;  /* 0x00010e00ff540b82 */ /* 0x000e240000000a00 */
[----:B0-----:R-:W-:-:S05]  /*2420*/  @P0 IMAD.WIDE.U32 R84, R167, 0x10, R84 ;  /* 0x00000010a7540825 */ /* 0x001fca00078e0054 */
[----:B-----5:R0:W5:Y:S02]  /*2430*/  @P0 LDG.E.128 R36, desc[UR10][R84.64] ;  /* 0x0000000a54240981 */ /* 0x020164000c1e1d00 */
[----:B0-----:R-:W0:Y:S02]  /*2440*/  @P0 LDC.64 R84, c[0x0][0x438] ;  /* 0x00010e00ff540b82 */ /* 0x001e240000000a00 */
[----:B0-----:R-:W-:-:S05]  /*2450*/  @P0 IMAD.WIDE.U32 R84, R26, 0x10, R84 ;  /* 0x000000101a540825 */ /* 0x001fca00078e0054 */
[----:B------:R0:W5:Y:S02]  /*2460*/  @P0 LDG.E.128 R40, desc[UR10][R84.64] ;  /* 0x0000000a54280981 */ /* 0x000164000c1e1d00 */
[----:B0-----:R-:W0:Y:S01]  /*2470*/  @P0 LDC.64 R84, c[0x0][0x438] ;  /* 0x00010e00ff540b82 */ /* 0x001e220000000a00 */
[----:B----4-:R-:W-:Y:S02]  /*2480*/  FFMA.FTZ R187, R148, R92, R187 ;  /* 0x0000005c94bb7223 */ /* 0x010fe400000100bb */
[----:B------:R-:W4:Y:S04]  /*2490*/  LDL.LU R92, [R1+0x4] ;  /* 0x00000400015c7983 */ /* 0x000f280000300800 */
[----:B------:R-:W4:Y:S04]  /*24a0*/  LDL R89, [R1+0x1ec] ;  /* 0x0001ec0001597983 */ /* 0x000f280000100800 */
[----:B------:R-:W4:Y:S04]  /*24b0*/  LDL R88, [R1+0x1f0] ;  /* 0x0001f00001587983 */ /* 0x000f280000100800 */
[----:B------:R-:W4:Y:S04]  /*24c0*/  LDL.LU R87, [R1+0x1c] ;  /* 0x00001c0001577983 */ /* 0x000f280000300800 */
[----:B------:R-:W4:Y:S04]  /*24d0*/  LDL.LU R86, [R1+0x8] ;  /* 0x0000080001567983 */ /* 0x000f280000300800 */
[----:B------:R-:W4:Y:S01]  /*24e0*/  LDL R91, [R1+0x1e4] ;  /* 0x0001e400015b7983 */ /* 0x000f220000100800 */
[----:B0-----:R-:W-:-:S05]  /*24f0*/  @P0 IMAD.WIDE.U32 R84, R28, 0x10, R84 ;  /* 0x000000101c540825 */ /* 0x001fca00078e0054 */
[----:B------:R0:W5:Y:S04]  /*2500*/  @P0 LDG.E.128 R44, desc[UR10][R84.64] ;  /* 0x0000000a542c0981 */ /* 0x000168000c1e1d00 */
[----:B------:R-:W4:Y:S04]  /*2510*/  LDL R84, [R1+0x1e8] ;  /* 0x0001e80001547983 */ /* 0x000f280000100800 */
[----:B------:R-:W0:Y:S01]  /*2520*/  LDL.LU R85, [R1+0x18] ;  /* 0x0000180001557983 */ /* 0x000e220000300800 */
[----:B--2---:R-:W-:Y:S01]  /*2530*/  FADD.FTZ R96, -R168, R96 ;  /* 0x00000060a8607221 */ /* 0x004fe20000010100 */
[----:B------:R-:W-:Y:S01]  /*2540*/  FMUL.FTZ R196, R196, R100 ;  /* 0x00000064c4c47220 */ /* 0x000fe20000410000 */
[----:B------:R-:W-:-:S02]  /*2550*/  FADD.FTZ R97, -R168, R97 ;  /* 0x00000061a8617221 */ /* 0x000fc40000010100 */
[----:B------:R-:W-:Y:S01]  /*2560*/  FMUL.FTZ R195, R27, R96 ;  /* 0x000000601bc37220 */ /* 0x000fe20000410000 */
[----:B------:R-:W-:Y:S01]  /*2570*/  FFMA.FTZ R196, R197, R104, R196 ;  /* 0x00000068c5c47223 */ /* 0x000fe200000100c4 */
[C---:B------:R-:W-:Y:S01]  /*2580*/  FADD.FTZ R247, R90.reuse, R247 ;  /* 0x000000f75af77221 */ /* 0x040fe20000010000 */
[----:B------:R-:W-:Y:S01]  /*2590*/  FFMA.FTZ R244, R90, R191, R244 ;  /* 0x000000bf5af47223 */ /* 0x000fe200000100f4 */
[----:B------:R-:W-:Y:S01]  /*25a0*/  FMUL.FTZ R197, R27, R97 ;  /* 0x000000611bc57220 */ /* 0x000fe20000410000 */
[----:B------:R-:W2:Y:S01]  /*25b0*/  LDL.LU R90, [R1+0xc] ;  /* 0x00000c00015a7983 */ /* 0x000ea20000300800 */
[----:B------:R-:W-:-:S04]  /*25c0*/  IMAD.WIDE.U32 R116, R30, 0x10, R152 ;  /* 0x000000101e747825 */ /* 0x000fc800078e0098 */
[C---:B------:R-:W-:Y:S01]  /*25d0*/  FADD.FTZ R172, -R168.reuse, R110 ;  /* 0x0000006ea8ac7221 */ /* 0x040fe20000010100 */
[----:B------:R-:W-:Y:S01]  /*25e0*/  FADD.FTZ R171, -R168, R111 ;  /* 0x0000006fa8ab7221 */ /* 0x000fe20000010100 */
[----:B------:R-:W-:Y:S01]  /*25f0*/  IMAD.WIDE.U32 R112, R30, 0x10, R154 ;  /* 0x000000101e707825 */ /* 0x000fe200078e009a */
[----:B------:R-:W2:Y:S04]  /*2600*/  LDG.E.128 R108, desc[UR10][R114.64] ;  /* 0x0000000a726c7981 */ /* 0x000ea8000c1e1d00 */
[----:B------:R-:W2:Y:S04]  /*2610*/  LDG.E.128 R116, desc[UR10][R116.64] ;  /* 0x0000000a74747981 */ /* 0x000ea8000c1e1d00 */
[----:B------:R-:W2:Y:S01]  /*2620*/  LDG.E.128 R112, desc[UR10][R112.64] ;  /* 0x0000000a70707981 */ /* 0x000ea2000c1e1d00 */
[----:B---3--:R-:W-:-:S05]  /*2630*/  FADD.FTZ R93, R100, R93 ;  /* 0x0000005d645d7221 */ /* 0x008fca0000010000 */
[----:B------:R-:W-:Y:S01]  /*2640*/  STL [R1+0x20], R93 ;  /* 0x0000205d01007387 */ /* 0x000fe20000100800 */
[----:B----4-:R-:W-:Y:S01]  /*2650*/  FFMA.FTZ R92, R100, R195, R92 ;  /* 0x000000c3645c7223 */ /* 0x010fe2000001005c */
[----:B------:R-:W-:Y:S02]  /*2660*/  FMUL.FTZ R198, R89, R101 ;  /* 0x0000006559c67220 */ /* 0x000fe40000410000 */
[----:B------:R-:W3:Y:S02]  /*2670*/  LDL R89, [R1+0x1dc] ;  /* 0x0001dc0001597983 */ /* 0x000ee40000100800 */
[----:B------:R-:W-:Y:S01]  /*2680*/  FFMA.FTZ R198, R88, R105, R198 ;  /* 0x0000006958c67223 */ /* 0x000fe200000100c6 */
[C---:B------:R-:W-:Y:S01]  /*2690*/  FADD.FTZ R87, R101.reuse, R87 ;  /* 0x0000005765577221 */ /* 0x040fe20000010000 */
[----:B------:R-:W-:Y:S01]  /*26a0*/  STL [R1+0x4], R92 ;  /* 0x0000045c01007387 */ /* 0x000fe20000100800 */
[----:B------:R-:W-:-:S03]  /*26b0*/  FFMA.FTZ R86, R101, R197, R86 ;  /* 0x000000c565567223 */ /* 0x000fc60000010056 */
[----:B------:R-:W4:Y:S04]  /*26c0*/  LDL.LU R88, [R1] ;  /* 0x0000000001587983 */ /* 0x000f280000300800 */
[----:B------:R1:W-:Y:S01]  /*26d0*/  STL [R1+0x1c], R87 ;  /* 0x00001c5701007387 */ /* 0x0003e20000100800 */
[----:B------:R-:W-:-:S03]  /*26e0*/  FMUL.FTZ R200, R91, R102 ;  /* 0x000000665bc87220 */ /* 0x000fc60000410000 */
[----:B-1----:R-:W4:Y:S04]  /*26f0*/  LDL R87, [R1+0x1e0] ;  /* 0x0001e00001577983 */ /* 0x002f280000100800 */
[----:B------:R-:W4:Y:S04]  /*2700*/  LDL.LU R93, [R1+0x14] ;  /* 0x00001400015d7983 */ /* 0x000f280000300800 */
[----:B------:R1:W-:Y:S01]  /*2710*/  STL [R1+0x8], R86 ;  /* 0x0000085601007387 */ /* 0x0003e20000100800 */
[----:B0-----:R-:W-:Y:S01]  /*2720*/  FADD.FTZ R85, R102, R85 ;  /* 0x0000005566557221 */ /* 0x001fe20000010000 */
[----:B------:R-:W-:-:S02]  /*2730*/  FFMA.FTZ R200, R84, R106, R200 ;  /* 0x0000006a54c87223 */ /* 0x000fc400000100c8 */
[----:B-1----:R-:W4:Y:S04]  /*2740*/  LDL.LU R86, [R1+0x10] ;  /* 0x0000100001567983 */ /* 0x002f280000300800 */
[----:B------:R-:W4:Y:S04]  /*2750*/  LDL R84, [R1+0x1d4] ;  /* 0x0001d40001547983 */ /* 0x000f280000100800 */
[----:B------:R0:W-:Y:S04]  /*2760*/  STL [R1+0x18], R85 ;  /* 0x0000185501007387 */ /* 0x0001e80000100800 */
[----:B0-----:R-:W4:Y:S04]  /*2770*/  LDL.LU R85, [R1+0x24] ;  /* 0x0000240001557983 */ /* 0x001f280000300800 */
[----:B------:R-:W4:Y:S04]  /*2780*/  LDL R92, [R1+0x1d8] ;  /* 0x0001d800015c7983 */ /* 0x000f280000100800 */
[----:B------:R-:W4:Y:S01]  /*2790*/  LDL.LU R91, [R1+0x50] ;  /* 0x00005000015b7983 */ /* 0x000f220000300800 */
[----:B------:R-:W-:-:S04]  /*27a0*/  FADD.FTZ R98, -R168, R98 ;  /* 0x00000062a8627221 */ /* 0x000fc80000010100 */
[----:B------:R-:W-:Y:S01]  /*27b0*/  FMUL.FTZ R199, R27, R98 ;  /* 0x000000621bc77220 */ /* 0x000fe20000410000 */
[----:B------:R-:W-:-:S03]  /*27c0*/  FADD.FTZ R99, -R168, R99 ;  /* 0x00000063a8637221 */ /* 0x000fc60000010100 */
[----:B--2---:R-:W-:Y:S01]  /*27d0*/  FFMA.FTZ R90, R102, R199, R90 ;  /* 0x000000c7665a7223 */ /* 0x004fe2000001005a */
[----:B------:R-:W-:-:S04]  /*27e0*/  FMUL.FTZ R201, R27, R99 ;  /* 0x000000631bc97220 */ /* 0x000fc80000410000 */
[----:B------:R0:W-:Y:S01]  /*27f0*/  STL [R1+0xc], R90 ;  /* 0x00000c5a01007387 */ /* 0x0001e20000100800 */
[C---:B------:R-:W-:Y:S01]  /*2800*/  FADD.FTZ R240, R94.reuse, R240 ;  /* 0x000000f05ef07221 */ /* 0x040fe20000010000 */
[----:B------:R-:W-:Y:S02]  /*2810*/  FFMA.FTZ R15, R94, R191, R15 ;  /* 0x000000bf5e0f7223 */ /* 0x000fe4000001000f */
[----:B0-----:R-:W2:Y:S04]  /*2820*/  LDL.LU R90, [R1+0x34] ;  /* 0x00003400015a7983 */ /* 0x001ea80000300800 */
[----:B------:R-:W2:Y:S01]  /*2830*/  LDL R97, [R1+0x1cc] ;  /* 0x0001cc0001617983 */ /* 0x000ea20000100800 */
[----:B------:R-:W-:Y:S01]  /*2840*/  FADD.FTZ R108, -R168, R108 ;  /* 0x0000006ca86c7221 */ /* 0x000fe20000010100 */
[C---:B------:R-:W-:Y:S01]  /*2850*/  FADD.FTZ R241, R95.reuse, R241 ;  /* 0x000000f15ff17221 */ /* 0x040fe20000010000 */
[----:B------:R-:W-:-:S02]  /*2860*/  FFMA.FTZ R14, R95, R193, R14 ;  /* 0x000000c15f0e7223 */ /* 0x000fc4000001000e */
[----:B------:R-:W-:-:S04]  /*2870*/  FMUL.FTZ R108, R27, R108 ;  /* 0x0000006c1b6c7220 */ /* 0x000fc80000410000 */
[----:B------:R-:W-:Y:S01]  /*2880*/  FFMA.FTZ R9, R116, R108, R9 ;  /* 0x0000006c74097223 */ /* 0x000fe20000010009 */
[----:B---3--:R-:W-:Y:S02]  /*2890*/  FMUL.FTZ R202, R89, R103 ;  /* 0x0000006759ca7220 */ /* 0x008fe40000410000 */
[----:B------:R-:W3:Y:S01]  /*28a0*/  LDL.LU R89, [R1+0x28] ;  /* 0x0000280001597983 */ /* 0x000ee20000300800 */
[----:B----4-:R-:W-:-:S05]  /*28b0*/  FADD.FTZ R88, R107, R88 ;  /* 0x000000586b587221 */ /* 0x010fca0000010000 */
[----:B------:R0:W-:Y:S01]  /*28c0*/  STL [R1], R88 ;  /* 0x0000005801007387 */ /* 0x0001e20000100800 */
[----:B------:R-:W-:-:S03]  /*28d0*/  FFMA.FTZ R202, R87, R107, R202 ;  /* 0x0000006b57ca7223 */ /* 0x000fc600000100ca */
[----:B0-----:R-:W4:Y:S01]  /*28e0*/  LDL R88, [R1+0x1d0] ;  /* 0x0001d00001587983 */ /* 0x001f220000100800 */
[----:B------:R-:W-:-:S03]  /*28f0*/  FADD.FTZ R93, R103, R93 ;  /* 0x0000005d675d7221 */ /* 0x000fc60000010000 */
[----:B------:R-:W4:Y:S04]  /*2900*/  LDL.LU R96, [R1+0x4c] ;  /* 0x00004c0001607983 */ /* 0x000f280000300800 */
[----:B------:R-:W4:Y:S04]  /*2910*/  LDL.LU R87, [R1+0x38] ;  /* 0x0000380001577983 */ /* 0x000f280000300800 */
[----:B------:R-:W4:Y:S01]  /*2920*/  LDL R94, [R1+0x1c4] ;  /* 0x0001c400015e7983 */ /* 0x000f220000100800 */
[----:B------:R-:W-:-:S05]  /*2930*/  FFMA.FTZ R86, R103, R201, R86 ;  /* 0x000000c967567223 */ /* 0x000fca0000010056 */
[----:B------:R0:W-:Y:S04]  /*2940*/  STL [R1+0x10], R86 ;  /* 0x0000105601007387 */ /* 0x0001e80000100800 */
[----:B------:R1:W-:Y:S04]  /*2950*/  STL [R1+0x14], R93 ;  /* 0x0000145d01007387 */ /* 0x0003e80000100800 */
[----:B0-----:R-:W4:Y:S01]  /*2960*/  LDL.LU R86, [R1+0x2c] ;  /* 0x00002c0001567983 */ /* 0x001f220000300800 */
[----:B------:R-:W-:-:S03]  /*2970*/  FADD.FTZ R85, R116, R85 ;  /* 0x0000005574557221 */ /* 0x000fc60000010000 */
[----:B-1----:R-:W4:Y:S01]  /*2980*/  LDL R93, [R1+0x1c8] ;  /* 0x0001c800015d7983 */ /* 0x002f220000100800 */
[----:B------:R-:W-:-:S03]  /*2990*/  FMUL.FTZ R84, R84, R112 ;  /* 0x0000007054547220 */ /* 0x000fc60000410000 */
[----:B------:R-:W4:Y:S04]  /*29a0*/  LDL.LU R95, [R1+0x48] ;  /* 0x00004800015f7983 */ /* 0x000f280000300800 */
[----:B------:R0:W-:Y:S01]  /*29b0*/  STL [R1+0x24], R85 ;  /* 0x0000245501007387 */ /* 0x0001e20000100800 */
[----:B------:R-:W-:Y:S01]  /*29c0*/  FADD.FTZ R91, R112, R91 ;  /* 0x0000005b705b7221 */ /* 0x000fe20000010000 */
[----:B------:R-:W-:Y:S02]  /*29d0*/  FFMA.FTZ R116, R92, R116, R84 ;  /* 0x000000745c747223 */ /* 0x000fe40000010054 */
[----:B0-----:R-:W4:Y:S04]  /*29e0*/  LDL.LU R85, [R1+0x3c] ;  /* 0x00003c0001557983 */ /* 0x001f280000300800 */
[----:B------:R-:W4:Y:S04]  /*29f0*/  LDL R92, [R1+0x1bc] ;  /* 0x0001bc00015c7983 */ /* 0x000f280000100800 */
[----:B------:R0:W-:Y:S04]  /*2a00*/  STL [R1+0x50], R91 ;  /* 0x0000505b01007387 */ /* 0x0001e80000100800 */
[----:B0-----:R-:W4:Y:S01]  /*2a10*/  LDL.LU R91, [R1+0x30] ;  /* 0x00003000015b7983 */ /* 0x001f220000300800 */
[----:B------:R-:W-:Y:S01]  /*2a20*/  FADD.FTZ R109, -R168, R109 ;  /* 0x0000006da86d7221 */ /* 0x000fe20000010100 */
[----:B--2---:R-:W-:Y:S01]  /*2a30*/  FFMA.FTZ R90, R112, R108, R90 ;  /* 0x0000006c705a7223 */ /* 0x004fe2000001005a */
[----:B------:R-:W-:-:S02]  /*2a40*/  FMUL.FTZ R84, R97, R113 ;  /* 0x0000007161547220 */ /* 0x000fc40000410000 */
[C---:B------:R-:W-:Y:S01]  /*2a50*/  FMUL.FTZ R109, R27.reuse, R109 ;  /* 0x0000006d1b6d7220 */ /* 0x040fe20000410000 */
[C---:B------:R-:W-:Y:S01]  /*2a60*/  FMUL.FTZ R172, R27.reuse, R172 ;  /* 0x000000ac1bac7220 */ /* 0x040fe20000410000 */
[----:B------:R0:W-:Y:S01]  /*2a70*/  STL [R1+0x34], R90 ;  /* 0x0000345a01007387 */ /* 0x0001e20000100800 */
[----:B------:R-:W-:Y:S01]  /*2a80*/  FMUL.FTZ R171, R27, R171 ;  /* 0x000000ab1bab7220 */ /* 0x000fe20000410000 */
[----:B------:R-:W-:Y:S01]  /*2a90*/  FADD.FTZ R110, -R168, R110 ;  /* 0x0000006ea86e7221 */ /* 0x000fe20000010100 */
[----:B------:R-:W-:Y:S01]  /*2aa0*/  FFMA.FTZ R8, R117, R109, R8 ;  /* 0x0000006d75087223 */ /* 0x000fe20000010008 */
[----:B------:R-:W-:-:S04]  /*2ab0*/  IMAD.WIDE.U32 R128, R176, 0x10, R152 ;  /* 0x00000010b0807825 */ /* 0x000fc800078e0098 */
[C---:B------:R-:W-:Y:S01]  /*2ac0*/  FADD.FTZ R225, R124.reuse, R225 ;  /* 0x000000e17ce17221 */ /* 0x040fe20000010000 */
[----:B------:R-:W-:Y:S01]  /*2ad0*/  FFMA.FTZ R218, R124, R0, R218 ;  /* 0x000000007cda7223 */ /* 0x000fe200000100da */
[C---:B------:R-:W-:Y:S01]  /*2ae0*/  FADD.FTZ R224, R125.reuse, R224 ;  /* 0x000000e07de07221 */ /* 0x040fe20000010000 */
[----:B0-----:R-:W2:Y:S01]  /*2af0*/  LDL R90, [R1+0x1c0] ;  /* 0x0001c000015a7983 */ /* 0x001ea20000100800 */
[----:B------:R-:W-:Y:S01]  /*2b00*/  FFMA.FTZ R219, R125, R169, R219 ;  /* 0x000000a97ddb7223 */ /* 0x000fe200000100db */
[C---:B------:R-:W-:Y:S01]  /*2b10*/  FADD.FTZ R216, R122.reuse, R216 ;  /* 0x000000d87ad87221 */ /* 0x040fe20000010000 */
[----:B------:R-:W-:Y:S01]  /*2b20*/  FFMA.FTZ R23, R122, R172, R23 ;  /* 0x000000ac7a177223 */ /* 0x000fe20000010017 */
[----:B------:R-:W-:Y:S01]  /*2b30*/  FFMA.FTZ R174, R131, R122, R174 ;  /* 0x0000007a83ae7223 */ /* 0x000fe200000100ae */
[C---:B------:R-:W-:Y:S01]  /*2b40*/  FADD.FTZ R217, R123.reuse, R217 ;  /* 0x000000d97bd97221 */ /* 0x040fe20000010000 */
[----:B------:R-:W-:Y:S01]  /*2b50*/  FFMA.FTZ R22, R123, R171, R22 ;  /* 0x000000ab7b167223 */ /* 0x000fe20000010016 */
[----:B------:R-:W-:Y:S01]  /*2b60*/  FFMA.FTZ R175, R130, R123, R175 ;  /* 0x0000007b82af7223 */ /* 0x000fe200000100af */
[----:B------:R-:W-:-:S04]  /*2b70*/  IMAD.WIDE.U32 R124, R176, 0x10, R154 ;  /* 0x00000010b07c7825 */ /* 0x000fc800078e009a */
[----:B------:R-:W-:Y:S01]  /*2b80*/  FMUL.FTZ R110, R27, R110 ;  /* 0x0000006e1b6e7220 */ /* 0x000fe20000410000 */
[----:B------:R-:W2:Y:S01]  /*2b90*/  LDG.E.128 R120, desc[UR10][R120.64] ;  /* 0x0000000a78787981 */ /* 0x000ea2000c1e1d00 */
[C---:B------:R-:W-:Y:S01]  /*2ba0*/  FADD.FTZ R223, R126.reuse, R223 ;  /* 0x000000df7edf7221 */ /* 0x040fe20000010000 */
[----:B------:R-:W-:Y:S01]  /*2bb0*/  FFMA.FTZ R220, R126, R172, R220 ;  /* 0x000000ac7edc7223 */ /* 0x000fe200000100dc */
[C---:B------:R-:W-:Y:S01]  /*2bc0*/  FADD.FTZ R222, R127.reuse, R222 ;  /* 0x000000de7fde7221 */ /* 0x040fe20000010000 */
[----:B------:R-:W2:Y:S01]  /*2bd0*/  LDG.E.128 R128, desc[UR10][R128.64] ;  /* 0x0000000a80807981 */ /* 0x000ea2000c1e1d00 */
[----:B------:R-:W-:Y:S01]  /*2be0*/  FFMA.FTZ R221, R127, R171, R221 ;  /* 0x000000ab7fdd7223 */ /* 0x000fe200000100dd */
[----:B------:R-:W-:Y:S02]  /*2bf0*/  FFMA.FTZ R7, R118, R110, R7 ;  /* 0x0000006e76077223 */ /* 0x000fe40000010007 */
[----:B------:R-:W2:Y:S01]  /*2c00*/  LDG.E.128 R124, desc[UR10][R124.64] ;  /* 0x0000000a7c7c7981 */ /* 0x000ea2000c1e1d00 */
[----:B---3--:R-:W-:-:S05]  /*2c10*/  FADD.FTZ R89, R117, R89 ;  /* 0x0000005975597221 */ /* 0x008fca0000010000 */
[----:B------:R0:W-:Y:S04]  /*2c20*/  STL [R1+0x28], R89 ;  /* 0x0000285901007387 */ /* 0x0001e80000100800 */
[----:B0-----:R-:W3:Y:S01]  /*2c30*/  LDL.LU R89, [R1+0x44] ;  /* 0x0000440001597983 */ /* 0x001ee20000300800 */
[----:B----4-:R-:W-:-:S03]  /*2c40*/  FFMA.FTZ R117, R88, R117, R84 ;  /* 0x0000007558757223 */ /* 0x010fc60000010054 */
[----:B------:R-:W4:Y:S01]  /*2c50*/  LDL.LU R88, [R1+0x40] ;  /* 0x0000400001587983 */ /* 0x000f220000300800 */
[----:B------:R-:W-:-:S03]  /*2c60*/  FADD.FTZ R96, R113, R96 ;  /* 0x0000006071607221 */ /* 0x000fc60000010000 */
[----:B------:R-:W4:Y:S01]  /*2c70*/  LDL R99, [R1+0x1b4] ;  /* 0x0001b40001637983 */ /* 0x000f220000100800 */
[----:B------:R-:W-:Y:S01]  /*2c80*/  FFMA.FTZ R87, R113, R109, R87 ;  /* 0x0000006d71577223 */ /* 0x000fe20000010057 */
[----:B------:R-:W-:-:S04]  /*2c90*/  FMUL.FTZ R84, R94, R114 ;  /* 0x000000725e547220 */ /* 0x000fc80000410000 */
[----:B------:R0:W-:Y:S04]  /*2ca0*/  STL [R1+0x38], R87 ;  /* 0x0000385701007387 */ /* 0x0001e80000100800 */
[----:B------:R-:W-:Y:S04]  /*2cb0*/  STL [R1+0x4c], R96 ;  /* 0x00004c6001007387 */ /* 0x000fe80000100800 */
[----:B0-----:R-:W4:Y:S01]  /*2cc0*/  LDL.LU R87, [R1+0x54] ;  /* 0x0000540001577983 */ /* 0x001f220000300800 */
[----:B------:R-:W-:-:S05]  /*2cd0*/  FADD.FTZ R86, R118, R86 ;  /* 0x0000005676567221 */ /* 0x000fca0000010000 */
[----:B------:R0:W-:Y:S01]  /*2ce0*/  STL [R1+0x2c], R86 ;  /* 0x00002c5601007387 */ /* 0x0001e20000100800 */
[----:B------:R-:W-:Y:S01]  /*2cf0*/  FFMA.FTZ R118, R93, R118, R84 ;  /* 0x000000765d767223 */ /* 0x000fe20000010054 */
[C---:B------:R-:W-:Y:S02]  /*2d00*/  FADD.FTZ R95, R114.reuse, R95 ;  /* 0x0000005f725f7221 */ /* 0x040fe40000010000 */
[----:B0-----:R-:W4:Y:S04]  /*2d10*/  LDL R86, [R1+0x1b8] ;  /* 0x0001b80001567983 */ /* 0x001f280000100800 */
[----:B------:R-:W4:Y:S01]  /*2d20*/  LDL.LU R94, [R1+0x70] ;  /* 0x00007000015e7983 */ /* 0x000f220000300800 */
[----:B------:R-:W-:-:S03]  /*2d30*/  FFMA.FTZ R85, R114, R110, R85 ;  /* 0x0000006e72557223 */ /* 0x000fc60000010055 */
[----:B------:R-:W4:Y:S04]  /*2d40*/  LDL.LU R93, [R1+0x80] ;  /* 0x00008000015d7983 */ /* 0x000f280000300800 */
[----:B------:R-:W4:Y:S04]  /*2d50*/  LDL R98, [R1+0x1ac] ;  /* 0x0001ac0001627983 */ /* 0x000f280000100800 */
[----:B------:R0:W-:Y:S04]  /*2d60*/  STL [R1+0x3c], R85 ;  /* 0x00003c5501007387 */ /* 0x0001e80000100800 */
[----:B------:R-:W-:Y:S01]  /*2d70*/  STL [R1+0x48], R95 ;  /* 0x0000485f01007387 */ /* 0x000fe20000100800 */
[----:B------:R-:W-:Y:S01]  /*2d80*/  FMUL.FTZ R84, R92, R115 ;  /* 0x000000735c547220 */ /* 0x000fe20000410000 */
[----:B------:R-:W-:-:S02]  /*2d90*/  FADD.FTZ R91, R119, R91 ;  /* 0x0000005b775b7221 */ /* 0x000fc40000010000 */
[----:B0-----:R-:W4:Y:S04]  /*2da0*/  LDL.LU R85, [R1+0x58] ;  /* 0x0000580001557983 */ /* 0x001f280000300800 */
[----:B------:R-:W4:Y:S04]  /*2db0*/  LDL R92, [R1+0x1b0] ;  /* 0x0001b000015c7983 */ /* 0x000f280000100800 */
[----:B------:R0:W-:Y:S04]  /*2dc0*/  STL [R1+0x30], R91 ;  /* 0x0000305b01007387 */ /* 0x0001e80000100800 */
[----:B0-----:R-:W4:Y:S01]  /*2dd0*/  LDL.LU R91, [R1+0x6c] ;  /* 0x00006c00015b7983 */ /* 0x001f220000300800 */
[----:B------:R-:W-:-:S03]  /*2de0*/  FADD.FTZ R111, -R168, R111 ;  /* 0x0000006fa86f7221 */ /* 0x000fc60000010100 */
[----:B------:R-:W4:Y:S01]  /*2df0*/  LDL.LU R97, [R1+0x7c] ;  /* 0x00007c0001617983 */ /* 0x000f220000300800 */
[----:B------:R-:W-:Y:S01]  /*2e00*/  FMUL.FTZ R111, R27, R111 ;  /* 0x0000006f1b6f7220 */ /* 0x000fe20000410000 */
[----:B--2---:R-:W-:-:S03]  /*2e10*/  FADD.FTZ R114, -R168, R120 ;  /* 0x00000078a8727221 */ /* 0x004fc60000010100 */
[----:B------:R-:W-:Y:S01]  /*2e20*/  FFMA.FTZ R6, R119, R111, R6 ;  /* 0x0000006f77067223 */ /* 0x000fe20000010006 */
[----:B------:R-:W-:Y:S01]  /*2e30*/  FFMA.FTZ R119, R90, R119, R84 ;  /* 0x000000775a777223 */ /* 0x000fe20000010054 */
[----:B------:R-:W2:Y:S01]  /*2e40*/  LDL R96, [R1+0x1a4] ;  /* 0x0001a40001607983 */ /* 0x000ea20000100800 */
[----:B------:R-:W-:-:S03]  /*2e50*/  FMUL.FTZ R114, R27, R114 ;  /* 0x000000721b727220 */ /* 0x000fc60000410000 */
[----:B------:R-:W2:Y:S04]  /*2e60*/  LDL.LU R90, [R1+0x5c] ;  /* 0x00005c00015a7983 */ /* 0x000ea80000300800 */
[----:B------:R-:W2:Y:S01]  /*2e70*/  LDL R95, [R1+0x1a8] ;  /* 0x0001a800015f7983 */ /* 0x000ea20000100800 */
[----:B------:R-:W-:Y:S01]  /*2e80*/  FFMA.FTZ R5, R128, R114, R5 ;  /* 0x0000007280057223 */ /* 0x000fe20000010005 */
[----:B------:R-:W-:-:S06]  /*2e90*/  IMAD.WIDE.U32 R140, R183, 0x10, R152 ;  /* 0x00000010b78c7825 */ /* 0x000fcc00078e0098 */
[----:B------:R-:W2:Y:S01]  /*2ea0*/  LDG.E.128 R140, desc[UR10][R140.64] ;  /* 0x0000000a8c8c7981 */ /* 0x000ea2000c1e1d00 */
[----:B---3--:R-:W-:-:S05]  /*2eb0*/  FADD.FTZ R89, R115, R89 ;  /* 0x0000005973597221 */ /* 0x008fca0000010000 */
[----:B------:R0:W-:Y:S01]  /*2ec0*/  STL [R1+0x44], R89 ;  /* 0x0000445901007387 */ /* 0x0001e20000100800 */
[----:B----4-:R-:W-:-:S03]  /*2ed0*/  FFMA.FTZ R88, R115, R111, R88 ;  /* 0x0000006f73587223 */ /* 0x010fc60000010058 */
[----:B0-----:R-:W3:Y:S01]  /*2ee0*/  LDL.LU R89, [R1+0x68] ;  /* 0x0000680001597983 */ /* 0x001ee20000300800 */
[----:B------:R-:W-:-:S03]  /*2ef0*/  FMUL.FTZ R84, R99, R124 ;  /* 0x0000007c63547220 */ /* 0x000fc60000410000 */
[----:B------:R0:W-:Y:S01]  /*2f00*/  STL [R1+0x40], R88 ;  /* 0x0000405801007387 */ /* 0x0001e20000100800 */
[----:B------:R-:W-:-:S03]  /*2f10*/  FADD.FTZ R115, -R168, R121 ;  /* 0x00000079a8737221 */ /* 0x000fc60000010100 */
[----:B0-----:R-:W4:Y:S01]  /*2f20*/  LDL.LU R88, [R1+0x78] ;  /* 0x0000780001587983 */ /* 0x001f220000300800 */
[----:B------:R-:W-:-:S05]  /*2f30*/  FADD.FTZ R87, R128, R87 ;  /* 0x0000005780577221 */ /* 0x000fca0000010000 */
[----:B------:R0:W-:Y:S01]  /*2f40*/  STL [R1+0x54], R87 ;  /* 0x0000545701007387 */ /* 0x0001e20000100800 */
[----:B------:R-:W-:-:S03]  /*2f50*/  FMUL.FTZ R115, R27, R115 ;  /* 0x000000731b737220 */ /* 0x000fc60000410000 */
[----:B0-----:R-:W4:Y:S01]  /*2f60*/  LDL R87, [R1+0x19c] ;  /* 0x00019c0001577983 */ /* 0x001f220000100800 */
[----:B------:R-:W-:-:S03]  /*2f70*/  FFMA.FTZ R128, R86, R128, R84 ;  /* 0x0000008056807223 */ /* 0x000fc60000010054 */
[----:B------:R-:W4:Y:S01]  /*2f80*/  LDL.LU R86, [R1+0x60] ;  /* 0x0000600001567983 */ /* 0x000f220000300800 */
[C---:B------:R-:W-:Y:S01]  /*2f90*/  FADD.FTZ R94, R124.reuse, R94 ;  /* 0x0000005e7c5e7221 */ /* 0x040fe20000010000 */
[----:B------:R-:W-:-:S04]  /*2fa0*/  FFMA.FTZ R93, R124, R114, R93 ;  /* 0x000000727c5d7223 */ /* 0x000fc8000001005d */
[----:B------:R0:W-:Y:S01]  /*2fb0*/  STL [R1+0x70], R94 ;  /* 0x0000705e01007387 */ /* 0x0001e20000100800 */
[----:B------:R-:W-:-:S03]  /*2fc0*/  FMUL.FTZ R84, R98, R125 ;  /* 0x0000007d62547220 */ /* 0x000fc60000410000 */
[----:B0-----:R-:W4:Y:S04]  /*2fd0*/  LDL R94, [R1+0x1a0] ;  /* 0x0001a000015e7983 */ /* 0x001f280000100800 */
[----:B------:R0:W-:Y:S01]  /*2fe0*/  STL [R1+0x80], R93 ;  /* 0x0000805d01007387 */ /* 0x0001e20000100800 */
[C---:B------:R-:W-:Y:S01]  /*2ff0*/  FADD.FTZ R85, R129.reuse, R85 ;  /* 0x0000005581557221 */ /* 0x040fe20000010000 */
[----:B------:R-:W-:Y:S02]  /*3000*/  FFMA.FTZ R4, R129, R115, R4 ;  /* 0x0000007381047223 */ /* 0x000fe40000010004 */
[----:B0-----:R-:W4:Y:S04]  /*3010*/  LDL.LU R93, [R1+0x64] ;  /* 0x00006400015d7983 */ /* 0x001f280000300800 */
[----:B------:R0:W-:Y:S01]  /*3020*/  STL [R1+0x58], R85 ;  /* 0x0000585501007387 */ /* 0x0001e20000100800 */
[----:B------:R-:W-:Y:S01]  /*3030*/  FFMA.FTZ R129, R92, R129, R84 ;  /* 0x000000815c817223 */ /* 0x000fe20000010054 */
[----:B------:R-:W-:-:S02]  /*3040*/  FADD.FTZ R91, R125, R91 ;  /* 0x0000005b7d5b7221 */ /* 0x000fc40000010000 */
[----:B0-----:R-:W4:Y:S04]  /*3050*/  LDL.LU R85, [R1+0x74] ;  /* 0x0000740001557983 */ /* 0x001f280000300800 */
[----:B------:R-:W4:Y:S04]  /*3060*/  LDL R92, [R1+0x194] ;  /* 0x00019400015c7983 */ /* 0x000f280000100800 */
[----:B------:R0:W-:Y:S04]  /*3070*/  STL [R1+0x6c], R91 ;  /* 0x00006c5b01007387 */ /* 0x0001e80000100800 */
[----:B0-----:R-:W4:Y:S01]  /*3080*/  LDL.LU R91, [R1+0x84] ;  /* 0x00008400015b7983 */ /* 0x001f220000300800 */
[----:B------:R-:W-:Y:S01]  /*3090*/  FADD.FTZ R120, -R168, R122 ;  /* 0x0000007aa8787221 */ /* 0x000fe20000010100 */
[----:B------:R-:W-:Y:S01]  /*30a0*/  FFMA.FTZ R97, R125, R115, R97 ;  /* 0x000000737d617223 */ /* 0x000fe20000010061 */
[----:B--2---:R-:W-:Y:S01]  /*30b0*/  FADD.FTZ R90, R130, R90 ;  /* 0x0000005a825a7221 */ /* 0x004fe20000010000 */
[C---:B------:R-:W-:Y:S01]  /*30c0*/  FADD.FTZ R134, -R168.reuse, R134 ;  /* 0x00000086a8867221 */ /* 0x040fe20000010100 */
[----:B------:R-:W-:Y:S01]  /*30d0*/  FMUL.FTZ R120, R27, R120 ;  /* 0x000000781b787220 */ /* 0x000fe20000410000 */
[----:B------:R-:W-:Y:S01]  /*30e0*/  FMUL.FTZ R182, R137, R146 ;  /* 0x0000009289b67220 */ /* 0x000fe20000410000 */
[----:B------:R-:W-:Y:S01]  /*30f0*/  FADD.FTZ R135, -R168, R135 ;  /* 0x00000087a8877221 */ /* 0x000fe20000010100 */
[----:B------:R-:W-:Y:S01]  /*3100*/  STL [R1+0x7c], R97 ;  /* 0x00007c6101007387 */ /* 0x000fe20000100800 */
[----:B------:R-:W-:Y:S01]  /*3110*/  FMUL.FTZ R84, R96, R126 ;  /* 0x0000007e60547220 */ /* 0x000fe20000410000 */
[----:B------:R-:W-:Y:S01]  /*3120*/  FFMA.FTZ R182, R136, R150, R182 ;  /* 0x0000009688b67223 */ /* 0x000fe200000100b6 */
[----:B------:R-:W-:Y:S01]  /*3130*/  FADD.FTZ R121, -R168, R123 ;  /* 0x0000007ba8797221 */ /* 0x000fe20000010100 */
[----:B------:R0:W-:Y:S01]  /*3140*/  STL [R1+0x5c], R90 ;  /* 0x00005c5a01007387 */ /* 0x0001e20000100800 */
[C---:B------:R-:W-:Y:S01]  /*3150*/  FMUL.FTZ R181, R27.reuse, R134 ;  /* 0x000000861bb57220 */ /* 0x040fe20000410000 */
[----:B------:R-:W-:Y:S01]  /*3160*/  FMUL.FTZ R184, R27, R135 ;  /* 0x000000871bb87220 */ /* 0x000fe20000410000 */
[----:B------:R-:W-:Y:S01]  /*3170*/  IMAD.WIDE.U32 R136, R183, 0x10, R154 ;  /* 0x00000010b7887825 */ /* 0x000fe200078e009a */
[----:B------:R-:W2:Y:S03]  /*3180*/  LDG.E.128 R132, desc[UR10][R132.64] ;  /* 0x0000000a84847981 */ /* 0x000ea6000c1e1d00 */
[----:B------:R-:W-:Y:S01]  /*3190*/  FFMA.FTZ R3, R130, R120, R3 ;  /* 0x0000007882037223 */ /* 0x000fe20000010003 */
[----:B------:R-:W-:Y:S01]  /*31a0*/  FFMA.FTZ R130, R95, R130, R84 ;  /* 0x000000825f827223 */ /* 0x000fe20000010054 */
[----:B------:R-:W-:Y:S01]  /*31b0*/  FMUL.FTZ R121, R27, R121 ;  /* 0x000000791b797220 */ /* 0x000fe20000410000 */
[----:B0-----:R-:W2:Y:S01]  /*31c0*/  LDL R90, [R1+0x198] ;  /* 0x00019800015a7983 */ /* 0x001ea20000100800 */
[----:B------:R-:W-:-:S03]  /*31d0*/  FFMA.FTZ R180, R138, R149, R180 ;  /* 0x000000958ab47223 */ /* 0x000fc600000100b4 */
[----:B------:R-:W2:Y:S01]  /*31e0*/  LDG.E.128 R136, desc[UR10][R136.64] ;  /* 0x0000000a88887981 */ /* 0x000ea2000c1e1d00 */
[----:B------:R-:W-:Y:S01]  /*31f0*/  FFMA.FTZ R203, R131, R121, R203 ;  /* 0x0000007983cb7223 */ /* 0x000fe200000100cb */
[----:B---3--:R-:W-:-:S05]  /*3200*/  FADD.FTZ R89, R126, R89 ;  /* 0x000000597e597221 */ /* 0x008fca0000010000 */
[----:B------:R0:W-:Y:S01]  /*3210*/  STL [R1+0x68], R89 ;  /* 0x0000685901007387 */ /* 0x0001e20000100800 */
[----:B----4-:R-:W-:-:S03]  /*3220*/  FFMA.FTZ R88, R126, R120, R88 ;  /* 0x000000787e587223 */ /* 0x010fc60000010058 */
[----:B0-----:R-:W3:Y:S04]  /*3230*/  LDL.LU R89, [R1+0xa0] ;  /* 0x0000a00001597983 */ /* 0x001ee80000300800 */
[----:B------:R0:W-:Y:S04]  /*3240*/  STL [R1+0x78], R88 ;  /* 0x0000785801007387 */ /* 0x0001e80000100800 */
[----:B0-----:R-:W4:Y:S01]  /*3250*/  LDL.LU R88, [R1+0xb0] ;  /* 0x0000b00001587983 */ /* 0x001f220000300800 */
[----:B------:R-:W-:-:S03]  /*3260*/  FMUL.FTZ R84, R87, R127 ;  /* 0x0000007f57547220 */ /* 0x000fc60000410000 */
[----:B------:R-:W4:Y:S01]  /*3270*/  LDL R87, [R1+0x18c] ;  /* 0x00018c0001577983 */ /* 0x000f220000100800 */
[----:B------:R-:W-:-:S05]  /*3280*/  FADD.FTZ R86, R131, R86 ;  /* 0x0000005683567221 */ /* 0x000fca0000010000 */
[----:B------:R0:W-:Y:S04]  /*3290*/  STL [R1+0x60], R86 ;  /* 0x0000605601007387 */ /* 0x0001e80000100800 */
[----:B0-----:R-:W4:Y:S04]  /*32a0*/  LDL.LU R86, [R1+0x88] ;  /* 0x0000880001567983 */ /* 0x001f280000300800 */
[----:B------:R-:W4:Y:S04]  /*32b0*/  LDL R101, [R1+0x190] ;  /* 0x0001900001657983 */ /* 0x000f280000100800 */
[----:B------:R-:W4:Y:S04]  /*32c0*/  LDL.LU R100, [R1+0x9c] ;  /* 0x00009c0001647983 */ /* 0x000f280000300800 */
[----:B------:R-:W4:Y:S01]  /*32d0*/  LDL.LU R99, [R1+0xac] ;  /* 0x0000ac0001637983 */ /* 0x000f220000300800 */
[----:B------:R-:W-:-:S05]  /*32e0*/  FADD.FTZ R93, R127, R93 ;  /* 0x0000005d7f5d7221 */ /* 0x000fca0000010000 */
[----:B------:R-:W-:Y:S01]  /*32f0*/  STL [R1+0x64], R93 ;  /* 0x0000645d01007387 */ /* 0x000fe20000100800 */
[----:B------:R-:W-:-:S05]  /*3300*/  FFMA.FTZ R85, R127, R121, R85 ;  /* 0x000000797f557223 */ /* 0x000fca0000010055 */
[----:B------:R0:W-:Y:S01]  /*3310*/  STL [R1+0x74], R85 ;  /* 0x0000745501007387 */ /* 0x0001e20000100800 */
[----:B------:R-:W-:-:S03]  /*3320*/  FFMA.FTZ R131, R94, R131, R84 ;  /* 0x000000835e837223 */ /* 0x000fc60000010054 */
[----:B0-----:R-:W4:Y:S01]  /*3330*/  LDL R85, [R1+0x184] ;  /* 0x0001840001557983 */ /* 0x001f220000100800 */
[----:B------:R-:W-:-:S03]  /*3340*/  FADD.FTZ R91, R140, R91 ;  /* 0x0000005b8c5b7221 */ /* 0x000fc60000010000 */
[----:B------:R-:W4:Y:S04]  /*3350*/  LDL.LU R98, [R1+0x8c] ;  /* 0x00008c0001627983 */ /* 0x000f280000300800 */
[----:B------:R-:W4:Y:S04]  /*3360*/  LDL R97, [R1+0x188] ;  /* 0x0001880001617983 */ /* 0x000f280000100800 */
[----:B------:R-:W4:Y:S04]  /*3370*/  LDL.LU R96, [R1+0x98] ;  /* 0x0000980001607983 */ /* 0x000f280000300800 */
[----:B------:R-:W4:Y:S04]  /*3380*/  LDL.LU R95, [R1+0xa8] ;  /* 0x0000a800015f7983 */ /* 0x000f280000300800 */
[----:B------:R-:W4:Y:S04]  /*3390*/  LDL R94, [R1+0x17c] ;  /* 0x00017c00015e7983 */ /* 0x000f280000100800 */
[----:B------:R0:W-:Y:S04]  /*33a0*/  STL [R1+0x84], R91 ;  /* 0x0000845b01007387 */ /* 0x0001e80000100800 */
[----:B------:R-:W4:Y:S01]  /*33b0*/  LDL.LU R93, [R1+0x90] ;  /* 0x00009000015d7983 */ /* 0x000f220000300800 */
[----:B--2---:R-:W-:Y:S01]  /*33c0*/  FADD.FTZ R122, -R168, R132 ;  /* 0x00000084a87a7221 */ /* 0x004fe20000010100 */
[----:B------:R-:W-:Y:S01]  /*33d0*/  FMUL.FTZ R84, R92, R136 ;  /* 0x000000885c547220 */ /* 0x000fe20000410000 */
[----:B------:R-:W-:Y:S01]  /*33e0*/  FADD.FTZ R123, -R168, R133 ;  /* 0x00000085a87b7221 */ /* 0x000fe20000010100 */
[----:B------:R-:W2:Y:S01]  /*33f0*/  LDL R92, [R1+0x180] ;  /* 0x00018000015c7983 */ /* 0x000ea20000100800 */
[----:B------:R-:W-:Y:S01]  /*3400*/  FMUL.FTZ R122, R27, R122 ;  /* 0x0000007a1b7a7220 */ /* 0x000fe20000410000 */
[----:B------:R-:W-:-:S04]  /*3410*/  IMAD.WIDE.U32 R152, R188, 0x10, R152 ;  /* 0x00000010bc987825 */ /* 0x000fc800078e0098 */
[----:B------:R-:W-:Y:S01]  /*3420*/  FADD.FTZ R124, -R168, R134 ;  /* 0x00000086a87c7221 */ /* 0x000fe20000010100 */
[----:B0-----:R-:W2:Y:S01]  /*3430*/  LDL.LU R91, [R1+0x94] ;  /* 0x00009400015b7983 */ /* 0x001ea20000300800 */
[----:B------:R-:W-:Y:S01]  /*3440*/  FFMA.FTZ R204, R140, R122, R204 ;  /* 0x0000007a8ccc7223 */ /* 0x000fe200000100cc */
[----:B------:R-:W-:Y:S01]  /*3450*/  FFMA.FTZ R140, R90, R140, R84 ;  /* 0x0000008c5a8c7223 */ /* 0x000fe20000010054 */
[----:B------:R-:W-:Y:S01]  /*3460*/  FMUL.FTZ R123, R27, R123 ;  /* 0x0000007b1b7b7220 */ /* 0x000fe20000410000 */
[----:B------:R-:W2:Y:S01]  /*3470*/  LDL.LU R90, [R1+0xa4] ;  /* 0x0000a400015a7983 */ /* 0x000ea20000300800 */
[C---:B------:R-:W-:Y:S01]  /*3480*/  FADD.FTZ R227, R149.reuse, R227 ;  /* 0x000000e395e37221 */ /* 0x040fe20000010000 */
[----:B------:R-:W-:Y:S01]  /*3490*/  FFMA.FTZ R20, R149, R179, R20 ;  /* 0x000000b395147223 */ /* 0x000fe20000010014 */
[----:B------:R-:W-:-:S04]  /*34a0*/  IMAD.WIDE.U32 R148, R188, 0x10, R154 ;  /* 0x00000010bc947825 */ /* 0x000fc800078e009a */
[----:B------:R-:W-:Y:S01]  /*34b0*/  FMUL.FTZ R124, R27, R124 ;  /* 0x0000007c1b7c7220 */ /* 0x000fe20000410000 */
[C---:B------:R-:W-:Y:S01]  /*34c0*/  FADD.FTZ R235, R146.reuse, R235 ;  /* 0x000000eb92eb7221 */ /* 0x040fe20000010000 */
[----:B------:R-:W-:Y:S01]  /*34d0*/  FFMA.FTZ R232, R146, R181, R232 ;  /* 0x000000b592e87223 */ /* 0x000fe200000100e8 */
[C---:B------:R-:W-:Y:S01]  /*34e0*/  FADD.FTZ R234, R147.reuse, R234 ;  /* 0x000000ea93ea7221 */ /* 0x040fe20000010000 */
[-C--:B------:R-:W-:Y:S01]  /*34f0*/  FFMA.FTZ R233, R147, R184.reuse, R233 ;  /* 0x000000b893e97223 */ /* 0x080fe200000100e9 */
[----:B------:R-:W2:Y:S01]  /*3500*/  LDG.E.128 R152, desc[UR10][R152.64] ;  /* 0x0000000a98987981 */ /* 0x000ea2000c1e1d00 */
[----:B------:R-:W-:Y:S01]  /*3510*/  FFMA.FTZ R205, R141, R123, R205 ;  /* 0x0000007b8dcd7223 */ /* 0x000fe200000100cd */
[C---:B------:R-:W-:Y:S02]  /*3520*/  FADD.FTZ R228, R150.reuse, R228 ;  /* 0x000000e496e47221 */ /* 0x040fe40000010000 */
[----:B------:R-:W2:Y:S01]  /*3530*/  LDG.E.128 R144, desc[UR10][R144.64] ;  /* 0x0000000a90907981 */ /* 0x000ea2000c1e1d00 */
[----:B------:R-:W-:Y:S01]  /*3540*/  FFMA.FTZ R19, R150, R181, R19 ;  /* 0x000000b596137223 */ /* 0x000fe20000010013 */
[C---:B------:R-:W-:Y:S01]  /*3550*/  FADD.FTZ R229, R151.reuse, R229 ;  /* 0x000000e597e57221 */ /* 0x040fe20000010000 */
[----:B------:R-:W-:-:S02]  /*3560*/  FFMA.FTZ R18, R151, R184, R18 ;  /* 0x000000b897127223 */ /* 0x000fc40000010012 */
[----:B------:R-:W2:Y:S01]  /*3570*/  LDG.E.128 R148, desc[UR10][R148.64] ;  /* 0x0000000a94947981 */ /* 0x000ea2000c1e1d00 */
[----:B---3--:R-:W-:-:S05]  /*3580*/  FADD.FTZ R89, R136, R89 ;  /* 0x0000005988597221 */ /* 0x008fca0000010000 */
[----:B------:R0:W-:Y:S01]  /*3590*/  STL [R1+0xa0], R89 ;  /* 0x0000a05901007387 */ /* 0x0001e20000100800 */
[----:B----4-:R-:W-:-:S03]  /*35a0*/  FFMA.FTZ R88, R136, R122, R88 ;  /* 0x0000007a88587223 */ /* 0x010fc60000010058 */
[----:B0-----:R-:W3:Y:S01]  /*35b0*/  LDL R89, [R1+0x174] ;  /* 0x0001740001597983 */ /* 0x001ee20000100800 */
[----:B------:R-:W-:-:S03]  /*35c0*/  FMUL.FTZ R84, R87, R137 ;  /* 0x0000008957547220 */ /* 0x000fc60000410000 */
[----:B------:R0:W-:Y:S04]  /*35d0*/  STL [R1+0xb0], R88 ;  /* 0x0000b05801007387 */ /* 0x0001e80000100800 */
[----:B0-----:R-:W4:Y:S04]  /*35e0*/  LDL.LU R88, [R1+0xb4] ;  /* 0x0000b40001587983 */ /* 0x001f280000300800 */
[----:B------:R-:W3:Y:S01]  /*35f0*/  LDL R87, [R1+0x178] ;  /* 0x0001780001577983 */ /* 0x000ee20000100800 */
[----:B------:R-:W-:Y:S01]  /*3600*/  FADD.FTZ R86, R141, R86 ;  /* 0x000000568d567221 */ /* 0x000fe20000010000 */
[----:B------:R-:W-:-:S04]  /*3610*/  FFMA.FTZ R141, R101, R141, R84 ;  /* 0x0000008d658d7223 */ /* 0x000fc80000010054 */
[----:B------:R0:W-:Y:S01]  /*3620*/  STL [R1+0x88], R86 ;  /* 0x0000885601007387 */ /* 0x0001e20000100800 */
[C---:B------:R-:W-:Y:S01]  /*3630*/  FADD.FTZ R100, R137.reuse, R100 ;  /* 0x0000006489647221 */ /* 0x040fe20000010000 */
[----:B------:R-:W-:Y:S02]  /*3640*/  FFMA.FTZ R99, R137, R123, R99 ;  /* 0x0000007b89637223 */ /* 0x000fe40000010063 */
[----:B0-----:R-:W3:Y:S04]  /*3650*/  LDL.LU R86, [R1+0xd0] ;  /* 0x0000d00001567983 */ /* 0x001ee80000300800 */
[----:B------:R-:W-:Y:S01]  /*3660*/  STL [R1+0x9c], R100 ;  /* 0x00009c6401007387 */ /* 0x000fe20000100800 */
[----:B------:R-:W-:Y:S01]  /*3670*/  FADD.FTZ R98, R142, R98 ;  /* 0x000000628e627221 */ /* 0x000fe20000010000 */
[----:B------:R-:W-:Y:S01]  /*3680*/  FMUL.FTZ R84, R85, R138 ;  /* 0x0000008a55547220 */ /* 0x000fe20000410000 */
[C---:B------:R-:W-:Y:S01]  /*3690*/  FADD.FTZ R96, R138.reuse, R96 ;  /* 0x000000608a607221 */ /* 0x040fe20000010000 */
[----:B------:R-:W3:Y:S01]  /*36a0*/  LDL.LU R85, [R1+0xe0] ;  /* 0x0000e00001557983 */ /* 0x000ee20000300800 */
[----:B------:R-:W-:-:S03]  /*36b0*/  FFMA.FTZ R95, R138, R124, R95 ;  /* 0x0000007c8a5f7223 */ /* 0x000fc6000001005f */
[----:B------:R-:W-:Y:S01]  /*36c0*/  STL [R1+0xac], R99 ;  /* 0x0000ac6301007387 */ /* 0x000fe20000100800 */
[----:B------:R-:W-:-:S03]  /*36d0*/  FADD.FTZ R93, R143, R93 ;  /* 0x0000005d8f5d7221 */ /* 0x000fc60000010000 */
[----:B------:R-:W-:Y:S01]  /*36e0*/  STL [R1+0x8c], R98 ;  /* 0x00008c6201007387 */ /* 0x000fe20000100800 */
[----:B------:R-:W-:Y:S01]  /*36f0*/  FADD.FTZ R125, -R168, R135 ;  /* 0x00000087a87d7221 */ /* 0x000fe20000010100 */
[----:B--2---:R-:W-:Y:S02]  /*3700*/  FADD.FTZ R91, R139, R91 ;  /* 0x0000005b8b5b7221 */ /* 0x004fe40000010000 */
[----:B------:R0:W-:Y:S01]  /*3710*/  STL [R1+0x98], R96 ;  /* 0x0000986001007387 */ /* 0x0001e20000100800 */
[----:B------:R-:W-:Y:S01]  /*3720*/  FFMA.FTZ R206, R142, R124, R206 ;  /* 0x0000007c8ece7223 */ /* 0x000fe200000100ce */
[C---:B------:R-:W-:Y:S01]  /*3730*/  FADD.FTZ R252, R106.reuse, R252 ;  /* 0x000000fc6afc7221 */ /* 0x040fe20000010000 */
[----:B------:R-:W-:Y:S01]  /*3740*/  FFMA.FTZ R11, R106, R199, R11 ;  /* 0x000000c76a0b7223 */ /* 0x000fe2000001000b */
[----:B------:R-:W-:Y:S01]  /*3750*/  STL [R1+0xa8], R95 ;  /* 0x0000a85f01007387 */ /* 0x000fe20000100800 */
[----:B------:R-:W-:Y:S01]  /*3760*/  FFMA.FTZ R10, R107, R201, R10 ;  /* 0x000000c96b0a7223 */ /* 0x000fe2000001000a */
[----:B------:R-:W-:Y:S01]  /*3770*/  FMUL.FTZ R125, R27, R125 ;  /* 0x0000007d1b7d7220 */ /* 0x000fe20000410000 */
[C---:B------:R-:W-:Y:S01]  /*3780*/  FADD.FTZ R126, -R168.reuse, R144 ;  /* 0x00000090a87e7221 */ /* 0x040fe20000010100 */
[----:B------:R-:W-:Y:S01]  /*3790*/  STL [R1+0x90], R93 ;  /* 0x0000905d01007387 */ /* 0x000fe20000100800 */
[----:B------:R-:W-:Y:S01]  /*37a0*/  FFMA.FTZ R142, R97, R142, R84 ;  /* 0x0000008e618e7223 */ /* 0x000fe20000010054 */
[----:B------:R-:W1:Y:S02]  /*37b0*/  LDC.64 R106, c[0x0][0x3a8] ;  /* 0x0000ea00ff6a7b82 */ /* 0x000e640000000a00 */
[----:B0-----:R-:W2:Y:S04]  /*37c0*/  LDL R96, [R1+0x16c] ;  /* 0x00016c0001607983 */ /* 0x001ea80000100800 */
[----:B------:R-:W2:Y:S01]  /*37d0*/  LDL.LU R98, [R1+0xb8] ;  /* 0x0000b80001627983 */ /* 0x000ea20000300800 */
[----:B------:R-:W-:Y:S01]  /*37e0*/  FFMA.FTZ R90, R139, R125, R90 ;  /* 0x0000007d8b5a7223 */ /* 0x000fe2000001005a */
[C---:B------:R-:W-:Y:S01]  /*37f0*/  FADD.FTZ R127, -R168.reuse, R145 ;  /* 0x00000091a87f7221 */ /* 0x040fe20000010100 */
[----:B------:R-:W-:Y:S01]  /*3800*/  FADD.FTZ R133, -R168, R146 ;  /* 0x00000092a8857221 */ /* 0x000fe20000010100 */
[----:B------:R-:W-:Y:S01]  /*3810*/  STL [R1+0x94], R91 ;  /* 0x0000945b01007387 */ /* 0x000fe20000100800 */
[----:B------:R-:W-:Y:S01]  /*3820*/  FMUL.FTZ R126, R27, R126 ;  /* 0x0000007e1b7e7220 */ /* 0x000fe20000410000 */
[----:B------:R-:W-:Y:S01]  /*3830*/  IADD3 R132, PT, PT, R167, 0x100, RZ ;  /* 0x00000100a7847810 */ /* 0x000fe20007ffe0ff */
[C---:B------:R-:W-:Y:S01]  /*3840*/  FADD.FTZ R250, R104.reuse, R250 ;  /* 0x000000fa68fa7221 */ /* 0x040fe20000010000 */
[----:B------:R-:W-:Y:S01]  /*3850*/  STL [R1+0xa4], R90 ;  /* 0x0000a45a01007387 */ /* 0x000fe20000100800 */
[----:B------:R-:W-:Y:S01]  /*3860*/  FFMA.FTZ R13, R104, R195, R13 ;  /* 0x000000c3680d7223 */ /* 0x000fe2000001000d */
[C---:B------:R-:W-:Y:S01]  /*3870*/  FADD.FTZ R251, R105.reuse, R251 ;  /* 0x000000fb69fb7221 */ /* 0x040fe20000010000 */
[----:B------:R-:W-:Y:S01]  /*3880*/  FFMA.FTZ R12, R105, R197, R12 ;  /* 0x000000c5690c7223 */ /* 0x000fe2000001000c */
[----:B------:R-:W2:Y:S01]  /*3890*/  LDL R99, [R1+0x170] ;  /* 0x0001700001637983 */ /* 0x000ea20000100800 */
[----:B------:R-:W0:Y:S01]  /*38a0*/  LDC.64 R100, c[0x0][0x430] ;  /* 0x00010c00ff647b82 */ /* 0x000e220000000a00 */
[----:B----4-:R-:W-:Y:S01]  /*38b0*/  FADD.FTZ R88, R152, R88 ;  /* 0x0000005898587221 */ /* 0x010fe20000010000 */
[----:B---3--:R-:W-:-:S04]  /*38c0*/  FADD.FTZ R86, R148, R86 ;  /* 0x0000005694567221 */ /* 0x008fc80000010000 */
[----:B------:R-:W-:Y:S01]  /*38d0*/  STL [R1+0xb4], R88 ;  /* 0x0000b45801007387 */ /* 0x000fe20000100800 */
[----:B--2---:R-:W-:-:S03]  /*38e0*/  FADD.FTZ R98, R153, R98 ;  /* 0x0000006299627221 */ /* 0x004fc60000010000 */
[----:B------:R-:W2:Y:S01]  /*38f0*/  LDL.LU R136, [R1+0xcc] ;  /* 0x0000cc0001887983 */ /* 0x000ea20000300800 */
[----:B------:R-:W-:Y:S01]  /*3900*/  FFMA.FTZ R85, R148, R126, R85 ;  /* 0x0000007e94557223 */ /* 0x000fe20000010055 */
[C---:B------:R-:W-:Y:S01]  /*3910*/  FMUL.FTZ R127, R27.reuse, R127 ;  /* 0x0000007f1b7f7220 */ /* 0x040fe20000410000 */
[----:B------:R-:W-:Y:S01]  /*3920*/  FMUL.FTZ R96, R96, R149 ;  /* 0x0000009560607220 */ /* 0x000fe20000410000 */
[----:B------:R-:W3:Y:S01]  /*3930*/  LDL.LU R135, [R1+0xdc] ;  /* 0x0000dc0001877983 */ /* 0x000ee20000300800 */
[----:B------:R-:W-:Y:S01]  /*3940*/  FMUL.FTZ R84, R94, R139 ;  /* 0x0000008b5e547220 */ /* 0x000fe20000410000 */
[----:B------:R-:W-:Y:S01]  /*3950*/  FMUL.FTZ R133, R27, R133 ;  /* 0x000000851b857220 */ /* 0x000fe20000410000 */
[----:B------:R-:W-:Y:S01]  /*3960*/  FFMA.FTZ R207, R143, R125, R207 ;  /* 0x0000007d8fcf7223 */ /* 0x000fe200000100cf */
[----:B------:R-:W4:Y:S01]  /*3970*/  LDL R134, [R1+0x164] ;  /* 0x0001640001867983 */ /* 0x000f220000100800 */
[----:B------:R-:W0:Y:S03]  /*3980*/  LDC.64 R104, c[0x0][0x428] ;  /* 0x00010a00ff687b82 */ /* 0x000e260000000a00 */
[----:B------:R-:W-:Y:S04]  /*3990*/  STL [R1+0xd0], R86 ;  /* 0x0000d05601007387 */ /* 0x000fe80000100800 */
[----:B------:R-:W4:Y:S04]  /*39a0*/  LDL.LU R113, [R1+0xbc] ;  /* 0x0000bc0001717983 */ /* 0x000f280000300800 */
[----:B------:R-:W4:Y:S04]  /*39b0*/  LDL R112, [R1+0x168] ;  /* 0x0001680001707983 */ /* 0x000f280000100800 */
[----:B------:R-:W4:Y:S04]  /*39c0*/  LDL.LU R103, [R1+0xc8] ;  /* 0x0000c80001677983 */ /* 0x000f280000300800 */
[----:B------:R-:W4:Y:S04]  /*39d0*/  LDL.LU R97, [R1+0xd8] ;  /* 0x0000d80001617983 */ /* 0x000f280000300800 */
[----:B------:R-:W-:Y:S04]  /*39e0*/  STL [R1+0xe0], R85 ;  /* 0x0000e05501007387 */ /* 0x000fe80000100800 */
[----:B------:R1:W-:Y:S04]  /*39f0*/  STL [R1+0xb8], R98 ;  /* 0x0000b86201007387 */ /* 0x0003e80000100800 */
[----:B-1----:R-:W4:Y:S04]  /*3a00*/  LDL R98, [R1+0x15c] ;  /* 0x00015c0001627983 */ /* 0x002f280000100800 */
[----:B------:R-:W4:Y:S01]  /*3a10*/  LDL.LU R102, [R1+0xc0] ;  /* 0x0000c00001667983 */ /* 0x000f220000300800 */
[----:B------:R-:W-:Y:S01]  /*3a20*/  FFMA.FTZ R209, R153, R127, R209 ;  /* 0x0000007f99d17223 */ /* 0x000fe200000100d1 */
[----:B------:R-:W-:Y:S01]  /*3a30*/  FFMA.FTZ R153, R99, R153, R96 ;  /* 0x0000009963997223 */ /* 0x000fe20000010060 */
[----:B------:R-:W-:Y:S01]  /*3a40*/  FFMA.FTZ R143, R92, R143, R84 ;  /* 0x0000008f5c8f7223 */ /* 0x000fe20000010054 */
[----:B------:R-:W4:Y:S01]  /*3a50*/  LDL R99, [R1+0x160] ;  /* 0x0001600001637983 */ /* 0x000f220000100800 */
[----:B------:R-:W-:Y:S01]  /*3a60*/  FMUL.FTZ R84, R89, R148 ;  /* 0x0000009459547220 */ /* 0x000fe20000410000 */
[----:B------:R-:W-:-:S06]  /*3a70*/  IMAD.WIDE.U32 R88, R132, 0x10, R106 ;  /* 0x0000001084587825 */ /* 0x000fcc00078e006a */
[----:B------:R-:W4:Y:S01]  /*3a80*/  LDG.E.128 R88, desc[UR10][R88.64] ;  /* 0x0000000a58587981 */ /* 0x000f22000c1e1d00 */
[----:B------:R-:W-:Y:S01]  /*3a90*/  FFMA.FTZ R210, R154, R133, R210 ;  /* 0x000000859ad27223 */ /* 0x000fe200000100d2 */
[C---:B--2---:R-:W-:Y:S01]  /*3aa0*/  FADD.FTZ R136, R149.reuse, R136 ;  /* 0x0000008895887221 */ /* 0x044fe20000010000 */
[----:B---3--:R-:W-:-:S04]  /*3ab0*/  FFMA.FTZ R135, R149, R127, R135 ;  /* 0x0000007f95877223 */ /* 0x008fc80000010087 */
[----:B------:R-:W-:Y:S04]  /*3ac0*/  STL [R1+0xcc], R136 ;  /* 0x0000cc8801007387 */ /* 0x000fe80000100800 */
[----:B------:R1:W-:Y:S01]  /*3ad0*/  STL [R1+0xdc], R135 ;  /* 0x0000dc8701007387 */ /* 0x0003e20000100800 */
[----:B----4-:R-:W-:Y:S01]  /*3ae0*/  FADD.FTZ R113, R154, R113 ;  /* 0x000000719a717221 */ /* 0x010fe20000010000 */
[----:B------:R-:W-:-:S04]  /*3af0*/  FADD.FTZ R103, R150, R103 ;  /* 0x0000006796677221 */ /* 0x000fc80000010000 */
[----:B------:R2:W-:Y:S01]  /*3b00*/  STL [R1+0xbc], R113 ;  /* 0x0000bc7101007387 */ /* 0x0005e20000100800 */
[----:B------:R-:W-:-:S03]  /*3b10*/  FFMA.FTZ R97, R150, R133, R97 ;  /* 0x0000008596617223 */ /* 0x000fc60000010061 */
[----:B------:R-:W-:Y:S01]  /*3b20*/  STL [R1+0xc8], R103 ;  /* 0x0000c86701007387 */ /* 0x000fe20000100800 */
[----:B-1----:R-:W-:-:S03]  /*3b30*/  FADD.FTZ R135, -R168, R147 ;  /* 0x00000093a8877221 */ /* 0x002fc60000010100 */
[----:B------:R1:W-:Y:S01]  /*3b40*/  STL [R1+0xd8], R97 ;  /* 0x0000d86101007387 */ /* 0x0003e20000100800 */
[----:B------:R-:W-:-:S05]  /*3b50*/  FADD.FTZ R102, R155, R102 ;  /* 0x000000669b667221 */ /* 0x000fca0000010000 */
[----:B------:R-:W-:Y:S04]  /*3b60*/  STL [R1+0xc0], R102 ;  /* 0x0000c06601007387 */ /* 0x000fe80000100800 */
[----:B------:R-:W3:Y:S04]  /*3b70*/  LDL.LU R147, [R1+0xc4] ;  /* 0x0000c40001937983 */ /* 0x000ee80000300800 */
[----:B------:R-:W4:Y:S01]  /*3b80*/  LDL.LU R146, [R1+0xd4] ;  /* 0x0000d40001927983 */ /* 0x000f220000300800 */
[----:B------:R-:W-:Y:S01]  /*3b90*/  FMUL.FTZ R96, R134, R150 ;  /* 0x0000009686607220 */ /* 0x000fe20000410000 */
[----:B------:R-:W-:Y:S01]  /*3ba0*/  FFMA.FTZ R208, R152, R126, R208 ;  /* 0x0000007e98d07223 */ /* 0x000fe200000100d0 */
[----:B0-----:R-:W-:Y:S01]  /*3bb0*/  IMAD.WIDE.U32 R92, R132, 0x10, R100 ;  /* 0x00000010845c7825 */ /* 0x001fe200078e0064 */
[----:B------:R-:W4:Y:S03]  /*3bc0*/  LDL R145, [R1+0x154] ;  /* 0x0001540001917983 */ /* 0x000f260000100800 */
[----:B------:R-:W-:-:S02]  /*3bd0*/  FFMA.FTZ R154, R112, R154, R96 ;  /* 0x0000009a709a7223 */ /* 0x000fc40000010060 */
[----:B--2---:R-:W0:Y:S01]  /*3be0*/  @P0 LDC.64 R112, c[0x0][0x438] ;  /* 0x00010e00ff700b82 */ /* 0x004e220000000a00 */
[----:B------:R-:W-:Y:S01]  /*3bf0*/  FFMA.FTZ R152, R87, R152, R84 ;  /* 0x0000009857987223 */ /* 0x000fe20000010054 */
[----:B------:R-:W2:Y:S01]  /*3c00*/  LDL.LU R144, [R1+0xec] ;  /* 0x0000ec0001907983 */ /* 0x000ea20000300800 */
[----:B------:R-:W-:Y:S01]  /*3c10*/  IADD3 R134, PT, PT, R167, 0x120, RZ ;  /* 0x00000120a7867810 */ /* 0x000fe20007ffe0ff */
[----:B------:R-:W-:Y:S02]  /*3c20*/  FMUL.FTZ R135, R27, R135 ;  /* 0x000000871b877220 */ /* 0x000fe40000410000 */
[----:B------:R-:W2:Y:S01]  /*3c30*/  LDG.E.128 R92, desc[UR10][R92.64] ;  /* 0x0000000a5c5c7981 */ /* 0x000ea2000c1e1d00 */
[----:B0-----:R-:W-:-:S03]  /*3c40*/  @P0 IMAD.WIDE.U32 R112, R29, 0x10, R112 ;  /* 0x000000101d700825 */ /* 0x001fc600078e0070 */
[----:B------:R-:W2:Y:S04]  /*3c50*/  LDL R137, [R1+0x158] ;  /* 0x0001580001897983 */ /* 0x000ea80000100800 */
[----:B------:R0:W5:Y:S01]  /*3c60*/  @P0 LDG.E.128 R48, desc[UR10][R112.64] ;  /* 0x0000000a70300981 */ /* 0x000162000c1e1d00 */
[----:B------:R-:W-:-:S03]  /*3c70*/  IMAD.WIDE.U32 R84, R132, 0x10, R104 ;  /* 0x0000001084547825 */ /* 0x000fc600078e0068 */
[----:B------:R-:W2:Y:S04]  /*3c80*/  LDL.LU R139, [R1+0x104] ;  /* 0x00010400018b7983 */ /* 0x000ea80000300800 */
[----:B------:R-:W2:Y:S01]  /*3c90*/  LDG.E.128 R84, desc[UR10][R84.64] ;  /* 0x0000000a54547981 */ /* 0x000ea2000c1e1d00 */
[----:B0-----:R-:W0:Y:S03]  /*3ca0*/  @P0 LDC.64 R112, c[0x0][0x438] ;  /* 0x00010e00ff700b82 */ /* 0x001e260000000a00 */
[----:B------:R-:W2:Y:S01]  /*3cb0*/  LDL.LU R138, [R1+0x110] ;  /* 0x00011000018a7983 */ /* 0x000ea20000300800 */
[----:B------:R-:W-:Y:S01]  /*3cc0*/  FADD.FTZ R88, -R168, R88 ;  /* 0x00000058a8587221 */ /* 0x000fe20000010100 */
[----:B------:R-:W-:-:S02]  /*3cd0*/  FMUL.FTZ R98, R98, R151 ;  /* 0x0000009762627220 */ /* 0x000fc40000410000 */
[----:B------:R-:W2:Y:S01]  /*3ce0*/  LDL R136, [R1+0x14c] ;  /* 0x00014c0001887983 */ /* 0x000ea20000100800 */
[----:B0-----:R-:W-:-:S05]  /*3cf0*/  @P0 IMAD.WIDE.U32 R112, R30, 0x10, R112 ;  /* 0x000000101e700825 */ /* 0x001fca00078e0070 */
[----:B------:R0:W5:Y:S02]  /*3d00*/  @P0 LDG.E.128 R52, desc[UR10][R112.64] ;  /* 0x0000000a70340981 */ /* 0x000164000c1e1d00 */
[----:B0-----:R-:W0:Y:S02]  /*3d10*/  @P0 LDC.64 R112, c[0x0][0x438] ;  /* 0x00010e00ff700b82 */ /* 0x001e240000000a00 */
        /* <DEDUP_REMOVED lines=14> */
[----:B0-----:R-:W-:Y:S01]  /*3e00*/  FMUL.FTZ R112, R27, R88 ;  /* 0x000000581b707220 */ /* 0x001fe20000410000 */
[C---:B---3--:R-:W-:Y:S01]  /*3e10*/  FADD.FTZ R147, R151.reuse, R147 ;  /* 0x0000009397937221 */ /* 0x048fe20000010000 */
[----:B----4-:R-:W-:Y:S02]  /*3e20*/  FFMA.FTZ R146, R151, R135, R146 ;  /* 0x0000008797927223 */ /* 0x010fe40000010092 */
[----:B------:R-:W3:Y:S04]  /*3e30*/  LDL.LU R151, [R1+0xf0] ;  /* 0x0000f00001977983 */ /* 0x000ee80000300800 */
[----:B------:R0:W-:Y:S04]  /*3e40*/  STL [R1+0xc4], R147 ;  /* 0x0000c49301007387 */ /* 0x0001e80000100800 */
[----:B------:R-:W-:Y:S04]  /*3e50*/  STL [R1+0xd4], R146 ;  /* 0x0000d49201007387 */ /* 0x000fe80000100800 */
[----:B------:R-:W4:Y:S01]  /*3e60*/  LDL R88, [R1+0x150] ;  /* 0x0001500001587983 */ /* 0x000f220000100800 */
[----:B--2---:R-:W-:Y:S01]  /*3e70*/  FMUL.FTZ R113, R145, R92 ;  /* 0x0000005c91717220 */ /* 0x004fe20000410000 */
[----:B------:R-:W-:Y:S01]  /*3e80*/  FADD.FTZ R89, -R168, R89 ;  /* 0x00000059a8597221 */ /* 0x000fe20000010100 */
[----:B-1----:R-:W-:-:S04]  /*3e90*/  IMAD.WIDE.U32 R96, R134, 0x10, R106 ;  /* 0x0000001086607825 */ /* 0x002fc800078e006a */
[----:B------:R-:W-:Y:S01]  /*3ea0*/  FFMA.FTZ R211, R155, R135, R211 ;  /* 0x000000879bd37223 */ /* 0x000fe200000100d3 */
[----:B------:R-:W-:Y:S02]  /*3eb0*/  FFMA.FTZ R155, R99, R155, R98 ;  /* 0x0000009b639b7223 */ /* 0x000fe40000010062 */
[----:B------:R-:W2:Y:S01]  /*3ec0*/  LDG.E.128 R96, desc[UR10][R96.64] ;  /* 0x0000000a60607981 */ /* 0x000ea2000c1e1d00 */
[----:B------:R-:W-:Y:S01]  /*3ed0*/  FADD.FTZ R139, R92, R139 ;  /* 0x0000008b5c8b7221 */ /* 0x000fe20000010000 */
[----:B------:R-:W-:Y:S01]  /*3ee0*/  FADD.FTZ R144, R84, R144 ;  /* 0x0000009054907221 */ /* 0x000fe20000010000 */
[----:B------:R-:W-:Y:S01]  /*3ef0*/  FFMA.FTZ R113, R137, R84, R113 ;  /* 0x0000005489717223 */ /* 0x000fe20000010071 */
[----:B------:R-:W-:-:S03]  /*3f00*/  FFMA.FTZ R138, R92, R112, R138 ;  /* 0x000000705c8a7223 */ /* 0x000fc6000001008a */
[----:B------:R-:W-:Y:S01]  /*3f10*/  STL [R1+0xec], R144 ;  /* 0x0000ec9001007387 */ /* 0x000fe20000100800 */
[----:B------:R-:W-:-:S03]  /*3f20*/  FMUL.FTZ R92, R27, R89 ;  /* 0x000000591b5c7220 */ /* 0x000fc60000410000 */
[----:B------:R-:W2:Y:S01]  /*3f30*/  LDL.LU R150, [R1+0x10c] ;  /* 0x00010c0001967983 */ /* 0x000ea20000300800 */
[----:B------:R-:W-:-:S03]  /*3f40*/  FMUL.FTZ R136, R136, R93 ;  /* 0x0000005d88887220 */ /* 0x000fc60000410000 */
[----:B------:R-:W2:Y:S04]  /*3f50*/  LDL.LU R137, [R1+0x100] ;  /* 0x0001000001897983 */ /* 0x000ea80000300800 */
[----:B------:R-:W2:Y:S04]  /*3f60*/  LDL.LU R148, [R1+0xf4] ;  /* 0x0000f40001947983 */ /* 0x000ea80000300800 */
[----:B------:R-:W-:Y:S04]  /*3f70*/  STL [R1+0x104], R139 ;  /* 0x0001048b01007387 */ /* 0x000fe80000100800 */
[----:B------:R-:W2:Y:S01]  /*3f80*/  LDL R89, [R1+0x144] ;  /* 0x0001440001597983 */ /* 0x000ea20000100800 */
[----:B------:R-:W-:-:S03]  /*3f90*/  FFMA.FTZ R212, R84, R112, R212 ;  /* 0x0000007054d47223 */ /* 0x000fc600000100d4 */
[----:B------:R1:W-:Y:S04]  /*3fa0*/  STL [R1+0x110], R138 ;  /* 0x0001108a01007387 */ /* 0x0003e80000100800 */
[----:B------:R-:W2:Y:S04]  /*3fb0*/  LDL.LU R149, [R1+0xe4] ;  /* 0x0000e40001957983 */ /* 0x000ea80000300800 */
[----:B0-----:R-:W2:Y:S04]  /*3fc0*/  LDL.LU R147, [R1+0x108] ;  /* 0x0001080001937983 */ /* 0x001ea80000300800 */
[----:B-1----:R-:W2:Y:S04]  /*3fd0*/  LDL.LU R138, [R1+0xfc] ;  /* 0x0000fc00018a7983 */ /* 0x002ea80000300800 */
[----:B------:R-:W2:Y:S01]  /*3fe0*/  LDL R84, [R1+0x148] ;  /* 0x0001480001547983 */ /* 0x000ea20000100800 */
[C---:B------:R-:W-:Y:S01]  /*3ff0*/  FFMA.FTZ R213, R85.reuse, R92, R213 ;  /* 0x0000005c55d57223 */ /* 0x040fe200000100d5 */
[----:B---3--:R-:W-:Y:S01]  /*4000*/  FADD.FTZ R151, R85, R151 ;  /* 0x0000009755977221 */ /* 0x008fe20000010000 */
[----:B----4-:R-:W-:-:S02]  /*4010*/  FFMA.FTZ R136, R88, R85, R136 ;  /* 0x0000005558887223 */ /* 0x010fc40000010088 */
[----:B------:R-:W3:Y:S04]  /*4020*/  LDL R88, [R1+0x13c] ;  /* 0x00013c0001587983 */ /* 0x000ee80000100800 */
[----:B------:R-:W4:Y:S04]  /*4030*/  LDL.LU R146, [R1+0xe8] ;  /* 0x0000e80001927983 */ /* 0x000f280000300800 */
[----:B------:R0:W-:Y:S04]  /*4040*/  STL [R1+0xf0], R151 ;  /* 0x0000f09701007387 */ /* 0x0001e80000100800 */
[----:B------:R-:W4:Y:S04]  /*4050*/  LDL.LU R145, [R1+0xf8] ;  /* 0x0000f80001917983 */ /* 0x000f280000300800 */
[----:B------:R-:W4:Y:S04]  /*4060*/  LDL.LU R144, [R1+0x114] ;  /* 0x0001140001907983 */ /* 0x000f280000300800 */
[----:B------:R-:W4:Y:S04]  /*4070*/  LDL.LU R139, [R1+0x118] ;  /* 0x00011800018b7983 */ /* 0x000f280000300800 */
[----:B------:R-:W4:Y:S01]  /*4080*/  LDL R85, [R1+0x140] ;  /* 0x0001400001557983 */ /* 0x000f220000100800 */
[C---:B------:R-:W-:Y:S01]  /*4090*/  FADD.FTZ R90, -R168.reuse, R90 ;  /* 0x0000005aa85a7221 */ /* 0x040fe20000010100 */
[----:B------:R-:W-:-:S03]  /*40a0*/  FADD.FTZ R91, -R168, R91 ;  /* 0x0000005ba85b7221 */ /* 0x000fc60000010100 */
[C---:B------:R-:W-:Y:S01]  /*40b0*/  FMUL.FTZ R90, R27.reuse, R90 ;  /* 0x0000005a1b5a7220 */ /* 0x040fe20000410000 */
[----:B------:R-:W-:Y:S01]  /*40c0*/  FMUL.FTZ R91, R27, R91 ;  /* 0x0000005b1b5b7220 */ /* 0x000fe20000410000 */
[----:B------:R-:W-:-:S04]  /*40d0*/  IMAD.WIDE.U32 R100, R134, 0x10, R100 ;  /* 0x0000001086647825 */ /* 0x000fc800078e0064 */
[C---:B--2---:R-:W-:Y:S01]  /*40e0*/  FFMA.FTZ R150, R93.reuse, R92, R150 ;  /* 0x0000005c5d967223 */ /* 0x044fe20000010096 */
[----:B------:R-:W-:Y:S01]  /*40f0*/  IMAD.WIDE.U32 R104, R134, 0x10, R104 ;  /* 0x0000001086687825 */ /* 0x000fe200078e0068 */
[----:B------:R-:W2:Y:S03]  /*4100*/  LDG.E.128 R100, desc[UR10][R100.64] ;  /* 0x0000000a64647981 */ /* 0x000ea6000c1e1d00 */
[----:B------:R-:W-:Y:S02]  /*4110*/  FADD.FTZ R137, R93, R137 ;  /* 0x000000895d897221 */ /* 0x000fe40000010000 */
[----:B------:R-:W2:Y:S01]  /*4120*/  LDG.E.128 R104, desc[UR10][R104.64] ;  /* 0x0000000a68687981 */ /* 0x000ea2000c1e1d00 */
[----:B------:R-:W-:-:S03]  /*4130*/  FADD.FTZ R148, R86, R148 ;  /* 0x0000009456947221 */ /* 0x000fc60000010000 */
[----:B------:R0:W-:Y:S01]  /*4140*/  STL [R1+0x100], R137 ;  /* 0x0001008901007387 */ /* 0x0001e20000100800 */
[----:B------:R-:W-:-:S03]  /*4150*/  FMUL.FTZ R93, R89, R94 ;  /* 0x0000005e595d7220 */ /* 0x000fc60000410000 */
[----:B------:R0:W-:Y:S01]  /*4160*/  STL [R1+0x10c], R150 ;  /* 0x00010c9601007387 */ /* 0x0001e20000100800 */
[-C--:B------:R-:W-:Y:S01]  /*4170*/  FFMA.FTZ R149, R86, R90.reuse, R149 ;  /* 0x0000005a56957223 */ /* 0x080fe20000010095 */
[C---:B------:R-:W-:Y:S01]  /*4180*/  FFMA.FTZ R147, R94.reuse, R90, R147 ;  /* 0x0000005a5e937223 */ /* 0x040fe20000010093 */
[----:B------:R-:W-:Y:S01]  /*4190*/  FADD.FTZ R138, R94, R138 ;  /* 0x0000008a5e8a7221 */ /* 0x000fe20000010000 */
[----:B------:R-:W-:Y:S02]  /*41a0*/  FFMA.FTZ R93, R84, R86, R93 ;  /* 0x00000056545d7223 */ /* 0x000fe4000001005d */
[----:B------:R-:W2:Y:S04]  /*41b0*/  LDL R84, [R1+0x134] ;  /* 0x0001340001547983 */ /* 0x000ea80000100800 */
[----:B------:R0:W-:Y:S04]  /*41c0*/  STL [R1+0xf4], R148 ;  /* 0x0000f49401007387 */ /* 0x0001e80000100800 */
[----:B------:R0:W-:Y:S04]  /*41d0*/  STL [R1+0xe4], R149 ;  /* 0x0000e49501007387 */ /* 0x0001e80000100800 */
[----:B------:R0:W-:Y:S04]  /*41e0*/  STL [R1+0xfc], R138 ;  /* 0x0000fc8a01007387 */ /* 0x0001e80000100800 */
[----:B------:R0:W-:Y:S04]  /*41f0*/  STL [R1+0x108], R147 ;  /* 0x0001089301007387 */ /* 0x0001e80000100800 */
[----:B------:R-:W2:Y:S01]  /*4200*/  LDL R89, [R1+0x130] ;  /* 0x0001300001597983 */ /* 0x000ea20000100800 */
[----:B---3--:R-:W-:Y:S01]  /*4210*/  FMUL.FTZ R94, R88, R95 ;  /* 0x0000005f585e7220 */ /* 0x008fe20000410000 */
[CC--:B----4-:R-:W-:Y:S01]  /*4220*/  FFMA.FTZ R146, R87.reuse, R91.reuse, R146 ;  /* 0x0000005b57927223 */ /* 0x0d0fe20000010092 */
[----:B------:R-:W-:Y:S01]  /*4230*/  FADD.FTZ R145, R87, R145 ;  /* 0x0000009157917221 */ /* 0x000fe20000010000 */
[----:B------:R-:W-:-:S04]  /*4240*/  FFMA.FTZ R144, R95, R91, R144 ;  /* 0x0000005b5f907223 */ /* 0x000fc80000010090 */
[----:B------:R0:W-:Y:S01]  /*4250*/  STL [R1+0xf8], R145 ;  /* 0x0000f89101007387 */ /* 0x0001e20000100800 */
[----:B------:R-:W-:Y:S01]  /*4260*/  FADD.FTZ R139, R95, R139 ;  /* 0x0000008b5f8b7221 */ /* 0x000fe20000010000 */
[C---:B------:R-:W-:Y:S02]  /*4270*/  FADD.FTZ R95, -R168.reuse, R96 ;  /* 0x00000060a85f7221 */ /* 0x040fe40000010100 */
[----:B------:R0:W-:Y:S01]  /*4280*/  STL [R1+0xe8], R146 ;  /* 0x0000e89201007387 */ /* 0x0001e20000100800 */
[C---:B------:R-:W-:Y:S01]  /*4290*/  FADD.FTZ R96, -R168.reuse, R97 ;  /* 0x00000061a8607221 */ /* 0x040fe20000010100 */
[C---:B------:R-:W-:Y:S01]  /*42a0*/  FADD.FTZ R97, -R168.reuse, R98 ;  /* 0x00000062a8617221 */ /* 0x040fe20000010100 */
[----:B------:R-:W-:Y:S01]  /*42b0*/  FADD.FTZ R98, -R168, R99 ;  /* 0x00000063a8627221 */ /* 0x000fe20000010100 */
[----:B------:R0:W-:Y:S04]  /*42c0*/  STL [R1+0x118], R139 ;  /* 0x0001188b01007387 */ /* 0x0001e80000100800 */
[----:B------:R0:W-:Y:S04]  /*42d0*/  STL [R1+0x114], R144 ;  /* 0x0001149001007387 */ /* 0x0001e80000100800 */
[----:B------:R-:W3:Y:S04]  /*42e0*/  LDL R168, [R1+0x138] ;  /* 0x0001380001a87983 */ /* 0x000ee80000100800 */
[----:B------:R-:W4:Y:S01]  /*42f0*/  LDL R99, [R1+0x12c] ;  /* 0x00012c0001637983 */ /* 0x000f220000100800 */
[----:B------:R-:W-:-:S03]  /*4300*/  FFMA.FTZ R94, R85, R87, R94 ;  /* 0x00000057555e7223 */ /* 0x000fc6000001005e */
[----:B------:R-:W4:Y:S04]  /*4310*/  LDL R88, [R1+0x124] ;  /* 0x0001240001587983 */ /* 0x000f280000100800 */
[----:B------:R-:W4:Y:S04]  /*4320*/  LDL R87, [R1+0x128] ;  /* 0x0001280001577983 */ /* 0x000f280000100800 */
[----:B------:R-:W4:Y:S04]  /*4330*/  LDL R86, [R1+0x11c] ;  /* 0x00011c0001567983 */ /* 0x000f280000100800 */
[----:B------:R-:W4:Y:S01]  /*4340*/  LDL R85, [R1+0x120] ;  /* 0x0001200001557983 */ /* 0x000f220000100800 */
[C---:B------:R-:W-:Y:S01]  /*4350*/  FMUL.FTZ R95, R27.reuse, R95 ;  /* 0x0000005f1b5f7220 */ /* 0x040fe20000410000 */
[----:B--2---:R-:W-:Y:S01]  /*4360*/  FADD.FTZ R34, R104, R34 ;  /* 0x0000002268227221 */ /* 0x004fe20000010000 */
[----:B------:R-:W-:-:S02]  /*4370*/  FMUL.FTZ R96, R27, R96 ;  /* 0x000000601b607220 */ /* 0x000fc40000410000 */
[----:B------:R-:W-:Y:S01]  /*4380*/  FFMA.FTZ R33, R104, R95, R33 ;  /* 0x0000005f68217223 */ /* 0x000fe20000010021 */
[C---:B------:R-:W-:Y:S01]  /*4390*/  FADD.FTZ R158, R105.reuse, R158 ;  /* 0x0000009e699e7221 */ /* 0x040fe20000010000 */
[----:B------:R-:W-:Y:S01]  /*43a0*/  FFMA.FTZ R157, R105, R96, R157 ;  /* 0x00000060699d7223 */ /* 0x000fe2000001009d */
[C---:B------:R-:W-:Y:S01]  /*43b0*/  FMUL.FTZ R97, R27.reuse, R97 ;  /* 0x000000611b617220 */ /* 0x040fe20000410000 */
[----:B------:R-:W-:Y:S01]  /*43c0*/  FMUL.FTZ R84, R84, R100 ;  /* 0x0000006454547220 */ /* 0x000fe20000410000 */
[C---:B------:R-:W-:Y:S02]  /*43d0*/  FADD.FTZ R162, R106.reuse, R162 ;  /* 0x000000a26aa27221 */ /* 0x040fe40000010000 */
[----:B------:R-:W-:Y:S01]  /*43e0*/  FFMA.FTZ R161, R106, R97, R161 ;  /* 0x000000616aa17223 */ /* 0x000fe200000100a1 */
[----:B------:R-:W-:Y:S01]  /*43f0*/  FMUL.FTZ R98, R27, R98 ;  /* 0x000000621b627220 */ /* 0x000fe20000410000 */
[----:B------:R-:W-:-:S03]  /*4400*/  FADD.FTZ R31, R107, R31 ;  /* 0x0000001f6b1f7221 */ /* 0x000fc60000010000 */
[----:B------:R-:W-:Y:S01]  /*4410*/  FFMA.FTZ R166, R107, R98, R166 ;  /* 0x000000626ba67223 */ /* 0x000fe200000100a6 */
[----:B------:R-:W-:Y:S01]  /*4420*/  UMOV UR4, 0xffffffff ;  /* 0xffffffff00047882 */ /* 0x000fe20000000000 */
[----:B------:R-:W-:Y:S01]  /*4430*/  ISETP.NE.U32.AND P1, PT, RZ, UR14, PT ;  /* 0x0000000eff007c0c */ /* 0x000fe2000bf25070 */
[C---:B------:R-:W-:Y:S01]  /*4440*/  FADD.FTZ R35, R100.reuse, R35 ;  /* 0x0000002364237221 */ /* 0x040fe20000010000 */
[----:B------:R-:W-:Y:S01]  /*4450*/  FFMA.FTZ R156, R100, R95, R156 ;  /* 0x0000005f649c7223 */ /* 0x000fe2000001009c */
[C---:B------:R-:W-:Y:S01]  /*4460*/  FADD.FTZ R159, R101.reuse, R159 ;  /* 0x0000009f659f7221 */ /* 0x040fe20000010000 */
[----:B------:R-:W-:Y:S01]  /*4470*/  FFMA.FTZ R160, R101, R96, R160 ;  /* 0x0000006065a07223 */ /* 0x000fe200000100a0 */
[C---:B------:R-:W-:Y:S01]  /*4480*/  FADD.FTZ R163, R102.reuse, R163 ;  /* 0x000000a366a37221 */ /* 0x040fe20000010000 */
[----:B------:R-:W-:Y:S01]  /*4490*/  FFMA.FTZ R164, R102, R97, R164 ;  /* 0x0000006166a47223 */ /* 0x000fe200000100a4 */
[C---:B------:R-:W-:Y:S01]  /*44a0*/  FADD.FTZ R32, R103.reuse, R32 ;  /* 0x0000002067207221 */ /* 0x040fe20000010000 */
[----:B------:R-:W-:Y:S01]  /*44b0*/  FFMA.FTZ R165, R103, R98, R165 ;  /* 0x0000006267a57223 */ /* 0x000fe200000100a5 */
[----:B------:R-:W-:Y:S01]  /*44c0*/  ISETP.NE.AND.EX P1, PT, RZ, UR15, PT, P1 ;  /* 0x0000000fff007c0c */ /* 0x000fe2000bf25310 */
[----:B---3--:R-:W-:Y:S01]  /*44d0*/  FFMA.FTZ R104, R168, R104, R84 ;  /* 0x00000068a8687223 */ /* 0x008fe20000010054 */
[----:B----4-:R-:W-:-:S04]  /*44e0*/  FMUL.FTZ R84, R99, R101 ;  /* 0x0000006563547220 */ /* 0x010fc80000410000 */
[----:B------:R-:W-:Y:S01]  /*44f0*/  FFMA.FTZ R105, R89, R105, R84 ;  /* 0x0000006959697223 */ /* 0x000fe20000010054 */
[----:B------:R-:W-:-:S04]  /*4500*/  FMUL.FTZ R84, R88, R102 ;  /* 0x0000006658547220 */ /* 0x000fc80000410000 */
[----:B------:R-:W-:Y:S01]  /*4510*/  FFMA.FTZ R106, R87, R106, R84 ;  /* 0x0000006a576a7223 */ /* 0x000fe20000010054 */
[----:B------:R-:W-:-:S04]  /*4520*/  FMUL.FTZ R84, R86, R103 ;  /* 0x0000006756547220 */ /* 0x000fc80000410000 */
        /* <DEDUP_REMOVED lines=100> */
.L_x_5239:
        /* <DEDUP_REMOVED lines=15> */
[-CC-:B-1----:R-:W-:Y:S01]  /*4c60*/  FFMA.FTZ R85, R169, R100.reuse, R99.reuse ;  /* 0x00000064a9557223 */ /* 0x182fe20000010063 */
        /* <DEDUP_REMOVED lines=10> */
[----:B------:R-:W-:Y:S06]  /*4d10*/  BRA `(.L_x_5150) ;  /* 0x0000000800207947 */ /* 0x000fec0003800000 */
.L_x_5149:
        /* <DEDUP_REMOVED lines=17> */
.L_x_5148:
        /* <DEDUP_REMOVED lines=20> */
.L_x_5151:
        /* <DEDUP_REMOVED lines=8> */
[C---:B-1----:R-:W-:Y:S01]  /*4ff0*/  FMUL.FTZ R84, R27.reuse, R0 ;  /* 0x000000001b547220 */ /* 0x042fe20000410000 */
        /* <DEDUP_REMOVED lines=12> */
.L_x_5147:
        /* <DEDUP_REMOVED lines=21> */
.L_x_5153:
        /* <DEDUP_REMOVED lines=17> */
.L_x_5152:
        /* <DEDUP_REMOVED lines=20> */
.L_x_5154:
        /* <DEDUP_REMOVED lines=8> */
[C---:B-1---5:R-:W-:Y:S01]  /*54e0*/  FFMA.FTZ R84, R27.reuse, R0, R36 ;  /* 0x000000001b547223 */ /* 0x062fe20000010024 */
        /* <DEDUP_REMOVED lines=11> */
.L_x_5150:
        /* <DEDUP_REMOVED lines=37> */
.L_x_5157:
        /* <DEDUP_REMOVED lines=17> */
.L_x_5156:
        /* <DEDUP_REMOVED lines=18> */
.L_x_5159:
        /* <DEDUP_REMOVED lines=13> */
.L_x_5155:
        /* <DEDUP_REMOVED lines=23> */
.L_x_5161:
        /* <DEDUP_REMOVED lines=17> */
.L_x_5160:
        /* <DEDUP_REMOVED lines=18> */
.L_x_5162:
        /* <DEDUP_REMOVED lines=11> */
[----:B------:R-:W-:-:S07]  /*5f40*/  FMUL.FTZ R87, R27, R184 ;  /* 0x000000b81b577220 */ /* 0x000fce0000410000 */
.L_x_5158:
        /* <DEDUP_REMOVED lines=32> */
.L_x_5165:
        /* <DEDUP_REMOVED lines=17> */
.L_x_5164:
        /* <DEDUP_REMOVED lines=18> */
.L_x_5167:
        /* <DEDUP_REMOVED lines=13> */
.L_x_5163:
        /* <DEDUP_REMOVED lines=23> */
.L_x_5169:
        /* <DEDUP_REMOVED lines=17> */
.L_x_5168:
        /* <DEDUP_REMOVED lines=18> */
.L_x_5170:
        /* <DEDUP_REMOVED lines=12> */
.L_x_5166:
        /* <DEDUP_REMOVED lines=32> */
.L_x_5173:
        /* <DEDUP_REMOVED lines=17> */
.L_x_5172:
        /* <DEDUP_REMOVED lines=18> */
.L_x_5175:
        /* <DEDUP_REMOVED lines=13> */
.L_x_5171:
        /* <DEDUP_REMOVED lines=23> */
.L_x_5177:
        /* <DEDUP_REMOVED lines=17> */
.L_x_5176:
        /* <DEDUP_REMOVED lines=18> */
.L_x_5178:
        /* <DEDUP_REMOVED lines=12> */
.L_x_5174:
        /* <DEDUP_REMOVED lines=32> */
.L_x_5181:
        /* <DEDUP_REMOVED lines=17> */
.L_x_5180:
        /* <DEDUP_REMOVED lines=18> */
.L_x_5183:
        /* <DEDUP_REMOVED lines=13> */
.L_x_5179:
        /* <DEDUP_REMOVED lines=23> */
.L_x_5185:
        /* <DEDUP_REMOVED lines=17> */
.L_x_5184:
        /* <DEDUP_REMOVED lines=18> */
.L_x_5186:
        /* <DEDUP_REMOVED lines=12> */
.L_x_5182:
        /* <DEDUP_REMOVED lines=23> */
[----:B0-----:R-:W-:Y:S02]  /*7ce0*/  MOV R76, R84 ;  /* 0x00000054004c7202 */ /* 0x001fe40000000f00 */
        /* <DEDUP_REMOVED lines=8> */
.L_x_5189:
        /* <DEDUP_REMOVED lines=17> */
.L_x_5188:
        /* <DEDUP_REMOVED lines=15> */
[----:B------:R-:W-:Y:S02]  /*7f70*/  MOV R78, R86 ;  /* 0x00000056004e7202 */ /* 0x000fe40000000f00 */
[----:B------:R-:W-:Y:S01]  /*7f80*/  MOV R79, R87 ;  /* 0x00000057004f7202 */ /* 0x000fe20000000f00 */
[----:B------:R-:W-:Y:S06]  /*7f90*/  BRA `(.L_x_5190) ;  /* 0x00000004004c7947 */ /* 0x000fec0003800000 */
.L_x_5191:
        /* <DEDUP_REMOVED lines=13> */
.L_x_5187:
        /* <DEDUP_REMOVED lines=23> */
.L_x_5193:
        /* <DEDUP_REMOVED lines=17> */
.L_x_5192:
        /* <DEDUP_REMOVED lines=15> */
[----:B------:R-:W-:Y:S02]  /*83e0*/  MOV R78, R86 ;  /* 0x00000056004e7202 */ /* 0x000fe40000000f00 */
[----:B------:R-:W-:Y:S01]  /*83f0*/  MOV R79, R87 ;  /* 0x00000057004f7202 */ /* 0x000fe20000000f00 */
[----:B------:R-:W-:Y:S06]  /*8400*/  BRA `(.L_x_5190) ;  /* 0x0000000000307947 */ /* 0x000fec0003800000 */
.L_x_5194:
        /* <DEDUP_REMOVED lines=12> */
.L_x_5190:
        /* <DEDUP_REMOVED lines=32> */
.L_x_5197:
        /* <DEDUP_REMOVED lines=17> */
.L_x_5196:
        /* <DEDUP_REMOVED lines=18> */
.L_x_5199:
        /* <DEDUP_REMOVED lines=13> */
.L_x_5195:
        /* <DEDUP_REMOVED lines=23> */
.L_x_5201:
        /* <DEDUP_REMOVED lines=17> */
.L_x_5200:
        /* <DEDUP_REMOVED lines=18> */
.L_x_5202:
        /* <DEDUP_REMOVED lines=12> */
.L_x_5198:
        /* <DEDUP_REMOVED lines=32> */
.L_x_5205:
        /* <DEDUP_REMOVED lines=17> */
.L_x_5204:
        /* <DEDUP_REMOVED lines=18> */
.L_x_5207:
        /* <DEDUP_REMOVED lines=13> */
.L_x_5203:
        /* <DEDUP_REMOVED lines=23> */
.L_x_5209:
        /* <DEDUP_REMOVED lines=17> */
.L_x_5208:
        /* <DEDUP_REMOVED lines=18> */
.L_x_5210:
        /* <DEDUP_REMOVED lines=12> */
.L_x_5206:
        /* <DEDUP_REMOVED lines=32> */
.L_x_5213:
        /* <DEDUP_REMOVED lines=17> */
.L_x_5212:
        /* <DEDUP_REMOVED lines=18> */
.L_x_5215:
        /* <DEDUP_REMOVED lines=13> */
.L_x_5211:
        /* <DEDUP_REMOVED lines=23> */
.L_x_5217:
        /* <DEDUP_REMOVED lines=17> */
.L_x_5216:
        /* <DEDUP_REMOVED lines=18> */
.L_x_5218:
        /* <DEDUP_REMOVED lines=12> */
.L_x_5214:
        /* <DEDUP_REMOVED lines=32> */
.L_x_5221:
        /* <DEDUP_REMOVED lines=17> */
.L_x_5220:
        /* <DEDUP_REMOVED lines=18> */
.L_x_5223:
        /* <DEDUP_REMOVED lines=13> */
.L_x_5219:
        /* <DEDUP_REMOVED lines=23> */
.L_x_5225:
        /* <DEDUP_REMOVED lines=17> */
.L_x_5224:
        /* <DEDUP_REMOVED lines=18> */
.L_x_5226:
        /* <DEDUP_REMOVED lines=12> */
.L_x_5222:
[----:B------:R-:W1:Y:S08]  /*aa50*/  @P1 LDC.64 R26, c[0x0][0x478] ;  /* 0x00011e00ff1a1b82 */ /* 0x000e700000000a00 */
        /* <DEDUP_REMOVED lines=12> */
.L_x_5145:
[----:B------:R0:W5:Y:S02]  /*ab20*/  LDL.LU R80, [R1+0x4] ;  /* 0x0000040001507983 */ /* 0x0001640000300800 */
[----:B-----5:R-:W-:Y:S02]  /*ab30*/  MOV R37, R24 ;  /* 0x0000001800257202 */ /* 0x020fe40000000f00 */
        /* <DEDUP_REMOVED lines=11> */
[----:B-1----:R-:W-:Y:S02]  /*abf0*/  MOV R26, R19 ;  /* 0x00000013001a7202 */ /* 0x002fe40000000f00 */
[----:B------:R-:W-:Y:S01]  /*ac00*/  MOV R27, R18 ;  /* 0x00000012001b7202 */ /* 0x000fe20000000f00 */
[----:B------:R0:W5:Y:S01]  /*ac10*/  LDL.LU R86, [R1+0x18] ;  /* 0x0000180001567983 */ /* 0x0001620000300800 */
[----:B------:R-:W-:-:S02]  /*ac20*/  MOV R39, R22 ;  /* 0x0000001600277202 */ /* 0x000fc40000000f00 */
        /* <DEDUP_REMOVED lines=128> */
.L_x_5144:
[----:B------:R-:W-:Y:S05]  /*b430*/  BSYNC B0 ;  /* 0x0000000000007941 */ /* 0x000fea0003800000 */
.L_x_5143:
        /* <DEDUP_REMOVED lines=109> */
[----:B----4-:R-:W-:Y:S01]  /*bb10*/  FADD.FTZ R10, R79, R128 ;  /* 0x000000804f0a7221 */ /* 0x010fe20000010000 */
[----:B------:R-:W-:Y:S01]  /*bb20*/  FADD.FTZ R13, R11, R88 ;  /* 0x000000580b0d7221 */ /* 0x000fe20000010000 */
[----:B------:R-:W-:Y:S01]  /*bb30*/  STS.128 [R2+0x1200], R140 ;  /* 0x0012008c02007388 */ /* 0x000fe20000000c00 */
[----:B--2---:R-:W-:Y:S01]  /*bb40*/  FADD.FTZ R11, R78, R129 ;  /* 0x000000814e0b7221 */ /* 0x004fe20000010000 */
        /* <DEDUP_REMOVED lines=94> */
[----:B--2---:R-:W-:-:S04]  /*c130*/  FADD.FTZ R31, R19, R76 ;  /* 0x0000004c131f7221 */ /* 0x004fc80000010000 */
        /* <DEDUP_REMOVED lines=77> */
[----:B------:R0:W-:Y:S01]  /*c610*/  STS.128 [R2], R44 ;  /* 0x0000002c02007388 */ /* 0x0001e20000000c00 */
[----:B----4-:R-:W-:-:S03]  /*c620*/  FADD.FTZ R79, R14, R79 ;  /* 0x0000004f0e4f7221 */ /* 0x010fc60000010000 */
[----:B------:R-:W-:Y:S01]  /*c630*/  STS.128 [R2+0x200], R56 ;  /* 0x0002003802007388 */ /* 0x000fe20000000c00 */
[----:B------:R-:W-:-:S03]  /*c640*/  FADD.FTZ R35, R15, R38 ;  /* 0x000000260f237221 */ /* 0x000fc60000010000 */
[----:B------:R-:W-:Y:S01]  /*c650*/  STS.128 [R2+0x400], R68 ;  /* 0x0004004402007388 */ /* 0x000fe20000000c00 */
[----:B------:R-:W-:-:S03]  /*c660*/  FADD.FTZ R85, R16, R85 ;  /* 0x0000005510557221 */ /* 0x000fc60000010000 */
[----:B------:R-:W-:Y:S01]  /*c670*/  STS.128 [R2+0x600], R80 ;  /* 0x0006005002007388 */ /* 0x000fe20000000c00 */
[----:B------:R-:W-:-:S03]  /*c680*/  FADD.FTZ R37, R17, R40 ;  /* 0x0000002811257221 */ /* 0x000fc60000010000 */
[----:B------:R-:W-:Y:S01]  /*c690*/  STS.128 [R2+0x800], R92 ;  /* 0x0008005c02007388 */ /* 0x000fe20000000c00 */
[----:B0-----:R-:W0:Y:S03]  /*c6a0*/  LDC R46, c[0x0][0x388] ;  /* 0x0000e200ff2e7b82 */ /* 0x001e260000000800 */
[----:B------:R-:W-:Y:S04]  /*c6b0*/  STS.128 [R2+0xa00], R100 ;  /* 0x000a006402007388 */ /* 0x000fe80000000c00 */
[----:B------:R-:W-:Y:S04]  /*c6c0*/  STS.128 [R2+0xc00], R108 ;  /* 0x000c006c02007388 */ /* 0x000fe80000000c00 */
[----:B------:R-:W-:Y:S04]  /*c6d0*/  STS.128 [R2+0xe00], R120 ;  /* 0x000e007802007388 */ /* 0x000fe80000000c00 */
[----:B------:R-:W-:Y:S04]  /*c6e0*/  STS.128 [R2+0x1000], R132 ;  /* 0x0010008402007388 */ /* 0x000fe80000000c00 */
[----:B------:R-:W-:Y:S01]  /*c6f0*/  STS.128 [R2+0x1200], R156 ;  /* 0x0012009c02007388 */ /* 0x000fe20000000c00 */
[----:B------:R-:W-:Y:S01]  /*c700*/  BAR.SYNC.DEFER_BLOCKING 0x0 ;  /* 0x0000000000007b1d */ /* 0x000fe20000010000 */
[----:B0-----:R-:W-:-:S05]  /*c710*/  IMAD R15, R46, UR4, RZ ;  /* 0x000000042e0f7c24 */ /* 0x001fca000f8e02ff */
        /* <DEDUP_REMOVED lines=27> */
[----:B------:R-:W2:Y:S01]  /*c8d0*/  LDS R0, [R3+0x600] ;  /* 0x0006000003007984 */ /* 0x000ea20000000800 */
[C---:B------:R-:W-:Y:S01]  /*c8e0*/  IADD3.X R15, PT, PT, R21.reuse, UR23, RZ, P0, !PT ;  /* 0x00000017150f7c10 */ /* 0x040fe200087fe4ff */
[----:B------:R-:W-:Y:S01]  /*c8f0*/  FADD.FTZ R44, R44, R45 ;  /* 0x0000002d2c2c7221 */ /* 0x000fe20000010000 */
[C---:B------:R-:W-:Y:S01]  /*c900*/  IADD3.X R17, PT, PT, R21.reuse, UR21, RZ, P1, !PT ;  /* 0x0000001515117c10 */ /* 0x040fe20008ffe4ff */
[----:B------:R-:W3:Y:S01]  /*c910*/  LDS R22, [R3+0x800] ;  /* 0x0008000003167984 */ /* 0x000ee20000000800 */
[C---:B------:R-:W-:Y:S01]  /*c920*/  IADD3.X R19, PT, PT, R21.reuse, UR27, RZ, P2, !PT ;  /* 0x0000001b15137c10 */ /* 0x040fe200097fe4ff */
[----:B------:R-:W-:Y:S01]  /*c930*/  FADD.FTZ R2, RZ, R2 ;  /* 0x00000002ff027221 */ /* 0x000fe20000010000 */
[----:B------:R-:W-:Y:S01]  /*c940*/  IADD3.X R21, PT, PT, R21, UR25, RZ, P3, !PT ;  /* 0x0000001915157c10 */ /* 0x000fe20009ffe4ff */
[----:B------:R-:W4:Y:S02]  /*c950*/  LDS R69, [R3+0x4200] ;  /* 0x0042000003457984 */ /* 0x000f240000000800 */
[----:B------:R-:W-:-:S02]  /*c960*/  FADD.FTZ R2, R2, R39 ;  /* 0x0000002702027221 */ /* 0x000fc40000010000 */
[----:B------:R-:W4:Y:S01]  /*c970*/  LDS R45, [R3+0x1c00] ;  /* 0x001c0000032d7984 */ /* 0x000f220000000800 */
[----:B------:R-:W-:-:S03]  /*c980*/  FADD.FTZ R44, R44, R47 ;  /* 0x0000002f2c2c7221 */ /* 0x000fc60000010000 */
        /* <DEDUP_REMOVED lines=8> */
[----:B------:R-:W1:Y:S04]  /*ca10*/  LDS R2, [R3+0xc00] ;  /* 0x000c000003027984 */ /* 0x000e680000000800 */
[----:B------:R-:W-:Y:S01]  /*ca20*/  STG.E desc[UR10][R18.64], R51 ;  /* 0x0000003312007986 */ /* 0x000fe2000c10190a */
[----:B--2---:R-:W-:-:S03]  /*ca30*/  FADD.FTZ R0, RZ, R0 ;  /* 0x00000000ff007221 */ /* 0x004fc60000010000 */
[----:B------:R-:W-:Y:S01]  /*ca40*/  STG.E desc[UR10][R20.64], R33 ;  /* 0x0000002114007986 */ /* 0x000fe2000c10190a */
[----:B------:R-:W-:Y:S01]  /*ca50*/  FADD.FTZ R43, R0, R43 ;  /* 0x0000002b002b7221 */ /* 0x000fe20000010000 */
[----:B---3--:R-:W-:Y:S02]  /*ca60*/  FADD.FTZ R22, RZ, R22 ;  /* 0x00000016ff167221 */ /* 0x008fe40000010000 */
[----:B------:R-:W-:Y:S01]  /*ca70*/  STG.E desc[UR10][R14.64+0x200], R25 ;  /* 0x000200190e007986 */ /* 0x000fe2000c10190a */
[----:B------:R-:W-:-:S03]  /*ca80*/  FADD.FTZ R26, R43, R26 ;  /* 0x0000001a2b1a7221 */ /* 0x000fc60000010000 */
[----:B------:R-:W2:Y:S01]  /*ca90*/  LDS R71, [R3+0x4400] ;  /* 0x0044000003477984 */ /* 0x000ea20000000800 */
[----:B----4-:R-:W-:Y:S01]  /*caa0*/  FADD.FTZ R69, R26, R69 ;  /* 0x000000451a457221 */ /* 0x010fe20000010000 */
        /* <DEDUP_REMOVED lines=76> */
.L_x_5146:
        /* <DEDUP_REMOVED lines=8> */
.L_x_5229:
[----:B------:R-:W-:Y:S05]  /*cff0*/  BSYNC B2 ;  /* 0x0000000000027941 */ /* 0x000fea0003800000 */
.L_x_5228:
        /* <DEDUP_REMOVED lines=8> */
.L_x_5230:
[----:B------:R-:W-:Y:S01]  /*d080*/  MOV R99, R84 ;  /* 0x0000005400637202 */ /* 0x000fe20000000f00 */
[----:B------:R-:W-:Y:S02]  /*d090*/  HFMA2 R89, -RZ, RZ, 0, 1.1920928955078125e-07 ;  /* 0x00000002ff597431 */ /* 0x000fe400000001ff */
[----:B------:R-:W-:-:S07]  /*d0a0*/  FADD.FTZ R85, R85, R100 ;  /* 0x0000006455557221 */ /* 0x000fce0000010000 */
[----:B------:R-:W-:Y:S05]  /*d0b0*/  WARPSYNC.COLLECTIVE R87, `(.L_x_5231) ;  /* 0x0000000057087348 */ /* 0x000fea0003c00000 */
[----:B------:R0:W1:Y:S02]  /*d0c0*/  SHFL.BFLY P3, R100, R99, R89, R88 ;  /* 0x0c00005963647389 */ /* 0x0000640000060058 */
[----:B01----:R-:W-:Y:S05]  /*d0d0*/  ENDCOLLECTIVE ;  /* 0x000000000000791b */ /* 0x003fea0003800000 */
.L_x_5231:
[----:B------:R-:W-:Y:S01]  /*d0e0*/  MOV R99, R85 ;  /* 0x0000005500637202 */ /* 0x000fe20000000f00 */
[----:B------:R-:W-:-:S07]  /*d0f0*/  FADD.FTZ R84, R84, R100 ;  /* 0x0000006454547221 */ /* 0x000fce0000010000 */
[----:B------:R-:W-:Y:S05]  /*d100*/  WARPSYNC.COLLECTIVE R87, `(.L_x_5232) ;  /* 0x0000000057087348 */ /* 0x000fea0003c00000 */
[----:B------:R0:W1:Y:S02]  /*d110*/  SHFL.BFLY P3, R100, R99, R89, R88 ;  /* 0x0c00005963647389 */ /* 0x0000640000060058 */
[----:B01----:R-:W-:Y:S05]  /*d120*/  ENDCOLLECTIVE ;  /* 0x000000000000791b */ /* 0x003fea0003800000 */
.L_x_5232:
[----:B------:R-:W-:Y:S01]  /*d130*/  MOV R99, R84 ;  /* 0x0000005400637202 */ /* 0x000fe20000000f00 */
[----:B------:R-:W-:Y:S02]  /*d140*/  HFMA2 R89, -RZ, RZ, 0, 2.384185791015625e-07 ;  /* 0x00000004ff597431 */ /* 0x000fe400000001ff */
[----:B------:R-:W-:-:S07]  /*d150*/  FADD.FTZ R85, R85, R100 ;  /* 0x0000006455557221 */ /* 0x000fce0000010000 */
[----:B------:R-:W-:Y:S05]  /*d160*/  WARPSYNC.COLLECTIVE R87, `(.L_x_5233) ;  /* 0x0000000057087348 */ /* 0x000fea0003c00000 */
[----:B------:R0:W1:Y:S02]  /*d170*/  SHFL.BFLY P3, R100, R99, R89, R88 ;  /* 0x0c00005963647389 */ /* 0x0000640000060058 */
[----:B01----:R-:W-:Y:S05]  /*d180*/  ENDCOLLECTIVE ;  /* 0x000000000000791b */ /* 0x003fea0003800000 */
.L_x_5233:
[----:B------:R-:W-:Y:S01]  /*d190*/  MOV R99, R85 ;  /* 0x0000005500637202 */ /* 0x000fe20000000f00 */
[----:B------:R-:W-:-:S07]  /*d1a0*/  FADD.FTZ R84, R84, R100 ;  /* 0x0000006454547221 */ /* 0x000fce0000010000 */
[----:B------:R-:W-:Y:S05]  /*d1b0*/  WARPSYNC.COLLECTIVE R87, `(.L_x_5234) ;  /* 0x0000000057087348 */ /* 0x000fea0003c00000 */
[----:B------:R0:W1:Y:S02]  /*d1c0*/  SHFL.BFLY P3, R100, R99, R89, R88 ;  /* 0x0c00005963647389 */ /* 0x0000640000060058 */
[----:B01----:R-:W-:Y:S05]  /*d1d0*/  ENDCOLLECTIVE ;  /* 0x000000000000791b */ /* 0x003fea0003800000 */
.L_x_5234:
[----:B------:R-:W-:Y:S01]  /*d1e0*/  MOV R99, R84 ;  /* 0x0000005400637202 */ /* 0x000fe20000000f00 */
[----:B------:R-:W-:Y:S02]  /*d1f0*/  HFMA2 R89, -RZ, RZ, 0, 4.76837158203125e-07 ;  /* 0x00000008ff597431 */ /* 0x000fe400000001ff */
[----:B------:R-:W-:-:S07]  /*d200*/  FADD.FTZ R85, R85, R100 ;  /* 0x0000006455557221 */ /* 0x000fce0000010000 */
[----:B------:R-:W-:Y:S05]  /*d210*/  WARPSYNC.COLLECTIVE R87, `(.L_x_5235) ;  /* 0x0000000057087348 */ /* 0x000fea0003c00000 */
[----:B------:R0:W1:Y:S02]  /*d220*/  SHFL.BFLY P3, R100, R99, R89, R88 ;  /* 0x0c00005963647389 */ /* 0x0000640000060058 */
[----:B01----:R-:W-:Y:S05]  /*d230*/  ENDCOLLECTIVE ;  /* 0x000000000000791b */ /* 0x003fea0003800000 */
.L_x_5235:
[----:B------:R-:W-:Y:S01]  /*d240*/  MOV R99, R85 ;  /* 0x0000005500637202 */ /* 0x000fe20000000f00 */
[----:B------:R-:W-:-:S07]  /*d250*/  FADD.FTZ R84, R84, R100 ;  /* 0x0000006454547221 */ /* 0x000fce0000010000 */
[----:B------:R-:W-:Y:S05]  /*d260*/  WARPSYNC.COLLECTIVE R87, `(.L_x_5236) ;  /* 0x0000000057087348 */ /* 0x000fea0003c00000 */
[----:B------:R0:W1:Y:S02]  /*d270*/  SHFL.BFLY P3, R100, R99, R89, R88 ;  /* 0x0c00005963647389 */ /* 0x0000640000060058 */
[----:B01----:R-:W-:Y:S05]  /*d280*/  ENDCOLLECTIVE ;  /* 0x000000000000791b */ /* 0x003fea0003800000 */
.L_x_5236:
[----:B------:R-:W-:Y:S01]  /*d290*/  MOV R99, R84 ;  /* 0x0000005400637202 */ /* 0x000fe20000000f00 */
[----:B------:R-:W-:Y:S02]  /*d2a0*/  HFMA2 R89, -RZ, RZ, 0, 9.5367431640625e-07 ;  /* 0x00000010ff597431 */ /* 0x000fe400000001ff */
[----:B------:R-:W-:-:S07]  /*d2b0*/  FADD.FTZ R85, R85, R100 ;  /* 0x0000006455557221 */ /* 0x000fce0000010000 */
[----:B------:R-:W-:Y:S05]  /*d2c0*/  WARPSYNC.COLLECTIVE R87, `(.L_x_5237) ;  /* 0x0000000057087348 */ /* 0x000fea0003c00000 */
[----:B------:R0:W1:Y:S02]  /*d2d0*/  SHFL.BFLY P3, R100, R99, R89, R88 ;  /* 0x0c00005963647389 */ /* 0x0000640000060058 */
[----:B01----:R-:W-:Y:S05]  /*d2e0*/  ENDCOLLECTIVE ;  /* 0x000000000000791b */ /* 0x003fea0003800000 */
.L_x_5237:
[----:B------:R-:W-:Y:S02]  /*d2f0*/  MOV R99, R85 ;  /* 0x0000005500637202 */ /* 0x000fe40000000f00 */
[----:B------:R-:W-:-:S07]  /*d300*/  MOV R86, R100 ;  /* 0x0000006400567202 */ /* 0x000fce0000000f00 */
[----:B------:R-:W-:Y:S05]  /*d310*/  WARPSYNC.COLLECTIVE R87, `(.L_x_5238) ;  /* 0x0000000057087348 */ /* 0x000fea0003c00000 */
[----:B------:R0:W1:Y:S02]  /*d320*/  SHFL.BFLY P3, R100, R99, R89, R88 ;  /* 0x0c00005963647389 */ /* 0x0000640000060058 */
[----:B01----:R-:W-:Y:S05]  /*d330*/  ENDCOLLECTIVE ;  /* 0x000000000000791b */ /* 0x003fea0003800000 */
.L_x_5238:
[----:B------:R-:W-:Y:S01]  /*d340*/  MOV R87, R100 ;  /* 0x0000006400577202 */ /* 0x000fe20000000f00 */
[----:B------:R-:W-:Y:S06]  /*d350*/  BRA `(.L_x_5239) ;  /* 0xffffff7800047947 */ /* 0x000fec000383ffff */
.L_x_5240:
        /* <DEDUP_REMOVED lines=10> */
.L_x_7163:


//--------------------- .text._ZN10layer_norm31ln_parallel_residual_bwd_kernelINS_13Kernel_traitsI6__halfffffjLj1280ELj1ELj4ELj1ELj16ENS_18Kernel_traits_baseILj1280ES2_ffffjLj128EEEEELb0ELb1ELb0EEEvNS_9BwdParamsE --------------------------
	.section	.text._ZN10layer_norm31ln_parallel_residual_bwd_kernelINS_13Kernel_traitsI6__halfffffjLj1280ELj1ELj4ELj1ELj16ENS_18Kernel_traits_baseILj1280ES2_ffffjLj128EEEEELb0ELb1ELb0EEEvNS_9BwdParamsE,"ax",@progbits
	.align	128
        .global         _ZN10layer_norm31ln_parallel_residual_bwd_kernelINS_13Kernel_traitsI6__halfffffjLj1280ELj1ELj4ELj1ELj16ENS_18Kernel_traits_baseILj1280ES2_ffffjLj128EEEEELb0ELb1ELb0EEEvNS_9BwdParamsE
        .type           _ZN10layer_norm31ln_parallel_residual_bwd_kernelINS_13Kernel_traitsI6__halfffffjLj1280ELj1ELj4ELj1ELj16ENS_18Kernel_traits_baseILj1280ES2_ffffjLj128EEEEELb0ELb1ELb0EEEvNS_9BwdParamsE,@function
        .size           _ZN10layer_norm31ln_parallel_residual_bwd_kernelINS_13Kernel_traitsI6__halfffffjLj1280ELj1ELj4ELj1ELj16ENS_18Kernel_traits_baseILj1280ES2_ffffjLj128EEEEELb0ELb1ELb0EEEvNS_9BwdParamsE,(.L_x_7164 - _ZN10layer_norm31ln_parallel_residual_bwd_kernelINS_13Kernel_traitsI6__halfffffjLj1280ELj1ELj4ELj1ELj16ENS_18Kernel_traits_baseILj1280ES2_ffffjLj128EEEEELb0ELb1ELb0EEEvNS_9BwdParamsE)
        .other          _ZN10layer_norm31ln_parallel_residual_bwd_kernelINS_13Kernel_traitsI6__halfffffjLj1280ELj1ELj4ELj1ELj16ENS_18Kernel_traits_baseILj1280ES2_ffffjLj128EEEEELb0ELb1ELb0EEEvNS_9BwdParamsE,@"STO_CUDA_ENTRY STV_DEFAULT"
_ZN10layer_norm31ln_parallel_residual_bwd_kernelINS_13Kernel_traitsI6__halfffffjLj1280ELj1ELj4ELj1ELj16ENS_18Kernel_traits_baseILj1280ES2_ffffjLj128EEEEELb0ELb1ELb0EEEvNS_9BwdParamsE:
.text._ZN10layer_norm31ln_parallel_residual_bwd_kernelINS_13Kernel_traitsI6__halfffffjLj1280ELj1ELj4ELj1ELj16ENS_18Kernel_traits_baseILj1280ES2_ffffjLj128EEEEELb0ELb1ELb0EEEvNS_9BwdParamsE:
        /* <DEDUP_REMOVED lines=16> */
[----:B------:R-:W-:-:S04]  /*0100*/  LEA.HI.SX32 R2, R2, R5, 0x1e ;  /* 0x0000000502027211 */ /* 0x000fc800078ff2ff */
[C---:B------:R-:W-:Y:S02]  /*0110*/  ISETP.GE.U32.AND P1, PT, R2.reuse, 0x20, PT ;  /* 0x000000200200780c */ /* 0x040fe40003f26070 */
[C---:B------:R-:W-:Y:S02]  /*0120*/  ISETP.GE.U32.AND P6, PT, R2.reuse, 0x40, PT ;  /* 0x000000400200780c */ /* 0x040fe40003fc6070 */
[C---:B------:R-:W-:Y:S02]  /*0130*/  ISETP.GE.U32.AND P5, PT, R2.reuse, 0x60, PT ;  /* 0x000000600200780c */ /* 0x040fe40003fa6070 */
[C---:B------:R-:W-:Y:S02]  /*0140*/  ISETP.GE.U32.AND P0, PT, R2.reuse, 0x80, PT ;  /* 0x000000800200780c */ /* 0x040fe40003f06070 */
[C---:B------:R-:W-:Y:S02]  /*0150*/  ISETP.GE.U32.AND P4, PT, R2.reuse, 0xa0, PT ;  /* 0x000000a00200780c */ /* 0x040fe40003f86070 */
[----:B------:R-:W-:-:S02]  /*0160*/  ISETP.GE.U32.AND P3, PT, R2, 0xc0, PT ;  /* 0x000000c00200780c */ /* 0x000fc40003f66070 */
[----:B------:R-:W-:Y:S01]  /*0170*/  ISETP.GE.U32.AND P2, PT, R2, 0xe0, PT ;  /* 0x000000e00200780c */ /* 0x000fe20003f46070 */
[----:B------:R-:W2:Y:S08]  /*0180*/  @P1 LDC.64 R4, c[0x0][0x3d0] ;  /* 0x0000f400ff041b82 */ /* 0x000eb00000000a00 */
[----:B------:R-:W3:Y:S08]  /*0190*/  @P6 LDC.64 R26, c[0x0][0x3d0] ;  /* 0x0000f400ff1a6b82 */ /* 0x000ef00000000a00 */
[----:B------:R-:W4:Y:S08]  /*01a0*/  @P5 LDC.64 R28, c[0x0][0x3d0] ;  /* 0x0000f400ff1c5b82 */ /* 0x000f300000000a00 */
[----:B------:R-:W1:Y:S01]  /*01b0*/  @P0 LDC.64 R30, c[0x0][0x3d0] ;  /* 0x0000f400ff1e0b82 */ /* 0x000e620000000a00 */
[C---:B--2---:R-:W-:Y:S01]  /*01c0*/  @P1 IMAD.WIDE.U32 R4, R3.reuse, 0x8, R4 ;  /* 0x0000000803041825 */ /* 0x044fe200078e0004 */
[----:B------:R-:W-:-:S04]  /*01d0*/  @P1 LOP3.LUT R3, R3, 0x20, RZ, 0xfc, !PT ;  /* 0x0000002003031812 */ /* 0x000fc800078efcff */
[----:B------:R2:W5:Y:S02]  /*01e0*/  @P1 LDG.E.64 R6, desc[UR10][R4.64] ;  /* 0x0000000a04061981 */ /* 0x000564000c1e1b00 */
[----:B------:R-:W0:Y:S01]  /*01f0*/  @P4 LDC.64 R32, c[0x0][0x3d0] ;  /* 0x0000f400ff204b82 */ /* 0x000e220000000a00 */
[C---:B---3--:R-:W-:Y:S01]  /*0200*/  @P6 IMAD.WIDE.U32 R26, R3.reuse, 0x8, R26 ;  /* 0x00000008031a6825 */ /* 0x048fe200078e001a */
[C---:B------:R-:W-:Y:S02]  /*0210*/  ISETP.GE.U32.AND P1, PT, R2.reuse, 0x100, PT ;  /* 0x000001000200780c */ /* 0x040fe40003f26070 */
[----:B------:R-:W-:Y:S02]  /*0220*/  @P6 IADD3 R3, PT, PT, R3, 0x20, RZ ;  /* 0x0000002003036810 */ /* 0x000fe40007ffe0ff */
[----:B------:R3:W5:Y:S02]  /*0230*/  @P6 LDG.E.64 R8, desc[UR10][R26.64] ;  /* 0x0000000a1a086981 */ /* 0x000764000c1e1b00 */
[----:B------:R-:W3:Y:S01]  /*0240*/  @P3 LDC.64 R34, c[0x0][0x3d0] ;  /* 0x0000f400ff223b82 */ /* 0x000ee20000000a00 */
[----:B------:R-:W-:Y:S01]  /*0250*/  ISETP.GE.U32.AND P6, PT, R2, 0x120, PT ;  /* 0x000001200200780c */ /* 0x000fe20003fc6070 */
[C---:B----4-:R-:W-:Y:S01]  /*0260*/  @P5 IMAD.WIDE.U32 R28, R3.reuse, 0x8, R28 ;  /* 0x00000008031c5825 */ /* 0x050fe200078e001c */
[----:B------:R-:W-:-:S04]  /*0270*/  @P5 IADD3 R3, PT, PT, R3, 0x20, RZ ;  /* 0x0000002003035810 */ /* 0x000fc80007ffe0ff */
[----:B------:R-:W5:Y:S01]  /*0280*/  @P5 LDG.E.64 R10, desc[UR10][R28.64] ;  /* 0x0000000a1c0a5981 */ /* 0x000f62000c1e1b00 */
[----:B------:R-:W4:Y:S01]  /*0290*/  @P2 LDC.64 R36, c[0x0][0x3d0] ;  /* 0x0000f400ff242b82 */ /* 0x000f220000000a00 */
[C---:B-1----:R-:W-:Y:S01]  /*02a0*/  @P0 IMAD.WIDE.U32 R30, R3.reuse, 0x8, R30 ;  /* 0x00000008031e0825 */ /* 0x042fe200078e001e */
[----:B------:R-:W-:-:S06]  /*02b0*/  @P0 IADD3 R3, PT, PT, R3, 0x20, RZ ;  /* 0x0000002003030810 */ /* 0x000fcc0007ffe0ff */
[----:B------:R-:W1:Y:S01]  /*02c0*/  @P1 LDC.64 R38, c[0x0][0x3d0] ;  /* 0x0000f400ff261b82 */ /* 0x000e620000000a00 */
[C---:B0-----:R-:W-:Y:S01]  /*02d0*/  @P4 IMAD.WIDE.U32 R32, R3.reuse, 0x8, R32 ;  /* 0x0000000803204825 */ /* 0x041fe200078e0020 */
[----:B------:R-:W-:Y:S01]  /*02e0*/  @P4 IADD3 R3, PT, PT, R3, 0x20, RZ ;  /* 0x0000002003034810 */ /* 0x000fe20007ffe0ff */
[----:B------:R-:W5:Y:S04]  /*02f0*/  @P0 LDG.E.64 R12, desc[UR10][R30.64] ;  /* 0x0000000a1e0c0981 */ /* 0x000f68000c1e1b00 */
[----:B------:R-:W5:Y:S01]  /*0300*/  @P4 LDG.E.64 R14, desc[UR10][R32.64] ;  /* 0x0000000a200e4981 */ /* 0x000f62000c1e1b00 */
[----:B--2---:R-:W0:Y:S01]  /*0310*/  @P6 LDC.64 R4, c[0x0][0x3d0] ;  /* 0x0000f400ff046b82 */ /* 0x004e220000000a00 */
[C---:B---3--:R-:W-:Y:S01]  /*0320*/  @P3 IMAD.WIDE.U32 R34, R3.reuse, 0x8, R34 ;  /* 0x0000000803223825 */ /* 0x048fe200078e0022 */
[----:B------:R-:W-:-:S04]  /*0330*/  @P3 IADD3 R3, PT, PT, R3, 0x20, RZ ;  /* 0x0000002003033810 */ /* 0x000fc80007ffe0ff */
[----:B------:R-:W5:Y:S01]  /*0340*/  @P3 LDG.E.64 R16, desc[UR10][R34.64] ;  /* 0x0000000a22103981 */ /* 0x000f62000c1e1b00 */
[C---:B----4-:R-:W-:Y:S01]  /*0350*/  @P2 IMAD.WIDE.U32 R36, R3.reuse, 0x8, R36 ;  /* 0x0000000803242825 */ /* 0x050fe200078e0024 */
[----:B------:R-:W-:Y:S02]  /*0360*/  @P2 IADD3 R3, PT, PT, R3, 0x20, RZ ;  /* 0x0000002003032810 */ /* 0x000fe40007ffe0ff */
[----:B------:R-:W-:Y:S01]  /*0370*/  ISETP.GE.U32.AND P5, PT, R2, 0x140, PT ;  /* 0x000001400200780c */ /* 0x000fe20003fa6070 */
[----:B------:R-:W2:Y:S01]  /*0380*/  S2UR UR4, SR_CTAID.X ;  /* 0x00000000000479c3 */ /* 0x000ea20000002500 */
[----:B------:R-:W-:Y:S01]  /*0390*/  BSSY B1, `(.L_x_5241) ;  /* 0x0000b45000017945 */ /* 0x000fe20003800000 */
[----:B------:R-:W5:Y:S01]  /*03a0*/  @P2 LDG.E.64 R18, desc[UR10][R36.64] ;  /* 0x0000000a24122981 */ /* 0x000f62000c1e1b00 */
[C---:B-1----:R-:W-:Y:S01]  /*03b0*/  @P1 IMAD.WIDE.U32 R38, R3.reuse, 0x8, R38 ;  /* 0x0000000803261825 */ /* 0x042fe200078e0026 */
[----:B------:R-:W-:Y:S02]  /*03c0*/  @P1 IADD3 R3, PT, PT, R3, 0x20, RZ ;  /* 0x0000002003031810 */ /* 0x000fe40007ffe0ff */
[----:B------:R-:W-:-:S02]  /*03d0*/  CS2R R76, SRZ ;  /* 0x00000000004c7805 */ /* 0x000fc4000001ff00 */
[----:B------:R-:W-:Y:S02]  /*03e0*/  CS2R R78, SRZ ;  /* 0x00000000004e7805 */ /* 0x000fe4000001ff00 */
[----:B------:R-:W-:Y:S01]  /*03f0*/  CS2R R42, SRZ ;  /* 0x00000000002a7805 */ /* 0x000fe2000001ff00 */
[----:B------:R-:W5:Y:S01]  /*0400*/  @P1 LDG.E.64 R20, desc[UR10][R38.64] ;  /* 0x0000000a26141981 */ /* 0x000f62000c1e1b00 */
[C---:B0-----:R-:W-:Y:S01]  /*0410*/  @P6 IMAD.WIDE.U32 R26, R3.reuse, 0x8, R4 ;  /* 0x00000008031a6825 */ /* 0x041fe200078e0004 */
[----:B------:R-:W0:Y:S04]  /*0420*/  @P5 LDC.64 R40, c[0x0][0x3d0] ;  /* 0x0000f400ff285b82 */ /* 0x000e280000000a00 */
[----:B------:R-:W5:Y:S01]  /*0430*/  @P6 LDG.E.64 R22, desc[UR10][R26.64] ;  /* 0x0000000a1a166981 */ /* 0x000f62000c1e1b00 */
[----:B------:R-:W-:Y:S01]  /*0440*/  @P6 IADD3 R3, PT, PT, R3, 0x20, RZ ;  /* 0x0000002003036810 */ /* 0x000fe20007ffe0ff */
[----:B--2---:R-:W-:-:S04]  /*0450*/  USHF.L.U32 UR4, UR4, 0x2, URZ ;  /* 0x0000000204047899 */ /* 0x004fc800080006ff */
[----:B0-----:R-:W-:-:S05]  /*0460*/  @P5 IMAD.WIDE.U32 R4, R3, 0x8, R40 ;  /* 0x0000000803045825 */ /* 0x001fca00078e0028 */
[----:B------:R0:W5:Y:S02]  /*0470*/  @P5 LDG.E.64 R24, desc[UR10][R4.64] ;  /* 0x0000000a04185981 */ /* 0x000164000c1e1b00 */
[----:B0-----:R-:W-:-:S04]  /*0480*/  SHF.R.U32.HI R5, RZ, 0x5, R100 ;  /* 0x00000005ff057819 */ /* 0x001fc80000011664 */
        /* <DEDUP_REMOVED lines=40> */
[----:B------:R-:W0:Y:S01]  /*0710*/  LDCU.64 UR4, c[0x0][0x438] ;  /* 0x00008700ff0477ac */ /* 0x000e220008000a00 */
[----:B-----5:R-:W-:Y:S02]  /*0720*/  MOV R221, R6 ;  /* 0x0000000600dd7202 */ /* 0x020fe40000000f00 */
[----:B------:R-:W-:Y:S02]  /*0730*/  CS2R R36, SRZ ;  /* 0x0000000000247805 */ /* 0x000fe4000001ff00 */
[----:B------:R-:W-:Y:S02]  /*0740*/  SHF.R.U64 R0, R6, 0x10, R7 ;  /* 0x0000001006007819 */ /* 0x000fe40000001207 */
[----:B------:R-:W-:Y:S02]  /*0750*/  CS2R R38, SRZ ;  /* 0x0000000000267805 */ /* 0x000fe4000001ff00 */
[----:B------:R-:W-:Y:S02]  /*0760*/  MOV R220, R7 ;  /* 0x0000000700dc7202 */ /* 0x000fe40000000f00 */
[----:B------:R-:W-:-:S02]  /*0770*/  CS2R R76, SRZ ;  /* 0x00000000004c7805 */ /* 0x000fc4000001ff00 */
[----:B------:R-:W-:Y:S02]  /*0780*/  SHF.R.U32.HI R3, RZ, 0x10, R7 ;  /* 0x00000010ff037819 */ /* 0x000fe40000011607 */
[----:B------:R-:W-:Y:S02]  /*0790*/  CS2R R78, SRZ ;  /* 0x00000000004e7805 */ /* 0x000fe4000001ff00 */
[----:B------:R-:W-:Y:S02]  /*07a0*/  MOV R219, R8 ;  /* 0x0000000800db7202 */ /* 0x000fe40000000f00 */
[----:B------:R-:W-:Y:S02]  /*07b0*/  CS2R R40, SRZ ;  /* 0x0000000000287805 */ /* 0x000fe4000001ff00 */
[----:B------:R-:W-:Y:S02]  /*07c0*/  SHF.R.U64 R6, R8, 0x10, R9 ;  /* 0x0000001008067819 */ /* 0x000fe40000001209 */
[----:B------:R-:W-:-:S02]  /*07d0*/  CS2R R42, SRZ ;  /* 0x00000000002a7805 */ /* 0x000fc4000001ff00 */
[----:B------:R-:W-:Y:S02]  /*07e0*/  MOV R218, R9 ;  /* 0x0000000900da7202 */ /* 0x000fe40000000f00 */
[----:B------:R-:W-:Y:S02]  /*07f0*/  CS2R R44, SRZ ;  /* 0x00000000002c7805 */ /* 0x000fe4000001ff00 */
[----:B------:R-:W-:Y:S02]  /*0800*/  SHF.R.U32.HI R7, RZ, 0x10, R9 ;  /* 0x00000010ff077819 */ /* 0x000fe40000011609 */
[----:B------:R-:W-:Y:S02]  /*0810*/  CS2R R46, SRZ ;  /* 0x00000000002e7805 */ /* 0x000fe4000001ff00 */
[----:B------:R-:W-:Y:S01]  /*0820*/  LOP3.LUT R4, R4, 0xffffffef, RZ, 0xc0, !PT ;  /* 0xffffffef04047812 */ /* 0x000fe200078ec0ff */
[----:B0-----:R-:W-:Y:S01]  /*0830*/  UISETP.NE.U32.AND UP0, UPT, UR4, URZ, UPT ;  /* 0x000000ff0400728c */ /* 0x001fe2000bf05070 */
[----:B------:R-:W-:Y:S01]  /*0840*/  MOV R217, R10 ;  /* 0x0000000a00d97202 */ /* 0x000fe20000000f00 */
[----:B------:R-:W0:Y:S01]  /*0850*/  LDCU.U8 UR4, c[0x0][0x410] ;  /* 0x00008200ff0477ac */ /* 0x000e220008000000 */
[----:B------:R-:W-:-:S02]  /*0860*/  SHF.R.U64 R8, R10, 0x10, R11 ;  /* 0x000000100a087819 */ /* 0x000fc4000000120b */
[----:B------:R-:W-:Y:S02]  /*0870*/  CS2R R48, SRZ ;  /* 0x0000000000307805 */ /* 0x000fe4000001ff00 */
[----:B------:R-:W-:Y:S01]  /*0880*/  MOV R216, R11 ;  /* 0x0000000b00d87202 */ /* 0x000fe20000000f00 */
[----:B------:R-:W-:Y:S01]  /*0890*/  UISETP.NE.AND.EX UP0, UPT, UR5, URZ, UPT, UP0 ;  /* 0x000000ff0500728c */ /* 0x000fe2000bf05300 */
[----:B------:R-:W-:Y:S02]  /*08a0*/  SHF.R.U32.HI R9, RZ, 0x10, R11 ;  /* 0x00000010ff097819 */ /* 0x000fe4000001160b */
[----:B------:R-:W-:Y:S02]  /*08b0*/  CS2R R50, SRZ ;  /* 0x0000000000327805 */ /* 0x000fe4000001ff00 */
[----:B------:R-:W-:Y:S02]  /*08c0*/  MOV R215, R12 ;  /* 0x0000000c00d77202 */ /* 0x000fe40000000f00 */
[----:B------:R-:W-:-:S02]  /*08d0*/  CS2R R52, SRZ ;  /* 0x0000000000347805 */ /* 0x000fc4000001ff00 */
[----:B------:R-:W-:Y:S02]  /*08e0*/  SHF.R.U64 R10, R12, 0x10, R13 ;  /* 0x000000100c0a7819 */ /* 0x000fe4000000120d */
[----:B------:R-:W-:Y:S02]  /*08f0*/  CS2R R54, SRZ ;  /* 0x0000000000367805 */ /* 0x000fe4000001ff00 */
[----:B------:R-:W-:Y:S02]  /*0900*/  PLOP3.LUT P0, PT, PT, PT, UP0, 0x80, 0x8 ;  /* 0x000000000008781c */ /* 0x000fe40003f0f008 */
[----:B------:R-:W-:Y:S02]  /*0910*/  CS2R R56, SRZ ;  /* 0x0000000000387805 */ /* 0x000fe4000001ff00 */
[----:B------:R-:W-:Y:S02]  /*0920*/  MOV R214, R13 ;  /* 0x0000000d00d67202 */ /* 0x000fe40000000f00 */
[----:B------:R-:W-:-:S02]  /*0930*/  CS2R R58, SRZ ;  /* 0x00000000003a7805 */ /* 0x000fc4000001ff00 */
[----:B------:R-:W-:Y:S02]  /*0940*/  SHF.R.U32.HI R11, RZ, 0x10, R13 ;  /* 0x00000010ff0b7819 */ /* 0x000fe4000001160d */
[----:B------:R-:W-:Y:S02]  /*0950*/  CS2R R60, SRZ ;  /* 0x00000000003c7805 */ /* 0x000fe4000001ff00 */
[----:B------:R-:W-:Y:S01]  /*0960*/  MOV R213, R14 ;  /* 0x0000000e00d57202 */ /* 0x000fe20000000f00 */
[----:B0-----:R-:W-:Y:S01]  /*0970*/  UISETP.NE.AND UP1, UPT, UR4, URZ, UPT ;  /* 0x000000ff0400728c */ /* 0x001fe2000bf25270 */
[----:B------:R-:W-:Y:S02]  /*0980*/  SHF.R.U64 R12, R14, 0x10, R15 ;  /* 0x000000100e0c7819 */ /* 0x000fe4000000120f */
[----:B------:R-:W-:Y:S02]  /*0990*/  CS2R R62, SRZ ;  /* 0x00000000003e7805 */ /* 0x000fe4000001ff00 */
[----:B------:R-:W-:-:S02]  /*09a0*/  MOV R212, R15 ;  /* 0x0000000f00d47202 */ /* 0x000fc40000000f00 */
[----:B------:R-:W-:Y:S02]  /*09b0*/  CS2R R64, SRZ ;  /* 0x0000000000407805 */ /* 0x000fe4000001ff00 */
[----:B------:R-:W-:Y:S02]  /*09c0*/  SHF.R.U32.HI R13, RZ, 0x10, R15 ;  /* 0x00000010ff0d7819 */ /* 0x000fe4000001160f */
[----:B------:R-:W-:Y:S02]  /*09d0*/  CS2R R66, SRZ ;  /* 0x0000000000427805 */ /* 0x000fe4000001ff00 */
[----:B------:R-:W-:Y:S02]  /*09e0*/  PLOP3.LUT P1, PT, PT, PT, UP1, 0x80, 0x8 ;  /* 0x000000000008781c */ /* 0x000fe40003f2f018 */
[----:B------:R-:W-:Y:S02]  /*09f0*/  CS2R R68, SRZ ;  /* 0x0000000000447805 */ /* 0x000fe4000001ff00 */
[----:B------:R-:W-:-:S02]  /*0a00*/  MOV R211, R16 ;  /* 0x0000001000d37202 */ /* 0x000fc40000000f00 */
[----:B------:R-:W-:Y:S02]  /*0a10*/  CS2R R70, SRZ ;  /* 0x0000000000467805 */ /* 0x000fe4000001ff00 */
[--C-:B------:R-:W-:Y:S02]  /*0a20*/  SHF.R.U64 R14, R16, 0x10, R17.reuse ;  /* 0x00000010100e7819 */ /* 0x100fe40000001211 */
[----:B------:R-:W-:Y:S02]  /*0a30*/  CS2R R72, SRZ ;  /* 0x0000000000487805 */ /* 0x000fe4000001ff00 */
[----:B------:R-:W-:Y:S02]  /*0a40*/  MOV R210, R17 ;  /* 0x0000001100d27202 */ /* 0x000fe40000000f00 */
[----:B------:R-:W-:Y:S02]  /*0a50*/  CS2R R74, SRZ ;  /* 0x00000000004a7805 */ /* 0x000fe4000001ff00 */
[----:B------:R-:W-:-:S02]  /*0a60*/  SHF.R.U32.HI R15, RZ, 0x10, R17 ;  /* 0x00000010ff0f7819 */ /* 0x000fc40000011611 */
[----:B------:R-:W-:Y:S02]  /*0a70*/  CS2R R112, SRZ ;  /* 0x0000000000707805 */ /* 0x000fe4000001ff00 */
[----:B------:R-:W-:Y:S02]  /*0a80*/  MOV R209, R18 ;  /* 0x0000001200d17202 */ /* 0x000fe40000000f00 */
[----:B------:R-:W-:Y:S02]  /*0a90*/  CS2R R114, SRZ ;  /* 0x0000000000727805 */ /* 0x000fe4000001ff00 */
[----:B------:R-:W-:Y:S02]  /*0aa0*/  SHF.R.U64 R16, R18, 0x10, R19 ;  /* 0x0000001012107819 */ /* 0x000fe40000001213 */
[----:B------:R-:W-:Y:S02]  /*0ab0*/  CS2R R80, SRZ ;  /* 0x0000000000507805 */ /* 0x000fe4000001ff00 */
[----:B------:R-:W-:-:S02]  /*0ac0*/  @P1 LOP3.LUT R4, R4, 0x10, RZ, 0xfc, !PT ;  /* 0x0000001004041812 */ /* 0x000fc400078efcff */
[----:B------:R-:W-:Y:S02]  /*0ad0*/  CS2R R82, SRZ ;  /* 0x0000000000527805 */ /* 0x000fe4000001ff00 */
[----:B------:R-:W-:Y:S02]  /*0ae0*/  MOV R208, R19 ;  /* 0x0000001300d07202 */ /* 0x000fe40000000f00 */
[----:B------:R-:W-:Y:S02]  /*0af0*/  CS2R R84, SRZ ;  /* 0x0000000000547805 */ /* 0x000fe4000001ff00 */
[----:B------:R-:W-:Y:S02]  /*0b00*/  SHF.R.U32.HI R17, RZ, 0x10, R19 ;  /* 0x00000010ff117819 */ /* 0x000fe40000011613 */
        /* <DEDUP_REMOVED lines=13> */
[----:B------:R-:W-:-:S02]  /*0be0*/  MOV R204, R23 ;  /* 0x0000001700cc7202 */ /* 0x000fc40000000f00 */
[----:B------:R-:W-:Y:S02]  /*0bf0*/  CS2R R100, SRZ ;  /* 0x0000000000647805 */ /* 0x000fe4000001ff00 */
[----:B------:R-:W-:Y:S02]  /*0c00*/  SHF.R.U32.HI R21, RZ, 0x10, R23 ;  /* 0x00000010ff157819 */ /* 0x000fe40000011617 */
[----:B------:R-:W-:Y:S02]  /*0c10*/  CS2R R102, SRZ ;  /* 0x0000000000667805 */ /* 0x000fe4000001ff00 */
[----:B------:R-:W-:Y:S02]  /*0c20*/  MOV R202, R24 ;  /* 0x0000001800ca7202 */ /* 0x000fe40000000f00 */
[----:B------:R-:W-:Y:S02]  /*0c30*/  CS2R R104, SRZ ;  /* 0x0000000000687805 */ /* 0x000fe4000001ff00 */
[----:B------:R-:W-:-:S02]  /*0c40*/  SHF.R.U64 R22, R24, 0x10, R25 ;  /* 0x0000001018167819 */ /* 0x000fc40000001219 */
[----:B------:R-:W-:Y:S02]  /*0c50*/  CS2R R106, SRZ ;  /* 0x00000000006a7805 */ /* 0x000fe4000001ff00 */
[----:B------:R-:W-:Y:S02]  /*0c60*/  MOV R200, R25 ;  /* 0x0000001900c87202 */ /* 0x000fe40000000f00 */
[----:B------:R-:W-:Y:S02]  /*0c70*/  CS2R R108, SRZ ;  /* 0x00000000006c7805 */ /* 0x000fe4000001ff00 */
[----:B------:R-:W-:Y:S02]  /*0c80*/  SHF.R.U32.HI R23, RZ, 0x10, R25 ;  /* 0x00000010ff177819 */ /* 0x000fe40000011619 */
[----:B------:R-:W-:Y:S02]  /*0c90*/  CS2R R110, SRZ ;  /* 0x00000000006e7805 */ /* 0x000fe4000001ff00 */
[----:B------:R-:W-:-:S02]  /*0ca0*/  LOP3.LUT R4, R4, 0xffffffdf, RZ, 0xc0, !PT ;  /* 0xffffffdf04047812 */ /* 0x000fc400078ec0ff */
[----:B------:R-:W-:Y:S02]  /*0cb0*/  PRMT R221, R0, 0x5410, R221 ;  /* 0x0000541000dd7816 */ /* 0x000fe400000000dd */
[----:B------:R-:W-:Y:S02]  /*0cc0*/  PRMT R220, R3, 0x5410, R220 ;  /* 0x0000541003dc7816 */ /* 0x000fe400000000dc */
[----:B------:R-:W-:Y:S02]  /*0cd0*/  PRMT R219, R6, 0x5410, R219 ;  /* 0x0000541006db7816 */ /* 0x000fe400000000db */
[----:B------:R-:W-:Y:S02]  /*0ce0*/  PRMT R218, R7, 0x5410, R218 ;  /* 0x0000541007da7816 */ /* 0x000fe400000000da */
[----:B------:R-:W-:Y:S02]  /*0cf0*/  PRMT R217, R8, 0x5410, R217 ;  /* 0x0000541008d97816 */ /* 0x000fe400000000d9 */
[----:B------:R-:W-:-:S02]  /*0d00*/  PRMT R216, R9, 0x5410, R216 ;  /* 0x0000541009d87816 */ /* 0x000fc400000000d8 */
        /* <DEDUP_REMOVED lines=14> */
[----:B------:R-:W-:-:S07]  /*0df0*/  @P0 LOP3.LUT R4, R4, 0x20, RZ, 0xfc, !PT ;  /* 0x0000002004040812 */ /* 0x000fce00078efcff */
.L_x_5383:
[----:B0--34-:R-:W0:Y:S01]  /*0e00*/  LDC.64 R34, c[0x0][0x3c0] ;  /* 0x0000f000ff227b82 */ /* 0x019e220000000a00 */
[C---:B------:R-:W-:Y:S02]  /*0e10*/  LOP3.LUT P0, RZ, R4.reuse, 0x20, RZ, 0xc0, !PT ;  /* 0x0000002004ff7812 */ /* 0x040fe4000780c0ff */
[----:B------:R-:W-:-:S05]  /*0e20*/  LOP3.LUT P1, RZ, R4, 0x10, RZ, 0xc0, !PT ;  /* 0x0000001004ff7812 */ /* 0x000fca000782c0ff */
[----:B------:R-:W1:Y:S01]  /*0e30*/  LDC.64 R6, c[0x0][0x3c8] ;  /* 0x0000f200ff067b82 */ /* 0x000e620000000a00 */
[----:B0-----:R-:W-:-:S05]  /*0e40*/  IMAD.WIDE R166, R5, 0x4, R34 ;  /* 0x0000000405a67825 */ /* 0x001fca00078e0222 */
[----:B------:R-:W2:Y:S01]  /*0e50*/  LDG.E R243, desc[UR10][R166.64] ;  /* 0x0000000aa6f37981 */ /* 0x000ea2000c1e1900 */
[----:B-1----:R-:W-:-:S05]  /*0e60*/  IMAD.WIDE R164, R5, 0x4, R6 ;  /* 0x0000000405a47825 */ /* 0x002fca00078e0206 */
[----:B------:R0:W5:Y:S01]  /*0e70*/  LDG.E R7, desc[UR10][R164.64] ;  /* 0x0000000aa4077981 */ /* 0x000162000c1e1900 */
[----:B------:R-:W-:Y:S01]  /*0e80*/  MOV R0, UR20 ;  /* 0x0000001400007c02 */ /* 0x000fe20008000f00 */
[----:B------:R-:W-:Y:S01]  /*0e90*/  BSSY.RECONVERGENT B0, `(.L_x_5243) ;  /* 0x0000394000007945 */ /* 0x000fe20003800200 */
[----:B------:R-:W1:Y:S03]  /*0ea0*/  S2R R6, SR_TID.X ;  /* 0x0000000000067919 */ /* 0x000e660000002100 */
[----:B------:R-:W-:-:S05]  /*0eb0*/  IMAD R35, R5, R0, RZ ;  /* 0x0000000005237224 */ /* 0x000fca00078e02ff */
[----:B------:R-:W-:-:S04]  /*0ec0*/  SHF.R.S32.HI R34, RZ, 0x1f, R35 ;  /* 0x0000001fff227819 */ /* 0x000fc80000011423 */
[----:B------:R-:W-:Y:S02]  /*0ed0*/  LEA.HI R34, R34, R35, RZ, 0x2 ;  /* 0x0000002322227211 */ /* 0x000fe400078f10ff */
[----:B-1----:R-:W-:-:S04]  /*0ee0*/  LOP3.LUT R35, R6, 0x1f, RZ, 0xc0, !PT ;  /* 0x0000001f06237812 */ /* 0x002fc800078ec0ff */
[----:B------:R-:W-:Y:S02]  /*0ef0*/  LEA.HI.SX32 R6, R34, R35, 0x1e ;  /* 0x0000002322067211 */ /* 0x000fe400078ff2ff */
[----:B--2---:R-:W-:Y:S01]  /*0f00*/  FSEL R243, R243, RZ, !P1 ;  /* 0x000000fff3f37208 */ /* 0x004fe20004800000 */
[----:B0-----:R-:W-:Y:S06]  /*0f10*/  @P0 BRA `(.L_x_5244) ;  /* 0x0000001800dc0947 */ /* 0x001fec0003800000 */
[C---:B------:R-:W-:Y:S01]  /*0f20*/  ISETP.GE.U32.AND P3, PT, R2.reuse, 0x60, PT ;  /* 0x000000600200780c */ /* 0x040fe20003f66070 */
[----:B------:R-:W-:Y:S01]  /*0f30*/  BSSY.RECONVERGENT B2, `(.L_x_5245) ;  /* 0x0000039000027945 */ /* 0x000fe20003800200 */
[----:B------:R-:W-:Y:S01]  /*0f40*/  ISETP.GE.U32.AND P2, PT, R2, 0x80, PT ;  /* 0x000000800200780c */ /* 0x000fe20003f46070 */
[----:B------:R-:W-:Y:S01]  /*0f50*/  HFMA2 R245, -RZ, RZ, 0, 0 ;  /* 0x00000000fff57431 */ /* 0x000fe200000001ff */
[----:B------:R-:W-:Y:S02]  /*0f60*/  LOP3.LUT R4, R4, 0xfffffffe, RZ, 0xc0, !PT ;  /* 0xfffffffe04047812 */ /* 0x000fe400078ec0ff */
[C---:B------:R-:W-:Y:S02]  /*0f70*/  ISETP.GE.U32.AND P1, PT, R2.reuse, 0xa0, PT ;  /* 0x000000a00200780c */ /* 0x040fe40003f26070 */
[C---:B------:R-:W-:Y:S02]  /*0f80*/  ISETP.GE.U32.AND P4, PT, R2.reuse, 0x20, PT ;  /* 0x000000200200780c */ /* 0x040fe40003f86070 */
[----:B------:R-:W-:-:S02]  /*0f90*/  ISETP.GE.U32.AND P0, PT, R2, 0xc0, PT ;  /* 0x000000c00200780c */ /* 0x000fc40003f06070 */
[----:B------:R-:W-:Y:S02]  /*0fa0*/  ISETP.GE.U32.AND P5, PT, R2, 0x40, PT ;  /* 0x000000400200780c */ /* 0x000fe40003fa6070 */
[----:B------:R-:W-:Y:S02]  /*0fb0*/  @P3 LOP3.LUT R4, R4, 0x1, RZ, 0xfc, !PT ;  /* 0x0000000104043812 */ /* 0x000fe400078efcff */
[----:B------:R-:W-:Y:S02]  /*0fc0*/  MOV R248, RZ ;  /* 0x000000ff00f87202 */ /* 0x000fe40000000f00 */
[----:B------:R-:W-:Y:S02]  /*0fd0*/  LOP3.LUT R4, R4, 0xfffffffd, RZ, 0xc0, !PT ;  /* 0xfffffffd04047812 */ /* 0x000fe400078ec0ff */
[----:B------:R-:W-:Y:S02]  /*0fe0*/  MOV R247, R6 ;  /* 0x0000000600f77202 */ /* 0x000fe40000000f00 */
[----:B------:R-:W-:-:S04]  /*0ff0*/  @P2 LOP3.LUT R4, R4, 0x2, RZ, 0xfc, !PT ;  /* 0x0000000204042812 */ /* 0x000fc800078efcff */
[----:B------:R-:W-:-:S04]  /*1000*/  LOP3.LUT R4, R4, 0xfffffffb, RZ, 0xc0, !PT ;  /* 0xfffffffb04047812 */ /* 0x000fc800078ec0ff */
[----:B------:R-:W-:-:S04]  /*1010*/  @P1 LOP3.LUT R4, R4, 0x4, RZ, 0xfc, !PT ;  /* 0x0000000404041812 */ /* 0x000fc800078efcff */
[----:B------:R-:W-:-:S04]  /*1020*/  LOP3.LUT R4, R4, 0xfffffff7, RZ, 0xc0, !PT ;  /* 0xfffffff704047812 */ /* 0x000fc800078ec0ff */
[----:B------:R-:W-:Y:S01]  /*1030*/  @P0 LOP3.LUT R4, R4, 0x8, RZ, 0xfc, !PT ;  /* 0x0000000804040812 */ /* 0x000fe200078efcff */
[----:B------:R-:W-:Y:S06]  /*1040*/  @!P4 BRA `(.L_x_5246) ;  /* 0x00000000009cc947 */ /* 0x000fec0003800000 */
[----:B------:R-:W0:Y:S08]  /*1050*/  LDC.64 R164, c[0x0][0x3a8] ;  /* 0x0000ea00ffa47b82 */ /* 0x000e300000000a00 */
[----:B------:R-:W1:Y:S01]  /*1060*/  LDC.64 R34, c[0x0][0x428] ;  /* 0x00010a00ff227b82 */ /* 0x000e620000000a00 */
[----:B0-----:R-:W-:-:S06]  /*1070*/  IMAD.WIDE.U32 R166, R6, 0x10, R164 ;  /* 0x0000001006a67825 */ /* 0x001fcc00078e00a4 */
[----:B------:R-:W2:Y:S01]  /*1080*/  LDG.E.128 R164, desc[UR10][R166.64] ;  /* 0x0000000aa6a47981 */ /* 0x000ea2000c1e1d00 */
[----:B-1----:R-:W-:-:S06]  /*1090*/  IMAD.WIDE.U32 R168, R6, 0x10, R34 ;  /* 0x0000001006a87825 */ /* 0x002fcc00078e0022 */
[----:B------:R-:W3:Y:S01]  /*10a0*/  LDG.E.128 R168, desc[UR10][R168.64] ;  /* 0x0000000aa8a87981 */ /* 0x000ee2000c1e1d00 */
[--C-:B------:R-:W-:Y:S01]  /*10b0*/  HADD2.F32 R35, -RZ, R221.reuse.H1_H1 ;  /* 0x300000ddff237230 */ /* 0x100fe20000004100 */
[----:B------:R-:W-:Y:S01]  /*10c0*/  IADD3 R247, PT, PT, R6, 0x20, RZ ;  /* 0x0000002006f77810 */ /* 0x000fe20007ffe0ff */
[----:B------:R-:W-:Y:S02]  /*10d0*/  HADD2.F32 R34, -RZ, R221.H0_H0 ;  /* 0x200000ddff227230 */ /* 0x000fe40000004100 */
[C---:B--2---:R-:W-:Y:S01]  /*10e0*/  FADD.FTZ R164, -R243.reuse, R164 ;  /* 0x000000a4f3a47221 */ /* 0x044fe20000010100 */
[C---:B------:R-:W-:Y:S01]  /*10f0*/  FADD.FTZ R178, -R243.reuse, R165 ;  /* 0x000000a5f3b27221 */ /* 0x040fe20000010100 */
[C---:B------:R-:W-:Y:S01]  /*1100*/  FADD.FTZ R166, -R243.reuse, R166 ;  /* 0x000000a6f3a67221 */ /* 0x040fe20000010100 */
[----:B------:R-:W-:Y:S01]  /*1110*/  FADD.FTZ R244, -R243, R167 ;  /* 0x000000a7f3f47221 */ /* 0x000fe20000010100 */
[C---:B-----5:R-:W-:Y:S01]  /*1120*/  FMUL.FTZ R3, R7.reuse, R164 ;  /* 0x000000a407037220 */ /* 0x060fe20000410000 */
[----:B------:R-:W-:Y:S01]  /*1130*/  FMUL.FTZ R178, R7, R178 ;  /* 0x000000b207b27220 */ /* 0x000fe20000410000 */
[----:B------:R-:W-:-:S02]  /*1140*/  HADD2.F32 R164, -RZ, R220.H0_H0 ;  /* 0x200000dcffa47230 */ /* 0x000fc40000004100 */
[----:B------:R-:W-:Y:S01]  /*1150*/  FMUL.FTZ R197, R7, R166 ;  /* 0x000000a607c57220 */ /* 0x000fe20000410000 */
[----:B---3--:R-:W-:Y:S01]  /*1160*/  FMUL.FTZ R180, R168, R35 ;  /* 0x00000023a8b47220 */ /* 0x008fe20000410000 */
[----:B------:R-:W-:Y:S02]  /*1170*/  HADD2.F32 R35, -RZ, R220.H1_H1 ;  /* 0x300000dcff237230 */ /* 0x000fe40000004100 */
[----:B------:R-:W-:Y:S01]  /*1180*/  FMUL.FTZ R199, R169, R34 ;  /* 0x00000022a9c77220 */ /* 0x000fe20000410000 */
[----:B------:R-:W-:Y:S01]  /*1190*/  FMUL.FTZ R241, R171, R164 ;  /* 0x000000a4abf17220 */ /* 0x000fe20000410000 */
[----:B------:R-:W-:Y:S01]  /*11a0*/  FADD.FTZ R34, RZ, R180 ;  /* 0x000000b4ff227221 */ /* 0x000fe20000010000 */
[----:B------:R-:W-:Y:S01]  /*11b0*/  FFMA.FTZ R165, R3, R180, RZ ;  /* 0x000000b403a57223 */ /* 0x000fe200000100ff */
        /* <DEDUP_REMOVED lines=16> */
.L_x_5246:
[----:B------:R-:W-:Y:S05]  /*12c0*/  BSYNC.RECONVERGENT B2 ;  /* 0x0000000000027941 */ /* 0x000fea0003800200 */
.L_x_5245:
        /* <DEDUP_REMOVED lines=41> */
.L_x_5248:
[----:B------:R-:W-:Y:S05]  /*1560*/  BSYNC.RECONVERGENT B2 ;  /* 0x0000000000027941 */ /* 0x000fea0003800200 */
.L_x_5247:
        /* <DEDUP_REMOVED lines=10> */
[C---:B--2---:R-:W-:Y:S01]  /*1610*/  FADD.FTZ R32, -R243.reuse, R32 ;  /* 0x00000020f3207221 */ /* 0x044fe20000010100 */
[C---:B------:R-:W-:Y:S01]  /*1620*/  FADD.FTZ R34, -R243.reuse, R34 ;  /* 0x00000022f3227221 */ /* 0x040fe20000010100 */
[----:B------:R-:W-:Y:S02]  /*1630*/  FADD.FTZ R236, -R243, R35 ;  /* 0x00000023f3ec7221 */ /* 0x000fe40000010100 */
[----:B-----5:R-:W-:Y:S01]  /*1640*/  FMUL.FTZ R9, R7, R32 ;  /* 0x0000002007097220 */ /* 0x020fe20000410000 */
[----:B------:R-:W-:Y:S01]  /*1650*/  FADD.FTZ R32, -R243, R33 ;  /* 0x00000021f3207221 */ /* 0x000fe20000010100 */
[C---:B------:R-:W-:Y:S01]  /*1660*/  FMUL.FTZ R33, R7.reuse, R34 ;  /* 0x0000002207217220 */ /* 0x040fe20000410000 */
[----:B------:R-:W-:Y:S01]  /*1670*/  FMUL.FTZ R236, R7, R236 ;  /* 0x000000ec07ec7220 */ /* 0x000fe20000410000 */
[----:B---3--:R-:W-:Y:S01]  /*1680*/  FADD.FTZ R80, R80, R164 ;  /* 0x000000a450507221 */ /* 0x008fe20000010000 */
[C---:B------:R-:W-:Y:S01]  /*1690*/  FFMA.FTZ R40, R164.reuse, R9, R40 ;  /* 0x00000009a4287223 */ /* 0x040fe20000010028 */
[----:B------:R-:W-:Y:S01]  /*16a0*/  FMUL.FTZ R172, R164, R169 ;  /* 0x000000a9a4ac7220 */ /* 0x000fe20000410000 */
[----:B------:R-:W-:-:S02]  /*16b0*/  HADD2.F32 R164, -RZ, R217.H0_H0 ;  /* 0x200000d9ffa47230 */ /* 0x000fc40000004100 */
[----:B------:R-:W-:Y:S01]  /*16c0*/  FMUL.FTZ R32, R7, R32 ;  /* 0x0000002007207220 */ /* 0x000fe20000410000 */
[----:B------:R-:W-:Y:S01]  /*16d0*/  FADD.FTZ R81, R81, R165 ;  /* 0x000000a551517221 */ /* 0x000fe20000010000 */
[----:B------:R-:W-:Y:S01]  /*16e0*/  FADD.FTZ R34, R245, R172 ;  /* 0x000000acf5227221 */ /* 0x000fe20000010000 */
[----:B------:R-:W-:Y:S01]  /*16f0*/  FADD.FTZ R82, R82, R166 ;  /* 0x000000a652527221 */ /* 0x000fe20000010000 */
[C---:B------:R-:W-:Y:S01]  /*1700*/  FFMA.FTZ R41, R165.reuse, R32, R41 ;  /* 0x00000020a5297223 */ /* 0x040fe20000010029 */
[----:B------:R-:W-:Y:S01]  /*1710*/  FMUL.FTZ R191, R165, R164 ;  /* 0x000000a4a5bf7220 */ /* 0x000fe20000410000 */
[--C-:B------:R-:W-:Y:S02]  /*1720*/  HADD2.F32 R165, -RZ, R216.reuse.H1_H1 ;  /* 0x300000d8ffa57230 */ /* 0x100fe40000004100 */
[----:B------:R-:W-:Y:S01]  /*1730*/  FFMA.FTZ R42, R166, R33, R42 ;  /* 0x00000021a62a7223 */ /* 0x000fe2000001002a */
[----:B------:R-:W-:Y:S02]  /*1740*/  HADD2.F32 R164, -RZ, R216.H0_H0 ;  /* 0x200000d8ffa47230 */ /* 0x000fe40000004100 */
[----:B------:R-:W-:Y:S01]  /*1750*/  FADD.FTZ R35, R34, R191 ;  /* 0x000000bf22237221 */ /* 0x000fe20000010000 */
[----:B------:R-:W-:Y:S01]  /*1760*/  FADD.FTZ R83, R83, R167 ;  /* 0x000000a753537221 */ /* 0x000fe20000010000 */
[----:B------:R-:W-:Y:S01]  /*1770*/  FMUL.FTZ R238, R166, R165 ;  /* 0x000000a5a6ee7220 */ /* 0x000fe20000410000 */
[----:B------:R-:W-:Y:S01]  /*1780*/  FFMA.FTZ R165, R9, R172, R248 ;  /* 0x000000ac09a57223 */ /* 0x000fe200000100f8 */
[C---:B------:R-:W-:Y:S01]  /*1790*/  FMUL.FTZ R237, R167.reuse, R164 ;  /* 0x000000a4a7ed7220 */ /* 0x040fe20000410000 */
[----:B------:R-:W-:Y:S01]  /*17a0*/  FFMA.FTZ R43, R167, R236, R43 ;  /* 0x000000eca72b7223 */ /* 0x000fe2000001002b */
[----:B------:R-:W-:Y:S01]  /*17b0*/  FADD.FTZ R164, R35, R238 ;  /* 0x000000ee23a47221 */ /* 0x000fe20000010000 */
[----:B------:R-:W-:-:S03]  /*17c0*/  FFMA.FTZ R34, R32, R191, R165 ;  /* 0x000000bf20227223 */ /* 0x000fc600000100a5 */
[----:B------:R-:W-:Y:S01]  /*17d0*/  FADD.FTZ R245, R164, R237 ;  /* 0x000000eda4f57221 */ /* 0x000fe20000010000 */
[----:B------:R-:W-:-:S04]  /*17e0*/  FFMA.FTZ R35, R33, R238, R34 ;  /* 0x000000ee21237223 */ /* 0x000fc80000010022 */
[----:B------:R-:W-:-:S07]  /*17f0*/  FFMA.FTZ R248, R236, R237, R35 ;  /* 0x000000edecf87223 */ /* 0x000fce0000010023 */
.L_x_5250:
[----:B------:R-:W-:Y:S05]  /*1800*/  BSYNC.RECONVERGENT B2 ;  /* 0x0000000000027941 */ /* 0x000fea0003800200 */
.L_x_5249:
        /* <DEDUP_REMOVED lines=41> */
.L_x_5252:
[----:B------:R-:W-:Y:S05]  /*1aa0*/  BSYNC.RECONVERGENT B2 ;  /* 0x0000000000027941 */ /* 0x000fea0003800200 */
.L_x_5251:
        /* <DEDUP_REMOVED lines=41> */
.L_x_5254:
[----:B------:R-:W-:Y:S05]  /*1d40*/  BSYNC.RECONVERGENT B2 ;  /* 0x0000000000027941 */ /* 0x000fea0003800200 */
.L_x_5253:
        /* <DEDUP_REMOVED lines=41> */
.L_x_5256:
[----:B------:R-:W-:Y:S05]  /*1fe0*/  BSYNC.RECONVERGENT B2 ;  /* 0x0000000000027941 */ /* 0x000fea0003800200 */
.L_x_5255:
[----:B------:R-:W-:Y:S01]  /*1ff0*/  ISETP.GE.U32.AND P3, PT, R2, 0xe0, PT ;  /* 0x000000e00200780c */ /* 0x000fe20003f66070 */
[----:B------:R-:W-:-:S12]  /*2000*/  BSSY.RECONVERGENT B2, `(.L_x_5257) ;  /* 0x0000029000027945 */ /* 0x000fd80003800200 */
        /* <DEDUP_REMOVED lines=40> */
.L_x_5258:
[----:B------:R-:W-:Y:S05]  /*2290*/  BSYNC.RECONVERGENT B2 ;  /* 0x0000000000027941 */ /* 0x000fea0003800200 */
.L_x_5257:
        /* <DEDUP_REMOVED lines=12> */
[--C-:B------:R-:W-:Y:S02]  /*2360*/  HADD2.F32 R35, -RZ, R206.reuse.H1_H1 ;  /* 0x300000ceff237230 */ /* 0x100fe40000004100 */
        /* <DEDUP_REMOVED lines=9> */
[----:B------:R-:W-:Y:S01]  /*2400*/  FMUL.FTZ R173, R169, R34 ;  /* 0x00000022a9ad7220 */ /* 0x000fe20000410000 */
[----:B------:R-:W-:Y:S01]  /*2410*/  FMUL.FTZ R196, R170, R35 ;  /* 0x00000023aac47220 */ /* 0x000fe20000410000 */
[----:B------:R-:W-:Y:S01]  /*2420*/  FMUL.FTZ R31, R7, R166 ;  /* 0x000000a6071f7220 */ /* 0x000fe20000410000 */
[----:B------:R-:W-:Y:S01]  /*2430*/  FADD.FTZ R34, R245, R24 ;  /* 0x00000018f5227221 */ /* 0x000fe20000010000 */
[----:B------:R-:W-:Y:S01]  /*2440*/  FFMA.FTZ R165, R19, R24, R248 ;  /* 0x0000001813a57223 */ /* 0x000fe200000100f8 */
[----:B------:R-:W-:Y:S01]  /*2450*/  FMUL.FTZ R227, R171, R164 ;  /* 0x000000a4abe37220 */ /* 0x000fe20000410000 */
[----:B------:R-:W-:Y:S01]  /*2460*/  FADD.FTZ R100, R100, R168 ;  /* 0x000000a864647221 */ /* 0x000fe20000010000 */
        /* <DEDUP_REMOVED lines=12> */
[----:B------:R-:W-:-:S07]  /*2530*/  FFMA.FTZ R248, R194, R227, R35 ;  /* 0x000000e3c2f87223 */ /* 0x000fce0000010023 */
.L_x_5260:
[----:B------:R-:W-:Y:S05]  /*2540*/  BSYNC.RECONVERGENT B2 ;  /* 0x0000000000027941 */ /* 0x000fea0003800200 */
.L_x_5259:
        /* <DEDUP_REMOVED lines=42> */
.L_x_5262:
[----:B------:R-:W-:Y:S05]  /*27f0*/  BSYNC.RECONVERGENT B2 ;  /* 0x0000000000027941 */ /* 0x000fea0003800200 */
.L_x_5261:
[----:B------:R-:W-:-:S13]  /*2800*/  ISETP.GE.U32.AND P0, PT, R2, 0x140, PT ;  /* 0x000001400200780c */ /* 0x000fda0003f06070 */
[----:B------:R-:W-:Y:S05]  /*2810*/  @!P0 BRA `(.L_x_5263) ;  /* 0x0000001c00ec8947 */ /* 0x000fea0003800000 */
[----:B------:R-:W0:Y:S08]  /*2820*/  LDC.64 R164, c[0x0][0x3a8] ;  /* 0x0000ea00ffa47b82 */ /* 0x000e300000000a00 */
[----:B------:R-:W1:Y:S01]  /*2830*/  LDC.64 R34, c[0x0][0x428] ;  /* 0x00010a00ff227b82 */ /* 0x000e620000000a00 */
[----:B0-----:R-:W-:-:S05]  /*2840*/  IMAD.WIDE.U32 R250, R247, 0x10, R164 ;  /* 0x00000010f7fa7825 */ /* 0x001fca00078e00a4 */
[----:B------:R-:W2:Y:S01]  /*2850*/  LDG.E.128 R164, desc[UR10][R250.64] ;  /* 0x0000000afaa47981 */ /* 0x000ea2000c1e1d00 */
[----:B-1----:R-:W-:-:S06]  /*2860*/  IMAD.WIDE.U32 R168, R247, 0x10, R34 ;  /* 0x00000010f7a87825 */ /* 0x002fcc00078e0022 */
[----:B------:R-:W3:Y:S01]  /*2870*/  LDG.E.128 R168, desc[UR10][R168.64] ;  /* 0x0000000aa8a87981 */ /* 0x000ee2000c1e1d00 */
[--C-:B------:R-:W-:Y:S02]  /*2880*/  HADD2.F32 R35, -RZ, R202.reuse.H1_H1 ;  /* 0x300000caff237230 */ /* 0x100fe40000004100 */
        /* <DEDUP_REMOVED lines=8> */
[C---:B------:R-:W-:Y:S01]  /*2910*/  FMUL.FTZ R201, R7.reuse, R166 ;  /* 0x000000a607c97220 */ /* 0x040fe20000410000 */
        /* <DEDUP_REMOVED lines=23> */
.L_x_5244:
        /* <DEDUP_REMOVED lines=28> */
[--C-:B------:R-:W-:Y:S01]  /*2c50*/  HADD2.F32 R35, -RZ, R221.reuse.H1_H1 ;  /* 0x300000ddff237230 */ /* 0x100fe20000004100 */
[----:B------:R-:W-:Y:S01]  /*2c60*/  IADD3 R247, PT, PT, R6, 0x20, RZ ;  /* 0x0000002006f77810 */ /* 0x000fe20007ffe0ff */
[----:B------:R-:W-:Y:S02]  /*2c70*/  HADD2.F32 R34, -RZ, R221.H0_H0 ;  /* 0x200000ddff227230 */ /* 0x000fe40000004100 */
[C---:B---3--:R-:W-:Y:S01]  /*2c80*/  FADD.FTZ R164, -R243.reuse, R164 ;  /* 0x000000a4f3a47221 */ /* 0x048fe20000010100 */
[C---:B------:R-:W-:Y:S01]  /*2c90*/  FADD.FTZ R178, -R243.reuse, R165 ;  /* 0x000000a5f3b27221 */ /* 0x040fe20000010100 */
[C---:B------:R-:W-:Y:S01]  /*2ca0*/  FADD.FTZ R166, -R243.reuse, R166 ;  /* 0x000000a6f3a67221 */ /* 0x040fe20000010100 */
[----:B------:R-:W-:Y:S01]  /*2cb0*/  FADD.FTZ R244, -R243, R167 ;  /* 0x000000a7f3f47221 */ /* 0x000fe20000010100 */
[C---:B-----5:R-:W-:Y:S01]  /*2cc0*/  FMUL.FTZ R3, R7.reuse, R164 ;  /* 0x000000a407037220 */ /* 0x060fe20000410000 */
[----:B------:R-:W-:Y:S01]  /*2cd0*/  FMUL.FTZ R178, R7, R178 ;  /* 0x000000b207b27220 */ /* 0x000fe20000410000 */
[----:B------:R-:W-:-:S02]  /*2ce0*/  HADD2.F32 R164, -RZ, R220.H0_H0 ;  /* 0x200000dcffa47230 */ /* 0x000fc40000004100 */
[----:B------:R-:W-:Y:S01]  /*2cf0*/  FMUL.FTZ R197, R7, R166 ;  /* 0x000000a607c57220 */ /* 0x000fe20000410000 */
[----:B----4-:R-:W-:Y:S01]  /*2d00*/  FMUL.FTZ R180, R168, R35 ;  /* 0x00000023a8b47220 */ /* 0x010fe20000410000 */
        /* <DEDUP_REMOVED lines=21> */
.L_x_5265:
[----:B------:R-:W-:Y:S05]  /*2e60*/  BSYNC.RECONVERGENT B2 ;  /* 0x0000000000027941 */ /* 0x000fea0003800200 */
.L_x_5264:
[----:B------:R-:W-:Y:S04]  /*2e70*/  BSSY.RECONVERGENT B2, `(.L_x_5266) ;  /* 0x000002c000027945 */ /* 0x000fe80003800200 */
[----:B------:R-:W-:Y:S05]  /*2e80*/  @!P5 BRA `(.L_x_5267) ;  /* 0x0000000000a8d947 */ /* 0x000fea0003800000 */
[----:B------:R-:W0:Y:S08]  /*2e90*/  LDC.64 R34, c[0x0][0x428] ;  /* 0x00010a00ff227b82 */ /* 0x000e300000000a00 */
[----:B------:R-:W1:Y:S01]  /*2ea0*/  LDC.64 R124, c[0x0][0x3a8] ;  /* 0x0000ea00ff7c7b82 */ /* 0x000e620000000a00 */
[----:B0-----:R-:W-:-:S07]  /*2eb0*/  IMAD.WIDE.U32 R168, R247, 0x10, R34 ;  /* 0x00000010f7a87825 */ /* 0x001fce00078e0022 */
[----:B------:R-:W0:Y:S01]  /*2ec0*/  LDC.64 R34, c[0x0][0x438] ;  /* 0x00010e00ff227b82 */ /* 0x000e220000000a00 */
[----:B------:R-:W2:Y:S01]  /*2ed0*/  LDG.E.128 R168, desc[UR10][R168.64] ;  /* 0x0000000aa8a87981 */ /* 0x000ea2000c1e1d00 */
[----:B-1----:R-:W-:-:S06]  /*2ee0*/  IMAD.WIDE.U32 R166, R247, 0x10, R124 ;  /* 0x00000010f7a67825 */ /* 0x002fcc00078e007c */
[----:B------:R-:W3:Y:S01]  /*2ef0*/  LDG.E.128 R164, desc[UR10][R166.64] ;  /* 0x0000000aa6a47981 */ /* 0x000ee2000c1e1d00 */
[----:B0-----:R-:W-:-:S06]  /*2f00*/  IMAD.WIDE.U32 R124, R247, 0x10, R34 ;  /* 0x00000010f77c7825 */ /* 0x001fcc00078e0022 */
[----:B------:R-:W5:Y:S01]  /*2f10*/  LDG.E.128 R124, desc[UR10][R124.64] ;  /* 0x0000000a7c7c7981 */ /* 0x000f62000c1e1d00 */
[--C-:B------:R-:W-:Y:S02]  /*2f20*/  HADD2.F32 R35, -RZ, R219.reuse.H1_H1 ;  /* 0x300000dbff237230 */ /* 0x100fe40000004100 */
[----:B------:R-:W-:Y:S01]  /*2f30*/  HADD2.F32 R34, -RZ, R219.H0_H0 ;  /* 0x200000dbff227230 */ /* 0x000fe20000004100 */
[----:B------:R-:W-:Y:S02]  /*2f40*/  IADD3 R247, PT, PT, R247, 0x20, RZ ;  /* 0x00000020f7f77810 */ /* 0x000fe40007ffe0ff */
[----:B--2---:R-:W-:Y:S01]  /*2f50*/  FMUL.FTZ R176, R35, R168 ;  /* 0x000000a823b07220 */ /* 0x004fe20000410000 */
[----:B------:R-:W-:Y:S02]  /*2f60*/  HADD2.F32 R35, -RZ, R218.H1_H1 ;  /* 0x300000daff237230 */ /* 0x000fe40000004100 */
[----:B------:R-:W-:Y:S01]  /*2f70*/  FMUL.FTZ R195, R34, R169 ;  /* 0x000000a922c37220 */ /* 0x000fe20000410000 */
[C---:B---3--:R-:W-:Y:S01]  /*2f80*/  FADD.FTZ R164, -R243.reuse, R164 ;  /* 0x000000a4f3a47221 */ /* 0x048fe20000010100 */
[----:B------:R-:W-:-:S03]  /*2f90*/  FADD.FTZ R174, -R243, R165 ;  /* 0x000000a5f3ae7221 */ /* 0x000fc60000010100 */
[----:B-----5:R-:W-:Y:S01]  /*2fa0*/  FMUL.FTZ R23, R7, R164 ;  /* 0x000000a407177220 */ /* 0x020fe20000410000 */
[----:B------:R-:W-:Y:S01]  /*2fb0*/  FADD.FTZ R34, R245, R176 ;  /* 0x000000b0f5227221 */ /* 0x000fe20000010000 */
[----:B------:R-:W-:Y:S01]  /*2fc0*/  FMUL.FTZ R174, R7, R174 ;  /* 0x000000ae07ae7220 */ /* 0x000fe20000410000 */
[----:B------:R-:W-:Y:S01]  /*2fd0*/  FADD.FTZ R166, -R243, R166 ;  /* 0x000000a6f3a67221 */ /* 0x000fe20000010100 */
[----:B------:R-:W-:Y:S01]  /*2fe0*/  FFMA.FTZ R165, R23, R176, R248 ;  /* 0x000000b017a57223 */ /* 0x000fe200000100f8 */
[----:B------:R-:W-:Y:S02]  /*2ff0*/  HADD2.F32 R164, -RZ, R218.H0_H0 ;  /* 0x200000daffa47230 */ /* 0x000fe40000004100 */
[----:B------:R-:W-:Y:S01]  /*3000*/  FMUL.FTZ R242, R35, R170 ;  /* 0x000000aa23f27220 */ /* 0x000fe20000410000 */
[----:B------:R-:W-:Y:S01]  /*3010*/  FADD.FTZ R35, R34, R195 ;  /* 0x000000c322237221 */ /* 0x000fe20000010000 */
[----:B------:R-:W-:Y:S01]  /*3020*/  FMUL.FTZ R193, R7, R166 ;  /* 0x000000a607c17220 */ /* 0x000fe20000410000 */
[----:B------:R-:W-:Y:S01]  /*3030*/  FADD.FTZ R240, -R243, R167 ;  /* 0x000000a7f3f07221 */ /* 0x000fe20000010100 */
[----:B------:R-:W-:Y:S01]  /*3040*/  FFMA.FTZ R34, R174, R195, R165 ;  /* 0x000000c3ae227223 */ /* 0x000fe200000100a5 */
        /* <DEDUP_REMOVED lines=14> */
.L_x_5267:
[----:B------:R-:W-:Y:S05]  /*3130*/  BSYNC.RECONVERGENT B2 ;  /* 0x0000000000027941 */ /* 0x000fea0003800200 */
.L_x_5266:
        /* <DEDUP_REMOVED lines=13> */
[C---:B---3--:R-:W-:Y:S01]  /*3210*/  FADD.FTZ R32, -R243.reuse, R32 ;  /* 0x00000020f3207221 */ /* 0x048fe20000010100 */
[C---:B------:R-:W-:Y:S01]  /*3220*/  FADD.FTZ R34, -R243.reuse, R34 ;  /* 0x00000022f3227221 */ /* 0x040fe20000010100 */
[----:B------:R-:W-:Y:S02]  /*3230*/  FADD.FTZ R236, -R243, R35 ;  /* 0x00000023f3ec7221 */ /* 0x000fe40000010100 */
[----:B-----5:R-:W-:Y:S01]  /*3240*/  FMUL.FTZ R9, R7, R32 ;  /* 0x0000002007097220 */ /* 0x020fe20000410000 */
[----:B------:R-:W-:Y:S01]  /*3250*/  FADD.FTZ R32, -R243, R33 ;  /* 0x00000021f3207221 */ /* 0x000fe20000010100 */
[C---:B------:R-:W-:Y:S01]  /*3260*/  FMUL.FTZ R33, R7.reuse, R34 ;  /* 0x0000002207217220 */ /* 0x040fe20000410000 */
[----:B------:R-:W-:Y:S01]  /*3270*/  FMUL.FTZ R236, R7, R236 ;  /* 0x000000ec07ec7220 */ /* 0x000fe20000410000 */
[----:B----4-:R-:W-:Y:S01]  /*3280*/  FADD.FTZ R80, R80, R164 ;  /* 0x000000a450507221 */ /* 0x010fe20000010000 */
[----:B------:R-:W-:Y:S01]  /*3290*/  FFMA.FTZ R40, R164, R9, R40 ;  /* 0x00000009a4287223 */ /* 0x000fe20000010028 */
[----:B------:R-:W-:Y:S01]  /*32a0*/  FMUL.FTZ R172, R169, R164 ;  /* 0x000000a4a9ac7220 */ /* 0x000fe20000410000 */
[----:B------:R-:W-:-:S02]  /*32b0*/  HADD2.F32 R164, -RZ, R217.H0_H0 ;  /* 0x200000d9ffa47230 */ /* 0x000fc40000004100 */
[----:B------:R-:W-:Y:S01]  /*32c0*/  FMUL.FTZ R32, R7, R32 ;  /* 0x0000002007207220 */ /* 0x000fe20000410000 */
[----:B------:R-:W-:Y:S01]  /*32d0*/  FADD.FTZ R81, R81, R165 ;  /* 0x000000a551517221 */ /* 0x000fe20000010000 */
[----:B------:R-:W-:Y:S01]  /*32e0*/  FADD.FTZ R34, R245, R172 ;  /* 0x000000acf5227221 */ /* 0x000fe20000010000 */
[----:B------:R-:W-:Y:S01]  /*32f0*/  FADD.FTZ R82, R82, R166 ;  /* 0x000000a652527221 */ /* 0x000fe20000010000 */
[----:B------:R-:W-:Y:S01]  /*3300*/  FFMA.FTZ R41, R165, R32, R41 ;  /* 0x00000020a5297223 */ /* 0x000fe20000010029 */
        /* <DEDUP_REMOVED lines=8> */
[----:B------:R-:W-:Y:S01]  /*3390*/  FMUL.FTZ R237, R164, R167 ;  /* 0x000000a7a4ed7220 */ /* 0x000fe20000410000 */
[----:B------:R-:W-:Y:S01]  /*33a0*/  FFMA.FTZ R43, R167, R236, R43 ;  /* 0x000000eca72b7223 */ /* 0x000fe2000001002b */
[----:B------:R-:W-:Y:S01]  /*33b0*/  FADD.FTZ R164, R35, R238 ;  /* 0x000000ee23a47221 */ /* 0x000fe20000010000 */
[----:B------:R-:W-:-:S03]  /*33c0*/  FFMA.FTZ R34, R32, R191, R165 ;  /* 0x000000bf20227223 */ /* 0x000fc600000100a5 */
[----:B------:R-:W-:Y:S01]  /*33d0*/  FADD.FTZ R245, R164, R237 ;  /* 0x000000eda4f57221 */ /* 0x000fe20000010000 */
[----:B------:R-:W-:-:S04]  /*33e0*/  FFMA.FTZ R35, R33, R238, R34 ;  /* 0x000000ee21237223 */ /* 0x000fc80000010022 */
[----:B------:R-:W-:-:S07]  /*33f0*/  FFMA.FTZ R248, R236, R237, R35 ;  /* 0x000000edecf87223 */ /* 0x000fce0000010023 */
.L_x_5269:
[----:B------:R-:W-:Y:S05]  /*3400*/  BSYNC.RECONVERGENT B2 ;  /* 0x0000000000027941 */ /* 0x000fea0003800200 */
.L_x_5268:
        /* <DEDUP_REMOVED lines=44> */
.L_x_5271:
[----:B------:R-:W-:Y:S05]  /*36d0*/  BSYNC.RECONVERGENT B2 ;  /* 0x0000000000027941 */ /* 0x000fea0003800200 */
.L_x_5270:
        /* <DEDUP_REMOVED lines=44> */
.L_x_5273:
[----:B------:R-:W-:Y:S05]  /*39a0*/  BSYNC.RECONVERGENT B2 ;  /* 0x0000000000027941 */ /* 0x000fea0003800200 */
.L_x_5272:
        /* <DEDUP_REMOVED lines=44> */
.L_x_5275:
[----:B------:R-:W-:Y:S05]  /*3c70*/  BSYNC.RECONVERGENT B2 ;  /* 0x0000000000027941 */ /* 0x000fea0003800200 */
.L_x_5274:
[----:B------:R-:W-:Y:S01]  /*3c80*/  ISETP.GE.U32.AND P3, PT, R2, 0xe0, PT ;  /* 0x000000e00200780c */ /* 0x000fe20003f66070 */
[----:B------:R-:W-:-:S12]  /*3c90*/  BSSY.RECONVERGENT B2, `(.L_x_5276) ;  /* 0x000002c000027945 */ /* 0x000fd80003800200 */
        /* <DEDUP_REMOVED lines=43> */
.L_x_5277:
[----:B------:R-:W-:Y:S05]  /*3f50*/  BSYNC.RECONVERGENT B2 ;  /* 0x0000000000027941 */ /* 0x000fea0003800200 */
.L_x_5276:
        /* <DEDUP_REMOVED lines=15> */
[--C-:B------:R-:W-:Y:S02]  /*4050*/  HADD2.F32 R35, -RZ, R206.reuse.H1_H1 ;  /* 0x300000ceff237230 */ /* 0x100fe40000004100 */
        /* <DEDUP_REMOVED lines=29> */
.L_x_5279:
[----:B------:R-:W-:Y:S05]  /*4230*/  BSYNC.RECONVERGENT B2 ;  /* 0x0000000000027941 */ /* 0x000fea0003800200 */
.L_x_5278:
        /* <DEDUP_REMOVED lines=45> */
.L_x_5281:
[----:B------:R-:W-:Y:S05]  /*4510*/  BSYNC.RECONVERGENT B2 ;  /* 0x0000000000027941 */ /* 0x000fea0003800200 */
.L_x_5280:
[----:B------:R-:W-:-:S13]  /*4520*/  ISETP.GE.U32.AND P0, PT, R2, 0x140, PT ;  /* 0x000001400200780c */ /* 0x000fda0003f06070 */
[----:B------:R-:W-:Y:S05]  /*4530*/  @!P0 BRA `(.L_x_5263) ;  /* 0x0000000000a48947 */ /* 0x000fea0003800000 */
[----:B------:R-:W0:Y:S08]  /*4540*/  LDC.64 R34, c[0x0][0x428] ;  /* 0x00010a00ff227b82 */ /* 0x000e300000000a00 */
[----:B------:R-:W1:Y:S01]  /*4550*/  LDC.64 R156, c[0x0][0x3a8] ;  /* 0x0000ea00ff9c7b82 */ /* 0x000e620000000a00 */
[----:B0-----:R-:W-:-:S07]  /*4560*/  IMAD.WIDE.U32 R168, R247, 0x10, R34 ;  /* 0x00000010f7a87825 */ /* 0x001fce00078e0022 */
[----:B------:R-:W0:Y:S01]  /*4570*/  LDC.64 R34, c[0x0][0x438] ;  /* 0x00010e00ff227b82 */ /* 0x000e220000000a00 */
[----:B------:R-:W2:Y:S01]  /*4580*/  LDG.E.128 R168, desc[UR10][R168.64] ;  /* 0x0000000aa8a87981 */ /* 0x000ea2000c1e1d00 */
[----:B-1----:R-:W-:-:S05]  /*4590*/  IMAD.WIDE.U32 R250, R247, 0x10, R156 ;  /* 0x00000010f7fa7825 */ /* 0x002fca00078e009c */
[----:B------:R-:W3:Y:S01]  /*45a0*/  LDG.E.128 R164, desc[UR10][R250.64] ;  /* 0x0000000afaa47981 */ /* 0x000ee2000c1e1d00 */
[----:B0-----:R-:W-:-:S06]  /*45b0*/  IMAD.WIDE.U32 R156, R247, 0x10, R34 ;  /* 0x00000010f79c7825 */ /* 0x001fcc00078e0022 */
[----:B------:R-:W5:Y:S01]  /*45c0*/  LDG.E.128 R156, desc[UR10][R156.64] ;  /* 0x0000000a9c9c7981 */ /* 0x000f62000c1e1d00 */
[--C-:B------:R-:W-:Y:S02]  /*45d0*/  HADD2.F32 R35, -RZ, R202.reuse.H1_H1 ;  /* 0x300000caff237230 */ /* 0x100fe40000004100 */
[----:B------:R-:W-:-:S03]  /*45e0*/  HADD2.F32 R34, -RZ, R202.H0_H0 ;  /* 0x200000caff227230 */ /* 0x000fc60000004100 */
[----:B--2---:R-:W-:Y:S01]  /*45f0*/  FMUL.FTZ R184, R35, R168 ;  /* 0x000000a823b87220 */ /* 0x004fe20000410000 */
[--C-:B------:R-:W-:Y:S02]  /*4600*/  HADD2.F32 R35, -RZ, R200.reuse.H1_H1 ;  /* 0x300000c8ff237230 */ /* 0x100fe40000004100 */
[C---:B---3--:R-:W-:Y:S01]  /*4610*/  FADD.FTZ R164, -R243.reuse, R164 ;  /* 0x000000a4f3a47221 */ /* 0x048fe20000010100 */
[----:B------:R-:W-:Y:S01]  /*4620*/  FADD.FTZ R182, -R243, R165 ;  /* 0x000000a5f3b67221 */ /* 0x000fe20000010100 */
[----:B------:R-:W-:Y:S02]  /*4630*/  FMUL.FTZ R203, R34, R169 ;  /* 0x000000a922cb7220 */ /* 0x000fe40000410000 */
[----:B-----5:R-:W-:Y:S01]  /*4640*/  FMUL.FTZ R25, R7, R164 ;  /* 0x000000a407197220 */ /* 0x020fe20000410000 */
[----:B------:R-:W-:Y:S01]  /*4650*/  FADD.FTZ R34, R245, R184 ;  /* 0x000000b8f5227221 */ /* 0x000fe20000010000 */
[----:B------:R-:W-:Y:S01]  /*4660*/  FADD.FTZ R166, -R243, R166 ;  /* 0x000000a6f3a67221 */ /* 0x000fe20000010100 */
[----:B------:R-:W-:Y:S01]  /*4670*/  FMUL.FTZ R182, R7, R182 ;  /* 0x000000b607b67220 */ /* 0x000fe20000410000 */
[----:B------:R-:W-:Y:S01]  /*4680*/  FFMA.FTZ R165, R25, R184, R248 ;  /* 0x000000b819a57223 */ /* 0x000fe200000100f8 */
[----:B------:R-:W-:-:S02]  /*4690*/  HADD2.F32 R164, -RZ, R200.H0_H0 ;  /* 0x200000c8ffa47230 */ /* 0x000fc40000004100 */
[----:B------:R-:W-:Y:S01]  /*46a0*/  FMUL.FTZ R188, R35, R170 ;  /* 0x000000aa23bc7220 */ /* 0x000fe20000410000 */
[----:B------:R-:W-:Y:S01]  /*46b0*/  FADD.FTZ R35, R34, R203 ;  /* 0x000000cb22237221 */ /* 0x000fe20000010000 */
[----:B------:R-:W-:Y:S01]  /*46c0*/  FADD.FTZ R186, -R243, R167 ;  /* 0x000000a7f3ba7221 */ /* 0x000fe20000010100 */
[----:B------:R-:W-:Y:S01]  /*46d0*/  FMUL.FTZ R201, R7, R166 ;  /* 0x000000a607c97220 */ /* 0x000fe20000410000 */
        /* <DEDUP_REMOVED lines=15> */
.L_x_5263:
[----:B------:R-:W-:Y:S05]  /*47d0*/  BSYNC.RECONVERGENT B0 ;  /* 0x0000000000007941 */ /* 0x000fea0003800200 */
.L_x_5243:
[----:B------:R-:W-:Y:S01]  /*47e0*/  UISETP.NE.AND UP0, UPT, UR13, URZ, UPT ;  /* 0x000000ff0d00728c */ /* 0x000fe2000bf05270 */
[----:B------:R-:W-:Y:S01]  /*47f0*/  LOP3.LUT R4, R4, 0xffffffef, RZ, 0xc0, !PT ;  /* 0xffffffef04047812 */ /* 0x000fe200078ec0ff */
[----:B------:R-:W-:-:S04]  /*4800*/  UMOV UR4, 0xffffffff ;  /* 0xffffffff00047882 */ /* 0x000fc80000000000 */
[----:B------:R-:W-:-:S13]  /*4810*/  PLOP3.LUT P6, PT, PT, PT, UP0, 0x80, 0x8 ;  /* 0x000000000008781c */ /* 0x000fda0003fcf008 */
[----:B------:R-:W-:Y:S01]  /*4820*/  @P6 LOP3.LUT R4, R4, 0x10, RZ, 0xfc, !PT ;  /* 0x0000001004046812 */ /* 0x000fe200078efcff */
[----:B------:R-:W-:Y:S06]  /*4830*/  BRA.DIV UR4, `(.L_x_5282) ;  /* 0x0000008204d47947 */ /* 0x000fec000b800000 */
        /* <DEDUP_REMOVED lines=18> */
.L_x_5395:
[----:B-1----:R-:W-:Y:S01]  /*4960*/  FADD.FTZ R165, R168, R165 ;  /* 0x000000a5a8a57221 */ /* 0x002fe20000010000 */
[----:B------:R-:W-:Y:S01]  /*4970*/  LOP3.LUT P6, RZ, R4, 0x10, RZ, 0xc0, !PT ;  /* 0x0000001004ff7812 */ /* 0x000fe200078cc0ff */
[----:B--2---:R-:W-:Y:S01]  /*4980*/  FADD.FTZ R167, R166, R167 ;  /* 0x000000a7a6a77221 */ /* 0x004fe20000010000 */
[----:B------:R-:W-:Y:S01]  /*4990*/  BSSY.RECONVERGENT B0, `(.L_x_5283) ;  /* 0x00000b6000007945 */ /* 0x000fe20003800200 */
[----:B------:R-:W-:Y:S02]  /*49a0*/  FMUL.FTZ R165, R165, UR12 ;  /* 0x0000000ca5a57c20 */ /* 0x000fe40008410000 */
[----:B------:R-:W-:-:S03]  /*49b0*/  FMUL.FTZ R169, R167, UR12 ;  /* 0x0000000ca7a97c20 */ /* 0x000fc60008410000 */
[----:B0-----:R-:W-:Y:S01]  /*49c0*/  FSEL R168, R165, RZ, !P6 ;  /* 0x000000ffa5a87208 */ /* 0x001fe20007000000 */
[----:B------:R-:W-:Y:S06]  /*49d0*/  @!P4 BRA `(.L_x_5284) ;  /* 0x0000000800c4c947 */ /* 0x000fec0003800000 */
[----:B------:R-:W-:Y:S01]  /*49e0*/  UISETP.NE.U32.AND UP0, UPT, UR14, URZ, UPT ;  /* 0x000000ff0e00728c */ /* 0x000fe2000bf05070 */
[----:B------:R-:W-:-:S03]  /*49f0*/  LOP3.LUT R4, R4, 0xffffffdf, RZ, 0xc0, !PT ;  /* 0xffffffdf04047812 */ /* 0x000fc600078ec0ff */
[----:B------:R-:W-:-:S06]  /*4a00*/  UISETP.NE.AND.EX UP0, UPT, UR15, URZ, UPT, UP0 ;  /* 0x000000ff0f00728c */ /* 0x000fcc000bf05300 */
[----:B------:R-:W-:-:S13]  /*4a10*/  PLOP3.LUT P4, PT, PT, PT, UP0, 0x80, 0x8 ;  /* 0x000000000008781c */ /* 0x000fda0003f8f008 */
[----:B------:R-:W-:Y:S01]  /*4a20*/  @P4 LOP3.LUT R4, R4, 0x20, RZ, 0xfc, !PT ;  /* 0x0000002004044812 */ /* 0x000fe200078efcff */
        /* <DEDUP_REMOVED lines=11> */
[-CC-:B------:R-:W-:Y:S02]  /*4ae0*/  FFMA.FTZ R34, R244, R169.reuse, R168.reuse ;  /* 0x000000a9f4227223 */ /* 0x180fe400000100a8 */
[----:B------:R-:W-:Y:S01]  /*4af0*/  FADD.FTZ R164, R180, -R35 ;  /* 0x80000023b4a47221 */ /* 0x000fe20000010000 */
[----:B------:R-:W-:Y:S01]  /*4b00*/  FFMA.FTZ R35, R197, R169, R168 ;  /* 0x000000a9c5237223 */ /* 0x000fe200000100a8 */
[----:B------:R-:W-:Y:S01]  /*4b10*/  FADD.FTZ R170, R199, -R170 ;  /* 0x800000aac7aa7221 */ /* 0x000fe20000010000 */
[----:B------:R-:W-:Y:S01]  /*4b20*/  FADD.FTZ R34, R241, -R34 ;  /* 0x80000022f1227221 */ /* 0x000fe20000010000 */
[C---:B-----5:R-:W-:Y:S01]  /*4b30*/  FMUL.FTZ R164, R7.reuse, R164 ;  /* 0x000000a407a47220 */ /* 0x060fe20000410000 */
[----:B------:R-:W-:Y:S01]  /*4b40*/  FADD.FTZ R166, R246, -R35 ;  /* 0x80000023f6a67221 */ /* 0x000fe20000010000 */
[C---:B------:R-:W-:Y:S01]  /*4b50*/  FMUL.FTZ R165, R7.reuse, R170 ;  /* 0x000000aa07a57220 */ /* 0x040fe20000410000 */
[----:B------:R-:W-:-:S02]  /*4b60*/  FMUL.FTZ R167, R7, R34 ;  /* 0x0000002207a77220 */ /* 0x000fc40000410000 */
[----:B------:R-:W-:Y:S01]  /*4b70*/  FMUL.FTZ R166, R7, R166 ;  /* 0x000000a607a67220 */ /* 0x000fe20000410000 */
[----:B------:R-:W-:Y:S06]  /*4b80*/  BRA `(.L_x_5288) ;  /* 0x0000000800207947 */ /* 0x000fec0003800000 */
.L_x_5287:
        /* <DEDUP_REMOVED lines=12> */
[----:B------:R-:W-:Y:S02]  /*4c50*/  MOV R160, R164 ;  /* 0x000000a400a07202 */ /* 0x000fe40000000f00 */
[----:B------:R-:W-:Y:S02]  /*4c60*/  MOV R161, R165 ;  /* 0x000000a500a17202 */ /* 0x000fe40000000f00 */
[----:B------:R-:W-:Y:S02]  /*4c70*/  MOV R162, R166 ;  /* 0x000000a600a27202 */ /* 0x000fe40000000f00 */
[----:B------:R-:W-:Y:S01]  /*4c80*/  MOV R163, R167 ;  /* 0x000000a700a37202 */ /* 0x000fe20000000f00 */
[----:B------:R-:W-:Y:S06]  /*4c90*/  BRA `(.L_x_5288) ;  /* 0x0000000400dc7947 */ /* 0x000fec0003800000 */
.L_x_5286:
        /* <DEDUP_REMOVED lines=20> */
.L_x_5289:
        /* <DEDUP_REMOVED lines=21> */
.L_x_5285:
        /* <DEDUP_REMOVED lines=15> */
[C---:B-----5:R-:W-:Y:S01]  /*5020*/  FFMA.FTZ R164, R7.reuse, R164, R120 ;  /* 0x000000a407a47223 */ /* 0x060fe20000010078 */
[----:B------:R-:W-:Y:S01]  /*5030*/  FADD.FTZ R35, R246, -R35 ;  /* 0x80000023f6237221 */ /* 0x000fe20000010000 */
[C---:B------:R-:W-:Y:S01]  /*5040*/  FFMA.FTZ R165, R7.reuse, R166, R121 ;  /* 0x000000a607a57223 */ /* 0x040fe20000010079 */
[----:B------:R-:W-:-:S02]  /*5050*/  FFMA.FTZ R167, R7, R34, R123 ;  /* 0x0000002207a77223 */ /* 0x000fc4000001007b */
[----:B------:R-:W-:Y:S01]  /*5060*/  FFMA.FTZ R166, R7, R35, R122 ;  /* 0x0000002307a67223 */ /* 0x000fe2000001007a */
[----:B------:R-:W-:Y:S06]  /*5070*/  BRA `(.L_x_5288) ;  /* 0x0000000000e47947 */ /* 0x000fec0003800000 */
.L_x_5291:
        /* <DEDUP_REMOVED lines=12> */
[----:B------:R-:W-:Y:S02]  /*5140*/  MOV R160, R164 ;  /* 0x000000a400a07202 */ /* 0x000fe40000000f00 */
[----:B------:R-:W-:Y:S02]  /*5150*/  MOV R161, R165 ;  /* 0x000000a500a17202 */ /* 0x000fe40000000f00 */
[----:B------:R-:W-:Y:S02]  /*5160*/  MOV R162, R166 ;  /* 0x000000a600a27202 */ /* 0x000fe40000000f00 */
[----:B------:R-:W-:Y:S01]  /*5170*/  MOV R163, R167 ;  /* 0x000000a700a37202 */ /* 0x000fe20000000f00 */
[----:B------:R-:W-:Y:S06]  /*5180*/  BRA `(.L_x_5288) ;  /* 0x0000000000a07947 */ /* 0x000fec0003800000 */
.L_x_5290:
        /* <DEDUP_REMOVED lines=20> */
.L_x_5292:
        /* <DEDUP_REMOVED lines=20> */
.L_x_5288:
        /* <DEDUP_REMOVED lines=10> */
[----:B------:R-:W1:Y:S02]  /*54b0*/  @P4 LDC.64 R34, c[0x0][0x470] ;  /* 0x00011c00ff224b82 */ /* 0x000e640000000a00 */
[C---:B-1----:R-:W-:Y:S01]  /*54c0*/  @P4 IMAD.WIDE.U32 R34, R6.reuse, 0x10, R34 ;  /* 0x0000001006224825 */ /* 0x042fe200078e0022 */
[----:B------:R-:W-:-:S04]  /*54d0*/  IADD3 R6, PT, PT, R6, 0x20, RZ ;  /* 0x0000002006067810 */ /* 0x000fc80007ffe0ff */
[----:B------:R0:W-:Y:S03]  /*54e0*/  @P4 STG.E.128 desc[UR10][R34.64], R160 ;  /* 0x000000a022004986 */ /* 0x0001e6000c101d0a */
.L_x_5284:
[----:B------:R-:W-:Y:S05]  /*54f0*/  BSYNC.RECONVERGENT B0 ;  /* 0x0000000000007941 */ /* 0x000fea0003800200 */
.L_x_5283:
        /* <DEDUP_REMOVED lines=34> */
.L_x_5297:
[-CC-:B0-----:R-:W-:Y:S01]  /*5720*/  FFMA.FTZ R35, R23, R169.reuse, R168.reuse ;  /* 0x000000a917237223 */ /* 0x181fe200000100a8 */
        /* <DEDUP_REMOVED lines=16> */
.L_x_5296:
[----:B0-----:R-:W0:Y:S02]  /*5830*/  LDC.64 R34, c[0x0][0x470] ;  /* 0x00011c00ff227b82 */ /* 0x001e240000000a00 */
[----:B0-----:R-:W-:-:S04]  /*5840*/  ISETP.NE.U32.AND P5, PT, R34, RZ, PT ;  /* 0x000000ff2200720c */ /* 0x001fc80003fa5070 */
[----:B------:R-:W-:-:S13]  /*5850*/  ISETP.NE.AND.EX P5, PT, R35, RZ, PT, P5 ;  /* 0x000000ff2300720c */ /* 0x000fda0003fa5350 */
[----:B------:R-:W-:Y:S05]  /*5860*/  @!P5 BRA `(.L_x_5299) ;  /* 0x000000000044d947 */ /* 0x000fea0003800000 */
        /* <DEDUP_REMOVED lines=17> */
.L_x_5299:
        /* <DEDUP_REMOVED lines=13> */
.L_x_5295:
        /* <DEDUP_REMOVED lines=29> */
.L_x_5301:
        /* <DEDUP_REMOVED lines=17> */
.L_x_5300:
[----:B------:R-:W0:Y:S02]  /*5d30*/  LDC.64 R34, c[0x0][0x470] ;  /* 0x00011c00ff227b82 */ /* 0x000e240000000a00 */
        /* <DEDUP_REMOVED lines=20> */
.L_x_5302:
        /* <DEDUP_REMOVED lines=11> */
[----:B------:R-:W-:-:S07]  /*5f30*/  FMUL.FTZ R166, R7, R166 ;  /* 0x000000a607a67220 */ /* 0x000fce0000410000 */
.L_x_5298:
        /* <DEDUP_REMOVED lines=10> */
.L_x_5294:
[----:B------:R-:W-:Y:S05]  /*5fe0*/  BSYNC.RECONVERGENT B0 ;  /* 0x0000000000007941 */ /* 0x000fea0003800200 */
.L_x_5293:
        /* <DEDUP_REMOVED lines=14> */
[-CC-:B0--3--:R-:W-:Y:S01]  /*60d0*/  FFMA.FTZ R117, R9, R169.reuse, R168.reuse ;  /* 0x000000a909757223 */ /* 0x189fe200000100a8 */
        /* <DEDUP_REMOVED lines=20> */
.L_x_5307:
[-CC-:B0--3--:R-:W-:Y:S01]  /*6220*/  FFMA.FTZ R35, R9, R169.reuse, R168.reuse ;  /* 0x000000a909237223 */ /* 0x189fe200000100a8 */
        /* <DEDUP_REMOVED lines=16> */
.L_x_5306:
[----:B0--3--:R-:W0:Y:S02]  /*6330*/  LDC.64 R34, c[0x0][0x470] ;  /* 0x00011c00ff227b82 */ /* 0x009e240000000a00 */
        /* <DEDUP_REMOVED lines=20> */
.L_x_5309:
        /* <DEDUP_REMOVED lines=13> */
.L_x_5305:
[----:B0--3--:R-:W0:Y:S02]  /*6550*/  LDC.64 R34, c[0x0][0x478] ;  /* 0x00011e00ff227b82 */ /* 0x009e240000000a00 */
        /* <DEDUP_REMOVED lines=28> */
.L_x_5311:
        /* <DEDUP_REMOVED lines=17> */
.L_x_5310:
        /* <DEDUP_REMOVED lines=21> */
.L_x_5312:
        /* <DEDUP_REMOVED lines=12> */
.L_x_5308:
        /* <DEDUP_REMOVED lines=10> */
.L_x_5304:
[----:B------:R-:W-:Y:S05]  /*6ae0*/  BSYNC.RECONVERGENT B0 ;  /* 0x0000000000007941 */ /* 0x000fea0003800200 */
.L_x_5303:
        /* <DEDUP_REMOVED lines=14> */
[-CC-:B0--34-:R-:W-:Y:S01]  /*6bd0*/  FFMA.FTZ R117, R11, R169.reuse, R168.reuse ;  /* 0x000000a90b757223 */ /* 0x199fe200000100a8 */
        /* <DEDUP_REMOVED lines=20> */
.L_x_5317:
[-CC-:B0--34-:R-:W-:Y:S01]  /*6d20*/  FFMA.FTZ R35, R11, R169.reuse, R168.reuse ;  /* 0x000000a90b237223 */ /* 0x199fe200000100a8 */
        /* <DEDUP_REMOVED lines=16> */
.L_x_5316:
[----:B0--34-:R-:W0:Y:S02]  /*6e30*/  LDC.64 R34, c[0x0][0x470] ;  /* 0x00011c00ff227b82 */ /* 0x019e240000000a00 */
        /* <DEDUP_REMOVED lines=20> */
.L_x_5319:
        /* <DEDUP_REMOVED lines=13> */
.L_x_5315:
[----:B0--34-:R-:W0:Y:S02]  /*7050*/  LDC.64 R34, c[0x0][0x478] ;  /* 0x00011e00ff227b82 */ /* 0x019e240000000a00 */
        /* <DEDUP_REMOVED lines=28> */
.L_x_5321:
        /* <DEDUP_REMOVED lines=17> */
.L_x_5320:
        /* <DEDUP_REMOVED lines=21> */
.L_x_5322:
        /* <DEDUP_REMOVED lines=12> */
.L_x_5318:
        /* <DEDUP_REMOVED lines=10> */
.L_x_5314:
[----:B------:R-:W-:Y:S05]  /*75e0*/  BSYNC.RECONVERGENT B0 ;  /* 0x0000000000007941 */ /* 0x000fea0003800200 */
.L_x_5313:
        /* <DEDUP_REMOVED lines=35> */
.L_x_5327:
        /* <DEDUP_REMOVED lines=17> */
.L_x_5326:
        /* <DEDUP_REMOVED lines=21> */
.L_x_5329:
        /* <DEDUP_REMOVED lines=13> */
.L_x_5325:
        /* <DEDUP_REMOVED lines=29> */
.L_x_5331:
        /* <DEDUP_REMOVED lines=17> */
.L_x_5330:
        /* <DEDUP_REMOVED lines=21> */
.L_x_5332:
        /* <DEDUP_REMOVED lines=12> */
.L_x_5328:
        /* <DEDUP_REMOVED lines=10> */
.L_x_5324:
[----:B------:R-:W-:Y:S05]  /*80e0*/  BSYNC.RECONVERGENT B0 ;  /* 0x0000000000007941 */ /* 0x000fea0003800200 */
.L_x_5323:
        /* <DEDUP_REMOVED lines=35> */
.L_x_5337:
        /* <DEDUP_REMOVED lines=17> */
.L_x_5336:
        /* <DEDUP_REMOVED lines=21> */
.L_x_5339:
        /* <DEDUP_REMOVED lines=13> */
.L_x_5335:
        /* <DEDUP_REMOVED lines=29> */
.L_x_5341:
        /* <DEDUP_REMOVED lines=17> */
.L_x_5340:
        /* <DEDUP_REMOVED lines=21> */
.L_x_5342:
        /* <DEDUP_REMOVED lines=12> */
.L_x_5338:
        /* <DEDUP_REMOVED lines=10> */
.L_x_5334:
[----:B------:R-:W-:Y:S05]  /*8be0*/  BSYNC.RECONVERGENT B0 ;  /* 0x0000000000007941 */ /* 0x000fea0003800200 */
.L_x_5333:
        /* <DEDUP_REMOVED lines=34> */
.L_x_5347:
        /* <DEDUP_REMOVED lines=17> */
.L_x_5346:
        /* <DEDUP_REMOVED lines=21> */
.L_x_5349:
        /* <DEDUP_REMOVED lines=13> */
.L_x_5345:
        /* <DEDUP_REMOVED lines=29> */
.L_x_5351:
        /* <DEDUP_REMOVED lines=17> */
.L_x_5350:
        /* <DEDUP_REMOVED lines=21> */
.L_x_5352:
        /* <DEDUP_REMOVED lines=12> */
.L_x_5348:
        /* <DEDUP_REMOVED lines=10> */
.L_x_5344:
[----:B------:R-:W-:Y:S05]  /*96d0*/  BSYNC.RECONVERGENT B0 ;  /* 0x0000000000007941 */ /* 0x000fea0003800200 */
.L_x_5343:
        /* <DEDUP_REMOVED lines=34> */
.L_x_5357:
        /* <DEDUP_REMOVED lines=17> */
.L_x_5356:
        /* <DEDUP_REMOVED lines=21> */
.L_x_5359:
        /* <DEDUP_REMOVED lines=13> */
.L_x_5355:
        /* <DEDUP_REMOVED lines=29> */
.L_x_5361:
        /* <DEDUP_REMOVED lines=17> */
.L_x_5360:
        /* <DEDUP_REMOVED lines=21> */
.L_x_5362:
        /* <DEDUP_REMOVED lines=12> */
.L_x_5358:
        /* <DEDUP_REMOVED lines=10> */
.L_x_5354:
[----:B------:R-:W-:Y:S05]  /*a1c0*/  BSYNC.RECONVERGENT B0 ;  /* 0x0000000000007941 */ /* 0x000fea0003800200 */
.L_x_5353:
        /* <DEDUP_REMOVED lines=34> */
.L_x_5367:
        /* <DEDUP_REMOVED lines=17> */
.L_x_5366:
        /* <DEDUP_REMOVED lines=21> */
.L_x_5369:
        /* <DEDUP_REMOVED lines=13> */
.L_x_5365:
        /* <DEDUP_REMOVED lines=29> */
.L_x_5371:
        /* <DEDUP_REMOVED lines=17> */
.L_x_5370:
        /* <DEDUP_REMOVED lines=21> */
.L_x_5372:
        /* <DEDUP_REMOVED lines=12> */
.L_x_5368:
        /* <DEDUP_REMOVED lines=10> */
.L_x_5364:
[----:B------:R-:W-:Y:S05]  /*acb0*/  BSYNC.RECONVERGENT B0 ;  /* 0x0000000000007941 */ /* 0x000fea0003800200 */
.L_x_5363:
        /* <DEDUP_REMOVED lines=34> */
.L_x_5377:
        /* <DEDUP_REMOVED lines=17> */
.L_x_5376:
        /* <DEDUP_REMOVED lines=21> */
.L_x_5379:
        /* <DEDUP_REMOVED lines=13> */
.L_x_5375:
        /* <DEDUP_REMOVED lines=29> */
.L_x_5381:
        /* <DEDUP_REMOVED lines=17> */
.L_x_5380:
        /* <DEDUP_REMOVED lines=21> */
.L_x_5382:
        /* <DEDUP_REMOVED lines=12> */
.L_x_5378:
        /* <DEDUP_REMOVED lines=9> */
.L_x_5374:
[----:B------:R-:W-:Y:S05]  /*b790*/  BSYNC.RECONVERGENT B0 ;  /* 0x0000000000007941 */ /* 0x000fea0003800200 */
.L_x_5373:
[----:B-----5:R-:W1:Y:S02]  /*b7a0*/  LDC.64 R6, c[0x0][0x380] ;  /* 0x0000e000ff067b82 */ /* 0x020e640000000a00 */
[----:B-1----:R-:W-:-:S04]  /*b7b0*/  LEA R5, R6, R5, 0x2 ;  /* 0x0000000506057211 */ /* 0x002fc800078e10ff */
[----:B------:R-:W-:-:S13]  /*b7c0*/  ISETP.GE.AND P0, PT, R5, R7, PT ;  /* 0x000000070500720c */ /* 0x000fda0003f06270 */
[----:B------:R-:W-:Y:S05]  /*b7d0*/  @!P0 BRA `(.L_x_5383) ;  /* 0xffffff5400888947 */ /* 0x000fea000383ffff */
.L_x_5242:
[----:B------:R-:W-:Y:S05]  /*b7e0*/  BSYNC B1 ;  /* 0x0000000000017941 */ /* 0x000fea0003800000 */
.L_x_5241:
[----:B0--34-:R-:W0:Y:S01]  /*b7f0*/  S2R R116, SR_TID.X ;  /* 0x0000000000747919 */ /* 0x019e220000002100 */
        /* <DEDUP_REMOVED lines=10> */
[----:B-----5:R-:W-:-:S03]  /*b8a0*/  LEA R6, R116, R3, 0x2 ;  /* 0x0000000374067211 */ /* 0x020fc600078e10ff */
        /* <DEDUP_REMOVED lines=94> */
[----:B------:R-:W-:Y:S01]  /*be90*/  STS.128 [R2+0x600], R44 ;  /* 0x0006002c02007388 */ /* 0x000fe20000000c00 */
[----:B------:R-:W-:-:S03]  /*bea0*/  FADD.FTZ R13, R13, R88 ;  /* 0x000000580d0d7221 */ /* 0x000fc60000010000 */
[----:B------:R1:W-:Y:S04]  /*beb0*/  STS.128 [R2+0x800], R48 ;  /* 0x0008003002007388 */ /* 0x0003e80000000c00 */
[----:B------:R2:W-:Y:S04]  /*bec0*/  STS.128 [R2+0xa00], R52 ;  /* 0x000a003402007388 */ /* 0x0005e80000000c00 */
[----:B------:R-:W-:Y:S01]  /*bed0*/  STS.128 [R2+0xc00], R56 ;  /* 0x000c003802007388 */ /* 0x000fe20000000c00 */
[----:B0-----:R-:W-:-:S03]  /*bee0*/  IMAD R41, R0, UR4, RZ ;  /* 0x0000000400297c24 */ /* 0x001fc6000f8e02ff */
[----:B------:R-:W-:Y:S04]  /*bef0*/  STS.128 [R2+0xe00], R60 ;  /* 0x000e003c02007388 */ /* 0x000fe80000000c00 */
[----:B------:R-:W-:Y:S01]  /*bf00*/  STS.128 [R2+0x1000], R64 ;  /* 0x0010004002007388 */ /* 0x000fe20000000c00 */
[----:B-1----:R-:W-:Y:S02]  /*bf10*/  IADD3 R48, P0, PT, R41, R116, RZ ;  /* 0x0000007429307210 */ /* 0x002fe40007f1e0ff */
[----:B------:R-:W-:Y:S01]  /*bf20*/  LOP3.LUT R49, R116, 0x7f, RZ, 0x3c, !PT ;  /* 0x0000007f74317812 */ /* 0x000fe200078e3cff */
[----:B------:R0:W-:Y:S01]  /*bf30*/  STS.128 [R2+0x1200], R68 ;  /* 0x0012004402007388 */ /* 0x0001e20000000c00 */
[----:B------:R-:W-:Y:S02]  /*bf40*/  IADD3.X R51, PT, PT, RZ, RZ, RZ, P0, !PT ;  /* 0x000000ffff337210 */ /* 0x000fe400007fe4ff */
[----:B------:R-:W-:Y:S01]  /*bf50*/  IADD3 R46, PT, PT, R49, R0, RZ ;  /* 0x00000000312e7210 */ /* 0x000fe20007ffe0ff */
[----:B------:R-:W-:Y:S01]  /*bf60*/  BAR.SYNC.DEFER_BLOCKING 0x0 ;  /* 0x0000000000007b1d */ /* 0x000fe20000010000 */
[----:B------:R-:W-:-:S02]  /*bf70*/  SHF.L.U64.HI R51, R48, 0x2, R51 ;  /* 0x0000000230337819 */ /* 0x000fc40000010233 */
[----:B------:R-:W-:Y:S02]  /*bf80*/  SHF.L.U32 R48, R48, 0x2, RZ ;  /* 0x0000000230307819 */ /* 0x000fe400000006ff */
[----:B------:R-:W-:Y:S02]  /*bf90*/  ISETP.GE.U32.AND P5, PT, R46, 0x180, PT ;  /* 0x000001802e00780c */ /* 0x000fe40003fa6070 */
[C---:B------:R-:W-:Y:S02]  /*bfa0*/  IADD3 R50, P0, PT, R48.reuse, UR18, RZ ;  /* 0x0000001230327c10 */ /* 0x040fe4000ff1e0ff */
[----:B------:R-:W-:Y:S02]  /*bfb0*/  IADD3 R48, P1, PT, R48, UR16, RZ ;  /* 0x0000001030307c10 */ /* 0x000fe4000ff3e0ff */
[----:B--2---:R-:W-:Y:S02]  /*bfc0*/  IADD3.X R53, PT, PT, R51, UR19, RZ, P0, !PT ;  /* 0x0000001333357c10 */ /* 0x004fe400087fe4ff */
[----:B------:R-:W-:-:S02]  /*bfd0*/  ISETP.GE.U32.AND P0, PT, R46, 0x80, PT ;  /* 0x000000802e00780c */ /* 0x000fc40003f06070 */
[----:B------:R-:W-:Y:S02]  /*bfe0*/  IADD3.X R51, PT, PT, R51, UR17, RZ, P1, !PT ;  /* 0x0000001133337c10 */ /* 0x000fe40008ffe4ff */
[C---:B------:R-:W-:Y:S02]  /*bff0*/  ISETP.GE.U32.AND P1, PT, R46.reuse, 0x100, PT ;  /* 0x000001002e00780c */ /* 0x040fe40003f26070 */
[----:B------:R-:W-:Y:S01]  /*c000*/  ISETP.GE.U32.AND P4, PT, R46, 0x280, PT ;  /* 0x000002802e00780c */ /* 0x000fe20003f86070 */
[----:B------:R-:W1:Y:S06]  /*c010*/  LDS R36, [R6] ;  /* 0x0000000006247984 */ /* 0x000e6c0000000800 */
[----:B0-----:R-:W-:Y:S01]  /*c020*/  @P0 MOV R2, R50 ;  /* 0x0000003200020202 */ /* 0x001fe20000000f00 */
[----:B------:R-:W0:Y:S01]  /*c030*/  LDS R39, [R6+0x1400] ;  /* 0x0014000006277984 */ /* 0x000e220000000800 */
        /* <DEDUP_REMOVED lines=14> */
[----:B0-----:R-:W-:-:S03]  /*c120*/  FADD.FTZ R36, R36, R39 ;  /* 0x0000002724247221 */ /* 0x001fc60000010000 */
[----:B------:R-:W0:Y:S01]  /*c130*/  LDS R0, [R6+0x600] ;  /* 0x0006000006007984 */ /* 0x000e220000000800 */
[----:B--2---:R-:W-:-:S03]  /*c140*/  FADD.FTZ R36, R36, R43 ;  /* 0x0000002b24247221 */ /* 0x004fc60000010000 */
[----:B------:R-:W2:Y:S01]  /*c150*/  LDS R14, [R6+0x800] ;  /* 0x00080000060e7984 */ /* 0x000ea20000000800 */
        /* <DEDUP_REMOVED lines=20> */
[----:B-1----:R-:W-:Y:S01]  /*c2a0*/  FADD.FTZ R49, R38, R49 ;  /* 0x0000003126317221 */ /* 0x002fe20000010000 */
[----:B------:R-:W-:Y:S01]  /*c2b0*/  @P1 IADD3 R48, P2, PT, R48, 0x200, RZ ;  /* 0x0000020030301810 */ /* 0x000fe20007f5e0ff */
[----:B------:R-:W1:Y:S01]  /*c2c0*/  LDS R15, [R6+0xa00] ;  /* 0x000a0000060f7984 */ /* 0x000e620000000800 */
[-C--:B------:R-:W-:Y:S01]  /*c2d0*/  @P1 MOV R5, R51.reuse ;  /* 0x0000003300051202 */ /* 0x080fe20000000f00 */
[----:B0-----:R-:W-:Y:S01]  /*c2e0*/  FADD.FTZ R0, RZ, R0 ;  /* 0x00000000ff007221 */ /* 0x001fe20000010000 */
[----:B------:R-:W-:Y:S01]  /*c2f0*/  @P1 IADD3.X R51, PT, PT, RZ, R51, RZ, P2, !PT ;  /* 0x00000033ff331210 */ /* 0x000fe200017fe4ff */
[----:B------:R-:W-:Y:S01]  /*c300*/  LDS R22, [R6+0x4600] ;  /* 0x0046000006167984 */ /* 0x000fe20000000800 */
[C---:B------:R-:W-:Y:S01]  /*c310*/  ISETP.GE.U32.AND P3, PT, R46.reuse, 0x300, PT ;  /* 0x000003002e00780c */ /* 0x040fe20003f66070 */
[----:B--2---:R-:W-:Y:S01]  /*c320*/  FADD.FTZ R14, RZ, R14 ;  /* 0x0000000eff0e7221 */ /* 0x004fe20000010000 */
[----:B------:R-:W-:Y:S01]  /*c330*/  ISETP.GE.U32.AND P2, PT, R46, 0x380, PT ;  /* 0x000003802e00780c */ /* 0x000fe20003f46070 */
[----:B------:R-:W0:Y:S01]  /*c340*/  LDS R16, [R6+0xc00] ;  /* 0x000c000006107984 */ /* 0x000e220000000800 */
[----:B---3--:R-:W-:-:S02]  /*c350*/  @P1 MOV R2, R50 ;  /* 0x0000003200021202 */ /* 0x008fc40000000f00 */
[----:B------:R-:W-:Y:S01]  /*c360*/  @P1 IADD3 R50, P0, PT, R50, 0x200, RZ ;  /* 0x0000020032321810 */ /* 0x000fe20007f1e0ff */
[----:B------:R-:W2:Y:S01]  /*c370*/  LDS R17, [R6+0x2000] ;  /* 0x0020000006117984 */ /* 0x000ea20000000800 */
[-C--:B------:R-:W-:Y:S02]  /*c380*/  @P1 MOV R3, R53.reuse ;  /* 0x0000003500031202 */ /* 0x080fe40000000f00 */
[----:B------:R-:W-:Y:S01]  /*c390*/  @P1 IADD3.X R53, PT, PT, RZ, R53, RZ, P0, !PT ;  /* 0x00000035ff351210 */ /* 0x000fe200007fe4ff */
[----:B------:R-:W-:Y:S01]  /*c3a0*/  LDS R29, [R6+0x4800] ;  /* 0x00480000061d7984 */ /* 0x000fe20000000800 */
[----:B------:R-:W-:-:S03]  /*c3b0*/  ISETP.GE.U32.AND P0, PT, R46, 0x200, PT ;  /* 0x000002002e00780c */ /* 0x000fc60003f06070 */
[----:B------:R3:W-:Y:S04]  /*c3c0*/  @P1 STG.E desc[UR10][R2.64], R37 ;  /* 0x0000002502001986 */ /* 0x0007e8000c10190a */
[----:B------:R-:W-:Y:S04]  /*c3d0*/  @P1 STG.E desc[UR10][R4.64], R31 ;  /* 0x0000001f04001986 */ /* 0x000fe8000c10190a */
[----:B------:R-:W-:Y:S01]  /*c3e0*/  LDS R37, [R6+0x2e00] ;  /* 0x002e000006257984 */ /* 0x000fe20000000800 */
[----:B---3--:R-:W-:-:S03]  /*c3f0*/  @P5 MOV R2, R50 ;  /* 0x0000003200025202 */ /* 0x008fc60000000f00 */
[----:B------:R-:W3:Y:S01]  /*c400*/  LDS R31, [R6+0x1c00] ;  /* 0x001c0000061f7984 */ /* 0x000ee20000000800 */
[-C--:B------:R-:W-:Y:S02]  /*c410*/  @P5 MOV R3, R53.reuse ;  /* 0x0000003500035202 */ /* 0x080fe40000000f00 */
[----:B------:R-:W-:Y:S01]  /*c420*/  @P5 IADD3 R50, P1, PT, R50, 0x200, RZ ;  /* 0x0000020032325810 */ /* 0x000fe20007f3e0ff */
[----:B------:R-:W-:Y:S03]  /*c430*/  LDS R19, [R6+0x2200] ;  /* 0x0022000006137984 */ /* 0x000fe60000000800 */
[----:B------:R-:W-:Y:S01]  /*c440*/  @P5 IADD3.X R53, PT, PT, RZ, R53, RZ, P1, !PT ;  /* 0x00000035ff355210 */ /* 0x000fe20000ffe4ff */
[----:B------:R4:W-:Y:S01]  /*c450*/  @P5 STG.E desc[UR10][R2.64], R49 ;  /* 0x0000003102005986 */ /* 0x0009e2000c10190a */
[----:B-1----:R-:W-:Y:S01]  /*c460*/  FADD.FTZ R15, RZ, R15 ;  /* 0x0000000fff0f7221 */ /* 0x002fe20000010000 */
[----:B------:R-:W-:-:S02]  /*c470*/  ISETP.GE.U32.AND P1, PT, R46, 0x400, PT ;  /* 0x000004002e00780c */ /* 0x000fc40003f26070 */
[----:B------:R-:W1:Y:S01]  /*c480*/  LDS R8, [R6+0x1000] ;  /* 0x0010000006087984 */ /* 0x000e620000000800 */
[----:B------:R-:W-:Y:S01]  /*c490*/  FADD.FTZ R15, R15, R18 ;  /* 0x000000120f0f7221 */ /* 0x000fe20000010000 */
[----:B0-----:R-:W-:Y:S02]  /*c4a0*/  FADD.FTZ R16, RZ, R16 ;  /* 0x00000010ff107221 */ /* 0x001fe40000010000 */
[----:B------:R-:W-:Y:S01]  /*c4b0*/  LDS R25, [R6+0x3600] ;  /* 0x0036000006197984 */ /* 0x000fe20000000800 */
[----:B------:R-:W-:Y:S01]  /*c4c0*/  FADD.FTZ R15, R15, R20 ;  /* 0x000000140f0f7221 */ /* 0x000fe20000010000 */
[----:B--2---:R-:W-:Y:S01]  /*c4d0*/  FADD.FTZ R16, R16, R17 ;  /* 0x0000001110107221 */ /* 0x004fe20000010000 */
[----:B----4-:R-:W-:Y:S01]  /*c4e0*/  @P5 MOV R2, R48 ;  /* 0x0000003000025202 */ /* 0x010fe20000000f00 */
[----:B------:R-:W0:Y:S01]  /*c4f0*/  LDS R21, [R6+0x2400] ;  /* 0x0024000006157984 */ /* 0x000e220000000800 */
[-C--:B------:R-:W-:Y:S02]  /*c500*/  @P5 MOV R3, R51.reuse ;  /* 0x0000003300035202 */ /* 0x080fe40000000f00 */
[----:B------:R-:W-:Y:S01]  /*c510*/  @P5 IADD3 R48, P6, PT, R48, 0x200, RZ ;  /* 0x0000020030305810 */ /* 0x000fe20007fde0ff */
[----:B------:R-:W2:Y:S03]  /*c520*/  LDS R27, [R6+0x3800] ;  /* 0x00380000061b7984 */ /* 0x000ea60000000800 */
[----:B------:R-:W-:Y:S01]  /*c530*/  @P5 IADD3.X R51, PT, PT, RZ, R51, RZ, P6, !PT ;  /* 0x00000033ff335210 */ /* 0x000fe200037fe4ff */
[----:B------:R4:W-:Y:S01]  /*c540*/  @P5 STG.E desc[UR10][R2.64], R23 ;  /* 0x0000001702005986 */ /* 0x0009e2000c10190a */
[----:B------:R-:W-:-:S02]  /*c550*/  @P0 MOV R4, R48 ;  /* 0x0000003000040202 */ /* 0x000fc40000000f00 */
[----:B------:R-:W-:Y:S01]  /*c560*/  @P0 MOV R5, R51 ;  /* 0x0000003300050202 */ /* 0x000fe20000000f00 */
[----:B------:R-:W2:Y:S01]  /*c570*/  LDS R23, [R6+0x1a00] ;  /* 0x001a000006177984 */ /* 0x000ea20000000800 */
[----:B------:R-:W-:-:S03]  /*c580*/  ISETP.GE.U32.AND P5, PT, R46, 0x480, PT ;  /* 0x000004802e00780c */ /* 0x000fc60003fa6070 */
[----:B------:R-:W-:Y:S01]  /*c590*/  LDS R10, [R6+0x2600] ;  /* 0x00260000060a7984 */ /* 0x000fe20000000800 */
[----:B---3--:R-:W-:Y:S01]  /*c5a0*/  FADD.FTZ R14, R14, R31 ;  /* 0x0000001f0e0e7221 */ /* 0x008fe20000010000 */
[----:B----4-:R-:W-:Y:S02]  /*c5b0*/  @P0 MOV R2, R50 ;  /* 0x0000003200020202 */ /* 0x010fe40000000f00 */
[----:B------:R-:W-:Y:S01]  /*c5c0*/  LDS R31, [R6+0x4a00] ;  /* 0x004a0000061f7984 */ /* 0x000fe20000000800 */
[----:B------:R-:W-:Y:S01]  /*c5d0*/  @P0 IADD3 R50, P6, PT, R50, 0x200, RZ ;  /* 0x0000020032320810 */ /* 0x000fe20007fde0ff */
[----:B------:R-:W-:Y:S01]  /*c5e0*/  FADD.FTZ R14, R14, R39 ;  /* 0x000000270e0e7221 */ /* 0x000fe20000010000 */
[-C--:B------:R-:W-:Y:S01]  /*c5f0*/  @P0 MOV R3, R53.reuse ;  /* 0x0000003500030202 */ /* 0x080fe20000000f00 */
[----:B------:R-:W-:Y:S01]  /*c600*/  LDS R17, [R6+0x4e00] ;  /* 0x004e000006117984 */ /* 0x000fe20000000800 */
[----:B------:R-:W-:Y:S01]  /*c610*/  @P0 IADD3.X R53, PT, PT, RZ, R53, RZ, P6, !PT ;  /* 0x00000035ff350210 */ /* 0x000fe200037fe4ff */
[----:B------:R-:W-:Y:S01]  /*c620*/  FADD.FTZ R43, R14, R43 ;  /* 0x0000002b0e2b7221 */ /* 0x000fe20000010000 */
        /* <DEDUP_REMOVED lines=86> */
.L_x_5282:
[----:B------:R-:W-:Y:S01]  /*cb90*/  HFMA2 R35, -RZ, RZ, 0, 5.9604644775390625e-08 ;  /* 0x00000001ff237431 */ /* 0x000fe200000001ff */
[----:B------:R-:W-:Y:S01]  /*cba0*/  BSSY B0, `(.L_x_5384) ;  /* 0x0000006000007945 */ /* 0x000fe20003800000 */
[----:B------:R-:W-:Y:S02]  /*cbb0*/  MOV R34, 0x1f ;  /* 0x0000001f00227802 */ /* 0x000fe40000000f00 */
[----:B------:R-:W-:-:S07]  /*cbc0*/  MOV R164, 0xffffffff ;  /* 0xffffffff00a47802 */ /* 0x000fce0000000f00 */
[----:B-----5:R-:W-:Y:S05]  /*cbd0*/  WARPSYNC.COLLECTIVE R164, `(.L_x_5385) ;  /* 0x00000000a4087348 */ /* 0x020fea0003c00000 */
[----:B------:R0:W1:Y:S02]  /*cbe0*/  SHFL.BFLY P6, R167, R245, R35, R34 ;  /* 0x0c000023f5a77389 */ /* 0x00006400000c0022 */
[----:B01---5:R-:W-:Y:S05]  /*cbf0*/  ENDCOLLECTIVE ;  /* 0x000000000000791b */ /* 0x023fea0003800000 */
.L_x_5385:
[----:B------:R-:W-:Y:S05]  /*cc00*/  BSYNC B0 ;  /* 0x0000000000007941 */ /* 0x000fea0003800000 */
.L_x_5384:
        /* <DEDUP_REMOVED lines=9> */
.L_x_5386:
[----:B------:R-:W-:Y:S01]  /*cca0*/  MOV R245, R166 ;  /* 0x000000a600f57202 */ /* 0x000fe20000000f00 */
[----:B------:R-:W-:Y:S02]  /*ccb0*/  HFMA2 R35, -RZ, RZ, 0, 1.1920928955078125e-07 ;  /* 0x00000002ff237431 */ /* 0x000fe400000001ff */
[----:B------:R-:W-:-:S07]  /*ccc0*/  FADD.FTZ R165, R167, R248 ;  /* 0x000000f8a7a57221 */ /* 0x000fce0000010000 */
[----:B------:R-:W-:Y:S05]  /*ccd0*/  WARPSYNC.COLLECTIVE R164, `(.L_x_5387) ;  /* 0x00000000a4087348 */ /* 0x000fea0003c00000 */
[----:B------:R0:W1:Y:S02]  /*cce0*/  SHFL.BFLY P6, R167, R245, R35, R34 ;  /* 0x0c000023f5a77389 */ /* 0x00006400000c0022 */
[----:B01----:R-:W-:Y:S05]  /*ccf0*/  ENDCOLLECTIVE ;  /* 0x000000000000791b */ /* 0x003fea0003800000 */
.L_x_5387:
[----:B------:R-:W-:Y:S02]  /*cd00*/  MOV R245, R165 ;  /* 0x000000a500f57202 */ /* 0x000fe40000000f00 */
[----:B------:R-:W-:-:S07]  /*cd10*/  MOV R243, R167 ;  /* 0x000000a700f37202 */ /* 0x000fce0000000f00 */
[----:B------:R-:W-:Y:S05]  /*cd20*/  WARPSYNC.COLLECTIVE R164, `(.L_x_5388) ;  /* 0x00000000a4087348 */ /* 0x000fea0003c00000 */
[----:B------:R0:W1:Y:S02]  /*cd30*/  SHFL.BFLY P6, R167, R245, R35, R34 ;  /* 0x0c000023f5a77389 */ /* 0x00006400000c0022 */
[----:B01----:R-:W-:Y:S05]  /*cd40*/  ENDCOLLECTIVE ;  /* 0x000000000000791b */ /* 0x003fea0003800000 */
.L_x_5388:
[----:B------:R-:W-:-:S05]  /*cd50*/  FADD.FTZ R243, R166, R243 ;  /* 0x000000f3a6f37221 */ /* 0x000fca0000010000 */
[----:B------:R-:W-:Y:S01]  /*cd60*/  MOV R245, R243 ;  /* 0x000000f300f57202 */ /* 0x000fe20000000f00 */
[----:B------:R-:W-:Y:S02]  /*cd70*/  HFMA2 R35, -RZ, RZ, 0, 2.384185791015625e-07 ;  /* 0x00000004ff237431 */ /* 0x000fe400000001ff */
[----:B------:R-:W-:-:S07]  /*cd80*/  FADD.FTZ R171, R165, R167 ;  /* 0x000000a7a5ab7221 */ /* 0x000fce0000010000 */
[----:B------:R-:W-:Y:S05]  /*cd90*/  WARPSYNC.COLLECTIVE R164, `(.L_x_5389) ;  /* 0x00000000a4087348 */ /* 0x000fea0003c00000 */
[----:B------:R0:W1:Y:S02]  /*cda0*/  SHFL.BFLY P6, R167, R245, R35, R34 ;  /* 0x0c000023f5a77389 */ /* 0x00006400000c0022 */
[----:B01----:R-:W-:Y:S05]  /*cdb0*/  ENDCOLLECTIVE ;  /* 0x000000000000791b */ /* 0x003fea0003800000 */
.L_x_5389:
[----:B------:R-:W-:Y:S02]  /*cdc0*/  MOV R245, R171 ;  /* 0x000000ab00f57202 */ /* 0x000fe40000000f00 */
[----:B------:R-:W-:-:S07]  /*cdd0*/  MOV R170, R167 ;  /* 0x000000a700aa7202 */ /* 0x000fce0000000f00 */
[----:B------:R-:W-:Y:S05]  /*cde0*/  WARPSYNC.COLLECTIVE R164, `(.L_x_5390) ;  /* 0x00000000a4087348 */ /* 0x000fea0003c00000 */
[----:B------:R0:W1:Y:S02]  /*cdf0*/  SHFL.BFLY P6, R167, R245, R35, R34 ;  /* 0x0c000023f5a77389 */ /* 0x00006400000c0022 */
[----:B01----:R-:W-:Y:S05]  /*ce00*/  ENDCOLLECTIVE ;  /* 0x000000000000791b */ /* 0x003fea0003800000 */
.L_x_5390:
[----:B------:R-:W-:-:S05]  /*ce10*/  FADD.FTZ R170, R243, R170 ;  /* 0x000000aaf3aa7221 */ /* 0x000fca0000010000 */
[----:B------:R-:W-:Y:S01]  /*ce20*/  MOV R245, R170 ;  /* 0x000000aa00f57202 */ /* 0x000fe20000000f00 */
[----:B------:R-:W-:Y:S02]  /*ce30*/  HFMA2 R35, -RZ, RZ, 0, 4.76837158203125e-07 ;  /* 0x00000008ff237431 */ /* 0x000fe400000001ff */
[----:B------:R-:W-:-:S07]  /*ce40*/  FADD.FTZ R169, R171, R167 ;  /* 0x000000a7aba97221 */ /* 0x000fce0000010000 */
[----:B------:R-:W-:Y:S05]  /*ce50*/  WARPSYNC.COLLECTIVE R164, `(.L_x_5391) ;  /* 0x00000000a4087348 */ /* 0x000fea0003c00000 */
[----:B------:R0:W1:Y:S02]  /*ce60*/  SHFL.BFLY P6, R167, R245, R35, R34 ;  /* 0x0c000023f5a77389 */ /* 0x00006400000c0022 */
[----:B01----:R-:W-:Y:S05]  /*ce70*/  ENDCOLLECTIVE ;  /* 0x000000000000791b */ /* 0x003fea0003800000 */
.L_x_5391:
[----:B------:R-:W-:Y:S02]  /*ce80*/  MOV R245, R169 ;  /* 0x000000a900f57202 */ /* 0x000fe40000000f00 */
[----:B------:R-:W-:-:S07]  /*ce90*/  MOV R247, R167 ;  /* 0x000000a700f77202 */ /* 0x000fce0000000f00 */
[----:B------:R-:W-:Y:S05]  /*cea0*/  WARPSYNC.COLLECTIVE R164, `(.L_x_5392) ;  /* 0x00000000a4087348 */ /* 0x000fea0003c00000 */
[----:B------:R0:W1:Y:S02]  /*ceb0*/  SHFL.BFLY P6, R167, R245, R35, R34 ;  /* 0x0c000023f5a77389 */ /* 0x00006400000c0022 */
[----:B01----:R-:W-:Y:S05]  /*cec0*/  ENDCOLLECTIVE ;  /* 0x000000000000791b */ /* 0x003fea0003800000 */
.L_x_5392:
[----:B------:R-:W-:-:S05]  /*ced0*/  FADD.FTZ R168, R170, R247 ;  /* 0x000000f7aaa87221 */ /* 0x000fca0000010000 */
[----:B------:R-:W-:Y:S01]  /*cee0*/  MOV R245, R168 ;  /* 0x000000a800f57202 */ /* 0x000fe20000000f00 */
[----:B------:R-:W-:Y:S02]  /*cef0*/  HFMA2 R35, -RZ, RZ, 0, 9.5367431640625e-07 ;  /* 0x00000010ff237431 */ /* 0x000fe400000001ff */
[----:B------:R-:W-:-:S07]  /*cf00*/  FADD.FTZ R166, R169, R167 ;  /* 0x000000a7a9a67221 */ /* 0x000fce0000010000 */
[----:B------:R-:W-:Y:S05]  /*cf10*/  WARPSYNC.COLLECTIVE R164, `(.L_x_5393) ;  /* 0x00000000a4087348 */ /* 0x000fea0003c00000 */
[----:B------:R0:W1:Y:S02]  /*cf20*/  SHFL.BFLY P6, R167, R245, R35, R34 ;  /* 0x0c000023f5a77389 */ /* 0x00006400000c0022 */
[----:B01----:R-:W-:Y:S05]  /*cf30*/  ENDCOLLECTIVE ;  /* 0x000000000000791b */ /* 0x003fea0003800000 */
.L_x_5393:
[----:B------:R-:W-:Y:S02]  /*cf40*/  MOV R245, R166 ;  /* 0x000000a600f57202 */ /* 0x000fe40000000f00 */
[----:B------:R-:W-:-:S07]  /*cf50*/  MOV R165, R167 ;  /* 0x000000a700a57202 */ /* 0x000fce0000000f00 */
[----:B------:R-:W-:Y:S05]  /*cf60*/  WARPSYNC.COLLECTIVE R164, `(.L_x_5394) ;  /* 0x00000000a4087348 */ /* 0x000fea0003c00000 */
[----:B------:R0:W1:Y:S02]  /*cf70*/  SHFL.BFLY P6, R167, R245, R35, R34 ;  /* 0x0c000023f5a77389 */ /* 0x00006400000c0022 */
[----:B01----:R-:W-:Y:S05]  /*cf80*/  ENDCOLLECTIVE ;  /* 0x000000000000791b */ /* 0x003fea0003800000 */
.L_x_5394:
[----:B------:R-:W-:Y:S05]  /*cf90*/  BRA `(.L_x_5395) ;  /* 0xffffff7800707947 */ /* 0x000fea000383ffff */
.L_x_5396:
        /* <DEDUP_REMOVED lines=14> */
.L_x_7164:


//--------------------- .text._ZN10layer_norm31ln_parallel_residual_bwd_kernelINS_13Kernel_traitsI6__halfffffjLj1280ELj1ELj4ELj1ELj16ENS_18Kernel_traits_baseILj1280ES2_ffffjLj128EEEEELb0ELb1ELb1EEEvNS_9BwdParamsE --------------------------
	.section	.text._ZN10layer_norm31ln_parallel_residual_bwd_kernelINS_13Kernel_traitsI6__halfffffjLj1280ELj1ELj4ELj1ELj16ENS_18Kernel_traits_baseILj1280ES2_ffffjLj128EEEEELb0ELb1ELb1EEEvNS_9BwdParamsE,"ax",@progbits
	.align	128
        .global         _ZN10layer_norm31ln_parallel_residual_bwd_kernelINS_13Kernel_traitsI6__halfffffjLj1280ELj1ELj4ELj1ELj16ENS_18Kernel_traits_baseILj1280ES2_ffffjLj128EEEEELb0ELb1ELb1EEEvNS_9BwdParamsE
        .type           _ZN10layer_norm31ln_parallel_residual_bwd_kernelINS_13Kernel_traitsI6__halfffffjLj1280ELj1ELj4ELj1ELj16ENS_18Kernel_traits_baseILj1280ES2_ffffjLj128EEEEELb0ELb1ELb1EEEvNS_9BwdParamsE,@function
        .size           _ZN10layer_norm31ln_parallel_residual_bwd_kernelINS_13Kernel_traitsI6__halfffffjLj1280ELj1ELj4ELj1ELj16ENS_18Kernel_traits_baseILj1280ES2_ffffjLj128EEEEELb0ELb1ELb1EEEvNS_9BwdParamsE,(.L_x_7165 - _ZN10layer_norm31ln_parallel_residual_bwd_kernelINS_13Kernel_traitsI6__halfffffjLj1280ELj1ELj4ELj1ELj16ENS_18Kernel_traits_baseILj1280ES2_ffffjLj128EEEEELb0ELb1ELb1EEEvNS_9BwdParamsE)
        .other          _ZN10layer_norm31ln_parallel_residual_bwd_kernelINS_13Kernel_traitsI6__halfffffjLj1280ELj1ELj4ELj1ELj16ENS_18Kernel_traits_baseILj1280ES2_ffffjLj128EEEEELb0ELb1ELb1EEEvNS_9BwdParamsE,@"STO_CUDA_ENTRY STV_DEFAULT"
_ZN10layer_norm31ln_parallel_residual_bwd_kernelINS_13Kernel_traitsI6__halfffffjLj1280ELj1ELj4ELj1ELj16ENS_18Kernel_traits_baseILj1280ES2_ffffjLj128EEEEELb0ELb1ELb1EEEvNS_9BwdParamsE:
.text._ZN10layer_norm31ln_parallel_residual_bwd_kernelINS_13Kernel_traitsI6__halfffffjLj1280ELj1ELj4ELj1ELj16ENS_18Kernel_traits_baseILj1280ES2_ffffjLj128EEEEELb0ELb1ELb1EEEvNS_9BwdParamsE:
        /* <DEDUP_REMOVED lines=60> */
[----:B------:R-:W2:Y:S04]  /*03c0*/  LDG.E.64 R172, desc[UR10][R2.64+0x600] ;  /* 0x0006000a02ac7981 */ /* 0x000ea8000c1e1b00 */
[----:B------:R-:W3:Y:S04]  /*03d0*/  LDG.E.64 R50, desc[UR10][R2.64+0x700] ;  /* 0x0007000a02327981 */ /* 0x000ee8000c1e1b00 */
[----:B------:R-:W4:Y:S04]  /*03e0*/  LDG.E.64 R48, desc[UR10][R2.64+0x800] ;  /* 0x0008000a02307981 */ /* 0x000f28000c1e1b00 */
[----:B------:R-:W4:Y:S04]  /*03f0*/  LDG.E.64 R46, desc[UR10][R2.64+0x900] ;  /* 0x0009000a022e7981 */ /* 0x000f28000c1e1b00 */
        /* <DEDUP_REMOVED lines=74> */
[--C-:B--2---:R-:W-:Y:S01]  /*08a0*/  SHF.R.U64 R4, R172, 0x10, R173.reuse ;  /* 0x00000010ac047819 */ /* 0x104fe200000012ad */
[----:B------:R-:W5:Y:S01]  /*08b0*/  LDG.E.64 R44, desc[UR10][R2.64+0x500] ;  /* 0x0005000a022c7981 */ /* 0x000f62000c1e1b00 */
[----:B------:R-:W-:-:S02]  /*08c0*/  SHF.R.U32.HI R5, RZ, 0x10, R173 ;  /* 0x00000010ff057819 */ /* 0x000fc400000116ad */
[----:B------:R-:W-:Y:S02]  /*08d0*/  CS2R R14, SRZ ;  /* 0x00000000000e7805 */ /* 0x000fe4000001ff00 */
[--C-:B---3--:R-:W-:Y:S01]  /*08e0*/  SHF.R.U64 R6, R50, 0x10, R51.reuse ;  /* 0x0000001032067819 */ /* 0x108fe20000001233 */
[----:B------:R-:W5:Y:S01]  /*08f0*/  LDG.E.64 R42, desc[UR10][R2.64+0x400] ;  /* 0x0004000a022a7981 */ /* 0x000f62000c1e1b00 */
[----:B------:R-:W-:Y:S02]  /*0900*/  SHF.R.U32.HI R7, RZ, 0x10, R51 ;  /* 0x00000010ff077819 */ /* 0x000fe40000011633 */
[----:B------:R-:W-:Y:S02]  /*0910*/  CS2R R12, SRZ ;  /* 0x00000000000c7805 */ /* 0x000fe4000001ff00 */
[--C-:B----4-:R-:W-:Y:S01]  /*0920*/  SHF.R.U64 R4, R48, 0x10, R49.reuse ;  /* 0x0000001030047819 */ /* 0x110fe20000001231 */
[----:B------:R-:W5:Y:S01]  /*0930*/  LDG.E.64 R40, desc[UR10][R2.64+0x300] ;  /* 0x0003000a02287981 */ /* 0x000f62000c1e1b00 */
[----:B------:R-:W-:-:S02]  /*0940*/  SHF.R.U32.HI R5, RZ, 0x10, R49 ;  /* 0x00000010ff057819 */ /* 0x000fc40000011631 */
[----:B------:R-:W-:Y:S02]  /*0950*/  CS2R R10, SRZ ;  /* 0x00000000000a7805 */ /* 0x000fe4000001ff00 */
[----:B------:R-:W-:Y:S01]  /*0960*/  MOV R17, R0 ;  /* 0x0000000000117202 */ /* 0x000fe20000000f00 */
[----:B------:R-:W5:Y:S01]  /*0970*/  LDG.E.64 R38, desc[UR10][R2.64+0x200] ;  /* 0x0002000a02267981 */ /* 0x000f62000c1e1b00 */
[----:B------:R-:W-:-:S03]  /*0980*/  MOV R8, RZ ;  /* 0x000000ff00087202 */ /* 0x000fc60000000f00 */
[----:B------:R-:W5:Y:S04]  /*0990*/  LDG.E.64 R36, desc[UR10][R2.64+0x100] ;  /* 0x0001000a02247981 */ /* 0x000f68000c1e1b00 */
[----:B------:R1:W5:Y:S02]  /*09a0*/  LDG.E.64 R34, desc[UR10][R2.64] ;  /* 0x0000000a02227981 */ /* 0x000364000c1e1b00 */
[--C-:B-1----:R-:W-:Y:S02]  /*09b0*/  SHF.R.U64 R2, R46, 0x10, R47.reuse ;  /* 0x000000102e027819 */ /* 0x102fe4000000122f */
[----:B0-----:R-:W-:-:S07]  /*09c0*/  SHF.R.U32.HI R3, RZ, 0x10, R47 ;  /* 0x00000010ff037819 */ /* 0x001fce000001162f */
.L_x_5483:
[----:B0-----:R-:W0:Y:S08]  /*09d0*/  LDC.64 R2, c[0x0][0x3c0] ;  /* 0x0000f000ff027b82 */ /* 0x001e300000000a00 */
[----:B------:R-:W1:Y:S08]  /*09e0*/  LDC.64 R4, c[0x0][0x3c8] ;  /* 0x0000f200ff047b82 */ /* 0x000e700000000a00 */
[----:B------:R-:W2:Y:S01]  /*09f0*/  LDC.64 R32, c[0x0][0x438] ;  /* 0x00010e00ff207b82 */ /* 0x000ea20000000a00 */
[----:B0-----:R-:W-:-:S05]  /*0a00*/  IMAD.WIDE R2, R17, 0x4, R2 ;  /* 0x0000000411027825 */ /* 0x001fca00078e0202 */
        /* <DEDUP_REMOVED lines=15> */
[C---:B------:R-:W-:Y:S02]  /*0b00*/  IADD3 R20, PT, PT, R21.reuse, 0x20, RZ ;  /* 0x0000002015147810 */ /* 0x040fe40007ffe0ff */
[----:B------:R-:W-:-:S05]  /*0b10*/  IADD3 R19, PT, PT, R21, 0x40, RZ ;  /* 0x0000004015137810 */ /* 0x000fca0007ffe0ff */
[----:B------:R-:W1:Y:S01]  /*0b20*/  LDC.64 R52, c[0x0][0x428] ;  /* 0x00010a00ff347b82 */ /* 0x000e620000000a00 */
[C---:B------:R-:W-:Y:S02]  /*0b30*/  IADD3 R18, PT, PT, R21.reuse, 0x60, RZ ;  /* 0x0000006015127810 */ /* 0x040fe40007ffe0ff */
[C---:B------:R-:W-:Y:S02]  /*0b40*/  IADD3 R7, PT, PT, R21.reuse, 0x80, RZ ;  /* 0x0000008015077810 */ /* 0x040fe40007ffe0ff */
[C---:B------:R-:W-:Y:S02]  /*0b50*/  IADD3 R6, PT, PT, R21.reuse, 0xa0, RZ ;  /* 0x000000a015067810 */ /* 0x040fe40007ffe0ff */
[C---:B------:R-:W-:Y:S02]  /*0b60*/  IADD3 R5, PT, PT, R21.reuse, 0xc0, RZ ;  /* 0x000000c015057810 */ /* 0x040fe40007ffe0ff */
[C---:B------:R-:W-:Y:S02]  /*0b70*/  IADD3 R4, PT, PT, R21.reuse, 0xe0, RZ ;  /* 0x000000e015047810 */ /* 0x040fe40007ffe0ff */
[----:B------:R-:W-:-:S02]  /*0b80*/  IADD3 R3, PT, PT, R21, 0x100, RZ ;  /* 0x0000010015037810 */ /* 0x000fc40007ffe0ff */
[C---:B------:R-:W-:Y:S01]  /*0b90*/  IADD3 R2, PT, PT, R21.reuse, 0x120, RZ ;  /* 0x0000012015027810 */ /* 0x040fe20007ffe0ff */
[----:B0-----:R-:W-:-:S04]  /*0ba0*/  IMAD.WIDE.U32 R24, R21, 0x10, R168 ;  /* 0x0000001015187825 */ /* 0x001fc800078e00a8 */
[--C-:B------:R-:W-:Y:S02]  /*0bb0*/  IMAD.WIDE.U32 R28, R20, 0x10, R168.reuse ;  /* 0x00000010141c7825 */ /* 0x100fe400078e00a8 */
[----:B------:R-:W2:Y:S02]  /*0bc0*/  LDG.E.128 R24, desc[UR10][R24.64] ;  /* 0x0000000a18187981 */ /* 0x000ea4000c1e1d00 */
[--C-:B------:R-:W-:Y:S02]  /*0bd0*/  IMAD.WIDE.U32 R140, R19, 0x10, R168.reuse ;  /* 0x00000010138c7825 */ /* 0x100fe400078e00a8 */
[----:B------:R-:W3:Y:S02]  /*0be0*/  LDG.E.128 R28, desc[UR10][R28.64] ;  /* 0x0000000a1c1c7981 */ /* 0x000ee4000c1e1d00 */
[--C-:B------:R-:W-:Y:S02]  /*0bf0*/  IMAD.WIDE.U32 R144, R18, 0x10, R168.reuse ;  /* 0x0000001012907825 */ /* 0x100fe400078e00a8 */
[----:B------:R-:W4:Y:S02]  /*0c00*/  LDG.E.128 R140, desc[UR10][R140.64] ;  /* 0x0000000a8c8c7981 */ /* 0x000f24000c1e1d00 */
[----:B------:R-:W-:-:S02]  /*0c10*/  IMAD.WIDE.U32 R148, R7, 0x10, R168 ;  /* 0x0000001007947825 */ /* 0x000fc400078e00a8 */
[----:B------:R-:W4:Y:S02]  /*0c20*/  LDG.E.128 R144, desc[UR10][R144.64] ;  /* 0x0000000a90907981 */ /* 0x000f24000c1e1d00 */
[--C-:B------:R-:W-:Y:S02]  /*0c30*/  IMAD.WIDE.U32 R152, R6, 0x10, R168.reuse ;  /* 0x0000001006987825 */ /* 0x100fe400078e00a8 */
[----:B------:R-:W4:Y:S02]  /*0c40*/  LDG.E.128 R148, desc[UR10][R148.64] ;  /* 0x0000000a94947981 */ /* 0x000f24000c1e1d00 */
[--C-:B------:R-:W-:Y:S02]  /*0c50*/  IMAD.WIDE.U32 R156, R5, 0x10, R168.reuse ;  /* 0x00000010059c7825 */ /* 0x100fe400078e00a8 */
[----:B------:R-:W4:Y:S02]  /*0c60*/  LDG.E.128 R152, desc[UR10][R152.64] ;  /* 0x0000000a98987981 */ /* 0x000f24000c1e1d00 */
[----:B------:R-:W-:-:S02]  /*0c70*/  IMAD.WIDE.U32 R160, R4, 0x10, R168 ;  /* 0x0000001004a07825 */ /* 0x000fc400078e00a8 */
[----:B------:R-:W4:Y:S02]  /*0c80*/  LDG.E.128 R156, desc[UR10][R156.64] ;  /* 0x0000000a9c9c7981 */ /* 0x000f24000c1e1d00 */
[--C-:B------:R-:W-:Y:S02]  /*0c90*/  IMAD.WIDE.U32 R164, R3, 0x10, R168.reuse ;  /* 0x0000001003a47825 */ /* 0x100fe400078e00a8 */
[----:B------:R-:W4:Y:S02]  /*0ca0*/  LDG.E.128 R160, desc[UR10][R160.64] ;  /* 0x0000000aa0a07981 */ /* 0x000f24000c1e1d00 */
[----:B------:R-:W-:Y:S02]  /*0cb0*/  IMAD.WIDE.U32 R168, R2, 0x10, R168 ;  /* 0x0000001002a87825 */ /* 0x000fe400078e00a8 */
[----:B------:R-:W4:Y:S02]  /*0cc0*/  LDG.E.128 R164, desc[UR10][R164.64] ;  /* 0x0000000aa4a47981 */ /* 0x000f24000c1e1d00 */
[----:B-1----:R-:W-:-:S02]  /*0cd0*/  IMAD.WIDE.U32 R88, R21, 0x10, R52 ;  /* 0x0000001015587825 */ /* 0x002fc400078e0034 */
        /* <DEDUP_REMOVED lines=18> */
[----:B------:R-:W4:Y:S04]  /*0e00*/  LDG.E.128 R56, desc[UR10][R56.64] ;  /* 0x0000000a38387981 */ /* 0x000f28000c1e1d00 */
[----:B------:R-:W4:Y:S01]  /*0e10*/  LDG.E.128 R52, desc[UR10][R52.64] ;  /* 0x0000000a34347981 */ /* 0x000f22000c1e1d00 */
[--C-:B------:R-:W-:Y:S01]  /*0e20*/  SHF.R.U64 R251, R34, 0x10, R35.reuse ;  /* 0x0000001022fb7819 */ /* 0x100fe20000001223 */
[----:B------:R-:W-:Y:S01]  /*0e30*/  HADD2.F32 R250, -RZ, R34.H0_H0 ;  /* 0x20000022fffa7230 */ /* 0x000fe20000004100 */
[----:B------:R-:W-:Y:S01]  /*0e40*/  SHF.R.U32.HI R248, RZ, 0x10, R35 ;  /* 0x00000010fff87819 */ /* 0x000fe20000011623 */
[----:B------:R-:W-:Y:S01]  /*0e50*/  HADD2.F32 R249, -RZ, R35.H0_H0 ;  /* 0x20000023fff97230 */ /* 0x000fe20000004100 */
        /* <DEDUP_REMOVED lines=12> */
[----:B------:R-:W-:Y:S01]  /*0f20*/  SHF.R.U64 R178, R42, 0x10, R43 ;  /* 0x000000102ab27819 */ /* 0x000fe2000000122b */
[----:B------:R-:W-:Y:S01]  /*0f30*/  HADD2.F32 R195, -RZ, R38.H0_H0 ;  /* 0x20000026ffc37230 */ /* 0x000fe20000004100 */
[----:B------:R-:W-:Y:S01]  /*0f40*/  SHF.R.U32.HI R210, RZ, 0x10, R173 ;  /* 0x00000010ffd27819 */ /* 0x000fe200000116ad */
[----:B------:R-:W-:Y:S01]  /*0f50*/  HADD2.F32 R194, -RZ, R194.H0_H0 ;  /* 0x200000c2ffc27230 */ /* 0x000fe20000004100 */
[----:B------:R-:W-:Y:S01]  /*0f60*/  SHF.R.U32.HI R176, RZ, 0x10, R43 ;  /* 0x00000010ffb07819 */ /* 0x000fe2000001162b */
[----:B------:R-:W-:Y:S01]  /*0f70*/  HADD2.F32 R193, -RZ, R39.H0_H0 ;  /* 0x20000027ffc17230 */ /* 0x000fe20000004100 */
[----:B------:R-:W-:Y:S01]  /*0f80*/  SHF.R.U64 R211, R172, 0x10, R173 ;  /* 0x00000010acd37819 */ /* 0x000fe200000012ad */
        /* <DEDUP_REMOVED lines=8> */
[----:B------:R-:W-:Y:S02]  /*1010*/  HADD2.F32 R176, -RZ, R176.H0_H0 ;  /* 0x200000b0ffb07230 */ /* 0x000fe40000004100 */
[C---:B--2---:R-:W-:Y:S01]  /*1020*/  FADD.FTZ R181, -R0.reuse, R24 ;  /* 0x0000001800b57221 */ /* 0x044fe20000010100 */
[C---:B------:R-:W-:Y:S01]  /*1030*/  FADD.FTZ R247, -R0.reuse, R25 ;  /* 0x0000001900f77221 */ /* 0x040fe20000010100 */
[C---:B------:R-:W-:Y:S01]  /*1040*/  FADD.FTZ R246, -R0.reuse, R26 ;  /* 0x0000001a00f67221 */ /* 0x040fe20000010100 */
[C---:B------:R-:W-:Y:S01]  /*1050*/  FADD.FTZ R245, -R0.reuse, R27 ;  /* 0x0000001b00f57221 */ /* 0x040fe20000010100 */
[C---:B---3--:R-:W-:Y:S01]  /*1060*/  FADD.FTZ R199, -R0.reuse, R28 ;  /* 0x0000001c00c77221 */ /* 0x048fe20000010100 */
[C---:B------:R-:W-:Y:S01]  /*1070*/  FADD.FTZ R198, -R0.reuse, R29 ;  /* 0x0000001d00c67221 */ /* 0x040fe20000010100 */
[C---:B------:R-:W-:Y:S01]  /*1080*/  FADD.FTZ R197, -R0.reuse, R30 ;  /* 0x0000001e00c57221 */ /* 0x040fe20000010100 */
[C---:B------:R-:W-:Y:S01]  /*1090*/  FADD.FTZ R196, -R0.reuse, R31 ;  /* 0x0000001f00c47221 */ /* 0x040fe20000010100 */
[C---:B----4-:R-:W-:Y:S01]  /*10a0*/  FADD.FTZ R191, -R0.reuse, R140 ;  /* 0x0000008c00bf7221 */ /* 0x050fe20000010100 */
        /* <DEDUP_REMOVED lines=33> */
[----:B------:R-:W-:Y:S01]  /*12c0*/  FMUL.FTZ R251, R89, R251 ;  /* 0x000000fb59fb7220 */ /* 0x000fe20000410000 */
[C---:B------:R-:W-:Y:S01]  /*12d0*/  FMUL.FTZ R247, R9.reuse, R247 ;  /* 0x000000f709f77220 */ /* 0x040fe20000410000 */
[----:B------:R-:W-:Y:S01]  /*12e0*/  FADD.FTZ R229, RZ, R250 ;  /* 0x000000faffe57221 */ /* 0x000fe20000010000 */
[----:B------:R-:W-:Y:S01]  /*12f0*/  FFMA.FTZ R228, R0, R250, RZ ;  /* 0x000000fa00e47223 */ /* 0x000fe200000100ff */
        /* <DEDUP_REMOVED lines=65> */
[----:B------:R-:W-:Y:S01]  /*1710*/  SHF.R.U32.HI R210, RZ, 0x10, R51 ;  /* 0x00000010ffd27819 */ /* 0x000fe20000011633 */
[----:B------:R-:W-:Y:S01]  /*1720*/  FMUL.FTZ R177, R74, R177 ;  /* 0x000000b14ab17220 */ /* 0x000fe20000410000 */
[----:B------:R-:W-:Y:S01]  /*1730*/  FMUL.FTZ R171, R9, R22 ;  /* 0x0000001609ab7220 */ /* 0x000fe20000410000 */
[----:B------:R-:W-:Y:S01]  /*1740*/  FADD.FTZ R229, R229, R178 ;  /* 0x000000b2e5e57221 */ /* 0x000fe20000010000 */
[----:B------:R-:W-:Y:S01]  /*1750*/  FFMA.FTZ R228, R174, R178, R228 ;  /* 0x000000b2aee47223 */ /* 0x000fe200000100e4 */
[----:B------:R-:W-:Y:S01]  /*1760*/  SHF.R.U64 R168, R44, 0x10, R45 ;  /* 0x000000102ca87819 */ /* 0x000fe2000000122d */
[----:B------:R-:W-:Y:S01]  /*1770*/  HADD2.F32 R154, -RZ, R210.H0_H0 ;  /* 0x200000d2ff9a7230 */ /* 0x000fe20000004100 */
[----:B------:R-:W-:Y:S01]  /*1780*/  SHF.R.U32.HI R210, RZ, 0x10, R49 ;  /* 0x00000010ffd27819 */ /* 0x000fe20000011631 */
[----:B------:R-:W-:-:S02]  /*1790*/  HADD2.F32 R169, -RZ, R44.H0_H0 ;  /* 0x2000002cffa97230 */ /* 0x000fc40000004100 */
[----:B------:R-:W-:Y:S01]  /*17a0*/  FMUL.FTZ R176, R75, R176 ;  /* 0x000000b04bb07220 */ /* 0x000fe20000410000 */
[----:B------:R-:W-:Y:S01]  /*17b0*/  FMUL.FTZ R170, R9, R25 ;  /* 0x0000001909aa7220 */ /* 0x000fe20000410000 */
[----:B------:R-:W-:Y:S01]  /*17c0*/  FADD.FTZ R229, R229, R177 ;  /* 0x000000b1e5e57221 */ /* 0x000fe20000010000 */
[----:B------:R-:W-:Y:S01]  /*17d0*/  FFMA.FTZ R228, R171, R177, R228 ;  /* 0x000000b1abe47223 */ /* 0x000fe200000100e4 */
[----:B------:R-:W-:Y:S02]  /*17e0*/  HADD2.F32 R168, -RZ, R168.H0_H0 ;  /* 0x200000a8ffa87230 */ /* 0x000fe40000004100 */
[----:B------:R-:W-:Y:S01]  /*17f0*/  FMUL.FTZ R169, R68, R169 ;  /* 0x000000a944a97220 */ /* 0x000fe20000410000 */
[----:B------:R-:W-:Y:S02]  /*1800*/  HADD2.F32 R150, -RZ, R210.H0_H0 ;  /* 0x200000d2ff967230 */ /* 0x000fe40000004100 */
[----:B------:R-:W-:Y:S01]  /*1810*/  FMUL.FTZ R165, R9, R23 ;  /* 0x0000001709a57220 */ /* 0x000fe20000410000 */
[----:B------:R-:W-:Y:S01]  /*1820*/  FADD.FTZ R229, R229, R176 ;  /* 0x000000b0e5e57221 */ /* 0x000fe20000010000 */
[----:B------:R-:W-:Y:S01]  /*1830*/  FFMA.FTZ R228, R170, R176, R228 ;  /* 0x000000b0aae47223 */ /* 0x000fe200000100e4 */
[----:B------:R-:W-:Y:S01]  /*1840*/  SHF.R.U32.HI R210, RZ, 0x10, R47 ;  /* 0x00000010ffd27819 */ /* 0x000fe2000001162f */
[----:B------:R-:W-:Y:S01]  /*1850*/  HADD2.F32 R167, -RZ, R45.H0_H0 ;  /* 0x2000002dffa77230 */ /* 0x000fe20000004100 */
[----:B------:R-:W-:Y:S01]  /*1860*/  SHF.R.U32.HI R166, RZ, 0x10, R45 ;  /* 0x00000010ffa67819 */ /* 0x000fe2000001162d */
[----:B------:R-:W-:Y:S01]  /*1870*/  FMUL.FTZ R168, R69, R168 ;  /* 0x000000a845a87220 */ /* 0x000fe20000410000 */
        /* <DEDUP_REMOVED lines=9> */
[----:B------:R-:W-:Y:S02]  /*1910*/  HADD2.F32 R161, -RZ, R172.H0_H0 ;  /* 0x200000acffa17230 */ /* 0x000fe40000004100 */
[----:B------:R-:W-:Y:S01]  /*1920*/  FMUL.FTZ R146, R55, R162 ;  /* 0x000000a237927220 */ /* 0x000fe20000410000 */
        /* <DEDUP_REMOVED lines=9> */
[----:B------:R-:W-:Y:S02]  /*19c0*/  HADD2.F32 R159, -RZ, R173.H0_H0 ;  /* 0x200000adff9f7230 */ /* 0x000fe40000004100 */
        /* <DEDUP_REMOVED lines=8> */
[----:B------:R-:W-:Y:S01]  /*1a50*/  SHF.R.U64 R211, R50, 0x10, R51 ;  /* 0x0000001032d37819 */ /* 0x000fe20000001233 */
        /* <DEDUP_REMOVED lines=105> */
.L_x_5400:
[----:B------:R-:W0:Y:S01]  /*20f0*/  LDC.64 R168, c[0x0][0x3a8] ;  /* 0x0000ea00ffa87b82 */ /* 0x000e220000000a00 */
[C---:B------:R-:W-:Y:S02]  /*2100*/  IADD3 R20, PT, PT, R21.reuse, 0x20, RZ ;  /* 0x0000002015147810 */ /* 0x040fe40007ffe0ff */
[----:B------:R-:W-:-:S05]  /*2110*/  IADD3 R19, PT, PT, R21, 0x40, RZ ;  /* 0x0000004015137810 */ /* 0x000fca0007ffe0ff */
[----:B------:R-:W1:Y:S01]  /*2120*/  LDC.64 R52, c[0x0][0x428] ;  /* 0x00010a00ff347b82 */ /* 0x000e620000000a00 */
[C---:B------:R-:W-:Y:S02]  /*2130*/  IADD3 R18, PT, PT, R21.reuse, 0x60, RZ ;  /* 0x0000006015127810 */ /* 0x040fe40007ffe0ff */
[C---:B------:R-:W-:Y:S02]  /*2140*/  IADD3 R7, PT, PT, R21.reuse, 0x80, RZ ;  /* 0x0000008015077810 */ /* 0x040fe40007ffe0ff */
[C---:B------:R-:W-:Y:S02]  /*2150*/  IADD3 R6, PT, PT, R21.reuse, 0xa0, RZ ;  /* 0x000000a015067810 */ /* 0x040fe40007ffe0ff */
[C---:B------:R-:W-:Y:S01]  /*2160*/  IADD3 R5, PT, PT, R21.reuse, 0xc0, RZ ;  /* 0x000000c015057810 */ /* 0x040fe20007ffe0ff */
[----:B------:R-:W2:Y:S01]  /*2170*/  LDC.64 R120, c[0x0][0x438] ;  /* 0x00010e00ff787b82 */ /* 0x000ea20000000a00 */
[C---:B------:R-:W-:Y:S02]  /*2180*/  IADD3 R4, PT, PT, R21.reuse, 0xe0, RZ ;  /* 0x000000e015047810 */ /* 0x040fe40007ffe0ff */
[----:B------:R-:W-:-:S02]  /*2190*/  IADD3 R3, PT, PT, R21, 0x100, RZ ;  /* 0x0000010015037810 */ /* 0x000fc40007ffe0ff */
[C---:B------:R-:W-:Y:S01]  /*21a0*/  IADD3 R2, PT, PT, R21.reuse, 0x120, RZ ;  /* 0x0000012015027810 */ /* 0x040fe20007ffe0ff */
[----:B0-----:R-:W-:-:S04]  /*21b0*/  IMAD.WIDE.U32 R24, R21, 0x10, R168 ;  /* 0x0000001015187825 */ /* 0x001fc800078e00a8 */
[--C-:B------:R-:W-:Y:S02]  /*21c0*/  IMAD.WIDE.U32 R28, R20, 0x10, R168.reuse ;  /* 0x00000010141c7825 */ /* 0x100fe400078e00a8 */
[----:B------:R-:W3:Y:S02]  /*21d0*/  LDG.E.128 R24, desc[UR10][R24.64] ;  /* 0x0000000a18187981 */ /* 0x000ee4000c1e1d00 */
        /* <DEDUP_REMOVED lines=54> */
[----:B------:R-:W-:Y:S02]  /*2540*/  IMAD.WIDE.U32 R120, R2, 0x10, R120 ;  /* 0x0000001002787825 */ /* 0x000fe400078e0078 */
[----:B------:R-:W5:Y:S04]  /*2550*/  LDG.E.128 R108, desc[UR10][R108.64] ;  /* 0x0000000a6c6c7981 */ /* 0x000f68000c1e1d00 */
[----:B------:R-:W5:Y:S01]  /*2560*/  LDG.E.128 R120, desc[UR10][R120.64] ;  /* 0x0000000a78787981 */ /* 0x000f62000c1e1d00 */
[--C-:B------:R-:W-:Y:S01]  /*2570*/  SHF.R.U64 R251, R34, 0x10, R35.reuse ;  /* 0x0000001022fb7819 */ /* 0x100fe20000001223 */
[----:B------:R-:W-:Y:S01]  /*2580*/  HADD2.F32 R250, -RZ, R34.H0_H0 ;  /* 0x20000022fffa7230 */ /* 0x000fe20000004100 */
[----:B------:R-:W-:-:S03]  /*2590*/  SHF.R.U32.HI R248, RZ, 0x10, R35 ;  /* 0x00000010fff87819 */ /* 0x000fc60000011623 */
[----:B------:R-:W-:Y:S02]  /*25a0*/  HADD2.F32 R251, -RZ, R251.H0_H0 ;  /* 0x200000fbfffb7230 */ /* 0x000fe40000004100 */
[----:B------:R-:W-:Y:S02]  /*25b0*/  HADD2.F32 R249, -RZ, R35.H0_H0 ;  /* 0x20000023fff97230 */ /* 0x000fe40000004100 */
[----:B------:R-:W-:Y:S01]  /*25c0*/  HADD2.F32 R248, -RZ, R248.H0_H0 ;  /* 0x200000f8fff87230 */ /* 0x000fe20000004100 */
        /* <DEDUP_REMOVED lines=18> */
[----:B------:R-:W-:Y:S01]  /*26f0*/  SHF.R.U64 R178, R42, 0x10, R43 ;  /* 0x000000102ab27819 */ /* 0x000fe2000000122b */
[----:B------:R-:W-:Y:S01]  /*2700*/  HADD2.F32 R179, -RZ, R42.H0_H0 ;  /* 0x2000002affb37230 */ /* 0x000fe20000004100 */
[----:B------:R-:W-:-:S03]  /*2710*/  SHF.R.U32.HI R213, RZ, 0x10, R173 ;  /* 0x00000010ffd57819 */ /* 0x000fc600000116ad */
[----:B------:R-:W-:Y:S01]  /*2720*/  HADD2.F32 R178, -RZ, R178.H0_H0 ;  /* 0x200000b2ffb27230 */ /* 0x000fe20000004100 */
[----:B------:R-:W-:Y:S01]  /*2730*/  SHF.R.U32.HI R176, RZ, 0x10, R43 ;  /* 0x00000010ffb07819 */ /* 0x000fe2000001162b */
[----:B------:R-:W-:-:S04]  /*2740*/  HADD2.F32 R177, -RZ, R43.H0_H0 ;  /* 0x2000002bffb17230 */ /* 0x000fc80000004100 */
[----:B------:R-:W-:Y:S01]  /*2750*/  HADD2.F32 R176, -RZ, R176.H0_H0 ;  /* 0x200000b0ffb07230 */ /* 0x000fe20000004100 */
[----:B------:R-:W-:Y:S01]  /*2760*/  SHF.R.U64 R214, R172, 0x10, R173 ;  /* 0x00000010acd67819 */ /* 0x000fe200000012ad */
        /* <DEDUP_REMOVED lines=268> */
.L_x_5401:
        /* <DEDUP_REMOVED lines=20> */
[----:B------:R-:W-:Y:S04]  /*3970*/  STL [R1+0x128], R3 ;  /* 0x0001280301007387 */ /* 0x000fe80000100800 */
[----:B------:R0:W-:Y:S01]  /*3980*/  STL [R1+0x124], R2 ;  /* 0x0001240201007387 */ /* 0x0001e20000100800 */
[----:B------:R-:W-:-:S03]  /*3990*/  FADD.FTZ R8, R252, R8 ;  /* 0x00000008fc087221 */ /* 0x000fc60000010000 */
[----:B------:R1:W-:Y:S01]  /*39a0*/  STL [R1+0x120], R0 ;  /* 0x0001200001007387 */ /* 0x0003e20000100800 */
[----:B------:R-:W-:Y:S01]  /*39b0*/  FADD.FTZ R10, R55, R10 ;  /* 0x0000000a370a7221 */ /* 0x000fe20000010000 */
[----:B------:R-:W-:Y:S01]  /*39c0*/  FADD.FTZ R11, R54, R11 ;  /* 0x0000000b360b7221 */ /* 0x000fe20000010000 */
[----:B--2---:R-:W-:Y:S02]  /*39d0*/  FADD.FTZ R204, R204, R21 ;  /* 0x00000015cccc7221 */ /* 0x004fe40000010000 */
[----:B------:R-:W2:Y:S01]  /*39e0*/  LDL.LU R21, [R1+0x3c] ;  /* 0x00003c0001157983 */ /* 0x000ea20000300800 */
[----:B---3--:R-:W-:-:S03]  /*39f0*/  FADD.FTZ R205, R205, R20 ;  /* 0x00000014cdcd7221 */ /* 0x008fc60000010000 */
[----:B------:R-:W3:Y:S04]  /*3a00*/  LDL.LU R20, [R1+0x40] ;  /* 0x0000400001147983 */ /* 0x000ee80000300800 */
[----:B0-----:R-:W3:Y:S04]  /*3a10*/  LDL.LU R2, [R1+0x44] ;  /* 0x0000440001027983 */ /* 0x001ee80000300800 */
[----:B------:R-:W3:Y:S04]  /*3a20*/  LDL.LU R252, [R1+0x38] ;  /* 0x0000380001fc7983 */ /* 0x000ee80000300800 */
[----:B------:R-:W3:Y:S01]  /*3a30*/  LDL.LU R55, [R1+0x34] ;  /* 0x0000340001377983 */ /* 0x000ee20000300800 */
[----:B----4-:R-:W-:-:S03]  /*3a40*/  FADD.FTZ R53, R53, R19 ;  /* 0x0000001335357221 */ /* 0x010fc60000010000 */
[----:B------:R-:W4:Y:S04]  /*3a50*/  LDL.LU R54, [R1+0x30] ;  /* 0x0000300001367983 */ /* 0x000f280000300800 */
        /* <DEDUP_REMOVED lines=16> */
[----:B-1----:R-:W4:Y:S01]  /*3b60*/  LDL.LU R0, [R1+0x6c] ;  /* 0x00006c0001007983 */ /* 0x002f220000300800 */
[----:B--2---:R-:W-:Y:S01]  /*3b70*/  FADD.FTZ R57, R57, R21 ;  /* 0x0000001539397221 */ /* 0x004fe20000010000 */
[----:B---3--:R-:W-:-:S02]  /*3b80*/  FADD.FTZ R63, R63, R2 ;  /* 0x000000023f3f7221 */ /* 0x008fc40000010000 */
[----:B------:R-:W2:Y:S01]  /*3b90*/  LDL.LU R2, [R1+0x70] ;  /* 0x0000700001027983 */ /* 0x000ea20000300800 */
[----:B------:R-:W-:-:S03]  /*3ba0*/  FADD.FTZ R58, R58, R252 ;  /* 0x000000fc3a3a7221 */ /* 0x000fc60000010000 */
[----:B------:R-:W3:Y:S01]  /*3bb0*/  LDL.LU R252, [R1+0x74] ;  /* 0x0000740001fc7983 */ /* 0x000ee20000300800 */
[----:B------:R-:W-:-:S03]  /*3bc0*/  FADD.FTZ R59, R59, R55 ;  /* 0x000000373b3b7221 */ /* 0x000fc60000010000 */
[----:B------:R-:W3:Y:S01]  /*3bd0*/  LDL.LU R55, [R1+0x78] ;  /* 0x0000780001377983 */ /* 0x000ee20000300800 */
[----:B----4-:R-:W-:Y:S01]  /*3be0*/  FADD.FTZ R52, R52, R54 ;  /* 0x0000003634347221 */ /* 0x010fe20000010000 */
[----:B------:R-:W-:Y:S02]  /*3bf0*/  FADD.FTZ R56, R56, R20 ;  /* 0x0000001438387221 */ /* 0x000fe40000010000 */
[----:B------:R-:W4:Y:S04]  /*3c00*/  LDL.LU R54, [R1+0x7c] ;  /* 0x00007c0001367983 */ /* 0x000f280000300800 */
[----:B------:R-:W3:Y:S04]  /*3c10*/  LDL.LU R21, [R1+0x80] ;  /* 0x0000800001157983 */ /* 0x000ee80000300800 */
[----:B------:R-:W4:Y:S01]  /*3c20*/  LDL.LU R20, [R1+0x84] ;  /* 0x0000840001147983 */ /* 0x000f220000300800 */
[----:B------:R-:W-:-:S03]  /*3c30*/  FADD.FTZ R69, R69, R0 ;  /* 0x0000000045457221 */ /* 0x000fc60000010000 */
[----:B------:R-:W3:Y:S01]  /*3c40*/  LDL.LU R0, [R1+0x88] ;  /* 0x0000880001007983 */ /* 0x000ee20000300800 */
        /* <DEDUP_REMOVED lines=19> */
[----:B------:R-:W2:Y:S01]  /*3d80*/  LDL.LU R2, [R1+0xb0] ;  /* 0x0000b00001027983 */ /* 0x000ea20000300800 */
[----:B---3--:R-:W-:-:S03]  /*3d90*/  FADD.FTZ R78, R78, R0 ;  /* 0x000000004e4e7221 */ /* 0x008fc60000010000 */
[----:B------:R-:W3:Y:S01]  /*3da0*/  LDL.LU R0, [R1+0xb4] ;  /* 0x0000b40001007983 */ /* 0x000ee20000300800 */
[----:B------:R-:W-:Y:S01]  /*3db0*/  FADD.FTZ R72, R72, R21 ;  /* 0x0000001548487221 */ /* 0x000fe20000010000 */
[----:B----4-:R-:W-:Y:S01]  /*3dc0*/  FADD.FTZ R79, R79, R20 ;  /* 0x000000144f4f7221 */ /* 0x010fe20000010000 */
[----:B------:R-:W-:Y:S01]  /*3dd0*/  FADD.FTZ R77, R77, R19 ;  /* 0x000000134d4d7221 */ /* 0x000fe20000010000 */
        /* <DEDUP_REMOVED lines=12> */
[----:B------:R-:W-:Y:S01]  /*3ea0*/  FADD.FTZ R87, R87, R5 ;  /* 0x0000000557577221 */ /* 0x000fe20000010000 */
[----:B------:R-:W-:Y:S02]  /*3eb0*/  FADD.FTZ R86, R86, R4 ;  /* 0x0000000456567221 */ /* 0x000fe40000010000 */
[----:B------:R-:W4:Y:S04]  /*3ec0*/  LDL.LU R4, [R1+0xcc] ;  /* 0x0000cc0001047983 */ /* 0x000f280000300800 */
[----:B------:R-:W4:Y:S04]  /*3ed0*/  LDL.LU R9, [R1+0xd0] ;  /* 0x0000d00001097983 */ /* 0x000f280000300800 */
[----:B------:R-:W4:Y:S01]  /*3ee0*/  LDL.LU R7, [R1+0xd4] ;  /* 0x0000d40001077983 */ /* 0x000f220000300800 */
[----:B------:R-:W-:-:S03]  /*3ef0*/  FADD.FTZ R73, R73, R54 ;  /* 0x0000003649497221 */ /* 0x000fc60000010000 */
[----:B------:R-:W4:Y:S01]  /*3f00*/  LDL.LU R6, [R1+0xd8] ;  /* 0x0000d80001067983 */ /* 0x000f220000300800 */
[----:B------:R-:W-:-:S03]  /*3f10*/  FADD.FTZ R85, R85, R3 ;  /* 0x0000000355557221 */ /* 0x000fc60000010000 */
[----:B------:R-:W4:Y:S04]  /*3f20*/  LDL.LU R5, [R1+0xdc] ;  /* 0x0000dc0001057983 */ /* 0x000f280000300800 */
        /* <DEDUP_REMOVED lines=19> */
[----:B------:R-:W4:Y:S01]  /*4060*/  LDL.LU R4, [R1+0xf8] ;  /* 0x0000f80001047983 */ /* 0x000f220000300800 */
        /* <DEDUP_REMOVED lines=9> */
[----:B------:R-:W4:Y:S01]  /*4100*/  LDL.LU R3, [R1] ;  /* 0x0000000001037983 */ /* 0x000f220000300800 */
[----:B--2---:R-:W-:-:S03]  /*4110*/  FADD.FTZ R224, R224, R2 ;  /* 0x00000002e0e07221 */ /* 0x004fc60000010000 */
[----:B------:R-:W2:Y:S01]  /*4120*/  LDL.LU R2, [R1+0x4] ;  /* 0x0000040001027983 */ /* 0x000ea20000300800 */
[----:B---3--:R-:W-:-:S03]  /*4130*/  FADD.FTZ R225, R225, R0 ;  /* 0x00000000e1e17221 */ /* 0x008fc60000010000 */
[----:B------:R-:W3:Y:S01]  /*4140*/  LDL.LU R0, [R1+0x8] ;  /* 0x0000080001007983 */ /* 0x000ee20000300800 */
[----:B------:R-:W-:Y:S01]  /*4150*/  FADD.FTZ R220, R220, R252 ;  /* 0x000000fcdcdc7221 */ /* 0x000fe20000010000 */
[----:B------:R-:W-:Y:S01]  /*4160*/  FADD.FTZ R221, R221, R55 ;  /* 0x00000037dddd7221 */ /* 0x000fe20000010000 */
[----:B------:R-:W-:Y:S01]  /*4170*/  FADD.FTZ R222, R222, R54 ;  /* 0x00000036dede7221 */ /* 0x000fe20000010000 */
[----:B------:R-:W3:Y:S01]  /*4180*/  LDL.LU R252, [R1+0x20] ;  /* 0x0000200001fc7983 */ /* 0x000ee20000300800 */
[----:B------:R-:W-:-:S03]  /*4190*/  FADD.FTZ R12, R227, R12 ;  /* 0x0000000ce30c7221 */ /* 0x000fc60000010000 */
[----:B------:R-:W3:Y:S01]  /*41a0*/  LDL.LU R55, [R1+0x24] ;  /* 0x0000240001377983 */ /* 0x000ee20000300800 */
[----:B------:R-:W-:-:S03]  /*41b0*/  FADD.FTZ R13, R230, R13 ;  /* 0x0000000de60d7221 */ /* 0x000fc60000010000 */
[----:B------:R-:W3:Y:S01]  /*41c0*/  LDL.LU R54, [R1+0x28] ;  /* 0x0000280001367983 */ /* 0x000ee20000300800 */
[----:B------:R-:W-:Y:S01]  /*41d0*/  FADD.FTZ R14, R231, R14 ;  /* 0x0000000ee70e7221 */ /* 0x000fe20000010000 */
[----:B------:R-:W-:Y:S01]  /*41e0*/  FADD.FTZ R15, R232, R15 ;  /* 0x0000000fe80f7221 */ /* 0x000fe20000010000 */
[----:B------:R-:W-:Y:S01]  /*41f0*/  FADD.FTZ R16, R233, R16 ;  /* 0x00000010e9107221 */ /* 0x000fe20000010000 */
[----:B----4-:R-:W-:Y:S02]  /*4200*/  FADD.FTZ R226, R226, R4 ;  /* 0x00000004e2e27221 */ /* 0x010fe40000010000 */
[----:B------:R0:W5:Y:S04]  /*4210*/  LDL.LU R4, [R1+0x12c] ;  /* 0x00012c0001047983 */ /* 0x0001680000300800 */
[----:B------:R-:W4:Y:S04]  /*4220*/  LDL.LU R227, [R1+0x1c] ;  /* 0x00001c0001e37983 */ /* 0x000f280000300800 */
[----:B------:R-:W4:Y:S04]  /*4230*/  LDL.LU R230, [R1+0x18] ;  /* 0x0000180001e67983 */ /* 0x000f280000300800 */
[----:B------:R-:W4:Y:S04]  /*4240*/  LDL.LU R231, [R1+0x14] ;  /* 0x0000140001e77983 */ /* 0x000f280000300800 */
[----:B------:R-:W4:Y:S04]  /*4250*/  LDL.LU R232, [R1+0x10] ;  /* 0x0000100001e87983 */ /* 0x000f280000300800 */
[----:B------:R-:W4:Y:S01]  /*4260*/  LDL.LU R233, [R1+0xc] ;  /* 0x00000c0001e97983 */ /* 0x000f220000300800 */
[----:B------:R-:W-:-:S03]  /*4270*/  FADD.FTZ R234, R234, R3 ;  /* 0x00000003eaea7221 */ /* 0x000fc60000010000 */
[----:B------:R0:W5:Y:S01]  /*4280*/  LDL.LU R3, [R1+0x128] ;  /* 0x0001280001037983 */ /* 0x0001620000300800 */
[----:B--2---:R-:W-:-:S03]  /*4290*/  FADD.FTZ R235, R235, R2 ;  /* 0x00000002ebeb7221 */ /* 0x004fc60000010000 */
[----:B------:R0:W5:Y:S01]  /*42a0*/  LDL.LU R2, [R1+0x124] ;  /* 0x0001240001027983 */ /* 0x0001620000300800 */
[----:B---3--:R-:W-:-:S03]  /*42b0*/  FADD.FTZ R236, R236, R0 ;  /* 0x00000000ecec7221 */ /* 0x008fc60000010000 */
[----:B------:R0:W5:Y:S01]  /*42c0*/  LDL.LU R0, [R1+0x120] ;  /* 0x0001200001007983 */ /* 0x0001620000300800 */
[----:B------:R-:W-:Y:S01]  /*42d0*/  UMOV UR4, 0xffffffff ;  /* 0xffffffff00047882 */ /* 0x000fe20000000000 */
[----:B------:R-:W-:Y:S01]  /*42e0*/  FADD.FTZ R242, R242, R252 ;  /* 0x000000fcf2f27221 */ /* 0x000fe20000010000 */
[----:B------:R-:W-:Y:S01]  /*42f0*/  FADD.FTZ R243, R243, R55 ;  /* 0x00000037f3f37221 */ /* 0x000fe20000010000 */
[----:B------:R-:W-:Y:S01]  /*4300*/  FADD.FTZ R244, R244, R54 ;  /* 0x00000036f4f47221 */ /* 0x000fe20000010000 */
[----:B----4-:R-:W-:Y:S01]  /*4310*/  FADD.FTZ R241, R241, R227 ;  /* 0x000000e3f1f17221 */ /* 0x010fe20000010000 */
        /* <DEDUP_REMOVED lines=16> */
[----:B------:R-:W-:Y:S04]  /*4420*/  STL [R1+0x118], R206 ;  /* 0x000118ce01007387 */ /* 0x000fe80000100800 */
[----:B------:R-:W-:Y:S04]  /*4430*/  STL [R1+0x11c], R205 ;  /* 0x00011ccd01007387 */ /* 0x000fe80000100800 */
[----:B------:R-:W-:Y:S04]  /*4440*/  STL [R1+0xfc], R204 ;  /* 0x0000fccc01007387 */ /* 0x000fe80000100800 */
[----:B------:R-:W-:Y:S04]  /*4450*/  STL [R1+0x2c], R53 ;  /* 0x00002c3501007387 */ /* 0x000fe80000100800 */
[----:B------:R-:W-:Y:S01]  /*4460*/  STL [R1+0x30], R52 ;  /* 0x0000303401007387 */ /* 0x000fe20000100800 */
[----:B0-----:R-:W-:-:S03]  /*4470*/  FADD.FTZ R54, R54, R227 ;  /* 0x000000e336367221 */ /* 0x001fc60000010000 */
        /* <DEDUP_REMOVED lines=19> */
[----:B------:R-:W-:Y:S04]  /*45b0*/  STL [R1+0x64], R71 ;  /* 0x0000644701007387 */ /* 0x000fe80000100800 */
[----:B------:R-:W-:Y:S04]  /*45c0*/  STL [R1+0x68], R70 ;  /* 0x0000684601007387 */ /* 0x000fe80000100800 */
[----:B------:R-:W-:Y:S04]  /*45d0*/  STL [R1+0x6c], R69 ;  /* 0x00006c4501007387 */ /* 0x000fe80000100800 */
[----:B------:R-:W-:Y:S04]  /*45e0*/  STL [R1+0x70], R68 ;  /* 0x0000704401007387 */ /* 0x000fe80000100800 */
[----:B------:R-:W-:Y:S04]  /*45f0*/  STL [R1+0x74], R75 ;  /* 0x0000744b01007387 */ /* 0x000fe80000100800 */
[----:B------:R-:W-:Y:S01]  /*4600*/  STL [R1+0x78], R74 ;  /* 0x0000784a01007387 */ /* 0x000fe20000100800 */
[----:B0-----:R-:W-:-:S03]  /*4610*/  FADD.FTZ R54, R54, R227 ;  /* 0x000000e336367221 */ /* 0x001fc60000010000 */
        /* <DEDUP_REMOVED lines=14> */
[----:B------:R1:W-:Y:S04]  /*4700*/  STL [R1+0xb0], R84 ;  /* 0x0000b05401007387 */ /* 0x0003e80000100800 */
[----:B------:R1:W-:Y:S04]  /*4710*/  STL [R1+0xb4], R91 ;  /* 0x0000b45b01007387 */ /* 0x0003e80000100800 */
[----:B------:R1:W-:Y:S04]  /*4720*/  STL [R1+0xb8], R90 ;  /* 0x0000b85a01007387 */ /* 0x0003e80000100800 */
[----:B------:R1:W-:Y:S04]  /*4730*/  STL [R1+0xbc], R89 ;  /* 0x0000bc5901007387 */ /* 0x0003e80000100800 */
[----:B------:R1:W-:Y:S04]  /*4740*/  STL [R1+0xc0], R88 ;  /* 0x0000c05801007387 */ /* 0x0003e80000100800 */
[----:B------:R1:W-:Y:S01]  /*4750*/  STL [R1+0xc4], R213 ;  /* 0x0000c4d501007387 */ /* 0x0003e20000100800 */
[----:B0-----:R-:W-:-:S03]  /*4760*/  FADD.FTZ R55, R55, R227 ;  /* 0x000000e337377221 */ /* 0x001fc60000010000 */
        /* <DEDUP_REMOVED lines=23> */
[----:B------:R1:W2:Y:S04]  /*48e0*/  SHFL.BFLY PT, R52, R54, 0x10, 0x1f ;  /* 0x0e001f0036347f89 */ /* 0x0002a800000e0000 */
[----:B------:R1:W3:Y:S04]  /*48f0*/  SHFL.BFLY PT, R53, R55, 0x10, 0x1f ;  /* 0x0e001f0037357f89 */ /* 0x0002e800000e0000 */
[----:B------:R1:W-:Y:S02]  /*4900*/  STL [R1+0x28], R244 ;  /* 0x000028f401007387 */ /* 0x0003e40000100800 */
.L_x_5495:
[----:B--2---:R-:W-:Y:S01]  /*4910*/  FADD.FTZ R52, R54, R52 ;  /* 0x0000003436347221 */ /* 0x004fe20000010000 */
[----:B---3--:R-:W-:-:S03]  /*4920*/  FADD.FTZ R53, R55, R53 ;  /* 0x0000003537357221 */ /* 0x008fc60000010000 */
        /* <DEDUP_REMOVED lines=13> */
[C-C-:B-----5:R-:W-:Y:S01]  /*4a00*/  FFMA.FTZ R0, R58.reuse, R0, R59.reuse ;  /* 0x000000003a007223 */ /* 0x160fe2000001003b */
[C-C-:B------:R-:W-:Y:S01]  /*4a10*/  FFMA.FTZ R56, R58.reuse, R246, R59.reuse ;  /* 0x000000f63a387223 */ /* 0x140fe2000001003b */
[----:B------:R-:W-:Y:S01]  /*4a20*/  FFMA.FTZ R245, R58, R245, R59 ;  /* 0x000000f53af57223 */ /* 0x000fe2000001003b */
[----:B-1----:R-:W-:Y:S01]  /*4a30*/  FADD.FTZ R54, -R247, R251 ;  /* 0x000000fbf7367221 */ /* 0x002fe20000010100 */
[----:B------:R-:W-:Y:S01]  /*4a40*/  FADD.FTZ R0, -R0, R250 ;  /* 0x000000fa00007221 */ /* 0x000fe20000010100 */
[----:B------:R-:W-:Y:S01]  /*4a50*/  FADD.FTZ R56, -R56, R249 ;  /* 0x000000f938387221 */ /* 0x000fe20000010100 */
[----:B------:R-:W-:Y:S01]  /*4a60*/  FADD.FTZ R248, -R245, R248 ;  /* 0x000000f8f5f87221 */ /* 0x000fe20000010100 */
[C---:B------:R-:W-:Y:S01]  /*4a70*/  FMUL.FTZ R53, R9.reuse, R54 ;  /* 0x0000003609357220 */ /* 0x040fe20000410000 */
[C---:B------:R-:W-:Y:S01]  /*4a80*/  FMUL.FTZ R52, R9.reuse, R0 ;  /* 0x0000000009347220 */ /* 0x040fe20000410000 */
[C---:B------:R-:W-:Y:S01]  /*4a90*/  FMUL.FTZ R54, R9.reuse, R56 ;  /* 0x0000003809367220 */ /* 0x040fe20000410000 */
[----:B------:R-:W-:Y:S01]  /*4aa0*/  FMUL.FTZ R55, R9, R248 ;  /* 0x000000f809377220 */ /* 0x000fe20000410000 */
[----:B------:R-:W-:Y:S06]  /*4ab0*/  BRA `(.L_x_5406) ;  /* 0x0000000800207947 */ /* 0x000fec0003800000 */
.L_x_5405:
[C-C-:B-----5:R-:W-:Y:S01]  /*4ac0*/  FFMA.FTZ R53, R58.reuse, R0, R59.reuse ;  /* 0x000000003a357223 */ /* 0x160fe2000001003b */
        /* <DEDUP_REMOVED lines=9> */
[C---:B-1----:R-:W-:Y:S01]  /*4b60*/  FMUL.FTZ R54, R9.reuse, R246 ;  /* 0x000000f609367220 */ /* 0x042fe20000410000 */
[----:B------:R-:W-:-:S02]  /*4b70*/  FMUL.FTZ R55, R9, R248 ;  /* 0x000000f809377220 */ /* 0x000fc40000410000 */
[----:B------:R-:W-:Y:S02]  /*4b80*/  MOV R100, R52 ;  /* 0x0000003400647202 */ /* 0x000fe40000000f00 */
[----:B------:R-:W-:Y:S02]  /*4b90*/  MOV R101, R53 ;  /* 0x0000003500657202 */ /* 0x000fe40000000f00 */
[----:B------:R-:W-:Y:S02]  /*4ba0*/  MOV R102, R54 ;  /* 0x0000003600667202 */ /* 0x000fe40000000f00 */
[----:B------:R-:W-:Y:S01]  /*4bb0*/  MOV R103, R55 ;  /* 0x0000003700677202 */ /* 0x000fe20000000f00 */
[----:B------:R-:W-:Y:S06]  /*4bc0*/  BRA `(.L_x_5406) ;  /* 0x0000000400dc7947 */ /* 0x000fec0003800000 */
.L_x_5404:
        /* <DEDUP_REMOVED lines=20> */
.L_x_5407:
        /* <DEDUP_REMOVED lines=21> */
.L_x_5403:
        /* <DEDUP_REMOVED lines=16> */
[C---:B------:R-:W-:Y:S01]  /*4f60*/  FFMA.FTZ R53, R9.reuse, R54, R125 ;  /* 0x0000003609357223 */ /* 0x040fe2000001007d */
[C---:B------:R-:W-:Y:S01]  /*4f70*/  FFMA.FTZ R52, R9.reuse, R0, R124 ;  /* 0x0000000009347223 */ /* 0x040fe2000001007c */
[C---:B------:R-:W-:Y:S01]  /*4f80*/  FFMA.FTZ R54, R9.reuse, R249, R126 ;  /* 0x000000f909367223 */ /* 0x040fe2000001007e */
[----:B------:R-:W-:Y:S01]  /*4f90*/  FFMA.FTZ R55, R9, R248, R127 ;  /* 0x000000f809377223 */ /* 0x000fe2000001007f */
[----:B------:R-:W-:Y:S06]  /*4fa0*/  BRA `(.L_x_5406) ;  /* 0x0000000000e47947 */ /* 0x000fec0003800000 */
.L_x_5409:
        /* <DEDUP_REMOVED lines=8> */
[C---:B------:R-:W-:Y:S01]  /*5030*/  FFMA.FTZ R52, R9.reuse, R52, R124 ;  /* 0x0000003409347223 */ /* 0x040fe2000001007c */
[C---:B------:R-:W-:Y:S01]  /*5040*/  FFMA.FTZ R53, R9.reuse, R0, R125 ;  /* 0x0000000009357223 */ /* 0x040fe2000001007d */
[C---:B-1----:R-:W-:Y:S01]  /*5050*/  FFMA.FTZ R54, R9.reuse, R249, R126 ;  /* 0x000000f909367223 */ /* 0x042fe2000001007e */
[----:B------:R-:W-:-:S02]  /*5060*/  FFMA.FTZ R55, R9, R248, R127 ;  /* 0x000000f809377223 */ /* 0x000fc4000001007f */
[----:B------:R-:W-:Y:S02]  /*5070*/  MOV R100, R52 ;  /* 0x0000003400647202 */ /* 0x000fe40000000f00 */
[----:B------:R-:W-:Y:S02]  /*5080*/  MOV R101, R53 ;  /* 0x0000003500657202 */ /* 0x000fe40000000f00 */
[----:B------:R-:W-:Y:S02]  /*5090*/  MOV R102, R54 ;  /* 0x0000003600667202 */ /* 0x000fe40000000f00 */
[----:B------:R-:W-:Y:S01]  /*50a0*/  MOV R103, R55 ;  /* 0x0000003700677202 */ /* 0x000fe20000000f00 */
[----:B------:R-:W-:Y:S06]  /*50b0*/  BRA `(.L_x_5406) ;  /* 0x0000000000a07947 */ /* 0x000fec0003800000 */
.L_x_5408:
        /* <DEDUP_REMOVED lines=20> */
.L_x_5410:
        /* <DEDUP_REMOVED lines=20> */
.L_x_5406:
[----:B------:R-:W-:Y:S01]  /*5340*/  ISETP.NE.U32.AND P0, PT, RZ, UR4, PT ;  /* 0x00000004ff007c0c */ /* 0x000fe2000bf05070 */
[----:B------:R-:W1:Y:S01]  /*5350*/  LDC.64 R60, c[0x0][0x468] ;  /* 0x00011a00ff3c7b82 */ /* 0x000e620000000a00 */
[----:B------:R-:W-:Y:S02]  /*5360*/  ISETP.NE.U32.AND P1, PT, RZ, UR6, PT ;  /* 0x00000006ff007c0c */ /* 0x000fe4000bf25070 */
[----:B------:R-:W-:Y:S02]  /*5370*/  ISETP.NE.AND.EX P0, PT, RZ, UR5, PT, P0 ;  /* 0x00000005ff007c0c */ /* 0x000fe4000bf05300 */
[----:B------:R-:W-:Y:S02]  /*5380*/  ISETP.NE.AND.EX P1, PT, RZ, UR7, PT, P1 ;  /* 0x00000007ff007c0c */ /* 0x000fe4000bf25310 */
[----:B------:R-:W-:-:S04]  /*5390*/  ISETP.NE.U32.AND P2, PT, R32, RZ, PT ;  /* 0x000000ff2000720c */ /* 0x000fc80003f45070 */
[----:B------:R-:W-:-:S05]  /*53a0*/  ISETP.NE.AND.EX P2, PT, R33, RZ, PT, P2 ;  /* 0x000000ff2100720c */ /* 0x000fca0003f45320 */
[----:B------:R-:W2:Y:S02]  /*53b0*/  @P0 LDC.64 R56, c[0x0][0x478] ;  /* 0x00011e00ff380b82 */ /* 0x000ea40000000a00 */
[----:B--2---:R-:W-:-:S05]  /*53c0*/  @P0 IMAD.WIDE.U32 R56, R21, 0x10, R56 ;  /* 0x0000001015380825 */ /* 0x004fca00078e0038 */
        /* <DEDUP_REMOVED lines=17> */
[C---:B-1----:R-:W-:Y:S01]  /*54e0*/  FFMA.FTZ R52, R9.reuse, R0, R96 ;  /* 0x0000000009347223 */ /* 0x042fe20000010060 */
        /* <DEDUP_REMOVED lines=12> */
.L_x_5413:
[C-C-:B------:R-:W-:Y:S01]  /*55b0*/  FFMA.FTZ R21, R58.reuse, R198, R59.reuse ;  /* 0x000000c63a157223 */ /* 0x140fe2000001003b */
[C-C-:B------:R-:W-:Y:S01]  /*55c0*/  FFMA.FTZ R0, R58.reuse, R199, R59.reuse ;  /* 0x000000c73a007223 */ /* 0x140fe2000001003b */
[C-C-:B------:R-:W-:Y:S02]  /*55d0*/  FFMA.FTZ R32, R58.reuse, R197, R59.reuse ;  /* 0x000000c53a207223 */ /* 0x140fe4000001003b */
[----:B------:R-:W-:Y:S01]  /*55e0*/  FADD.FTZ R202, -R21, R202 ;  /* 0x000000ca15ca7221 */ /* 0x000fe20000010100 */
[----:B------:R-:W-:Y:S01]  /*55f0*/  FFMA.FTZ R21, R58, R196, R59 ;  /* 0x000000c43a157223 */ /* 0x000fe2000001003b */
[----:B------:R-:W-:Y:S01]  /*5600*/  FADD.FTZ R0, -R0, R203 ;  /* 0x000000cb00007221 */ /* 0x000fe20000010100 */
[----:B------:R-:W-:Y:S01]  /*5610*/  FADD.FTZ R201, -R32, R201 ;  /* 0x000000c920c97221 */ /* 0x000fe20000010100 */
[----:B-1----:R-:W-:Y:S01]  /*5620*/  FFMA.FTZ R53, R9, R202, R97 ;  /* 0x000000ca09357223 */ /* 0x002fe20000010061 */
[----:B------:R-:W-:Y:S01]  /*5630*/  FADD.FTZ R200, -R21, R200 ;  /* 0x000000c815c87221 */ /* 0x000fe20000010100 */
        /* <DEDUP_REMOVED lines=8> */
.L_x_5412:
[----:B------:R-:W-:Y:S05]  /*56c0*/  @!P1 BRA `(.L_x_5415) ;  /* 0x0000000000449947 */ /* 0x000fea0003800000 */
        /* <DEDUP_REMOVED lines=17> */
.L_x_5415:
        /* <DEDUP_REMOVED lines=12> */
[----:B------:R-:W-:Y:S06]  /*58a0*/  BRA `(.L_x_5414) ;  /* 0x0000000400187947 */ /* 0x000fec0003800000 */
.L_x_5411:
        /* <DEDUP_REMOVED lines=23> */
.L_x_5417:
[C-C-:B------:R-:W-:Y:S01]  /*5a20*/  FFMA.FTZ R21, R58.reuse, R198, R59.reuse ;  /* 0x000000c63a157223 */ /* 0x140fe2000001003b */
[C-C-:B------:R-:W-:Y:S01]  /*5a30*/  FFMA.FTZ R0, R58.reuse, R199, R59.reuse ;  /* 0x000000c73a007223 */ /* 0x140fe2000001003b */
[C-C-:B------:R-:W-:Y:S02]  /*5a40*/  FFMA.FTZ R32, R58.reuse, R197, R59.reuse ;  /* 0x000000c53a207223 */ /* 0x140fe4000001003b */
[----:B------:R-:W-:Y:S01]  /*5a50*/  FADD.FTZ R202, -R21, R202 ;  /* 0x000000ca15ca7221 */ /* 0x000fe20000010100 */
[----:B------:R-:W-:Y:S01]  /*5a60*/  FFMA.FTZ R21, R58, R196, R59 ;  /* 0x000000c43a157223 */ /* 0x000fe2000001003b */
[----:B------:R-:W-:Y:S01]  /*5a70*/  FADD.FTZ R0, -R0, R203 ;  /* 0x000000cb00007221 */ /* 0x000fe20000010100 */
[----:B------:R-:W-:Y:S01]  /*5a80*/  FADD.FTZ R32, -R32, R201 ;  /* 0x000000c920207221 */ /* 0x000fe20000010100 */
[----:B-1----:R-:W-:Y:S01]  /*5a90*/  FMUL.FTZ R53, R9, R202 ;  /* 0x000000ca09357220 */ /* 0x002fe20000410000 */
[----:B------:R-:W-:Y:S01]  /*5aa0*/  FADD.FTZ R200, -R21, R200 ;  /* 0x000000c815c87221 */ /* 0x000fe20000010100 */
        /* <DEDUP_REMOVED lines=8> */
.L_x_5416:
        /* <DEDUP_REMOVED lines=18> */
.L_x_5418:
        /* <DEDUP_REMOVED lines=11> */
[----:B------:R-:W-:-:S07]  /*5d00*/  FMUL.FTZ R55, R9, R200 ;  /* 0x000000c809377220 */ /* 0x000fce0000410000 */
.L_x_5414:
[----:B------:R-:W1:Y:S08]  /*5d10*/  @P0 LDC.64 R56, c[0x0][0x478] ;  /* 0x00011e00ff380b82 */ /* 0x000e700000000a00 */
[----:B------:R-:W2:Y:S01]  /*5d20*/  @P1 LDC.64 R32, c[0x0][0x470] ;  /* 0x00011c00ff201b82 */ /* 0x000ea20000000a00 */
[----:B-1----:R-:W-:-:S05]  /*5d30*/  @P0 IMAD.WIDE.U32 R56, R20, 0x10, R56 ;  /* 0x0000001014380825 */ /* 0x002fca00078e0038 */
[----:B------:R1:W-:Y:S01]  /*5d40*/  @P0 STG.E.128 desc[UR10][R56.64], R116 ;  /* 0x0000007438000986 */ /* 0x0003e2000c101d0a */
[----:B--2---:R-:W-:-:S04]  /*5d50*/  @P1 IMAD.WIDE.U32 R32, R20, 0x10, R32 ;  /* 0x0000001014201825 */ /* 0x004fc800078e0020 */
[----:B-1----:R-:W-:-:S05]  /*5d60*/  IMAD.WIDE.U32 R56, R20, 0x10, R60 ;  /* 0x0000001014387825 */ /* 0x002fca00078e003c */
        /* <DEDUP_REMOVED lines=8> */
[----:B-1----:R-:W-:Y:S01]  /*5df0*/  FFMA.FTZ R33, R58, R188, R59 ;  /* 0x000000bc3a217223 */ /* 0x002fe2000001003b */
[----:B------:R-:W-:Y:S01]  /*5e00*/  FADD.FTZ R0, -R0, R195 ;  /* 0x000000c300007221 */ /* 0x000fe20000010100 */
[----:B------:R-:W-:Y:S01]  /*5e10*/  FADD.FTZ R194, -R21, R194 ;  /* 0x000000c215c27221 */ /* 0x000fe20000010100 */
[----:B------:R-:W-:Y:S01]  /*5e20*/  FADD.FTZ R193, -R20, R193 ;  /* 0x000000c114c17221 */ /* 0x000fe20000010100 */
[----:B------:R-:W-:Y:S01]  /*5e30*/  FADD.FTZ R192, -R33, R192 ;  /* 0x000000c021c07221 */ /* 0x000fe20000010100 */
[C---:B------:R-:W-:Y:S01]  /*5e40*/  FFMA.FTZ R52, R9.reuse, R0, R128 ;  /* 0x0000000009347223 */ /* 0x040fe20000010080 */
        /* <DEDUP_REMOVED lines=12> */
.L_x_5421:
        /* <DEDUP_REMOVED lines=17> */
.L_x_5420:
        /* <DEDUP_REMOVED lines=18> */
.L_x_5423:
        /* <DEDUP_REMOVED lines=13> */
.L_x_5419:
        /* <DEDUP_REMOVED lines=10> */
[C---:B------:R-:W-:Y:S01]  /*62b0*/  FMUL.FTZ R52, R9.reuse, R0 ;  /* 0x0000000009347220 */ /* 0x040fe20000410000 */
        /* <DEDUP_REMOVED lines=12> */
.L_x_5425:
        /* <DEDUP_REMOVED lines=17> */
.L_x_5424:
        /* <DEDUP_REMOVED lines=18> */
.L_x_5426:
        /* <DEDUP_REMOVED lines=11> */
[----:B------:R-:W-:-:S07]  /*6660*/  FMUL.FTZ R55, R9, R192 ;  /* 0x000000c009377220 */ /* 0x000fce0000410000 */
.L_x_5422:
        /* <DEDUP_REMOVED lines=13> */
[C-C-:B-1----:R-:W-:Y:S01]  /*6740*/  FFMA.FTZ R20, R58.reuse, R181, R59.reuse ;  /* 0x000000b53a147223 */ /* 0x142fe2000001003b */
[----:B------:R-:W-:Y:S01]  /*6750*/  FFMA.FTZ R21, R58, R180, R59 ;  /* 0x000000b43a157223 */ /* 0x000fe2000001003b */
        /* <DEDUP_REMOVED lines=17> */
.L_x_5429:
        /* <DEDUP_REMOVED lines=17> */
.L_x_5428:
        /* <DEDUP_REMOVED lines=18> */
.L_x_5431:
        /* <DEDUP_REMOVED lines=13> */
.L_x_5427:
        /* <DEDUP_REMOVED lines=23> */
.L_x_5433:
        /* <DEDUP_REMOVED lines=17> */
.L_x_5432:
        /* <DEDUP_REMOVED lines=18> */
.L_x_5434:
        /* <DEDUP_REMOVED lines=12> */
.L_x_5430:
        /* <DEDUP_REMOVED lines=32> */
.L_x_5437:
        /* <DEDUP_REMOVED lines=17> */
.L_x_5436:
        /* <DEDUP_REMOVED lines=18> */
.L_x_5439:
        /* <DEDUP_REMOVED lines=13> */
.L_x_5435:
        /* <DEDUP_REMOVED lines=23> */
.L_x_5441:
        /* <DEDUP_REMOVED lines=17> */
.L_x_5440:
        /* <DEDUP_REMOVED lines=18> */
.L_x_5442:
        /* <DEDUP_REMOVED lines=12> */
.L_x_5438:
        /* <DEDUP_REMOVED lines=32> */
.L_x_5445:
        /* <DEDUP_REMOVED lines=17> */
.L_x_5444:
        /* <DEDUP_REMOVED lines=18> */
.L_x_5447:
        /* <DEDUP_REMOVED lines=13> */
.L_x_5443:
        /* <DEDUP_REMOVED lines=23> */
.L_x_5449:
        /* <DEDUP_REMOVED lines=17> */
.L_x_5448:
        /* <DEDUP_REMOVED lines=18> */
.L_x_5450:
        /* <DEDUP_REMOVED lines=12> */
.L_x_5446:
        /* <DEDUP_REMOVED lines=32> */
.L_x_5453:
        /* <DEDUP_REMOVED lines=17> */
.L_x_5452:
        /* <DEDUP_REMOVED lines=18> */
.L_x_5455:
        /* <DEDUP_REMOVED lines=13> */
.L_x_5451:
        /* <DEDUP_REMOVED lines=23> */
.L_x_5457:
        /* <DEDUP_REMOVED lines=17> */
.L_x_5456:
        /* <DEDUP_REMOVED lines=18> */
.L_x_5458:
        /* <DEDUP_REMOVED lines=12> */
.L_x_5454:
        /* <DEDUP_REMOVED lines=32> */
.L_x_5461:
        /* <DEDUP_REMOVED lines=17> */
.L_x_5460:
        /* <DEDUP_REMOVED lines=18> */
.L_x_5463:
        /* <DEDUP_REMOVED lines=13> */
.L_x_5459:
        /* <DEDUP_REMOVED lines=23> */
.L_x_5465:
        /* <DEDUP_REMOVED lines=17> */
.L_x_5464:
        /* <DEDUP_REMOVED lines=18> */
.L_x_5466:
        /* <DEDUP_REMOVED lines=12> */
.L_x_5462:
        /* <DEDUP_REMOVED lines=32> */
.L_x_5469:
        /* <DEDUP_REMOVED lines=17> */
.L_x_5468:
        /* <DEDUP_REMOVED lines=18> */
.L_x_5471:
        /* <DEDUP_REMOVED lines=13> */
.L_x_5467:
        /* <DEDUP_REMOVED lines=23> */
.L_x_5473:
        /* <DEDUP_REMOVED lines=17> */
.L_x_5472:
        /* <DEDUP_REMOVED lines=18> */
.L_x_5474:
        /* <DEDUP_REMOVED lines=12> */
.L_x_5470:
        /* <DEDUP_REMOVED lines=32> */
.L_x_5477:
        /* <DEDUP_REMOVED lines=17> */
.L_x_5476:
        /* <DEDUP_REMOVED lines=18> */
.L_x_5479:
        /* <DEDUP_REMOVED lines=13> */
.L_x_5475:
        /* <DEDUP_REMOVED lines=23> */
.L_x_5481:
        /* <DEDUP_REMOVED lines=17> */
.L_x_5480:
        /* <DEDUP_REMOVED lines=18> */
.L_x_5482:
        /* <DEDUP_REMOVED lines=12> */
.L_x_5478:
        /* <DEDUP_REMOVED lines=13> */
.L_x_5399:
        /* <DEDUP_REMOVED lines=12> */
[----:B------:R1:W5:Y:S01]  /*a9a0*/  LDL.LU R28, [R1] ;  /* 0x00000000011c7983 */ /* 0x0003620000300800 */
        /* <DEDUP_REMOVED lines=66> */
[----:B------:R1:W5:Y:S02]  /*add0*/  LDL.LU R56, [R1+0x100] ;  /* 0x0001000001387983 */ /* 0x0003640000300800 */
.L_x_5398:
[----:B------:R-:W-:Y:S05]  /*ade0*/  BSYNC B0 ;  /* 0x0000000000007941 */ /* 0x000fea0003800000 */
.L_x_5397:
        /* <DEDUP_REMOVED lines=102> */
[----:B------:R-:W-:Y:S04]  /*b450*/  STS.128 [R0+0x200], R8 ;  /* 0x0002000800007388 */ /* 0x000fe80000000c00 */
[----:B------:R0:W-:Y:S01]  /*b460*/  STS.128 [R0+0x400], R4 ;  /* 0x0004000400007388 */ /* 0x0001e20000000c00 */
[----:B-1----:R-:W-:-:S03]  /*b470*/  FADD.FTZ R75, R40, R75 ;  /* 0x0000004b284b7221 */ /* 0x002fc60000010000 */
        /* <DEDUP_REMOVED lines=35> */
[----:B------:R-:W-:Y:S01]  /*b6b0*/  LDS R25, [R84+0x3000] ;  /* 0x0030000054197984 */ /* 0x000fe20000000800 */
[----:B------:R-:W-:-:S03]  /*b6c0*/  FADD.FTZ R4, R4, R15 ;  /* 0x0000000f04047221 */ /* 0x000fc60000010000 */
[----:B------:R-:W4:Y:S01]  /*b6d0*/  LDS R6, [R84+0x800] ;  /* 0x0008000054067984 */ /* 0x000f220000000800 */
[----:B------:R-:W-:Y:S01]  /*b6e0*/  FADD.FTZ R5, R5, R10 ;  /* 0x0000000a05057221 */ /* 0x000fe20000010000 */
[----:B------:R-:W-:Y:S02]  /*b6f0*/  IADD3 R10, P0, PT, R3, R86, RZ ;  /* 0x00000056030a7210 */ /* 0x000fe40007f1e0ff */
[----:B------:R-:W4:Y:S01]  /*b700*/  LDS R15, [R84+0x1c00] ;  /* 0x001c0000540f7984 */ /* 0x000f220000000800 */
[----:B------:R-:W-:Y:S01]  /*b710*/  FADD.FTZ R35, R4, R19 ;  /* 0x0000001304237221 */ /* 0x000fe20000010000 */
[----:B------:R-:W-:Y:S02]  /*b720*/  IADD3.X R3, PT, PT, RZ, RZ, RZ, P0, !PT ;  /* 0x000000ffff037210 */ /* 0x000fe400007fe4ff */
[----:B------:R-:W4:Y:S01]  /*b730*/  LDS R14, [R84+0x2000] ;  /* 0x00200000540e7984 */ /* 0x000f220000000800 */
[----:B------:R-:W-:Y:S01]  /*b740*/  SHF.L.U32 R4, R10, 0x2, RZ ;  /* 0x000000020a047819 */ /* 0x000fe200000006ff */
[----:B------:R-:W-:Y:S01]  /*b750*/  FADD.FTZ R33, R8, R17 ;  /* 0x0000001108217221 */ /* 0x000fe20000010000 */
[----:B------:R-:W-:Y:S01]  /*b760*/  SHF.L.U64.HI R10, R10, 0x2, R3 ;  /* 0x000000020a0a7819 */ /* 0x000fe20000010203 */
[----:B------:R-:W4:Y:S01]  /*b770*/  LDS R8, [R84+0xa00] ;  /* 0x000a000054087984 */ /* 0x000f220000000800 */
[C---:B------:R-:W-:Y:S01]  /*b780*/  IADD3 R2, P0, PT, R4.reuse, UR18, RZ ;  /* 0x0000001204027c10 */ /* 0x040fe2000ff1e0ff */
[----:B-1----:R-:W-:Y:S01]  /*b790*/  FADD.FTZ R37, R5, R12 ;  /* 0x0000000c05257221 */ /* 0x002fe20000010000 */
[----:B------:R-:W-:Y:S01]  /*b7a0*/  IADD3 R4, P1, PT, R4, UR16, RZ ;  /* 0x0000001004047c10 */ /* 0x000fe2000ff3e0ff */
[----:B------:R-:W1:Y:S01]  /*b7b0*/  LDS R17, [R84+0x1e00] ;  /* 0x001e000054117984 */ /* 0x000e620000000800 */
[C---:B------:R-:W-:Y:S01]  /*b7c0*/  IADD3.X R3, PT, PT, R10.reuse, UR19, RZ, P0, !PT ;  /* 0x000000130a037c10 */ /* 0x040fe200087fe4ff */
[----:B--2---:R-:W-:Y:S01]  /*b7d0*/  FADD.FTZ R0, RZ, R0 ;  /* 0x00000000ff007221 */ /* 0x004fe20000010000 */
[----:B------:R-:W-:Y:S01]  /*b7e0*/  IADD3.X R5, PT, PT, R10, UR17, RZ, P1, !PT ;  /* 0x000000110a057c10 */ /* 0x000fe20008ffe4ff */
[----:B------:R-:W2:Y:S02]  /*b7f0*/  LDS R11, [R84+0x1000] ;  /* 0x00100000540b7984 */ /* 0x000ea40000000800 */
[----:B---3--:R-:W-:-:S02]  /*b800*/  FADD.FTZ R0, R0, R13 ;  /* 0x0000000d00007221 */ /* 0x008fc40000010000 */
[----:B------:R-:W3:Y:S01]  /*b810*/  LDS R10, [R84+0xe00] ;  /* 0x000e0000540a7984 */ /* 0x000ee20000000800 */
[----:B0-----:R-:W-:-:S03]  /*b820*/  FADD.FTZ R9, RZ, R9 ;  /* 0x00000009ff097221 */ /* 0x001fc60000010000 */
[----:B------:R-:W0:Y:S01]  /*b830*/  LDS R39, [R84+0x4200] ;  /* 0x0042000054277984 */ /* 0x000e220000000800 */
[----:B----4-:R-:W-:-:S03]  /*b840*/  FADD.FTZ R0, R0, R23 ;  /* 0x0000001700007221 */ /* 0x010fc60000010000 */
[----:B------:R-:W4:Y:S04]  /*b850*/  LDS R27, [R84+0x3200] ;  /* 0x00320000541b7984 */ /* 0x000f280000000800 */
[----:B------:R-:W4:Y:S01]  /*b860*/  LDS R19, [R84+0x2200] ;  /* 0x0022000054137984 */ /* 0x000f220000000800 */
[----:B------:R-:W-:-:S03]  /*b870*/  FADD.FTZ R6, RZ, R6 ;  /* 0x00000006ff067221 */ /* 0x000fc60000010000 */
[----:B------:R-:W4:Y:S04]  /*b880*/  LDS R12, [R84+0x1200] ;  /* 0x00120000540c7984 */ /* 0x000f280000000800 */
[----:B------:R-:W4:Y:S01]  /*b890*/  LDS R49, [R84+0x4400] ;  /* 0x0044000054317984 */ /* 0x000f220000000800 */
[----:B------:R-:W-:-:S03]  /*b8a0*/  FADD.FTZ R6, R6, R15 ;  /* 0x0000000f06067221 */ /* 0x000fc60000010000 */
[----:B------:R-:W4:Y:S01]  /*b8b0*/  LDS R18, [R84+0x3400] ;  /* 0x0034000054127984 */ /* 0x000f220000000800 */
[----:B------:R-:W-:Y:S01]  /*b8c0*/  FADD.FTZ R6, R6, R25 ;  /* 0x0000001906067221 */ /* 0x000fe20000010000 */
[----:B------:R-:W-:Y:S02]  /*b8d0*/  FADD.FTZ R9, R9, R14 ;  /* 0x0000000e09097221 */ /* 0x000fe40000010000 */
[----:B------:R-:W4:Y:S01]  /*b8e0*/  LDS R16, [R84+0x2400] ;  /* 0x0024000054107984 */ /* 0x000f220000000800 */
[----:B------:R-:W-:-:S03]  /*b8f0*/  FADD.FTZ R8, RZ, R8 ;  /* 0x00000008ff087221 */ /* 0x000fc60000010000 */
[----:B------:R-:W4:Y:S01]  /*b900*/  LDS R51, [R84+0x4600] ;  /* 0x0046000054337984 */ /* 0x000f220000000800 */
[----:B-1----:R-:W-:-:S03]  /*b910*/  FADD.FTZ R8, R8, R17 ;  /* 0x0000001108087221 */ /* 0x002fc60000010000 */
[----:B------:R-:W1:Y:S01]  /*b920*/  LDS R29, [R84+0x3600] ;  /* 0x00360000541d7984 */ /* 0x000e620000000800 */
[----:B--2---:R-:W-:-:S03]  /*b930*/  FADD.FTZ R11, RZ, R11 ;  /* 0x0000000bff0b7221 */ /* 0x004fc60000010000 */
[----:B------:R-:W2:Y:S01]  /*b940*/  LDS R21, [R84+0x2600] ;  /* 0x0026000054157984 */ /* 0x000ea20000000800 */
[----:B---3--:R-:W-:-:S03]  /*b950*/  FADD.FTZ R10, RZ, R10 ;  /* 0x0000000aff0a7221 */ /* 0x008fc60000010000 */
[----:B------:R-:W3:Y:S01]  /*b960*/  LDS R22, [R84+0x4800] ;  /* 0x0048000054167984 */ /* 0x000ee20000000800 */
[----:B0-----:R-:W-:-:S03]  /*b970*/  FADD.FTZ R39, R0, R39 ;  /* 0x0000002700277221 */ /* 0x001fc60000010000 */
[----:B------:R-:W0:Y:S01]  /*b980*/  LDS R20, [R84+0x3800] ;  /* 0x0038000054147984 */ /* 0x000e220000000800 */
        /* <DEDUP_REMOVED lines=40> */
.L_x_5402:
[----:B------:R-:W-:Y:S01]  /*bc10*/  HFMA2 R227, -RZ, RZ, 0, 5.9604644775390625e-08 ;  /* 0x00000001ffe37431 */ /* 0x000fe200000001ff */
[----:B------:R-:W-:Y:S01]  /*bc20*/  BSSY B2, `(.L_x_5484) ;  /* 0x0000006000027945 */ /* 0x000fe20003800000 */
[----:B------:R-:W-:Y:S02]  /*bc30*/  MOV R230, 0x1f ;  /* 0x0000001f00e67802 */ /* 0x000fe40000000f00 */
[----:B------:R-:W-:-:S07]  /*bc40*/  MOV R231, 0xffffffff ;  /* 0xffffffff00e77802 */ /* 0x000fce0000000f00 */
[----:B-----5:R-:W-:Y:S05]  /*bc50*/  WARPSYNC.COLLECTIVE R231, `(.L_x_5485) ;  /* 0x00000000e7087348 */ /* 0x020fea0003c00000 */
[----:B------:R0:W1:Y:S02]  /*bc60*/  SHFL.BFLY P2, R227, R229, R227, R230 ;  /* 0x0c0000e3e5e37389 */ /* 0x00006400000400e6 */
[----:B01---5:R-:W-:Y:S05]  /*bc70*/  ENDCOLLECTIVE ;  /* 0x000000000000791b */ /* 0x023fea0003800000 */
.L_x_5485:
[----:B------:R-:W-:Y:S05]  /*bc80*/  BSYNC B2 ;  /* 0x0000000000027941 */ /* 0x000fea0003800000 */
.L_x_5484:
[----:B------:R-:W-:Y:S01]  /*bc90*/  MOV R54, R227 ;  /* 0x000000e300367202 */ /* 0x000fe20000000f00 */
[----:B------:R-:W-:Y:S01]  /*bca0*/  HFMA2 R227, -RZ, RZ, 0, 5.9604644775390625e-08 ;  /* 0x00000001ffe37431 */ /* 0x000fe200000001ff */
[----:B------:R-:W-:Y:S01]  /*bcb0*/  MOV R230, 0x1f ;  /* 0x0000001f00e67802 */ /* 0x000fe20000000f00 */
[----:B------:R0:W-:Y:S01]  /*bcc0*/  STL [R1+0x100], R212 ;  /* 0x000100d401007387 */ /* 0x0001e20000100800 */
[----:B------:R-:W-:Y:S01]  /*bcd0*/  MOV R231, 0xffffffff ;  /* 0xffffffff00e77802 */ /* 0x000fe20000000f00 */
[----:B------:R-:W-:Y:S01]  /*bce0*/  FADD.FTZ R54, R54, R229 ;  /* 0x000000e536367221 */ /* 0x000fe20000010000 */
[----:B------:R-:W-:Y:S01]  /*bcf0*/  MOV R229, R228 ;  /* 0x000000e400e57202 */ /* 0x000fe20000000f00 */
[----:B------:R0:W-:Y:S06]  /*bd00*/  STL [R1+0x104], R211 ;  /* 0x000104d301007387 */ /* 0x0001ec0000100800 */
[----:B0-----:R-:W-:Y:S05]  /*bd10*/  WARPSYNC.COLLECTIVE R231, `(.L_x_5486) ;  /* 0x00000000e7087348 */ /* 0x001fea0003c00000 */
[----:B------:R1:W2:Y:S02]  /*bd20*/  SHFL.BFLY P2, R227, R229, R227, R230 ;  /* 0x0c0000e3e5e37389 */ /* 0x0002a400000400e6 */
[----:B012---:R-:W-:Y:S05]  /*bd30*/  ENDCOLLECTIVE ;  /* 0x000000000000791b */ /* 0x007fea0003800000 */
.L_x_5486:
[----:B------:R0:W-:Y:S04]  /*bd40*/  STL [R1+0x108], R210 ;  /* 0x000108d201007387 */ /* 0x0001e80000100800 */
[----:B------:R0:W-:Y:S04]  /*bd50*/  STL [R1+0x10c], R209 ;  /* 0x00010cd101007387 */ /* 0x0001e80000100800 */
[----:B------:R0:W-:Y:S01]  /*bd60*/  STL [R1+0x110], R208 ;  /* 0x000110d001007387 */ /* 0x0001e20000100800 */
[----:B------:R-:W-:-:S03]  /*bd70*/  MOV R229, R54 ;  /* 0x0000003600e57202 */ /* 0x000fc60000000f00 */
[----:B------:R0:W-:Y:S04]  /*bd80*/  STL [R1+0x114], R207 ;  /* 0x000114cf01007387 */ /* 0x0001e80000100800 */
[----:B------:R0:W-:Y:S01]  /*bd90*/  STL [R1+0x118], R206 ;  /* 0x000118ce01007387 */ /* 0x0001e20000100800 */
[----:B------:R-:W-:Y:S01]  /*bda0*/  FADD.FTZ R228, R227, R228 ;  /* 0x000000e4e3e47221 */ /* 0x000fe20000010000 */
[----:B------:R-:W-:Y:S02]  /*bdb0*/  HFMA2 R227, -RZ, RZ, 0, 1.1920928955078125e-07 ;  /* 0x00000002ffe37431 */ /* 0x000fe400000001ff */
[----:B------:R0:W-:Y:S04]  /*bdc0*/  STL [R1+0x11c], R205 ;  /* 0x00011ccd01007387 */ /* 0x0001e80000100800 */
[----:B------:R0:W-:Y:S02]  /*bdd0*/  STL [R1+0xfc], R204 ;  /* 0x0000fccc01007387 */ /* 0x0001e40000100800 */
[----:B0-----:R-:W-:Y:S05]  /*bde0*/  WARPSYNC.COLLECTIVE R231, `(.L_x_5487) ;  /* 0x00000000e7087348 */ /* 0x001fea0003c00000 */
[----:B------:R1:W2:Y:S02]  /*bdf0*/  SHFL.BFLY P2, R227, R229, R227, R230 ;  /* 0x0c0000e3e5e37389 */ /* 0x0002a400000400e6 */
[----:B012---:R-:W-:Y:S05]  /*be00*/  ENDCOLLECTIVE ;  /* 0x000000000000791b */ /* 0x007fea0003800000 */
.L_x_5487:
        /* <DEDUP_REMOVED lines=13> */
.L_x_5488:
[----:B------:R0:W-:Y:S04]  /*bee0*/  STL [R1+0x48], R62 ;  /* 0x0000483e01007387 */ /* 0x0001e80000100800 */
[----:B------:R0:W-:Y:S04]  /*bef0*/  STL [R1+0x4c], R61 ;  /* 0x00004c3d01007387 */ /* 0x0001e80000100800 */
[----:B------:R0:W-:Y:S01]  /*bf00*/  STL [R1+0x50], R60 ;  /* 0x0000503c01007387 */ /* 0x0001e20000100800 */
[----:B------:R-:W-:-:S03]  /*bf10*/  MOV R229, R54 ;  /* 0x0000003600e57202 */ /* 0x000fc60000000f00 */
[----:B------:R0:W-:Y:S04]  /*bf20*/  STL [R1+0x54], R67 ;  /* 0x0000544301007387 */ /* 0x0001e80000100800 */
[----:B------:R0:W-:Y:S01]  /*bf30*/  STL [R1+0x58], R66 ;  /* 0x0000584201007387 */ /* 0x0001e20000100800 */
[----:B------:R-:W-:Y:S01]  /*bf40*/  FADD.FTZ R228, R228, R227 ;  /* 0x000000e3e4e47221 */ /* 0x000fe20000010000 */
[----:B------:R-:W-:Y:S02]  /*bf50*/  HFMA2 R227, -RZ, RZ, 0, 2.384185791015625e-07 ;  /* 0x00000004ffe37431 */ /* 0x000fe400000001ff */
[----:B------:R0:W-:Y:S04]  /*bf60*/  STL [R1+0x5c], R65 ;  /* 0x00005c4101007387 */ /* 0x0001e80000100800 */
[----:B------:R0:W-:Y:S02]  /*bf70*/  STL [R1+0x60], R64 ;  /* 0x0000604001007387 */ /* 0x0001e40000100800 */
[----:B0-----:R-:W-:Y:S05]  /*bf80*/  WARPSYNC.COLLECTIVE R231, `(.L_x_5489) ;  /* 0x00000000e7087348 */ /* 0x001fea0003c00000 */
[----:B------:R1:W2:Y:S02]  /*bf90*/  SHFL.BFLY P2, R227, R229, R227, R230 ;  /* 0x0c0000e3e5e37389 */ /* 0x0002a400000400e6 */
[----:B012---:R-:W-:Y:S05]  /*bfa0*/  ENDCOLLECTIVE ;  /* 0x000000000000791b */ /* 0x007fea0003800000 */
.L_x_5489:
        /* <DEDUP_REMOVED lines=13> */
.L_x_5490:
        /* <DEDUP_REMOVED lines=14> */
.L_x_5491:
[----:B------:R0:W-:Y:S04]  /*c160*/  STL [R1+0x9c], R81 ;  /* 0x00009c5101007387 */ /* 0x0001e80000100800 */
[----:B------:R0:W-:Y:S04]  /*c170*/  STL [R1+0xa0], R80 ;  /* 0x0000a05001007387 */ /* 0x0001e80000100800 */
[----:B------:R0:W-:Y:S01]  /*c180*/  STL [R1+0xa4], R87 ;  /* 0x0000a45701007387 */ /* 0x0001e20000100800 */
[----:B------:R-:W-:-:S03]  /*c190*/  MOV R229, R55 ;  /* 0x0000003700e57202 */ /* 0x000fc60000000f00 */
[----:B------:R0:W-:Y:S04]  /*c1a0*/  STL [R1+0xa8], R86 ;  /* 0x0000a85601007387 */ /* 0x0001e80000100800 */
[----:B------:R0:W-:Y:S01]  /*c1b0*/  STL [R1+0xac], R85 ;  /* 0x0000ac5501007387 */ /* 0x0001e20000100800 */
[----:B------:R-:W-:Y:S01]  /*c1c0*/  FADD.FTZ R54, R54, R227 ;  /* 0x000000e336367221 */ /* 0x000fe20000010000 */
[----:B------:R-:W-:Y:S02]  /*c1d0*/  HFMA2 R227, -RZ, RZ, 0, 4.76837158203125e-07 ;  /* 0x00000008ffe37431 */ /* 0x000fe400000001ff */
[----:B------:R0:W-:Y:S04]  /*c1e0*/  STL [R1+0xb0], R84 ;  /* 0x0000b05401007387 */ /* 0x0001e80000100800 */
[----:B------:R0:W-:Y:S02]  /*c1f0*/  STL [R1+0xb4], R91 ;  /* 0x0000b45b01007387 */ /* 0x0001e40000100800 */
[----:B0-----:R-:W-:Y:S05]  /*c200*/  WARPSYNC.COLLECTIVE R231, `(.L_x_5492) ;  /* 0x00000000e7087348 */ /* 0x001fea0003c00000 */
[----:B------:R1:W2:Y:S02]  /*c210*/  SHFL.BFLY P2, R227, R229, R227, R230 ;  /* 0x0c0000e3e5e37389 */ /* 0x0002a400000400e6 */
[----:B012---:R-:W-:Y:S05]  /*c220*/  ENDCOLLECTIVE ;  /* 0x000000000000791b */ /* 0x007fea0003800000 */
.L_x_5492:
[----:B------:R0:W-:Y:S04]  /*c230*/  STL [R1+0xb8], R90 ;  /* 0x0000b85a01007387 */ /* 0x0001e80000100800 */
[----:B------:R0:W-:Y:S04]  /*c240*/  STL [R1+0xbc], R89 ;  /* 0x0000bc5901007387 */ /* 0x0001e80000100800 */
[----:B------:R0:W-:Y:S01]  /*c250*/  STL [R1+0xc0], R88 ;  /* 0x0000c05801007387 */ /* 0x0001e20000100800 */
[----:B------:R-:W-:-:S03]  /*c260*/  MOV R229, R54 ;  /* 0x0000003600e57202 */ /* 0x000fc60000000f00 */
[----:B------:R0:W-:Y:S04]  /*c270*/  STL [R1+0xc4], R213 ;  /* 0x0000c4d501007387 */ /* 0x0001e80000100800 */
[----:B------:R0:W-:Y:S01]  /*c280*/  STL [R1+0xc8], R214 ;  /* 0x0000c8d601007387 */ /* 0x0001e20000100800 */
[----:B------:R-:W-:Y:S01]  /*c290*/  FADD.FTZ R55, R55, R227 ;  /* 0x000000e337377221 */ /* 0x000fe20000010000 */
[----:B------:R-:W-:Y:S02]  /*c2a0*/  HFMA2 R227, -RZ, RZ, 0, 9.5367431640625e-07 ;  /* 0x00000010ffe37431 */ /* 0x000fe400000001ff */
[----:B------:R0:W-:Y:S04]  /*c2b0*/  STL [R1+0xcc], R215 ;  /* 0x0000ccd701007387 */ /* 0x0001e80000100800 */
[----:B------:R0:W-:Y:S02]  /*c2c0*/  STL [R1+0xd0], R216 ;  /* 0x0000d0d801007387 */ /* 0x0001e40000100800 */
[----:B0-----:R-:W-:Y:S05]  /*c2d0*/  WARPSYNC.COLLECTIVE R231, `(.L_x_5493) ;  /* 0x00000000e7087348 */ /* 0x001fea0003c00000 */
[----:B------:R1:W2:Y:S02]  /*c2e0*/  SHFL.BFLY P2, R227, R229, R227, R230 ;  /* 0x0c0000e3e5e37389 */ /* 0x0002a400000400e6 */
[----:B012---:R-:W-:Y:S05]  /*c2f0*/  ENDCOLLECTIVE ;  /* 0x000000000000791b */ /* 0x007fea0003800000 */
.L_x_5493:
[----:B------:R0:W-:Y:S04]  /*c300*/  STL [R1+0xd4], R217 ;  /* 0x0000d4d901007387 */ /* 0x0001e80000100800 */
[----:B------:R0:W-:Y:S04]  /*c310*/  STL [R1+0xd8], R218 ;  /* 0x0000d8da01007387 */ /* 0x0001e80000100800 */
[----:B------:R0:W-:Y:S01]  /*c320*/  STL [R1+0xdc], R219 ;  /* 0x0000dcdb01007387 */ /* 0x0001e20000100800 */
[----:B------:R-:W-:-:S03]  /*c330*/  MOV R229, R55 ;  /* 0x0000003700e57202 */ /* 0x000fc60000000f00 */
[----:B------:R0:W-:Y:S04]  /*c340*/  STL [R1+0xe0], R220 ;  /* 0x0000e0dc01007387 */ /* 0x0001e80000100800 */
[----:B------:R0:W-:Y:S04]  /*c350*/  STL [R1+0xe4], R221 ;  /* 0x0000e4dd01007387 */ /* 0x0001e80000100800 */
[----:B------:R0:W-:Y:S01]  /*c360*/  STL [R1+0xe8], R222 ;  /* 0x0000e8de01007387 */ /* 0x0001e20000100800 */
[----:B------:R-:W-:Y:S01]  /*c370*/  MOV R52, R227 ;  /* 0x000000e300347202 */ /* 0x000fe20000000f00 */
[----:B------:R-:W-:-:S02]  /*c380*/  HFMA2 R227, -RZ, RZ, 0, 9.5367431640625e-07 ;  /* 0x00000010ffe37431 */ /* 0x000fc400000001ff */
        /* <DEDUP_REMOVED lines=9> */
[----:B------:R0:W-:Y:S02]  /*c420*/  STL [R1+0x14], R239 ;  /* 0x000014ef01007387 */ /* 0x0001e40000100800 */
[----:B0-----:R-:W-:Y:S05]  /*c430*/  WARPSYNC.COLLECTIVE R231, `(.L_x_5494) ;  /* 0x00000000e7087348 */ /* 0x001fea0003c00000 */
[----:B------:R1:W2:Y:S02]  /*c440*/  SHFL.BFLY P2, R227, R229, R227, R230 ;  /* 0x0c0000e3e5e37389 */ /* 0x0002a400000400e6 */
[----:B012---:R-:W-:Y:S05]  /*c450*/  ENDCOLLECTIVE ;  /* 0x000000000000791b */ /* 0x007fea0003800000 */
.L_x_5494:
[----:B------:R0:W-:Y:S04]  /*c460*/  STL [R1+0x18], R240 ;  /* 0x000018f001007387 */ /* 0x0001e80000100800 */
[----:B------:R0:W-:Y:S04]  /*c470*/  STL [R1+0x1c], R241 ;  /* 0x00001cf101007387 */ /* 0x0001e80000100800 */
[----:B------:R0:W-:Y:S04]  /*c480*/  STL [R1+0x20], R242 ;  /* 0x000020f201007387 */ /* 0x0001e80000100800 */
[----:B------:R0:W-:Y:S04]  /*c490*/  STL [R1+0x24], R243 ;  /* 0x000024f301007387 */ /* 0x0001e80000100800 */
[----:B------:R0:W-:Y:S01]  /*c4a0*/  STL [R1+0x28], R244 ;  /* 0x000028f401007387 */ /* 0x0001e20000100800 */
[----:B------:R-:W-:Y:S01]  /*c4b0*/  MOV R53, R227 ;  /* 0x000000e300357202 */ /* 0x000fe20000000f00 */
[----:B------:R-:W-:Y:S06]  /*c4c0*/  BRA `(.L_x_5495) ;  /* 0xffffff8400107947 */ /* 0x000fec000383ffff */
.L_x_5496:
        /* <DEDUP_REMOVED lines=11> */
.L_x_7165:


//--------------------- .text._ZN10layer_norm31ln_parallel_residual_bwd_kernelINS_13Kernel_traitsI6__halfffffjLj1280ELj1ELj4ELj1ELj16ENS_18Kernel_traits_baseILj1280ES2_ffffjLj128EEEEELb1ELb0ELb0EEEvNS_9BwdParamsE --------------------------
	.section	.text._ZN10layer_norm31ln_parallel_residual_bwd_kernelINS_13Kernel_traitsI6__halfffffjLj1280ELj1ELj4ELj1ELj16ENS_18Kernel_traits_baseILj1280ES2_ffffjLj128EEEEELb1ELb0ELb0EEEvNS_9BwdParamsE,"ax",@progbits
	.align	128
        .global         _ZN10layer_norm31ln_parallel_residual_bwd_kernelINS_13Kernel_traitsI6__halfffffjLj1280ELj1ELj4ELj1ELj16ENS_18Kernel_traits_baseILj1280ES2_ffffjLj128EEEEELb1ELb0ELb0EEEvNS_9BwdParamsE
        .type           _ZN10layer_norm31ln_parallel_residual_bwd_kernelINS_13Kernel_traitsI6__halfffffjLj1280ELj1ELj4ELj1ELj16ENS_18Kernel_traits_baseILj1280ES2_ffffjLj128EEEEELb1ELb0ELb0EEEvNS_9BwdParamsE,@function
        .size           _ZN10layer_norm31ln_parallel_residual_bwd_kernelINS_13Kernel_traitsI6__halfffffjLj1280ELj1ELj4ELj1ELj16ENS_18Kernel_traits_baseILj1280ES2_ffffjLj128EEEEELb1ELb0ELb0EEEvNS_9BwdParamsE,(.L_x_7166 - _ZN10layer_norm31ln_parallel_residual_bwd_kernelINS_13Kernel_traitsI6__halfffffjLj1280ELj1ELj4ELj1ELj16ENS_18Kernel_traits_baseILj1280ES2_ffffjLj128EEEEELb1ELb0ELb0EEEvNS_9BwdParamsE)
        .other          _ZN10layer_norm31ln_parallel_residual_bwd_kernelINS_13Kernel_traitsI6__halfffffjLj1280ELj1ELj4ELj1ELj16ENS_18Kernel_traits_baseILj1280ES2_ffffjLj128EEEEELb1ELb0ELb0EEEvNS_9BwdParamsE,@"STO_CUDA_ENTRY STV_DEFAULT"
_ZN10layer_norm31ln_parallel_residual_bwd_kernelINS_13Kernel_traitsI6__halfffffjLj1280ELj1ELj4ELj1ELj16ENS_18Kernel_traits_baseILj1280ES2_ffffjLj128EEEEELb1ELb0ELb0EEEvNS_9BwdParamsE:
.text._ZN10layer_norm31ln_parallel_residual_bwd_kernelINS_13Kernel_traitsI6__halfffffjLj1280ELj1ELj4ELj1ELj16ENS_18Kernel_traits_baseILj1280ES2_ffffjLj128EEEEELb1ELb0ELb0EEEvNS_9BwdParamsE:
        /* <DEDUP_REMOVED lines=9> */
[----:B------:R-:W0:Y:S06]  /*0090*/  LDCU UR15, c[0x0][0x388] ;  /* 0x00007100ff0f77ac */ /* 0x000e2c0008000800 */
[----:B------:R-:W4:Y:S01]  /*00a0*/  LDC.64 R48, c[0x0][0x3d8] ;  /* 0x0000f600ff307b82 */ /* 0x000f220000000a00 */
[----:B--2---:R-:W-:Y:S01]  /*00b0*/  MOV R171, UR4 ;  /* 0x0000000400ab7c02 */ /* 0x004fe20008000f00 */
[----:B------:R-:W2:Y:S03]  /*00c0*/  LDCU.U8 UR14, c[0x0][0x410] ;  /* 0x00008200ff0e77ac */ /* 0x000ea60008000000 */
[----:B------:R-:W-:Y:S01]  /*00d0*/  SHF.R.S32.HI R46, RZ, 0x1f, R171 ;  /* 0x0000001fff2e7819 */ /* 0x000fe200000114ab */
[----:B------:R-:W0:Y:S02]  /*00e0*/  LDCU UR12, c[0x0][0x400] ;  /* 0x00008000ff0c77ac */ /* 0x000e240008000800 */
[----:B------:R-:W2:Y:S01]  /*00f0*/  LDC.64 R50, c[0x0][0x3d0] ;  /* 0x0000f400ff327b82 */ /* 0x000ea20000000a00 */
[----:B------:R-:W-:Y:S01]  /*0100*/  LEA.HI R46, R46, R171, RZ, 0x2 ;  /* 0x000000ab2e2e7211 */ /* 0x000fe200078f10ff */
[----:B------:R-:W0:Y:S01]  /*0110*/  LDCU.64 UR6, c[0x0][0x478] ;  /* 0x00008f00ff0677ac */ /* 0x000e220008000a00 */
[C---:B-1----:R-:W-:Y:S01]  /*0120*/  LOP3.LUT R161, R0.reuse, 0x1f, RZ, 0xc, !PT ;  /* 0x0000001f00a17812 */ /* 0x042fe200078e0cff */
[----:B------:R-:W1:Y:S04]  /*0130*/  LDCU.64 UR24, c[0x0][0x438] ;  /* 0x00008700ff1877ac */ /* 0x000e680008000a00 */
[----:B------:R-:W1:Y:S01]  /*0140*/  LDC.64 R52, c[0x0][0x3d8] ;  /* 0x0000f600ff347b82 */ /* 0x000e620000000a00 */
[----:B------:R-:W-:-:S02]  /*0150*/  LOP3.LUT R54, R0, 0x1f, RZ, 0xc0, !PT ;  /* 0x0000001f00367812 */ /* 0x000fc400078ec0ff */
[----:B------:R-:W-:Y:S01]  /*0160*/  LEA.HI.SX32 R161, R46, R161, 0x1e ;  /* 0x000000a12ea17211 */ /* 0x000fe200078ff2ff */
[----:B------:R-:W0:Y:S01]  /*0170*/  LDCU.64 UR10, c[0x0][0x470] ;  /* 0x00008e00ff0a77ac */ /* 0x000e220008000a00 */
        /* <DEDUP_REMOVED lines=362> */
[----:B------:R-:W-:Y:S01]  /*1820*/  PLOP3.LUT P1, PT, PT, PT, UP0, 0x80, 0x8 ;  /* 0x000000000008781c */ /* 0x000fe20003f2f008 */
[----:B------:R1:W-:Y:S01]  /*1830*/  STL.S16 [R1+0x18c], R20 ;  /* 0x00018c1401007387 */ /* 0x0003e20000100600 */
[----:B------:R-:W-:-:S02]  /*1840*/  PRMT R252, R40, 0x5410, R252 ;  /* 0x0000541028fc7816 */ /* 0x000fc400000000fc */
        /* <DEDUP_REMOVED lines=119> */
.L_x_5620:
[----:B------:R-:W0:Y:S02]  /*1fc0*/  LDC.64 R100, c[0x0][0x3c0] ;  /* 0x0000f000ff647b82 */ /* 0x000e240000000a00 */
[----:B0-----:R-:W-:-:S05]  /*1fd0*/  IMAD.WIDE R100, R170, 0x4, R100 ;  /* 0x00000004aa647825 */ /* 0x001fca00078e0264 */
[----:B-1----:R0:W2:Y:S01]  /*1fe0*/  LDG.E R51, desc[UR8][R100.64] ;  /* 0x0000000864337981 */ /* 0x0020a2000c1e1900 */
[C---:B------:R-:W-:Y:S01]  /*1ff0*/  ISETP.GE.U32.AND P6, PT, R161.reuse, 0x60, PT ;  /* 0x00000060a100780c */ /* 0x040fe20003fc6070 */
[----:B------:R-:W1:Y:S01]  /*2000*/  S2R R102, SR_TID.X ;  /* 0x0000000000667919 */ /* 0x000e620000002100 */
[----:B0-----:R-:W0:Y:S01]  /*2010*/  LDC.64 R100, c[0x0][0x3c8] ;  /* 0x0000f200ff647b82 */ /* 0x001e220000000a00 */
[----:B------:R-:W-:Y:S02]  /*2020*/  ISETP.GE.U32.AND P5, PT, R161, 0x80, PT ;  /* 0x00000080a100780c */ /* 0x000fe40003fa6070 */
[----:B------:R-:W-:Y:S02]  /*2030*/  LOP3.LUT R8, R8, 0xfffffffe, RZ, 0xc0, !PT ;  /* 0xfffffffe08087812 */ /* 0x000fe400078ec0ff */
[----:B------:R-:W-:-:S06]  /*2040*/  MOV R171, UR15 ;  /* 0x0000000f00ab7c02 */ /* 0x000fcc0008000f00 */
[----:B------:R-:W-:Y:S02]  /*2050*/  @P6 LOP3.LUT R8, R8, 0x1, RZ, 0xfc, !PT ;  /* 0x0000000108086812 */ /* 0x000fe400078efcff */
[----:B------:R-:W-:Y:S02]  /*2060*/  ISETP.GE.U32.AND P3, PT, R161, 0xa0, PT ;  /* 0x000000a0a100780c */ /* 0x000fe40003f66070 */
[----:B------:R-:W-:Y:S01]  /*2070*/  LOP3.LUT R8, R8, 0xfffffffd, RZ, 0xc0, !PT ;  /* 0xfffffffd08087812 */ /* 0x000fe200078ec0ff */
[----:B------:R-:W-:-:S03]  /*2080*/  IMAD R27, R170, R171, RZ ;  /* 0x000000abaa1b7224 */ /* 0x000fc600078e02ff */
[----:B------:R-:W-:Y:S02]  /*2090*/  @P5 LOP3.LUT R8, R8, 0x2, RZ, 0xfc, !PT ;  /* 0x0000000208085812 */ /* 0x000fe400078efcff */
[----:B------:R-:W-:Y:S01]  /*20a0*/  ISETP.GE.U32.AND P2, PT, R161, 0xc0, PT ;  /* 0x000000c0a100780c */ /* 0x000fe20003f46070 */
[----:B0-----:R-:W-:Y:S01]  /*20b0*/  IMAD.WIDE R100, R170, 0x4, R100 ;  /* 0x00000004aa647825 */ /* 0x001fe200078e0264 */
[----:B------:R-:W-:-:S04]  /*20c0*/  LOP3.LUT R8, R8, 0xfffffffb, RZ, 0xc0, !PT ;  /* 0xfffffffb08087812 */ /* 0x000fc800078ec0ff */
[----:B-----5:R0:W5:Y:S01]  /*20d0*/  LDG.E R128, desc[UR8][R100.64] ;  /* 0x0000000864807981 */ /* 0x020162000c1e1900 */
[----:B-1----:R-:W-:Y:S01]  /*20e0*/  LOP3.LUT R102, R102, 0x1f, RZ, 0xc0, !PT ;  /* 0x0000001f66667812 */ /* 0x002fe200078ec0ff */
[----:B------:R-:W-:Y:S01]  /*20f0*/  BSSY.RECONVERGENT B1, `(.L_x_5499) ;  /* 0x000006c000017945 */ /* 0x000fe20003800200 */
[----:B------:R-:W-:Y:S01]  /*2100*/  @P3 LOP3.LUT R8, R8, 0x4, RZ, 0xfc, !PT ;  /* 0x0000000408083812 */ /* 0x000fe200078efcff */
[----:B------:R-:W-:Y:S01]  /*2110*/  HFMA2 R163, -RZ, RZ, 0, 0 ;  /* 0x00000000ffa37431 */ /* 0x000fe200000001ff */
[----:B------:R-:W-:Y:S02]  /*2120*/  ISETP.GE.U32.AND P4, PT, R161, 0x40, PT ;  /* 0x00000040a100780c */ /* 0x000fe40003f86070 */
[----:B------:R-:W-:Y:S02]  /*2130*/  LOP3.LUT R8, R8, 0xfffffff7, RZ, 0xc0, !PT ;  /* 0xfffffff708087812 */ /* 0x000fe400078ec0ff */
[----:B------:R-:W-:Y:S02]  /*2140*/  MOV R169, RZ ;  /* 0x000000ff00a97202 */ /* 0x000fe40000000f00 */
[----:B0-----:R-:W-:-:S02]  /*2150*/  SHF.R.S32.HI R100, RZ, 0x1f, R27 ;  /* 0x0000001fff647819 */ /* 0x001fc4000001141b */
[----:B------:R-:W-:Y:S02]  /*2160*/  @P2 LOP3.LUT R8, R8, 0x8, RZ, 0xfc, !PT ;  /* 0x0000000808082812 */ /* 0x000fe400078efcff */
[----:B------:R-:W-:-:S04]  /*2170*/  LEA.HI R27, R100, R27, RZ, 0x2 ;  /* 0x0000001b641b7211 */ /* 0x000fc800078f10ff */
[----:B------:R-:W-:-:S04]  /*2180*/  LEA.HI.SX32 R27, R27, R102, 0x1e ;  /* 0x000000661b1b7211 */ /* 0x000fc800078ff2ff */
[----:B------:R-:W-:Y:S02]  /*2190*/  MOV R168, R27 ;  /* 0x0000001b00a87202 */ /* 0x000fe40000000f00 */
[----:B--2---:R-:W-:Y:S01]  /*21a0*/  FSEL R162, R51, RZ, !P1 ;  /* 0x000000ff33a27208 */ /* 0x004fe20004800000 */
[----:B------:R-:W-:Y:S06]  /*21b0*/  @!P0 BRA `(.L_x_5500) ;  /* 0x00000004007c8947 */ /* 0x000fec0003800000 */
[----:B------:R-:W2:Y:S01]  /*21c0*/  LDL.S16 R133, [R1+0x1d8] ;  /* 0x0001d80001857983 */ /* 0x000ea20000100600 */
[----:B------:R-:W0:Y:S01]  /*21d0*/  LDC.64 R24, c[0x0][0x3a8] ;  /* 0x0000ea00ff187b82 */ /* 0x000e220000000a00 */
[----:B------:R-:W-:Y:S02]  /*21e0*/  ISETP.NE.U32.AND P0, PT, RZ, UR10, PT ;  /* 0x0000000aff007c0c */ /* 0x000fe4000bf05070 */
[----:B------:R-:W3:Y:S02]  /*21f0*/  LDL.S16 R47, [R1+0x1da] ;  /* 0x0001da00012f7983 */ /* 0x000ee40000100600 */
[----:B------:R-:W-:Y:S02]  /*2200*/  ISETP.NE.AND.EX P0, PT, RZ, UR11, PT, P0 ;  /* 0x0000000bff007c0c */ /* 0x000fe4000bf05300 */
[----:B------:R-:W-:Y:S01]  /*2210*/  ISETP.NE.U32.AND P1, PT, RZ, UR24, PT ;  /* 0x00000018ff007c0c */ /* 0x000fe2000bf25070 */
[----:B------:R-:W1:Y:S01]  /*2220*/  LDC.64 R104, c[0x0][0x428] ;  /* 0x00010a00ff687b82 */ /* 0x000e620000000a00 */
[----:B------:R-:W4:Y:S07]  /*2230*/  LDL.LU R151, [R1+0x90] ;  /* 0x0000900001977983 */ /* 0x000f2e0000300800 */
[----:B------:R-:W1:Y:S01]  /*2240*/  LDC.64 R100, c[0x0][0x430] ;  /* 0x00010c00ff647b82 */ /* 0x000e620000000a00 */
[----:B0-----:R-:W-:Y:S01]  /*2250*/  IMAD.WIDE.U32 R24, R27, 0x10, R24 ;  /* 0x000000101b187825 */ /* 0x001fe200078e0018 */
[----:B------:R-:W-:-:S06]  /*2260*/  ISETP.NE.AND.EX P1, PT, RZ, UR25, PT, P1 ;  /* 0x00000019ff007c0c */ /* 0x000fcc000bf25310 */
[----:B------:R-:W0:Y:S01]  /*2270*/  LDC.64 R126, c[0x0][0x3b0] ;  /* 0x0000ec00ff7e7b82 */ /* 0x000e220000000a00 */
[----:B------:R-:W4:Y:S04]  /*2280*/  LDL.LU R134, [R1+0x130] ;  /* 0x0001300001867983 */ /* 0x000f280000300800 */
[----:B------:R1:W4:Y:S02]  /*2290*/  LDG.E.128 R164, desc[UR8][R24.64] ;  /* 0x0000000818a47981 */ /* 0x000324000c1e1d00 */
[C---:B-1----:R-:W-:Y:S02]  /*22a0*/  IMAD.WIDE.U32 R104, R27.reuse, 0x10, R104 ;  /* 0x000000101b687825 */ /* 0x042fe400078e0068 */
[----:B------:R-:W4:Y:S04]  /*22b0*/  LDL.S16 R51, [R1+0x1d4] ;  /* 0x0001d40001337983 */ /* 0x000f280000100600 */
[----:B------:R-:W4:Y:S01]  /*22c0*/  LDG.E.128 R104, desc[UR8][R104.64] ;  /* 0x0000000868687981 */ /* 0x000f22000c1e1d00 */
[C---:B------:R-:W-:Y:S01]  /*22d0*/  IMAD.WIDE.U32 R100, R27.reuse, 0x10, R100 ;  /* 0x000000101b647825 */ /* 0x040fe200078e0064 */
[----:B------:R-:W1:Y:S05]  /*22e0*/  @P0 LDC.64 R24, c[0x0][0x3b8] ;  /* 0x0000ee00ff180b82 */ /* 0x000e6a0000000a00 */
[----:B------:R-:W4:Y:S01]  /*22f0*/  LDG.E.128 R100, desc[UR8][R100.64] ;  /* 0x0000000864647981 */ /* 0x000f22000c1e1d00 */
[----:B-1----:R-:W-:-:S05]  /*2300*/  @P0 IMAD.WIDE.U32 R24, R27, 0x4, R24 ;  /* 0x000000041b180825 */ /* 0x002fca00078e0018 */
[----:B------:R1:W5:Y:S02]  /*2310*/  @P0 LDG.E R26, desc[UR8][R24.64] ;  /* 0x00000008181a0981 */ /* 0x000364000c1e1900 */
[----:B-1----:R-:W1:Y:S02]  /*2320*/  @P1 LDC.64 R24, c[0x0][0x438] ;  /* 0x00010e00ff181b82 */ /* 0x002e640000000a00 */
[----:B-1----:R-:W-:-:S05]  /*2330*/  @P1 IMAD.WIDE.U32 R24, R27, 0x10, R24 ;  /* 0x000000101b181825 */ /* 0x002fca00078e0018 */
[----:B------:R0:W5:Y:S02]  /*2340*/  @P1 LDG.E.128 R56, desc[UR8][R24.64] ;  /* 0x0000000818381981 */ /* 0x000164000c1e1d00 */
[----:B0-----:R-:W-:-:S06]  /*2350*/  IMAD.WIDE.U32 R24, R27, 0x4, R126 ;  /* 0x000000041b187825 */ /* 0x001fcc00078e007e */
[----:B------:R2:W5:Y:S02]  /*2360*/  LDG.E R25, desc[UR8][R24.64] ;  /* 0x0000000818197981 */ /* 0x000564000c1e1900 */
[----:B--2---:R-:W-:Y:S02]  /*2370*/  HADD2.F32 R24, -RZ, R133.H0_H0 ;  /* 0x20000085ff187230 */ /* 0x004fe40000004100 */
[----:B------:R-:W2:Y:S04]  /*2380*/  LDL.S16 R133, [R1+0x1d6] ;  /* 0x0001d60001857983 */ /* 0x000ea80000100600 */
[----:B------:R-:W2:Y:S04]  /*2390*/  LDL.LU R169, [R1+0x94] ;  /* 0x0000940001a97983 */ /* 0x000ea80000300800 */
[----:B------:R-:W2:Y:S01]  /*23a0*/  LDL.LU R168, [R1+0x134] ;  /* 0x0001340001a87983 */ /* 0x000ea20000300800 */
[----:B---3--:R-:W-:-:S02]  /*23b0*/  HADD2.F32 R47, -RZ, R47.H0_H0 ;  /* 0x2000002fff2f7230 */ /* 0x008fc40000004100 */
[----:B----4-:R-:W-:-:S04]  /*23c0*/  FADD.FTZ R0, -R162, R164 ;  /* 0x000000a4a2007221 */ /* 0x010fc80000010100 */
[----:B-----5:R-:W-:Y:S01]  /*23d0*/  FMUL.FTZ R0, R128, R0 ;  /* 0x0000000080007220 */ /* 0x020fe20000410000 */
[----:B------:R-:W-:-:S03]  /*23e0*/  FADD.FTZ R151, R151, R104 ;  /* 0x0000006897977221 */ /* 0x000fc60000010000 */
[----:B------:R-:W-:Y:S02]  /*23f0*/  FFMA.FTZ R134, R104, R0, R134 ;  /* 0x0000000068867223 */ /* 0x000fe40000010086 */
[----:B------:R-:W-:Y:S04]  /*2400*/  STL [R1+0x90], R151 ;  /* 0x0000909701007387 */ /* 0x000fe80000100800 */
[----:B------:R0:W-:Y:S01]  /*2410*/  STL [R1+0x130], R134 ;  /* 0x0001308601007387 */ /* 0x0001e20000100800 */
[----:B------:R-:W-:-:S03]  /*2420*/  FMUL.FTZ R24, R100, R24 ;  /* 0x0000001864187220 */ /* 0x000fc60000410000 */
[----:B------:R-:W3:Y:S01]  /*2430*/  LDL.S16 R127, [R1+0x1d0] ;  /* 0x0001d000017f7983 */ /* 0x000ee20000100600 */
[----:B------:R-:W-:-:S03]  /*2440*/  FFMA.FTZ R24, R104, R47, R24 ;  /* 0x0000002f68187223 */ /* 0x000fc60000010018 */
[----:B------:R-:W4:Y:S01]  /*2450*/  LDL.S16 R126, [R1+0x1d2] ;  /* 0x0001d200017e7983 */ /* 0x000f220000100600 */
[----:B------:R-:W-:-:S03]  /*2460*/  FADD.FTZ R47, -R162, R165 ;  /* 0x000000a5a22f7221 */ /* 0x000fc60000010100 */
[----:B------:R-:W4:Y:S01]  /*2470*/  LDL.LU R165, [R1+0x98] ;  /* 0x0000980001a57983 */ /* 0x000f220000300800 */
[----:B------:R-:W-:Y:S01]  /*2480*/  FADD.FTZ R208, R208, R100 ;  /* 0x00000064d0d07221 */ /* 0x000fe20000010000 */
[----:B------:R-:W-:Y:S02]  /*2490*/  FFMA.FTZ R248, R100, R0, R248 ;  /* 0x0000000064f87223 */ /* 0x000fe400000100f8 */
[----:B------:R-:W4:Y:S04]  /*24a0*/  LDL.LU R164, [R1+0x138] ;  /* 0x0001380001a47983 */ /* 0x000f280000300800 */
[----:B0-----:R-:W4:Y:S01]  /*24b0*/  LDL.S16 R134, [R1+0x1cc] ;  /* 0x0001cc0001867983 */ /* 0x001f220000100600 */
[----:B--2---:R-:W-:-:S03]  /*24c0*/  HADD2.F32 R100, -RZ, R133.H0_H0 ;  /* 0x20000085ff647230 */ /* 0x004fc60000004100 */
[----:B------:R-:W2:Y:S04]  /*24d0*/  LDL.S16 R133, [R1+0x1ce] ;  /* 0x0001ce0001857983 */ /* 0x000ea80000100600 */
[----:B------:R-:W2:Y:S04]  /*24e0*/  LDL.LU R163, [R1+0x9c] ;  /* 0x00009c0001a37983 */ /* 0x000ea80000300800 */
[----:B------:R-:W2:Y:S01]  /*24f0*/  LDL.LU R104, [R1+0x13c] ;  /* 0x00013c0001687983 */ /* 0x000ea20000300800 */
[----:B------:R-:W-:Y:S02]  /*2500*/  HADD2.F32 R51, -RZ, R51.H0_H0 ;  /* 0x20000033ff337230 */ /* 0x000fe40000004100 */
[----:B------:R-:W-:-:S03]  /*2510*/  FMUL.FTZ R47, R128, R47 ;  /* 0x0000002f802f7220 */ /* 0x000fc60000410000 */
[----:B------:R-:W-:Y:S01]  /*2520*/  FMUL.FTZ R51, R101, R51 ;  /* 0x0000003365337220 */ /* 0x000fe20000410000 */
[----:B------:R-:W-:Y:S01]  /*2530*/  FADD.FTZ R209, R209, R101 ;  /* 0x00000065d1d17221 */ /* 0x000fe20000010000 */
[-C--:B------:R-:W-:Y:S02]  /*2540*/  FFMA.FTZ R249, R101, R47.reuse, R249 ;  /* 0x0000002f65f97223 */ /* 0x080fe400000100f9 */
[----:B------:R-:W-:Y:S01]  /*2550*/  FFMA.FTZ R151, R105, R100, R51 ;  /* 0x0000006469977223 */ /* 0x000fe20000010033 */
[----:B------:R-:W-:Y:S01]  /*2560*/  FADD.FTZ R101, -R162, R166 ;  /* 0x000000a6a2657221 */ /* 0x000fe20000010100 */
[----:B------:R-:W-:Y:S01]  /*2570*/  FADD.FTZ R169, R169, R105 ;  /* 0x00000069a9a97221 */ /* 0x000fe20000010000 */
[----:B------:R-:W-:-:S04]  /*2580*/  FFMA.FTZ R168, R105, R47, R168 ;  /* 0x0000002f69a87223 */ /* 0x000fc800000100a8 */
[----:B------:R-:W-:Y:S04]  /*2590*/  STL [R1+0x94], R169 ;  /* 0x000094a901007387 */ /* 0x000fe80000100800 */
[----:B------:R0:W-:Y:S01]  /*25a0*/  STL [R1+0x134], R168 ;  /* 0x000134a801007387 */ /* 0x0001e20000100800 */
[----:B---3--:R-:W-:Y:S02]  /*25b0*/  HADD2.F32 R51, -RZ, R127.H0_H0 ;  /* 0x2000007fff337230 */ /* 0x008fe40000004100 */
[----:B------:R-:W-:Y:S01]  /*25c0*/  FMUL.FTZ R127, R128, R101 ;  /* 0x00000065807f7220 */ /* 0x000fe20000410000 */
[----:B----4-:R-:W-:Y:S02]  /*25d0*/  HADD2.F32 R100, -RZ, R126.H0_H0 ;  /* 0x2000007eff647230 */ /* 0x010fe40000004100 */
[----:B------:R-:W-:Y:S01]  /*25e0*/  FMUL.FTZ R51, R102, R51 ;  /* 0x0000003366337220 */ /* 0x000fe20000410000 */
[----:B------:R-:W-:-:S03]  /*25f0*/  FADD.FTZ R101, -R162, R167 ;  /* 0x000000a7a2657221 */ /* 0x000fc60000010100 */
[C---:B------:R-:W-:Y:S01]  /*2600*/  FFMA.FTZ R126, R106.reuse, R100, R51 ;  /* 0x000000646a7e7223 */ /* 0x040fe20000010033 */
[----:B------:R-:W-:Y:S01]  /*2610*/  FADD.FTZ R165, R165, R106 ;  /* 0x0000006aa5a57221 */ /* 0x000fe20000010000 */
[----:B------:R-:W-:Y:S01]  /*2620*/  FFMA.FTZ R164, R106, R127, R164 ;  /* 0x0000007f6aa47223 */ /* 0x000fe200000100a4 */
[----:B------:R-:W-:Y:S02]  /*2630*/  HADD2.F32 R51, -RZ, R134.H0_H0 ;  /* 0x20000086ff337230 */ /* 0x000fe40000004100 */
[----:B------:R-:W-:Y:S01]  /*2640*/  FMUL.FTZ R134, R128, R101 ;  /* 0x0000006580867220 */ /* 0x000fe20000410000 */
[----:B------:R-:W-:Y:S04]  /*2650*/  STL [R1+0x98], R165 ;  /* 0x000098a501007387 */ /* 0x000fe80000100800 */
[----:B------:R-:W-:Y:S01]  /*2660*/  STL [R1+0x138], R164 ;  /* 0x000138a401007387 */ /* 0x000fe20000100800 */
[----:B------:R-:W-:Y:S01]  /*2670*/  FMUL.FTZ R51, R103, R51 ;  /* 0x0000003367337220 */ /* 0x000fe20000410000 */
[----:B------:R-:W-:Y:S01]  /*2680*/  FADD.FTZ R210, R210, R102 ;  /* 0x00000066d2d27221 */ /* 0x000fe20000010000 */
[----:B------:R-:W-:Y:S01]  /*2690*/  FFMA.FTZ R250, R102, R127, R250 ;  /* 0x0000007f66fa7223 */ /* 0x000fe200000100fa */
[----:B------:R-:W-:Y:S01]  /*26a0*/  FADD.FTZ R211, R211, R103 ;  /* 0x00000067d3d37221 */ /* 0x000fe20000010000 */
[-C--:B------:R-:W-:Y:S01]  /*26b0*/  FFMA.FTZ R251, R103, R134.reuse, R251 ;  /* 0x0000008667fb7223 */ /* 0x080fe200000100fb */
[----:B0-----:R-:W-:Y:S01]  /*26c0*/  IADD3 R168, PT, PT, R27, 0x20, RZ ;  /* 0x000000201ba87810 */ /* 0x001fe20007ffe0ff */
[----:B--2---:R-:W-:Y:S01]  /*26d0*/  FADD.FTZ R163, R163, R107 ;  /* 0x0000006ba3a37221 */ /* 0x004fe20000010000 */
[----:B------:R-:W-:-:S04]  /*26e0*/  FFMA.FTZ R104, R107, R134, R104 ;  /* 0x000000866b687223 */ /* 0x000fc80000010068 */
[----:B------:R0:W-:Y:S01]  /*26f0*/  STL [R1+0x9c], R163 ;  /* 0x00009ca301007387 */ /* 0x0001e20000100800 */
[----:B------:R-:W-:-:S03]  /*2700*/  HADD2.F32 R100, -RZ, R133.H0_H0 ;  /* 0x20000085ff647230 */ /* 0x000fc60000004100 */
[----:B------:R1:W-:Y:S02]  /*2710*/  STL [R1+0x13c], R104 ;  /* 0x00013c6801007387 */ /* 0x0003e40000100800 */
[----:B------:R-:W-:Y:S01]  /*2720*/  FFMA.FTZ R133, R107, R100, R51 ;  /* 0x000000646b857223 */ /* 0x000fe20000010033 */
[----:B------:R-:W-:Y:S01]  /*2730*/  FADD.FTZ R100, RZ, R24 ;  /* 0x00000018ff647221 */ /* 0x000fe20000010000 */
[----:B------:R-:W-:-:S03]  /*2740*/  FFMA.FTZ R51, R0, R24, RZ ;  /* 0x0000001800337223 */ /* 0x000fc600000100ff */
[----:B------:R-:W-:Y:S01]  /*2750*/  FADD.FTZ R100, R100, R151 ;  /* 0x0000009764647221 */ /* 0x000fe20000010000 */
[----:B------:R-:W-:-:S03]  /*2760*/  FFMA.FTZ R51, R47, R151, R51 ;  /* 0x000000972f337223 */ /* 0x000fc60000010033 */
[----:B------:R-:W-:Y:S01]  /*2770*/  FADD.FTZ R100, R100, R126 ;  /* 0x0000007e64647221 */ /* 0x000fe20000010000 */
[----:B------:R-:W-:-:S03]  /*2780*/  FFMA.FTZ R51, R127, R126, R51 ;  /* 0x0000007e7f337223 */ /* 0x000fc60000010033 */
[----:B0-----:R-:W-:Y:S01]  /*2790*/  FADD.FTZ R163, R100, R133 ;  /* 0x0000008564a37221 */ /* 0x001fe20000010000 */
[----:B-1----:R-:W-:-:S07]  /*27a0*/  FFMA.FTZ R169, R134, R133, R51 ;  /* 0x0000008586a97223 */ /* 0x002fce0000010033 */
.L_x_5500:
[----:B------:R-:W-:Y:S05]  /*27b0*/  BSYNC.RECONVERGENT B1 ;  /* 0x0000000000017941 */ /* 0x000fea0003800200 */
.L_x_5499:
[----:B------:R-:W-:Y:S04]  /*27c0*/  BSSY.RECONVERGENT B1, `(.L_x_5501) ;  /* 0x0000061000017945 */ /* 0x000fe80003800200 */
[----:B------:R-:W-:Y:S05]  /*27d0*/  @!P4 BRA `(.L_x_5502) ;  /* 0x00000004007cc947 */ /* 0x000fea0003800000 */
[----:B------:R-:W0:Y:S01]  /*27e0*/  LDC.64 R100, c[0x0][0x3a8] ;  /* 0x0000ea00ff647b82 */ /* 0x000e220000000a00 */
[----:B------:R-:W2:Y:S04]  /*27f0*/  LDL.S16 R51, [R1+0x1c8] ;  /* 0x0001c80001337983 */ /* 0x000ea80000100600 */
[----:B------:R-:W3:Y:S03]  /*2800*/  LDL.S16 R46, [R1+0x1ca] ;  /* 0x0001ca00012e7983 */ /* 0x000ee60000100600 */
[----:B------:R-:W1:Y:S01]  /*2810*/  LDC.64 R102, c[0x0][0x430] ;  /* 0x00010c00ff667b82 */ /* 0x000e620000000a00 */
[----:B------:R-:W4:Y:S04]  /*2820*/  LDL.LU R150, [R1+0x120] ;  /* 0x0001200001967983 */ /* 0x000f280000300800 */
[----:B------:R-:W4:Y:S01]  /*2830*/  LDL.S16 R132, [R1+0x1c4] ;  /* 0x0001c40001847983 */ /* 0x000f220000100600 */
[----:B------:R-:W-:-:S02]  /*2840*/  ISETP.NE.U32.AND P0, PT, RZ, UR10, PT ;  /* 0x0000000aff007c0c */ /* 0x000fc4000bf05070 */
[----:B------:R-:W1:Y:S01]  /*2850*/  LDC.64 R104, c[0x0][0x428] ;  /* 0x00010a00ff687b82 */ /* 0x000e620000000a00 */
[----:B------:R-:W4:Y:S01]  /*2860*/  LDL.S16 R131, [R1+0x1c6] ;  /* 0x0001c60001837983 */ /* 0x000f220000100600 */
[----:B------:R-:W-:Y:S01]  /*2870*/  ISETP.NE.AND.EX P0, PT, RZ, UR11, PT, P0 ;  /* 0x0000000bff007c0c */ /* 0x000fe2000bf05300 */
[----:B0-----:R-:W-:-:S05]  /*2880*/  IMAD.WIDE.U32 R100, R168, 0x10, R100 ;  /* 0x00000010a8647825 */ /* 0x001fca00078e0064 */
[----:B------:R-:W3:Y:S07]  /*2890*/  LDG.E.128 R164, desc[UR8][R100.64] ;  /* 0x0000000864a47981 */ /* 0x000eee000c1e1d00 */
[----:B------:R-:W0:Y:S01]  /*28a0*/  @P0 LDC.64 R124, c[0x0][0x3b8] ;  /* 0x0000ee00ff7c0b82 */ /* 0x000e220000000a00 */
[----:B-1----:R-:W-:-:S06]  /*28b0*/  IMAD.WIDE.U32 R102, R168, 0x10, R102 ;  /* 0x00000010a8667825 */ /* 0x002fcc00078e0066 */
[----:B------:R-:W4:Y:S01]  /*28c0*/  LDG.E.128 R100, desc[UR8][R102.64] ;  /* 0x0000000866647981 */ /* 0x000f22000c1e1d00 */
[----:B------:R-:W-:-:S06]  /*28d0*/  IMAD.WIDE.U32 R104, R168, 0x10, R104 ;  /* 0x00000010a8687825 */ /* 0x000fcc00078e0068 */
[----:B------:R-:W4:Y:S01]  /*28e0*/  LDG.E.128 R104, desc[UR8][R104.64] ;  /* 0x0000000868687981 */ /* 0x000f22000c1e1d00 */
[----:B------:R-:W-:-:S04]  /*28f0*/  ISETP.NE.U32.AND P1, PT, RZ, UR24, PT ;  /* 0x00000018ff007c0c */ /* 0x000fc8000bf25070 */
[----:B------:R-:W-:Y:S01]  /*2900*/  ISETP.NE.AND.EX P1, PT, RZ, UR25, PT, P1 ;  /* 0x00000019ff007c0c */ /* 0x000fe2000bf25310 */
[----:B0-----:R-:W-:-:S05]  /*2910*/  @P0 IMAD.WIDE.U32 R124, R168, 0x4, R124 ;  /* 0x00000004a87c0825 */ /* 0x001fca00078e007c */
[----:B------:R0:W5:Y:S07]  /*2920*/  @P0 LDG.E R23, desc[UR8][R124.64] ;  /* 0x000000087c170981 */ /* 0x00016e000c1e1900 */
[----:B0-----:R-:W0:Y:S01]  /*2930*/  @P1 LDC.64 R124, c[0x0][0x438] ;  /* 0x00010e00ff7c1b82 */ /* 0x001e220000000a00 */
[----:B--2---:R-:W-:Y:S02]  /*2940*/  HADD2.F32 R21, -RZ, R51.H0_H0 ;  /* 0x20000033ff157230 */ /* 0x004fe40000004100 */
[----:B---3--:R-:W-:-:S02]  /*2950*/  FADD.FTZ R51, -R162, R164 ;  /* 0x000000a4a2337221 */ /* 0x008fc40000010100 */
[----:B------:R-:W2:Y:S01]  /*2960*/  LDL.LU R164, [R1+0x80] ;  /* 0x0000800001a47983 */ /* 0x000ea20000300800 */
[----:B0-----:R-:W-:-:S05]  /*2970*/  @P1 IMAD.WIDE.U32 R124, R168, 0x10, R124 ;  /* 0x00000010a87c1825 */ /* 0x001fca00078e007c */
[----:B------:R0:W5:Y:S02]  /*2980*/  @P1 LDG.E.128 R52, desc[UR8][R124.64] ;  /* 0x000000087c341981 */ /* 0x000164000c1e1d00 */
[----:B0-----:R-:W0:Y:S01]  /*2990*/  LDC.64 R124, c[0x0][0x3b0] ;  /* 0x0000ec00ff7c7b82 */ /* 0x001e220000000a00 */
[----:B------:R-:W-:Y:S02]  /*29a0*/  HADD2.F32 R46, -RZ, R46.H0_H0 ;  /* 0x2000002eff2e7230 */ /* 0x000fe40000004100 */
[----:B----4-:R-:W-:Y:S01]  /*29b0*/  FADD.FTZ R204, R204, R100 ;  /* 0x00000064cccc7221 */ /* 0x010fe20000010000 */
[----:B0-----:R-:W-:-:S05]  /*29c0*/  IMAD.WIDE.U32 R124, R168, 0x4, R124 ;  /* 0x00000004a87c7825 */ /* 0x001fca00078e007c */
[----:B------:R0:W5:Y:S02]  /*29d0*/  LDG.E R22, desc[UR8][R124.64] ;  /* 0x000000087c167981 */ /* 0x000164000c1e1900 */
[----:B0-----:R-:W-:Y:S01]  /*29e0*/  FMUL.FTZ R124, R100, R21 ;  /* 0x00000015647c7220 */ /* 0x001fe20000410000 */
[----:B-----5:R-:W-:Y:S01]  /*29f0*/  FMUL.FTZ R21, R128, R51 ;  /* 0x0000003380157220 */ /* 0x020fe20000410000 */
[----:B------:R-:W3:Y:S02]  /*2a00*/  LDL.S16 R125, [R1+0x1c0] ;  /* 0x0001c000017d7983 */ /* 0x000ee40000100600 */
[C---:B------:R-:W-:Y:S01]  /*2a10*/  FFMA.FTZ R160, R104.reuse, R46, R124 ;  /* 0x0000002e68a07223 */ /* 0x040fe2000001007c */
[-C--:B------:R-:W-:Y:S01]  /*2a20*/  FFMA.FTZ R150, R104, R21.reuse, R150 ;  /* 0x0000001568967223 */ /* 0x080fe20000010096 */
[----:B------:R-:W-:Y:S02]  /*2a30*/  HADD2.F32 R46, -RZ, R132.H0_H0 ;  /* 0x20000084ff2e7230 */ /* 0x000fe40000004100 */
[----:B------:R-:W-:Y:S01]  /*2a40*/  FFMA.FTZ R244, R100, R21, R244 ;  /* 0x0000001564f47223 */ /* 0x000fe200000100f4 */
[----:B------:R-:W-:Y:S01]  /*2a50*/  FADD.FTZ R100, -R162, R165 ;  /* 0x000000a5a2647221 */ /* 0x000fe20000010100 */
[----:B------:R-:W-:-:S02]  /*2a60*/  HADD2.F32 R51, -RZ, R131.H0_H0 ;  /* 0x20000083ff337230 */ /* 0x000fc40000004100 */
[----:B--2---:R-:W-:Y:S01]  /*2a70*/  FADD.FTZ R164, R164, R104 ;  /* 0x00000068a4a47221 */ /* 0x004fe20000010000 */
[----:B------:R-:W-:-:S04]  /*2a80*/  FMUL.FTZ R104, R101, R46 ;  /* 0x0000002e65687220 */ /* 0x000fc80000410000 */
[----:B------:R-:W-:Y:S04]  /*2a90*/  STL [R1+0x80], R164 ;  /* 0x000080a401007387 */ /* 0x000fe80000100800 */
[----:B------:R0:W-:Y:S01]  /*2aa0*/  STL [R1+0x120], R150 ;  /* 0x0001209601007387 */ /* 0x0001e20000100800 */
[----:B------:R-:W-:-:S03]  /*2ab0*/  FMUL.FTZ R46, R128, R100 ;  /* 0x00000064802e7220 */ /* 0x000fc60000410000 */
[----:B------:R-:W2:Y:S04]  /*2ac0*/  LDL.S16 R124, [R1+0x1c2] ;  /* 0x0001c200017c7983 */ /* 0x000ea80000100600 */
[----:B------:R-:W4:Y:S01]  /*2ad0*/  LDL.LU R165, [R1+0x88] ;  /* 0x0000880001a57983 */ /* 0x000f220000300800 */
[----:B0-----:R-:W-:-:S03]  /*2ae0*/  FFMA.FTZ R150, R105, R51, R104 ;  /* 0x0000003369967223 */ /* 0x001fc60000010068 */
[----:B------:R-:W4:Y:S04]  /*2af0*/  LDL.LU R164, [R1+0x128] ;  /* 0x0001280001a47983 */ /* 0x000f280000300800 */
[----:B------:R-:W4:Y:S04]  /*2b00*/  LDL.S16 R132, [R1+0x1bc] ;  /* 0x0001bc0001847983 */ /* 0x000f280000100600 */
[----:B------:R-:W4:Y:S04]  /*2b10*/  LDL.S16 R131, [R1+0x1be] ;  /* 0x0001be0001837983 */ /* 0x000f280000100600 */
[----:B------:R-:W3:Y:S04]  /*2b20*/  LDL.LU R100, [R1+0x124] ;  /* 0x0001240001647983 */ /* 0x000ee80000300800 */
[----:B------:R-:W2:Y:S01]  /*2b30*/  LDL.LU R104, [R1+0x84] ;  /* 0x0000840001687983 */ /* 0x000ea20000300800 */
[----:B------:R-:W-:Y:S01]  /*2b40*/  FADD.FTZ R205, R205, R101 ;  /* 0x00000065cdcd7221 */ /* 0x000fe20000010000 */
[-C--:B------:R-:W-:Y:S01]  /*2b50*/  FFMA.FTZ R245, R101, R46.reuse, R245 ;  /* 0x0000002e65f57223 */ /* 0x080fe200000100f5 */
[----:B---3--:R-:W-:Y:S01]  /*2b60*/  FFMA.FTZ R100, R105, R46, R100 ;  /* 0x0000002e69647223 */ /* 0x008fe20000010064 */
[----:B--2---:R-:W-:-:S05]  /*2b70*/  FADD.FTZ R104, R104, R105 ;  /* 0x0000006968687221 */ /* 0x004fca0000010000 */
[----:B------:R0:W-:Y:S04]  /*2b80*/  STL [R1+0x84], R104 ;  /* 0x0000846801007387 */ /* 0x0001e80000100800 */
[----:B------:R1:W-:Y:S04]  /*2b90*/  STL [R1+0x124], R100 ;  /* 0x0001246401007387 */ /* 0x0003e80000100800 */
[----:B------:R-:W2:Y:S04]  /*2ba0*/  LDL.LU R105, [R1+0x8c] ;  /* 0x00008c0001697983 */ /* 0x000ea80000300800 */
[----:B0-----:R-:W3:Y:S01]  /*2bb0*/  LDL.LU R104, [R1+0x12c] ;  /* 0x00012c0001687983 */ /* 0x001ee20000300800 */
[----:B------:R-:W-:-:S05]  /*2bc0*/  HADD2.F32 R51, -RZ, R125.H0_H0 ;  /* 0x2000007dff337230 */ /* 0x000fca0000004100 */
[----:B------:R-:W-:Y:S01]  /*2bd0*/  FMUL.FTZ R101, R102, R51 ;  /* 0x0000003366657220 */ /* 0x000fe20000410000 */
[----:B------:R-:W-:Y:S02]  /*2be0*/  HADD2.F32 R51, -RZ, R124.H0_H0 ;  /* 0x2000007cff337230 */ /* 0x000fe40000004100 */
[----:B-1----:R-:W-:-:S03]  /*2bf0*/  FADD.FTZ R100, -R162, R166 ;  /* 0x000000a6a2647221 */ /* 0x002fc60000010100 */
[----:B------:R-:W-:Y:S01]  /*2c00*/  FFMA.FTZ R124, R106, R51, R101 ;  /* 0x000000336a7c7223 */ /* 0x000fe20000010065 */
[----:B------:R-:W-:Y:S01]  /*2c10*/  FADD.FTZ R101, -R162, R167 ;  /* 0x000000a7a2657221 */ /* 0x000fe20000010100 */
[C---:B------:R-:W-:Y:S01]  /*2c20*/  FMUL.FTZ R125, R128.reuse, R100 ;  /* 0x00000064807d7220 */ /* 0x040fe20000410000 */
[----:B----4-:R-:W-:Y:S02]  /*2c30*/  HADD2.F32 R51, -RZ, R132.H0_H0 ;  /* 0x20000084ff337230 */ /* 0x010fe40000004100 */
[----:B------:R-:W-:Y:S01]  /*2c40*/  FADD.FTZ R165, R165, R106 ;  /* 0x0000006aa5a57221 */ /* 0x000fe20000010000 */
[----:B------:R-:W-:Y:S01]  /*2c50*/  FMUL.FTZ R132, R128, R101 ;  /* 0x0000006580847220 */ /* 0x000fe20000410000 */
[----:B------:R-:W-:-:S03]  /*2c60*/  FFMA.FTZ R164, R106, R125, R164 ;  /* 0x0000007d6aa47223 */ /* 0x000fc600000100a4 */
[----:B------:R0:W-:Y:S04]  /*2c70*/  STL [R1+0x88], R165 ;  /* 0x000088a501007387 */ /* 0x0001e80000100800 */
[----:B------:R0:W-:Y:S01]  /*2c80*/  STL [R1+0x128], R164 ;  /* 0x000128a401007387 */ /* 0x0001e20000100800 */
[----:B------:R-:W-:Y:S02]  /*2c90*/  HADD2.F32 R100, -RZ, R131.H0_H0 ;  /* 0x20000083ff647230 */ /* 0x000fe40000004100 */
[----:B------:R-:W-:-:S04]  /*2ca0*/  FMUL.FTZ R51, R103, R51 ;  /* 0x0000003367337220 */ /* 0x000fc80000410000 */
        /* <DEDUP_REMOVED lines=10> */
[-C--:B------:R-:W-:Y:S01]  /*2d50*/  FFMA.FTZ R247, R103, R132.reuse, R247 ;  /* 0x0000008467f77223 */ /* 0x080fe200000100f7 */
[----:B------:R-:W-:Y:S01]  /*2d60*/  IADD3 R168, PT, PT, R168, 0x20, RZ ;  /* 0x00000020a8a87810 */ /* 0x000fe20007ffe0ff */
[----:B------:R-:W-:Y:S01]  /*2d70*/  FADD.FTZ R163, R51, R131 ;  /* 0x0000008333a37221 */ /* 0x000fe20000010000 */
[----:B------:R-:W-:Y:S01]  /*2d80*/  FFMA.FTZ R169, R132, R131, R100 ;  /* 0x0000008384a97223 */ /* 0x000fe20000010064 */
[----:B--2---:R-:W-:Y:S01]  /*2d90*/  FADD.FTZ R105, R105, R107 ;  /* 0x0000006b69697221 */ /* 0x004fe20000010000 */
[----:B---3--:R-:W-:-:S04]  /*2da0*/  FFMA.FTZ R104, R107, R132, R104 ;  /* 0x000000846b687223 */ /* 0x008fc80000010068 */
[----:B------:R0:W-:Y:S04]  /*2db0*/  STL [R1+0x8c], R105 ;  /* 0x00008c6901007387 */ /* 0x0001e80000100800 */
[----:B------:R0:W-:Y:S02]  /*2dc0*/  STL [R1+0x12c], R104 ;  /* 0x00012c6801007387 */ /* 0x0001e40000100800 */
.L_x_5502:
[----:B------:R-:W-:Y:S05]  /*2dd0*/  BSYNC.RECONVERGENT B1 ;  /* 0x0000000000017941 */ /* 0x000fea0003800200 */
.L_x_5501:
[----:B------:R-:W-:Y:S04]  /*2de0*/  BSSY.RECONVERGENT B1, `(.L_x_5503) ;  /* 0x0000061000017945 */ /* 0x000fe80003800200 */
[----:B------:R-:W-:Y:S05]  /*2df0*/  @!P6 BRA `(.L_x_5504) ;  /* 0x00000004007ce947 */ /* 0x000fea0003800000 */
[----:B------:R-:W1:Y:S01]  /*2e00*/  LDC.64 R18, c[0x0][0x3a8] ;  /* 0x0000ea00ff127b82 */ /* 0x000e620000000a00 */
[----:B------:R-:W2:Y:S01]  /*2e10*/  LDL.S16 R51, [R1+0x1b8] ;  /* 0x0001b80001337983 */ /* 0x000ea20000100600 */
[----:B------:R-:W-:Y:S02]  /*2e20*/  ISETP.NE.U32.AND P0, PT, RZ, UR10, PT ;  /* 0x0000000aff007c0c */ /* 0x000fe4000bf05070 */
[----:B------:R-:W-:Y:S01]  /*2e30*/  ISETP.NE.U32.AND P1, PT, RZ, UR24, PT ;  /* 0x00000018ff007c0c */ /* 0x000fe2000bf25070 */
[----:B------:R-:W3:Y:S03]  /*2e40*/  LDL.S16 R45, [R1+0x1ba] ;  /* 0x0001ba00012d7983 */ /* 0x000ee60000100600 */
[----:B------:R-:W4:Y:S08]  /*2e50*/  LDC.64 R100, c[0x0][0x430] ;  /* 0x00010c00ff647b82 */ /* 0x000f300000000a00 */
[----:B------:R-:W4:Y:S01]  /*2e60*/  LDC.64 R122, c[0x0][0x3b0] ;  /* 0x0000ec00ff7a7b82 */ /* 0x000f220000000a00 */
[----:B-1----:R-:W-:Y:S01]  /*2e70*/  IMAD.WIDE.U32 R18, R168, 0x10, R18 ;  /* 0x00000010a8127825 */ /* 0x002fe200078e0012 */
[----:B------:R-:W-:-:S06]  /*2e80*/  ISETP.NE.AND.EX P0, PT, RZ, UR11, PT, P0 ;  /* 0x0000000bff007c0c */ /* 0x000fcc000bf05300 */
[----:B0-----:R-:W0:Y:S01]  /*2e90*/  LDC.64 R104, c[0x0][0x428] ;  /* 0x00010a00ff687b82 */ /* 0x001e220000000a00 */
[----:B------:R-:W-:Y:S01]  /*2ea0*/  ISETP.NE.AND.EX P1, PT, RZ, UR25, PT, P1 ;  /* 0x00000019ff007c0c */ /* 0x000fe2000bf25310 */
[----:B------:R-:W3:Y:S04]  /*2eb0*/  LDL.LU R149, [R1+0x110] ;  /* 0x0001100001957983 */ /* 0x000ee80000300800 */
[----:B------:R1:W3:Y:S01]  /*2ec0*/  LDG.E.128 R164, desc[UR8][R18.64] ;  /* 0x0000000812a47981 */ /* 0x0002e2000c1e1d00 */
[----:B----4-:R-:W-:-:S03]  /*2ed0*/  IMAD.WIDE.U32 R100, R168, 0x10, R100 ;  /* 0x00000010a8647825 */ /* 0x010fc600078e0064 */
[----:B------:R-:W4:Y:S04]  /*2ee0*/  LDL.S16 R130, [R1+0x1b4] ;  /* 0x0001b40001827983 */ /* 0x000f280000100600 */
[----:B------:R-:W4:Y:S01]  /*2ef0*/  LDG.E.128 R100, desc[UR8][R100.64] ;  /* 0x0000000864647981 */ /* 0x000f22000c1e1d00 */
[----:B-1----:R-:W1:Y:S03]  /*2f00*/  @P0 LDC.64 R18, c[0x0][0x3b8] ;  /* 0x0000ee00ff120b82 */ /* 0x002e660000000a00 */
[----:B------:R-:W4:Y:S01]  /*2f10*/  LDL.S16 R129, [R1+0x1b6] ;  /* 0x0001b60001817983 */ /* 0x000f220000100600 */
[----:B0-----:R-:W-:-:S06]  /*2f20*/  IMAD.WIDE.U32 R104, R168, 0x10, R104 ;  /* 0x00000010a8687825 */ /* 0x001fcc00078e0068 */
[----:B------:R-:W4:Y:S01]  /*2f30*/  LDG.E.128 R104, desc[UR8][R104.64] ;  /* 0x0000000868687981 */ /* 0x000f22000c1e1d00 */
[----:B-1----:R-:W-:-:S05]  /*2f40*/  @P0 IMAD.WIDE.U32 R18, R168, 0x4, R18 ;  /* 0x00000004a8120825 */ /* 0x002fca00078e0012 */
[----:B------:R0:W5:Y:S02]  /*2f50*/  @P0 LDG.E R20, desc[UR8][R18.64] ;  /* 0x0000000812140981 */ /* 0x000164000c1e1900 */
[----:B0-----:R-:W0:Y:S02]  /*2f60*/  @P1 LDC.64 R18, c[0x0][0x438] ;  /* 0x00010e00ff121b82 */ /* 0x001e240000000a00 */
[----:B0-----:R-:W-:-:S05]  /*2f70*/  @P1 IMAD.WIDE.U32 R18, R168, 0x10, R18 ;  /* 0x00000010a8121825 */ /* 0x001fca00078e0012 */
[----:B------:R0:W5:Y:S02]  /*2f80*/  @P1 LDG.E.128 R60, desc[UR8][R18.64] ;  /* 0x00000008123c1981 */ /* 0x000164000c1e1d00 */
[----:B0-----:R-:W-:-:S06]  /*2f90*/  IMAD.WIDE.U32 R18, R168, 0x4, R122 ;  /* 0x00000004a8127825 */ /* 0x001fcc00078e007a */
[----:B------:R2:W5:Y:S02]  /*2fa0*/  LDG.E R19, desc[UR8][R18.64] ;  /* 0x0000000812137981 */ /* 0x000564000c1e1900 */
[----:B--2---:R-:W-:Y:S02]  /*2fb0*/  HADD2.F32 R18, -RZ, R51.H0_H0 ;  /* 0x20000033ff127230 */ /* 0x004fe40000004100 */
[----:B---3--:R-:W-:Y:S02]  /*2fc0*/  FADD.FTZ R51, -R162, R164 ;  /* 0x000000a4a2337221 */ /* 0x008fe40000010100 */
[----:B------:R-:W2:Y:S01]  /*2fd0*/  LDL.LU R164, [R1+0x70] ;  /* 0x0000700001a47983 */ /* 0x000ea20000300800 */
[----:B------:R-:W-:-:S03]  /*2fe0*/  HADD2.F32 R45, -RZ, R45.H0_H0 ;  /* 0x2000002dff2d7230 */ /* 0x000fc60000004100 */
[----:B------:R-:W3:Y:S01]  /*2ff0*/  LDL.S16 R123, [R1+0x1b0] ;  /* 0x0001b000017b7983 */ /* 0x000ee20000100600 */
[----:B----4-:R-:W-:Y:S01]  /*3000*/  FMUL.FTZ R122, R100, R18 ;  /* 0x00000012647a7220 */ /* 0x010fe20000410000 */
[----:B-----5:R-:W-:Y:S01]  /*3010*/  FMUL.FTZ R18, R128, R51 ;  /* 0x0000003380127220 */ /* 0x020fe20000410000 */
[----:B------:R-:W-:-:S03]  /*3020*/  FADD.FTZ R200, R200, R100 ;  /* 0x00000064c8c87221 */ /* 0x000fc60000010000 */
[-C--:B------:R-:W-:Y:S01]  /*3030*/  FFMA.FTZ R240, R100, R18.reuse, R240 ;  /* 0x0000001264f07223 */ /* 0x080fe200000100f0 */
[----:B------:R-:W-:Y:S01]  /*3040*/  FADD.FTZ R100, -R162, R165 ;  /* 0x000000a5a2647221 */ /* 0x000fe20000010100 */
[----:B------:R-:W-:Y:S02]  /*3050*/  HADD2.F32 R51, -RZ, R129.H0_H0 ;  /* 0x20000081ff337230 */ /* 0x000fe40000004100 */
[C---:B------:R-:W-:Y:S01]  /*3060*/  FFMA.FTZ R159, R104.reuse, R45, R122 ;  /* 0x0000002d689f7223 */ /* 0x040fe2000001007a */
[----:B------:R-:W-:Y:S01]  /*3070*/  FFMA.FTZ R149, R104, R18, R149 ;  /* 0x0000001268957223 */ /* 0x000fe20000010095 */
[----:B------:R-:W-:Y:S02]  /*3080*/  HADD2.F32 R45, -RZ, R130.H0_H0 ;  /* 0x20000082ff2d7230 */ /* 0x000fe40000004100 */
[----:B--2---:R-:W-:-:S03]  /*3090*/  FADD.FTZ R164, R164, R104 ;  /* 0x00000068a4a47221 */ /* 0x004fc60000010000 */
[----:B------:R-:W-:Y:S02]  /*30a0*/  FMUL.FTZ R104, R101, R45 ;  /* 0x0000002d65687220 */ /* 0x000fe40000410000 */
        /* <DEDUP_REMOVED lines=9> */
[----:B------:R-:W2:Y:S04]  /*3140*/  LDL.LU R100, [R1+0x114] ;  /* 0x0001140001647983 */ /* 0x000ea80000300800 */
[----:B------:R-:W4:Y:S01]  /*3150*/  LDL.LU R104, [R1+0x74] ;  /* 0x0000740001687983 */ /* 0x000f220000300800 */
[----:B---3--:R-:W-:-:S02]  /*3160*/  HADD2.F32 R51, -RZ, R123.H0_H0 ;  /* 0x2000007bff337230 */ /* 0x008fc40000004100 */
[----:B------:R-:W-:Y:S01]  /*3170*/  FADD.FTZ R201, R201, R101 ;  /* 0x00000065c9c97221 */ /* 0x000fe20000010000 */
[-C--:B------:R-:W-:Y:S01]  /*3180*/  FFMA.FTZ R241, R101, R45.reuse, R241 ;  /* 0x0000002d65f17223 */ /* 0x080fe200000100f1 */
[----:B--2---:R-:W-:Y:S01]  /*3190*/  FFMA.FTZ R100, R105, R45, R100 ;  /* 0x0000002d69647223 */ /* 0x004fe20000010064 */
[----:B----4-:R-:W-:-:S05]  /*31a0*/  FADD.FTZ R104, R104, R105 ;  /* 0x0000006968687221 */ /* 0x010fca0000010000 */
[----:B------:R0:W-:Y:S04]  /*31b0*/  STL [R1+0x74], R104 ;  /* 0x0000746801007387 */ /* 0x0001e80000100800 */
[----:B------:R1:W-:Y:S04]  /*31c0*/  STL [R1+0x114], R100 ;  /* 0x0001146401007387 */ /* 0x0003e80000100800 */
[----:B------:R-:W2:Y:S04]  /*31d0*/  LDL.LU R105, [R1+0x7c] ;  /* 0x00007c0001697983 */ /* 0x000ea80000300800 */
[----:B0-----:R-:W3:Y:S01]  /*31e0*/  LDL.LU R104, [R1+0x11c] ;  /* 0x00011c0001687983 */ /* 0x001ee20000300800 */
[----:B------:R-:W-:Y:S01]  /*31f0*/  FMUL.FTZ R101, R102, R51 ;  /* 0x0000003366657220 */ /* 0x000fe20000410000 */
[----:B------:R-:W-:-:S02]  /*3200*/  HADD2.F32 R51, -RZ, R122.H0_H0 ;  /* 0x2000007aff337230 */ /* 0x000fc40000004100 */
[----:B-1----:R-:W-:-:S03]  /*3210*/  FADD.FTZ R100, -R162, R166 ;  /* 0x000000a6a2647221 */ /* 0x002fc60000010100 */
[----:B------:R-:W-:Y:S01]  /*3220*/  FFMA.FTZ R122, R106, R51, R101 ;  /* 0x000000336a7a7223 */ /* 0x000fe20000010065 */
[----:B------:R-:W-:Y:S01]  /*3230*/  FADD.FTZ R101, -R162, R167 ;  /* 0x000000a7a2657221 */ /* 0x000fe20000010100 */
[C---:B------:R-:W-:Y:S01]  /*3240*/  FMUL.FTZ R123, R128.reuse, R100 ;  /* 0x00000064807b7220 */ /* 0x040fe20000410000 */
[----:B------:R-:W-:Y:S02]  /*3250*/  HADD2.F32 R51, -RZ, R130.H0_H0 ;  /* 0x20000082ff337230 */ /* 0x000fe40000004100 */
        /* <DEDUP_REMOVED lines=25> */
.L_x_5504:
[----:B------:R-:W-:Y:S05]  /*33f0*/  BSYNC.RECONVERGENT B1 ;  /* 0x0000000000017941 */ /* 0x000fea0003800200 */
.L_x_5503:
[----:B------:R-:W-:Y:S04]  /*3400*/  BSSY.RECONVERGENT B1, `(.L_x_5505) ;  /* 0x0000061000017945 */ /* 0x000fe80003800200 */
[----:B------:R-:W-:Y:S05]  /*3410*/  @!P5 BRA `(.L_x_5506) ;  /* 0x00000004007cd947 */ /* 0x000fea0003800000 */
[----:B------:R-:W2:Y:S01]  /*3420*/  LDC.64 R100, c[0x0][0x3a8] ;  /* 0x0000ea00ff647b82 */ /* 0x000ea20000000a00 */
[----:B------:R-:W3:Y:S04]  /*3430*/  LDL.S16 R51, [R1+0x1a8] ;  /* 0x0001a80001337983 */ /* 0x000ee80000100600 */
[----:B------:R-:W4:Y:S03]  /*3440*/  LDL.S16 R44, [R1+0x1aa] ;  /* 0x0001aa00012c7983 */ /* 0x000f260000100600 */
[----:B------:R-:W2:Y:S01]  /*3450*/  LDC.64 R102, c[0x0][0x430] ;  /* 0x00010c00ff667b82 */ /* 0x000ea20000000a00 */
[----:B------:R-:W4:Y:S04]  /*3460*/  LDL.LU R148, [R1+0x100] ;  /* 0x0001000001947983 */ /* 0x000f280000300800 */
[----:B------:R-:W4:Y:S01]  /*3470*/  LDL.S16 R136, [R1+0x1a4] ;  /* 0x0001a40001887983 */ /* 0x000f220000100600 */
[----:B------:R-:W-:-:S02]  /*3480*/  ISETP.NE.U32.AND P0, PT, RZ, UR10, PT ;  /* 0x0000000aff007c0c */ /* 0x000fc4000bf05070 */
[----:B01----:R-:W0:Y:S01]  /*3490*/  LDC.64 R104, c[0x0][0x428] ;  /* 0x00010a00ff687b82 */ /* 0x003e220000000a00 */
[----:B------:R-:W4:Y:S01]  /*34a0*/  LDL.S16 R135, [R1+0x1a6] ;  /* 0x0001a60001877983 */ /* 0x000f220000100600 */
[----:B------:R-:W-:Y:S01]  /*34b0*/  ISETP.NE.AND.EX P0, PT, RZ, UR11, PT, P0 ;  /* 0x0000000bff007c0c */ /* 0x000fe2000bf05300 */
[----:B--2---:R-:W-:-:S05]  /*34c0*/  IMAD.WIDE.U32 R100, R168, 0x10, R100 ;  /* 0x00000010a8647825 */ /* 0x004fca00078e0064 */
[----:B------:R-:W2:Y:S07]  /*34d0*/  LDG.E.128 R164, desc[UR8][R100.64] ;  /* 0x0000000864a47981 */ /* 0x000eae000c1e1d00 */
[----:B------:R-:W1:Y:S01]  /*34e0*/  @P0 LDC.64 R120, c[0x0][0x3b8] ;  /* 0x0000ee00ff780b82 */ /* 0x000e620000000a00 */
[----:B------:R-:W-:-:S06]  /*34f0*/  IMAD.WIDE.U32 R102, R168, 0x10, R102 ;  /* 0x00000010a8667825 */ /* 0x000fcc00078e0066 */
[----:B------:R-:W4:Y:S01]  /*3500*/  LDG.E.128 R100, desc[UR8][R102.64] ;  /* 0x0000000866647981 */ /* 0x000f22000c1e1d00 */
[----:B0-----:R-:W-:-:S06]  /*3510*/  IMAD.WIDE.U32 R104, R168, 0x10, R104 ;  /* 0x00000010a8687825 */ /* 0x001fcc00078e0068 */
[----:B------:R-:W4:Y:S01]  /*3520*/  LDG.E.128 R104, desc[UR8][R104.64] ;  /* 0x0000000868687981 */ /* 0x000f22000c1e1d00 */
[----:B------:R-:W-:-:S04]  /*3530*/  ISETP.NE.U32.AND P1, PT, RZ, UR24, PT ;  /* 0x00000018ff007c0c */ /* 0x000fc8000bf25070 */
[----:B------:R-:W-:Y:S01]  /*3540*/  ISETP.NE.AND.EX P1, PT, RZ, UR25, PT, P1 ;  /* 0x00000019ff007c0c */ /* 0x000fe2000bf25310 */
[----:B-1----:R-:W-:-:S05]  /*3550*/  @P0 IMAD.WIDE.U32 R120, R168, 0x4, R120 ;  /* 0x00000004a8780825 */ /* 0x002fca00078e0078 */
[----:B------:R0:W5:Y:S07]  /*3560*/  @P0 LDG.E R17, desc[UR8][R120.64] ;  /* 0x0000000878110981 */ /* 0x00016e000c1e1900 */
[----:B0-----:R-:W0:Y:S01]  /*3570*/  @P1 LDC.64 R120, c[0x0][0x438] ;  /* 0x00010e00ff781b82 */ /* 0x001e220000000a00 */
[----:B---3--:R-:W-:Y:S02]  /*3580*/  HADD2.F32 R15, -RZ, R51.H0_H0 ;  /* 0x20000033ff0f7230 */ /* 0x008fe40000004100 */
[----:B--2---:R-:W-:-:S02]  /*3590*/  FADD.FTZ R51, -R162, R164 ;  /* 0x000000a4a2337221 */ /* 0x004fc40000010100 */
[----:B------:R-:W2:Y:S01]  /*35a0*/  LDL.LU R164, [R1+0x60] ;  /* 0x0000600001a47983 */ /* 0x000ea20000300800 */
[----:B0-----:R-:W-:-:S05]  /*35b0*/  @P1 IMAD.WIDE.U32 R120, R168, 0x10, R120 ;  /* 0x00000010a8781825 */ /* 0x001fca00078e0078 */
[----:B------:R0:W5:Y:S02]  /*35c0*/  @P1 LDG.E.128 R64, desc[UR8][R120.64] ;  /* 0x0000000878401981 */ /* 0x000164000c1e1d00 */
[----:B0-----:R-:W0:Y:S01]  /*35d0*/  LDC.64 R120, c[0x0][0x3b0] ;  /* 0x0000ec00ff787b82 */ /* 0x001e220000000a00 */
[----:B----4-:R-:W-:Y:S02]  /*35e0*/  HADD2.F32 R44, -RZ, R44.H0_H0 ;  /* 0x2000002cff2c7230 */ /* 0x010fe40000004100 */
[----:B------:R-:W-:Y:S01]  /*35f0*/  FADD.FTZ R196, R196, R100 ;  /* 0x00000064c4c47221 */ /* 0x000fe20000010000 */
        /* <DEDUP_REMOVED lines=42> */
[----:B------:R-:W-:Y:S01]  /*38a0*/  FFMA.FTZ R164, R106, R121, R164 ;  /* 0x000000796aa47223 */ /* 0x000fe200000100a4 */
[----:B------:R-:W-:Y:S02]  /*38b0*/  HADD2.F32 R51, -RZ, R136.H0_H0 ;  /* 0x20000088ff337230 */ /* 0x000fe40000004100 */
[----:B------:R4:W-:Y:S04]  /*38c0*/  STL [R1+0x68], R165 ;  /* 0x000068a501007387 */ /* 0x0009e80000100800 */
[----:B------:R4:W-:Y:S01]  /*38d0*/  STL [R1+0x108], R164 ;  /* 0x000108a401007387 */ /* 0x0009e20000100800 */
        /* <DEDUP_REMOVED lines=19> */
.L_x_5506:
[----:B------:R-:W-:Y:S05]  /*3a10*/  BSYNC.RECONVERGENT B1 ;  /* 0x0000000000017941 */ /* 0x000fea0003800200 */
.L_x_5505:
[----:B------:R-:W-:Y:S04]  /*3a20*/  BSSY.RECONVERGENT B1, `(.L_x_5507) ;  /* 0x0000061000017945 */ /* 0x000fe80003800200 */
[----:B------:R-:W-:Y:S05]  /*3a30*/  @!P3 BRA `(.L_x_5508) ;  /* 0x00000004007cb947 */ /* 0x000fea0003800000 */
[----:B------:R-:W2:Y:S01]  /*3a40*/  LDC.64 R12, c[0x0][0x3a8] ;  /* 0x0000ea00ff0c7b82 */ /* 0x000ea20000000a00 */
[----:B------:R-:W3:Y:S04]  /*3a50*/  LDL.S16 R51, [R1+0x198] ;  /* 0x0001980001337983 */ /* 0x000ee80000100600 */
[----:B------:R-:W3:Y:S01]  /*3a60*/  LDL.S16 R119, [R1+0x19a] ;  /* 0x00019a0001777983 */ /* 0x000ee20000100600 */
[----:B------:R-:W-:Y:S02]  /*3a70*/  ISETP.NE.U32.AND P0, PT, RZ, UR10, PT ;  /* 0x0000000aff007c0c */ /* 0x000fe4000bf05070 */
[----:B------:R-:W2:Y:S01]  /*3a80*/  LDC.64 R42, c[0x0][0x430] ;  /* 0x00010c00ff2a7b82 */ /* 0x000ea20000000a00 */
[----:B------:R-:W-:Y:S01]  /*3a90*/  ISETP.NE.U32.AND P1, PT, RZ, UR24, PT ;  /* 0x00000018ff007c0c */ /* 0x000fe2000bf25070 */
[----:B------:R-:W3:Y:S06]  /*3aa0*/  LDL.LU R118, [R1+0xf0] ;  /* 0x0000f00001767983 */ /* 0x000eec0000300800 */
[----:B01--4-:R-:W0:Y:S01]  /*3ab0*/  LDC.64 R104, c[0x0][0x428] ;  /* 0x00010a00ff687b82 */ /* 0x013e220000000a00 */
[C---:B--2---:R-:W-:Y:S01]  /*3ac0*/  IMAD.WIDE.U32 R12, R168.reuse, 0x10, R12 ;  /* 0x00000010a80c7825 */ /* 0x044fe200078e000c */
[----:B------:R-:W-:Y:S01]  /*3ad0*/  ISETP.NE.AND.EX P0, PT, RZ, UR11, PT, P0 ;  /* 0x0000000bff007c0c */ /* 0x000fe2000bf05300 */
[----:B------:R-:W2:Y:S04]  /*3ae0*/  LDL.S16 R138, [R1+0x194] ;  /* 0x00019400018a7983 */ /* 0x000ea80000100600 */
[----:B------:R1:W4:Y:S01]  /*3af0*/  LDG.E.128 R164, desc[UR8][R12.64] ;  /* 0x000000080ca47981 */ /* 0x000322000c1e1d00 */
[----:B------:R-:W-:Y:S01]  /*3b00*/  ISETP.NE.AND.EX P1, PT, RZ, UR25, PT, P1 ;  /* 0x00000019ff007c0c */ /* 0x000fe2000bf25310 */
[----:B------:R-:W-:-:S02]  /*3b10*/  IMAD.WIDE.U32 R42, R168, 0x10, R42 ;  /* 0x00000010a82a7825 */ /* 0x000fc400078e002a */
[----:B------:R-:W2:Y:S04]  /*3b20*/  LDL.S16 R137, [R1+0x196] ;  /* 0x0001960001897983 */ /* 0x000ea80000100600 */
[----:B------:R0:W2:Y:S01]  /*3b30*/  LDG.E.128 R100, desc[UR8][R42.64] ;  /* 0x000000082a647981 */ /* 0x0000a2000c1e1d00 */
[----:B-1----:R-:W1:Y:S01]  /*3b40*/  @P0 LDC.64 R12, c[0x0][0x3b8] ;  /* 0x0000ee00ff0c0b82 */ /* 0x002e620000000a00 */
[----:B0-----:R-:W-:-:S06]  /*3b50*/  IMAD.WIDE.U32 R104, R168, 0x10, R104 ;  /* 0x00000010a8687825 */ /* 0x001fcc00078e0068 */
[----:B------:R-:W2:Y:S01]  /*3b60*/  LDG.E.128 R104, desc[UR8][R104.64] ;  /* 0x0000000868687981 */ /* 0x000ea2000c1e1d00 */
[----:B------:R-:W0:Y:S01]  /*3b70*/  LDC.64 R42, c[0x0][0x3b0] ;  /* 0x0000ec00ff2a7b82 */ /* 0x000e220000000a00 */
[----:B-1----:R-:W-:-:S05]  /*3b80*/  @P0 IMAD.WIDE.U32 R12, R168, 0x4, R12 ;  /* 0x00000004a80c0825 */ /* 0x002fca00078e000c */
[----:B------:R1:W5:Y:S02]  /*3b90*/  @P0 LDG.E R14, desc[UR8][R12.64] ;  /* 0x000000080c0e0981 */ /* 0x000364000c1e1900 */
[----:B-1----:R-:W1:Y:S02]  /*3ba0*/  @P1 LDC.64 R12, c[0x0][0x438] ;  /* 0x00010e00ff0c1b82 */ /* 0x002e640000000a00 */
[----:B-1----:R-:W-:-:S05]  /*3bb0*/  @P1 IMAD.WIDE.U32 R12, R168, 0x10, R12 ;  /* 0x00000010a80c1825 */ /* 0x002fca00078e000c */
[----:B------:R0:W5:Y:S02]  /*3bc0*/  @P1 LDG.E.128 R68, desc[UR8][R12.64] ;  /* 0x000000080c441981 */ /* 0x000164000c1e1d00 */
[----:B0-----:R-:W-:-:S06]  /*3bd0*/  IMAD.WIDE.U32 R12, R168, 0x4, R42 ;  /* 0x00000004a80c7825 */ /* 0x001fcc00078e002a */
[----:B------:R3:W5:Y:S01]  /*3be0*/  LDG.E R13, desc[UR8][R12.64] ;  /* 0x000000080c0d7981 */ /* 0x000762000c1e1900 */
[----:B----4-:R-:W-:-:S03]  /*3bf0*/  FADD.FTZ R43, -R162, R164 ;  /* 0x000000a4a22b7221 */ /* 0x010fc60000010100 */
[----:B------:R-:W4:Y:S01]  /*3c00*/  LDL.LU R164, [R1+0x50] ;  /* 0x0000500001a47983 */ /* 0x000f220000300800 */
[----:B---3--:R-:W-:Y:S02]  /*3c10*/  HADD2.F32 R12, -RZ, R51.H0_H0 ;  /* 0x20000033ff0c7230 */ /* 0x008fe40000004100 */
[----:B------:R-:W-:Y:S02]  /*3c20*/  HADD2.F32 R42, -RZ, R119.H0_H0 ;  /* 0x20000077ff2a7230 */ /* 0x000fe40000004100 */
[----:B------:R-:W3:Y:S01]  /*3c30*/  LDL.S16 R119, [R1+0x190] ;  /* 0x0001900001777983 */ /* 0x000ee20000100600 */
[----:B--2---:R-:W-:Y:S01]  /*3c40*/  FMUL.FTZ R51, R100, R12 ;  /* 0x0000000c64337220 */ /* 0x004fe20000410000 */
[----:B-----5:R-:W-:Y:S01]  /*3c50*/  FMUL.FTZ R12, R128, R43 ;  /* 0x0000002b800c7220 */ /* 0x020fe20000410000 */
[----:B------:R-:W-:-:S03]  /*3c60*/  FADD.FTZ R192, R192, R100 ;  /* 0x00000064c0c07221 */ /* 0x000fc60000010000 */
[C---:B------:R-:W-:Y:S01]  /*3c70*/  FFMA.FTZ R118, R104.reuse, R12, R118 ;  /* 0x0000000c68767223 */ /* 0x040fe20000010076 */
[----:B------:R-:W-:Y:S01]  /*3c80*/  FFMA.FTZ R157, R104, R42, R51 ;  /* 0x0000002a689d7223 */ /* 0x000fe20000010033 */
[----:B------:R-:W-:Y:S01]  /*3c90*/  FFMA.FTZ R232, R100, R12, R232 ;  /* 0x0000000c64e87223 */ /* 0x000fe200000100e8 */
[----:B----4-:R-:W-:Y:S02]  /*3ca0*/  FADD.FTZ R164, R164, R104 ;  /* 0x00000068a4a47221 */ /* 0x010fe40000010000 */
[----:B------:R-:W2:Y:S04]  /*3cb0*/  LDL.LU R104, [R1+0xf4] ;  /* 0x0000f40001687983 */ /* 0x000ea80000300800 */
[----:B------:R-:W-:Y:S04]  /*3cc0*/  STL [R1+0x50], R164 ;  /* 0x000050a401007387 */ /* 0x000fe80000100800 */
[----:B------:R0:W-:Y:S04]  /*3cd0*/  STL [R1+0xf0], R118 ;  /* 0x0000f07601007387 */ /* 0x0001e80000100800 */
[----:B------:R-:W4:Y:S01]  /*3ce0*/  LDL.LU R100, [R1+0x54] ;  /* 0x0000540001647983 */ /* 0x000f220000300800 */
[----:B------:R-:W-:Y:S01]  /*3cf0*/  FADD.FTZ R43, -R162, R165 ;  /* 0x000000a5a22b7221 */ /* 0x000fe20000010100 */
[----:B------:R-:W-:-:S02]  /*3d00*/  HADD2.F32 R42, -RZ, R138.H0_H0 ;  /* 0x2000008aff2a7230 */ /* 0x000fc40000004100 */
[----:B0-----:R-:W3:Y:S01]  /*3d10*/  LDL.S16 R118, [R1+0x192] ;  /* 0x0001920001767983 */ /* 0x001ee20000100600 */
[----:B------:R-:W-:Y:S02]  /*3d20*/  FMUL.FTZ R43, R128, R43 ;  /* 0x0000002b802b7220 */ /* 0x000fe40000410000 */
[----:B------:R-:W-:Y:S01]  /*3d30*/  FMUL.FTZ R51, R101, R42 ;  /* 0x0000002a65337220 */ /* 0x000fe20000410000 */
[----:B------:R-:W-:Y:S01]  /*3d40*/  HADD2.F32 R42, -RZ, R137.H0_H0 ;  /* 0x20000089ff2a7230 */ /* 0x000fe20000004100 */
[----:B------:R-:W3:Y:S04]  /*3d50*/  LDL.LU R165, [R1+0x58] ;  /* 0x0000580001a57983 */ /* 0x000ee80000300800 */
[----:B------:R-:W3:Y:S01]  /*3d60*/  LDL.LU R164, [R1+0xf8] ;  /* 0x0000f80001a47983 */ /* 0x000ee20000300800 */
[----:B------:R-:W-:-:S03]  /*3d70*/  FFMA.FTZ R42, R105, R42, R51 ;  /* 0x0000002a692a7223 */ /* 0x000fc60000010033 */
[----:B------:R-:W3:Y:S04]  /*3d80*/  LDL.S16 R137, [R1+0x18e] ;  /* 0x00018e0001897983 */ /* 0x000ee80000100600 */
[----:B------:R-:W3:Y:S01]  /*3d90*/  LDL.S16 R138, [R1+0x18c] ;  /* 0x00018c00018a7983 */ /* 0x000ee20000100600 */
[----:B--2---:R-:W-:Y:S01]  /*3da0*/  FFMA.FTZ R104, R105, R43, R104 ;  /* 0x0000002b69687223 */ /* 0x004fe20000010068 */
[----:B----4-:R-:W-:-:S05]  /*3db0*/  FADD.FTZ R100, R100, R105 ;  /* 0x0000006964647221 */ /* 0x010fca0000010000 */
[----:B------:R-:W-:Y:S04]  /*3dc0*/  STL [R1+0x54], R100 ;  /* 0x0000546401007387 */ /* 0x000fe80000100800 */
[----:B------:R0:W-:Y:S04]  /*3dd0*/  STL [R1+0xf4], R104 ;  /* 0x0000f46801007387 */ /* 0x0001e80000100800 */
[----:B------:R-:W2:Y:S04]  /*3de0*/  LDL.LU R105, [R1+0x5c] ;  /* 0x00005c0001697983 */ /* 0x000ea80000300800 */
[----:B0-----:R-:W4:Y:S01]  /*3df0*/  LDL.LU R104, [R1+0xfc] ;  /* 0x0000fc0001687983 */ /* 0x001f220000300800 */
[----:B---3--:R-:W-:-:S02]  /*3e00*/  HADD2.F32 R51, -RZ, R119.H0_H0 ;  /* 0x20000077ff337230 */ /* 0x008fc40000004100 */
[----:B------:R-:W-:Y:S01]  /*3e10*/  FADD.FTZ R193, R193, R101 ;  /* 0x00000065c1c17221 */ /* 0x000fe20000010000 */
[----:B------:R-:W-:Y:S02]  /*3e20*/  FFMA.FTZ R233, R101, R43, R233 ;  /* 0x0000002b65e97223 */ /* 0x000fe400000100e9 */
[----:B------:R-:W-:Y:S01]  /*3e30*/  FMUL.FTZ R101, R102, R51 ;  /* 0x0000003366657220 */ /* 0x000fe20000410000 */
[----:B------:R-:W-:Y:S02]  /*3e40*/  HADD2.F32 R51, -RZ, R118.H0_H0 ;  /* 0x20000076ff337230 */ /* 0x000fe40000004100 */
[----:B------:R-:W-:-:S03]  /*3e50*/  FADD.FTZ R100, -R162, R166 ;  /* 0x000000a6a2647221 */ /* 0x000fc60000010100 */
[----:B------:R-:W-:Y:S01]  /*3e60*/  FFMA.FTZ R118, R106, R51, R101 ;  /* 0x000000336a767223 */ /* 0x000fe20000010065 */
[----:B------:R-:W-:Y:S01]  /*3e70*/  FADD.FTZ R101, -R162, R167 ;  /* 0x000000a7a2657221 */ /* 0x000fe20000010100 */
[C---:B------:R-:W-:Y:S01]  /*3e80*/  FMUL.FTZ R119, R128.reuse, R100 ;  /* 0x0000006480777220 */ /* 0x040fe20000410000 */
[----:B------:R-:W-:Y:S02]  /*3e90*/  HADD2.F32 R100, -RZ, R137.H0_H0 ;  /* 0x20000089ff647230 */ /* 0x000fe40000004100 */
        /* <DEDUP_REMOVED lines=22> */
[----:B----4-:R-:W-:-:S04]  /*4000*/  FFMA.FTZ R104, R107, R137, R104 ;  /* 0x000000896b687223 */ /* 0x010fc80000010068 */
[----:B------:R3:W-:Y:S04]  /*4010*/  STL [R1+0x5c], R105 ;  /* 0x00005c6901007387 */ /* 0x0007e80000100800 */
[----:B------:R3:W-:Y:S02]  /*4020*/  STL [R1+0xfc], R104 ;  /* 0x0000fc6801007387 */ /* 0x0007e40000100800 */
.L_x_5508:
[----:B------:R-:W-:Y:S05]  /*4030*/  BSYNC.RECONVERGENT B1 ;  /* 0x0000000000017941 */ /* 0x000fea0003800200 */
.L_x_5507:
[----:B------:R-:W-:Y:S04]  /*4040*/  BSSY.RECONVERGENT B1, `(.L_x_5509) ;  /* 0x0000061000017945 */ /* 0x000fe80003800200 */
[----:B------:R-:W-:Y:S05]  /*4050*/  @!P2 BRA `(.L_x_5510) ;  /* 0x00000004007ca947 */ /* 0x000fea0003800000 */
[----:B------:R-:W2:Y:S01]  /*4060*/  LDC.64 R40, c[0x0][0x3a8] ;  /* 0x0000ea00ff287b82 */ /* 0x000ea20000000a00 */
[----:B------:R-:W-:Y:S01]  /*4070*/  ISETP.NE.U32.AND P0, PT, RZ, UR10, PT ;  /* 0x0000000aff007c0c */ /* 0x000fe2000bf05070 */
[----:B------:R-:W3:Y:S01]  /*4080*/  LDL.S16 R51, [R1+0x188] ;  /* 0x0001880001337983 */ /* 0x000ee20000100600 */
[----:B------:R-:W-:-:S03]  /*4090*/  ISETP.NE.U32.AND P1, PT, RZ, UR24, PT ;  /* 0x00000018ff007c0c */ /* 0x000fc6000bf25070 */
[----:B------:R-:W3:Y:S02]  /*40a0*/  LDL.S16 R156, [R1+0x18a] ;  /* 0x00018a00019c7983 */ /* 0x000ee40000100600 */
[----:B------:R-:W0:Y:S02]  /*40b0*/  LDC.64 R100, c[0x0][0x430] ;  /* 0x00010c00ff647b82 */ /* 0x000e240000000a00 */
[----:B------:R-:W3:Y:S01]  /*40c0*/  LDL.S16 R140, [R1+0x184] ;  /* 0x00018400018c7983 */ /* 0x000ee20000100600 */
[----:B------:R-:W-:-:S05]  /*40d0*/  ISETP.NE.AND.EX P0, PT, RZ, UR11, PT, P0 ;  /* 0x0000000bff007c0c */ /* 0x000fca000bf05300 */
[----:B------:R-:W0:Y:S01]  /*40e0*/  LDC.64 R116, c[0x0][0x3b0] ;  /* 0x0000ec00ff747b82 */ /* 0x000e220000000a00 */
[----:B--2---:R-:W-:-:S07]  /*40f0*/  IMAD.WIDE.U32 R40, R168, 0x10, R40 ;  /* 0x00000010a8287825 */ /* 0x004fce00078e0028 */
[----:B01-34-:R-:W0:Y:S01]  /*4100*/  LDC.64 R104, c[0x0][0x428] ;  /* 0x00010a00ff687b82 */ /* 0x01be220000000a00 */
[----:B------:R1:W2:Y:S01]  /*4110*/  LDG.E.128 R164, desc[UR8][R40.64] ;  /* 0x0000000828a47981 */ /* 0x0002a2000c1e1d00 */
[----:B------:R-:W-:Y:S01]  /*4120*/  ISETP.NE.AND.EX P1, PT, RZ, UR25, PT, P1 ;  /* 0x00000019ff007c0c */ /* 0x000fe2000bf25310 */
[----:B------:R-:W-:-:S06]  /*4130*/  IMAD.WIDE.U32 R100, R168, 0x10, R100 ;  /* 0x00000010a8647825 */ /* 0x000fcc00078e0064 */
[----:B------:R-:W3:Y:S01]  /*4140*/  LDG.E.128 R100, desc[UR8][R100.64] ;  /* 0x0000000864647981 */ /* 0x000ee2000c1e1d00 */
[----:B-1----:R-:W1:Y:S01]  /*4150*/  @P0 LDC.64 R40, c[0x0][0x3b8] ;  /* 0x0000ee00ff280b82 */ /* 0x002e620000000a00 */
[----:B0-----:R-:W-:-:S06]  /*4160*/  IMAD.WIDE.U32 R104, R168, 0x10, R104 ;  /* 0x00000010a8687825 */ /* 0x001fcc00078e0068 */
[----:B------:R-:W4:Y:S01]  /*4170*/  LDG.E.128 R104, desc[UR8][R104.64] ;  /* 0x0000000868687981 */ /* 0x000f22000c1e1d00 */
[----:B-1----:R-:W-:-:S05]  /*4180*/  @P0 IMAD.WIDE.U32 R40, R168, 0x4, R40 ;  /* 0x00000004a8280825 */ /* 0x002fca00078e0028 */
[----:B------:R0:W5:Y:S02]  /*4190*/  @P0 LDG.E R11, desc[UR8][R40.64] ;  /* 0x00000008280b0981 */ /* 0x000164000c1e1900 */
[----:B0-----:R-:W0:Y:S02]  /*41a0*/  @P1 LDC.64 R40, c[0x0][0x438] ;  /* 0x00010e00ff281b82 */ /* 0x001e240000000a00 */
[----:B0-----:R-:W-:-:S05]  /*41b0*/  @P1 IMAD.WIDE.U32 R40, R168, 0x10, R40 ;  /* 0x00000010a8281825 */ /* 0x001fca00078e0028 */
[----:B------:R0:W5:Y:S02]  /*41c0*/  @P1 LDG.E.128 R72, desc[UR8][R40.64] ;  /* 0x0000000828481981 */ /* 0x000164000c1e1d00 */
[----:B0-----:R-:W-:Y:S02]  /*41d0*/  IMAD.WIDE.U32 R40, R168, 0x4, R116 ;  /* 0x00000004a8287825 */ /* 0x001fe400078e0074 */
[----:B------:R-:W4:Y:S04]  /*41e0*/  LDL.LU R116, [R1+0xe0] ;  /* 0x0000e00001747983 */ /* 0x000f280000300800 */
[----:B------:R2:W5:Y:S04]  /*41f0*/  LDG.E R10, desc[UR8][R40.64] ;  /* 0x00000008280a7981 */ /* 0x000568000c1e1900 */
[----:B------:R-:W4:Y:S01]  /*4200*/  LDL.S16 R139, [R1+0x186] ;  /* 0x00018600018b7983 */ /* 0x000f220000100600 */
[----:B--2---:R-:W-:-:S03]  /*4210*/  FADD.FTZ R41, -R162, R164 ;  /* 0x000000a4a2297221 */ /* 0x004fc60000010100 */
[----:B------:R-:W2:Y:S01]  /*4220*/  LDL.LU R164, [R1+0x40] ;  /* 0x0000400001a47983 */ /* 0x000ea20000300800 */
[----:B------:R-:W-:Y:S02]  /*4230*/  HADD2.F32 R9, -RZ, R51.H0_H0 ;  /* 0x20000033ff097230 */ /* 0x000fe40000004100 */
[----:B------:R-:W-:Y:S01]  /*4240*/  HADD2.F32 R40, -RZ, R156.H0_H0 ;  /* 0x2000009cff287230 */ /* 0x000fe20000004100 */
[----:B------:R-:W2:Y:S02]  /*4250*/  LDL.S16 R117, [R1+0x180] ;  /* 0x0001800001757983 */ /* 0x000ea40000100600 */
[----:B---3--:R-:W-:Y:S01]  /*4260*/  FMUL.FTZ R51, R100, R9 ;  /* 0x0000000964337220 */ /* 0x008fe20000410000 */
[----:B-----5:R-:W-:Y:S01]  /*4270*/  FMUL.FTZ R9, R128, R41 ;  /* 0x0000002980097220 */ /* 0x020fe20000410000 */
[----:B------:R-:W-:-:S03]  /*4280*/  FADD.FTZ R188, R188, R100 ;  /* 0x00000064bcbc7221 */ /* 0x000fc60000010000 */
[-C--:B------:R-:W-:Y:S01]  /*4290*/  FFMA.FTZ R228, R100, R9.reuse, R228 ;  /* 0x0000000964e47223 */ /* 0x080fe200000100e4 */
[C---:B----4-:R-:W-:Y:S01]  /*42a0*/  FFMA.FTZ R156, R104.reuse, R40, R51 ;  /* 0x00000028689c7223 */ /* 0x050fe20000010033 */
[----:B------:R-:W-:Y:S01]  /*42b0*/  FFMA.FTZ R116, R104, R9, R116 ;  /* 0x0000000968747223 */ /* 0x000fe20000010074 */
[----:B--2---:R-:W-:Y:S02]  /*42c0*/  FADD.FTZ R164, R164, R104 ;  /* 0x00000068a4a47221 */ /* 0x004fe40000010000 */
[----:B------:R-:W2:Y:S04]  /*42d0*/  LDL.LU R104, [R1+0xe4] ;  /* 0x0000e40001687983 */ /* 0x000ea80000300800 */
[----:B------:R-:W-:Y:S04]  /*42e0*/  STL [R1+0x40], R164 ;  /* 0x000040a401007387 */ /* 0x000fe80000100800 */
[----:B------:R0:W-:Y:S04]  /*42f0*/  STL [R1+0xe0], R116 ;  /* 0x0000e07401007387 */ /* 0x0001e80000100800 */
[----:B------:R-:W3:Y:S01]  /*4300*/  LDL.LU R100, [R1+0x44] ;  /* 0x0000440001647983 */ /* 0x000ee20000300800 */
[----:B------:R-:W-:Y:S01]  /*4310*/  FADD.FTZ R41, -R162, R165 ;  /* 0x000000a5a2297221 */ /* 0x000fe20000010100 */
[----:B------:R-:W-:-:S02]  /*4320*/  HADD2.F32 R40, -RZ, R140.H0_H0 ;  /* 0x2000008cff287230 */ /* 0x000fc40000004100 */
[----:B0-----:R-:W4:Y:S01]  /*4330*/  LDL.S16 R116, [R1+0x182] ;  /* 0x0001820001747983 */ /* 0x001f220000100600 */
[----:B------:R-:W-:Y:S02]  /*4340*/  FMUL.FTZ R41, R128, R41 ;  /* 0x0000002980297220 */ /* 0x000fe40000410000 */
[----:B------:R-:W-:Y:S01]  /*4350*/  FMUL.FTZ R51, R101, R40 ;  /* 0x0000002865337220 */ /* 0x000fe20000410000 */
[----:B------:R-:W-:Y:S01]  /*4360*/  HADD2.F32 R40, -RZ, R139.H0_H0 ;  /* 0x2000008bff287230 */ /* 0x000fe20000004100 */
[----:B------:R-:W4:Y:S04]  /*4370*/  LDL.LU R165, [R1+0x48] ;  /* 0x0000480001a57983 */ /* 0x000f280000300800 */
[----:B------:R-:W4:Y:S01]  /*4380*/  LDL.LU R164, [R1+0xe8] ;  /* 0x0000e80001a47983 */ /* 0x000f220000300800 */
[----:B------:R-:W-:-:S03]  /*4390*/  FFMA.FTZ R40, R105, R40, R51 ;  /* 0x0000002869287223 */ /* 0x000fc60000010033 */
[----:B------:R-:W4:Y:S04]  /*43a0*/  LDL.S16 R139, [R1+0x17e] ;  /* 0x00017e00018b7983 */ /* 0x000f280000100600 */
[----:B------:R-:W4:Y:S01]  /*43b0*/  LDL.S16 R140, [R1+0x17c] ;  /* 0x00017c00018c7983 */ /* 0x000f220000100600 */
[----:B--2---:R-:W-:Y:S01]  /*43c0*/  FFMA.FTZ R104, R105, R41, R104 ;  /* 0x0000002969687223 */ /* 0x004fe20000010068 */
[----:B---3--:R-:W-:-:S05]  /*43d0*/  FADD.FTZ R100, R100, R105 ;  /* 0x0000006964647221 */ /* 0x008fca0000010000 */
[----:B------:R-:W-:Y:S04]  /*43e0*/  STL [R1+0x44], R100 ;  /* 0x0000446401007387 */ /* 0x000fe80000100800 */
[----:B------:R0:W-:Y:S04]  /*43f0*/  STL [R1+0xe4], R104 ;  /* 0x0000e46801007387 */ /* 0x0001e80000100800 */
[----:B------:R-:W2:Y:S04]  /*4400*/  LDL.LU R105, [R1+0x4c] ;  /* 0x00004c0001697983 */ /* 0x000ea80000300800 */
[----:B0-----:R-:W3:Y:S01]  /*4410*/  LDL.LU R104, [R1+0xec] ;  /* 0x0000ec0001687983 */ /* 0x001ee20000300800 */
[----:B------:R-:W-:-:S02]  /*4420*/  HADD2.F32 R51, -RZ, R117.H0_H0 ;  /* 0x20000075ff337230 */ /* 0x000fc40000004100 */
[----:B------:R-:W-:Y:S01]  /*4430*/  FADD.FTZ R189, R189, R101 ;  /* 0x00000065bdbd7221 */ /* 0x000fe20000010000 */
[----:B------:R-:W-:Y:S02]  /*4440*/  FFMA.FTZ R229, R101, R41, R229 ;  /* 0x0000002965e57223 */ /* 0x000fe400000100e5 */
[----:B------:R-:W-:Y:S01]  /*4450*/  FMUL.FTZ R101, R102, R51 ;  /* 0x0000003366657220 */ /* 0x000fe20000410000 */
[----:B----4-:R-:W-:Y:S02]  /*4460*/  HADD2.F32 R51, -RZ, R116.H0_H0 ;  /* 0x20000074ff337230 */ /* 0x010fe40000004100 */
        /* <DEDUP_REMOVED lines=30> */
.L_x_5510:
[----:B------:R-:W-:Y:S05]  /*4650*/  BSYNC.RECONVERGENT B1 ;  /* 0x0000000000017941 */ /* 0x000fea0003800200 */
.L_x_5509:
[----:B------:R-:W-:Y:S01]  /*4660*/  ISETP.GE.U32.AND P0, PT, R161, 0xe0, PT ;  /* 0x000000e0a100780c */ /* 0x000fe20003f06070 */
[----:B------:R-:W-:Y:S01]  /*4670*/  BSSY.RECONVERGENT B1, `(.L_x_5511) ;  /* 0x0000063000017945 */ /* 0x000fe20003800200 */
[----:B------:R-:W-:-:S11]  /*4680*/  LOP3.LUT R8, R8, 0xffffffef, RZ, 0xc0, !PT ;  /* 0xffffffef08087812 */ /* 0x000fd600078ec0ff */
[----:B------:R-:W-:Y:S01]  /*4690*/  @P0 LOP3.LUT R8, R8, 0x10, RZ, 0xfc, !PT ;  /* 0x0000001008080812 */ /* 0x000fe200078efcff */
[----:B------:R-:W-:Y:S06]  /*46a0*/  @!P0 BRA `(.L_x_5512) ;  /* 0x00000004007c8947 */ /* 0x000fec0003800000 */
[----:B------:R-:W2:Y:S01]  /*46b0*/  LDC.64 R38, c[0x0][0x3a8] ;  /* 0x0000ea00ff267b82 */ /* 0x000ea20000000a00 */
[----:B------:R-:W2:Y:S04]  /*46c0*/  LDL.S16 R51, [R1+0x178] ;  /* 0x0001780001337983 */ /* 0x000ea80000100600 */
[----:B------:R-:W2:Y:S03]  /*46d0*/  LDL.S16 R155, [R1+0x17a] ;  /* 0x00017a00019b7983 */ /* 0x000ea60000100600 */
[----:B------:R-:W2:Y:S01]  /*46e0*/  LDC.64 R100, c[0x0][0x430] ;  /* 0x00010c00ff647b82 */ /* 0x000ea20000000a00 */
[----:B------:R-:W2:Y:S01]  /*46f0*/  LDL.S16 R142, [R1+0x174] ;  /* 0x00017400018e7983 */ /* 0x000ea20000100600 */
[----:B------:R-:W-:-:S04]  /*4700*/  ISETP.NE.U32.AND P0, PT, RZ, UR24, PT ;  /* 0x00000018ff007c0c */ /* 0x000fc8000bf05070 */
[----:B------:R-:W-:Y:S02]  /*4710*/  ISETP.NE.AND.EX P0, PT, RZ, UR25, PT, P0 ;  /* 0x00000019ff007c0c */ /* 0x000fe4000bf05300 */
[----:B01-34-:R-:W0:Y:S01]  /*4720*/  LDC.64 R104, c[0x0][0x428] ;  /* 0x00010a00ff687b82 */ /* 0x01be220000000a00 */
[----:B--2---:R-:W-:-:S10]  /*4730*/  IMAD.WIDE.U32 R38, R168, 0x10, R38 ;  /* 0x00000010a8267825 */ /* 0x004fd400078e0026 */
[----:B------:R-:W1:Y:S01]  /*4740*/  @P0 LDC.64 R114, c[0x0][0x438] ;  /* 0x00010e00ff720b82 */ /* 0x000e620000000a00 */
[----:B------:R1:W2:Y:S01]  /*4750*/  LDG.E.128 R164, desc[UR8][R38.64] ;  /* 0x0000000826a47981 */ /* 0x0002a2000c1e1d00 */
[----:B------:R-:W-:-:S06]  /*4760*/  IMAD.WIDE.U32 R100, R168, 0x10, R100 ;  /* 0x00000010a8647825 */ /* 0x000fcc00078e0064 */
[----:B------:R-:W3:Y:S01]  /*4770*/  LDG.E.128 R100, desc[UR8][R100.64] ;  /* 0x0000000864647981 */ /* 0x000ee2000c1e1d00 */
[----:B0-----:R-:W-:-:S06]  /*4780*/  IMAD.WIDE.U32 R104, R168, 0x10, R104 ;  /* 0x00000010a8687825 */ /* 0x001fcc00078e0068 */
[----:B------:R-:W4:Y:S01]  /*4790*/  LDG.E.128 R104, desc[UR8][R104.64] ;  /* 0x0000000868687981 */ /* 0x000f22000c1e1d00 */
[----:B-1----:R-:W-:Y:S02]  /*47a0*/  @P0 IMAD.WIDE.U32 R38, R168, 0x10, R114 ;  /* 0x00000010a8260825 */ /* 0x002fe400078e0072 */
[----:B------:R-:W0:Y:S03]  /*47b0*/  LDC.64 R114, c[0x0][0x3b0] ;  /* 0x0000ec00ff727b82 */ /* 0x000e260000000a00 */
[----:B------:R1:W5:Y:S01]  /*47c0*/  @P0 LDG.E.128 R76, desc[UR8][R38.64] ;  /* 0x00000008264c0981 */ /* 0x000362000c1e1d00 */
[----:B------:R-:W-:-:S04]  /*47d0*/  ISETP.NE.U32.AND P0, PT, RZ, UR10, PT ;  /* 0x0000000aff007c0c */ /* 0x000fc8000bf05070 */
[----:B------:R-:W-:-:S13]  /*47e0*/  ISETP.NE.AND.EX P0, PT, RZ, UR11, PT, P0 ;  /* 0x0000000bff007c0c */ /* 0x000fda000bf05300 */
[----:B-1----:R-:W1:Y:S02]  /*47f0*/  @P0 LDC.64 R38, c[0x0][0x3b8] ;  /* 0x0000ee00ff260b82 */ /* 0x002e640000000a00 */
[----:B-1----:R-:W-:-:S05]  /*4800*/  @P0 IMAD.WIDE.U32 R38, R168, 0x4, R38 ;  /* 0x00000004a8260825 */ /* 0x002fca00078e0026 */
[----:B------:R0:W5:Y:S02]  /*4810*/  @P0 LDG.E R7, desc[UR8][R38.64] ;  /* 0x0000000826070981 */ /* 0x000164000c1e1900 */
        /* <DEDUP_REMOVED lines=72> */
.L_x_5512:
[----:B------:R-:W-:Y:S05]  /*4ca0*/  BSYNC.RECONVERGENT B1 ;  /* 0x0000000000017941 */ /* 0x000fea0003800200 */
.L_x_5511:
[----:B------:R-:W-:Y:S01]  /*4cb0*/  ISETP.GE.U32.AND P0, PT, R161, 0x100, PT ;  /* 0x00000100a100780c */ /* 0x000fe20003f06070 */
[----:B------:R-:W-:Y:S01]  /*4cc0*/  BSSY.RECONVERGENT B1, `(.L_x_5513) ;  /* 0x0000063000017945 */ /* 0x000fe20003800200 */
[----:B------:R-:W-:-:S11]  /*4cd0*/  LOP3.LUT R8, R8, 0xffffffdf, RZ, 0xc0, !PT ;  /* 0xffffffdf08087812 */ /* 0x000fd600078ec0ff */
[----:B------:R-:W-:Y:S01]  /*4ce0*/  @P0 LOP3.LUT R8, R8, 0x20, RZ, 0xfc, !PT ;  /* 0x0000002008080812 */ /* 0x000fe200078efcff */
[----:B------:R-:W-:Y:S06]  /*4cf0*/  @!P0 BRA `(.L_x_5514) ;  /* 0x00000004007c8947 */ /* 0x000fec0003800000 */
[----:B------:R-:W-:Y:S01]  /*4d00*/  ISETP.NE.U32.AND P0, PT, RZ, UR10, PT ;  /* 0x0000000aff007c0c */ /* 0x000fe2000bf05070 */
[----:B------:R-:W2:Y:S01]  /*4d10*/  LDC.64 R36, c[0x0][0x430] ;  /* 0x00010c00ff247b82 */ /* 0x000ea20000000a00 */
[----:B------:R-:W2:Y:S02]  /*4d20*/  LDL.S16 R51, [R1+0x168] ;  /* 0x0001680001337983 */ /* 0x000ea40000100600 */
[----:B------:R-:W-:Y:S02]  /*4d30*/  ISETP.NE.AND.EX P0, PT, RZ, UR11, PT, P0 ;  /* 0x0000000bff007c0c */ /* 0x000fe4000bf05300 */
[----:B------:R-:W2:Y:S03]  /*4d40*/  LDL.S16 R113, [R1+0x16a] ;  /* 0x00016a0001717983 */ /* 0x000ea60000100600 */
[----:B01-34-:R-:W0:Y:S01]  /*4d50*/  LDC.64 R104, c[0x0][0x428] ;  /* 0x00010a00ff687b82 */ /* 0x01be220000000a00 */
[----:B------:R-:W3:Y:S04]  /*4d60*/  LDL.LU R112, [R1+0xc0] ;  /* 0x0000c00001707983 */ /* 0x000ee80000300800 */
[----:B------:R-:W4:Y:S03]  /*4d70*/  LDL.S16 R144, [R1+0x164] ;  /* 0x0001640001907983 */ /* 0x000f260000100600 */
[----:B------:R-:W1:Y:S01]  /*4d80*/  @P0 LDC.64 R2, c[0x0][0x3b8] ;  /* 0x0000ee00ff020b82 */ /* 0x000e620000000a00 */
[----:B------:R-:W4:Y:S01]  /*4d90*/  LDL.S16 R143, [R1+0x166] ;  /* 0x00016600018f7983 */ /* 0x000f220000100600 */
[----:B-1----:R-:W-:-:S05]  /*4da0*/  @P0 IMAD.WIDE.U32 R2, R168, 0x4, R2 ;  /* 0x00000004a8020825 */ /* 0x002fca00078e0002 */
[----:B------:R1:W5:Y:S01]  /*4db0*/  @P0 LDG.E R4, desc[UR8][R2.64] ;  /* 0x0000000802040981 */ /* 0x000362000c1e1900 */
[----:B------:R-:W-:-:S04]  /*4dc0*/  ISETP.NE.U32.AND P0, PT, RZ, UR24, PT ;  /* 0x00000018ff007c0c */ /* 0x000fc8000bf05070 */
[----:B------:R-:W-:-:S13]  /*4dd0*/  ISETP.NE.AND.EX P0, PT, RZ, UR25, PT, P0 ;  /* 0x00000019ff007c0c */ /* 0x000fda000bf05300 */
[----:B-1----:R-:W1:Y:S02]  /*4de0*/  @P0 LDC.64 R2, c[0x0][0x438] ;  /* 0x00010e00ff020b82 */ /* 0x002e640000000a00 */
[----:B-1----:R-:W-:-:S05]  /*4df0*/  @P0 IMAD.WIDE.U32 R2, R168, 0x10, R2 ;  /* 0x00000010a8020825 */ /* 0x002fca00078e0002 */
[----:B------:R1:W5:Y:S01]  /*4e00*/  @P0 LDG.E.128 R80, desc[UR8][R2.64] ;  /* 0x0000000802500981 */ /* 0x000362000c1e1d00 */
[----:B--2---:R-:W-:-:S04]  /*4e10*/  IMAD.WIDE.U32 R36, R168, 0x10, R36 ;  /* 0x00000010a8247825 */ /* 0x004fc800078e0024 */
[C---:B0-----:R-:W-:Y:S01]  /*4e20*/  IMAD.WIDE.U32 R104, R168.reuse, 0x10, R104 ;  /* 0x00000010a8687825 */ /* 0x041fe200078e0068 */
[----:B------:R-:W2:Y:S01]  /*4e30*/  LDG.E.128 R100, desc[UR8][R36.64] ;  /* 0x0000000824647981 */ /* 0x000ea2000c1e1d00 */
[----:B-1----:R-:W0:Y:S04]  /*4e40*/  LDC.64 R2, c[0x0][0x3a8] ;  /* 0x0000ea00ff027b82 */ /* 0x002e280000000a00 */
[----:B------:R-:W3:Y:S01]  /*4e50*/  LDG.E.128 R104, desc[UR8][R104.64] ;  /* 0x0000000868687981 */ /* 0x000ee2000c1e1d00 */
[----:B0-----:R-:W-:-:S05]  /*4e60*/  IMAD.WIDE.U32 R2, R168, 0x10, R2 ;  /* 0x00000010a8027825 */ /* 0x001fca00078e0002 */
[----:B------:R0:W4:Y:S02]  /*4e70*/  LDG.E.128 R164, desc[UR8][R2.64] ;  /* 0x0000000802a47981 */ /* 0x000124000c1e1d00 */
[----:B0-----:R-:W0:Y:S01]  /*4e80*/  LDC.64 R2, c[0x0][0x3b0] ;  /* 0x0000ec00ff027b82 */ /* 0x001e220000000a00 */
[----:B----4-:R-:W-:Y:S02]  /*4e90*/  FADD.FTZ R37, -R162, R164 ;  /* 0x000000a4a2257221 */ /* 0x010fe40000010100 */
[----:B------:R-:W4:Y:S01]  /*4ea0*/  LDL.LU R164, [R1+0x20] ;  /* 0x0000200001a47983 */ /* 0x000f220000300800 */
[----:B0-----:R-:W-:-:S06]  /*4eb0*/  IMAD.WIDE.U32 R2, R168, 0x4, R2 ;  /* 0x00000004a8027825 */ /* 0x001fcc00078e0002 */
[----:B------:R0:W5:Y:S01]  /*4ec0*/  LDG.E R3, desc[UR8][R2.64] ;  /* 0x0000000802037981 */ /* 0x000162000c1e1900 */
[----:B------:R-:W-:-:S03]  /*4ed0*/  HADD2.F32 R36, -RZ, R113.H0_H0 ;  /* 0x20000071ff247230 */ /* 0x000fc60000004100 */
[----:B------:R-:W4:Y:S01]  /*4ee0*/  LDL.S16 R113, [R1+0x160] ;  /* 0x0001600001717983 */ /* 0x000f220000100600 */
[----:B0-----:R-:W-:-:S05]  /*4ef0*/  HADD2.F32 R2, -RZ, R51.H0_H0 ;  /* 0x20000033ff027230 */ /* 0x001fca0000004100 */
[----:B--2---:R-:W-:Y:S01]  /*4f00*/  FMUL.FTZ R51, R100, R2 ;  /* 0x0000000264337220 */ /* 0x004fe20000410000 */
[----:B-----5:R-:W-:-:S04]  /*4f10*/  FMUL.FTZ R2, R128, R37 ;  /* 0x0000002580027220 */ /* 0x020fc80000410000 */
[C---:B---3--:R-:W-:Y:S01]  /*4f20*/  FFMA.FTZ R112, R104.reuse, R2, R112 ;  /* 0x0000000268707223 */ /* 0x048fe20000010070 */
[----:B------:R-:W-:Y:S01]  /*4f30*/  FFMA.FTZ R154, R104, R36, R51 ;  /* 0x00000024689a7223 */ /* 0x000fe20000010033 */
[----:B------:R-:W-:Y:S01]  /*4f40*/  FADD.FTZ R180, R180, R100 ;  /* 0x00000064b4b47221 */ /* 0x000fe20000010000 */
[----:B------:R-:W-:Y:S01]  /*4f50*/  FFMA.FTZ R220, R100, R2, R220 ;  /* 0x0000000264dc7223 */ /* 0x000fe200000100dc */
[----:B----4-:R-:W-:Y:S02]  /*4f60*/  FADD.FTZ R164, R164, R104 ;  /* 0x00000068a4a47221 */ /* 0x010fe40000010000 */
        /* <DEDUP_REMOVED lines=56> */
.L_x_5514:
[----:B------:R-:W-:Y:S05]  /*52f0*/  BSYNC.RECONVERGENT B1 ;  /* 0x0000000000017941 */ /* 0x000fea0003800200 */
.L_x_5513:
[----:B------:R-:W-:Y:S01]  /*5300*/  ISETP.GE.U32.AND P2, PT, R161, 0x120, PT ;  /* 0x00000120a100780c */ /* 0x000fe20003f46070 */
[----:B------:R-:W-:-:S12]  /*5310*/  BSSY.RECONVERGENT B1, `(.L_x_5515) ;  /* 0x0000061000017945 */ /* 0x000fd80003800200 */
[----:B------:R-:W-:Y:S05]  /*5320*/  @!P2 BRA `(.L_x_5516) ;  /* 0x00000004007ca947 */ /* 0x000fea0003800000 */
        /* <DEDUP_REMOVED lines=18> */
[C---:B0-----:R-:W-:Y:S02]  /*5450*/  IMAD.WIDE.U32 R104, R168.reuse, 0x10, R104 ;  /* 0x00000010a8687825 */ /* 0x041fe400078e0068 */
[----:B------:R-:W2:Y:S01]  /*5460*/  LDG.E.128 R100, desc[UR8][R100.64] ;  /* 0x0000000864647981 */ /* 0x000ea2000c1e1d00 */
[----:B-1----:R-:W0:Y:S03]  /*5470*/  LDC.64 R34, c[0x0][0x3a8] ;  /* 0x0000ea00ff227b82 */ /* 0x002e260000000a00 */
[----:B------:R-:W3:Y:S01]  /*5480*/  LDG.E.128 R104, desc[UR8][R104.64] ;  /* 0x0000000868687981 */ /* 0x000ee2000c1e1d00 */
[----:B0-----:R-:W-:-:S05]  /*5490*/  IMAD.WIDE.U32 R34, R168, 0x10, R34 ;  /* 0x00000010a8227825 */ /* 0x001fca00078e0022 */
[----:B------:R0:W4:Y:S02]  /*54a0*/  LDG.E.128 R164, desc[UR8][R34.64] ;  /* 0x0000000822a47981 */ /* 0x000124000c1e1d00 */
[----:B0-----:R-:W0:Y:S02]  /*54b0*/  LDC.64 R34, c[0x0][0x3b0] ;  /* 0x0000ec00ff227b82 */ /* 0x001e240000000a00 */
[----:B0-----:R-:W-:-:S05]  /*54c0*/  IMAD.WIDE.U32 R34, R168, 0x4, R34 ;  /* 0x00000004a8227825 */ /* 0x001fca00078e0022 */
[----:B------:R4:W5:Y:S02]  /*54d0*/  LDG.E R29, desc[UR8][R34.64] ;  /* 0x00000008221d7981 */ /* 0x000964000c1e1900 */
[----:B----4-:R-:W-:Y:S02]  /*54e0*/  FADD.FTZ R35, -R162, R164 ;  /* 0x000000a4a2237221 */ /* 0x010fe40000010100 */
[----:B------:R-:W4:Y:S01]  /*54f0*/  LDL.LU R164, [R1+0x10] ;  /* 0x0000100001a47983 */ /* 0x000f220000300800 */
[----:B------:R-:W-:Y:S02]  /*5500*/  HADD2.F32 R30, -RZ, R51.H0_H0 ;  /* 0x20000033ff1e7230 */ /* 0x000fe40000004100 */
[----:B------:R-:W-:Y:S02]  /*5510*/  HADD2.F32 R34, -RZ, R111.H0_H0 ;  /* 0x2000006fff227230 */ /* 0x000fe40000004100 */
[----:B------:R-:W4:Y:S01]  /*5520*/  LDL.S16 R111, [R1+0x150] ;  /* 0x00015000016f7983 */ /* 0x000f220000100600 */
        /* <DEDUP_REMOVED lines=63> */
.L_x_5516:
[----:B------:R-:W-:Y:S05]  /*5920*/  BSYNC.RECONVERGENT B1 ;  /* 0x0000000000017941 */ /* 0x000fea0003800200 */
.L_x_5515:
[----:B------:R-:W-:Y:S01]  /*5930*/  ISETP.GE.U32.AND P3, PT, R161, 0x140, PT ;  /* 0x00000140a100780c */ /* 0x000fe20003f66070 */
[----:B------:R-:W-:-:S12]  /*5940*/  BSSY.RECONVERGENT B1, `(.L_x_5517) ;  /* 0x000005e000017945 */ /* 0x000fd80003800200 */
[----:B------:R-:W-:Y:S05]  /*5950*/  @!P3 BRA `(.L_x_5518) ;  /* 0x000000040070b947 */ /* 0x000fea0003800000 */
[----:B------:R-:W-:Y:S01]  /*5960*/  ISETP.NE.U32.AND P0, PT, RZ, UR10, PT ;  /* 0x0000000aff007c0c */ /* 0x000fe2000bf05070 */
[----:B01-34-:R-:W2:Y:S01]  /*5970*/  LDL.S16 R164, [R1+0x148] ;  /* 0x0001480001a47983 */ /* 0x01bea20000100600 */
[----:B------:R-:W0:Y:S02]  /*5980*/  LDC.64 R48, c[0x0][0x430] ;  /* 0x00010c00ff307b82 */ /* 0x000e240000000a00 */
[----:B------:R-:W-:Y:S01]  /*5990*/  ISETP.NE.AND.EX P0, PT, RZ, UR11, PT, P0 ;  /* 0x0000000bff007c0c */ /* 0x000fe2000bf05300 */
[----:B------:R-:W3:Y:S04]  /*59a0*/  LDL.S16 R166, [R1+0x14a] ;  /* 0x00014a0001a67983 */ /* 0x000ee80000100600 */
[----:B------:R-:W4:Y:S01]  /*59b0*/  LDL.LU R147, [R1+0xa0] ;  /* 0x0000a00001937983 */ /* 0x000f220000300800 */
[----:B------:R-:W1:Y:S03]  /*59c0*/  LDC.64 R100, c[0x0][0x428] ;  /* 0x00010a00ff647b82 */ /* 0x000e660000000a00 */
[----:B------:R-:W4:Y:S05]  /*59d0*/  LDL.S16 R165, [R1+0x144] ;  /* 0x0001440001a57983 */ /* 0x000f2a0000100600 */
[----:B------:R-:W0:Y:S02]  /*59e0*/  @P0 LDC.64 R32, c[0x0][0x3b8] ;  /* 0x0000ee00ff200b82 */ /* 0x000e240000000a00 */
[----:B0-----:R-:W-:-:S05]  /*59f0*/  @P0 IMAD.WIDE.U32 R32, R168, 0x4, R32 ;  /* 0x00000004a8200825 */ /* 0x001fca00078e0020 */
[----:B------:R0:W5:Y:S01]  /*5a00*/  @P0 LDG.E R31, desc[UR8][R32.64] ;  /* 0x00000008201f0981 */ /* 0x000162000c1e1900 */
[----:B------:R-:W-:-:S04]  /*5a10*/  ISETP.NE.U32.AND P0, PT, RZ, UR24, PT ;  /* 0x00000018ff007c0c */ /* 0x000fc8000bf05070 */
[----:B------:R-:W-:-:S13]  /*5a20*/  ISETP.NE.AND.EX P0, PT, RZ, UR25, PT, P0 ;  /* 0x00000019ff007c0c */ /* 0x000fda000bf05300 */
[----:B0-----:R-:W0:Y:S02]  /*5a30*/  @P0 LDC.64 R32, c[0x0][0x438] ;  /* 0x00010e00ff200b82 */ /* 0x001e240000000a00 */
[----:B0-----:R-:W-:-:S05]  /*5a40*/  @P0 IMAD.WIDE.U32 R32, R168, 0x10, R32 ;  /* 0x00000010a8200825 */ /* 0x001fca00078e0020 */
[----:B------:R0:W5:Y:S02]  /*5a50*/  @P0 LDG.E.128 R88, desc[UR8][R32.64] ;  /* 0x0000000820580981 */ /* 0x000164000c1e1d00 */
[----:B0-----:R-:W0:Y:S02]  /*5a60*/  LDC.64 R32, c[0x0][0x3a8] ;  /* 0x0000ea00ff207b82 */ /* 0x001e240000000a00 */
[----:B0-----:R-:W-:-:S05]  /*5a70*/  IMAD.WIDE.U32 R32, R168, 0x10, R32 ;  /* 0x00000010a8207825 */ /* 0x001fca00078e0020 */
[----:B------:R0:W2:Y:S01]  /*5a80*/  LDG.E.128 R104, desc[UR8][R32.64] ;  /* 0x0000000820687981 */ /* 0x0000a2000c1e1d00 */
[----:B-1----:R-:W-:-:S06]  /*5a90*/  IMAD.WIDE.U32 R100, R168, 0x10, R100 ;  /* 0x00000010a8647825 */ /* 0x002fcc00078e0064 */
[----:B------:R-:W4:Y:S01]  /*5aa0*/  LDG.E.128 R100, desc[UR8][R100.64] ;  /* 0x0000000864647981 */ /* 0x000f22000c1e1d00 */
[----:B0-----:R-:W-:-:S05]  /*5ab0*/  IMAD.WIDE.U32 R32, R168, 0x10, R48 ;  /* 0x00000010a8207825 */ /* 0x001fca00078e0030 */
[----:B------:R0:W3:Y:S02]  /*5ac0*/  LDG.E.128 R48, desc[UR8][R32.64] ;  /* 0x0000000820307981 */ /* 0x0000e4000c1e1d00 */
[----:B0-----:R-:W0:Y:S02]  /*5ad0*/  LDC.64 R32, c[0x0][0x3b0] ;  /* 0x0000ec00ff207b82 */ /* 0x001e240000000a00 */
[----:B0-----:R-:W-:-:S06]  /*5ae0*/  IMAD.WIDE.U32 R32, R168, 0x4, R32 ;  /* 0x00000004a8207825 */ /* 0x001fcc00078e0020 */
[----:B------:R2:W5:Y:S02]  /*5af0*/  LDG.E R32, desc[UR8][R32.64] ;  /* 0x0000000820207981 */ /* 0x000564000c1e1900 */
[C---:B--2---:R-:W-:Y:S01]  /*5b00*/  FADD.FTZ R33, -R162.reuse, R104 ;  /* 0x00000068a2217221 */ /* 0x044fe20000010100 */
[C---:B------:R-:W-:Y:S01]  /*5b10*/  FADD.FTZ R105, -R162.reuse, R105 ;  /* 0x00000069a2697221 */ /* 0x040fe20000010100 */
[C---:B------:R-:W-:Y:S01]  /*5b20*/  FADD.FTZ R106, -R162.reuse, R106 ;  /* 0x0000006aa26a7221 */ /* 0x040fe20000010100 */
[----:B------:R-:W-:Y:S02]  /*5b30*/  FADD.FTZ R107, -R162, R107 ;  /* 0x0000006ba26b7221 */ /* 0x000fe40000010100 */
[----:B------:R-:W2:Y:S01]  /*5b40*/  LDL.LU R162, [R1] ;  /* 0x0000000001a27983 */ /* 0x000ea20000300800 */
[----:B------:R-:W-:-:S03]  /*5b50*/  HADD2.F32 R104, -RZ, R164.H0_H0 ;  /* 0x200000a4ff687230 */ /* 0x000fc60000004100 */
[----:B------:R-:W2:Y:S04]  /*5b60*/  LDL.S16 R164, [R1+0x146] ;  /* 0x0001460001a47983 */ /* 0x000ea80000100600 */
[----:B------:R-:W2:Y:S01]  /*5b70*/  LDL.LU R168, [R1+0x4] ;  /* 0x0000040001a87983 */ /* 0x000ea20000300800 */
[----:B---3--:R-:W-:Y:S01]  /*5b80*/  FMUL.FTZ R108, R48, R104 ;  /* 0x00000068306c7220 */ /* 0x008fe20000410000 */
[----:B------:R-:W-:Y:S02]  /*5b90*/  HADD2.F32 R104, -RZ, R166.H0_H0 ;  /* 0x200000a6ff687230 */ /* 0x000fe40000004100 */
[----:B------:R-:W3:Y:S01]  /*5ba0*/  LDL.LU R167, [R1+0xa4] ;  /* 0x0000a40001a77983 */ /* 0x000ee20000300800 */
[----:B-----5:R-:W-:-:S03]  /*5bb0*/  FMUL.FTZ R33, R128, R33 ;  /* 0x0000002180217220 */ /* 0x020fc60000410000 */
[----:B------:R-:W3:Y:S04]  /*5bc0*/  LDL.S16 R166, [R1+0x140] ;  /* 0x0001400001a67983 */ /* 0x000ee80000100600 */
[----:B------:R-:W3:Y:S01]  /*5bd0*/  LDL.S16 R109, [R1+0x142] ;  /* 0x00014200016d7983 */ /* 0x000ee20000100600 */
[-C--:B----4-:R-:W-:Y:S01]  /*5be0*/  FFMA.FTZ R147, R100, R33.reuse, R147 ;  /* 0x0000002164937223 */ /* 0x090fe20000010093 */
[----:B------:R-:W-:Y:S01]  /*5bf0*/  FADD.FTZ R172, R172, R48 ;  /* 0x00000030acac7221 */ /* 0x000fe20000010000 */
[----:B------:R-:W-:Y:S01]  /*5c00*/  FFMA.FTZ R212, R48, R33, R212 ;  /* 0x0000002130d47223 */ /* 0x000fe200000100d4 */
[----:B------:R-:W-:Y:S02]  /*5c10*/  HADD2.F32 R48, -RZ, R165.H0_H0 ;  /* 0x200000a5ff307230 */ /* 0x000fe40000004100 */
[----:B------:R-:W-:Y:S01]  /*5c20*/  FFMA.FTZ R152, R100, R104, R108 ;  /* 0x0000006864987223 */ /* 0x000fe2000001006c */
[----:B--2---:R-:W-:-:S05]  /*5c30*/  FADD.FTZ R162, R162, R100 ;  /* 0x00000064a2a27221 */ /* 0x004fca0000010000 */
[----:B------:R-:W-:Y:S01]  /*5c40*/  STL [R1], R162 ;  /* 0x000000a201007387 */ /* 0x000fe20000100800 */
[----:B------:R-:W-:-:S03]  /*5c50*/  HADD2.F32 R100, -RZ, R164.H0_H0 ;  /* 0x200000a4ff647230 */ /* 0x000fc60000004100 */
[----:B------:R0:W-:Y:S04]  /*5c60*/  STL [R1+0xa0], R147 ;  /* 0x0000a09301007387 */ /* 0x0001e80000100800 */
[----:B------:R-:W2:Y:S04]  /*5c70*/  LDL.LU R165, [R1+0x8] ;  /* 0x0000080001a57983 */ /* 0x000ea80000300800 */
[----:B0-----:R-:W4:Y:S04]  /*5c80*/  LDL.LU R147, [R1+0xa8] ;  /* 0x0000a80001937983 */ /* 0x001f280000300800 */
[----:B------:R-:W4:Y:S04]  /*5c90*/  LDL.LU R162, [R1+0xac] ;  /* 0x0000ac0001a27983 */ /* 0x000f280000300800 */
[----:B------:R-:W4:Y:S01]  /*5ca0*/  LDL.LU R164, [R1+0xc] ;  /* 0x00000c0001a47983 */ /* 0x000f220000300800 */
[----:B------:R-:W-:Y:S01]  /*5cb0*/  FMUL.FTZ R104, R49, R48 ;  /* 0x0000003031687220 */ /* 0x000fe20000410000 */
[----:B------:R-:W-:Y:S01]  /*5cc0*/  FMUL.FTZ R48, R128, R105 ;  /* 0x0000006980307220 */ /* 0x000fe20000410000 */
[----:B------:R-:W-:-:S02]  /*5cd0*/  FADD.FTZ R173, R173, R49 ;  /* 0x00000031adad7221 */ /* 0x000fc40000010000 */
[----:B------:R-:W-:Y:S01]  /*5ce0*/  FFMA.FTZ R108, R101, R100, R104 ;  /* 0x00000064656c7223 */ /* 0x000fe20000010068 */
[----:B------:R-:W-:Y:S01]  /*5cf0*/  FFMA.FTZ R213, R49, R48, R213 ;  /* 0x0000003031d57223 */ /* 0x000fe200000100d5 */
[----:B---3--:R-:W-:Y:S02]  /*5d00*/  HADD2.F32 R49, -RZ, R166.H0_H0 ;  /* 0x200000a6ff317230 */ /* 0x008fe40000004100 */
[----:B------:R-:W-:Y:S02]  /*5d10*/  HADD2.F32 R100, -RZ, R109.H0_H0 ;  /* 0x2000006dff647230 */ /* 0x000fe40000004100 */
[----:B------:R-:W-:Y:S01]  /*5d20*/  FMUL.FTZ R109, R128, R106 ;  /* 0x0000006a806d7220 */ /* 0x000fe20000410000 */
[----:B------:R-:W-:Y:S01]  /*5d30*/  FADD.FTZ R174, R174, R50 ;  /* 0x00000032aeae7221 */ /* 0x000fe20000010000 */
[C---:B------:R-:W-:Y:S02]  /*5d40*/  FMUL.FTZ R49, R50.reuse, R49 ;  /* 0x0000003132317220 */ /* 0x040fe40000410000 */
[----:B------:R-:W-:Y:S01]  /*5d50*/  FFMA.FTZ R214, R50, R109, R214 ;  /* 0x0000006d32d67223 */ /* 0x000fe200000100d6 */
[----:B------:R-:W-:-:S02]  /*5d60*/  HADD2.F32 R50, -RZ, R252.H0_H0 ;  /* 0x200000fcff327230 */ /* 0x000fc40000004100 */
[----:B------:R-:W-:Y:S01]  /*5d70*/  FFMA.FTZ R49, R102, R100, R49 ;  /* 0x0000006466317223 */ /* 0x000fe20000010031 */
[----:B------:R-:W-:Y:S01]  /*5d80*/  FADD.FTZ R168, R168, R101 ;  /* 0x00000065a8a87221 */ /* 0x000fe20000010000 */
[----:B------:R-:W-:Y:S01]  /*5d90*/  FFMA.FTZ R167, R101, R48, R167 ;  /* 0x0000003065a77223 */ /* 0x000fe200000100a7 */
[----:B------:R-:W-:Y:S01]  /*5da0*/  FMUL.FTZ R100, R51, R50 ;  /* 0x0000003233647220 */ /* 0x000fe20000410000 */
[----:B------:R-:W-:Y:S02]  /*5db0*/  FMUL.FTZ R50, R128, R107 ;  /* 0x0000006b80327220 */ /* 0x000fe40000410000 */
[----:B------:R-:W-:Y:S04]  /*5dc0*/  STL [R1+0x4], R168 ;  /* 0x000004a801007387 */ /* 0x000fe80000100800 */
[----:B------:R-:W-:Y:S01]  /*5dd0*/  STL [R1+0xa4], R167 ;  /* 0x0000a4a701007387 */ /* 0x000fe20000100800 */
[----:B------:R-:W-:-:S02]  /*5de0*/  HADD2.F32 R101, -RZ, R252.H1_H1 ;  /* 0x300000fcff657230 */ /* 0x000fc40000004100 */
[----:B------:R-:W-:Y:S01]  /*5df0*/  FADD.FTZ R175, R175, R51 ;  /* 0x00000033afaf7221 */ /* 0x000fe20000010000 */
[----:B------:R-:W-:Y:S01]  /*5e00*/  FFMA.FTZ R215, R51, R50, R215 ;  /* 0x0000003233d77223 */ /* 0x000fe200000100d7 */
[----:B------:R-:W-:-:S04]  /*5e10*/  FADD.FTZ R51, R163, R152 ;  /* 0x00000098a3337221 */ /* 0x000fc80000010000 */
[----:B------:R-:W-:-:S04]  /*5e20*/  FADD.FTZ R51, R51, R108 ;  /* 0x0000006c33337221 */ /* 0x000fc80000010000 */
[----:B------:R-:W-:Y:S01]  /*5e30*/  FADD.FTZ R51, R51, R49 ;  /* 0x0000003133337221 */ /* 0x000fe20000010000 */
[----:B--2---:R-:W-:Y:S01]  /*5e40*/  FADD.FTZ R165, R165, R102 ;  /* 0x00000066a5a57221 */ /* 0x004fe20000010000 */
[----:B----4-:R-:W-:-:S04]  /*5e50*/  FFMA.FTZ R147, R102, R109, R147 ;  /* 0x0000006d66937223 */ /* 0x010fc80000010093 */
[----:B------:R-:W-:Y:S01]  /*5e60*/  STL [R1+0x8], R165 ;  /* 0x000008a501007387 */ /* 0x000fe20000100800 */
[C---:B------:R-:W-:Y:S01]  /*5e70*/  FFMA.FTZ R162, R103.reuse, R50, R162 ;  /* 0x0000003267a27223 */ /* 0x040fe200000100a2 */
[----:B------:R-:W-:Y:S02]  /*5e80*/  FADD.FTZ R164, R164, R103 ;  /* 0x00000067a4a47221 */ /* 0x000fe40000010000 */
[----:B------:R0:W-:Y:S04]  /*5e90*/  STL [R1+0xa8], R147 ;  /* 0x0000a89301007387 */ /* 0x0001e80000100800 */
[----:B------:R2:W-:Y:S04]  /*5ea0*/  STL [R1+0xc], R164 ;  /* 0x00000ca401007387 */ /* 0x0005e80000100800 */
[----:B------:R2:W-:Y:S01]  /*5eb0*/  STL [R1+0xac], R162 ;  /* 0x0000aca201007387 */ /* 0x0005e20000100800 */
[----:B0-----:R-:W-:Y:S01]  /*5ec0*/  FFMA.FTZ R147, R103, R101, R100 ;  /* 0x0000006567937223 */ /* 0x001fe20000010064 */
[----:B------:R-:W-:-:S04]  /*5ed0*/  FFMA.FTZ R100, R33, R152, R169 ;  /* 0x0000009821647223 */ /* 0x000fc800000100a9 */
[----:B------:R-:W-:-:S04]  /*5ee0*/  FFMA.FTZ R100, R48, R108, R100 ;  /* 0x0000006c30647223 */ /* 0x000fc80000010064 */
[----:B------:R-:W-:Y:S01]  /*5ef0*/  FFMA.FTZ R100, R109, R49, R100 ;  /* 0x000000316d647223 */ /* 0x000fe20000010064 */
[----:B------:R-:W-:-:S03]  /*5f00*/  FADD.FTZ R163, R51, R147 ;  /* 0x0000009333a37221 */ /* 0x000fc60000010000 */
[----:B--2---:R-:W-:-:S07]  /*5f10*/  FFMA.FTZ R169, R50, R147, R100 ;  /* 0x0000009332a97223 */ /* 0x004fce0000010064 */
.L_x_5518:
[----:B------:R-:W-:Y:S05]  /*5f20*/  BSYNC.RECONVERGENT B1 ;  /* 0x0000000000017941 */ /* 0x000fea0003800200 */
.L_x_5517:
[----:B------:R-:W-:Y:S01]  /*5f30*/  UISETP.NE.AND UP0, UPT, UR14, URZ, UPT ;  /* 0x000000ff0e00728c */ /* 0x000fe2000bf05270 */
[----:B------:R-:W-:Y:S01]  /*5f40*/  ISETP.GE.U32.AND P0, PT, R161, 0x20, PT ;  /* 0x00000020a100780c */ /* 0x000fe20003f06070 */
[----:B------:R-:W-:-:S04]  /*5f50*/  UMOV UR4, 0xffffffff ;  /* 0xffffffff00047882 */ /* 0x000fc80000000000 */
[----:B------:R-:W-:Y:S01]  /*5f60*/  PLOP3.LUT P1, PT, PT, PT, UP0, 0x80, 0x8 ;  /* 0x000000000008781c */ /* 0x000fe20003f2f008 */
[----:B------:R-:W-:-:S12]  /*5f70*/  BRA.DIV UR4, `(.L_x_5519) ;  /* 0x000000d604a47947 */ /* 0x000fd8000b800000 */
[----:B------:R-:W2:Y:S02]  /*5f80*/  SHFL.BFLY PT, R51, R163, 0x1, 0x1f ;  /* 0x0c201f00a3337f89 */ /* 0x000ea400000e0000 */
[----:B--2---:R-:W-:Y:S02]  /*5f90*/  FADD.FTZ R103, R51, R163 ;  /* 0x000000a333677221 */ /* 0x004fe40000010000 */
[----:B------:R-:W0:Y:S02]  /*5fa0*/  SHFL.BFLY PT, R51, R169, 0x1, 0x1f ;  /* 0x0c201f00a9337f89 */ /* 0x000e2400000e0000 */
[----:B01-34-:R-:W-:Y:S02]  /*5fb0*/  FADD.FTZ R104, R51, R169 ;  /* 0x000000a933687221 */ /* 0x01bfe40000010000 */
        /* <DEDUP_REMOVED lines=14> */
.L_x_5650:
[----:B-1----:R-:W-:Y:S01]  /*60a0*/  FADD.FTZ R103, R103, R106 ;  /* 0x0000006a67677221 */ /* 0x002fe20000010000 */
[----:B0-----:R-:W-:Y:S01]  /*60b0*/  FADD.FTZ R51, R104, R51 ;  /* 0x0000003368337221 */ /* 0x001fe20000010000 */
        /* <DEDUP_REMOVED lines=16> */
[----:B------:R-:W-:Y:S01]  /*61c0*/  FFMA.FTZ R51, R0, R104, R106 ;  /* 0x0000006800337223 */ /* 0x000fe2000001006a */
[----:B------:R-:W-:-:S03]  /*61d0*/  LOP3.LUT P5, RZ, R25, 0xff, RZ, 0xc0, !PT ;  /* 0x000000ff19ff7812 */ /* 0x000fc600078ac0ff */
[----:B------:R-:W-:-:S04]  /*61e0*/  FADD.FTZ R51, R24, -R51 ;  /* 0x8000003318337221 */ /* 0x000fc80000010000 */
[----:B-----5:R-:W-:-:S04]  /*61f0*/  FMUL.FTZ R51, R128, R51 ;  /* 0x0000003380337220 */ /* 0x020fc80000410000 */
[----:B------:R-:W-:-:S05]  /*6200*/  FMUL.FTZ R51, R51, UR13 ;  /* 0x0000000d33337c20 */ /* 0x000fca0008410000 */
[----:B------:R-:W-:Y:S01]  /*6210*/  SEL R100, R51, RZ, P5 ;  /* 0x000000ff33647207 */ /* 0x000fe20002800000 */
[----:B------:R-:W-:Y:S01]  /*6220*/  FFMA.FTZ R51, R47, R104, R106 ;  /* 0x000000682f337223 */ /* 0x000fe2000001006a */
[----:B------:R-:W-:-:S03]  /*6230*/  LOP3.LUT P5, RZ, R25, 0xff00, RZ, 0xc0, !PT ;  /* 0x0000ff0019ff7812 */ /* 0x000fc600078ac0ff */
[----:B------:R-:W-:-:S04]  /*6240*/  FADD.FTZ R51, R151, -R51 ;  /* 0x8000003397337221 */ /* 0x000fc80000010000 */
[----:B------:R-:W-:-:S04]  /*6250*/  FMUL.FTZ R51, R128, R51 ;  /* 0x0000003380337220 */ /* 0x000fc80000410000 */
        /* <DEDUP_REMOVED lines=9> */
[----:B------:R-:W-:-:S03]  /*62f0*/  ISETP.GE.U32.AND P5, PT, R25, 0x1000000, PT ;  /* 0x010000001900780c */ /* 0x000fc60003fa6070 */
[----:B------:R-:W-:-:S04]  /*6300*/  FADD.FTZ R51, R133, -R51 ;  /* 0x8000003385337221 */ /* 0x000fc80000010000 */
[----:B------:R-:W-:-:S04]  /*6310*/  FMUL.FTZ R51, R128, R51 ;  /* 0x0000003380337220 */ /* 0x000fc80000410000 */
[----:B------:R-:W-:-:S05]  /*6320*/  FMUL.FTZ R51, R51, UR13 ;  /* 0x0000000d33337c20 */ /* 0x000fca0008410000 */
[----:B------:R-:W-:Y:S01]  /*6330*/  SEL R103, R51, RZ, P5 ;  /* 0x000000ff33677207 */ /* 0x000fe20002800000 */
[----:B------:R-:W-:Y:S06]  /*6340*/  BRA `(.L_x_5525) ;  /* 0x0000000c00807947 */ /* 0x000fec0003800000 */
.L_x_5524:
        /* <DEDUP_REMOVED lines=25> */
.L_x_5523:
        /* <DEDUP_REMOVED lines=8> */
[----:B-----5:R-:W-:-:S04]  /*6560*/  FFMA.FTZ R51, R128, R51, R56 ;  /* 0x0000003380337223 */ /* 0x020fc80000010038 */
[----:B------:R-:W-:-:S05]  /*6570*/  FMUL.FTZ R51, R51, UR13 ;  /* 0x0000000d33337c20 */ /* 0x000fca0008410000 */
[----:B------:R-:W-:Y:S01]  /*6580*/  SEL R100, R51, RZ, P5 ;  /* 0x000000ff33647207 */ /* 0x000fe20002800000 */
[----:B------:R-:W-:Y:S01]  /*6590*/  FFMA.FTZ R51, R47, R104, R106 ;  /* 0x000000682f337223 */ /* 0x000fe2000001006a */
[----:B------:R-:W-:-:S03]  /*65a0*/  LOP3.LUT P5, RZ, R25, 0xff00, RZ, 0xc0, !PT ;  /* 0x0000ff0019ff7812 */ /* 0x000fc600078ac0ff */
[----:B------:R-:W-:-:S04]  /*65b0*/  FADD.FTZ R51, R151, -R51 ;  /* 0x8000003397337221 */ /* 0x000fc80000010000 */
[----:B------:R-:W-:-:S04]  /*65c0*/  FFMA.FTZ R51, R128, R51, R57 ;  /* 0x0000003380337223 */ /* 0x000fc80000010039 */
        /* <DEDUP_REMOVED lines=9> */
[----:B------:R-:W-:-:S03]  /*6660*/  ISETP.GE.U32.AND P5, PT, R25, 0x1000000, PT ;  /* 0x010000001900780c */ /* 0x000fc60003fa6070 */
[----:B------:R-:W-:-:S04]  /*6670*/  FADD.FTZ R51, R133, -R51 ;  /* 0x8000003385337221 */ /* 0x000fc80000010000 */
[----:B------:R-:W-:-:S04]  /*6680*/  FFMA.FTZ R51, R128, R51, R59 ;  /* 0x0000003380337223 */ /* 0x000fc8000001003b */
[----:B------:R-:W-:-:S05]  /*6690*/  FMUL.FTZ R51, R51, UR13 ;  /* 0x0000000d33337c20 */ /* 0x000fca0008410000 */
[----:B------:R-:W-:Y:S01]  /*66a0*/  SEL R103, R51, RZ, P5 ;  /* 0x000000ff33677207 */ /* 0x000fe20002800000 */
[----:B------:R-:W-:Y:S06]  /*66b0*/  BRA `(.L_x_5525) ;  /* 0x0000000800a47947 */ /* 0x000fec0003800000 */
.L_x_5526:
        /* <DEDUP_REMOVED lines=25> */
.L_x_5522:
        /* <DEDUP_REMOVED lines=13> */
[----:B------:R-:W-:Y:S02]  /*6920*/  SEL R100, R51, RZ, P5 ;  /* 0x000000ff33647207 */ /* 0x000fe40002800000 */
[----:B------:R-:W-:-:S04]  /*6930*/  LOP3.LUT P5, RZ, R26, 0xff, RZ, 0xc0, !PT ;  /* 0x000000ff1aff7812 */ /* 0x000fc800078ac0ff */
[----:B------:R-:W-:Y:S01]  /*6940*/  SEL R96, R51, RZ, P5 ;  /* 0x000000ff33607207 */ /* 0x000fe20002800000 */
[----:B------:R-:W-:Y:S01]  /*6950*/  FFMA.FTZ R51, R47, R104, R106 ;  /* 0x000000682f337223 */ /* 0x000fe2000001006a */
[----:B------:R-:W-:-:S03]  /*6960*/  LOP3.LUT P5, RZ, R25, 0xff00, RZ, 0xc0, !PT ;  /* 0x0000ff0019ff7812 */ /* 0x000fc600078ac0ff */
[----:B------:R-:W-:-:S04]  /*6970*/  FADD.FTZ R51, R151, -R51 ;  /* 0x8000003397337221 */ /* 0x000fc80000010000 */
[----:B------:R-:W-:-:S04]  /*6980*/  FMUL.FTZ R51, R128, R51 ;  /* 0x0000003380337220 */ /* 0x000fc80000410000 */
        /* <DEDUP_REMOVED lines=13> */
[----:B------:R-:W-:-:S03]  /*6a60*/  ISETP.GE.U32.AND P5, PT, R25, 0x1000000, PT ;  /* 0x010000001900780c */ /* 0x000fc60003fa6070 */
[----:B------:R-:W-:-:S04]  /*6a70*/  FADD.FTZ R51, R133, -R51 ;  /* 0x8000003385337221 */ /* 0x000fc80000010000 */
[----:B------:R-:W-:-:S04]  /*6a80*/  FMUL.FTZ R51, R128, R51 ;  /* 0x0000003380337220 */ /* 0x000fc80000410000 */
[----:B------:R-:W-:-:S05]  /*6a90*/  FMUL.FTZ R51, R51, UR13 ;  /* 0x0000000d33337c20 */ /* 0x000fca0008410000 */
[----:B------:R-:W-:Y:S02]  /*6aa0*/  SEL R103, R51, RZ, P5 ;  /* 0x000000ff33677207 */ /* 0x000fe40002800000 */
[----:B------:R-:W-:-:S04]  /*6ab0*/  ISETP.GE.U32.AND P5, PT, R26, 0x1000000, PT ;  /* 0x010000001a00780c */ /* 0x000fc80003fa6070 */
[----:B------:R-:W-:Y:S01]  /*6ac0*/  SEL R99, R51, RZ, P5 ;  /* 0x000000ff33637207 */ /* 0x000fe20002800000 */
[----:B------:R-:W-:Y:S08]  /*6ad0*/  BRA `(.L_x_5525) ;  /* 0x00000004009c7947 */ /* 0x000ff00003800000 */
.L_x_5528:
        /* <DEDUP_REMOVED lines=33> */
.L_x_5527:
        /* <DEDUP_REMOVED lines=10> */
[----:B------:R-:W-:Y:S02]  /*6d90*/  SEL R100, R51, RZ, P5 ;  /* 0x000000ff33647207 */ /* 0x000fe40002800000 */
[----:B------:R-:W-:-:S04]  /*6da0*/  LOP3.LUT P5, RZ, R26, 0xff, RZ, 0xc0, !PT ;  /* 0x000000ff1aff7812 */ /* 0x000fc800078ac0ff */
[----:B------:R-:W-:Y:S01]  /*6db0*/  SEL R96, R51, RZ, P5 ;  /* 0x000000ff33607207 */ /* 0x000fe20002800000 */
[----:B------:R-:W-:Y:S01]  /*6dc0*/  FFMA.FTZ R51, R47, R104, R106 ;  /* 0x000000682f337223 */ /* 0x000fe2000001006a */
[----:B------:R-:W-:-:S03]  /*6dd0*/  LOP3.LUT P5, RZ, R25, 0xff00, RZ, 0xc0, !PT ;  /* 0x0000ff0019ff7812 */ /* 0x000fc600078ac0ff */
[----:B------:R-:W-:-:S04]  /*6de0*/  FADD.FTZ R51, R151, -R51 ;  /* 0x8000003397337221 */ /* 0x000fc80000010000 */
[----:B------:R-:W-:-:S04]  /*6df0*/  FFMA.FTZ R51, R128, R51, R57 ;  /* 0x0000003380337223 */ /* 0x000fc80000010039 */
        /* <DEDUP_REMOVED lines=13> */
[----:B------:R-:W-:-:S03]  /*6ed0*/  ISETP.GE.U32.AND P5, PT, R25, 0x1000000, PT ;  /* 0x010000001900780c */ /* 0x000fc60003fa6070 */
[----:B------:R-:W-:-:S04]  /*6ee0*/  FADD.FTZ R51, R133, -R51 ;  /* 0x8000003385337221 */ /* 0x000fc80000010000 */
[----:B------:R-:W-:-:S04]  /*6ef0*/  FFMA.FTZ R51, R128, R51, R59 ;  /* 0x0000003380337223 */ /* 0x000fc8000001003b */
[----:B------:R-:W-:-:S05]  /*6f00*/  FMUL.FTZ R51, R51, UR13 ;  /* 0x0000000d33337c20 */ /* 0x000fca0008410000 */
[----:B------:R-:W-:Y:S02]  /*6f10*/  SEL R103, R51, RZ, P5 ;  /* 0x000000ff33677207 */ /* 0x000fe40002800000 */
[----:B------:R-:W-:-:S04]  /*6f20*/  ISETP.GE.U32.AND P5, PT, R26, 0x1000000, PT ;  /* 0x010000001a00780c */ /* 0x000fc80003fa6070 */
[----:B------:R-:W-:Y:S01]  /*6f30*/  SEL R99, R51, RZ, P5 ;  /* 0x000000ff33637207 */ /* 0x000fe20002800000 */
[----:B------:R-:W-:Y:S08]  /*6f40*/  BRA `(.L_x_5525) ;  /* 0x0000000000807947 */ /* 0x000ff00003800000 */
.L_x_5529:
        /* <DEDUP_REMOVED lines=31> */
[----:B------:R-:W-:-:S09]  /*7140*/  SEL R99, R51, RZ, P5 ;  /* 0x000000ff33637207 */ /* 0x000fd20002800000 */
.L_x_5525:
        /* <DEDUP_REMOVED lines=14> */
.L_x_5521:
[----:B------:R-:W-:Y:S05]  /*7230*/  BSYNC.RECONVERGENT B1 ;  /* 0x0000000000017941 */ /* 0x000fea0003800200 */
.L_x_5520:
        /* <DEDUP_REMOVED lines=12> */
[----:B------:R-:W-:Y:S01]  /*7300*/  FFMA.FTZ R51, R21, R104, R106 ;  /* 0x0000006815337223 */ /* 0x000fe2000001006a */
[----:B------:R-:W-:-:S03]  /*7310*/  LOP3.LUT P6, RZ, R22, 0xff, RZ, 0xc0, !PT ;  /* 0x000000ff16ff7812 */ /* 0x000fc600078cc0ff */
[----:B------:R-:W-:-:S04]  /*7320*/  FADD.FTZ R51, R160, -R51 ;  /* 0x80000033a0337221 */ /* 0x000fc80000010000 */
[----:B-----5:R-:W-:-:S04]  /*7330*/  FFMA.FTZ R92, R128, R51, R52 ;  /* 0x00000033805c7223 */ /* 0x020fc80000010034 */
[----:B------:R-:W-:-:S05]  /*7340*/  FMUL.FTZ R51, R92, UR13 ;  /* 0x0000000d5c337c20 */ /* 0x000fca0008410000 */
[----:B0-----:R-:W-:Y:S02]  /*7350*/  SEL R100, R51, RZ, P6 ;  /* 0x000000ff33647207 */ /* 0x001fe40003000000 */
        /* <DEDUP_REMOVED lines=27> */
.L_x_5534:
        /* <DEDUP_REMOVED lines=33> */
.L_x_5533:
[----:B0-----:R-:W0:Y:S02]  /*7720*/  LDC.64 R96, c[0x0][0x478] ;  /* 0x00011e00ff607b82 */ /* 0x001e240000000a00 */
[----:B0-----:R-:W-:-:S04]  /*7730*/  ISETP.NE.U32.AND P5, PT, R96, RZ, PT ;  /* 0x000000ff6000720c */ /* 0x001fc80003fa5070 */
[----:B------:R-:W-:-:S13]  /*7740*/  ISETP.NE.AND.EX P5, PT, R97, RZ, PT, P5 ;  /* 0x000000ff6100720c */ /* 0x000fda0003fa5350 */
[----:B------:R-:W-:Y:S05]  /*7750*/  @!P5 BRA `(.L_x_5536) ;  /* 0x000000000084d947 */ /* 0x000fea0003800000 */
        /* <DEDUP_REMOVED lines=33> */
.L_x_5536:
        /* <DEDUP_REMOVED lines=33> */
.L_x_5532:
[----:B------:R-:W-:-:S04]  /*7b80*/  UISETP.NE.U32.AND UP0, UPT, UR24, URZ, UPT ;  /* 0x000000ff1800728c */ /* 0x000fc8000bf05070 */
[----:B------:R-:W-:-:S09]  /*7b90*/  UISETP.NE.AND.EX UP0, UPT, UR25, URZ, UPT, UP0 ;  /* 0x000000ff1900728c */ /* 0x000fd2000bf05300 */
[----:B------:R-:W-:Y:S05]  /*7ba0*/  BRA.U !UP0, `(.L_x_5537) ;  /* 0x0000000108d87547 */ /* 0x000fea000b800000 */
[----:B0-----:R-:W0:Y:S02]  /*7bb0*/  LDC.64 R100, c[0x0][0x478] ;  /* 0x00011e00ff647b82 */ /* 0x001e240000000a00 */
[----:B0-----:R-:W-:-:S04]  /*7bc0*/  ISETP.NE.U32.AND P5, PT, R100, RZ, PT ;  /* 0x000000ff6400720c */ /* 0x001fc80003fa5070 */
[----:B------:R-:W-:-:S13]  /*7bd0*/  ISETP.NE.AND.EX P5, PT, R101, RZ, PT, P5 ;  /* 0x000000ff6500720c */ /* 0x000fda0003fa5350 */
[----:B------:R-:W-:Y:S05]  /*7be0*/  @!P5 BRA `(.L_x_5538) ;  /* 0x000000000064d947 */ /* 0x000fea0003800000 */
        /* <DEDUP_REMOVED lines=25> */
.L_x_5538:
        /* <DEDUP_REMOVED lines=25> */
.L_x_5537:
        /* <DEDUP_REMOVED lines=29> */
.L_x_5539:
        /* <DEDUP_REMOVED lines=23> */
[----:B------:R-:W-:-:S07]  /*8250*/  SEL R103, R51, RZ, P6 ;  /* 0x000000ff33677207 */ /* 0x000fce0003000000 */
.L_x_5535:
        /* <DEDUP_REMOVED lines=10> */
.L_x_5531:
[----:B------:R-:W-:Y:S05]  /*8300*/  BSYNC.RECONVERGENT B1 ;  /* 0x0000000000017941 */ /* 0x000fea0003800200 */
.L_x_5530:
[----:B------:R-:W-:Y:S01]  /*8310*/  LOP3.LUT P4, RZ, R8, 0x1, RZ, 0xc0, !PT ;  /* 0x0000000108ff7812 */ /* 0x000fe2000788c0ff */
[----:B------:R-:W-:-:S12]  /*8320*/  BSSY.RECONVERGENT B1, `(.L_x_5540) ;  /* 0x000010c000017945 */ /* 0x000fd80003800200 */
        /* <DEDUP_REMOVED lines=16> */
[----:B01----:R-:W-:Y:S02]  /*8430*/  SEL R100, R51, RZ, P6 ;  /* 0x000000ff33647207 */ /* 0x003fe40003000000 */
        /* <DEDUP_REMOVED lines=27> */
.L_x_5544:
        /* <DEDUP_REMOVED lines=33> */
.L_x_5543:
[----:B01----:R-:W0:Y:S02]  /*8800*/  LDC.64 R96, c[0x0][0x478] ;  /* 0x00011e00ff607b82 */ /* 0x003e240000000a00 */
        /* <DEDUP_REMOVED lines=36> */
.L_x_5546:
        /* <DEDUP_REMOVED lines=33> */
.L_x_5542:
[----:B------:R-:W-:-:S04]  /*8c60*/  UISETP.NE.U32.AND UP0, UPT, UR24, URZ, UPT ;  /* 0x000000ff1800728c */ /* 0x000fc8000bf05070 */
[----:B------:R-:W-:-:S09]  /*8c70*/  UISETP.NE.AND.EX UP0, UPT, UR25, URZ, UPT, UP0 ;  /* 0x000000ff1900728c */ /* 0x000fd2000bf05300 */
[----:B------:R-:W-:Y:S05]  /*8c80*/  BRA.U !UP0, `(.L_x_5547) ;  /* 0x0000000108d87547 */ /* 0x000fea000b800000 */
[----:B01----:R-:W0:Y:S02]  /*8c90*/  LDC.64 R100, c[0x0][0x478] ;  /* 0x00011e00ff647b82 */ /* 0x003e240000000a00 */
        /* <DEDUP_REMOVED lines=28> */
.L_x_5548:
        /* <DEDUP_REMOVED lines=25> */
.L_x_5547:
        /* <DEDUP_REMOVED lines=29> */
.L_x_5549:
        /* <DEDUP_REMOVED lines=24> */
.L_x_5545:
        /* <DEDUP_REMOVED lines=10> */
.L_x_5541:
[----:B------:R-:W-:Y:S05]  /*93e0*/  BSYNC.RECONVERGENT B1 ;  /* 0x0000000000017941 */ /* 0x000fea0003800200 */
.L_x_5540:
        /* <DEDUP_REMOVED lines=18> */
[----:B012---:R-:W-:Y:S02]  /*9510*/  SEL R100, R51, RZ, P6 ;  /* 0x000000ff33647207 */ /* 0x007fe40003000000 */
        /* <DEDUP_REMOVED lines=27> */
.L_x_5554:
        /* <DEDUP_REMOVED lines=33> */
.L_x_5553:
[----:B012---:R-:W0:Y:S02]  /*98e0*/  LDC.64 R96, c[0x0][0x478] ;  /* 0x00011e00ff607b82 */ /* 0x007e240000000a00 */
        /* <DEDUP_REMOVED lines=36> */
.L_x_5556:
        /* <DEDUP_REMOVED lines=33> */
.L_x_5552:
[----:B------:R-:W-:-:S04]  /*9d40*/  UISETP.NE.U32.AND UP0, UPT, UR24, URZ, UPT ;  /* 0x000000ff1800728c */ /* 0x000fc8000bf05070 */
[----:B------:R-:W-:-:S09]  /*9d50*/  UISETP.NE.AND.EX UP0, UPT, UR25, URZ, UPT, UP0 ;  /* 0x000000ff1900728c */ /* 0x000fd2000bf05300 */
[----:B------:R-:W-:Y:S05]  /*9d60*/  BRA.U !UP0, `(.L_x_5557) ;  /* 0x0000000108d87547 */ /* 0x000fea000b800000 */
[----:B012---:R-:W0:Y:S02]  /*9d70*/  LDC.64 R100, c[0x0][0x478] ;  /* 0x00011e00ff647b82 */ /* 0x007e240000000a00 */
        /* <DEDUP_REMOVED lines=28> */
.L_x_5558:
        /* <DEDUP_REMOVED lines=25> */
.L_x_5557:
        /* <DEDUP_REMOVED lines=29> */
.L_x_5559:
        /* <DEDUP_REMOVED lines=24> */
.L_x_5555:
        /* <DEDUP_REMOVED lines=10> */
.L_x_5551:
[----:B------:R-:W-:Y:S05]  /*a4c0*/  BSYNC.RECONVERGENT B1 ;  /* 0x0000000000017941 */ /* 0x000fea0003800200 */
.L_x_5550:
        /* <DEDUP_REMOVED lines=18> */
[----:B0123--:R-:W-:Y:S02]  /*a5f0*/  SEL R100, R51, RZ, P6 ;  /* 0x000000ff33647207 */ /* 0x00ffe40003000000 */
        /* <DEDUP_REMOVED lines=27> */
.L_x_5564:
        /* <DEDUP_REMOVED lines=33> */
.L_x_5563:
[----:B0123--:R-:W0:Y:S02]  /*a9c0*/  LDC.64 R96, c[0x0][0x478] ;  /* 0x00011e00ff607b82 */ /* 0x00fe240000000a00 */
        /* <DEDUP_REMOVED lines=36> */
.L_x_5566:
        /* <DEDUP_REMOVED lines=33> */
.L_x_5562:
[----:B------:R-:W-:-:S04]  /*ae20*/  UISETP.NE.U32.AND UP0, UPT, UR24, URZ, UPT ;  /* 0x000000ff1800728c */ /* 0x000fc8000bf05070 */
[----:B------:R-:W-:-:S09]  /*ae30*/  UISETP.NE.AND.EX UP0, UPT, UR25, URZ, UPT, UP0 ;  /* 0x000000ff1900728c */ /* 0x000fd2000bf05300 */
[----:B------:R-:W-:Y:S05]  /*ae40*/  BRA.U !UP0, `(.L_x_5567) ;  /* 0x0000000108d87547 */ /* 0x000fea000b800000 */
[----:B0123--:R-:W0:Y:S02]  /*ae50*/  LDC.64 R100, c[0x0][0x478] ;  /* 0x00011e00ff647b82 */ /* 0x00fe240000000a00 */
        /* <DEDUP_REMOVED lines=28> */
.L_x_5568:
        /* <DEDUP_REMOVED lines=25> */
.L_x_5567:
        /* <DEDUP_REMOVED lines=29> */
.L_x_5569:
        /* <DEDUP_REMOVED lines=24> */
.L_x_5565:
        /* <DEDUP_REMOVED lines=10> */
.L_x_5561:
[----:B------:R-:W-:Y:S05]  /*b5a0*/  BSYNC.RECONVERGENT B1 ;  /* 0x0000000000017941 */ /* 0x000fea0003800200 */
.L_x_5560:
        /* <DEDUP_REMOVED lines=18> */
[----:B01234-:R-:W-:Y:S02]  /*b6d0*/  SEL R100, R51, RZ, P6 ;  /* 0x000000ff33647207 */ /* 0x01ffe40003000000 */
        /* <DEDUP_REMOVED lines=27> */
.L_x_5574:
        /* <DEDUP_REMOVED lines=33> */
.L_x_5573:
[----:B01234-:R-:W0:Y:S02]  /*baa0*/  LDC.64 R96, c[0x0][0x478] ;  /* 0x00011e00ff607b82 */ /* 0x01fe240000000a00 */
        /* <DEDUP_REMOVED lines=36> */
.L_x_5576:
        /* <DEDUP_REMOVED lines=33> */
.L_x_5572:
[----:B------:R-:W-:-:S04]  /*bf00*/  UISETP.NE.U32.AND UP0, UPT, UR24, URZ, UPT ;  /* 0x000000ff1800728c */ /* 0x000fc8000bf05070 */
[----:B------:R-:W-:-:S09]  /*bf10*/  UISETP.NE.AND.EX UP0, UPT, UR25, URZ, UPT, UP0 ;  /* 0x000000ff1900728c */ /* 0x000fd2000bf05300 */
[----:B------:R-:W-:Y:S05]  /*bf20*/  BRA.U !UP0, `(.L_x_5577) ;  /* 0x0000000108d87547 */ /* 0x000fea000b800000 */
[----:B01234-:R-:W0:Y:S02]  /*bf30*/  LDC.64 R100, c[0x0][0x478] ;  /* 0x00011e00ff647b82 */ /* 0x01fe240000000a00 */
        /* <DEDUP_REMOVED lines=28> */
.L_x_5578:
        /* <DEDUP_REMOVED lines=25> */
.L_x_5577:
        /* <DEDUP_REMOVED lines=29> */
.L_x_5579:
        /* <DEDUP_REMOVED lines=24> */
.L_x_5575:
        /* <DEDUP_REMOVED lines=10> */
.L_x_5571:
[----:B------:R-:W-:Y:S05]  /*c680*/  BSYNC.RECONVERGENT B1 ;  /* 0x0000000000017941 */ /* 0x000fea0003800200 */
.L_x_5570:
        /* <DEDUP_REMOVED lines=46> */
.L_x_5584:
        /* <DEDUP_REMOVED lines=33> */
.L_x_5583:
        /* <DEDUP_REMOVED lines=37> */
.L_x_5586:
        /* <DEDUP_REMOVED lines=33> */
.L_x_5582:
        /* <DEDUP_REMOVED lines=32> */
.L_x_5588:
        /* <DEDUP_REMOVED lines=25> */
.L_x_5587:
        /* <DEDUP_REMOVED lines=29> */
.L_x_5589:
        /* <DEDUP_REMOVED lines=24> */
.L_x_5585:
        /* <DEDUP_REMOVED lines=10> */
.L_x_5581:
[----:B------:R-:W-:Y:S05]  /*d760*/  BSYNC.RECONVERGENT B1 ;  /* 0x0000000000017941 */ /* 0x000fea0003800200 */
.L_x_5580:
        /* <DEDUP_REMOVED lines=25> */
[----:B------:R-:W-:-:S02]  /*d900*/  FMUL.FTZ R51, R92, UR13 ;  /* 0x0000000d5c337c20 */ /* 0x000fc40008410000 */
[----:B------:R-:W-:-:S03]  /*d910*/  FFMA.FTZ R95, R128, R95, R83 ;  /* 0x0000005f805f7223 */ /* 0x000fc60000010053 */
[----:B01234-:R-:W-:Y:S02]  /*d920*/  SEL R100, R51, RZ, P6 ;  /* 0x000000ff33647207 */ /* 0x01ffe40003000000 */
[----:B------:R-:W-:-:S04]  /*d930*/  LOP3.LUT P6, RZ, R4, 0xff, RZ, 0xc0, !PT ;  /* 0x000000ff04ff7812 */ /* 0x000fc800078cc0ff */
[----:B------:R-:W-:Y:S01]  /*d940*/  SEL R96, R51, RZ, P6 ;  /* 0x000000ff33607207 */ /* 0x000fe20003000000 */
[----:B------:R-:W-:Y:S01]  /*d950*/  FMUL.FTZ R51, R93, UR13 ;  /* 0x0000000d5d337c20 */ /* 0x000fe20008410000 */
[----:B------:R-:W-:-:S04]  /*d960*/  LOP3.LUT P6, RZ, R3, 0xff00, RZ, 0xc0, !PT ;  /* 0x0000ff0003ff7812 */ /* 0x000fc800078cc0ff */
[----:B------:R-:W-:Y:S02]  /*d970*/  SEL R101, R51, RZ, P6 ;  /* 0x000000ff33657207 */ /* 0x000fe40003000000 */
        /* <DEDUP_REMOVED lines=8> */
[----:B------:R-:W-:-:S04]  /*da00*/  ISETP.GE.U32.AND P6, PT, R3, 0x1000000, PT ;  /* 0x010000000300780c */ /* 0x000fc80003fc6070 */
[----:B------:R-:W-:Y:S02]  /*da10*/  SEL R103, R51, RZ, P6 ;  /* 0x000000ff33677207 */ /* 0x000fe40003000000 */
[----:B------:R-:W-:-:S04]  /*da20*/  ISETP.GE.U32.AND P6, PT, R4, 0x1000000, PT ;  /* 0x010000000400780c */ /* 0x000fc80003fc6070 */
[----:B------:R-:W-:Y:S01]  /*da30*/  SEL R99, R51, RZ, P6 ;  /* 0x000000ff33637207 */ /* 0x000fe20003000000 */
[----:B------:R-:W-:Y:S08]  /*da40*/  BRA `(.L_x_5595) ;  /* 0x0000000c00547947 */ /* 0x000ff00003800000 */
.L_x_5594:
[----:B------:R-:W-:Y:S01]  /*da50*/  FFMA.FTZ R51, R2, R104, R106 ;  /* 0x0000006802337223 */ /* 0x000fe2000001006a */
[----:B------:R-:W-:-:S03]  /*da60*/  LOP3.LUT P6, RZ, R3, 0xff, RZ, 0xc0, !PT ;  /* 0x000000ff03ff7812 */ /* 0x000fc600078cc0ff */
[----:B------:R-:W-:-:S04]  /*da70*/  FADD.FTZ R51, R154, -R51 ;  /* 0x800000339a337221 */ /* 0x000fc80000010000 */
[----:B012345:R-:W-:Y:S01]  /*da80*/  FFMA.FTZ R96, R128, R51, R80 ;  /* 0x0000003380607223 */ /* 0x03ffe20000010050 */
[----:B------:R-:W-:-:S03]  /*da90*/  FFMA.FTZ R51, R37, R104, R106 ;  /* 0x0000006825337223 */ /* 0x000fc6000001006a */
[----:B------:R-:W-:Y:S01]  /*daa0*/  FMUL.FTZ R96, R96, UR13 ;  /* 0x0000000d60607c20 */ /* 0x000fe20008410000 */
[----:B------:R-:W-:-:S04]  /*dab0*/  FADD.FTZ R51, R36, -R51 ;  /* 0x8000003324337221 */ /* 0x000fc80000010000 */
[----:B------:R-:W-:Y:S01]  /*dac0*/  SEL R100, R96, RZ, P6 ;  /* 0x000000ff60647207 */ /* 0x000fe20003000000 */
[----:B------:R-:W-:Y:S01]  /*dad0*/  FFMA.FTZ R97, R128, R51, R81 ;  /* 0x0000003380617223 */ /* 0x000fe20000010051 */
[----:B------:R-:W-:Y:S01]  /*dae0*/  LOP3.LUT P6, RZ, R4, 0xff, RZ, 0xc0, !PT ;  /* 0x000000ff04ff7812 */ /* 0x000fe200078cc0ff */
[----:B------:R-:W-:Y:S02]  /*daf0*/  FFMA.FTZ R51, R113, R104, R106 ;  /* 0x0000006871337223 */ /* 0x000fe4000001006a */
[----:B------:R-:W-:Y:S01]  /*db00*/  FMUL.FTZ R97, R97, UR13 ;  /* 0x0000000d61617c20 */ /* 0x000fe20008410000 */
[----:B------:R-:W-:Y:S01]  /*db10*/  SEL R96, R96, RZ, P6 ;  /* 0x000000ff60607207 */ /* 0x000fe20003000000 */
[----:B------:R-:W-:Y:S01]  /*db20*/  FADD.FTZ R51, R112, -R51 ;  /* 0x8000003370337221 */ /* 0x000fe20000010000 */
[----:B------:R-:W-:-:S03]  /*db30*/  LOP3.LUT P6, RZ, R3, 0xff00, RZ, 0xc0, !PT ;  /* 0x0000ff0003ff7812 */ /* 0x000fc600078cc0ff */
[----:B------:R-:W-:Y:S01]  /*db40*/  FFMA.FTZ R98, R128, R51, R82 ;  /* 0x0000003380627223 */ /* 0x000fe20000010052 */
[----:B------:R-:W-:Y:S01]  /*db50*/  SEL R101, R97, RZ, P6 ;  /* 0x000000ff61657207 */ /* 0x000fe20003000000 */
[----:B------:R-:W-:Y:S01]  /*db60*/  FFMA.FTZ R51, R143, R104, R106 ;  /* 0x000000688f337223 */ /* 0x000fe2000001006a */
[----:B------:R-:W-:Y:S01]  /*db70*/  LOP3.LUT P6, RZ, R4, 0xff00, RZ, 0xc0, !PT ;  /* 0x0000ff0004ff7812 */ /* 0x000fe200078cc0ff */
[----:B------:R-:W-:Y:S02]  /*db80*/  FMUL.FTZ R98, R98, UR13 ;  /* 0x0000000d62627c20 */ /* 0x000fe40008410000 */
[----:B------:R-:W-:Y:S01]  /*db90*/  FADD.FTZ R51, R144, -R51 ;  /* 0x8000003390337221 */ /* 0x000fe20000010000 */
[----:B------:R-:W-:Y:S02]  /*dba0*/  SEL R97, R97, RZ, P6 ;  /* 0x000000ff61617207 */ /* 0x000fe40003000000 */
[----:B------:R-:W-:Y:S01]  /*dbb0*/  LOP3.LUT P6, RZ, R3, 0xff0000, RZ, 0xc0, !PT ;  /* 0x00ff000003ff7812 */ /* 0x000fe200078cc0ff */
[----:B------:R-:W-:-:S03]  /*dbc0*/  FFMA.FTZ R51, R128, R51, R83 ;  /* 0x0000003380337223 */ /* 0x000fc60000010053 */
[----:B------:R-:W-:Y:S01]  /*dbd0*/  SEL R102, R98, RZ, P6 ;  /* 0x000000ff62667207 */ /* 0x000fe20003000000 */
[----:B------:R-:W-:Y:S01]  /*dbe0*/  FMUL.FTZ R51, R51, UR13 ;  /* 0x0000000d33337c20 */ /* 0x000fe20008410000 */
[----:B------:R-:W-:-:S04]  /*dbf0*/  LOP3.LUT P6, RZ, R4, 0xff0000, RZ, 0xc0, !PT ;  /* 0x00ff000004ff7812 */ /* 0x000fc800078cc0ff */
[----:B------:R-:W-:Y:S02]  /*dc00*/  SEL R98, R98, RZ, P6 ;  /* 0x000000ff62627207 */ /* 0x000fe40003000000 */
[----:B------:R-:W-:-:S04]  /*dc10*/  ISETP.GE.U32.AND P6, PT, R3, 0x1000000, PT ;  /* 0x010000000300780c */ /* 0x000fc80003fc6070 */
[----:B------:R-:W-:Y:S02]  /*dc20*/  SEL R103, R51, RZ, P6 ;  /* 0x000000ff33677207 */ /* 0x000fe40003000000 */
[----:B------:R-:W-:-:S04]  /*dc30*/  ISETP.GE.U32.AND P6, PT, R4, 0x1000000, PT ;  /* 0x010000000400780c */ /* 0x000fc80003fc6070 */
[----:B------:R-:W-:Y:S01]  /*dc40*/  SEL R99, R51, RZ, P6 ;  /* 0x000000ff33637207 */ /* 0x000fe20003000000 */
[----:B------:R-:W-:Y:S08]  /*dc50*/  BRA `(.L_x_5595) ;  /* 0x0000000800d07947 */ /* 0x000ff00003800000 */
.L_x_5593:
[----:B01234-:R-:W0:Y:S02]  /*dc60*/  LDC.64 R96, c[0x0][0x478] ;  /* 0x00011e00ff607b82 */ /* 0x01fe240000000a00 */
[----:B0-----:R-:W-:-:S04]  /*dc70*/  ISETP.NE.U32.AND P5, PT, R96, RZ, PT ;  /* 0x000000ff6000720c */ /* 0x001fc80003fa5070 */
        /* <DEDUP_REMOVED lines=14> */
[----:B------:R-:W-:-:S02]  /*dd60*/  FMUL.FTZ R51, R92, UR13 ;  /* 0x0000000d5c337c20 */ /* 0x000fc40008410000 */
[----:B------:R-:W-:-:S03]  /*dd70*/  FMUL.FTZ R95, R128, R95 ;  /* 0x0000005f805f7220 */ /* 0x000fc60000410000 */
        /* <DEDUP_REMOVED lines=19> */
.L_x_5596:
[----:B------:R-:W-:Y:S01]  /*deb0*/  FFMA.FTZ R51, R2, R104, R106 ;  /* 0x0000006802337223 */ /* 0x000fe2000001006a */
[----:B------:R-:W-:-:S03]  /*dec0*/  LOP3.LUT P6, RZ, R3, 0xff, RZ, 0xc0, !PT ;  /* 0x000000ff03ff7812 */ /* 0x000fc600078cc0ff */
[----:B------:R-:W-:-:S04]  /*ded0*/  FADD.FTZ R51, R154, -R51 ;  /* 0x800000339a337221 */ /* 0x000fc80000010000 */
[----:B-----5:R-:W-:Y:S01]  /*dee0*/  FMUL.FTZ R96, R128, R51 ;  /* 0x0000003380607220 */ /* 0x020fe20000410000 */
[----:B------:R-:W-:-:S03]  /*def0*/  FFMA.FTZ R51, R37, R104, R106 ;  /* 0x0000006825337223 */ /* 0x000fc6000001006a */
[----:B------:R-:W-:Y:S01]  /*df00*/  FMUL.FTZ R96, R96, UR13 ;  /* 0x0000000d60607c20 */ /* 0x000fe20008410000 */
[----:B------:R-:W-:-:S04]  /*df10*/  FADD.FTZ R51, R36, -R51 ;  /* 0x8000003324337221 */ /* 0x000fc80000010000 */
[----:B------:R-:W-:Y:S01]  /*df20*/  SEL R100, R96, RZ, P6 ;  /* 0x000000ff60647207 */ /* 0x000fe20003000000 */
[----:B------:R-:W-:Y:S01]  /*df30*/  FMUL.FTZ R97, R128, R51 ;  /* 0x0000003380617220 */ /* 0x000fe20000410000 */
[----:B------:R-:W-:Y:S01]  /*df40*/  LOP3.LUT P6, RZ, R4, 0xff, RZ, 0xc0, !PT ;  /* 0x000000ff04ff7812 */ /* 0x000fe200078cc0ff */
[----:B------:R-:W-:Y:S02]  /*df50*/  FFMA.FTZ R51, R113, R104, R106 ;  /* 0x0000006871337223 */ /* 0x000fe4000001006a */
[----:B------:R-:W-:Y:S01]  /*df60*/  FMUL.FTZ R97, R97, UR13 ;  /* 0x0000000d61617c20 */ /* 0x000fe20008410000 */
[----:B------:R-:W-:Y:S01]  /*df70*/  SEL R96, R96, RZ, P6 ;  /* 0x000000ff60607207 */ /* 0x000fe20003000000 */
[----:B------:R-:W-:Y:S01]  /*df80*/  FADD.FTZ R51, R112, -R51 ;  /* 0x8000003370337221 */ /* 0x000fe20000010000 */
[----:B------:R-:W-:-:S03]  /*df90*/  LOP3.LUT P6, RZ, R3, 0xff00, RZ, 0xc0, !PT ;  /* 0x0000ff0003ff7812 */ /* 0x000fc600078cc0ff */
[----:B------:R-:W-:Y:S01]  /*dfa0*/  FMUL.FTZ R98, R128, R51 ;  /* 0x0000003380627220 */ /* 0x000fe20000410000 */
[----:B------:R-:W-:Y:S01]  /*dfb0*/  SEL R101, R97, RZ, P6 ;  /* 0x000000ff61657207 */ /* 0x000fe20003000000 */
[----:B------:R-:W-:Y:S01]  /*dfc0*/  FFMA.FTZ R51, R143, R104, R106 ;  /* 0x000000688f337223 */ /* 0x000fe2000001006a */
[----:B------:R-:W-:Y:S01]  /*dfd0*/  LOP3.LUT P6, RZ, R4, 0xff00, RZ, 0xc0, !PT ;  /* 0x0000ff0004ff7812 */ /* 0x000fe200078cc0ff */
[----:B------:R-:W-:Y:S02]  /*dfe0*/  FMUL.FTZ R98, R98, UR13 ;  /* 0x0000000d62627c20 */ /* 0x000fe40008410000 */
[----:B------:R-:W-:Y:S01]  /*dff0*/  FADD.FTZ R51, R144, -R51 ;  /* 0x8000003390337221 */ /* 0x000fe20000010000 */
[----:B------:R-:W-:Y:S02]  /*e000*/  SEL R97, R97, RZ, P6 ;  /* 0x000000ff61617207 */ /* 0x000fe40003000000 */
[----:B------:R-:W-:Y:S01]  /*e010*/  LOP3.LUT P6, RZ, R3, 0xff0000, RZ, 0xc0, !PT ;  /* 0x00ff000003ff7812 */ /* 0x000fe200078cc0ff */
[----:B------:R-:W-:-:S03]  /*e020*/  FMUL.FTZ R51, R128, R51 ;  /* 0x0000003380337220 */ /* 0x000fc60000410000 */
        /* <DEDUP_REMOVED lines=9> */
.L_x_5592:
        /* <DEDUP_REMOVED lines=9> */
[----:B------:R-:W-:Y:S01]  /*e150*/  FADD.FTZ R92, R154, -R51 ;  /* 0x800000339a5c7221 */ /* 0x000fe20000010000 */
[----:B------:R-:W-:-:S03]  /*e160*/  FFMA.FTZ R51, R37, R104, R106 ;  /* 0x0000006825337223 */ /* 0x000fc6000001006a */
[----:B-----5:R-:W-:Y:S01]  /*e170*/  FFMA.FTZ R92, R128, R92, R80 ;  /* 0x0000005c805c7223 */ /* 0x020fe20000010050 */
[----:B------:R-:W-:Y:S01]  /*e180*/  FADD.FTZ R93, R36, -R51 ;  /* 0x80000033245d7221 */ /* 0x000fe20000010000 */
[----:B------:R-:W-:Y:S02]  /*e190*/  FFMA.FTZ R51, R113, R104, R106 ;  /* 0x0000006871337223 */ /* 0x000fe4000001006a */
[----:B------:R-:W-:Y:S01]  /*e1a0*/  FMUL.FTZ R94, R92, UR13 ;  /* 0x0000000d5c5e7c20 */ /* 0x000fe20008410000 */
[----:B------:R-:W-:Y:S01]  /*e1b0*/  FFMA.FTZ R93, R128, R93, R81 ;  /* 0x0000005d805d7223 */ /* 0x000fe20000010051 */
[----:B------:R-:W-:-:S03]  /*e1c0*/  FADD.FTZ R51, R112, -R51 ;  /* 0x8000003370337221 */ /* 0x000fc60000010000 */
[----:B------:R-:W-:Y:S01]  /*e1d0*/  SEL R100, R94, RZ, P6 ;  /* 0x000000ff5e647207 */ /* 0x000fe20003000000 */
[----:B------:R-:W-:Y:S01]  /*e1e0*/  FMUL.FTZ R95, R93, UR13 ;  /* 0x0000000d5d5f7c20 */ /* 0x000fe20008410000 */
[----:B------:R-:W-:Y:S01]  /*e1f0*/  LOP3.LUT P6, RZ, R3, 0xff00, RZ, 0xc0, !PT ;  /* 0x0000ff0003ff7812 */ /* 0x000fe200078cc0ff */
[----:B------:R-:W-:Y:S01]  /*e200*/  FFMA.FTZ R94, R128, R51, R82 ;  /* 0x00000033805e7223 */ /* 0x000fe20000010052 */
[----:B------:R-:W-:Y:S02]  /*e210*/  FFMA.FTZ R51, R143, R104, R106 ;  /* 0x000000688f337223 */ /* 0x000fe4000001006a */
[----:B------:R-:W-:Y:S02]  /*e220*/  SEL R101, R95, RZ, P6 ;  /* 0x000000ff5f657207 */ /* 0x000fe40003000000 */
[----:B------:R-:W-:Y:S01]  /*e230*/  FADD.FTZ R95, R144, -R51 ;  /* 0x80000033905f7221 */ /* 0x000fe20000010000 */
[----:B------:R-:W-:Y:S01]  /*e240*/  FMUL.FTZ R51, R94, UR13 ;  /* 0x0000000d5e337c20 */ /* 0x000fe20008410000 */
[----:B------:R-:W-:-:S02]  /*e250*/  LOP3.LUT P6, RZ, R3, 0xff0000, RZ, 0xc0, !PT ;  /* 0x00ff000003ff7812 */ /* 0x000fc400078cc0ff */
[----:B------:R-:W-:Y:S02]  /*e260*/  FFMA.FTZ R95, R128, R95, R83 ;  /* 0x0000005f805f7223 */ /* 0x000fe40000010053 */
[----:B------:R-:W-:Y:S02]  /*e270*/  SEL R102, R51, RZ, P6 ;  /* 0x000000ff33667207 */ /* 0x000fe40003000000 */
[----:B------:R-:W-:Y:S01]  /*e280*/  FMUL.FTZ R51, R95, UR13 ;  /* 0x0000000d5f337c20 */ /* 0x000fe20008410000 */
[----:B------:R-:W-:-:S04]  /*e290*/  ISETP.GE.U32.AND P6, PT, R3, 0x1000000, PT ;  /* 0x010000000300780c */ /* 0x000fc80003fc6070 */
[----:B------:R-:W-:Y:S01]  /*e2a0*/  SEL R103, R51, RZ, P6 ;  /* 0x000000ff33677207 */ /* 0x000fe20003000000 */
[----:B------:R-:W-:Y:S08]  /*e2b0*/  BRA `(.L_x_5595) ;  /* 0x0000000400387947 */ /* 0x000ff00003800000 */
.L_x_5598:
[-CC-:B------:R-:W-:Y:S01]  /*e2c0*/  FFMA.FTZ R51, R2, R104.reuse, R106.reuse ;  /* 0x0000006802337223 */ /* 0x180fe2000001006a */
[-CC-:B------:R-:W-:Y:S01]  /*e2d0*/  FFMA.FTZ R101, R37, R104.reuse, R106.reuse ;  /* 0x0000006825657223 */ /* 0x180fe2000001006a */
[----:B------:R-:W-:Y:S01]  /*e2e0*/  FFMA.FTZ R102, R113, R104, R106 ;  /* 0x0000006871667223 */ /* 0x000fe2000001006a */
[----:B------:R-:W-:Y:S01]  /*e2f0*/  LOP3.LUT P6, RZ, R3, 0xff, RZ, 0xc0, !PT ;  /* 0x000000ff03ff7812 */ /* 0x000fe200078cc0ff */
[----:B------:R-:W-:Y:S01]  /*e300*/  FADD.FTZ R51, R154, -R51 ;  /* 0x800000339a337221 */ /* 0x000fe20000010000 */
[----:B------:R-:W-:Y:S01]  /*e310*/  FADD.FTZ R101, R36, -R101 ;  /* 0x8000006524657221 */ /* 0x000fe20000010000 */
[----:B------:R-:W-:Y:S02]  /*e320*/  FADD.FTZ R102, R112, -R102 ;  /* 0x8000006670667221 */ /* 0x000fe40000010000 */
[C---:B-----5:R-:W-:Y:S01]  /*e330*/  FFMA.FTZ R51, R128.reuse, R51, R80 ;  /* 0x0000003380337223 */ /* 0x060fe20000010050 */
[C---:B------:R-:W-:Y:S01]  /*e340*/  FFMA.FTZ R101, R128.reuse, R101, R81 ;  /* 0x0000006580657223 */ /* 0x040fe20000010051 */
[----:B------:R-:W-:-:S02]  /*e350*/  FFMA.FTZ R102, R128, R102, R82 ;  /* 0x0000006680667223 */ /* 0x000fc40000010052 */
[----:B------:R-:W-:Y:S01]  /*e360*/  FMUL.FTZ R51, R51, UR13 ;  /* 0x0000000d33337c20 */ /* 0x000fe20008410000 */
[----:B------:R-:W-:Y:S01]  /*e370*/  FMUL.FTZ R101, R101, UR13 ;  /* 0x0000000d65657c20 */ /* 0x000fe20008410000 */
[----:B------:R-:W-:-:S03]  /*e380*/  FMUL.FTZ R102, R102, UR13 ;  /* 0x0000000d66667c20 */ /* 0x000fc60008410000 */
[----:B------:R-:W-:Y:S01]  /*e390*/  SEL R100, R51, RZ, P6 ;  /* 0x000000ff33647207 */ /* 0x000fe20003000000 */
[----:B------:R-:W-:Y:S01]  /*e3a0*/  FFMA.FTZ R51, R143, R104, R106 ;  /* 0x000000688f337223 */ /* 0x000fe2000001006a */
[----:B------:R-:W-:-:S03]  /*e3b0*/  LOP3.LUT P6, RZ, R3, 0xff00, RZ, 0xc0, !PT ;  /* 0x0000ff0003ff7812 */ /* 0x000fc600078cc0ff */
[----:B------:R-:W-:Y:S01]  /*e3c0*/  FADD.FTZ R51, R144, -R51 ;  /* 0x8000003390337221 */ /* 0x000fe20000010000 */
[----:B------:R-:W-:Y:S02]  /*e3d0*/  SEL R101, R101, RZ, P6 ;  /* 0x000000ff65657207 */ /* 0x000fe40003000000 */
[----:B------:R-:W-:Y:S01]  /*e3e0*/  LOP3.LUT P6, RZ, R3, 0xff0000, RZ, 0xc0, !PT ;  /* 0x00ff000003ff7812 */ /* 0x000fe200078cc0ff */
[----:B------:R-:W-:-:S03]  /*e3f0*/  FFMA.FTZ R51, R128, R51, R83 ;  /* 0x0000003380337223 */ /* 0x000fc60000010053 */
[----:B------:R-:W-:Y:S01]  /*e400*/  SEL R102, R102, RZ, P6 ;  /* 0x000000ff66667207 */ /* 0x000fe20003000000 */
[----:B------:R-:W-:Y:S01]  /*e410*/  FMUL.FTZ R51, R51, UR13 ;  /* 0x0000000d33337c20 */ /* 0x000fe20008410000 */
[----:B------:R-:W-:-:S04]  /*e420*/  ISETP.GE.U32.AND P6, PT, R3, 0x1000000, PT ;  /* 0x010000000300780c */ /* 0x000fc80003fc6070 */
[----:B------:R-:W-:Y:S01]  /*e430*/  SEL R103, R51, RZ, P6 ;  /* 0x000000ff33677207 */ /* 0x000fe20003000000 */
[----:B------:R-:W-:Y:S08]  /*e440*/  BRA `(.L_x_5595) ;  /* 0x0000000000d47947 */ /* 0x000ff00003800000 */
.L_x_5597:
        /* <DEDUP_REMOVED lines=8> */
[----:B-----5:R-:W-:Y:S01]  /*e4d0*/  FMUL.FTZ R92, R128, R92 ;  /* 0x0000005c805c7220 */ /* 0x020fe20000410000 */
[----:B------:R-:W-:Y:S01]  /*e4e0*/  FADD.FTZ R93, R36, -R51 ;  /* 0x80000033245d7221 */ /* 0x000fe20000010000 */
[----:B------:R-:W-:Y:S02]  /*e4f0*/  FFMA.FTZ R51, R113, R104, R106 ;  /* 0x0000006871337223 */ /* 0x000fe4000001006a */
[----:B------:R-:W-:Y:S01]  /*e500*/  FMUL.FTZ R94, R92, UR13 ;  /* 0x0000000d5c5e7c20 */ /* 0x000fe20008410000 */
[----:B------:R-:W-:Y:S01]  /*e510*/  FMUL.FTZ R93, R128, R93 ;  /* 0x0000005d805d7220 */ /* 0x000fe20000410000 */
[----:B------:R-:W-:-:S03]  /*e520*/  FADD.FTZ R51, R112, -R51 ;  /* 0x8000003370337221 */ /* 0x000fc60000010000 */
[----:B------:R-:W-:Y:S01]  /*e530*/  SEL R100, R94, RZ, P6 ;  /* 0x000000ff5e647207 */ /* 0x000fe20003000000 */
[----:B------:R-:W-:Y:S01]  /*e540*/  FMUL.FTZ R95, R93, UR13 ;  /* 0x0000000d5d5f7c20 */ /* 0x000fe20008410000 */
[----:B------:R-:W-:Y:S01]  /*e550*/  LOP3.LUT P6, RZ, R3, 0xff00, RZ, 0xc0, !PT ;  /* 0x0000ff0003ff7812 */ /* 0x000fe200078cc0ff */
[----:B------:R-:W-:Y:S01]  /*e560*/  FMUL.FTZ R94, R128, R51 ;  /* 0x00000033805e7220 */ /* 0x000fe20000410000 */
[----:B------:R-:W-:Y:S02]  /*e570*/  FFMA.FTZ R51, R143, R104, R106 ;  /* 0x000000688f337223 */ /* 0x000fe4000001006a */
[----:B------:R-:W-:Y:S02]  /*e580*/  SEL R101, R95, RZ, P6 ;  /* 0x000000ff5f657207 */ /* 0x000fe40003000000 */
[----:B------:R-:W-:Y:S01]  /*e590*/  FADD.FTZ R95, R144, -R51 ;  /* 0x80000033905f7221 */ /* 0x000fe20000010000 */
[----:B------:R-:W-:Y:S01]  /*e5a0*/  FMUL.FTZ R51, R94, UR13 ;  /* 0x0000000d5e337c20 */ /* 0x000fe20008410000 */
[----:B------:R-:W-:-:S02]  /*e5b0*/  LOP3.LUT P6, RZ, R3, 0xff0000, RZ, 0xc0, !PT ;  /* 0x00ff000003ff7812 */ /* 0x000fc400078cc0ff */
[----:B------:R-:W-:Y:S02]  /*e5c0*/  FMUL.FTZ R95, R128, R95 ;  /* 0x0000005f805f7220 */ /* 0x000fe40000410000 */
[----:B------:R-:W-:Y:S02]  /*e5d0*/  SEL R102, R51, RZ, P6 ;  /* 0x000000ff33667207 */ /* 0x000fe40003000000 */
[----:B------:R-:W-:Y:S01]  /*e5e0*/  FMUL.FTZ R51, R95, UR13 ;  /* 0x0000000d5f337c20 */ /* 0x000fe20008410000 */
[----:B------:R-:W-:-:S04]  /*e5f0*/  ISETP.GE.U32.AND P6, PT, R3, 0x1000000, PT ;  /* 0x010000000300780c */ /* 0x000fc80003fc6070 */
[----:B------:R-:W-:Y:S01]  /*e600*/  SEL R103, R51, RZ, P6 ;  /* 0x000000ff33677207 */ /* 0x000fe20003000000 */
[----:B------:R-:W-:Y:S08]  /*e610*/  BRA `(.L_x_5595) ;  /* 0x0000000000607947 */ /* 0x000ff00003800000 */
.L_x_5599:
[-CC-:B------:R-:W-:Y:S01]  /*e620*/  FFMA.FTZ R51, R2, R104.reuse, R106.reuse ;  /* 0x0000006802337223 */ /* 0x180fe2000001006a */
[-CC-:B------:R-:W-:Y:S01]  /*e630*/  FFMA.FTZ R101, R37, R104.reuse, R106.reuse ;  /* 0x0000006825657223 */ /* 0x180fe2000001006a */
[----:B------:R-:W-:Y:S01]  /*e640*/  FFMA.FTZ R102, R113, R104, R106 ;  /* 0x0000006871667223 */ /* 0x000fe2000001006a */
[----:B------:R-:W-:Y:S01]  /*e650*/  LOP3.LUT P6, RZ, R3, 0xff, RZ, 0xc0, !PT ;  /* 0x000000ff03ff7812 */ /* 0x000fe200078cc0ff */
[----:B------:R-:W-:Y:S01]  /*e660*/  FADD.FTZ R51, R154, -R51 ;  /* 0x800000339a337221 */ /* 0x000fe20000010000 */
[----:B------:R-:W-:Y:S01]  /*e670*/  FADD.FTZ R101, R36, -R101 ;  /* 0x8000006524657221 */ /* 0x000fe20000010000 */
[----:B------:R-:W-:Y:S02]  /*e680*/  FADD.FTZ R102, R112, -R102 ;  /* 0x8000006670667221 */ /* 0x000fe40000010000 */
[C---:B-----5:R-:W-:Y:S01]  /*e690*/  FMUL.FTZ R51, R128.reuse, R51 ;  /* 0x0000003380337220 */ /* 0x060fe20000410000 */
[C---:B------:R-:W-:Y:S01]  /*e6a0*/  FMUL.FTZ R101, R128.reuse, R101 ;  /* 0x0000006580657220 */ /* 0x040fe20000410000 */
[----:B------:R-:W-:-:S02]  /*e6b0*/  FMUL.FTZ R102, R128, R102 ;  /* 0x0000006680667220 */ /* 0x000fc40000410000 */
        /* <DEDUP_REMOVED lines=9> */
[----:B------:R-:W-:-:S03]  /*e750*/  FMUL.FTZ R51, R128, R51 ;  /* 0x0000003380337220 */ /* 0x000fc60000410000 */
[----:B------:R-:W-:Y:S01]  /*e760*/  SEL R102, R102, RZ, P6 ;  /* 0x000000ff66667207 */ /* 0x000fe20003000000 */
[----:B------:R-:W-:Y:S01]  /*e770*/  FMUL.FTZ R51, R51, UR13 ;  /* 0x0000000d33337c20 */ /* 0x000fe20008410000 */
[----:B------:R-:W-:-:S04]  /*e780*/  ISETP.GE.U32.AND P6, PT, R3, 0x1000000, PT ;  /* 0x010000000300780c */ /* 0x000fc80003fc6070 */
[----:B------:R-:W-:-:S09]  /*e790*/  SEL R103, R51, RZ, P6 ;  /* 0x000000ff33677207 */ /* 0x000fd20003000000 */
.L_x_5595:
        /* <DEDUP_REMOVED lines=10> */
.L_x_5591:
[----:B------:R-:W-:Y:S05]  /*e840*/  BSYNC.RECONVERGENT B1 ;  /* 0x0000000000017941 */ /* 0x000fea0003800200 */
.L_x_5590:
        /* <DEDUP_REMOVED lines=13> */
[----:B------:R-:W-:Y:S02]  /*e920*/  LOP3.LUT P6, RZ, R29, 0xff, RZ, 0xc0, !PT ;  /* 0x000000ff1dff7812 */ /* 0x000fe400078cc0ff */
[----:B------:R-:W-:Y:S01]  /*e930*/  LOP3.LUT P5, RZ, R28, 0xff, RZ, 0xc0, !PT ;  /* 0x000000ff1cff7812 */ /* 0x000fe200078ac0ff */
[----:B------:R-:W-:-:S04]  /*e940*/  FADD.FTZ R51, R153, -R51 ;  /* 0x8000003399337221 */ /* 0x000fc80000010000 */
[----:B-----5:R-:W-:Y:S01]  /*e950*/  FFMA.FTZ R92, R128, R51, R84 ;  /* 0x00000033805c7223 */ /* 0x020fe20000010054 */
[----:B------:R-:W-:-:S03]  /*e960*/  FFMA.FTZ R51, R35, R104, R106 ;  /* 0x0000006823337223 */ /* 0x000fc6000001006a */
[----:B------:R-:W-:Y:S01]  /*e970*/  FMUL.FTZ R94, R92, UR13 ;  /* 0x0000000d5c5e7c20 */ /* 0x000fe20008410000 */
[----:B------:R-:W-:Y:S01]  /*e980*/  FADD.FTZ R93, R34, -R51 ;  /* 0x80000033225d7221 */ /* 0x000fe20000010000 */
[----:B------:R-:W-:-:S03]  /*e990*/  FFMA.FTZ R51, R111, R104, R106 ;  /* 0x000000686f337223 */ /* 0x000fc6000001006a */
[----:B------:R-:W-:Y:S01]  /*e9a0*/  FFMA.FTZ R93, R128, R93, R85 ;  /* 0x0000005d805d7223 */ /* 0x000fe20000010055 */
[----:B------:R-:W-:Y:S01]  /*e9b0*/  FADD.FTZ R51, R110, -R51 ;  /* 0x800000336e337221 */ /* 0x000fe20000010000 */
[C---:B01234-:R-:W-:Y:S02]  /*e9c0*/  SEL R100, R94.reuse, RZ, P6 ;  /* 0x000000ff5e647207 */ /* 0x05ffe40003000000 */
[----:B------:R-:W-:Y:S01]  /*e9d0*/  SEL R96, R94, RZ, P5 ;  /* 0x000000ff5e607207 */ /* 0x000fe20002800000 */
[----:B------:R-:W-:Y:S01]  /*e9e0*/  FFMA.FTZ R94, R128, R51, R86 ;  /* 0x00000033805e7223 */ /* 0x000fe20000010056 */
[----:B------:R-:W-:Y:S01]  /*e9f0*/  FMUL.FTZ R97, R93, UR13 ;  /* 0x0000000d5d617c20 */ /* 0x000fe20008410000 */
[----:B------:R-:W-:Y:S01]  /*ea00*/  FFMA.FTZ R51, R145, R104, R106 ;  /* 0x0000006891337223 */ /* 0x000fe2000001006a */
[----:B------:R-:W-:Y:S02]  /*ea10*/  LOP3.LUT P6, RZ, R29, 0xff00, RZ, 0xc0, !PT ;  /* 0x0000ff001dff7812 */ /* 0x000fe400078cc0ff */
[----:B------:R-:W-:Y:S01]  /*ea20*/  LOP3.LUT P5, RZ, R28, 0xff00, RZ, 0xc0, !PT ;  /* 0x0000ff001cff7812 */ /* 0x000fe200078ac0ff */
[----:B------:R-:W-:Y:S01]  /*ea30*/  FADD.FTZ R95, R146, -R51 ;  /* 0x80000033925f7221 */ /* 0x000fe20000010000 */
[C---:B------:R-:W-:Y:S01]  /*ea40*/  SEL R101, R97.reuse, RZ, P6 ;  /* 0x000000ff61657207 */ /* 0x040fe20003000000 */
[----:B------:R-:W-:Y:S01]  /*ea50*/  FMUL.FTZ R51, R94, UR13 ;  /* 0x0000000d5e337c20 */ /* 0x000fe20008410000 */
[----:B------:R-:W-:Y:S01]  /*ea60*/  SEL R97, R97, RZ, P5 ;  /* 0x000000ff61617207 */ /* 0x000fe20002800000 */
[----:B------:R-:W-:Y:S01]  /*ea70*/  FFMA.FTZ R95, R128, R95, R87 ;  /* 0x0000005f805f7223 */ /* 0x000fe20000010057 */
[----:B------:R-:W-:-:S02]  /*ea80*/  LOP3.LUT P6, RZ, R29, 0xff0000, RZ, 0xc0, !PT ;  /* 0x00ff00001dff7812 */ /* 0x000fc400078cc0ff */
[C---:B------:R-:W-:Y:S02]  /*ea90*/  LOP3.LUT P5, RZ, R28.reuse, 0xff0000, RZ, 0xc0, !PT ;  /* 0x00ff00001cff7812 */ /* 0x040fe400078ac0ff */
[C---:B------:R-:W-:Y:S02]  /*eaa0*/  SEL R102, R51.reuse, RZ, P6 ;  /* 0x000000ff33667207 */ /* 0x040fe40003000000 */
[----:B------:R-:W-:Y:S01]  /*eab0*/  SEL R98, R51, RZ, P5 ;  /* 0x000000ff33627207 */ /* 0x000fe20002800000 */
[----:B------:R-:W-:Y:S01]  /*eac0*/  FMUL.FTZ R51, R95, UR13 ;  /* 0x0000000d5f337c20 */ /* 0x000fe20008410000 */
[----:B------:R-:W-:Y:S02]  /*ead0*/  ISETP.GE.U32.AND P6, PT, R29, 0x1000000, PT ;  /* 0x010000001d00780c */ /* 0x000fe40003fc6070 */
[----:B------:R-:W-:Y:S02]  /*eae0*/  ISETP.GE.U32.AND P5, PT, R28, 0x1000000, PT ;  /* 0x010000001c00780c */ /* 0x000fe40003fa6070 */
[----:B------:R-:W-:-:S02]  /*eaf0*/  SEL R103, R51, RZ, P6 ;  /* 0x000000ff33677207 */ /* 0x000fc40003000000 */
[----:B------:R-:W-:Y:S01]  /*eb00*/  SEL R99, R51, RZ, P5 ;  /* 0x000000ff33637207 */ /* 0x000fe20002800000 */
[----:B------:R-:W-:Y:S08]  /*eb10*/  BRA `(.L_x_5605) ;  /* 0x0000000c00547947 */ /* 0x000ff00003800000 */
.L_x_5604:
[-CC-:B------:R-:W-:Y:S01]  /*eb20*/  FFMA.FTZ R51, R30, R104.reuse, R106.reuse ;  /* 0x000000681e337223 */ /* 0x180fe2000001006a */
[-C--:B01234-:R-:W-:Y:S01]  /*eb30*/  FFMA.FTZ R98, R111, R104.reuse, R106 ;  /* 0x000000686f627223 */ /* 0x09ffe2000001006a */
[----:B------:R-:W-:Y:S02]  /*eb40*/  LOP3.LUT P6, RZ, R29, 0xff, RZ, 0xc0, !PT ;  /* 0x000000ff1dff7812 */ /* 0x000fe400078cc0ff */
[----:B------:R-:W-:Y:S01]  /*eb50*/  FADD.FTZ R51, R153, -R51 ;  /* 0x8000003399337221 */ /* 0x000fe20000010000 */
[----:B------:R-:W-:Y:S01]  /*eb60*/  LOP3.LUT P5, RZ, R28, 0xff, RZ, 0xc0, !PT ;  /* 0x000000ff1cff7812 */ /* 0x000fe200078ac0ff */
[----:B------:R-:W-:Y:S02]  /*eb70*/  FADD.FTZ R98, R110, -R98 ;  /* 0x800000626e627221 */ /* 0x000fe40000010000 */
[C---:B-----5:R-:W-:Y:S01]  /*eb80*/  FFMA.FTZ R96, R128.reuse, R51, R84 ;  /* 0x0000003380607223 */ /* 0x060fe20000010054 */
[----:B------:R-:W-:Y:S01]  /*eb90*/  FFMA.FTZ R51, R35, R104, R106 ;  /* 0x0000006823337223 */ /* 0x000fe2000001006a */
[----:B------:R-:W-:-:S02]  /*eba0*/  FFMA.FTZ R98, R128, R98, R86 ;  /* 0x0000006280627223 */ /* 0x000fc40000010056 */
[----:B------:R-:W-:Y:S01]  /*ebb0*/  FMUL.FTZ R96, R96, UR13 ;  /* 0x0000000d60607c20 */ /* 0x000fe20008410000 */
[----:B------:R-:W-:Y:S01]  /*ebc0*/  FADD.FTZ R51, R34, -R51 ;  /* 0x8000003322337221 */ /* 0x000fe20000010000 */
[----:B------:R-:W-:-:S03]  /*ebd0*/  FMUL.FTZ R98, R98, UR13 ;  /* 0x0000000d62627c20 */ /* 0x000fc60008410000 */
[----:B------:R-:W-:Y:S01]  /*ebe0*/  FFMA.FTZ R51, R128, R51, R85 ;  /* 0x0000003380337223 */ /* 0x000fe20000010055 */
[C---:B------:R-:W-:Y:S02]  /*ebf0*/  SEL R100, R96.reuse, RZ, P6 ;  /* 0x000000ff60647207 */ /* 0x040fe40003000000 */
[----:B------:R-:W-:Y:S01]  /*ec00*/  LOP3.LUT P6, RZ, R29, 0xff00, RZ, 0xc0, !PT ;  /* 0x0000ff001dff7812 */ /* 0x000fe200078cc0ff */
[----:B------:R-:W-:Y:S01]  /*ec10*/  FMUL.FTZ R97, R51, UR13 ;  /* 0x0000000d33617c20 */ /* 0x000fe20008410000 */
[----:B------:R-:W-:Y:S01]  /*ec20*/  FFMA.FTZ R51, R145, R104, R106 ;  /* 0x0000006891337223 */ /* 0x000fe2000001006a */
[----:B------:R-:W-:Y:S02]  /*ec30*/  SEL R96, R96, RZ, P5 ;  /* 0x000000ff60607207 */ /* 0x000fe40002800000 */
[----:B------:R-:W-:Y:S01]  /*ec40*/  LOP3.LUT P5, RZ, R28, 0xff00, RZ, 0xc0, !PT ;  /* 0x0000ff001cff7812 */ /* 0x000fe200078ac0ff */
[----:B------:R-:W-:Y:S01]  /*ec50*/  FADD.FTZ R51, R146, -R51 ;  /* 0x8000003392337221 */ /* 0x000fe20000010000 */
[----:B------:R-:W-:-:S02]  /*ec60*/  SEL R101, R97, RZ, P6 ;  /* 0x000000ff61657207 */ /* 0x000fc40003000000 */
[----:B------:R-:W-:Y:S01]  /*ec70*/  LOP3.LUT P6, RZ, R29, 0xff0000, RZ, 0xc0, !PT ;  /* 0x00ff00001dff7812 */ /* 0x000fe200078cc0ff */
[----:B------:R-:W-:Y:S01]  /*ec80*/  FFMA.FTZ R51, R128, R51, R87 ;  /* 0x0000003380337223 */ /* 0x000fe20000010057 */
[----:B------:R-:W-:Y:S02]  /*ec90*/  SEL R97, R97, RZ, P5 ;  /* 0x000000ff61617207 */ /* 0x000fe40002800000 */
[----:B------:R-:W-:Y:S01]  /*eca0*/  LOP3.LUT P5, RZ, R28, 0xff0000, RZ, 0xc0, !PT ;  /* 0x00ff00001cff7812 */ /* 0x000fe200078ac0ff */
[----:B------:R-:W-:Y:S01]  /*ecb0*/  FMUL.FTZ R51, R51, UR13 ;  /* 0x0000000d33337c20 */ /* 0x000fe20008410000 */
[C---:B------:R-:W-:Y:S02]  /*ecc0*/  SEL R102, R98.reuse, RZ, P6 ;  /* 0x000000ff62667207 */ /* 0x040fe40003000000 */
[----:B------:R-:W-:Y:S02]  /*ecd0*/  SEL R98, R98, RZ, P5 ;  /* 0x000000ff62627207 */ /* 0x000fe40002800000 */
[----:B------:R-:W-:-:S02]  /*ece0*/  ISETP.GE.U32.AND P6, PT, R29, 0x1000000, PT ;  /* 0x010000001d00780c */ /* 0x000fc40003fc6070 */
[----:B------:R-:W-:Y:S02]  /*ecf0*/  ISETP.GE.U32.AND P5, PT, R28, 0x1000000, PT ;  /* 0x010000001c00780c */ /* 0x000fe40003fa6070 */
[C---:B------:R-:W-:Y:S02]  /*ed00*/  SEL R103, R51.reuse, RZ, P6 ;  /* 0x000000ff33677207 */ /* 0x040fe40003000000 */
[----:B------:R-:W-:Y:S01]  /*ed10*/  SEL R99, R51, RZ, P5 ;  /* 0x000000ff33637207 */ /* 0x000fe20002800000 */
[----:B------:R-:W-:Y:S08]  /*ed20*/  BRA `(.L_x_5605) ;  /* 0x0000000800d07947 */ /* 0x000ff00003800000 */
.L_x_5603:
[----:B01234-:R-:W0:Y:S02]  /*ed30*/  LDC.64 R96, c[0x0][0x478] ;  /* 0x00011e00ff607b82 */ /* 0x01fe240000000a00 */
[----:B0-----:R-:W-:-:S04]  /*ed40*/  ISETP.NE.U32.AND P4, PT, R96, RZ, PT ;  /* 0x000000ff6000720c */ /* 0x001fc80003f85070 */
[----:B------:R-:W-:-:S13]  /*ed50*/  ISETP.NE.AND.EX P4, PT, R97, RZ, PT, P4 ;  /* 0x000000ff6100720c */ /* 0x000fda0003f85340 */
[----:B------:R-:W-:Y:S05]  /*ed60*/  @!P4 BRA `(.L_x_5606) ;  /* 0x000000000084c947 */ /* 0x000fea0003800000 */
[----:B------:R-:W-:Y:S01]  /*ed70*/  FFMA.FTZ R51, R30, R104, R106 ;  /* 0x000000681e337223 */ /* 0x000fe2000001006a */
[----:B------:R-:W-:Y:S02]  /*ed80*/  LOP3.LUT P6, RZ, R29, 0xff, RZ, 0xc0, !PT ;  /* 0x000000ff1dff7812 */ /* 0x000fe400078cc0ff */
[----:B------:R-:W-:Y:S01]  /*ed90*/  LOP3.LUT P5, RZ, R28, 0xff, RZ, 0xc0, !PT ;  /* 0x000000ff1cff7812 */ /* 0x000fe200078ac0ff */
[----:B------:R-:W-:-:S04]  /*eda0*/  FADD.FTZ R51, R153, -R51 ;  /* 0x8000003399337221 */ /* 0x000fc80000010000 */
[----:B-----5:R-:W-:Y:S01]  /*edb0*/  FMUL.FTZ R92, R128, R51 ;  /* 0x00000033805c7220 */ /* 0x020fe20000410000 */
[----:B------:R-:W-:-:S03]  /*edc0*/  FFMA.FTZ R51, R35, R104, R106 ;  /* 0x0000006823337223 */ /* 0x000fc6000001006a */
[----:B------:R-:W-:Y:S01]  /*edd0*/  FMUL.FTZ R94, R92, UR13 ;  /* 0x0000000d5c5e7c20 */ /* 0x000fe20008410000 */
[----:B------:R-:W-:Y:S01]  /*ede0*/  FADD.FTZ R93, R34, -R51 ;  /* 0x80000033225d7221 */ /* 0x000fe20000010000 */
[----:B------:R-:W-:-:S03]  /*edf0*/  FFMA.FTZ R51, R111, R104, R106 ;  /* 0x000000686f337223 */ /* 0x000fc6000001006a */
[----:B------:R-:W-:Y:S01]  /*ee00*/  FMUL.FTZ R93, R128, R93 ;  /* 0x0000005d805d7220 */ /* 0x000fe20000410000 */
[----:B------:R-:W-:Y:S01]  /*ee10*/  FADD.FTZ R51, R110, -R51 ;  /* 0x800000336e337221 */ /* 0x000fe20000010000 */
[C---:B------:R-:W-:Y:S02]  /*ee20*/  SEL R100, R94.reuse, RZ, P6 ;  /* 0x000000ff5e647207 */ /* 0x040fe40003000000 */
[----:B------:R-:W-:Y:S01]  /*ee30*/  SEL R96, R94, RZ, P5 ;  /* 0x000000ff5e607207 */ /* 0x000fe20002800000 */
[----:B------:R-:W-:Y:S01]  /*ee40*/  FMUL.FTZ R94, R128, R51 ;  /* 0x00000033805e7220 */ /* 0x000fe20000410000 */
        /* <DEDUP_REMOVED lines=8> */
[----:B------:R-:W-:Y:S01]  /*eed0*/  FMUL.FTZ R95, R128, R95 ;  /* 0x0000005f805f7220 */ /* 0x000fe20000410000 */
        /* <DEDUP_REMOVED lines=10> */
.L_x_5606:
[-CC-:B------:R-:W-:Y:S01]  /*ef80*/  FFMA.FTZ R51, R30, R104.reuse, R106.reuse ;  /* 0x000000681e337223 */ /* 0x180fe2000001006a */
[-C--:B------:R-:W-:Y:S01]  /*ef90*/  FFMA.FTZ R98, R111, R104.reuse, R106 ;  /* 0x000000686f627223 */ /* 0x080fe2000001006a */
[----:B------:R-:W-:Y:S02]  /*efa0*/  LOP3.LUT P6, RZ, R29, 0xff, RZ, 0xc0, !PT ;  /* 0x000000ff1dff7812 */ /* 0x000fe400078cc0ff */
[----:B------:R-:W-:Y:S01]  /*efb0*/  FADD.FTZ R51, R153, -R51 ;  /* 0x8000003399337221 */ /* 0x000fe20000010000 */
[----:B------:R-:W-:Y:S01]  /*efc0*/  LOP3.LUT P5, RZ, R28, 0xff, RZ, 0xc0, !PT ;  /* 0x000000ff1cff7812 */ /* 0x000fe200078ac0ff */
        /* <DEDUP_REMOVED lines=17> */
[----:B------:R-:W-:Y:S01]  /*f0e0*/  FMUL.FTZ R51, R128, R51 ;  /* 0x0000003380337220 */ /* 0x000fe20000410000 */
        /* <DEDUP_REMOVED lines=10> */
.L_x_5602:
[----:B------:R-:W-:-:S04]  /*f190*/  UISETP.NE.U32.AND UP0, UPT, UR24, URZ, UPT ;  /* 0x000000ff1800728c */ /* 0x000fc8000bf05070 */
[----:B------:R-:W-:-:S09]  /*f1a0*/  UISETP.NE.AND.EX UP0, UPT, UR25, URZ, UPT, UP0 ;  /* 0x000000ff1900728c */ /* 0x000fd2000bf05300 */
[----:B------:R-:W-:Y:S05]  /*f1b0*/  BRA.U !UP0, `(.L_x_5607) ;  /* 0x0000000108d87547 */ /* 0x000fea000b800000 */
[----:B01234-:R-:W0:Y:S02]  /*f1c0*/  LDC.64 R100, c[0x0][0x478] ;  /* 0x00011e00ff647b82 */ /* 0x01fe240000000a00 */
[----:B0-----:R-:W-:-:S04]  /*f1d0*/  ISETP.NE.U32.AND P4, PT, R100, RZ, PT ;  /* 0x000000ff6400720c */ /* 0x001fc80003f85070 */
[----:B------:R-:W-:-:S13]  /*f1e0*/  ISETP.NE.AND.EX P4, PT, R101, RZ, PT, P4 ;  /* 0x000000ff6500720c */ /* 0x000fda0003f85340 */
[----:B------:R-:W-:Y:S05]  /*f1f0*/  @!P4 BRA `(.L_x_5608) ;  /* 0x000000000064c947 */ /* 0x000fea0003800000 */
[-CC-:B------:R-:W-:Y:S01]  /*f200*/  FFMA.FTZ R51, R30, R104.reuse, R106.reuse ;  /* 0x000000681e337223 */ /* 0x180fe2000001006a */
[-CC-:B------:R-:W-:Y:S01]  /*f210*/  FFMA.FTZ R94, R111, R104.reuse, R106.reuse ;  /* 0x000000686f5e7223 */ /* 0x180fe2000001006a */
[-CC-:B------:R-:W-:Y:S01]  /*f220*/  FFMA.FTZ R95, R145, R104.reuse, R106.reuse ;  /* 0x00000068915f7223 */ /* 0x180fe2000001006a */
[----:B------:R-:W-:Y:S01]  /*f230*/  LOP3.LUT P6, RZ, R29, 0xff, RZ, 0xc0, !PT ;  /* 0x000000ff1dff7812 */ /* 0x000fe200078cc0ff */
[----:B------:R-:W-:Y:S01]  /*f240*/  FADD.FTZ R92, R153, -R51 ;  /* 0x80000033995c7221 */ /* 0x000fe20000010000 */
[----:B------:R-:W-:Y:S01]  /*f250*/  FFMA.FTZ R51, R35, R104, R106 ;  /* 0x0000006823337223 */ /* 0x000fe2000001006a */
[----:B------:R-:W-:Y:S01]  /*f260*/  FADD.FTZ R94, R110, -R94 ;  /* 0x8000005e6e5e7221 */ /* 0x000fe20000010000 */
[----:B------:R-:W-:Y:S01]  /*f270*/  FADD.FTZ R95, R146, -R95 ;  /* 0x8000005f925f7221 */ /* 0x000fe20000010000 */
[----:B-----5:R-:W-:Y:S01]  /*f280*/  FFMA.FTZ R92, R128, R92, R84 ;  /* 0x0000005c805c7223 */ /* 0x020fe20000010054 */
[----:B------:R-:W-:Y:S01]  /*f290*/  FADD.FTZ R93, R34, -R51 ;  /* 0x80000033225d7221 */ /* 0x000fe20000010000 */
[----:B------:R-:W-:Y:S01]  /*f2a0*/  LOP3.LUT P5, RZ, R29, 0xff00, RZ, 0xc0, !PT ;  /* 0x0000ff001dff7812 */ /* 0x000fe200078ac0ff */
[----:B------:R-:W-:Y:S01]  /*f2b0*/  FFMA.FTZ R94, R128, R94, R86 ;  /* 0x0000005e805e7223 */ /* 0x000fe20000010056 */
[----:B------:R-:W-:Y:S01]  /*f2c0*/  FMUL.FTZ R51, R92, UR13 ;  /* 0x0000000d5c337c20 */ /* 0x000fe20008410000 */
[C---:B------:R-:W-:Y:S01]  /*f2d0*/  FFMA.FTZ R93, R128.reuse, R93, R85 ;  /* 0x0000005d805d7223 */ /* 0x040fe20000010055 */
[----:B------:R-:W-:Y:S01]  /*f2e0*/  FFMA.FTZ R95, R128, R95, R87 ;  /* 0x0000005f805f7223 */ /* 0x000fe20000010057 */
[----:B------:R-:W-:-:S02]  /*f2f0*/  FMUL.FTZ R102, R94, UR13 ;  /* 0x0000000d5e667c20 */ /* 0x000fc40008410000 */
[----:B------:R-:W-:Y:S01]  /*f300*/  SEL R100, R51, RZ, P6 ;  /* 0x000000ff33647207 */ /* 0x000fe20003000000 */
[----:B------:R-:W-:Y:S01]  /*f310*/  FMUL.FTZ R51, R93, UR13 ;  /* 0x0000000d5d337c20 */ /* 0x000fe20008410000 */
[----:B------:R-:W-:-:S04]  /*f320*/  LOP3.LUT P6, RZ, R29, 0xff0000, RZ, 0xc0, !PT ;  /* 0x00ff00001dff7812 */ /* 0x000fc800078cc0ff */
[----:B------:R-:W-:Y:S01]  /*f330*/  SEL R101, R51, RZ, P5 ;  /* 0x000000ff33657207 */ /* 0x000fe20002800000 */
[----:B------:R-:W-:Y:S01]  /*f340*/  FMUL.FTZ R51, R95, UR13 ;  /* 0x0000000d5f337c20 */ /* 0x000fe20008410000 */
[----:B------:R-:W-:Y:S02]  /*f350*/  ISETP.GE.U32.AND P5, PT, R29, 0x1000000, PT ;  /* 0x010000001d00780c */ /* 0x000fe40003fa6070 */
[----:B------:R-:W-:Y:S02]  /*f360*/  SEL R102, R102, RZ, P6 ;  /* 0x000000ff66667207 */ /* 0x000fe40003000000 */
[----:B------:R-:W-:Y:S01]  /*f370*/  SEL R103, R51, RZ, P5 ;  /* 0x000000ff33677207 */ /* 0x000fe20002800000 */
[----:B------:R-:W-:Y:S08]  /*f380*/  BRA `(.L_x_5605) ;  /* 0x0000000400387947 */ /* 0x000ff00003800000 */
.L_x_5608:
[-CC-:B------:R-:W-:Y:S01]  /*f390*/  FFMA.FTZ R51, R30, R104.reuse, R106.reuse ;  /* 0x000000681e337223 */ /* 0x180fe2000001006a */
[-CC-:B------:R-:W-:Y:S01]  /*f3a0*/  FFMA.FTZ R101, R35, R104.reuse, R106.reuse ;  /* 0x0000006823657223 */ /* 0x180fe2000001006a */
[----:B------:R-:W-:Y:S01]  /*f3b0*/  FFMA.FTZ R102, R111, R104, R106 ;  /* 0x000000686f667223 */ /* 0x000fe2000001006a */
[----:B------:R-:W-:Y:S01]  /*f3c0*/  LOP3.LUT P6, RZ, R29, 0xff, RZ, 0xc0, !PT ;  /* 0x000000ff1dff7812 */ /* 0x000fe200078cc0ff */
[----:B------:R-:W-:Y:S01]  /*f3d0*/  FADD.FTZ R51, R153, -R51 ;  /* 0x8000003399337221 */ /* 0x000fe20000010000 */
[----:B------:R-:W-:Y:S01]  /*f3e0*/  FADD.FTZ R101, R34, -R101 ;  /* 0x8000006522657221 */ /* 0x000fe20000010000 */
[----:B------:R-:W-:Y:S01]  /*f3f0*/  FADD.FTZ R102, R110, -R102 ;  /* 0x800000666e667221 */ /* 0x000fe20000010000 */
[----:B------:R-:W-:Y:S01]  /*f400*/  LOP3.LUT P5, RZ, R29, 0xff00, RZ, 0xc0, !PT ;  /* 0x0000ff001dff7812 */ /* 0x000fe200078ac0ff */
[C---:B-----5:R-:W-:Y:S01]  /*f410*/  FFMA.FTZ R51, R128.reuse, R51, R84 ;  /* 0x0000003380337223 */ /* 0x060fe20000010054 */
[C---:B------:R-:W-:Y:S01]  /*f420*/  FFMA.FTZ R101, R128.reuse, R101, R85 ;  /* 0x0000006580657223 */ /* 0x040fe20000010055 */
[----:B------:R-:W-:-:S02]  /*f430*/  FFMA.FTZ R102, R128, R102, R86 ;  /* 0x0000006680667223 */ /* 0x000fc40000010056 */
[----:B------:R-:W-:Y:S01]  /*f440*/  FMUL.FTZ R100, R51, UR13 ;  /* 0x0000000d33647c20 */ /* 0x000fe20008410000 */
[----:B------:R-:W-:Y:S01]  /*f450*/  FFMA.FTZ R51, R145, R104, R106 ;  /* 0x0000006891337223 */ /* 0x000fe2000001006a */
[----:B------:R-:W-:Y:S01]  /*f460*/  FMUL.FTZ R101, R101, UR13 ;  /* 0x0000000d65657c20 */ /* 0x000fe20008410000 */
[----:B------:R-:W-:Y:S02]  /*f470*/  FMUL.FTZ R102, R102, UR13 ;  /* 0x0000000d66667c20 */ /* 0x000fe40008410000 */
[----:B------:R-:W-:Y:S01]  /*f480*/  FADD.FTZ R51, R146, -R51 ;  /* 0x8000003392337221 */ /* 0x000fe20000010000 */
[----:B------:R-:W-:Y:S02]  /*f490*/  SEL R100, R100, RZ, P6 ;  /* 0x000000ff64647207 */ /* 0x000fe40003000000 */
[----:B------:R-:W-:Y:S01]  /*f4a0*/  SEL R101, R101, RZ, P5 ;  /* 0x000000ff65657207 */ /* 0x000fe20002800000 */
[----:B------:R-:W-:Y:S01]  /*f4b0*/  FFMA.FTZ R51, R128, R51, R87 ;  /* 0x0000003380337223 */ /* 0x000fe20000010057 */
[----:B------:R-:W-:-:S02]  /*f4c0*/  LOP3.LUT P6, RZ, R29, 0xff0000, RZ, 0xc0, !PT ;  /* 0x00ff00001dff7812 */ /* 0x000fc400078cc0ff */
[----:B------:R-:W-:Y:S01]  /*f4d0*/  ISETP.GE.U32.AND P5, PT, R29, 0x1000000, PT ;  /* 0x010000001d00780c */ /* 0x000fe20003fa6070 */
[----:B------:R-:W-:Y:S01]  /*f4e0*/  FMUL.FTZ R51, R51, UR13 ;  /* 0x0000000d33337c20 */ /* 0x000fe20008410000 */
[----:B------:R-:W-:-:S04]  /*f4f0*/  SEL R102, R102, RZ, P6 ;  /* 0x000000ff66667207 */ /* 0x000fc80003000000 */
[----:B------:R-:W-:Y:S01]  /*f500*/  SEL R103, R51, RZ, P5 ;  /* 0x000000ff33677207 */ /* 0x000fe20002800000 */
[----:B------:R-:W-:Y:S06]  /*f510*/  BRA `(.L_x_5605) ;  /* 0x0000000000d47947 */ /* 0x000fec0003800000 */
.L_x_5607:
        /* <DEDUP_REMOVED lines=12> */
[----:B-----5:R-:W-:Y:S01]  /*f5e0*/  FMUL.FTZ R92, R128, R92 ;  /* 0x0000005c805c7220 */ /* 0x020fe20000410000 */
[----:B------:R-:W-:Y:S01]  /*f5f0*/  FADD.FTZ R93, R34, -R51 ;  /* 0x80000033225d7221 */ /* 0x000fe20000010000 */
[----:B------:R-:W-:Y:S01]  /*f600*/  LOP3.LUT P5, RZ, R29, 0xff00, RZ, 0xc0, !PT ;  /* 0x0000ff001dff7812 */ /* 0x000fe200078ac0ff */
[----:B------:R-:W-:Y:S01]  /*f610*/  FMUL.FTZ R94, R128, R94 ;  /* 0x0000005e805e7220 */ /* 0x000fe20000410000 */
[----:B------:R-:W-:Y:S01]  /*f620*/  FMUL.FTZ R51, R92, UR13 ;  /* 0x0000000d5c337c20 */ /* 0x000fe20008410000 */
[C---:B------:R-:W-:Y:S01]  /*f630*/  FMUL.FTZ R93, R128.reuse, R93 ;  /* 0x0000005d805d7220 */ /* 0x040fe20000410000 */
[----:B------:R-:W-:Y:S01]  /*f640*/  FMUL.FTZ R95, R128, R95 ;  /* 0x0000005f805f7220 */ /* 0x000fe20000410000 */
        /* <DEDUP_REMOVED lines=10> */
.L_x_5609:
        /* <DEDUP_REMOVED lines=8> */
[C---:B-----5:R-:W-:Y:S01]  /*f770*/  FMUL.FTZ R51, R128.reuse, R51 ;  /* 0x0000003380337220 */ /* 0x060fe20000410000 */
[C---:B------:R-:W-:Y:S01]  /*f780*/  FMUL.FTZ R101, R128.reuse, R101 ;  /* 0x0000006580657220 */ /* 0x040fe20000410000 */
[----:B------:R-:W-:-:S02]  /*f790*/  FMUL.FTZ R102, R128, R102 ;  /* 0x0000006680667220 */ /* 0x000fc40000410000 */
[----:B------:R-:W-:Y:S01]  /*f7a0*/  FMUL.FTZ R100, R51, UR13 ;  /* 0x0000000d33647c20 */ /* 0x000fe20008410000 */
[----:B------:R-:W-:Y:S01]  /*f7b0*/  FFMA.FTZ R51, R145, R104, R106 ;  /* 0x0000006891337223 */ /* 0x000fe2000001006a */
[----:B------:R-:W-:Y:S01]  /*f7c0*/  FMUL.FTZ R101, R101, UR13 ;  /* 0x0000000d65657c20 */ /* 0x000fe20008410000 */
[----:B------:R-:W-:Y:S02]  /*f7d0*/  FMUL.FTZ R102, R102, UR13 ;  /* 0x0000000d66667c20 */ /* 0x000fe40008410000 */
[----:B------:R-:W-:Y:S01]  /*f7e0*/  FADD.FTZ R51, R146, -R51 ;  /* 0x8000003392337221 */ /* 0x000fe20000010000 */
[----:B------:R-:W-:Y:S02]  /*f7f0*/  SEL R100, R100, RZ, P6 ;  /* 0x000000ff64647207 */ /* 0x000fe40003000000 */
[----:B------:R-:W-:Y:S01]  /*f800*/  SEL R101, R101, RZ, P5 ;  /* 0x000000ff65657207 */ /* 0x000fe20002800000 */
[----:B------:R-:W-:Y:S01]  /*f810*/  FMUL.FTZ R51, R128, R51 ;  /* 0x0000003380337220 */ /* 0x000fe20000410000 */
[----:B------:R-:W-:-:S02]  /*f820*/  LOP3.LUT P6, RZ, R29, 0xff0000, RZ, 0xc0, !PT ;  /* 0x00ff00001dff7812 */ /* 0x000fc400078cc0ff */
[----:B------:R-:W-:Y:S01]  /*f830*/  ISETP.GE.U32.AND P5, PT, R29, 0x1000000, PT ;  /* 0x010000001d00780c */ /* 0x000fe20003fa6070 */
[----:B------:R-:W-:Y:S01]  /*f840*/  FMUL.FTZ R51, R51, UR13 ;  /* 0x0000000d33337c20 */ /* 0x000fe20008410000 */
[----:B------:R-:W-:-:S04]  /*f850*/  SEL R102, R102, RZ, P6 ;  /* 0x000000ff66667207 */ /* 0x000fc80003000000 */
[----:B------:R-:W-:-:S07]  /*f860*/  SEL R103, R51, RZ, P5 ;  /* 0x000000ff33677207 */ /* 0x000fce0002800000 */
.L_x_5605:
        /* <DEDUP_REMOVED lines=10> */
.L_x_5601:
[----:B------:R-:W-:Y:S05]  /*f910*/  BSYNC.RECONVERGENT B1 ;  /* 0x0000000000017941 */ /* 0x000fea0003800200 */
.L_x_5600:
        /* <DEDUP_REMOVED lines=20> */
[C---:B-----5:R-:W-:Y:S01]  /*fa60*/  FFMA.FTZ R92, R128.reuse, R92, R88 ;  /* 0x0000005c805c7223 */ /* 0x060fe20000010058 */
[C---:B------:R-:W-:Y:S01]  /*fa70*/  FFMA.FTZ R93, R128.reuse, R93, R89 ;  /* 0x0000005d805d7223 */ /* 0x040fe20000010059 */
[----:B------:R-:W-:Y:S01]  /*fa80*/  FFMA.FTZ R94, R128, R51, R90 ;  /* 0x00000033805e7223 */ /* 0x000fe2000001005a */
[----:B------:R-:W-:Y:S01]  /*fa90*/  LOP3.LUT P4, RZ, R31, 0xff, RZ, 0xc0, !PT ;  /* 0x000000ff1fff7812 */ /* 0x000fe2000788c0ff */
[----:B01234-:R-:W-:Y:S01]  /*faa0*/  FMUL.FTZ R96, R92, UR13 ;  /* 0x0000000d5c607c20 */ /* 0x01ffe20008410000 */
[----:B------:R-:W-:Y:S01]  /*fab0*/  FADD.FTZ R95, R147, -R95 ;  /* 0x8000005f935f7221 */ /* 0x000fe20000010000 */
[----:B------:R-:W-:Y:S01]  /*fac0*/  FMUL.FTZ R51, R93, UR13 ;  /* 0x0000000d5d337c20 */ /* 0x000fe20008410000 */
[----:B------:R-:W-:Y:S01]  /*fad0*/  LOP3.LUT P6, RZ, R32, 0xff00, RZ, 0xc0, !PT ;  /* 0x0000ff0020ff7812 */ /* 0x000fe200078cc0ff */
[----:B------:R-:W-:Y:S01]  /*fae0*/  FMUL.FTZ R98, R94, UR13 ;  /* 0x0000000d5e627c20 */ /* 0x000fe20008410000 */
[----:B------:R-:W-:Y:S01]  /*faf0*/  SEL R100, R96, RZ, P5 ;  /* 0x000000ff60647207 */ /* 0x000fe20002800000 */
[----:B------:R-:W-:Y:S01]  /*fb00*/  FFMA.FTZ R95, R128, R95, R91 ;  /* 0x0000005f805f7223 */ /* 0x000fe2000001005b */
[----:B------:R-:W-:-:S02]  /*fb10*/  LOP3.LUT P5, RZ, R31, 0xff00, RZ, 0xc0, !PT ;  /* 0x0000ff001fff7812 */ /* 0x000fc400078ac0ff */
[----:B------:R-:W-:Y:S02]  /*fb20*/  SEL R96, R96, RZ, P4 ;  /* 0x000000ff60607207 */ /* 0x000fe40002000000 */
[----:B------:R-:W-:Y:S02]  /*fb30*/  LOP3.LUT P4, RZ, R32, 0xff0000, RZ, 0xc0, !PT ;  /* 0x00ff000020ff7812 */ /* 0x000fe4000788c0ff */
[C---:B------:R-:W-:Y:S02]  /*fb40*/  SEL R101, R51.reuse, RZ, P6 ;  /* 0x000000ff33657207 */ /* 0x040fe40003000000 */
[----:B------:R-:W-:Y:S01]  /*fb50*/  SEL R97, R51, RZ, P5 ;  /* 0x000000ff33617207 */ /* 0x000fe20002800000 */
[----:B------:R-:W-:Y:S01]  /*fb60*/  FMUL.FTZ R51, R95, UR13 ;  /* 0x0000000d5f337c20 */ /* 0x000fe20008410000 */
[----:B------:R-:W-:Y:S02]  /*fb70*/  SEL R102, R98, RZ, P4 ;  /* 0x000000ff62667207 */ /* 0x000fe40002000000 */
[----:B------:R-:W-:-:S02]  /*fb80*/  LOP3.LUT P6, RZ, R31, 0xff0000, RZ, 0xc0, !PT ;  /* 0x00ff00001fff7812 */ /* 0x000fc400078cc0ff */
[----:B------:R-:W-:Y:S02]  /*fb90*/  ISETP.GE.U32.AND P5, PT, R32, 0x1000000, PT ;  /* 0x010000002000780c */ /* 0x000fe40003fa6070 */
[----:B------:R-:W-:Y:S02]  /*fba0*/  ISETP.GE.U32.AND P4, PT, R31, 0x1000000, PT ;  /* 0x010000001f00780c */ /* 0x000fe40003f86070 */
[----:B------:R-:W-:Y:S02]  /*fbb0*/  SEL R98, R98, RZ, P6 ;  /* 0x000000ff62627207 */ /* 0x000fe40003000000 */
[C---:B------:R-:W-:Y:S02]  /*fbc0*/  SEL R103, R51.reuse, RZ, P5 ;  /* 0x000000ff33677207 */ /* 0x040fe40002800000 */
[----:B------:R-:W-:Y:S01]  /*fbd0*/  SEL R99, R51, RZ, P4 ;  /* 0x000000ff33637207 */ /* 0x000fe20002000000 */
[----:B------:R-:W-:Y:S06]  /*fbe0*/  BRA `(.L_x_5615) ;  /* 0x0000000c00547947 */ /* 0x000fec0003800000 */
.L_x_5614:
[-CC-:B01234-:R-:W-:Y:S01]  /*fbf0*/  FFMA.FTZ R97, R33, R104.reuse, R106.reuse ;  /* 0x0000006821617223 */ /* 0x19ffe2000001006a */
        /* <DEDUP_REMOVED lines=10> */
[----:B------:R-:W-:Y:S01]  /*fca0*/  LOP3.LUT P5, RZ, R32, 0xff, RZ, 0xc0, !PT ;  /* 0x000000ff20ff7812 */ /* 0x000fe200078ac0ff */
[----:B------:R-:W-:Y:S01]  /*fcb0*/  FMUL.FTZ R96, R97, UR13 ;  /* 0x0000000d61607c20 */ /* 0x000fe20008410000 */
[----:B------:R-:W-:Y:S01]  /*fcc0*/  FFMA.FTZ R98, R128, R98, R90 ;  /* 0x0000006280627223 */ /* 0x000fe2000001005a */
[----:B------:R-:W-:Y:S01]  /*fcd0*/  LOP3.LUT P4, RZ, R31, 0xff, RZ, 0xc0, !PT ;  /* 0x000000ff1fff7812 */ /* 0x000fe2000788c0ff */
[----:B------:R-:W-:Y:S01]  /*fce0*/  FMUL.FTZ R97, R99, UR13 ;  /* 0x0000000d63617c20 */ /* 0x000fe20008410000 */
[----:B------:R-:W-:Y:S01]  /*fcf0*/  LOP3.LUT P6, RZ, R32, 0xff00, RZ, 0xc0, !PT ;  /* 0x0000ff0020ff7812 */ /* 0x000fe200078cc0ff */
[----:B------:R-:W-:Y:S01]  /*fd00*/  FMUL.FTZ R98, R98, UR13 ;  /* 0x0000000d62627c20 */ /* 0x000fe20008410000 */
[C---:B------:R-:W-:Y:S01]  /*fd10*/  SEL R100, R96.reuse, RZ, P5 ;  /* 0x000000ff60647207 */ /* 0x040fe20002800000 */
[----:B------:R-:W-:Y:S01]  /*fd20*/  FMUL.FTZ R51, R51, UR13 ;  /* 0x0000000d33337c20 */ /* 0x000fe20008410000 */
[----:B------:R-:W-:-:S02]  /*fd30*/  SEL R96, R96, RZ, P4 ;  /* 0x000000ff60607207 */ /* 0x000fc40002000000 */
[----:B------:R-:W-:Y:S02]  /*fd40*/  LOP3.LUT P5, RZ, R31, 0xff00, RZ, 0xc0, !PT ;  /* 0x0000ff001fff7812 */ /* 0x000fe400078ac0ff */
[----:B------:R-:W-:Y:S02]  /*fd50*/  LOP3.LUT P4, RZ, R32, 0xff0000, RZ, 0xc0, !PT ;  /* 0x00ff000020ff7812 */ /* 0x000fe4000788c0ff */
[C---:B------:R-:W-:Y:S02]  /*fd60*/  SEL R101, R97.reuse, RZ, P6 ;  /* 0x000000ff61657207 */ /* 0x040fe40003000000 */
[----:B------:R-:W-:Y:S02]  /*fd70*/  SEL R97, R97, RZ, P5 ;  /* 0x000000ff61617207 */ /* 0x000fe40002800000 */
        /* <DEDUP_REMOVED lines=8> */
.L_x_5613:
[----:B01234-:R-:W0:Y:S02]  /*fe00*/  LDC.64 R96, c[0x0][0x478] ;  /* 0x00011e00ff607b82 */ /* 0x01fe240000000a00 */
        /* <DEDUP_REMOVED lines=11> */
[C---:B-----5:R-:W-:Y:S01]  /*fec0*/  FMUL.FTZ R92, R128.reuse, R92 ;  /* 0x0000005c805c7220 */ /* 0x060fe20000410000 */
[C---:B------:R-:W-:Y:S01]  /*fed0*/  FMUL.FTZ R93, R128.reuse, R93 ;  /* 0x0000005d805d7220 */ /* 0x040fe20000410000 */
[----:B------:R-:W-:Y:S01]  /*fee0*/  FMUL.FTZ R94, R128, R51 ;  /* 0x00000033805e7220 */ /* 0x000fe20000410000 */
[----:B------:R-:W-:Y:S01]  /*fef0*/  LOP3.LUT P4, RZ, R31, 0xff, RZ, 0xc0, !PT ;  /* 0x000000ff1fff7812 */ /* 0x000fe2000788c0ff */
[----:B------:R-:W-:Y:S01]  /*ff00*/  FMUL.FTZ R96, R92, UR13 ;  /* 0x0000000d5c607c20 */ /* 0x000fe20008410000 */
[----:B------:R-:W-:Y:S01]  /*ff10*/  FADD.FTZ R95, R147, -R95 ;  /* 0x8000005f935f7221 */ /* 0x000fe20000010000 */
[----:B------:R-:W-:Y:S01]  /*ff20*/  FMUL.FTZ R51, R93, UR13 ;  /* 0x0000000d5d337c20 */ /* 0x000fe20008410000 */
[----:B------:R-:W-:Y:S01]  /*ff30*/  LOP3.LUT P6, RZ, R32, 0xff00, RZ, 0xc0, !PT ;  /* 0x0000ff0020ff7812 */ /* 0x000fe200078cc0ff */
[----:B------:R-:W-:Y:S01]  /*ff40*/  FMUL.FTZ R98, R94, UR13 ;  /* 0x0000000d5e627c20 */ /* 0x000fe20008410000 */
[----:B------:R-:W-:Y:S01]  /*ff50*/  SEL R100, R96, RZ, P5 ;  /* 0x000000ff60647207 */ /* 0x000fe20002800000 */
[----:B------:R-:W-:Y:S01]  /*ff60*/  FMUL.FTZ R95, R128, R95 ;  /* 0x0000005f805f7220 */ /* 0x000fe20000410000 */
        /* <DEDUP_REMOVED lines=14> */
.L_x_5616:
        /* <DEDUP_REMOVED lines=11> */
[----:B------:R-:W-:Y:S01]  /*10100*/  LOP3.LUT P5, RZ, R32, 0xff, RZ, 0xc0, !PT ;  /* 0x000000ff20ff7812 */ /* 0x000fe200078ac0ff */
[----:B------:R-:W-:Y:S01]  /*10110*/  FMUL.FTZ R96, R97, UR13 ;  /* 0x0000000d61607c20 */ /* 0x000fe20008410000 */
[----:B------:R-:W-:Y:S01]  /*10120*/  FMUL.FTZ R98, R128, R98 ;  /* 0x0000006280627220 */ /* 0x000fe20000410000 */
        /* <DEDUP_REMOVED lines=19> */
.L_x_5612:
        /* <DEDUP_REMOVED lines=15> */
[----:B-----5:R-:W-:Y:S01]  /*10350*/  FFMA.FTZ R92, R128, R92, R88 ;  /* 0x0000005c805c7223 */ /* 0x020fe20000010058 */
[----:B------:R-:W-:Y:S01]  /*10360*/  LOP3.LUT P6, RZ, R32, 0xff, RZ, 0xc0, !PT ;  /* 0x000000ff20ff7812 */ /* 0x000fe200078cc0ff */
[C---:B------:R-:W-:Y:S01]  /*10370*/  FFMA.FTZ R94, R128.reuse, R51, R90 ;  /* 0x00000033805e7223 */ /* 0x040fe2000001005a */
[----:B------:R-:W-:Y:S01]  /*10380*/  FFMA.FTZ R95, R128, R95, R91 ;  /* 0x0000005f805f7223 */ /* 0x000fe2000001005b */
[----:B------:R-:W-:Y:S01]  /*10390*/  FMUL.FTZ R51, R92, UR13 ;  /* 0x0000000d5c337c20 */ /* 0x000fe20008410000 */
[----:B------:R-:W-:Y:S01]  /*103a0*/  FFMA.FTZ R93, R128, R93, R89 ;  /* 0x0000005d805d7223 */ /* 0x000fe20000010059 */
[----:B------:R-:W-:Y:S01]  /*103b0*/  FMUL.FTZ R102, R94, UR13 ;  /* 0x0000000d5e667c20 */ /* 0x000fe20008410000 */
[----:B------:R-:W-:-:S02]  /*103c0*/  LOP3.LUT P5, RZ, R32, 0xff00, RZ, 0xc0, !PT ;  /* 0x0000ff0020ff7812 */ /* 0x000fc400078ac0ff */
[----:B------:R-:W-:Y:S01]  /*103d0*/  SEL R100, R51, RZ, P6 ;  /* 0x000000ff33647207 */ /* 0x000fe20003000000 */
[----:B------:R-:W-:Y:S01]  /*103e0*/  FMUL.FTZ R101, R93, UR13 ;  /* 0x0000000d5d657c20 */ /* 0x000fe20008410000 */
[----:B------:R-:W-:Y:S01]  /*103f0*/  FMUL.FTZ R51, R95, UR13 ;  /* 0x0000000d5f337c20 */ /* 0x000fe20008410000 */
[C---:B------:R-:W-:Y:S02]  /*10400*/  LOP3.LUT P4, RZ, R32.reuse, 0xff0000, RZ, 0xc0, !PT ;  /* 0x00ff000020ff7812 */ /* 0x040fe4000788c0ff */
[----:B------:R-:W-:Y:S02]  /*10410*/  ISETP.GE.U32.AND P6, PT, R32, 0x1000000, PT ;  /* 0x010000002000780c */ /* 0x000fe40003fc6070 */
[----:B------:R-:W-:Y:S02]  /*10420*/  SEL R101, R101, RZ, P5 ;  /* 0x000000ff65657207 */ /* 0x000fe40002800000 */
[----:B------:R-:W-:Y:S02]  /*10430*/  SEL R102, R102, RZ, P4 ;  /* 0x000000ff66667207 */ /* 0x000fe40002000000 */
[----:B------:R-:W-:Y:S01]  /*10440*/  SEL R103, R51, RZ, P6 ;  /* 0x000000ff33677207 */ /* 0x000fe20003000000 */
[----:B------:R-:W-:Y:S06]  /*10450*/  BRA `(.L_x_5615) ;  /* 0x0000000400387947 */ /* 0x000fec0003800000 */
.L_x_5618:
        /* <DEDUP_REMOVED lines=12> */
[----:B------:R-:W-:Y:S01]  /*10520*/  FMUL.FTZ R101, R101, UR13 ;  /* 0x0000000d65657c20 */ /* 0x000fe20008410000 */
[----:B------:R-:W-:Y:S01]  /*10530*/  ISETP.GE.U32.AND P6, PT, R32, 0x1000000, PT ;  /* 0x010000002000780c */ /* 0x000fe20003fc6070 */
[----:B------:R-:W-:Y:S01]  /*10540*/  FMUL.FTZ R100, R100, UR13 ;  /* 0x0000000d64647c20 */ /* 0x000fe20008410000 */
[----:B------:R-:W-:Y:S01]  /*10550*/  FMUL.FTZ R51, R51, UR13 ;  /* 0x0000000d33337c20 */ /* 0x000fe20008410000 */
[----:B------:R-:W-:Y:S01]  /*10560*/  FMUL.FTZ R102, R102, UR13 ;  /* 0x0000000d66667c20 */ /* 0x000fe20008410000 */
[----:B------:R-:W-:-:S02]  /*10570*/  SEL R103, R101, RZ, P6 ;  /* 0x000000ff65677207 */ /* 0x000fc40003000000 */
[C---:B------:R-:W-:Y:S02]  /*10580*/  LOP3.LUT P4, RZ, R32.reuse, 0xff, RZ, 0xc0, !PT ;  /* 0x000000ff20ff7812 */ /* 0x040fe4000788c0ff */
[C---:B------:R-:W-:Y:S02]  /*10590*/  LOP3.LUT P5, RZ, R32.reuse, 0xff00, RZ, 0xc0, !PT ;  /* 0x0000ff0020ff7812 */ /* 0x040fe400078ac0ff */
[----:B------:R-:W-:Y:S02]  /*105a0*/  LOP3.LUT P6, RZ, R32, 0xff0000, RZ, 0xc0, !PT ;  /* 0x00ff000020ff7812 */ /* 0x000fe400078cc0ff */
[----:B------:R-:W-:Y:S02]  /*105b0*/  SEL R100, R100, RZ, P4 ;  /* 0x000000ff64647207 */ /* 0x000fe40002000000 */
[----:B------:R-:W-:Y:S02]  /*105c0*/  SEL R101, R51, RZ, P5 ;  /* 0x000000ff33657207 */ /* 0x000fe40002800000 */
[----:B------:R-:W-:Y:S01]  /*105d0*/  SEL R102, R102, RZ, P6 ;  /* 0x000000ff66667207 */ /* 0x000fe20003000000 */
[----:B------:R-:W-:Y:S06]  /*105e0*/  BRA `(.L_x_5615) ;  /* 0x0000000000d47947 */ /* 0x000fec0003800000 */
.L_x_5617:
        /* <DEDUP_REMOVED lines=13> */
[----:B------:R-:W-:Y:S01]  /*106c0*/  LOP3.LUT P6, RZ, R32, 0xff, RZ, 0xc0, !PT ;  /* 0x000000ff20ff7812 */ /* 0x000fe200078cc0ff */
[C---:B------:R-:W-:Y:S01]  /*106d0*/  FMUL.FTZ R94, R128.reuse, R51 ;  /* 0x00000033805e7220 */ /* 0x040fe20000410000 */
[----:B------:R-:W-:Y:S01]  /*106e0*/  FMUL.FTZ R95, R128, R95 ;  /* 0x0000005f805f7220 */ /* 0x000fe20000410000 */
[----:B------:R-:W-:Y:S01]  /*106f0*/  FMUL.FTZ R51, R92, UR13 ;  /* 0x0000000d5c337c20 */ /* 0x000fe20008410000 */
[----:B------:R-:W-:Y:S01]  /*10700*/  FMUL.FTZ R93, R128, R93 ;  /* 0x0000005d805d7220 */ /* 0x000fe20000410000 */
        /* <DEDUP_REMOVED lines=11> */
.L_x_5619:
        /* <DEDUP_REMOVED lines=23> */
[----:B------:R-:W-:-:S07]  /*10930*/  SEL R102, R102, RZ, P6 ;  /* 0x000000ff66667207 */ /* 0x000fce0003000000 */
.L_x_5615:
        /* <DEDUP_REMOVED lines=9> */
.L_x_5611:
[----:B------:R-:W-:Y:S05]  /*109d0*/  BSYNC.RECONVERGENT B1 ;  /* 0x0000000000017941 */ /* 0x000fea0003800200 */
.L_x_5610:
[----:B01234-:R-:W0:Y:S02]  /*109e0*/  LDC.64 R100, c[0x0][0x380] ;  /* 0x0000e000ff647b82 */ /* 0x01fe240000000a00 */
[----:B0-----:R-:W-:-:S04]  /*109f0*/  LEA R170, R100, R170, 0x2 ;  /* 0x000000aa64aa7211 */ /* 0x001fc800078e10ff */
[----:B------:R-:W-:-:S13]  /*10a00*/  ISETP.GE.AND P2, PT, R170, R101, PT ;  /* 0x00000065aa00720c */ /* 0x000fda0003f46270 */
[----:B------:R-:W-:Y:S05]  /*10a10*/  @!P2 BRA `(.L_x_5620) ;  /* 0xffffff140068a947 */ /* 0x000fea000383ffff */
.L_x_5498:
[----:B------:R-:W-:Y:S05]  /*10a20*/  BSYNC B0 ;  /* 0x0000000000007941 */ /* 0x000fea0003800000 */
.L_x_5497:
        /* <DEDUP_REMOVED lines=40> */
[----:B------:R-:W-:Y:S01]  /*10cb0*/  MOV R3, 0x400 ;  /* 0x0000040000037802 */ /* 0x000fe20000000f00 */
[----:B------:R-:W0:Y:S01]  /*10cc0*/  S2R R0, SR_TID.X ;  /* 0x0000000000007919 */ /* 0x000e220000002100 */
[----:B------:R-:W1:Y:S01]  /*10cd0*/  S2R R4, SR_CgaCtaId ;  /* 0x0000000000047919 */ /* 0x000e620000008800 */
[----:B0-----:R-:W-:-:S02]  /*10ce0*/  SHF.R.U32.HI R2, RZ, 0x5, R0 ;  /* 0x00000005ff027819 */ /* 0x001fc40000011600 */
[----:B------:R-:W-:Y:S02]  /*10cf0*/  LOP3.LUT R5, R0, 0x1f, RZ, 0xc0, !PT ;  /* 0x0000001f00057812 */ /* 0x000fe400078ec0ff */
[----:B-1----:R-:W-:-:S03]  /*10d00*/  LEA R3, R4, R3, 0x18 ;  /* 0x0000000304037211 */ /* 0x002fc600078ec0ff */
[----:B------:R-:W-:-:S05]  /*10d10*/  IMAD R2, R2, 0x140, R5 ;  /* 0x0000014002027824 */ /* 0x000fca00078e0205 */
[----:B------:R-:W-:-:S05]  /*10d20*/  LEA R2, R2, R3, 0x4 ;  /* 0x0000000302027211 */ /* 0x000fca00078e20ff */
[----:B--2---:R-:W-:Y:S01]  /*10d30*/  STS.128 [R2+0x800], R48 ;  /* 0x0008003002007388 */ /* 0x004fe20000000c00 */
[----:B------:R-:W-:Y:S05]  /*10d40*/  WARPSYNC.ALL ;  /* 0x0000000000007948 */ /* 0x000fea0003800000 */
        /* <DEDUP_REMOVED lines=9> */
[C---:B------:R-:W-:Y:S01]  /*10de0*/  LEA R3, R0.reuse, R3, 0x2 ;  /* 0x0000000300037211 */ /* 0x040fe200078e10ff */
[----:B------:R-:W1:Y:S01]  /*10df0*/  LDCU.128 UR16, c[0x0][0x440] ;  /* 0x00008800ff1077ac */ /* 0x000e620008000c00 */
[----:B------:R-:W-:Y:S01]  /*10e00*/  BAR.SYNC.DEFER_BLOCKING 0x0 ;  /* 0x0000000000007b1d */ /* 0x000fe20000010000 */
[----:B------:R-:W-:-:S05]  /*10e10*/  LOP3.LUT R10, R0, 0x7f, RZ, 0x3c, !PT ;  /* 0x0000007f000a7812 */ /* 0x000fca00078e3cff */
[----:B------:R-:W2:Y:S01]  /*10e20*/  LDCU.128 UR20, c[0x0][0x450] ;  /* 0x00008a00ff1477ac */ /* 0x000ea20008000c00 */
        /* <DEDUP_REMOVED lines=40> */
[----:B------:R-:W-:Y:S01]  /*110b0*/  IADD3 R171, PT, PT, R10, R171, RZ ;  /* 0x000000ab0aab7210 */ /* 0x000fe20007ffe0ff */
[----:B------:R-:W0:Y:S01]  /*110c0*/  S2UR UR4, SR_CTAID.X ;  /* 0x00000000000479c3 */ /* 0x000e220000002500 */
[----:B------:R-:W-:Y:S01]  /*110d0*/  BSSY.RECONVERGENT B0, `(.L_x_5621) ;  /* 0x0000101000007945 */ /* 0x000fe20003800200 */
[----:B------:R-:W1:Y:S01]  /*110e0*/  LDS R4, [R3] ;  /* 0x0000000003047984 */ /* 0x000e620000000800 */
[----:B------:R-:W-:-:S03]  /*110f0*/  ISETP.GE.U32.AND P4, PT, R171, 0x80, PT ;  /* 0x00000080ab00780c */ /* 0x000fc60003f86070 */
        /* <DEDUP_REMOVED lines=37> */
[----:B------:R-:W3:Y:S01]  /*11350*/  LDS R96, [R3+0x3e00] ;  /* 0x003e000003607984 */ /* 0x000ee20000000800 */
[----:B0-----:R-:W-:-:S03]  /*11360*/  FADD.FTZ R89, R89, R92 ;  /* 0x0000005c59597221 */ /* 0x001fc60000010000 */
[----:B------:R-:W0:Y:S01]  /*11370*/  LDS R88, [R3+0x4000] ;  /* 0x0040000003587984 */ /* 0x000e220000000800 */
[----:B-1----:R-:W-:-:S03]  /*11380*/  FADD.FTZ R93, R90, R93 ;  /* 0x0000005d5a5d7221 */ /* 0x002fc60000010000 */
        /* <DEDUP_REMOVED lines=8> */
[----:B--2---:R-:W-:Y:S04]  /*11410*/  STS.128 [R2+0xe00], R164 ;  /* 0x000e00a402007388 */ /* 0x004fe80000000c00 */
[----:B----4-:R1:W-:Y:S04]  /*11420*/  STS.128 [R2+0x1000], R104 ;  /* 0x0010006802007388 */ /* 0x0103e80000000c00 */
[----:B---3--:R2:W-:Y:S04]  /*11430*/  STS.128 [R2+0x1200], R100 ;  /* 0x0012006402007388 */ /* 0x0085e80000000c00 */
[----:B------:R-:W-:Y:S01]  /*11440*/  STS.128 [R2+0xc00], R48 ;  /* 0x000c003002007388 */ /* 0x000fe20000000c00 */
[----:B-1----:R-:W-:Y:S01]  /*11450*/  FADD.FTZ R105, R89, R96 ;  /* 0x0000006059697221 */ /* 0x002fe20000010000 */
[----:B0-----:R-:W-:Y:S01]  /*11460*/  FADD.FTZ R107, R93, R88 ;  /* 0x000000585d6b7221 */ /* 0x001fe20000010000 */
[----:B--2---:R-:W-:Y:S01]  /*11470*/  FADD.FTZ R103, R91, R94 ;  /* 0x0000005e5b677221 */ /* 0x004fe20000010000 */
[----:B------:R-:W-:Y:S04]  /*11480*/  STS.128 [R2+0xa00], R108 ;  /* 0x000a006c02007388 */ /* 0x000fe80000000c00 */
[----:B------:R-:W-:Y:S04]  /*11490*/  STS.128 [R2+0x800], R32 ;  /* 0x0008002002007388 */ /* 0x000fe80000000c00 */
[----:B------:R-:W-:Y:S04]  /*114a0*/  STS.128 [R2+0x600], R84 ;  /* 0x0006005402007388 */ /* 0x000fe80000000c00 */
[----:B------:R-:W-:Y:S04]  /*114b0*/  STS.128 [R2+0x400], R144 ;  /* 0x0004009002007388 */ /* 0x000fe80000000c00 */
[----:B------:R-:W-:Y:S04]  /*114c0*/  STS.128 [R2+0x200], R80 ;  /* 0x0002005002007388 */ /* 0x000fe80000000c00 */
[----:B------:R-:W-:Y:S01]  /*114d0*/  STS.128 [R2], R112 ;  /* 0x0000007002007388 */ /* 0x000fe20000000c00 */
[----:B------:R-:W-:Y:S06]  /*114e0*/  BAR.SYNC.DEFER_BLOCKING 0x0 ;  /* 0x0000000000007b1d */ /* 0x000fec0000010000 */
[----:B------:R-:W0:Y:S04]  /*114f0*/  LDS R95, [R3] ;  /* 0x00000000035f7984 */ /* 0x000e280000000800 */
[----:B------:R-:W1:Y:S04]  /*11500*/  LDS R100, [R3+0x1400] ;  /* 0x0014000003647984 */ /* 0x000e680000000800 */
[----:B------:R-:W2:Y:S04]  /*11510*/  LDS R97, [R3+0x200] ;  /* 0x0002000003617984 */ /* 0x000ea80000000800 */
[----:B------:R-:W3:Y:S04]  /*11520*/  LDS R102, [R3+0x1600] ;  /* 0x0016000003667984 */ /* 0x000ee80000000800 */
[----:B------:R-:W4:Y:S04]  /*11530*/  LDS R98, [R3+0x400] ;  /* 0x0004000003627984 */ /* 0x000f280000000800 */
[----:B------:R-:W4:Y:S04]  /*11540*/  LDS R99, [R3+0x1800] ;  /* 0x0018000003637984 */ /* 0x000f280000000800 */
[----:B------:R-:W-:Y:S04]  /*11550*/  LDS R59, [R3+0x600] ;  /* 0x00060000033b7984 */ /* 0x000fe80000000800 */
[----:B------:R-:W-:Y:S04]  /*11560*/  LDS R56, [R3+0x1a00] ;  /* 0x001a000003387984 */ /* 0x000fe80000000800 */
[----:B------:R-:W-:Y:S04]  /*11570*/  LDS R58, [R3+0x800] ;  /* 0x00080000033a7984 */ /* 0x000fe80000000800 */
[----:B------:R-:W-:Y:S04]  /*11580*/  LDS R55, [R3+0x1c00] ;  /* 0x001c000003377984 */ /* 0x000fe80000000800 */
[----:B------:R-:W-:Y:S01]  /*11590*/  LDS R57, [R3+0xa00] ;  /* 0x000a000003397984 */ /* 0x000fe20000000800 */
[----:B0-----:R-:W-:-:S03]  /*115a0*/  FADD.FTZ R95, RZ, R95 ;  /* 0x0000005fff5f7221 */ /* 0x001fc60000010000 */
[----:B------:R-:W-:Y:S01]  /*115b0*/  LDS R54, [R3+0x1e00] ;  /* 0x001e000003367984 */ /* 0x000fe20000000800 */
[----:B-1----:R-:W-:-:S03]  /*115c0*/  FADD.FTZ R95, R95, R100 ;  /* 0x000000645f5f7221 */ /* 0x002fc60000010000 */
[----:B------:R-:W-:Y:S01]  /*115d0*/  LDS R53, [R3+0xc00] ;  /* 0x000c000003357984 */ /* 0x000fe20000000800 */
[----:B--2---:R-:W-:-:S03]  /*115e0*/  FADD.FTZ R97, RZ, R97 ;  /* 0x00000061ff617221 */ /* 0x004fc60000010000 */
[----:B------:R-:W-:Y:S01]  /*115f0*/  LDS R49, [R3+0x2000] ;  /* 0x0020000003317984 */ /* 0x000fe20000000800 */
[----:B---3--:R-:W-:-:S03]  /*11600*/  FADD.FTZ R97, R97, R102 ;  /* 0x0000006661617221 */ /* 0x008fc60000010000 */
[----:B------:R-:W-:Y:S01]  /*11610*/  LDS R52, [R3+0xe00] ;  /* 0x000e000003347984 */ /* 0x000fe20000000800 */
[----:B----4-:R-:W-:-:S03]  /*11620*/  FADD.FTZ R98, RZ, R98 ;  /* 0x00000062ff627221 */ /* 0x010fc60000010000 */
[----:B------:R-:W-:Y:S01]  /*11630*/  LDS R48, [R3+0x2200] ;  /* 0x0022000003307984 */ /* 0x000fe20000000800 */
[----:B------:R-:W-:Y:S02]  /*11640*/  FADD.FTZ R98, R98, R99 ;  /* 0x0000006362627221 */ /* 0x000fe40000010000 */
[----:B------:R-:W0:Y:S01]  /*11650*/  LDC R99, c[0x0][0x388] ;  /* 0x0000e200ff637b82 */ /* 0x000e220000000800 */
[----:B------:R-:W-:Y:S04]  /*11660*/  LDS R51, [R3+0x1000] ;  /* 0x0010000003337984 */ /* 0x000fe80000000800 */
[----:B------:R-:W-:Y:S04]  /*11670*/  LDS R47, [R3+0x2400] ;  /* 0x00240000032f7984 */ /* 0x000fe80000000800 */
[----:B------:R-:W-:Y:S04]  /*11680*/  LDS R50, [R3+0x1200] ;  /* 0x0012000003327984 */ /* 0x000fe80000000800 */
[----:B------:R-:W-:Y:S04]  /*11690*/  LDS R46, [R3+0x2600] ;  /* 0x00260000032e7984 */ /* 0x000fe80000000800 */
[----:B------:R-:W1:Y:S04]  /*116a0*/  LDS R104, [R3+0x2800] ;  /* 0x0028000003687984 */ /* 0x000e680000000800 */
[----:B------:R-:W2:Y:S01]  /*116b0*/  LDS R106, [R3+0x2a00] ;  /* 0x002a0000036a7984 */ /* 0x000ea20000000800 */
[----:B0-----:R-:W-:-:S03]  /*116c0*/  IMAD R99, R99, UR4, RZ ;  /* 0x0000000463637c24 */ /* 0x001fc6000f8e02ff */
        /* <DEDUP_REMOVED lines=9> */
[----:B-1----:R-:W-:-:S03]  /*11760*/  FADD.FTZ R95, R95, R104 ;  /* 0x000000685f5f7221 */ /* 0x002fc60000010000 */
[----:B------:R-:W-:Y:S01]  /*11770*/  LDS R110, [R3+0x3e00] ;  /* 0x003e0000036e7984 */ /* 0x000fe20000000800 */
[----:B--2---:R-:W-:-:S03]  /*11780*/  FADD.FTZ R97, R97, R106 ;  /* 0x0000006a61617221 */ /* 0x004fc60000010000 */
[----:B------:R-:W1:Y:S01]  /*11790*/  LDS R113, [R3+0x4000] ;  /* 0x0040000003717984 */ /* 0x000e620000000800 */
[----:B0-----:R-:W-:-:S03]  /*117a0*/  FADD.FTZ R98, R98, R101 ;  /* 0x0000006562627221 */ /* 0x001fc60000010000 */
        /* <DEDUP_REMOVED lines=8> */
[----:B---3--:R-:W-:Y:S01]  /*11830*/  FADD.FTZ R109, R95, R108 ;  /* 0x0000006c5f6d7221 */ /* 0x008fe20000010000 */
[----:B-1----:R-:W-:-:S04]  /*11840*/  FADD.FTZ R113, R98, R113 ;  /* 0x0000007162717221 */ /* 0x002fc80000010000 */
        /* <DEDUP_REMOVED lines=13> */
[----:B------:R-:W0:Y:S04]  /*11920*/  LDS R112, [R3+0x200] ;  /* 0x0002000003707984 */ /* 0x000e280000000800 */
[----:B------:R-:W1:Y:S04]  /*11930*/  LDS R117, [R3+0x1600] ;  /* 0x0016000003757984 */ /* 0x000e680000000800 */
        /* <DEDUP_REMOVED lines=31> */
[----:B------:R-:W2:Y:S01]  /*11b30*/  LDS R129, [R3+0x3e00] ;  /* 0x003e000003817984 */ /* 0x000ea20000000800 */
        /* <DEDUP_REMOVED lines=11> */
[----:B--2---:R-:W-:Y:S01]  /*11bf0*/  FADD.FTZ R129, R112, R129 ;  /* 0x0000008170817221 */ /* 0x004fe20000010000 */
[----:B0-----:R-:W-:-:S04]  /*11c00*/  FADD.FTZ R131, R114, R131 ;  /* 0x0000008372837221 */ /* 0x001fc80000010000 */
        /* <DEDUP_REMOVED lines=11> */
[----:B0-----:R-:W-:Y:S01]  /*11cc0*/  FADD.FTZ R2, RZ, R111 ;  /* 0x0000006fff027221 */ /* 0x001fe20000010000 */
[----:B------:R-:W-:-:S03]  /*11cd0*/  FADD.FTZ R111, R97, R110 ;  /* 0x0000006e616f7221 */ /* 0x000fc60000010000 */
[----:B------:R-:W-:-:S04]  /*11ce0*/  FADD.FTZ R2, R2, R115 ;  /* 0x0000007302027221 */ /* 0x000fc80000010000 */
[----:B------:R-:W-:Y:S01]  /*11cf0*/  FADD.FTZ R2, R2, R121 ;  /* 0x0000007902027221 */ /* 0x000fe20000010000 */
[----:B------:R-:W0:Y:S03]  /*11d00*/  LDS R90, [R3+0x200] ;  /* 0x00020000035a7984 */ /* 0x000e260000000800 */
[----:B------:R-:W-:Y:S01]  /*11d10*/  FADD.FTZ R127, R2, R127 ;  /* 0x0000007f027f7221 */ /* 0x000fe20000010000 */
[----:B------:R-:W-:Y:S01]  /*11d20*/  IADD3 R2, P0, PT, R99, R0, RZ ;  /* 0x0000000063027210 */ /* 0x000fe20007f1e0ff */
[----:B------:R-:W1:Y:S03]  /*11d30*/  LDS R89, [R3+0x1600] ;  /* 0x0016000003597984 */ /* 0x000e660000000800 */
[----:B------:R-:W-:Y:S01]  /*11d40*/  IADD3.X R93, PT, PT, RZ, RZ, RZ, P0, !PT ;  /* 0x000000ffff5d7210 */ /* 0x000fe200007fe4ff */
[----:B------:R-:W2:Y:S01]  /*11d50*/  LDS R91, [R3+0x400] ;  /* 0x00040000035b7984 */ /* 0x000ea20000000800 */
[----:B------:R-:W-:-:S03]  /*11d60*/  SHF.L.U32 R0, R2, 0x2, RZ ;  /* 0x0000000202007819 */ /* 0x000fc600000006ff */
[----:B------:R-:W3:Y:S01]  /*11d70*/  LDS R94, [R3+0x2a00] ;  /* 0x002a0000035e7984 */ /* 0x000ee20000000800 */
[----:B------:R-:W-:-:S03]  /*11d80*/  IADD3 R88, P1, PT, R0, UR16, RZ ;  /* 0x0000001000587c10 */ /* 0x000fc6000ff3e0ff */
[----:B------:R-:W4:Y:S04]  /*11d90*/  LDS R92, [R3+0x1800] ;  /* 0x00180000035c7984 */ /* 0x000f280000000800 */
[----:B------:R-:W4:Y:S04]  /*11da0*/  LDS R116, [R3] ;  /* 0x0000000003747984 */ /* 0x000f280000000800 */
        /* <DEDUP_REMOVED lines=8> */
[----:B--2---:R-:W-:-:S03]  /*11e30*/  FADD.FTZ R91, RZ, R91 ;  /* 0x0000005bff5b7221 */ /* 0x004fc60000010000 */
[----:B---3--:R-:W-:Y:S01]  /*11e40*/  FADD.FTZ R89, R89, R94 ;  /* 0x0000005e59597221 */ /* 0x008fe20000010000 */
[----:B------:R-:W-:Y:S01]  /*11e50*/  IADD3 R94, P0, PT, R0, UR18, RZ ;  /* 0x00000012005e7c10 */ /* 0x000fe2000ff1e0ff */
[----:B----4-:R-:W-:Y:S01]  /*11e60*/  FADD.FTZ R91, R91, R92 ;  /* 0x0000005c5b5b7221 */ /* 0x010fe20000010000 */
[----:B------:R-:W-:Y:S01]  /*11e70*/  FADD.FTZ R116, RZ, R116 ;  /* 0x00000074ff747221 */ /* 0x000fe20000010000 */
[----:B------:R-:W-:Y:S01]  /*11e80*/  FADD.FTZ R115, R89, R100 ;  /* 0x0000006459737221 */ /* 0x000fe20000010000 */
[----:B------:R-:W-:Y:S02]  /*11e90*/  SHF.L.U64.HI R89, R2, 0x2, R93 ;  /* 0x0000000202597819 */ /* 0x000fe4000001025d */
[C---:B------:R-:W-:Y:S01]  /*11ea0*/  IADD3 R2, P2, PT, R0.reuse, UR22, RZ ;  /* 0x0000001600027c10 */ /* 0x040fe2000ff5e0ff */
[----:B------:R-:W-:Y:S01]  /*11eb0*/  FADD.FTZ R91, R91, R96 ;  /* 0x000000605b5b7221 */ /* 0x000fe20000010000 */
[----:B------:R-:W-:Y:S02]  /*11ec0*/  IADD3 R0, P3, PT, R0, UR20, RZ ;  /* 0x0000001400007c10 */ /* 0x000fe4000ff7e0ff */
[C---:B------:R-:W-:Y:S01]  /*11ed0*/  IADD3.X R95, PT, PT, R89.reuse, UR19, RZ, P0, !PT ;  /* 0x00000013595f7c10 */ /* 0x040fe200087fe4ff */
[----:B------:R-:W-:Y:S01]  /*11ee0*/  FADD.FTZ R116, R116, R133 ;  /* 0x0000008574747221 */ /* 0x000fe20000010000 */
[----:B------:R-:W-:-:S02]  /*11ef0*/  IADD3.X R93, PT, PT, R89, UR17, RZ, P1, !PT ;  /* 0x00000011595d7c10 */ /* 0x000fc40008ffe4ff */
[----:B------:R-:W-:Y:S01]  /*11f00*/  ISETP.GE.U32.AND P0, PT, R171, 0x200, PT ;  /* 0x00000200ab00780c */ /* 0x000fe20003f06070 */
[----:B------:R-:W-:Y:S01]  /*11f10*/  FADD.FTZ R117, R91, R102 ;  /* 0x000000665b757221 */ /* 0x000fe20000010000 */
[C---:B------:R-:W-:Y:S02]  /*11f20*/  IADD3.X R91, PT, PT, R89.reuse, UR23, RZ, P2, !PT ;  /* 0x00000017595b7c10 */ /* 0x040fe400097fe4ff */
[----:B------:R-:W-:Y:S01]  /*11f30*/  IADD3.X R89, PT, PT, R89, UR21, RZ, P3, !PT ;  /* 0x0000001559597c10 */ /* 0x000fe20009ffe4ff */
[----:B------:R-:W-:Y:S01]  /*11f40*/  FADD.FTZ R116, R116, R135 ;  /* 0x0000008774747221 */ /* 0x000fe20000010000 */
[C---:B------:R-:W-:Y:S02]  /*11f50*/  ISETP.GE.U32.AND P2, PT, R171.reuse, 0x100, PT ;  /* 0x00000100ab00780c */ /* 0x040fe40003f46070 */
[C---:B------:R-:W-:Y:S01]  /*11f60*/  ISETP.GE.U32.AND P3, PT, R171.reuse, 0x180, PT ;  /* 0x00000180ab00780c */ /* 0x040fe20003f66070 */
[----:B0-----:R-:W-:Y:S01]  /*11f70*/  FADD.FTZ R137, R116, R137 ;  /* 0x0000008974897221 */ /* 0x001fe20000010000 */
        /* <DEDUP_REMOVED lines=22> */
.L_x_5622:
[----:B------:R-:W-:Y:S05]  /*120e0*/  BSYNC.RECONVERGENT B0 ;  /* 0x0000000000007941 */ /* 0x000fea0003800200 */
.L_x_5621:
        /* <DEDUP_REMOVED lines=22> */
.L_x_5624:
[----:B------:R-:W-:Y:S05]  /*12250*/  BSYNC.RECONVERGENT B0 ;  /* 0x0000000000007941 */ /* 0x000fea0003800200 */
.L_x_5623:
        /* <DEDUP_REMOVED lines=22> */
.L_x_5626:
[----:B------:R-:W-:Y:S05]  /*123c0*/  BSYNC.RECONVERGENT B0 ;  /* 0x0000000000007941 */ /* 0x000fea0003800200 */
.L_x_5625:
        /* <DEDUP_REMOVED lines=87> */
[----:B------:R-:W-:Y:S01]  /*12940*/  ISETP.GE.U32.AND P2, PT, R171, 0x300, PT ;  /* 0x00000300ab00780c */ /* 0x000fe20003f46070 */
[----:B------:R-:W-:Y:S01]  /*12950*/  FADD.FTZ R45, R45, R38 ;  /* 0x000000262d2d7221 */ /* 0x000fe20000010000 */
[----:B------:R-:W5:Y:S01]  /*12960*/  LDS R16, [R3+0x2400] ;  /* 0x0024000003107984 */ /* 0x000f620000000800 */
[----:B-1----:R-:W-:Y:S01]  /*12970*/  FADD.FTZ R6, RZ, R6 ;  /* 0x00000006ff067221 */ /* 0x002fe20000010000 */
[----:B------:R-:W-:Y:S01]  /*12980*/  ISETP.GE.U32.AND P3, PT, R171, 0x380, PT ;  /* 0x00000380ab00780c */ /* 0x000fe20003f66070 */
[----:B------:R-:W-:Y:S01]  /*12990*/  FADD.FTZ R55, R55, R32 ;  /* 0x0000002037377221 */ /* 0x000fe20000010000 */
[----:B------:R-:W1:Y:S01]  /*129a0*/  LDS R51, [R3+0x3a00] ;  /* 0x003a000003337984 */ /* 0x000e620000000800 */
[----:B--2---:R-:W-:Y:S01]  /*129b0*/  FADD.FTZ R7, RZ, R7 ;  /* 0x00000007ff077221 */ /* 0x004fe20000010000 */
[C---:B------:R-:W-:Y:S01]  /*129c0*/  ISETP.GE.U32.AND P4, PT, R171.reuse, 0x400, PT ;  /* 0x00000400ab00780c */ /* 0x040fe20003f86070 */
[----:B------:R-:W-:Y:S01]  /*129d0*/  FADD.FTZ R33, R54, R33 ;  /* 0x0000002136217221 */ /* 0x000fe20000010000 */
[----:B------:R-:W2:Y:S01]  /*129e0*/  LDS R39, [R3+0x2e00] ;  /* 0x002e000003277984 */ /* 0x000ea20000000800 */
[----:B---3--:R-:W-:Y:S01]  /*129f0*/  FADD.FTZ R8, RZ, R8 ;  /* 0x00000008ff087221 */ /* 0x008fe20000010000 */
[----:B------:R-:W-:Y:S01]  /*12a00*/  ISETP.GE.U32.AND P5, PT, R171, 0x480, PT ;  /* 0x00000480ab00780c */ /* 0x000fe20003fa6070 */
        /* <DEDUP_REMOVED lines=67> */
.L_x_5628:
[----:B------:R-:W-:Y:S05]  /*12e40*/  BSYNC.RECONVERGENT B0 ;  /* 0x0000000000007941 */ /* 0x000fea0003800200 */
.L_x_5627:
        /* <DEDUP_REMOVED lines=22> */
.L_x_5630:
[----:B------:R-:W-:Y:S05]  /*12fb0*/  BSYNC.RECONVERGENT B0 ;  /* 0x0000000000007941 */ /* 0x000fea0003800200 */
.L_x_5629:
        /* <DEDUP_REMOVED lines=22> */
.L_x_5632:
[----:B------:R-:W-:Y:S05]  /*13120*/  BSYNC.RECONVERGENT B0 ;  /* 0x0000000000007941 */ /* 0x000fea0003800200 */
.L_x_5631:
        /* <DEDUP_REMOVED lines=22> */
.L_x_5634:
[----:B------:R-:W-:Y:S05]  /*13290*/  BSYNC.RECONVERGENT B0 ;  /* 0x0000000000007941 */ /* 0x000fea0003800200 */
.L_x_5633:
        /* <DEDUP_REMOVED lines=22> */
.L_x_5636:
[----:B------:R-:W-:Y:S05]  /*13400*/  BSYNC.RECONVERGENT B0 ;  /* 0x0000000000007941 */ /* 0x000fea0003800200 */
.L_x_5635:
        /* <DEDUP_REMOVED lines=22> */
.L_x_5638:
[----:B------:R-:W-:Y:S05]  /*13570*/  BSYNC.RECONVERGENT B0 ;  /* 0x0000000000007941 */ /* 0x000fea0003800200 */
.L_x_5637:
        /* <DEDUP_REMOVED lines=9> */
.L_x_5519:
[----:B------:R-:W-:Y:S01]  /*13610*/  HFMA2 R101, -RZ, RZ, 0, 5.9604644775390625e-08 ;  /* 0x00000001ff657431 */ /* 0x000fe200000001ff */
[----:B------:R-:W-:Y:S01]  /*13620*/  BSSY B1, `(.L_x_5639) ;  /* 0x0000007000017945 */ /* 0x000fe20003800000 */
[----:B------:R-:W-:Y:S02]  /*13630*/  MOV R102, R163 ;  /* 0x000000a300667202 */ /* 0x000fe40000000f00 */
[----:B------:R-:W-:Y:S02]  /*13640*/  MOV R100, 0x1f ;  /* 0x0000001f00647802 */ /* 0x000fe40000000f00 */
[----:B------:R-:W-:-:S07]  /*13650*/  MOV R51, 0xffffffff ;  /* 0xffffffff00337802 */ /* 0x000fce0000000f00 */
[----:B01-345:R-:W-:Y:S05]  /*13660*/  WARPSYNC.COLLECTIVE R51, `(.L_x_5640) ;  /* 0x0000000033087348 */ /* 0x03bfea0003c00000 */
[----:B01-34-:R0:W1:Y:S02]  /*13670*/  SHFL.BFLY P5, R105, R102, R101, R100 ;  /* 0x0c00006566697389 */ /* 0x01b06400000a0064 */
[----:B01---5:R-:W-:Y:S05]  /*13680*/  ENDCOLLECTIVE ;  /* 0x000000000000791b */ /* 0x023fea0003800000 */
.L_x_5640:
[----:B------:R-:W-:Y:S05]  /*13690*/  BSYNC B1 ;  /* 0x0000000000017941 */ /* 0x000fea0003800000 */
.L_x_5639:
        /* <DEDUP_REMOVED lines=9> */
.L_x_5641:
        /* <DEDUP_REMOVED lines=8> */
.L_x_5642:
[----:B------:R-:W-:Y:S02]  /*137b0*/  MOV R102, R104 ;  /* 0x0000006800667202 */ /* 0x000fe40000000f00 */
[----:B------:R-:W-:-:S05]  /*137c0*/  MOV R51, R105 ;  /* 0x0000006900337202 */ /* 0x000fca0000000f00 */
[----:B------:R-:W-:Y:S01]  /*137d0*/  FADD.FTZ R103, R103, R51 ;  /* 0x0000003367677221 */ /* 0x000fe20000010000 */
[----:B------:R-:W-:-:S07]  /*137e0*/  MOV R51, 0xffffffff ;  /* 0xffffffff00337802 */ /* 0x000fce0000000f00 */
[----:B------:R-:W-:Y:S05]  /*137f0*/  WARPSYNC.COLLECTIVE R51, `(.L_x_5643) ;  /* 0x0000000033087348 */ /* 0x000fea0003c00000 */
[----:B------:R0:W1:Y:S02]  /*13800*/  SHFL.BFLY P5, R105, R102, R101, R100 ;  /* 0x0c00006566697389 */ /* 0x00006400000a0064 */
[----:B01----:R-:W-:Y:S05]  /*13810*/  ENDCOLLECTIVE ;  /* 0x000000000000791b */ /* 0x003fea0003800000 */
.L_x_5643:
        /* <DEDUP_REMOVED lines=8> */
.L_x_5644:
[----:B------:R-:W-:Y:S02]  /*138a0*/  MOV R102, R104 ;  /* 0x0000006800667202 */ /* 0x000fe40000000f00 */
[----:B------:R-:W-:-:S05]  /*138b0*/  MOV R51, R105 ;  /* 0x0000006900337202 */ /* 0x000fca0000000f00 */
[----:B------:R-:W-:Y:S01]  /*138c0*/  FADD.FTZ R103, R103, R51 ;  /* 0x0000003367677221 */ /* 0x000fe20000010000 */
[----:B------:R-:W-:-:S07]  /*138d0*/  MOV R51, 0xffffffff ;  /* 0xffffffff00337802 */ /* 0x000fce0000000f00 */
[----:B------:R-:W-:Y:S05]  /*138e0*/  WARPSYNC.COLLECTIVE R51, `(.L_x_5645) ;  /* 0x0000000033087348 */ /* 0x000fea0003c00000 */
[----:B------:R0:W1:Y:S02]  /*138f0*/  SHFL.BFLY P5, R105, R102, R101, R100 ;  /* 0x0c00006566697389 */ /* 0x00006400000a0064 */
[----:B01----:R-:W-:Y:S05]  /*13900*/  ENDCOLLECTIVE ;  /* 0x000000000000791b */ /* 0x003fea0003800000 */
.L_x_5645:
        /* <DEDUP_REMOVED lines=8> */
.L_x_5646:
[----:B------:R-:W-:Y:S02]  /*13990*/  MOV R102, R104 ;  /* 0x0000006800667202 */ /* 0x000fe40000000f00 */
[----:B------:R-:W-:-:S05]  /*139a0*/  MOV R51, R105 ;  /* 0x0000006900337202 */ /* 0x000fca0000000f00 */
[----:B------:R-:W-:Y:S01]  /*139b0*/  FADD.FTZ R103, R103, R51 ;  /* 0x0000003367677221 */ /* 0x000fe20000010000 */
[----:B------:R-:W-:-:S07]  /*139c0*/  MOV R51, 0xffffffff ;  /* 0xffffffff00337802 */ /* 0x000fce0000000f00 */
[----:B------:R-:W-:Y:S05]  /*139d0*/  WARPSYNC.COLLECTIVE R51, `(.L_x_5647) ;  /* 0x0000000033087348 */ /* 0x000fea0003c00000 */
[----:B------:R0:W1:Y:S02]  /*139e0*/  SHFL.BFLY P5, R105, R102, R101, R100 ;  /* 0x0c00006566697389 */ /* 0x00006400000a0064 */
[----:B01----:R-:W-:Y:S05]  /*139f0*/  ENDCOLLECTIVE ;  /* 0x000000000000791b */ /* 0x003fea0003800000 */
.L_x_5647:
        /* <DEDUP_REMOVED lines=8> */
.L_x_5648:
[----:B------:R-:W-:Y:S02]  /*13a80*/  MOV R102, R104 ;  /* 0x0000006800667202 */ /* 0x000fe40000000f00 */
[----:B------:R-:W-:-:S07]  /*13a90*/  MOV R106, R105 ;  /* 0x00000069006a7202 */ /* 0x000fce0000000f00 */
[----:B------:R-:W-:Y:S05]  /*13aa0*/  WARPSYNC.COLLECTIVE R51, `(.L_x_5649) ;  /* 0x0000000033087348 */ /* 0x000fea0003c00000 */
[----:B------:R0:W1:Y:S02]  /*13ab0*/  SHFL.BFLY P5, R105, R102, R101, R100 ;  /* 0x0c00006566697389 */ /* 0x00006400000a0064 */
[----:B01----:R-:W-:Y:S05]  /*13ac0*/  ENDCOLLECTIVE ;  /* 0x000000000000791b */ /* 0x003fea0003800000 */
.L_x_5649:
[----:B------:R-:W-:Y:S01]  /*13ad0*/  MOV R51, R105 ;  /* 0x0000006900337202 */ /* 0x000fe20000000f00 */
[----:B------:R-:W-:Y:S06]  /*13ae0*/  BRA `(.L_x_5650) ;  /* 0xffffff24006c7947 */ /* 0x000fec000383ffff */
.L_x_5651:
        /* <DEDUP_REMOVED lines=9> */
.L_x_7166:


//--------------------- .text._ZN10layer_norm31ln_parallel_residual_bwd_kernelINS_13Kernel_traitsI6__halfffffjLj1280ELj1ELj4ELj1ELj16ENS_18Kernel_traits_baseILj1280ES2_ffffjLj128EEEEELb1ELb0ELb1EEEvNS_9BwdParamsE --------------------------
	.section	.text._ZN10layer_norm31ln_parallel_residual_bwd_kernelINS_13Kernel_traitsI6__halfffffjLj1280ELj1ELj4ELj1ELj16ENS_18Kernel_traits_baseILj1280ES2_ffffjLj128EEEEELb1ELb0ELb1EEEvNS_9BwdParamsE,"ax",@progbits
	.align	128
        .global         _ZN10layer_norm31ln_parallel_residual_bwd_kernelINS_13Kernel_traitsI6__halfffffjLj1280ELj1ELj4ELj1ELj16ENS_18Kernel_traits_baseILj1280ES2_ffffjLj128EEEEELb1ELb0ELb1EEEvNS_9BwdParamsE
        .type           _ZN10layer_norm31ln_parallel_residual_bwd_kernelINS_13Kernel_traitsI6__halfffffjLj1280ELj1ELj4ELj1ELj16ENS_18Kernel_traits_baseILj1280ES2_ffffjLj128EEEEELb1ELb0ELb1EEEvNS_9BwdParamsE,@function
        .size           _ZN10layer_norm31ln_parallel_residual_bwd_kernelINS_13Kernel_traitsI6__halfffffjLj1280ELj1ELj4ELj1ELj16ENS_18Kernel_traits_baseILj1280ES2_ffffjLj128EEEEELb1ELb0ELb1EEEvNS_9BwdParamsE,(.L_x_7167 - _ZN10layer_norm31ln_parallel_residual_bwd_kernelINS_13Kernel_traitsI6__halfffffjLj1280ELj1ELj4ELj1ELj16ENS_18Kernel_traits_baseILj1280ES2_ffffjLj128EEEEELb1ELb0ELb1EEEvNS_9BwdParamsE)
        .other          _ZN10layer_norm31ln_parallel_residual_bwd_kernelINS_13Kernel_traitsI6__halfffffjLj1280ELj1ELj4ELj1ELj16ENS_18Kernel_traits_baseILj1280ES2_ffffjLj128EEEEELb1ELb0ELb1EEEvNS_9BwdParamsE,@"STO_CUDA_ENTRY STV_DEFAULT"
_ZN10layer_norm31ln_parallel_residual_bwd_kernelINS_13Kernel_traitsI6__halfffffjLj1280ELj1ELj4ELj1ELj16ENS_18Kernel_traits_baseILj1280ES2_ffffjLj128EEEEELb1ELb0ELb1EEEvNS_9BwdParamsE:
.text._ZN10layer_norm31ln_parallel_residual_bwd_kernelINS_13Kernel_traitsI6__halfffffjLj1280ELj1ELj4ELj1ELj16ENS_18Kernel_traits_baseILj1280ES2_ffffjLj128EEEEELb1ELb0ELb1EEEvNS_9BwdParamsE:
        /* <DEDUP_REMOVED lines=107> */
[----:B------:R-:W4:Y:S04]  /*06b0*/  LDG.E.64 R8, desc[UR10][R6.64+0x400] ;  /* 0x0004000a06087981 */ /* 0x000f28000c1e1b00 */
[----:B------:R-:W5:Y:S04]  /*06c0*/  LDG.E.64 R22, desc[UR10][R6.64+0x300] ;  /* 0x0003000a06167981 */ /* 0x000f68000c1e1b00 */
[----:B------:R-:W5:Y:S04]  /*06d0*/  LDG.E.64 R24, desc[UR10][R6.64+0x200] ;  /* 0x0002000a06187981 */ /* 0x000f68000c1e1b00 */
[----:B------:R-:W5:Y:S01]  /*06e0*/  LDG.E.64 R30, desc[UR10][R6.64+0x100] ;  /* 0x0001000a061e7981 */ /* 0x000f62000c1e1b00 */
[----:B-1----:R-:W-:-:S03]  /*06f0*/  IMAD.WIDE.U32 R4, R0, 0x8, R4 ;  /* 0x0000000800047825 */ /* 0x002fc600078e0004 */
[----:B------:R0:W5:Y:S04]  /*0700*/  LDG.E.64 R34, desc[UR10][R6.64] ;  /* 0x0000000a06227981 */ /* 0x000168000c1e1b00 */
[----:B------:R-:W5:Y:S04]  /*0710*/  LDG.E.64 R20, desc[UR10][R4.64+0x900] ;  /* 0x0009000a04147981 */ /* 0x000f68000c1e1b00 */
[----:B------:R-:W5:Y:S04]  /*0720*/  LDG.E.64 R18, desc[UR10][R4.64+0x800] ;  /* 0x0008000a04127981 */ /* 0x000f68000c1e1b00 */
[----:B------:R-:W5:Y:S04]  /*0730*/  LDG.E.64 R16, desc[UR10][R4.64+0x700] ;  /* 0x0007000a04107981 */ /* 0x000f68000c1e1b00 */
[----:B------:R-:W5:Y:S04]  /*0740*/  LDG.E.64 R14, desc[UR10][R4.64+0x600] ;  /* 0x0006000a040e7981 */ /* 0x000f68000c1e1b00 */
[----:B------:R-:W5:Y:S04]  /*0750*/  LDG.E.64 R12, desc[UR10][R4.64+0x500] ;  /* 0x0005000a040c7981 */ /* 0x000f68000c1e1b00 */
[----:B------:R-:W5:Y:S04]  /*0760*/  LDG.E.64 R10, desc[UR10][R4.64+0x400] ;  /* 0x0004000a040a7981 */ /* 0x000f68000c1e1b00 */
[----:B------:R-:W5:Y:S04]  /*0770*/  LDG.E.64 R26, desc[UR10][R4.64+0x300] ;  /* 0x0003000a041a7981 */ /* 0x000f68000c1e1b00 */
[----:B------:R-:W0:Y:S04]  /*0780*/  LDG.E.64 R28, desc[UR10][R4.64+0x200] ;  /* 0x0002000a041c7981 */ /* 0x000e28000c1e1b00 */
[----:B------:R-:W5:Y:S04]  /*0790*/  LDG.E.64 R32, desc[UR10][R4.64+0x100] ;  /* 0x0001000a04207981 */ /* 0x000f68000c1e1b00 */
[----:B------:R1:W5:Y:S01]  /*07a0*/  LDG.E.64 R54, desc[UR10][R4.64] ;  /* 0x0000000a04367981 */ /* 0x000362000c1e1b00 */
        /* <DEDUP_REMOVED lines=33> */
[----:B--2---:R-:W-:Y:S01]  /*09c0*/  HADD2.F32 R0, -RZ, R44.H0_H0 ;  /* 0x2000002cff007230 */ /* 0x004fe20000004100 */
[--C-:B------:R-:W-:Y:S01]  /*09d0*/  SHF.R.U64 R44, R44, 0x10, R45.reuse ;  /* 0x000000102c2c7819 */ /* 0x100fe2000000122d */
[----:B------:R-:W-:Y:S01]  /*09e0*/  HADD2.F32 R3, -RZ, R45.H0_H0 ;  /* 0x2000002dff037230 */ /* 0x000fe20000004100 */
[----:B------:R-:W-:-:S02]  /*09f0*/  SHF.R.U32.HI R45, RZ, 0x10, R45 ;  /* 0x00000010ff2d7819 */ /* 0x000fc4000001162d */
[----:B------:R3:W-:Y:S01]  /*0a00*/  STL [R1+0x15c], R0 ;  /* 0x00015c0001007387 */ /* 0x0007e20000100800 */
[----:B------:R-:W-:-:S03]  /*0a10*/  HADD2.F32 R44, -RZ, R44.H0_H0 ;  /* 0x2000002cff2c7230 */ /* 0x000fc60000004100 */
[----:B------:R2:W-:Y:S01]  /*0a20*/  STL [R1+0x14c], R3 ;  /* 0x00014c0301007387 */ /* 0x0005e20000100800 */
[----:B---3--:R-:W-:Y:S01]  /*0a30*/  HADD2.F32 R0, -RZ, R46.H0_H0 ;  /* 0x2000002eff007230 */ /* 0x008fe20000004100 */
[----:B------:R-:W-:Y:S01]  /*0a40*/  SHF.R.U64 R46, R46, 0x10, R47 ;  /* 0x000000102e2e7819 */ /* 0x000fe2000000122f */
[----:B--2---:R-:W-:-:S03]  /*0a50*/  HADD2.F32 R3, -RZ, R47.H0_H0 ;  /* 0x2000002fff037230 */ /* 0x004fc60000004100 */
[----:B------:R2:W-:Y:S01]  /*0a60*/  STL [R1+0x17c], R0 ;  /* 0x00017c0001007387 */ /* 0x0005e20000100800 */
[----:B------:R-:W-:Y:S02]  /*0a70*/  SHF.R.U32.HI R47, RZ, 0x10, R47 ;  /* 0x00000010ff2f7819 */ /* 0x000fe4000001162f */
[--C-:B----4-:R-:W-:Y:S01]  /*0a80*/  SHF.R.U64 R43, R8, 0x10, R9.reuse ;  /* 0x00000010082b7819 */ /* 0x110fe20000001209 */
[----:B------:R3:W-:Y:S01]  /*0a90*/  STL [R1+0x16c], R3 ;  /* 0x00016c0301007387 */ /* 0x0007e20000100800 */
[----:B------:R-:W-:Y:S02]  /*0aa0*/  SHF.R.U32.HI R42, RZ, 0x10, R9 ;  /* 0x00000010ff2a7819 */ /* 0x000fe40000011609 */
[--C-:B-----5:R-:W-:Y:S01]  /*0ab0*/  SHF.R.U64 R41, R22, 0x10, R23.reuse ;  /* 0x0000001016297819 */ /* 0x120fe20000001217 */
[----:B------:R-:W-:Y:S01]  /*0ac0*/  HADD2.F32 R43, -RZ, R43.H0_H0 ;  /* 0x2000002bff2b7230 */ /* 0x000fe20000004100 */
[----:B------:R-:W-:Y:S01]  /*0ad0*/  SHF.R.U32.HI R40, RZ, 0x10, R23 ;  /* 0x00000010ff287819 */ /* 0x000fe20000011617 */
[----:B--2---:R-:W-:Y:S01]  /*0ae0*/  HADD2.F32 R0, -RZ, R48.H0_H0 ;  /* 0x20000030ff007230 */ /* 0x004fe20000004100 */
[----:B------:R-:W-:Y:S01]  /*0af0*/  SHF.R.U64 R48, R48, 0x10, R49 ;  /* 0x0000001030307819 */ /* 0x000fe20000001231 */
[----:B------:R-:W-:Y:S01]  /*0b00*/  HADD2.F32 R42, -RZ, R42.H0_H0 ;  /* 0x2000002aff2a7230 */ /* 0x000fe20000004100 */
[----:B------:R-:W-:Y:S01]  /*0b10*/  SHF.R.U64 R39, R24, 0x10, R25 ;  /* 0x0000001018277819 */ /* 0x000fe20000001219 */
[----:B---3--:R-:W-:Y:S01]  /*0b20*/  HADD2.F32 R3, -RZ, R49.H0_H0 ;  /* 0x20000031ff037230 */ /* 0x008fe20000004100 */
[----:B------:R2:W-:Y:S01]  /*0b30*/  STL [R1+0x19c], R0 ;  /* 0x00019c0001007387 */ /* 0x0005e20000100800 */
[----:B------:R-:W-:Y:S01]  /*0b40*/  SHF.R.U32.HI R49, RZ, 0x10, R49 ;  /* 0x00000010ff317819 */ /* 0x000fe20000011631 */
[----:B------:R-:W-:Y:S01]  /*0b50*/  HADD2.F32 R41, -RZ, R41.H0_H0 ;  /* 0x20000029ff297230 */ /* 0x000fe20000004100 */
[----:B------:R-:W-:Y:S01]  /*0b60*/  SHF.R.U32.HI R38, RZ, 0x10, R25 ;  /* 0x00000010ff267819 */ /* 0x000fe20000011619 */
[----:B------:R3:W-:Y:S01]  /*0b70*/  STL [R1+0x18c], R3 ;  /* 0x00018c0301007387 */ /* 0x0007e20000100800 */
[--C-:B------:R-:W-:Y:S01]  /*0b80*/  SHF.R.U64 R37, R30, 0x10, R31.reuse ;  /* 0x000000101e257819 */ /* 0x100fe2000000121f */
[----:B------:R-:W-:Y:S01]  /*0b90*/  HADD2.F32 R40, -RZ, R40.H0_H0 ;  /* 0x20000028ff287230 */ /* 0x000fe20000004100 */
[----:B------:R-:W-:Y:S01]  /*0ba0*/  SHF.R.U32.HI R36, RZ, 0x10, R31 ;  /* 0x00000010ff247819 */ /* 0x000fe2000001161f */
[----:B------:R-:W-:-:S02]  /*0bb0*/  HADD2.F32 R39, -RZ, R39.H0_H0 ;  /* 0x20000027ff277230 */ /* 0x000fc40000004100 */
[----:B--2---:R-:W-:Y:S01]  /*0bc0*/  HADD2.F32 R0, -RZ, R50.H0_H0 ;  /* 0x20000032ff007230 */ /* 0x004fe20000004100 */
[--C-:B------:R-:W-:Y:S01]  /*0bd0*/  SHF.R.U64 R50, R50, 0x10, R51.reuse ;  /* 0x0000001032327819 */ /* 0x100fe20000001233 */
[----:B------:R-:W-:Y:S02]  /*0be0*/  HADD2.F32 R38, -RZ, R38.H0_H0 ;  /* 0x20000026ff267230 */ /* 0x000fe40000004100 */
[----:B---3--:R-:W-:Y:S01]  /*0bf0*/  HADD2.F32 R3, -RZ, R51.H0_H0 ;  /* 0x20000033ff037230 */ /* 0x008fe20000004100 */
[----:B------:R2:W-:Y:S01]  /*0c00*/  STL [R1+0x1bc], R0 ;  /* 0x0001bc0001007387 */ /* 0x0005e20000100800 */
[----:B------:R-:W-:Y:S01]  /*0c10*/  SHF.R.U32.HI R51, RZ, 0x10, R51 ;  /* 0x00000010ff337819 */ /* 0x000fe20000011633 */
[----:B------:R-:W-:Y:S02]  /*0c20*/  HADD2.F32 R37, -RZ, R37.H0_H0 ;  /* 0x20000025ff257230 */ /* 0x000fe40000004100 */
[----:B------:R3:W-:Y:S01]  /*0c30*/  STL [R1+0x1ac], R3 ;  /* 0x0001ac0301007387 */ /* 0x0007e20000100800 */
[----:B------:R-:W-:-:S02]  /*0c40*/  HADD2.F32 R36, -RZ, R36.H0_H0 ;  /* 0x20000024ff247230 */ /* 0x000fc40000004100 */
[----:B--2---:R-:W-:Y:S01]  /*0c50*/  HADD2.F32 R0, -RZ, R52.H0_H0 ;  /* 0x20000034ff007230 */ /* 0x004fe20000004100 */
[----:B------:R-:W-:Y:S01]  /*0c60*/  SHF.R.U64 R52, R52, 0x10, R53 ;  /* 0x0000001034347819 */ /* 0x000fe20000001235 */
[----:B---3--:R-:W-:-:S03]  /*0c70*/  HADD2.F32 R3, -RZ, R53.H0_H0 ;  /* 0x20000035ff037230 */ /* 0x008fc60000004100 */
[----:B------:R2:W-:Y:S01]  /*0c80*/  STL [R1+0x1dc], R0 ;  /* 0x0001dc0001007387 */ /* 0x0005e20000100800 */
[----:B------:R-:W-:Y:S02]  /*0c90*/  SHF.R.U32.HI R53, RZ, 0x10, R53 ;  /* 0x00000010ff357819 */ /* 0x000fe40000011635 */
[----:B0-----:R-:W-:Y:S01]  /*0ca0*/  SHF.R.U32.HI R7, RZ, 0x10, R29 ;  /* 0x00000010ff077819 */ /* 0x001fe2000001161d */
[----:B------:R0:W-:Y:S01]  /*0cb0*/  STL [R1+0x1cc], R3 ;  /* 0x0001cc0301007387 */ /* 0x0001e20000100800 */
[----:B------:R-:W-:-:S03]  /*0cc0*/  SHF.R.U64 R6, R32, 0x10, R33 ;  /* 0x0000001020067819 */ /* 0x000fc60000001221 */
[----:B------:R-:W-:Y:S01]  /*0cd0*/  HADD2.F32 R7, -RZ, R7.H0_H0 ;  /* 0x20000007ff077230 */ /* 0x000fe20000004100 */
[----:B-1----:R-:W-:Y:S01]  /*0ce0*/  SHF.R.U32.HI R5, RZ, 0x10, R33 ;  /* 0x00000010ff057819 */ /* 0x002fe20000011621 */
[----:B--2---:R-:W-:Y:S01]  /*0cf0*/  HADD2.F32 R0, -RZ, R8.H0_H0 ;  /* 0x20000008ff007230 */ /* 0x004fe20000004100 */
[----:B------:R-:W-:Y:S01]  /*0d00*/  SHF.R.U64 R4, R54, 0x10, R55 ;  /* 0x0000001036047819 */ /* 0x000fe20000001237 */
[----:B------:R-:W-:Y:S01]  /*0d10*/  HADD2.F32 R6, -RZ, R6.H0_H0 ;  /* 0x20000006ff067230 */ /* 0x000fe20000004100 */
[----:B------:R-:W-:Y:S01]  /*0d20*/  SHF.R.U64 R8, R28, 0x10, R29 ;  /* 0x000000101c087819 */ /* 0x000fe2000000121d */
[----:B0-----:R-:W-:Y:S01]  /*0d30*/  HADD2.F32 R3, -RZ, R9.H0_H0 ;  /* 0x20000009ff037230 */ /* 0x001fe20000004100 */
[----:B------:R0:W-:Y:S01]  /*0d40*/  STL [R1+0x1fc], R0 ;  /* 0x0001fc0001007387 */ /* 0x0001e20000100800 */
[----:B------:R-:W-:Y:S01]  /*0d50*/  SHF.R.U32.HI R9, RZ, 0x10, R27 ;  /* 0x00000010ff097819 */ /* 0x000fe2000001161b */
[----:B------:R-:W-:Y:S02]  /*0d60*/  HADD2.F32 R5, -RZ, R5.H0_H0 ;  /* 0x20000005ff057230 */ /* 0x000fe40000004100 */
[----:B------:R1:W-:Y:S01]  /*0d70*/  STL [R1+0x1ec], R3 ;  /* 0x0001ec0301007387 */ /* 0x0003e20000100800 */
[----:B------:R-:W-:-:S02]  /*0d80*/  HADD2.F32 R8, -RZ, R8.H0_H0 ;  /* 0x20000008ff087230 */ /* 0x000fc40000004100 */
[----:B------:R-:W-:Y:S02]  /*0d90*/  HADD2.F32 R9, -RZ, R9.H0_H0 ;  /* 0x20000009ff097230 */ /* 0x000fe40000004100 */
[----:B------:R-:W-:Y:S02]  /*0da0*/  HADD2.F32 R4, -RZ, R4.H0_H0 ;  /* 0x20000004ff047230 */ /* 0x000fe40000004100 */
[----:B0-----:R-:W-:Y:S01]  /*0db0*/  HADD2.F32 R0, -RZ, R22.H0_H0 ;  /* 0x20000016ff007230 */ /* 0x001fe20000004100 */
[----:B------:R-:W-:Y:S01]  /*0dc0*/  SHF.R.U64 R22, R20, 0x10, R21 ;  /* 0x0000001014167819 */ /* 0x000fe20000001215 */
[----:B-1----:R-:W-:Y:S01]  /*0dd0*/  HADD2.F32 R3, -RZ, R23.H0_H0 ;  /* 0x20000017ff037230 */ /* 0x002fe20000004100 */
[----:B------:R-:W-:Y:S02]  /*0de0*/  SHF.R.U32.HI R23, RZ, 0x10, R35 ;  /* 0x00000010ff177819 */ /* 0x000fe40000011623 */
[----:B------:R0:W-:Y:S01]  /*0df0*/  STL [R1+0x21c], R0 ;  /* 0x00021c0001007387 */ /* 0x0001e20000100800 */
[----:B------:R-:W-:-:S03]  /*0e00*/  HADD2.F32 R22, -RZ, R22.H0_H0 ;  /* 0x20000016ff167230 */ /* 0x000fc60000004100 */
[----:B------:R1:W-:Y:S01]  /*0e10*/  STL [R1+0x20c], R3 ;  /* 0x00020c0301007387 */ /* 0x0003e20000100800 */
[----:B------:R-:W-:Y:S02]  /*0e20*/  HADD2.F32 R23, -RZ, R23.H0_H0 ;  /* 0x20000017ff177230 */ /* 0x000fe40000004100 */
[----:B0-----:R-:W-:Y:S01]  /*0e30*/  HADD2.F32 R0, -RZ, R24.H0_H0 ;  /* 0x20000018ff007230 */ /* 0x001fe20000004100 */
[----:B------:R-:W-:Y:S01]  /*0e40*/  SHF.R.U64 R24, R34, 0x10, R35 ;  /* 0x0000001022187819 */ /* 0x000fe20000001223 */
[----:B-1----:R-:W-:-:S03]  /*0e50*/  HADD2.F32 R3, -RZ, R25.H0_H0 ;  /* 0x20000019ff037230 */ /* 0x002fc60000004100 */
[----:B------:R0:W-:Y:S01]  /*0e60*/  STL [R1+0x23c], R0 ;  /* 0x00023c0001007387 */ /* 0x0001e20000100800 */
[----:B------:R-:W-:Y:S02]  /*0e70*/  HADD2.F32 R24, -RZ, R24.H0_H0 ;  /* 0x20000018ff187230 */ /* 0x000fe40000004100 */
[----:B------:R-:W-:Y:S01]  /*0e80*/  HFMA2 R25, -RZ, RZ, 0, 0 ;  /* 0x00000000ff197431 */ /* 0x000fe200000001ff */
        /* <DEDUP_REMOVED lines=11> */
[----:B0-----:R-:W-:Y:S01]  /*0f40*/  HADD2.F32 R0, -RZ, R20.H0_H0 ;  /* 0x20000014ff007230 */ /* 0x001fe20000004100 */
[----:B------:R-:W-:Y:S01]  /*0f50*/  SHF.R.U64 R20, R18, 0x10, R19 ;  /* 0x0000001012147819 */ /* 0x000fe20000001213 */
[----:B-1----:R-:W-:-:S03]  /*0f60*/  HADD2.F32 R3, -RZ, R21.H0_H0 ;  /* 0x20000015ff037230 */ /* 0x002fc60000004100 */
[----:B------:R0:W-:Y:S01]  /*0f70*/  STL [R1+0x160], R0 ;  /* 0x0001600001007387 */ /* 0x0001e20000100800 */
[----:B------:R-:W-:Y:S01]  /*0f80*/  SHF.R.U32.HI R21, RZ, 0x10, R21 ;  /* 0x00000010ff157819 */ /* 0x000fe20000011615 */
[----:B------:R-:W-:Y:S02]  /*0f90*/  HADD2.F32 R20, -RZ, R20.H0_H0 ;  /* 0x20000014ff147230 */ /* 0x000fe40000004100 */
[----:B------:R1:W-:Y:S02]  /*0fa0*/  STL [R1+0x150], R3 ;  /* 0x0001500301007387 */ /* 0x0003e40000100800 */
[----:B------:R-:W-:Y:S02]  /*0fb0*/  HADD2.F32 R21, -RZ, R21.H0_H0 ;  /* 0x20000015ff157230 */ /* 0x000fe40000004100 */
        /* <DEDUP_REMOVED lines=56> */
[----:B------:R-:W-:Y:S02]  /*1340*/  HADD2.F32 R54, -RZ, R45.H0_H0 ;  /* 0x2000002dff367230 */ /* 0x000fe40000004100 */
[----:B-1----:R-:W-:Y:S01]  /*1350*/  HADD2.F32 R3, -RZ, R55.H0_H0 ;  /* 0x20000037ff037230 */ /* 0x002fe20000004100 */
[----:B------:R0:W-:Y:S01]  /*1360*/  STL [R1+0x280], R0 ;  /* 0x0002800001007387 */ /* 0x0001e20000100800 */
[----:B------:R-:W-:Y:S02]  /*1370*/  HADD2.F32 R45, -RZ, R46.H0_H0 ;  /* 0x2000002eff2d7230 */ /* 0x000fe40000004100 */
[----:B------:R-:W-:Y:S01]  /*1380*/  HADD2.F32 R46, -RZ, R48.H0_H0 ;  /* 0x20000030ff2e7230 */ /* 0x000fe20000004100 */
        /* <DEDUP_REMOVED lines=85> */
[----:B------:R0:W-:Y:S04]  /*18e0*/  STL [R1+0x154], R44 ;  /* 0x0001542c01007387 */ /* 0x0001e80000100800 */
[----:B------:R-:W-:Y:S04]  /*18f0*/  STL [R1+0x144], R54 ;  /* 0x0001443601007387 */ /* 0x000fe80000100800 */
[----:B------:R1:W-:Y:S01]  /*1900*/  STL [R1+0x174], R45 ;  /* 0x0001742d01007387 */ /* 0x0003e20000100800 */
[----:B0-----:R-:W-:-:S05]  /*1910*/  HADD2.F32 R44, -RZ, R47.H0_H0 ;  /* 0x2000002fff2c7230 */ /* 0x001fca0000004100 */
[----:B------:R0:W-:Y:S01]  /*1920*/  STL [R1+0x164], R44 ;  /* 0x0001642c01007387 */ /* 0x0001e20000100800 */
[----:B-1----:R-:W-:-:S03]  /*1930*/  HADD2.F32 R45, -RZ, R49.H0_H0 ;  /* 0x20000031ff2d7230 */ /* 0x002fc60000004100 */
        /* <DEDUP_REMOVED lines=8> */
[----:B0-----:R-:W-:-:S05]  /*19c0*/  HADD2.F32 R44, -RZ, R53.H0_H0 ;  /* 0x20000035ff2c7230 */ /* 0x001fca0000004100 */
        /* <DEDUP_REMOVED lines=32> */
[----:B------:R1:W-:Y:S01]  /*1bd0*/  STL [R1+0x268], R0 ;  /* 0x0002680001007387 */ /* 0x0003e20000100800 */
[----:B0-----:R-:W-:-:S07]  /*1be0*/  CS2R R4, SRZ ;  /* 0x0000000000047805 */ /* 0x001fce000001ff00 */
.L_x_5736:
[----:B0-----:R-:W0:Y:S01]  /*1bf0*/  S2R R14, SR_TID.X ;  /* 0x00000000000e7919 */ /* 0x001e220000002100 */
[----:B------:R-:W2:Y:S01]  /*1c00*/  LDC.64 R10, c[0x0][0x3c0] ;  /* 0x0000f000ff0a7b82 */ /* 0x000ea20000000a00 */
[----:B------:R-:W-:Y:S01]  /*1c10*/  IMAD R148, R2, UR12, RZ ;  /* 0x0000000c02947c24 */ /* 0x000fe2000f8e02ff */
[----:B------:R-:W-:Y:S04]  /*1c20*/  STL [R1+0x290], R111 ;  /* 0x0002906f01007387 */ /* 0x000fe80000100800 */
[----:B-1----:R-:W-:Y:S01]  /*1c30*/  SHF.R.S32.HI R0, RZ, 0x1f, R148 ;  /* 0x0000001fff007819 */ /* 0x002fe20000011494 */
[----:B------:R1:W-:Y:S01]  /*1c40*/  STL [R1+0x28c], R110 ;  /* 0x00028c6e01007387 */ /* 0x0003e20000100800 */
[----:B------:R-:W3:Y:S02]  /*1c50*/  LDC.64 R184, c[0x0][0x430] ;  /* 0x00010c00ffb87b82 */ /* 0x000ee40000000a00 */
[----:B------:R-:W-:Y:S01]  /*1c60*/  LEA.HI R148, R0, R148, RZ, 0x2 ;  /* 0x0000009400947211 */ /* 0x000fe200078f10ff */
[----:B------:R-:W-:Y:S04]  /*1c70*/  STL [R1+0x288], R109 ;  /* 0x0002886d01007387 */ /* 0x000fe80000100800 */
[----:B------:R4:W-:Y:S01]  /*1c80*/  STL [R1+0x284], R108 ;  /* 0x0002846c01007387 */ /* 0x0009e20000100800 */
[----:B------:R-:W3:Y:S03]  /*1c90*/  LDC.64 R12, c[0x0][0x3c8] ;  /* 0x0000f200ff0c7b82 */ /* 0x000ee60000000a00 */
[----:B------:R-:W3:Y:S04]  /*1ca0*/  LDL R150, [R1+0x274] ;  /* 0x0002740001967983 */ /* 0x000ee80000100800 */
[----:B------:R-:W3:Y:S01]  /*1cb0*/  LDL R153, [R1+0x278] ;  /* 0x0002780001997983 */ /* 0x000ee20000100800 */
[----:B-1----:R-:W1:Y:S01]  /*1cc0*/  LDC.64 R110, c[0x0][0x3a8] ;  /* 0x0000ea00ff6e7b82 */ /* 0x002e620000000a00 */
[----:B--2---:R-:W-:-:S02]  /*1cd0*/  IMAD.WIDE R10, R2, 0x4, R10 ;  /* 0x00000004020a7825 */ /* 0x004fc400078e020a */
[----:B------:R-:W2:Y:S01]  /*1ce0*/  LDL R155, [R1+0x26c] ;  /* 0x00026c00019b7983 */ /* 0x000ea20000100800 */
[----:B0-----:R-:W-:-:S04]  /*1cf0*/  LOP3.LUT R14, R14, 0x1f, RZ, 0xc0, !PT ;  /* 0x0000001f0e0e7812 */ /* 0x001fc800078ec0ff */
[----:B----4-:R-:W0:Y:S01]  /*1d00*/  LDC.64 R108, c[0x0][0x428] ;  /* 0x00010a00ff6c7b82 */ /* 0x010e220000000a00 */
[----:B------:R4:W2:Y:S01]  /*1d10*/  LDG.E R149, desc[UR10][R10.64] ;  /* 0x0000000a0a957981 */ /* 0x0008a2000c1e1900 */
[----:B------:R-:W-:-:S03]  /*1d20*/  LEA.HI.SX32 R148, R148, R14, 0x1e ;  /* 0x0000000e94947211 */ /* 0x000fc600078ff2ff */
[----:B------:R-:W2:Y:S02]  /*1d30*/  LDL R157, [R1+0x270] ;  /* 0x00027000019d7983 */ /* 0x000ea40000100800 */
[----:B---3--:R-:W-:Y:S01]  /*1d40*/  IMAD.WIDE.U32 R88, R148, 0x10, R184 ;  /* 0x0000001094587825 */ /* 0x008fe200078e00b8 */
[----:B------:R-:W-:Y:S01]  /*1d50*/  ISETP.NE.AND P3, PT, RZ, UR7, PT ;  /* 0x00000007ff007c0c */ /* 0x000fe2000bf65270 */
[----:B------:R-:W3:Y:S02]  /*1d60*/  LDL R151, [R1+0x27c] ;  /* 0x00027c0001977983 */ /* 0x000ee40000100800 */
[----:B----4-:R-:W-:Y:S02]  /*1d70*/  IMAD.WIDE R10, R2, 0x4, R12 ;  /* 0x00000004020a7825 */ /* 0x010fe400078e020c */
[----:B------:R-:W4:Y:S02]  /*1d80*/  LDG.E.128 R88, desc[UR10][R88.64] ;  /* 0x0000000a58587981 */ /* 0x000f24000c1e1d00 */
[----:B-1----:R-:W-:-:S02]  /*1d90*/  IMAD.WIDE.U32 R128, R148, 0x10, R110 ;  /* 0x0000001094807825 */ /* 0x002fc400078e006e */
[----:B------:R1:W3:Y:S04]  /*1da0*/  LDG.E R11, desc[UR10][R10.64] ;  /* 0x0000000a0a0b7981 */ /* 0x0002e8000c1e1900 */
[----:B------:R-:W3:Y:S01]  /*1db0*/  LDG.E.128 R128, desc[UR10][R128.64] ;  /* 0x0000000a80807981 */ /* 0x000ee2000c1e1d00 */
[----:B0-----:R-:W-:-:S03]  /*1dc0*/  IMAD.WIDE.U32 R84, R148, 0x10, R108 ;  /* 0x0000001094547825 */ /* 0x001fc600078e006c */
[----:B------:R-:W3:Y:S04]  /*1dd0*/  LDL R158, [R1+0x280] ;  /* 0x00028000019e7983 */ /* 0x000ee80000100800 */
[----:B------:R-:W3:Y:S01]  /*1de0*/  LDG.E.128 R84, desc[UR10][R84.64] ;  /* 0x0000000a54547981 */ /* 0x000ee2000c1e1d00 */
[----:B-1----:R-:W-:-:S03]  /*1df0*/  IADD3 R10, PT, PT, R148, 0x20, RZ ;  /* 0x00000020940a7810 */ /* 0x002fc60007ffe0ff */
[----:B------:R-:W3:Y:S02]  /*1e00*/  LDL R154, [R1+0x264] ;  /* 0x00026400019a7983 */ /* 0x000ee40000100800 */
[C---:B------:R-:W-:Y:S02]  /*1e10*/  IMAD.WIDE.U32 R104, R10.reuse, 0x10, R110 ;  /* 0x000000100a687825 */ /* 0x040fe400078e006e */
[----:B------:R-:W3:Y:S02]  /*1e20*/  LDL R160, [R1+0x25c] ;  /* 0x00025c0001a07983 */ /* 0x000ee40000100800 */
[C---:B------:R-:W-:Y:S02]  /*1e30*/  IMAD.WIDE.U32 R116, R10.reuse, 0x10, R184 ;  /* 0x000000100a747825 */ /* 0x040fe400078e00b8 */
[----:B------:R-:W3:Y:S02]  /*1e40*/  LDG.E.128 R104, desc[UR10][R104.64] ;  /* 0x0000000a68687981 */ /* 0x000ee4000c1e1d00 */
[----:B------:R-:W-:-:S02]  /*1e50*/  IMAD.WIDE.U32 R124, R10, 0x10, R108 ;  /* 0x000000100a7c7825 */ /* 0x000fc400078e006c */
[----:B------:R-:W3:Y:S04]  /*1e60*/  LDG.E.128 R116, desc[UR10][R116.64] ;  /* 0x0000000a74747981 */ /* 0x000ee8000c1e1d00 */
[----:B------:R-:W3:Y:S04]  /*1e70*/  LDG.E.128 R124, desc[UR10][R124.64] ;  /* 0x0000000a7c7c7981 */ /* 0x000ee8000c1e1d00 */
[----:B------:R-:W3:Y:S04]  /*1e80*/  LDL R161, [R1+0x260] ;  /* 0x0002600001a17983 */ /* 0x000ee80000100800 */
[----:B------:R-:W3:Y:S01]  /*1e90*/  LDL R156, [R1+0x268] ;  /* 0x00026800019c7983 */ /* 0x000ee20000100800 */
[----:B--2---:R-:W-:Y:S01]  /*1ea0*/  FSEL R149, R149, RZ, !P3 ;  /* 0x000000ff95957208 */ /* 0x004fe20005800000 */
[----:B----4-:R-:W-:Y:S01]  /*1eb0*/  FMUL.FTZ R152, R150, R89 ;  /* 0x0000005996987220 */ /* 0x010fe20000410000 */
[----:B------:R-:W-:-:S03]  /*1ec0*/  FMUL.FTZ R155, R155, R90 ;  /* 0x0000005a9b9b7220 */ /* 0x000fc60000410000 */
[C---:B---3--:R-:W-:Y:S01]  /*1ed0*/  FADD.FTZ R130, -R149.reuse, R130 ;  /* 0x0000008295827221 */ /* 0x048fe20000010100 */
[C---:B------:R-:W-:Y:S01]  /*1ee0*/  FADD.FTZ R129, -R149.reuse, R129 ;  /* 0x0000008195817221 */ /* 0x040fe20000010100 */
[----:B------:R-:W-:Y:S02]  /*1ef0*/  FADD.FTZ R0, -R149, R128 ;  /* 0x0000008095007221 */ /* 0x000fe40000010100 */
[----:B------:R-:W2:Y:S01]  /*1f00*/  LDL R128, [R1+0x258] ;  /* 0x0002580001807983 */ /* 0x000ea20000100800 */
[----:B------:R-:W-:Y:S01]  /*1f10*/  FMUL.FTZ R150, R11, R129 ;  /* 0x000000810b967220 */ /* 0x000fe20000410000 */
[----:B------:R-:W-:Y:S01]  /*1f20*/  FFMA.FTZ R152, R153, R85, R152 ;  /* 0x0000005599987223 */ /* 0x000fe20000010098 */
[----:B------:R-:W-:Y:S01]  /*1f30*/  FMUL.FTZ R153, R11, R130 ;  /* 0x000000820b997220 */ /* 0x000fe20000410000 */
[----:B------:R-:W3:Y:S04]  /*1f40*/  LDL R129, [R1+0x24c] ;  /* 0x00024c0001817983 */ /* 0x000ee80000100800 */
[----:B------:R-:W4:Y:S01]  /*1f50*/  LDL R130, [R1+0x254] ;  /* 0x0002540001827983 */ /* 0x000f220000100800 */
[C---:B------:R-:W-:Y:S01]  /*1f60*/  FADD.FTZ R226, R86.reuse, R226 ;  /* 0x000000e256e27221 */ /* 0x040fe20000010000 */
[----:B------:R-:W-:Y:S01]  /*1f70*/  FFMA.FTZ R7, R86, R153, R7 ;  /* 0x0000009956077223 */ /* 0x000fe20000010007 */
[----:B------:R-:W-:-:S02]  /*1f80*/  FFMA.FTZ R155, R157, R86, R155 ;  /* 0x000000569d9b7223 */ /* 0x000fc4000001009b */
[----:B------:R-:W2:Y:S01]  /*1f90*/  LDL R86, [R1+0x250] ;  /* 0x0002500001567983 */ /* 0x000ea20000100800 */
[----:B------:R-:W-:Y:S01]  /*1fa0*/  IADD3 R12, PT, PT, R148, 0x40, RZ ;  /* 0x00000040940c7810 */ /* 0x000fe20007ffe0ff */
[----:B------:R-:W-:-:S04]  /*1fb0*/  FADD.FTZ R106, -R149, R106 ;  /* 0x0000006a956a7221 */ /* 0x000fc80000010100 */
[----:B------:R-:W-:-:S04]  /*1fc0*/  IMAD.WIDE.U32 R96, R12, 0x10, R184 ;  /* 0x000000100c607825 */ /* 0x000fc800078e00b8 */
[----:B------:R-:W-:Y:S01]  /*1fd0*/  FMUL.FTZ R0, R11, R0 ;  /* 0x000000000b007220 */ /* 0x000fe20000410000 */
[----:B------:R-:W-:Y:S01]  /*1fe0*/  FMUL.FTZ R151, R151, R88 ;  /* 0x0000005897977220 */ /* 0x000fe20000410000 */
[----:B------:R-:W-:-:S04]  /*1ff0*/  IMAD.WIDE.U32 R100, R12, 0x10, R108 ;  /* 0x000000100c647825 */ /* 0x000fc800078e006c */
[C---:B------:R-:W-:Y:S01]  /*2000*/  FADD.FTZ R225, R85.reuse, R225 ;  /* 0x000000e155e17221 */ /* 0x040fe20000010000 */
[----:B------:R-:W2:Y:S01]  /*2010*/  LDG.E.128 R96, desc[UR10][R96.64] ;  /* 0x0000000a60607981 */ /* 0x000ea2000c1e1d00 */
[----:B------:R-:W-:Y:S01]  /*2020*/  FFMA.FTZ R8, R85, R150, R8 ;  /* 0x0000009655087223 */ /* 0x000fe20000010008 */
[----:B------:R-:W-:Y:S02]  /*2030*/  FMUL.FTZ R162, R11, R106 ;  /* 0x0000006a0ba27220 */ /* 0x000fe40000410000 */
[----:B------:R-:W2:Y:S01]  /*2040*/  LDL R85, [R1+0x244] ;  /* 0x0002440001557983 */ /* 0x000ea20000100800 */
[C---:B------:R-:W-:Y:S01]  /*2050*/  FADD.FTZ R224, R84.reuse, R224 ;  /* 0x000000e054e07221 */ /* 0x040fe20000010000 */
[----:B------:R-:W-:Y:S01]  /*2060*/  FFMA.FTZ R9, R84, R0, R9 ;  /* 0x0000000054097223 */ /* 0x000fe20000010009 */
[----:B------:R-:W-:Y:S01]  /*2070*/  FFMA.FTZ R151, R158, R84, R151 ;  /* 0x000000549e977223 */ /* 0x000fe20000010097 */
[----:B------:R-:W2:Y:S01]  /*2080*/  LDG.E.128 R100, desc[UR10][R100.64] ;  /* 0x0000000a64647981 */ /* 0x000ea2000c1e1d00 */
[C---:B------:R-:W-:Y:S01]  /*2090*/  FADD.FTZ R238, R126.reuse, R238 ;  /* 0x000000ee7eee7221 */ /* 0x040fe20000010000 */
[----:B------:R-:W-:-:S02]  /*20a0*/  FFMA.FTZ R195, R126, R162, R195 ;  /* 0x000000a27ec37223 */ /* 0x000fc400000100c3 */
[----:B------:R-:W2:Y:S01]  /*20b0*/  LDL R84, [R1+0x248] ;  /* 0x0002480001547983 */ /* 0x000ea20000100800 */
[----:B---3--:R-:W-:-:S03]  /*20c0*/  FMUL.FTZ R165, R129, R118 ;  /* 0x0000007681a57220 */ /* 0x008fc60000410000 */
[----:B------:R-:W3:Y:S01]  /*20d0*/  LDL R129, [R1+0x234] ;  /* 0x0002340001817983 */ /* 0x000ee20000100800 */
[----:B----4-:R-:W-:-:S03]  /*20e0*/  FMUL.FTZ R163, R130, R117 ;  /* 0x0000007582a37220 */ /* 0x010fc60000410000 */
[----:B------:R-:W4:Y:S01]  /*20f0*/  LDL R130, [R1+0x23c] ;  /* 0x00023c0001827983 */ /* 0x000f220000100800 */
[----:B--2---:R-:W-:Y:S01]  /*2100*/  FFMA.FTZ R163, R128, R125, R163 ;  /* 0x0000007d80a37223 */ /* 0x004fe200000100a3 */
[----:B------:R-:W-:Y:S02]  /*2110*/  FFMA.FTZ R165, R86, R126, R165 ;  /* 0x0000007e56a57223 */ /* 0x000fe400000100a5 */
[----:B------:R-:W2:Y:S04]  /*2120*/  LDL R128, [R1+0x240] ;  /* 0x0002400001807983 */ /* 0x000ea80000100800 */
[----:B------:R-:W2:Y:S01]  /*2130*/  LDL R126, [R1+0x238] ;  /* 0x00023800017e7983 */ /* 0x000ea20000100800 */
[----:B------:R-:W-:-:S04]  /*2140*/  IMAD.WIDE.U32 R92, R12, 0x10, R110 ;  /* 0x000000100c5c7825 */ /* 0x000fc800078e006e */
[C---:B------:R-:W-:Y:S01]  /*2150*/  FADD.FTZ R131, -R149.reuse, R131 ;  /* 0x0000008395837221 */ /* 0x040fe20000010100 */
[----:B------:R-:W-:Y:S01]  /*2160*/  FADD.FTZ R107, -R149, R107 ;  /* 0x0000006b956b7221 */ /* 0x000fe20000010100 */
[----:B------:R-:W2:Y:S04]  /*2170*/  LDL.LU R172, [R1+0x18] ;  /* 0x0000180001ac7983 */ /* 0x000ea80000300800 */
[----:B------:R-:W2:Y:S01]  /*2180*/  LDG.E.128 R92, desc[UR10][R92.64] ;  /* 0x0000000a5c5c7981 */ /* 0x000ea2000c1e1d00 */
[----:B------:R-:W-:Y:S01]  /*2190*/  FMUL.FTZ R158, R154, R91 ;  /* 0x0000005b9a9e7220 */ /* 0x000fe20000410000 */
[C---:B------:R-:W-:Y:S01]  /*21a0*/  FMUL.FTZ R154, R11.reuse, R131 ;  /* 0x000000830b9a7220 */ /* 0x040fe20000410000 */
[----:B------:R-:W-:Y:S01]  /*21b0*/  FMUL.FTZ R164, R11, R107 ;  /* 0x0000006b0ba47220 */ /* 0x000fe20000410000 */
[----:B------:R-:W-:Y:S01]  /*21c0*/  FMUL.FTZ R166, R85, R119 ;  /* 0x0000007755a67220 */ /* 0x000fe20000410000 */
[----:B------:R-:W2:Y:S01]  /*21d0*/  LDL.LU R131, [R1+0x14] ;  /* 0x0000140001837983 */ /* 0x000ea20000300800 */
[C---:B------:R-:W-:Y:S01]  /*21e0*/  FADD.FTZ R239, R127.reuse, R239 ;  /* 0x000000ef7fef7221 */ /* 0x040fe20000010000 */
[----:B------:R-:W-:Y:S01]  /*21f0*/  FFMA.FTZ R196, R127, R164, R196 ;  /* 0x000000a47fc47223 */ /* 0x000fe200000100c4 */
[----:B------:R-:W-:Y:S01]  /*2200*/  FFMA.FTZ R166, R84, R127, R166 ;  /* 0x0000007f54a67223 */ /* 0x000fe200000100a6 */
[----:B------:R-:W-:Y:S01]  /*2210*/  ISETP.NE.U32.AND P0, PT, RZ, UR14, PT ;  /* 0x0000000eff007c0c */ /* 0x000fe2000bf05070 */
[----:B------:R-:W-:-:S03]  /*2220*/  FMUL.FTZ R160, R160, R116 ;  /* 0x00000074a0a07220 */ /* 0x000fc60000410000 */
[----:B------:R-:W-:Y:S01]  /*2230*/  ISETP.NE.AND.EX P0, PT, RZ, UR15, PT, P0 ;  /* 0x0000000fff007c0c */ /* 0x000fe2000bf05300 */
[C---:B------:R-:W-:Y:S01]  /*2240*/  FADD.FTZ R104, -R149.reuse, R104 ;  /* 0x0000006895687221 */ /* 0x040fe20000010100 */
[----:B------:R-:W-:Y:S01]  /*2250*/  FADD.FTZ R105, -R149, R105 ;  /* 0x0000006995697221 */ /* 0x000fe20000010100 */
[----:B------:R-:W-:Y:S02]  /*2260*/  FFMA.FTZ R160, R161, R124, R160 ;  /* 0x0000007ca1a07223 */ /* 0x000fe400000100a0 */
[C---:B------:R-:W-:Y:S01]  /*2270*/  FMUL.FTZ R159, R11.reuse, R104 ;  /* 0x000000680b9f7220 */ /* 0x040fe20000410000 */
[----:B------:R-:W-:Y:S01]  /*2280*/  FMUL.FTZ R161, R11, R105 ;  /* 0x000000690ba17220 */ /* 0x000fe20000410000 */
[C---:B------:R-:W-:Y:S01]  /*2290*/  FADD.FTZ R236, R124.reuse, R236 ;  /* 0x000000ec7cec7221 */ /* 0x040fe20000010000 */
[C---:B------:R-:W-:Y:S01]  /*22a0*/  FADD.FTZ R237, R125.reuse, R237 ;  /* 0x000000ed7ded7221 */ /* 0x040fe20000010000 */
[----:B------:R-:W-:Y:S01]  /*22b0*/  FFMA.FTZ R5, R124, R159, R5 ;  /* 0x0000009f7c057223 */ /* 0x000fe20000010005 */
[----:B------:R-:W-:-:S03]  /*22c0*/  FFMA.FTZ R4, R125, R161, R4 ;  /* 0x000000a17d047223 */ /* 0x000fc60000010004 */
[----:B------:R-:W0:Y:S01]  /*22d0*/  @P0 LDC.64 R124, c[0x0][0x3b8] ;  /* 0x0000ee00ff7c0b82 */ /* 0x000e220000000a00 */
[C---:B------:R-:W-:Y:S01]  /*22e0*/  FADD.FTZ R245, R118.reuse, R245 ;  /* 0x000000f576f57221 */ /* 0x040fe20000010000 */
[----:B------:R-:W-:Y:S01]  /*22f0*/  FFMA.FTZ R242, R118, R162, R242 ;  /* 0x000000a276f27223 */ /* 0x000fe200000100f2 */
[C---:B------:R-:W-:Y:S01]  /*2300*/  FADD.FTZ R244, R119.reuse, R244 ;  /* 0x000000f477f47221 */ /* 0x040fe20000010000 */
[----:B------:R-:W-:Y:S01]  /*2310*/  FFMA.FTZ R243, R119, R164, R243 ;  /* 0x000000a477f37223 */ /* 0x000fe200000100f3 */
[----:B---3--:R-:W-:Y:S01]  /*2320*/  FMUL.FTZ R171, R129, R97 ;  /* 0x0000006181ab7220 */ /* 0x008fe20000410000 */
[----:B----4-:R-:W-:Y:S01]  /*2330*/  FMUL.FTZ R169, R130, R96 ;  /* 0x0000006082a97220 */ /* 0x010fe20000410000 */
[----:B------:R-:W-:Y:S01]  /*2340*/  IADD3 R13, PT, PT, R148, 0x60, RZ ;  /* 0x00000060940d7810 */ /* 0x000fe20007ffe0ff */
[----:B------:R-:W3:Y:S01]  /*2350*/  LDL.LU R130, [R1] ;  /* 0x0000000001827983 */ /* 0x000ee20000300800 */
[----:B--2---:R-:W-:Y:S01]  /*2360*/  FADD.FTZ R172, R96, R172 ;  /* 0x000000ac60ac7221 */ /* 0x004fe20000010000 */
[----:B------:R-:W-:-:S02]  /*2370*/  FFMA.FTZ R169, R128, R100, R169 ;  /* 0x0000006480a97223 */ /* 0x000fc400000100a9 */
[----:B------:R-:W2:Y:S01]  /*2380*/  LDL R129, [R1+0x22c] ;  /* 0x00022c0001817983 */ /* 0x000ea20000100800 */
[----:B------:R-:W-:Y:S01]  /*2390*/  FFMA.FTZ R171, R126, R101, R171 ;  /* 0x000000657eab7223 */ /* 0x000fe200000100ab */
[C---:B------:R-:W-:Y:S01]  /*23a0*/  FADD.FTZ R93, -R149.reuse, R93 ;  /* 0x0000005d955d7221 */ /* 0x040fe20000010100 */
[----:B------:R-:W-:Y:S01]  /*23b0*/  FADD.FTZ R94, -R149, R94 ;  /* 0x0000005e955e7221 */ /* 0x000fe20000010100 */
[----:B------:R-:W4:Y:S01]  /*23c0*/  LDL R128, [R1+0x230] ;  /* 0x0002300001807983 */ /* 0x000f220000100800 */
[----:B------:R-:W-:Y:S01]  /*23d0*/  FFMA.FTZ R158, R156, R87, R158 ;  /* 0x000000579c9e7223 */ /* 0x000fe2000001009e */
[----:B0-----:R-:W-:-:S04]  /*23e0*/  @P0 IMAD.WIDE.U32 R118, R148, 0x4, R124 ;  /* 0x0000000494760825 */ /* 0x001fc800078e007c */
[----:B------:R-:W-:Y:S01]  /*23f0*/  FMUL.FTZ R168, R11, R93 ;  /* 0x0000005d0ba87220 */ /* 0x000fe20000410000 */
[----:B------:R-:W2:Y:S01]  /*2400*/  LDL.LU R127, [R1+0x10] ;  /* 0x00001000017f7983 */ /* 0x000ea20000300800 */
[----:B------:R-:W-:Y:S01]  /*2410*/  FADD.FTZ R131, R97, R131 ;  /* 0x0000008361837221 */ /* 0x000fe20000010000 */
[C---:B------:R-:W-:Y:S01]  /*2420*/  IMAD.WIDE.U32 R132, R13.reuse, 0x10, R110 ;  /* 0x000000100d847825 */ /* 0x040fe200078e006e */
[----:B------:R-:W0:Y:S01]  /*2430*/  LDC.64 R156, c[0x0][0x438] ;  /* 0x00010e00ff9c7b82 */ /* 0x000e220000000a00 */
[----:B------:R-:W4:Y:S04]  /*2440*/  LDL.LU R126, [R1+0x4] ;  /* 0x00000400017e7983 */ /* 0x000f280000300800 */
[----:B------:R-:W4:Y:S03]  /*2450*/  LDL R125, [R1+0x224] ;  /* 0x00022400017d7983 */ /* 0x000f260000100800 */
[----:B------:R-:W1:Y:S01]  /*2460*/  @P0 LDC.64 R106, c[0x0][0x3b8] ;  /* 0x0000ee00ff6a0b82 */ /* 0x000e620000000a00 */
[----:B------:R-:W4:Y:S04]  /*2470*/  LDL R124, [R1+0x228] ;  /* 0x00022800017c7983 */ /* 0x000f280000100800 */
[----:B------:R0:W-:Y:S01]  /*2480*/  STL [R1+0x18], R172 ;  /* 0x000018ac01007387 */ /* 0x0001e20000100800 */
[----:B------:R-:W-:Y:S01]  /*2490*/  IMAD.WIDE.U32 R140, R13, 0x10, R108 ;  /* 0x000000100d8c7825 */ /* 0x000fe200078e006c */
[----:B------:R-:W-:-:S03]  /*24a0*/  IADD3 R14, PT, PT, R148, 0x80, RZ ;  /* 0x00000080940e7810 */ /* 0x000fc60007ffe0ff */
[----:B------:R-:W-:Y:S01]  /*24b0*/  FADD.FTZ R95, -R149, R95 ;  /* 0x0000005f955f7221 */ /* 0x000fe20000010100 */
[----:B------:R4:W-:Y:S01]  /*24c0*/  STL [R1+0x14], R131 ;  /* 0x0000148301007387 */ /* 0x0009e20000100800 */
[----:B------:R-:W-:-:S04]  /*24d0*/  IMAD.WIDE.U32 R136, R13, 0x10, R184 ;  /* 0x000000100d887825 */ /* 0x000fc800078e00b8 */
[----:B------:R-:W-:Y:S01]  /*24e0*/  FADD.FTZ R250, R102, R250 ;  /* 0x000000fa66fa7221 */ /* 0x000fe20000010000 */
[C---:B------:R-:W-:Y:S01]  /*24f0*/  FADD.FTZ R247, R116.reuse, R247 ;  /* 0x000000f774f77221 */ /* 0x040fe20000010000 */
[----:B------:R-:W4:Y:S01]  /*2500*/  LDG.E.128 R132, desc[UR10][R132.64] ;  /* 0x0000000a84847981 */ /* 0x000f22000c1e1d00 */
[----:B------:R-:W-:Y:S01]  /*2510*/  FFMA.FTZ R240, R116, R159, R240 ;  /* 0x0000009f74f07223 */ /* 0x000fe200000100f0 */
[----:B0-----:R-:W-:Y:S01]  /*2520*/  FMUL.FTZ R172, R11, R94 ;  /* 0x0000005e0bac7220 */ /* 0x001fe20000410000 */
[C---:B------:R-:W-:Y:S01]  /*2530*/  FADD.FTZ R246, R117.reuse, R246 ;  /* 0x000000f675f67221 */ /* 0x040fe20000010000 */
[----:B------:R-:W4:Y:S01]  /*2540*/  LDG.E.128 R140, desc[UR10][R140.64] ;  /* 0x0000000a8c8c7981 */ /* 0x000f22000c1e1d00 */
[C---:B------:R-:W-:Y:S02]  /*2550*/  IADD3 R170, PT, PT, R148.reuse, 0xa0, RZ ;  /* 0x000000a094aa7810 */ /* 0x040fe40007ffe0ff */
[C---:B------:R-:W-:Y:S01]  /*2560*/  IADD3 R174, PT, PT, R148.reuse, 0xc0, RZ ;  /* 0x000000c094ae7810 */ /* 0x040fe20007ffe0ff */
[----:B------:R-:W4:Y:S01]  /*2570*/  LDG.E.128 R136, desc[UR10][R136.64] ;  /* 0x0000000a88887981 */ /* 0x000f22000c1e1d00 */
[----:B------:R-:W-:Y:S01]  /*2580*/  FFMA.FTZ R241, R117, R161, R241 ;  /* 0x000000a175f17223 */ /* 0x000fe200000100f1 */
[----:B------:R-:W-:Y:S01]  /*2590*/  IADD3 R181, PT, PT, R148, 0xe0, RZ ;  /* 0x000000e094b57810 */ /* 0x000fe20007ffe0ff */
[C---:B------:R-:W-:Y:S01]  /*25a0*/  FADD.FTZ R233, R90.reuse, R233 ;  /* 0x000000e95ae97221 */ /* 0x040fe20000010000 */
[----:B------:R-:W-:Y:S01]  /*25b0*/  FFMA.FTZ R230, R90, R153, R230 ;  /* 0x000000995ae67223 */ /* 0x000fe200000100e6 */
[C---:B------:R-:W-:Y:S01]  /*25c0*/  FADD.FTZ R232, R91.reuse, R232 ;  /* 0x000000e85be87221 */ /* 0x040fe20000010000 */
[-C--:B------:R-:W-:Y:S01]  /*25d0*/  FFMA.FTZ R231, R91, R154.reuse, R231 ;  /* 0x0000009a5be77223 */ /* 0x080fe200000100e7 */
[C---:B------:R-:W-:Y:S01]  /*25e0*/  FADD.FTZ R227, R87.reuse, R227 ;  /* 0x000000e357e37221 */ /* 0x040fe20000010000 */
[----:B------:R-:W-:Y:S01]  /*25f0*/  FFMA.FTZ R6, R87, R154, R6 ;  /* 0x0000009a57067223 */ /* 0x000fe20000010006 */
[----:B------:R-:W0:Y:S01]  /*2600*/  @P0 LDC.64 R84, c[0x0][0x3b8] ;  /* 0x0000ee00ff540b82 */ /* 0x000e220000000a00 */
[C---:B------:R-:W-:Y:S01]  /*2610*/  FADD.FTZ R235, R88.reuse, R235 ;  /* 0x000000eb58eb7221 */ /* 0x040fe20000010000 */
[----:B------:R-:W-:Y:S01]  /*2620*/  FFMA.FTZ R228, R88, R0, R228 ;  /* 0x0000000058e47223 */ /* 0x000fe200000100e4 */
[C---:B------:R-:W-:Y:S01]  /*2630*/  FADD.FTZ R234, R89.reuse, R234 ;  /* 0x000000ea59ea7221 */ /* 0x040fe20000010000 */
[----:B------:R-:W-:Y:S01]  /*2640*/  FFMA.FTZ R229, R89, R150, R229 ;  /* 0x0000009659e57223 */ /* 0x000fe200000100e5 */
[----:B------:R-:W-:Y:S01]  /*2650*/  FADD.FTZ R92, -R149, R92 ;  /* 0x0000005c955c7221 */ /* 0x000fe20000010100 */
[----:B------:R-:W-:Y:S01]  /*2660*/  FADD.FTZ R248, R100, R248 ;  /* 0x000000f864f87221 */ /* 0x000fe20000010000 */
[----:B------:R-:W-:Y:S01]  /*2670*/  FADD.FTZ R249, R101, R249 ;  /* 0x000000f965f97221 */ /* 0x000fe20000010000 */
[----:B------:R-:W5:Y:S01]  /*2680*/  @P0 LDG.E R15, desc[UR10][R118.64] ;  /* 0x0000000a760f0981 */ /* 0x000f62000c1e1900 */
[----:B------:R-:W0:Y:S01]  /*2690*/  @P0 LDC.64 R104, c[0x0][0x3b8] ;  /* 0x0000ee00ff680b82 */ /* 0x000e220000000a00 */
[----:B---3--:R-:W-:Y:S01]  /*26a0*/  FFMA.FTZ R130, R97, R168, R130 ;  /* 0x000000a861827223 */ /* 0x008fe20000010082 */
[----:B--2---:R-:W-:-:S04]  /*26b0*/  FADD.FTZ R127, R98, R127 ;  /* 0x0000007f627f7221 */ /* 0x004fc80000010000 */
[----:B------:R2:W-:Y:S01]  /*26c0*/  STL [R1], R130 ;  /* 0x0000008201007387 */ /* 0x0005e20000100800 */
[----:B----4-:R-:W-:-:S03]  /*26d0*/  FFMA.FTZ R126, R98, R172, R126 ;  /* 0x000000ac627e7223 */ /* 0x010fc6000001007e */
[----:B------:R-:W3:Y:S01]  /*26e0*/  LDL.LU R131, [R1+0xc] ;  /* 0x00000c0001837983 */ /* 0x000ee20000300800 */
[----:B------:R-:W-:Y:S01]  /*26f0*/  FMUL.FTZ R176, R125, R99 ;  /* 0x000000637db07220 */ /* 0x000fe20000410000 */
[----:B------:R-:W-:Y:S01]  /*2700*/  ISETP.NE.U32.AND P1, PT, R156, RZ, PT ;  /* 0x000000ff9c00720c */ /* 0x000fe20003f25070 */
[----:B-1----:R-:W-:Y:S01]  /*2710*/  @P0 IMAD.WIDE.U32 R106, R14, 0x4, R106 ;  /* 0x000000040e6a0825 */ /* 0x002fe200078e006a */
[----:B--2---:R-:W2:Y:S03]  /*2720*/  LDL.LU R130, [R1+0x8] ;  /* 0x0000080001827983 */ /* 0x004ea60000300800 */
[----:B------:R-:W-:Y:S01]  /*2730*/  FMUL.FTZ R173, R129, R98 ;  /* 0x0000006281ad7220 */ /* 0x000fe20000410000 */
[----:B------:R-:W-:Y:S01]  /*2740*/  FMUL.FTZ R175, R11, R95 ;  /* 0x0000005f0baf7220 */ /* 0x000fe20000410000 */
[----:B------:R-:W-:Y:S01]  /*2750*/  FFMA.FTZ R199, R102, R172, R199 ;  /* 0x000000ac66c77223 */ /* 0x000fe200000100c7 */
[----:B------:R1:W-:Y:S01]  /*2760*/  STL [R1+0x10], R127 ;  /* 0x0000107f01007387 */ /* 0x0003e20000100800 */
[----:B------:R-:W4:Y:S03]  /*2770*/  @P0 LDC.64 R116, c[0x0][0x3b8] ;  /* 0x0000ee00ff740b82 */ /* 0x000f260000000a00 */
[----:B------:R0:W-:Y:S04]  /*2780*/  STL [R1+0x4], R126 ;  /* 0x0000047e01007387 */ /* 0x0001e80000100800 */
[----:B------:R-:W4:Y:S01]  /*2790*/  LDL R178, [R1+0x21c] ;  /* 0x00021c0001b27983 */ /* 0x000f220000100800 */
[C---:B------:R-:W-:Y:S01]  /*27a0*/  FADD.FTZ R132, -R149.reuse, R132 ;  /* 0x0000008495847221 */ /* 0x040fe20000010100 */
[C---:B------:R-:W-:Y:S01]  /*27b0*/  FADD.FTZ R133, -R149.reuse, R133 ;  /* 0x0000008595857221 */ /* 0x040fe20000010100 */
[C---:B------:R-:W-:Y:S01]  /*27c0*/  IMAD.WIDE.U32 R44, R14.reuse, 0x10, R184 ;  /* 0x000000100e2c7825 */ /* 0x040fe200078e00b8 */
[----:B------:R-:W4:Y:S03]  /*27d0*/  LDL.LU R180, [R1+0x1c] ;  /* 0x00001c0001b47983 */ /* 0x000f260000300800 */
[C---:B------:R-:W-:Y:S01]  /*27e0*/  IMAD.WIDE.U32 R40, R14.reuse, 0x10, R110 ;  /* 0x000000100e287825 */ /* 0x040fe200078e006e */
[----:B------:R-:W4:Y:S03]  /*27f0*/  LDL R179, [R1+0x220] ;  /* 0x0002200001b37983 */ /* 0x000f260000100800 */
[----:B------:R-:W-:Y:S01]  /*2800*/  IMAD.WIDE.U32 R36, R14, 0x10, R108 ;  /* 0x000000100e247825 */ /* 0x000fe200078e006c */
[----:B-1----:R-:W4:Y:S03]  /*2810*/  LDL.LU R127, [R1+0x48] ;  /* 0x00004800017f7983 */ /* 0x002f260000300800 */
[C---:B------:R-:W-:Y:S01]  /*2820*/  FADD.FTZ R134, -R149.reuse, R134 ;  /* 0x0000008695867221 */ /* 0x040fe20000010100 */
[----:B------:R-:W-:Y:S01]  /*2830*/  FADD.FTZ R135, -R149, R135 ;  /* 0x0000008795877221 */ /* 0x000fe20000010100 */
[----:B------:R-:W1:Y:S01]  /*2840*/  @P0 LDC.64 R90, c[0x0][0x3b8] ;  /* 0x0000ee00ff5a0b82 */ /* 0x000e620000000a00 */
[----:B0-----:R-:W4:Y:S01]  /*2850*/  LDL.LU R126, [R1+0x2c] ;  /* 0x00002c00017e7983 */ /* 0x001f220000300800 */
[----:B------:R-:W-:-:S03]  /*2860*/  FFMA.FTZ R176, R124, R103, R176 ;  /* 0x000000677cb07223 */ /* 0x000fc600000100b0 */
[----:B------:R-:W4:Y:S04]  /*2870*/  LDL R125, [R1+0x214] ;  /* 0x00021400017d7983 */ /* 0x000f280000100800 */
[----:B------:R-:W4:Y:S01]  /*2880*/  LDL.LU R124, [R1+0x20] ;  /* 0x00002000017c7983 */ /* 0x000f220000300800 */
[----:B------:R-:W-:-:S03]  /*2890*/  ISETP.NE.AND.EX P1, PT, R157, RZ, PT, P1 ;  /* 0x000000ff9d00720c */ /* 0x000fc60003f25310 */
[----:B------:R0:W5:Y:S01]  /*28a0*/  @P0 LDG.E R19, desc[UR10][R106.64] ;  /* 0x0000000a6a130981 */ /* 0x000162000c1e1900 */
[----:B------:R-:W-:Y:S01]  /*28b0*/  FFMA.FTZ R173, R128, R102, R173 ;  /* 0x0000006680ad7223 */ /* 0x000fe200000100ad */
[----:B------:R-:W-:Y:S01]  /*28c0*/  FMUL.FTZ R177, R11, R132 ;  /* 0x000000840bb17220 */ /* 0x000fe20000410000 */
[----:B---3--:R-:W-:-:S07]  /*28d0*/  FADD.FTZ R131, R99, R131 ;  /* 0x0000008363837221 */ /* 0x008fce0000010000 */
[----:B0-----:R-:W0:Y:S01]  /*28e0*/  @P1 LDC.64 R106, c[0x0][0x438] ;  /* 0x00010e00ff6a1b82 */ /* 0x001e220000000a00 */
[----:B--2---:R-:W-:Y:S01]  /*28f0*/  FFMA.FTZ R130, R99, R175, R130 ;  /* 0x000000af63827223 */ /* 0x004fe20000010082 */
[----:B----4-:R-:W-:Y:S01]  /*2900*/  @P0 IMAD.WIDE.U32 R116, R10, 0x4, R116 ;  /* 0x000000040a740825 */ /* 0x010fe200078e0074 */
[----:B------:R-:W2:Y:S04]  /*2910*/  LDG.E.128 R40, desc[UR10][R40.64] ;  /* 0x0000000a28287981 */ /* 0x000ea8000c1e1d00 */
[----:B------:R-:W3:Y:S04]  /*2920*/  LDG.E.128 R36, desc[UR10][R36.64] ;  /* 0x0000000a24247981 */ /* 0x000ee8000c1e1d00 */
[----:B------:R-:W4:Y:S01]  /*2930*/  LDG.E.128 R44, desc[UR10][R44.64] ;  /* 0x0000000a2c2c7981 */ /* 0x000f22000c1e1d00 */
[----:B------:R-:W-:Y:S01]  /*2940*/  FADD.FTZ R180, R140, R180 ;  /* 0x000000b48cb47221 */ /* 0x000fe20000010000 */
[----:B------:R-:W-:-:S02]  /*2950*/  FMUL.FTZ R178, R178, R136 ;  /* 0x00000088b2b27220 */ /* 0x000fc40000410000 */
[----:B------:R1:W5:Y:S01]  /*2960*/  @P0 LDG.E R16, desc[UR10][R116.64] ;  /* 0x0000000a74100981 */ /* 0x000362000c1e1900 */
[----:B0-----:R-:W-:-:S04]  /*2970*/  @P1 IMAD.WIDE.U32 R94, R12, 0x10, R106 ;  /* 0x000000100c5e1825 */ /* 0x001fc800078e006a */
[C---:B------:R-:W-:Y:S01]  /*2980*/  FADD.FTZ R127, R136.reuse, R127 ;  /* 0x0000007f887f7221 */ /* 0x040fe20000010000 */
[----:B------:R-:W2:Y:S01]  /*2990*/  LDL R107, [R1+0x218] ;  /* 0x00021800016b7983 */ /* 0x000ea20000100800 */
[----:B------:R-:W-:Y:S01]  /*29a0*/  FMUL.FTZ R182, R11, R134 ;  /* 0x000000860bb67220 */ /* 0x000fe20000410000 */
[----:B------:R-:W0:Y:S02]  /*29b0*/  @P1 LDC.64 R86, c[0x0][0x438] ;  /* 0x00010e00ff561b82 */ /* 0x000e240000000a00 */
[----:B------:R-:W3:Y:S04]  /*29c0*/  LDL.LU R106, [R1+0x44] ;  /* 0x00004400016a7983 */ /* 0x000ee80000300800 */
[----:B------:R-:W4:Y:S02]  /*29d0*/  LDL.LU R102, [R1+0x30] ;  /* 0x0000300001667983 */ /* 0x000f240000300800 */
[----:B------:R-:W0:Y:S02]  /*29e0*/  @P1 LDC.64 R88, c[0x0][0x438] ;  /* 0x00010e00ff581b82 */ /* 0x000e240000000a00 */
[----:B------:R-:W-:Y:S01]  /*29f0*/  STL [R1+0x8], R130 ;  /* 0x0000088201007387 */ /* 0x000fe20000100800 */
[----:B------:R-:W-:-:S03]  /*2a00*/  FFMA.FTZ R126, R136, R177, R126 ;  /* 0x000000b1887e7223 */ /* 0x000fc6000001007e */
[----:B------:R-:W-:Y:S04]  /*2a10*/  STL [R1+0xc], R131 ;  /* 0x00000c8301007387 */ /* 0x000fe80000100800 */
[----:B------:R-:W2:Y:S04]  /*2a20*/  LDL R183, [R1+0x20c] ;  /* 0x00020c0001b77983 */ /* 0x000ea80000100800 */
[----:B------:R1:W-:Y:S04]  /*2a30*/  STL [R1+0x1c], R180 ;  /* 0x00001cb401007387 */ /* 0x0003e80000100800 */
[----:B------:R-:W-:Y:S04]  /*2a40*/  STL [R1+0x48], R127 ;  /* 0x0000487f01007387 */ /* 0x000fe80000100800 */
[----:B------:R-:W2:Y:S01]  /*2a50*/  LDL.LU R136, [R1+0x24] ;  /* 0x0000240001887983 */ /* 0x000ea20000300800 */
[----:B------:R-:W-:Y:S01]  /*2a60*/  FADD.FTZ R124, R141, R124 ;  /* 0x0000007c8d7c7221 */ /* 0x000fe20000010000 */
[----:B------:R-:W-:Y:S01]  /*2a70*/  FFMA.FTZ R178, R179, R140, R178 ;  /* 0x0000008cb3b27223 */ /* 0x000fe200000100b2 */
[----:B------:R-:W-:Y:S01]  /*2a80*/  FMUL.FTZ R179, R11, R133 ;  /* 0x000000850bb37220 */ /* 0x000fe20000410000 */
[----:B------:R-:W-:Y:S04]  /*2a90*/  STL [R1+0x2c], R126 ;  /* 0x00002c7e01007387 */ /* 0x000fe80000100800 */
[----:B------:R-:W2:Y:S04]  /*2aa0*/  LDL R133, [R1+0x210] ;  /* 0x0002100001857983 */ /* 0x000ea80000100800 */
[----:B------:R0:W-:Y:S04]  /*2ab0*/  STL [R1+0x20], R124 ;  /* 0x0000207c01007387 */ /* 0x0001e80000100800 */
[----:B------:R-:W2:Y:S01]  /*2ac0*/  LDL.LU R132, [R1+0x40] ;  /* 0x0000400001847983 */ /* 0x000ea20000300800 */
[----:B-1----:R-:W-:Y:S01]  /*2ad0*/  FMUL.FTZ R180, R125, R137 ;  /* 0x000000897db47220 */ /* 0x002fe20000410000 */
[----:B------:R-:W-:-:S04]  /*2ae0*/  IMAD.WIDE.U32 R116, R170, 0x10, R184 ;  /* 0x00000010aa747825 */ /* 0x000fc800078e00b8 */
[----:B------:R-:W-:-:S04]  /*2af0*/  IMAD.WIDE.U32 R128, R174, 0x10, R184 ;  /* 0x00000010ae807825 */ /* 0x000fc800078e00b8 */
[----:B------:R-:W-:Y:S01]  /*2b00*/  FFMA.FTZ R202, R141, R179, R202 ;  /* 0x000000b38dca7223 */ /* 0x000fe200000100ca */
[----:B------:R-:W-:Y:S01]  /*2b10*/  FFMA.FTZ R201, R140, R177, R201 ;  /* 0x000000b18cc97223 */ /* 0x000fe200000100c9 */
[----:B------:R-:W-:Y:S01]  /*2b20*/  FMUL.FTZ R167, R11, R92 ;  /* 0x0000005c0ba77220 */ /* 0x000fe20000410000 */
[----:B0-----:R-:W-:-:S04]  /*2b30*/  IMAD.WIDE.U32 R124, R181, 0x10, R184 ;  /* 0x00000010b57c7825 */ /* 0x001fc800078e00b8 */
[----:B------:R-:W-:Y:S01]  /*2b40*/  FFMA.FTZ R198, R101, R168, R198 ;  /* 0x000000a865c67223 */ /* 0x000fe200000100c6 */
[----:B------:R-:W2:Y:S01]  /*2b50*/  LDG.E.128 R116, desc[UR10][R116.64] ;  /* 0x0000000a74747981 */ /* 0x000ea2000c1e1d00 */
[----:B------:R-:W-:-:S03]  /*2b60*/  @P0 IMAD.WIDE.U32 R90, R12, 0x4, R90 ;  /* 0x000000040c5a0825 */ /* 0x000fc600078e005a */
[----:B------:R-:W5:Y:S01]  /*2b70*/  @P1 LDG.E.128 R68, desc[UR10][R94.64] ;  /* 0x0000000a5e441981 */ /* 0x000f62000c1e1d00 */
[C---:B---3--:R-:W-:Y:S01]  /*2b80*/  FADD.FTZ R106, R137.reuse, R106 ;  /* 0x0000006a896a7221 */ /* 0x048fe20000010000 */
[----:B----4-:R-:W-:-:S04]  /*2b90*/  FFMA.FTZ R102, R137, R179, R102 ;  /* 0x000000b389667223 */ /* 0x010fc80000010066 */
[----:B------:R-:W-:Y:S04]  /*2ba0*/  STL [R1+0x44], R106 ;  /* 0x0000446a01007387 */ /* 0x000fe80000100800 */
[----:B------:R-:W-:Y:S04]  /*2bb0*/  STL [R1+0x30], R102 ;  /* 0x0000306601007387 */ /* 0x000fe80000100800 */
[----:B------:R-:W3:Y:S04]  /*2bc0*/  LDL.LU R184, [R1+0x34] ;  /* 0x0000340001b87983 */ /* 0x000ee80000300800 */
[----:B------:R-:W4:Y:S04]  /*2bd0*/  LDL R185, [R1+0x204] ;  /* 0x0002040001b97983 */ /* 0x000f280000100800 */
[----:B------:R-:W4:Y:S04]  /*2be0*/  LDL.LU R190, [R1+0x28] ;  /* 0x0000280001be7983 */ /* 0x000f280000300800 */
[----:B------:R-:W4:Y:S04]  /*2bf0*/  LDL R189, [R1+0x208] ;  /* 0x0002080001bd7983 */ /* 0x000f280000100800 */
[----:B------:R-:W4:Y:S01]  /*2c00*/  LDL.LU R188, [R1+0x3c] ;  /* 0x00003c0001bc7983 */ /* 0x000f220000300800 */
[----:B--2---:R-:W-:-:S03]  /*2c10*/  FADD.FTZ R136, R142, R136 ;  /* 0x000000888e887221 */ /* 0x004fc60000010000 */
[----:B------:R-:W2:Y:S01]  /*2c20*/  LDL.LU R186, [R1+0x38] ;  /* 0x0000380001ba7983 */ /* 0x000ea20000300800 */
[----:B------:R-:W-:-:S03]  /*2c30*/  FFMA.FTZ R180, R107, R141, R180 ;  /* 0x0000008d6bb47223 */ /* 0x000fc600000100b4 */
[----:B------:R-:W2:Y:S04]  /*2c40*/  LDL R187, [R1+0x1fc] ;  /* 0x0001fc0001bb7983 */ /* 0x000ea80000100800 */
[----:B------:R0:W-:Y:S04]  /*2c50*/  STL [R1+0x24], R136 ;  /* 0x0000248801007387 */ /* 0x0001e80000100800 */
[----:B------:R-:W2:Y:S04]  /*2c60*/  LDL.LU R141, [R1+0x4c] ;  /* 0x00004c00018d7983 */ /* 0x000ea80000300800 */
[----:B------:R-:W2:Y:S04]  /*2c70*/  LDL R140, [R1+0x200] ;  /* 0x00020000018c7983 */ /* 0x000ea80000100800 */
[----:B------:R-:W2:Y:S04]  /*2c80*/  LDL.LU R137, [R1+0x78] ;  /* 0x0000780001897983 */ /* 0x000ea80000300800 */
[----:B0-----:R-:W2:Y:S01]  /*2c90*/  LDL.LU R136, [R1+0x5c] ;  /* 0x00005c0001887983 */ /* 0x001ea20000300800 */
[----:B------:R-:W-:Y:S01]  /*2ca0*/  FMUL.FTZ R183, R183, R138 ;  /* 0x0000008ab7b77220 */ /* 0x000fe20000410000 */
[----:B------:R-:W-:-:S02]  /*2cb0*/  FADD.FTZ R132, R138, R132 ;  /* 0x000000848a847221 */ /* 0x000fc40000010000 */
[----:B------:R-:W2:Y:S01]  /*2cc0*/  LDL R134, [R1+0x1f4] ;  /* 0x0001f40001867983 */ /* 0x000ea20000100800 */
[----:B------:R-:W-:-:S03]  /*2cd0*/  FFMA.FTZ R183, R133, R142, R183 ;  /* 0x0000008e85b77223 */ /* 0x000fc600000100b7 */
[----:B------:R-:W2:Y:S04]  /*2ce0*/  LDL.LU R133, [R1+0x50] ;  /* 0x0000500001857983 */ /* 0x000ea80000300800 */
[----:B------:R0:W-:Y:S01]  /*2cf0*/  STL [R1+0x40], R132 ;  /* 0x0000408401007387 */ /* 0x0001e20000100800 */
[C---:B------:R-:W-:Y:S01]  /*2d00*/  FADD.FTZ R40, -R149.reuse, R40 ;  /* 0x0000002895287221 */ /* 0x040fe20000010100 */
[C---:B------:R-:W-:Y:S01]  /*2d10*/  FADD.FTZ R41, -R149.reuse, R41 ;  /* 0x0000002995297221 */ /* 0x040fe20000010100 */
[----:B------:R-:W-:Y:S01]  /*2d20*/  FADD.FTZ R42, -R149, R42 ;  /* 0x0000002a952a7221 */ /* 0x000fe20000010100 */
[----:B------:R-:W-:-:S04]  /*2d30*/  IMAD.WIDE.U32 R92, R170, 0x10, R110 ;  /* 0x00000010aa5c7825 */ /* 0x000fc800078e006e */
[----:B------:R-:W-:Y:S01]  /*2d40*/  FFMA.FTZ R197, R100, R167, R197 ;  /* 0x000000a764c57223 */ /* 0x000fe200000100c5 */
[----:B------:R1:W5:Y:S04]  /*2d50*/  @P0 LDG.E R17, desc[UR10][R90.64] ;  /* 0x0000000a5a110981 */ /* 0x000368000c1e1900 */
[----:B0-----:R-:W2:Y:S01]  /*2d60*/  LDL R132, [R1+0x1f8] ;  /* 0x0001f80001847983 */ /* 0x001ea20000100800 */
[----:B------:R-:W-:-:S04]  /*2d70*/  @P1 IMAD.WIDE.U32 R88, R10, 0x10, R88 ;  /* 0x000000100a581825 */ /* 0x000fc800078e0058 */
[----:B------:R-:W-:Y:S01]  /*2d80*/  FADD.FTZ R43, -R149, R43 ;  /* 0x0000002b952b7221 */ /* 0x000fe20000010100 */
[----:B------:R-:W-:Y:S01]  /*2d90*/  FFMA.FTZ R252, R96, R167, R252 ;  /* 0x000000a760fc7223 */ /* 0x000fe200000100fc */
[----:B------:R-:W2:Y:S01]  /*2da0*/  LDG.E.128 R128, desc[UR10][R128.64] ;  /* 0x0000000a80807981 */ /* 0x000ea2000c1e1d00 */
[----:B------:R-:W-:-:S03]  /*2db0*/  @P0 IMAD.WIDE.U32 R104, R13, 0x4, R104 ;  /* 0x000000040d680825 */ /* 0x000fc600078e0068 */
[----:B------:R-:W5:Y:S01]  /*2dc0*/  @P1 LDG.E.128 R64, desc[UR10][R88.64] ;  /* 0x0000000a58401981 */ /* 0x000f62000c1e1d00 */
[C---:B------:R-:W-:Y:S01]  /*2dd0*/  FADD.FTZ R251, R103.reuse, R251 ;  /* 0x000000fb67fb7221 */ /* 0x040fe20000010000 */
[----:B------:R-:W-:Y:S02]  /*2de0*/  FFMA.FTZ R200, R103, R175, R200 ;  /* 0x000000af67c87223 */ /* 0x000fe400000100c8 */
[----:B------:R-:W2:Y:S01]  /*2df0*/  LDG.E.128 R124, desc[UR10][R124.64] ;  /* 0x0000000a7c7c7981 */ /* 0x000ea2000c1e1d00 */
[----:B---3--:R-:W-:Y:S01]  /*2e00*/  FFMA.FTZ R184, R138, R182, R184 ;  /* 0x000000b68ab87223 */ /* 0x008fe200000100b8 */
[----:B----4-:R-:W-:-:S04]  /*2e10*/  FADD.FTZ R190, R143, R190 ;  /* 0x000000be8fbe7221 */ /* 0x010fc80000010000 */
[----:B------:R0:W-:Y:S01]  /*2e20*/  STL [R1+0x34], R184 ;  /* 0x000034b801007387 */ /* 0x0001e20000100800 */
[----:B------:R-:W-:Y:S01]  /*2e30*/  FADD.FTZ R188, R139, R188 ;  /* 0x000000bc8bbc7221 */ /* 0x000fe20000010000 */
[----:B--2---:R-:W-:Y:S01]  /*2e40*/  FADD.FTZ R141, R36, R141 ;  /* 0x0000008d248d7221 */ /* 0x004fe20000010000 */
[----:B0-----:R-:W-:Y:S01]  /*2e50*/  FMUL.FTZ R184, R11, R135 ;  /* 0x000000870bb87220 */ /* 0x001fe20000410000 */
[----:B------:R-:W-:-:S03]  /*2e60*/  FADD.FTZ R137, R44, R137 ;  /* 0x000000892c897221 */ /* 0x000fc60000010000 */
[----:B------:R-:W-:Y:S01]  /*2e70*/  FFMA.FTZ R186, R139, R184, R186 ;  /* 0x000000b88bba7223 */ /* 0x000fe200000100ba */
[----:B------:R-:W-:Y:S04]  /*2e80*/  STL [R1+0x28], R190 ;  /* 0x000028be01007387 */ /* 0x000fe80000100800 */
[----:B------:R0:W-:Y:S04]  /*2e90*/  STL [R1+0x38], R186 ;  /* 0x000038ba01007387 */ /* 0x0001e80000100800 */
[----:B------:R2:W-:Y:S01]  /*2ea0*/  STL [R1+0x3c], R188 ;  /* 0x00003cbc01007387 */ /* 0x0005e20000100800 */
[----:B------:R-:W-:Y:S01]  /*2eb0*/  FMUL.FTZ R185, R185, R139 ;  /* 0x0000008bb9b97220 */ /* 0x000fe20000410000 */
[----:B------:R-:W-:Y:S01]  /*2ec0*/  FMUL.FTZ R187, R187, R44 ;  /* 0x0000002cbbbb7220 */ /* 0x000fe20000410000 */
[----:B------:R-:W-:Y:S01]  /*2ed0*/  FADD.FTZ R133, R37, R133 ;  /* 0x0000008525857221 */ /* 0x000fe20000010000 */
[----:B-1----:R-:W-:Y:S01]  /*2ee0*/  @P1 IMAD.WIDE.U32 R90, R148, 0x10, R86 ;  /* 0x00000010945a1825 */ /* 0x002fe200078e0056 */
[----:B------:R1:W5:Y:S03]  /*2ef0*/  @P0 LDG.E R18, desc[UR10][R104.64] ;  /* 0x0000000a68120981 */ /* 0x000366000c1e1900 */
[----:B0-----:R-:W-:Y:S01]  /*2f00*/  FMUL.FTZ R186, R11, R40 ;  /* 0x000000280bba7220 */ /* 0x001fe20000410000 */
[----:B------:R-:W-:Y:S03]  /*2f10*/  STL [R1+0x4c], R141 ;  /* 0x00004c8d01007387 */ /* 0x000fe60000100800 */
[----:B------:R-:W-:Y:S01]  /*2f20*/  FFMA.FTZ R136, R44, R186, R136 ;  /* 0x000000ba2c887223 */ /* 0x000fe20000010088 */
[----:B------:R-:W-:Y:S01]  /*2f30*/  STL [R1+0x78], R137 ;  /* 0x0000788901007387 */ /* 0x000fe20000100800 */
[----:B------:R-:W-:Y:S01]  /*2f40*/  FFMA.FTZ R185, R189, R143, R185 ;  /* 0x0000008fbdb97223 */ /* 0x000fe200000100b9 */
[----:B--2---:R-:W-:Y:S01]  /*2f50*/  FMUL.FTZ R188, R11, R41 ;  /* 0x000000290bbc7220 */ /* 0x004fe20000410000 */
[----:B------:R-:W-:Y:S01]  /*2f60*/  FFMA.FTZ R187, R140, R36, R187 ;  /* 0x000000248cbb7223 */ /* 0x000fe200000100bb */
[----:B------:R-:W-:Y:S01]  /*2f70*/  STL [R1+0x5c], R136 ;  /* 0x00005c8801007387 */ /* 0x000fe20000100800 */
[----:B------:R-:W-:Y:S01]  /*2f80*/  FMUL.FTZ R189, R134, R45 ;  /* 0x0000002d86bd7220 */ /* 0x000fe20000410000 */
[----:B------:R-:W-:Y:S01]  /*2f90*/  FFMA.FTZ R205, R36, R186, R205 ;  /* 0x000000ba24cd7223 */ /* 0x000fe200000100cd */
[----:B------:R-:W-:Y:S01]  /*2fa0*/  IADD3 R190, PT, PT, R148, 0x100, RZ ;  /* 0x0000010094be7810 */ /* 0x000fe20007ffe0ff */
[----:B------:R-:W2:Y:S01]  /*2fb0*/  LDL.LU R194, [R1+0x74] ;  /* 0x0000740001c27983 */ /* 0x000ea20000300800 */
[----:B------:R-:W-:Y:S01]  /*2fc0*/  FFMA.FTZ R206, R37, R188, R206 ;  /* 0x000000bc25ce7223 */ /* 0x000fe200000100ce */
[----:B------:R-:W-:Y:S01]  /*2fd0*/  FFMA.FTZ R189, R132, R37, R189 ;  /* 0x0000002584bd7223 */ /* 0x000fe200000100bd */
[----:B------:R-:W-:Y:S01]  /*2fe0*/  @P0 IMAD.WIDE.U32 R100, R170, 0x4, R84 ;  /* 0x00000004aa640825 */ /* 0x000fe200078e0054 */
[----:B------:R-:W0:Y:S01]  /*2ff0*/  @P1 LDC.64 R36, c[0x0][0x438] ;  /* 0x00010e00ff241b82 */ /* 0x000e220000000a00 */
[----:B------:R-:W-:Y:S04]  /*3000*/  STL [R1+0x50], R133 ;  /* 0x0000508501007387 */ /* 0x000fe80000100800 */
[----:B------:R-:W3:Y:S01]  /*3010*/  LDL.LU R191, [R1+0x60] ;  /* 0x0000600001bf7983 */ /* 0x000ee20000300800 */
[----:B------:R-:W-:-:S02]  /*3020*/  IMAD.WIDE.U32 R94, R174, 0x10, R110 ;  /* 0x00000010ae5e7825 */ /* 0x000fc400078e006e */
[----:B-1----:R-:W1:Y:S01]  /*3030*/  @P1 LDC.64 R104, c[0x0][0x438] ;  /* 0x00010e00ff681b82 */ /* 0x002e620000000a00 */
[----:B------:R-:W4:Y:S04]  /*3040*/  LDL R192, [R1+0x1ec] ;  /* 0x0001ec0001c07983 */ /* 0x000f280000100800 */
[----:B------:R-:W4:Y:S03]  /*3050*/  LDL.LU R44, [R1+0x54] ;  /* 0x00005400012c7983 */ /* 0x000f260000300800 */
[----:B------:R-:W1:Y:S01]  /*3060*/  LDC.64 R40, c[0x0][0x430] ;  /* 0x00010c00ff287b82 */ /* 0x000e620000000a00 */
[----:B------:R-:W4:Y:S04]  /*3070*/  LDL.LU R214, [R1+0x70] ;  /* 0x0000700001d67983 */ /* 0x000f280000300800 */
[----:B------:R-:W4:Y:S01]  /*3080*/  LDL.LU R193, [R1+0x64] ;  /* 0x0000640001c17983 */ /* 0x000f220000300800 */
[----:B0-----:R-:W-:-:S03]  /*3090*/  @P1 IMAD.WIDE.U32 R36, R174, 0x10, R36 ;  /* 0x00000010ae241825 */ /* 0x001fc600078e0024 */
[----:B------:R-:W4:Y:S04]  /*30a0*/  LDG.E.128 R84, desc[UR10][R92.64] ;  /* 0x0000000a5c547981 */ /* 0x000f28000c1e1d00 */
[----:B------:R0:W5:Y:S04]  /*30b0*/  @P1 LDG.E.128 R56, desc[UR10][R36.64] ;  /* 0x0000000a24381981 */ /* 0x000168000c1e1d00 */
[----:B------:R-:W5:Y:S04]  /*30c0*/  @P1 LDG.E.128 R60, desc[UR10][R90.64] ;  /* 0x0000000a5a3c1981 */ /* 0x000f68000c1e1d00 */
[----:B------:R1:W5:Y:S01]  /*30d0*/  @P0 LDG.E R20, desc[UR10][R100.64] ;  /* 0x0000000a64140981 */ /* 0x000362000c1e1900 */
[----:B0-----:R-:W0:Y:S01]  /*30e0*/  @P0 LDC.64 R36, c[0x0][0x3b8] ;  /* 0x0000ee00ff240b82 */ /* 0x001e220000000a00 */
[----:B--2---:R-:W-:Y:S01]  /*30f0*/  FADD.FTZ R194, R45, R194 ;  /* 0x000000c22dc27221 */ /* 0x004fe20000010000 */
[----:B0-----:R-:W-:-:S06]  /*3100*/  @P0 IMAD.WIDE.U32 R36, R174, 0x4, R36 ;  /* 0x00000004ae240825 */ /* 0x001fcc00078e0024 */
[----:B-1----:R-:W0:Y:S01]  /*3110*/  @P1 LDC.64 R100, c[0x0][0x438] ;  /* 0x00010e00ff641b82 */ /* 0x002e220000000a00 */
[----:B------:R1:W5:Y:S07]  /*3120*/  @P0 LDG.E R21, desc[UR10][R36.64] ;  /* 0x0000000a24150981 */ /* 0x00036e000c1e1900 */
[----:B-1----:R-:W1:Y:S02]  /*3130*/  @P1 LDC.64 R36, c[0x0][0x438] ;  /* 0x00010e00ff241b82 */ /* 0x002e640000000a00 */
[----:B-1----:R-:W-:-:S05]  /*3140*/  @P1 IMAD.WIDE.U32 R36, R181, 0x10, R36 ;  /* 0x00000010b5241825 */ /* 0x002fca00078e0024 */
[----:B------:R1:W5:Y:S02]  /*3150*/  @P1 LDG.E.128 R52, desc[UR10][R36.64] ;  /* 0x0000000a24341981 */ /* 0x000364000c1e1d00 */
[----:B-1----:R-:W1:Y:S02]  /*3160*/  @P0 LDC.64 R36, c[0x0][0x3b8] ;  /* 0x0000ee00ff240b82 */ /* 0x002e640000000a00 */
[----:B-1----:R-:W-:-:S05]  /*3170*/  @P0 IMAD.WIDE.U32 R36, R181, 0x4, R36 ;  /* 0x00000004b5240825 */ /* 0x002fca00078e0024 */
[----:B------:R1:W5:Y:S02]  /*3180*/  @P0 LDG.E R22, desc[UR10][R36.64] ;  /* 0x0000000a24160981 */ /* 0x000364000c1e1900 */
[----:B-1----:R-:W1:Y:S02]  /*3190*/  @P1 LDC.64 R36, c[0x0][0x438] ;  /* 0x00010e00ff241b82 */ /* 0x002e640000000a00 */
[----:B-1----:R-:W-:-:S05]  /*31a0*/  @P1 IMAD.WIDE.U32 R36, R190, 0x10, R36 ;  /* 0x00000010be241825 */ /* 0x002fca00078e0024 */
[----:B------:R-:W5:Y:S04]  /*31b0*/  @P1 LDG.E.128 R48, desc[UR10][R36.64] ;  /* 0x0000000a24301981 */ /* 0x000f68000c1e1d00 */
[----:B------:R-:W2:Y:S04]  /*31c0*/  LDL R36, [R1+0x1f0] ;  /* 0x0001f00001247983 */ /* 0x000ea80000100800 */
[----:B------:R1:W-:Y:S04]  /*31d0*/  STL [R1+0x74], R194 ;  /* 0x000074c201007387 */ /* 0x0003e80000100800 */
[----:B-1----:R-:W2:Y:S04]  /*31e0*/  LDL R194, [R1+0x1e4] ;  /* 0x0001e40001c27983 */ /* 0x002ea80000100800 */
[----:B------:R-:W2:Y:S01]  /*31f0*/  LDL.LU R37, [R1+0x58] ;  /* 0x0000580001257983 */ /* 0x000ea20000300800 */
[----:B---3--:R-:W-:Y:S01]  /*3200*/  FFMA.FTZ R191, R45, R188, R191 ;  /* 0x000000bc2dbf7223 */ /* 0x008fe200000100bf */
[----:B----4-:R-:W-:Y:S01]  /*3210*/  FADD.FTZ R44, R38, R44 ;  /* 0x0000002c262c7221 */ /* 0x010fe20000010000 */
[----:B------:R-:W-:-:S03]  /*3220*/  FMUL.FTZ R192, R192, R46 ;  /* 0x0000002ec0c07220 */ /* 0x000fc60000410000 */
[----:B------:R1:W-:Y:S04]  /*3230*/  STL [R1+0x60], R191 ;  /* 0x000060bf01007387 */ /* 0x0003e80000100800 */
[----:B------:R3:W-:Y:S01]  /*3240*/  STL [R1+0x54], R44 ;  /* 0x0000542c01007387 */ /* 0x0007e20000100800 */
[----:B-1----:R-:W-:-:S03]  /*3250*/  FMUL.FTZ R191, R11, R42 ;  /* 0x0000002a0bbf7220 */ /* 0x002fc60000410000 */
[----:B---3--:R-:W3:Y:S04]  /*3260*/  LDL R44, [R1+0x1e8] ;  /* 0x0001e800012c7983 */ /* 0x008ee80000100800 */
[----:B------:R-:W4:Y:S01]  /*3270*/  LDL.LU R42, [R1+0x6c] ;  /* 0x00006c00012a7983 */ /* 0x000f220000300800 */
[-C--:B------:R-:W-:Y:S01]  /*3280*/  FFMA.FTZ R207, R38, R191.reuse, R207 ;  /* 0x000000bf26cf7223 */ /* 0x080fe200000100cf */
[C---:B------:R-:W-:Y:S01]  /*3290*/  FADD.FTZ R214, R46.reuse, R214 ;  /* 0x000000d62ed67221 */ /* 0x040fe20000010000 */
[----:B------:R-:W-:Y:S01]  /*32a0*/  FFMA.FTZ R193, R46, R191, R193 ;  /* 0x000000bf2ec17223 */ /* 0x000fe200000100c1 */
[----:B------:R-:W-:-:S05]  /*32b0*/  IMAD.WIDE.U32 R92, R170, 0x10, R108 ;  /* 0x00000010aa5c7825 */ /* 0x000fca00078e006c */
[----:B------:R1:W3:Y:S01]  /*32c0*/  LDG.E.128 R88, desc[UR10][R92.64] ;  /* 0x0000000a5c587981 */ /* 0x0002e2000c1e1d00 */
[C---:B------:R-:W-:Y:S01]  /*32d0*/  FADD.FTZ R84, -R149.reuse, R84 ;  /* 0x0000005495547221 */ /* 0x040fe20000010100 */
[----:B--2---:R-:W-:Y:S01]  /*32e0*/  FFMA.FTZ R192, R36, R38, R192 ;  /* 0x0000002624c07223 */ /* 0x004fe200000100c0 */
[----:B------:R-:W-:Y:S01]  /*32f0*/  FADD.FTZ R85, -R149, R85 ;  /* 0x0000005595557221 */ /* 0x000fe20000010100 */
[----:B------:R-:W2:Y:S01]  /*3300*/  LDL.LU R38, [R1+0x68] ;  /* 0x0000680001267983 */ /* 0x000ea20000300800 */
[----:B-1----:R-:W1:Y:S03]  /*3310*/  @P1 LDC.64 R92, c[0x0][0x438] ;  /* 0x00010e00ff5c1b82 */ /* 0x002e660000000a00 */
[----:B------:R-:W2:Y:S04]  /*3320*/  LDL R36, [R1+0x1dc] ;  /* 0x0001dc0001247983 */ /* 0x000ea80000100800 */
[----:B------:R0:W-:Y:S01]  /*3330*/  STL [R1+0x70], R214 ;  /* 0x000070d601007387 */ /* 0x0001e20000100800 */
[----:B------:R-:W-:-:S03]  /*3340*/  FADD.FTZ R37, R39, R37 ;  /* 0x0000002527257221 */ /* 0x000fc60000010000 */
[----:B0-----:R-:W2:Y:S04]  /*3350*/  LDL.LU R214, [R1+0x7c] ;  /* 0x00007c0001d67983 */ /* 0x001ea80000300800 */
[----:B------:R-:W-:Y:S04]  /*3360*/  STL [R1+0x64], R193 ;  /* 0x000064c101007387 */ /* 0x000fe80000100800 */
[----:B------:R-:W2:Y:S04]  /*3370*/  LDL R46, [R1+0x1e0] ;  /* 0x0001e000012e7983 */ /* 0x000ea80000100800 */
[----:B------:R-:W2:Y:S04]  /*3380*/  LDL.LU R45, [R1+0xa8] ;  /* 0x0000a800012d7983 */ /* 0x000ea80000300800 */
[----:B------:R0:W-:Y:S04]  /*3390*/  STL [R1+0x58], R37 ;  /* 0x0000582501007387 */ /* 0x0001e80000100800 */
[----:B0-----:R-:W2:Y:S01]  /*33a0*/  LDL.LU R37, [R1+0x8c] ;  /* 0x00008c0001257983 */ /* 0x001ea20000300800 */
[----:B------:R-:W-:Y:S01]  /*33b0*/  FMUL.FTZ R194, R194, R47 ;  /* 0x0000002fc2c27220 */ /* 0x000fe20000410000 */
[----:B----4-:R-:W-:Y:S01]  /*33c0*/  FADD.FTZ R42, R47, R42 ;  /* 0x0000002a2f2a7221 */ /* 0x010fe20000010000 */
[----:B------:R-:W-:-:S02]  /*33d0*/  FMUL.FTZ R193, R11, R43 ;  /* 0x0000002b0bc17220 */ /* 0x000fc40000410000 */
[----:B---3--:R-:W-:Y:S02]  /*33e0*/  FFMA.FTZ R194, R44, R39, R194 ;  /* 0x000000272cc27223 */ /* 0x008fe400000100c2 */
[----:B------:R-:W3:Y:S04]  /*33f0*/  LDL R44, [R1+0x1d4] ;  /* 0x0001d400012c7983 */ /* 0x000ee80000100800 */
[----:B------:R0:W-:Y:S01]  /*3400*/  STL [R1+0x6c], R42 ;  /* 0x00006c2a01007387 */ /* 0x0001e20000100800 */
[----:B------:R-:W-:-:S03]  /*3410*/  FFMA.FTZ R208, R39, R193, R208 ;  /* 0x000000c127d07223 */ /* 0x000fc600000100d0 */
[----:B0-----:R-:W4:Y:S01]  /*3420*/  LDL.LU R42, [R1+0x80] ;  /* 0x00008000012a7983 */ /* 0x001f220000300800 */
[----:B------:R-:W-:Y:S01]  /*3430*/  FMUL.FTZ R84, R11, R84 ;  /* 0x000000540b547220 */ /* 0x000fe20000410000 */
[----:B--2---:R-:W-:-:S05]  /*3440*/  FFMA.FTZ R38, R47, R193, R38 ;  /* 0x000000c12f267223 */ /* 0x004fca0000010026 */
[----:B------:R0:W-:Y:S04]  /*3450*/  STL [R1+0x68], R38 ;  /* 0x0000682601007387 */ /* 0x0001e80000100800 */
[----:B0-----:R-:W2:Y:S04]  /*3460*/  LDL R38, [R1+0x1d8] ;  /* 0x0001d80001267983 */ /* 0x001ea80000100800 */
[----:B------:R-:W2:Y:S04]  /*3470*/  LDL.LU R43, [R1+0xa4] ;  /* 0x0000a400012b7983 */ /* 0x000ea80000300800 */
[----:B------:R-:W2:Y:S01]  /*3480*/  LDL.LU R39, [R1+0x90] ;  /* 0x0000900001277983 */ /* 0x000ea20000300800 */
[----:B------:R-:W-:-:S05]  /*3490*/  FADD.FTZ R214, R88, R214 ;  /* 0x000000d658d67221 */ /* 0x000fca0000010000 */
[----:B------:R-:W-:Y:S01]  /*34a0*/  STL [R1+0x7c], R214 ;  /* 0x00007cd601007387 */ /* 0x000fe20000100800 */
[----:B------:R-:W-:-:S05]  /*34b0*/  FFMA.FTZ R37, R116, R84, R37 ;  /* 0x0000005474257223 */ /* 0x000fca0000010025 */
[----:B------:R0:W-:Y:S04]  /*34c0*/  STL [R1+0x8c], R37 ;  /* 0x00008c2501007387 */ /* 0x0001e80000100800 */
[----:B0-----:R-:W2:Y:S01]  /*34d0*/  LDL R37, [R1+0x1cc] ;  /* 0x0001cc0001257983 */ /* 0x001ea20000100800 */
[----:B------:R-:W-:Y:S01]  /*34e0*/  FADD.FTZ R45, R116, R45 ;  /* 0x0000002d742d7221 */ /* 0x000fe20000010000 */
[----:B------:R-:W-:Y:S01]  /*34f0*/  FMUL.FTZ R36, R36, R116 ;  /* 0x0000007424247220 */ /* 0x000fe20000410000 */
[----:B------:R-:W-:Y:S01]  /*3500*/  FFMA.FTZ R209, R88, R84, R209 ;  /* 0x0000005458d17223 */ /* 0x000fe200000100d1 */
[----:B------:R-:W-:Y:S01]  /*3510*/  FMUL.FTZ R85, R11, R85 ;  /* 0x000000550b557220 */ /* 0x000fe20000410000 */
[----:B----4-:R-:W-:Y:S01]  /*3520*/  FADD.FTZ R42, R89, R42 ;  /* 0x0000002a592a7221 */ /* 0x010fe20000010000 */
[----:B------:R-:W-:Y:S01]  /*3530*/  STL [R1+0xa8], R45 ;  /* 0x0000a82d01007387 */ /* 0x000fe20000100800 */
[----:B------:R-:W-:Y:S01]  /*3540*/  FFMA.FTZ R88, R46, R88, R36 ;  /* 0x000000582e587223 */ /* 0x000fe20000010024 */
[----:B---3--:R-:W-:-:S02]  /*3550*/  FMUL.FTZ R36, R44, R117 ;  /* 0x000000752c247220 */ /* 0x008fc40000410000 */
[----:B------:R-:W3:Y:S01]  /*3560*/  LDL.LU R47, [R1+0x84] ;  /* 0x00008400012f7983 */ /* 0x000ee20000300800 */
[----:B------:R-:W-:-:S03]  /*3570*/  FFMA.FTZ R210, R89, R85, R210 ;  /* 0x0000005559d27223 */ /* 0x000fc600000100d2 */
[----:B------:R0:W-:Y:S04]  /*3580*/  STL [R1+0x80], R42 ;  /* 0x0000802a01007387 */ /* 0x0001e80000100800 */
[----:B0-----:R-:W4:Y:S04]  /*3590*/  LDL R42, [R1+0x1d0] ;  /* 0x0001d000012a7983 */ /* 0x001f280000100800 */
[----:B------:R-:W4:Y:S01]  /*35a0*/  LDL.LU R46, [R1+0xa0] ;  /* 0x0000a000012e7983 */ /* 0x000f220000300800 */
[----:B--2---:R-:W-:-:S03]  /*35b0*/  FFMA.FTZ R89, R38, R89, R36 ;  /* 0x0000005926597223 */ /* 0x004fc60000010024 */
[----:B------:R-:W2:Y:S01]  /*35c0*/  LDL.LU R38, [R1+0x94] ;  /* 0x0000940001267983 */ /* 0x000ea20000300800 */
[----:B------:R-:W-:-:S03]  /*35d0*/  FADD.FTZ R43, R117, R43 ;  /* 0x0000002b752b7221 */ /* 0x000fc60000010000 */
[----:B------:R-:W2:Y:S01]  /*35e0*/  LDL R45, [R1+0x1c4] ;  /* 0x0001c400012d7983 */ /* 0x000ea20000100800 */
[----:B------:R-:W-:-:S03]  /*35f0*/  FFMA.FTZ R39, R117, R85, R39 ;  /* 0x0000005575277223 */ /* 0x000fc60000010027 */
[----:B------:R-:W2:Y:S04]  /*3600*/  LDL.LU R44, [R1+0x88] ;  /* 0x00008800012c7983 */ /* 0x000ea80000300800 */
[----:B------:R0:W-:Y:S04]  /*3610*/  STL [R1+0xa4], R43 ;  /* 0x0000a42b01007387 */ /* 0x0001e80000100800 */
[----:B0-----:R-:W2:Y:S04]  /*3620*/  LDL R43, [R1+0x1c8] ;  /* 0x0001c800012b7983 */ /* 0x001ea80000100800 */
[----:B------:R0:W-:Y:S04]  /*3630*/  STL [R1+0x90], R39 ;  /* 0x0000902701007387 */ /* 0x0001e80000100800 */
[----:B0-----:R-:W2:Y:S01]  /*3640*/  LDL.LU R39, [R1+0x9c] ;  /* 0x00009c0001277983 */ /* 0x001ea20000300800 */
[----:B------:R-:W-:-:S03]  /*3650*/  FMUL.FTZ R116, R37, R118 ;  /* 0x0000007625747220 */ /* 0x000fc60000410000 */
[----:B------:R-:W2:Y:S01]  /*3660*/  LDL.LU R37, [R1+0x98] ;  /* 0x0000980001257983 */ /* 0x000ea20000300800 */
[----:B-1----:R-:W-:-:S04]  /*3670*/  @P1 IMAD.WIDE.U32 R96, R170, 0x10, R92 ;  /* 0x00000010aa601825 */ /* 0x002fc800078e005c */
[----:B------:R-:W-:Y:S01]  /*3680*/  FADD.FTZ R86, -R149, R86 ;  /* 0x0000005695567221 */ /* 0x000fe20000010100 */
[----:B------:R-:W2:Y:S04]  /*3690*/  LDL R36, [R1+0x1bc] ;  /* 0x0001bc0001247983 */ /* 0x000ea80000100800 */
[----:B------:R0:W5:Y:S01]  /*36a0*/  @P1 LDG.E.128 R80, desc[UR10][R96.64] ;  /* 0x0000000a60501981 */ /* 0x000162000c1e1d00 */
[----:B---3--:R-:W-:Y:S01]  /*36b0*/  FADD.FTZ R47, R90, R47 ;  /* 0x0000002f5a2f7221 */ /* 0x008fe20000010000 */
[----:B------:R-:W-:Y:S02]  /*36c0*/  FMUL.FTZ R86, R11, R86 ;  /* 0x000000560b567220 */ /* 0x000fe40000410000 */
[----:B------:R-:W3:Y:S01]  /*36d0*/  LDG.E.128 R92, desc[UR10][R94.64] ;  /* 0x0000000a5e5c7981 */ /* 0x000ee2000c1e1d00 */
[----:B0-----:R-:W-:-:S03]  /*36e0*/  IMAD.WIDE.U32 R96, R174, 0x10, R108 ;  /* 0x00000010ae607825 */ /* 0x001fc600078e006c */
[----:B------:R-:W-:Y:S01]  /*36f0*/  STL [R1+0x84], R47 ;  /* 0x0000842f01007387 */ /* 0x000fe20000100800 */
[----:B----4-:R-:W-:-:S03]  /*3700*/  FFMA.FTZ R116, R42, R90, R116 ;  /* 0x0000005a2a747223 */ /* 0x010fc60000010074 */
[----:B------:R-:W4:Y:S04]  /*3710*/  LDG.E.128 R96, desc[UR10][R96.64] ;  /* 0x0000000a60607981 */ /* 0x000f28000c1e1d00 */
[----:B------:R-:W4:Y:S01]  /*3720*/  LDL.LU R42, [R1+0xac] ;  /* 0x0000ac00012a7983 */ /* 0x000f220000300800 */
[----:B------:R-:W-:Y:S01]  /*3730*/  FADD.FTZ R46, R118, R46 ;  /* 0x0000002e762e7221 */ /* 0x000fe20000010000 */
[----:B------:R-:W-:-:S04]  /*3740*/  FADD.FTZ R87, -R149, R87 ;  /* 0x0000005795577221 */ /* 0x000fc80000010100 */
[----:B------:R-:W-:Y:S01]  /*3750*/  FMUL.FTZ R87, R11, R87 ;  /* 0x000000570b577220 */ /* 0x000fe20000410000 */
[----:B--2---:R-:W-:-:S05]  /*3760*/  FFMA.FTZ R38, R118, R86, R38 ;  /* 0x0000005676267223 */ /* 0x004fca0000010026 */
[----:B------:R0:W-:Y:S01]  /*3770*/  STL [R1+0x94], R38 ;  /* 0x0000942601007387 */ /* 0x0001e20000100800 */
[----:B------:R-:W-:-:S03]  /*3780*/  FADD.FTZ R44, R91, R44 ;  /* 0x0000002c5b2c7221 */ /* 0x000fc60000010000 */
[----:B0-----:R-:W2:Y:S04]  /*3790*/  LDL R38, [R1+0x1c0] ;  /* 0x0001c00001267983 */ /* 0x001ea80000100800 */
[----:B------:R-:W-:Y:S04]  /*37a0*/  STL [R1+0xa0], R46 ;  /* 0x0000a02e01007387 */ /* 0x000fe80000100800 */
[----:B------:R-:W-:Y:S01]  /*37b0*/  STL [R1+0x88], R44 ;  /* 0x0000882c01007387 */ /* 0x000fe20000100800 */
[----:B------:R-:W-:-:S05]  /*37c0*/  FADD.FTZ R39, R119, R39 ;  /* 0x0000002777277221 */ /* 0x000fca0000010000 */
[----:B------:R0:W-:Y:S04]  /*37d0*/  STL [R1+0x9c], R39 ;  /* 0x00009c2701007387 */ /* 0x0001e80000100800 */
[----:B0-----:R-:W2:Y:S01]  /*37e0*/  LDL.LU R39, [R1+0xd8] ;  /* 0x0000d80001277983 */ /* 0x001ea20000300800 */
[----:B------:R-:W-:-:S05]  /*37f0*/  FFMA.FTZ R37, R119, R87, R37 ;  /* 0x0000005777257223 */ /* 0x000fca0000010025 */
[----:B------:R0:W-:Y:S04]  /*3800*/  STL [R1+0x98], R37 ;  /* 0x0000982501007387 */ /* 0x0001e80000100800 */
[----:B0-----:R-:W2:Y:S01]  /*3810*/  LDL.LU R37, [R1+0xbc] ;  /* 0x0000bc0001257983 */ /* 0x001ea20000300800 */
[----:B------:R-:W-:Y:S01]  /*3820*/  FMUL.FTZ R117, R45, R119 ;  /* 0x000000772d757220 */ /* 0x000fe20000410000 */
[----:B------:R-:W-:Y:S01]  /*3830*/  FFMA.FTZ R212, R91, R87, R212 ;  /* 0x000000575bd47223 */ /* 0x000fe200000100d4 */
[----:B---3--:R-:W-:Y:S01]  /*3840*/  FADD.FTZ R92, -R149, R92 ;  /* 0x0000005c955c7221 */ /* 0x008fe20000010100 */
[----:B----4-:R-:W-:Y:S01]  /*3850*/  FADD.FTZ R42, R96, R42 ;  /* 0x0000002a602a7221 */ /* 0x010fe20000010000 */
[----:B------:R-:W-:Y:S01]  /*3860*/  FFMA.FTZ R117, R43, R91, R117 ;  /* 0x0000005b2b757223 */ /* 0x000fe20000010075 */
[----:B------:R-:W-:Y:S01]  /*3870*/  FFMA.FTZ R211, R90, R86, R211 ;  /* 0x000000565ad37223 */ /* 0x000fe200000100d3 */
[----:B------:R-:W3:Y:S01]  /*3880*/  LDL R91, [R1+0x1b4] ;  /* 0x0001b400015b7983 */ /* 0x000ee20000100800 */
[----:B------:R-:W-:-:S03]  /*3890*/  FMUL.FTZ R118, R11, R92 ;  /* 0x0000005c0b767220 */ /* 0x000fc60000410000 */
[----:B------:R-:W4:Y:S01]  /*38a0*/  LDL.LU R90, [R1+0xb0] ;  /* 0x0000b000015a7983 */ /* 0x000f220000300800 */
[----:B------:R-:W-:-:S03]  /*38b0*/  FMUL.FTZ R36, R36, R128 ;  /* 0x0000008024247220 */ /* 0x000fc60000410000 */
[----:B------:R-:W3:Y:S04]  /*38c0*/  LDL R47, [R1+0x1b8] ;  /* 0x0001b800012f7983 */ /* 0x000ee80000100800 */
[----:B------:R0:W-:Y:S01]  /*38d0*/  STL [R1+0xac], R42 ;  /* 0x0000ac2a01007387 */ /* 0x0001e20000100800 */
[----:B------:R-:W-:-:S03]  /*38e0*/  FFMA.FTZ R213, R96, R118, R213 ;  /* 0x0000007660d57223 */ /* 0x000fc600000100d5 */
[----:B------:R-:W3:Y:S04]  /*38f0*/  LDL.LU R46, [R1+0xd4] ;  /* 0x0000d400012e7983 */ /* 0x000ee80000300800 */
[----:B------:R-:W3:Y:S04]  /*3900*/  LDL.LU R45, [R1+0xc0] ;  /* 0x0000c000012d7983 */ /* 0x000ee80000300800 */
[----:B------:R-:W3:Y:S04]  /*3910*/  LDL R44, [R1+0x1ac] ;  /* 0x0001ac00012c7983 */ /* 0x000ee80000100800 */
[----:B------:R-:W3:Y:S04]  /*3920*/  LDL.LU R43, [R1+0xb4] ;  /* 0x0000b400012b7983 */ /* 0x000ee80000300800 */
[----:B0-----:R-:W3:Y:S01]  /*3930*/  LDL R42, [R1+0x1b0] ;  /* 0x0001b000012a7983 */ /* 0x001ee20000100800 */
[----:B--2---:R-:W-:-:S03]  /*3940*/  FFMA.FTZ R96, R38, R96, R36 ;  /* 0x0000006026607223 */ /* 0x004fc60000010024 */
[----:B------:R-:W2:Y:S01]  /*3950*/  LDL.LU R38, [R1+0xd0] ;  /* 0x0000d00001267983 */ /* 0x000ea20000300800 */
[----:B------:R-:W-:-:S05]  /*3960*/  FADD.FTZ R39, R128, R39 ;  /* 0x0000002780277221 */ /* 0x000fca0000010000 */
[----:B------:R0:W-:Y:S04]  /*3970*/  STL [R1+0xd8], R39 ;  /* 0x0000d82701007387 */ /* 0x0001e80000100800 */
[----:B0-----:R-:W2:Y:S01]  /*3980*/  LDL.LU R39, [R1+0xc4] ;  /* 0x0000c40001277983 */ /* 0x001ea20000300800 */
[----:B------:R-:W-:-:S05]  /*3990*/  FFMA.FTZ R37, R128, R118, R37 ;  /* 0x0000007680257223 */ /* 0x000fca0000010025 */
[----:B------:R0:W-:Y:S04]  /*39a0*/  STL [R1+0xbc], R37 ;  /* 0x0000bc2501007387 */ /* 0x0001e80000100800 */
[----:B0-----:R-:W2:Y:S01]  /*39b0*/  LDL R37, [R1+0x1a4] ;  /* 0x0001a40001257983 */ /* 0x001ea20000100800 */
[----:B------:R-:W-:Y:S01]  /*39c0*/  FADD.FTZ R93, -R149, R93 ;  /* 0x0000005d955d7221 */ /* 0x000fe20000010100 */
[----:B----4-:R-:W-:-:S03]  /*39d0*/  FADD.FTZ R90, R97, R90 ;  /* 0x0000005a615a7221 */ /* 0x010fc60000010000 */
[----:B------:R-:W-:Y:S01]  /*39e0*/  FMUL.FTZ R119, R11, R93 ;  /* 0x0000005d0b777220 */ /* 0x000fe20000410000 */
[----:B---3--:R-:W-:Y:S01]  /*39f0*/  FMUL.FTZ R36, R91, R129 ;  /* 0x000000815b247220 */ /* 0x008fe20000410000 */
[----:B------:R-:W-:Y:S01]  /*3a00*/  FADD.FTZ R94, -R149, R94 ;  /* 0x0000005e955e7221 */ /* 0x000fe20000010100 */
[----:B------:R-:W-:Y:S01]  /*3a10*/  FADD.FTZ R46, R129, R46 ;  /* 0x0000002e812e7221 */ /* 0x000fe20000010000 */
[----:B------:R-:W-:-:S04]  /*3a20*/  @P1 IMAD.WIDE.U32 R100, R13, 0x10, R100 ;  /* 0x000000100d641825 */ /* 0x000fc800078e0064 */
[-C--:B------:R-:W-:Y:S01]  /*3a30*/  FFMA.FTZ R45, R129, R119.reuse, R45 ;  /* 0x00000077812d7223 */ /* 0x080fe2000001002d */
[----:B------:R-:W-:Y:S01]  /*3a40*/  FFMA.FTZ R215, R97, R119, R215 ;  /* 0x0000007761d77223 */ /* 0x000fe200000100d7 */
[----:B------:R-:W-:Y:S01]  /*3a50*/  STL [R1+0xb0], R90 ;  /* 0x0000b05a01007387 */ /* 0x000fe20000100800 */
[----:B------:R-:W-:Y:S01]  /*3a60*/  FFMA.FTZ R97, R47, R97, R36 ;  /* 0x000000612f617223 */ /* 0x000fe20000010024 */
[----:B------:R-:W-:Y:S01]  /*3a70*/  FMUL.FTZ R94, R11, R94 ;  /* 0x0000005e0b5e7220 */ /* 0x000fe20000410000 */
[----:B------:R-:W-:Y:S01]  /*3a80*/  FADD.FTZ R43, R98, R43 ;  /* 0x0000002b622b7221 */ /* 0x000fe20000010000 */
[----:B------:R-:W-:Y:S01]  /*3a90*/  STL [R1+0xd4], R46 ;  /* 0x0000d42e01007387 */ /* 0x000fe20000100800 */
[----:B------:R-:W-:-:S03]  /*3aa0*/  FMUL.FTZ R36, R44, R130 ;  /* 0x000000822c247220 */ /* 0x000fc60000410000 */
[----:B------:R-:W-:Y:S01]  /*3ab0*/  STL [R1+0xc0], R45 ;  /* 0x0000c02d01007387 */ /* 0x000fe20000100800 */
[----:B------:R-:W-:-:S04]  /*3ac0*/  @P1 IMAD.WIDE.U32 R104, R14, 0x10, R104 ;  /* 0x000000100e681825 */ /* 0x000fc800078e0068 */
[----:B------:R-:W-:Y:S01]  /*3ad0*/  FFMA.FTZ R216, R98, R94, R216 ;  /* 0x0000005e62d87223 */ /* 0x000fe200000100d8 */
[----:B------:R-:W-:Y:S01]  /*3ae0*/  STL [R1+0xb4], R43 ;  /* 0x0000b42b01007387 */ /* 0x000fe20000100800 */
[----:B------:R-:W-:-:S03]  /*3af0*/  FFMA.FTZ R98, R42, R98, R36 ;  /* 0x000000622a627223 */ /* 0x000fc60000010024 */
[----:B------:R0:W5:Y:S04]  /*3b00*/  @P1 LDG.E.128 R72, desc[UR10][R100.64] ;  /* 0x0000000a64481981 */ /* 0x000168000c1e1d00 */
[----:B------:R1:W5:Y:S01]  /*3b10*/  @P1 LDG.E.128 R76, desc[UR10][R104.64] ;  /* 0x0000000a684c1981 */ /* 0x000362000c1e1d00 */
[----:B0-----:R-:W-:-:S04]  /*3b20*/  IMAD.WIDE.U32 R100, R181, 0x10, R110 ;  /* 0x00000010b5647825 */ /* 0x001fc800078e006e */
[----:B-1----:R-:W-:Y:S02]  /*3b30*/  IMAD.WIDE.U32 R104, R181, 0x10, R108 ;  /* 0x00000010b5687825 */ /* 0x002fe400078e006c */
[----:B------:R-:W3:Y:S04]  /*3b40*/  LDG.E.128 R100, desc[UR10][R100.64] ;  /* 0x0000000a64647981 */ /* 0x000ee8000c1e1d00 */
[----:B------:R-:W4:Y:S01]  /*3b50*/  LDG.E.128 R104, desc[UR10][R104.64] ;  /* 0x0000000a68687981 */ /* 0x000f22000c1e1d00 */
[----:B--2---:R-:W-:-:S05]  /*3b60*/  FADD.FTZ R38, R130, R38 ;  /* 0x0000002682267221 */ /* 0x004fca0000010000 */
[----:B------:R0:W-:Y:S04]  /*3b70*/  STL [R1+0xd0], R38 ;  /* 0x0000d02601007387 */ /* 0x0001e80000100800 */
[----:B0-----:R-:W2:Y:S04]  /*3b80*/  LDL.LU R38, [R1+0xb8] ;  /* 0x0000b80001267983 */ /* 0x001ea80000300800 */
[----:B------:R-:W2:Y:S04]  /*3b90*/  LDL R128, [R1+0x1a8] ;  /* 0x0001a80001807983 */ /* 0x000ea80000100800 */
[----:B------:R-:W2:Y:S01]  /*3ba0*/  LDL.LU R42, [R1+0xcc] ;  /* 0x0000cc00012a7983 */ /* 0x000ea20000300800 */
[----:B------:R-:W-:-:S05]  /*3bb0*/  FFMA.FTZ R39, R130, R94, R39 ;  /* 0x0000005e82277223 */ /* 0x000fca0000010027 */
[----:B------:R0:W-:Y:S04]  /*3bc0*/  STL [R1+0xc4], R39 ;  /* 0x0000c42701007387 */ /* 0x0001e80000100800 */
[----:B0-----:R-:W2:Y:S04]  /*3bd0*/  LDL.LU R39, [R1+0xc8] ;  /* 0x0000c80001277983 */ /* 0x001ea80000300800 */
[----:B------:R-:W2:Y:S04]  /*3be0*/  LDL R93, [R1+0x19c] ;  /* 0x00019c00015d7983 */ /* 0x000ea80000100800 */
[----:B------:R-:W2:Y:S04]  /*3bf0*/  LDL.LU R92, [R1+0xdc] ;  /* 0x0000dc00015c7983 */ /* 0x000ea80000300800 */
[----:B------:R-:W2:Y:S04]  /*3c00*/  LDL R91, [R1+0x1a0] ;  /* 0x0001a000015b7983 */ /* 0x000ea80000100800 */
[----:B------:R-:W2:Y:S04]  /*3c10*/  LDL.LU R90, [R1+0x100] ;  /* 0x00010000015a7983 */ /* 0x000ea80000300800 */
[----:B------:R-:W2:Y:S01]  /*3c20*/  LDL.LU R47, [R1+0xec] ;  /* 0x0000ec00012f7983 */ /* 0x000ea20000300800 */
[----:B------:R-:W-:-:S03]  /*3c30*/  FMUL.FTZ R36, R37, R131 ;  /* 0x0000008325247220 */ /* 0x000fc60000410000 */
[----:B------:R-:W2:Y:S04]  /*3c40*/  LDL R46, [R1+0x194] ;  /* 0x00019400012e7983 */ /* 0x000ea80000100800 */
[----:B------:R-:W2:Y:S04]  /*3c50*/  LDL.LU R45, [R1+0xe0] ;  /* 0x0000e000012d7983 */ /* 0x000ea80000300800 */
[----:B------:R-:W2:Y:S04]  /*3c60*/  LDL R44, [R1+0x198] ;  /* 0x00019800012c7983 */ /* 0x000ea80000100800 */
[----:B------:R-:W2:Y:S04]  /*3c70*/  LDL.LU R43, [R1+0xfc] ;  /* 0x0000fc00012b7983 */ /* 0x000ea80000300800 */
[----:B------:R-:W2:Y:S01]  /*3c80*/  LDL.LU R37, [R1+0xf0] ;  /* 0x0000f00001257983 */ /* 0x000ea20000300800 */
[----:B------:R-:W-:-:S04]  /*3c90*/  FADD.FTZ R95, -R149, R95 ;  /* 0x0000005f955f7221 */ /* 0x000fc80000010100 */
[----:B------:R-:W-:Y:S01]  /*3ca0*/  FMUL.FTZ R95, R11, R95 ;  /* 0x0000005f0b5f7220 */ /* 0x000fe20000410000 */
[C---:B---3--:R-:W-:Y:S01]  /*3cb0*/  FADD.FTZ R100, -R149.reuse, R100 ;  /* 0x0000006495647221 */ /* 0x048fe20000010100 */
[----:B------:R-:W-:-:S03]  /*3cc0*/  FADD.FTZ R101, -R149, R101 ;  /* 0x0000006595657221 */ /* 0x000fc60000010100 */
[C---:B------:R-:W-:Y:S01]  /*3cd0*/  FMUL.FTZ R100, R11.reuse, R100 ;  /* 0x000000640b647220 */ /* 0x040fe20000410000 */
[----:B------:R-:W-:Y:S01]  /*3ce0*/  FMUL.FTZ R101, R11, R101 ;  /* 0x000000650b657220 */ /* 0x000fe20000410000 */
[C---:B------:R-:W-:Y:S02]  /*3cf0*/  FFMA.FTZ R217, R99.reuse, R95, R217 ;  /* 0x0000005f63d97223 */ /* 0x040fe400000100d9 */
[----:B----4-:R-:W-:Y:S01]  /*3d00*/  FFMA.FTZ R218, R104, R100, R218 ;  /* 0x0000006468da7223 */ /* 0x010fe200000100da */
[----:B--2---:R-:W-:-:S05]  /*3d10*/  FADD.FTZ R38, R99, R38 ;  /* 0x0000002663267221 */ /* 0x004fca0000010000 */
[----:B------:R0:W-:Y:S01]  /*3d20*/  STL [R1+0xb8], R38 ;  /* 0x0000b82601007387 */ /* 0x0001e20000100800 */
[----:B------:R-:W-:-:S03]  /*3d30*/  FADD.FTZ R42, R131, R42 ;  /* 0x0000002a832a7221 */ /* 0x000fc60000010000 */
[----:B0-----:R-:W2:Y:S04]  /*3d40*/  LDL R38, [R1+0x18c] ;  /* 0x00018c0001267983 */ /* 0x001ea80000100800 */
[----:B------:R0:W-:Y:S04]  /*3d50*/  STL [R1+0xcc], R42 ;  /* 0x0000cc2a01007387 */ /* 0x0001e80000100800 */
[----:B0-----:R-:W3:Y:S01]  /*3d60*/  LDL.LU R42, [R1+0xe4] ;  /* 0x0000e400012a7983 */ /* 0x001ee20000300800 */
[----:B------:R-:W-:Y:S01]  /*3d70*/  FFMA.FTZ R99, R128, R99, R36 ;  /* 0x0000006380637223 */ /* 0x000fe20000010024 */
[----:B------:R-:W-:-:S05]  /*3d80*/  FFMA.FTZ R39, R131, R95, R39 ;  /* 0x0000005f83277223 */ /* 0x000fca0000010027 */
[----:B------:R0:W-:Y:S01]  /*3d90*/  STL [R1+0xc8], R39 ;  /* 0x0000c82701007387 */ /* 0x0001e20000100800 */
[----:B------:R-:W-:-:S03]  /*3da0*/  FADD.FTZ R92, R104, R92 ;  /* 0x0000005c685c7221 */ /* 0x000fc60000010000 */
[----:B0-----:R-:W4:Y:S01]  /*3db0*/  LDL R39, [R1+0x190] ;  /* 0x0001900001277983 */ /* 0x001f220000100800 */
[C---:B------:R-:W-:Y:S01]  /*3dc0*/  FADD.FTZ R90, R124.reuse, R90 ;  /* 0x0000005a7c5a7221 */ /* 0x040fe20000010000 */
[----:B------:R-:W-:Y:S02]  /*3dd0*/  FFMA.FTZ R47, R124, R100, R47 ;  /* 0x000000647c2f7223 */ /* 0x000fe4000001002f */
[----:B------:R0:W-:Y:S04]  /*3de0*/  STL [R1+0xdc], R92 ;  /* 0x0000dc5c01007387 */ /* 0x0001e80000100800 */
[----:B------:R-:W-:Y:S01]  /*3df0*/  STL [R1+0x100], R90 ;  /* 0x0001005a01007387 */ /* 0x000fe20000100800 */
[----:B------:R-:W-:-:S03]  /*3e00*/  FADD.FTZ R45, R105, R45 ;  /* 0x0000002d692d7221 */ /* 0x000fc60000010000 */
[----:B------:R-:W-:Y:S01]  /*3e10*/  STL [R1+0xec], R47 ;  /* 0x0000ec2f01007387 */ /* 0x000fe20000100800 */
[----:B------:R-:W-:-:S03]  /*3e20*/  FADD.FTZ R43, R125, R43 ;  /* 0x0000002b7d2b7221 */ /* 0x000fc60000010000 */
[----:B------:R-:W-:Y:S01]  /*3e30*/  STL [R1+0xe0], R45 ;  /* 0x0000e02d01007387 */ /* 0x000fe20000100800 */
[----:B------:R-:W-:-:S03]  /*3e40*/  FFMA.FTZ R37, R125, R101, R37 ;  /* 0x000000657d257223 */ /* 0x000fc60000010025 */
[----:B------:R-:W-:Y:S04]  /*3e50*/  STL [R1+0xfc], R43 ;  /* 0x0000fc2b01007387 */ /* 0x000fe80000100800 */
[----:B------:R1:W-:Y:S04]  /*3e60*/  STL [R1+0xf0], R37 ;  /* 0x0000f02501007387 */ /* 0x0003e80000100800 */
[----:B0-----:R-:W2:Y:S01]  /*3e70*/  LDL.LU R92, [R1+0xf8] ;  /* 0x0000f800015c7983 */ /* 0x001ea20000300800 */
[----:B------:R-:W-:-:S04]  /*3e80*/  FMUL.FTZ R36, R93, R124 ;  /* 0x0000007c5d247220 */ /* 0x000fc80000410000 */
[----:B------:R-:W-:Y:S02]  /*3e90*/  FFMA.FTZ R104, R91, R104, R36 ;  /* 0x000000685b687223 */ /* 0x000fe40000010024 */
[----:B------:R-:W4:Y:S01]  /*3ea0*/  LDL.LU R91, [R1+0x108] ;  /* 0x00010800015b7983 */ /* 0x000f220000300800 */
[----:B------:R-:W-:Y:S01]  /*3eb0*/  FMUL.FTZ R36, R46, R125 ;  /* 0x0000007d2e247220 */ /* 0x000fe20000410000 */
[----:B------:R-:W-:Y:S01]  /*3ec0*/  IADD3 R124, PT, PT, R148, 0x120, RZ ;  /* 0x00000120947c7810 */ /* 0x000fe20007ffe0ff */
[----:B------:R-:W-:Y:S01]  /*3ed0*/  FFMA.FTZ R219, R105, R101, R219 ;  /* 0x0000006569db7223 */ /* 0x000fe200000100db */
[----:B------:R-:W-:-:S04]  /*3ee0*/  IMAD.WIDE.U32 R132, R190, 0x10, R110 ;  /* 0x00000010be847825 */ /* 0x000fc800078e006e */
[----:B------:R-:W-:Y:S01]  /*3ef0*/  FFMA.FTZ R105, R44, R105, R36 ;  /* 0x000000692c697223 */ /* 0x000fe20000010024 */
[----:B-1----:R-:W-:Y:S01]  /*3f00*/  IMAD.WIDE.U32 R36, R124, 0x10, R110 ;  /* 0x000000107c247825 */ /* 0x002fe200078e006e */
[----:B------:R-:W4:Y:S03]  /*3f10*/  LDG.E.128 R132, desc[UR10][R132.64] ;  /* 0x0000000a84847981 */ /* 0x000f26000c1e1d00 */
[----:B------:R-:W-:-:S04]  /*3f20*/  IMAD.WIDE.U32 R140, R190, 0x10, R108 ;  /* 0x00000010be8c7825 */ /* 0x000fc800078e006c */
[----:B------:R-:W-:-:S04]  /*3f30*/  IMAD.WIDE.U32 R44, R124, 0x10, R108 ;  /* 0x000000107c2c7825 */ /* 0x000fc800078e006c */
[----:B------:R-:W-:Y:S01]  /*3f40*/  FADD.FTZ R102, -R149, R102 ;  /* 0x0000006695667221 */ /* 0x000fe20000010100 */
[----:B------:R-:W-:Y:S01]  /*3f50*/  FFMA.FTZ R203, R142, R182, R203 ;  /* 0x000000b68ecb7223 */ /* 0x000fe200000100cb */
[----:B------:R-:W-:Y:S01]  /*3f60*/  FFMA.FTZ R204, R143, R184, R204 ;  /* 0x000000b88fcc7223 */ /* 0x000fe200000100cc */
[----:B------:R-:W-:-:S04]  /*3f70*/  IMAD.WIDE.U32 R136, R190, 0x10, R40 ;  /* 0x00000010be887825 */ /* 0x000fc800078e0028 */
[----:B------:R-:W-:Y:S01]  /*3f80*/  FMUL.FTZ R102, R11, R102 ;  /* 0x000000660b667220 */ /* 0x000fe20000410000 */
[----:B------:R-:W4:Y:S04]  /*3f90*/  LDG.E.128 R140, desc[UR10][R140.64] ;  /* 0x0000000a8c8c7981 */ /* 0x000f28000c1e1d00 */
[----:B------:R-:W4:Y:S01]  /*3fa0*/  LDG.E.128 R136, desc[UR10][R136.64] ;  /* 0x0000000a88887981 */ /* 0x000f22000c1e1d00 */
[----:B------:R-:W-:-:S03]  /*3fb0*/  FADD.FTZ R103, -R149, R103 ;  /* 0x0000006795677221 */ /* 0x000fc60000010100 */
[----:B------:R-:W4:Y:S01]  /*3fc0*/  LDG.E.128 R44, desc[UR10][R44.64] ;  /* 0x0000000a2c2c7981 */ /* 0x000f22000c1e1d00 */
[----:B---3--:R-:W-:-:S05]  /*3fd0*/  FADD.FTZ R42, R106, R42 ;  /* 0x0000002a6a2a7221 */ /* 0x008fca0000010000 */
[----:B------:R-:W-:Y:S04]  /*3fe0*/  STL [R1+0xe4], R42 ;  /* 0x0000e42a01007387 */ /* 0x000fe80000100800 */
[----:B------:R-:W3:Y:S04]  /*3ff0*/  LDL R90, [R1+0x184] ;  /* 0x00018400015a7983 */ /* 0x000ee80000100800 */
[----:B------:R-:W3:Y:S04]  /*4000*/  LDL.LU R111, [R1+0xe8] ;  /* 0x0000e800016f7983 */ /* 0x000ee80000300800 */
[----:B------:R-:W3:Y:S04]  /*4010*/  LDL R110, [R1+0x188] ;  /* 0x00018800016e7983 */ /* 0x000ee80000100800 */
[----:B------:R-:W3:Y:S04]  /*4020*/  LDL.LU R109, [R1+0xf4] ;  /* 0x0000f400016d7983 */ /* 0x000ee80000300800 */
[----:B------:R-:W3:Y:S04]  /*4030*/  LDL.LU R108, [R1+0x104] ;  /* 0x00010400016c7983 */ /* 0x000ee80000300800 */
[----:B------:R-:W3:Y:S01]  /*4040*/  LDL R93, [R1+0x17c] ;  /* 0x00017c00015d7983 */ /* 0x000ee20000100800 */
[----:B--2---:R-:W-:-:S05]  /*4050*/  FADD.FTZ R92, R126, R92 ;  /* 0x0000005c7e5c7221 */ /* 0x004fca0000010000 */
[----:B------:R0:W-:Y:S01]  /*4060*/  STL [R1+0xf8], R92 ;  /* 0x0000f85c01007387 */ /* 0x0001e20000100800 */
[----:B----4-:R-:W-:-:S03]  /*4070*/  FFMA.FTZ R91, R126, R102, R91 ;  /* 0x000000667e5b7223 */ /* 0x010fc6000001005b */
[----:B0-----:R-:W2:Y:S04]  /*4080*/  LDL.LU R92, [R1+0x114] ;  /* 0x00011400015c7983 */ /* 0x001ea80000300800 */
[----:B------:R0:W-:Y:S04]  /*4090*/  STL [R1+0x108], R91 ;  /* 0x0001085b01007387 */ /* 0x0001e80000100800 */
[----:B0-----:R-:W4:Y:S01]  /*40a0*/  LDL R91, [R1+0x180] ;  /* 0x00018000015b7983 */ /* 0x001f220000100800 */
[----:B------:R-:W-:Y:S01]  /*40b0*/  FMUL.FTZ R103, R11, R103 ;  /* 0x000000670b677220 */ /* 0x000fe20000410000 */
[----:B------:R-:W-:-:S03]  /*40c0*/  FADD.FTZ R125, -R149, R132 ;  /* 0x00000084957d7221 */ /* 0x000fc60000010100 */
[----:B------:R-:W-:Y:S01]  /*40d0*/  FFMA.FTZ R221, R107, R103, R221 ;  /* 0x000000676bdd7223 */ /* 0x000fe200000100dd */
[----:B------:R-:W-:-:S04]  /*40e0*/  FMUL.FTZ R125, R11, R125 ;  /* 0x0000007d0b7d7220 */ /* 0x000fc80000410000 */
[----:B------:R-:W-:Y:S01]  /*40f0*/  FFMA.FTZ R222, R140, R125, R222 ;  /* 0x0000007d8cde7223 */ /* 0x000fe200000100de */
[----:B---3--:R-:W-:-:S05]  /*4100*/  FADD.FTZ R111, R107, R111 ;  /* 0x0000006f6b6f7221 */ /* 0x008fca0000010000 */
[----:B------:R0:W-:Y:S01]  /*4110*/  STL [R1+0xe8], R111 ;  /* 0x0000e86f01007387 */ /* 0x0001e20000100800 */
[----:B------:R-:W-:-:S03]  /*4120*/  FADD.FTZ R109, R127, R109 ;  /* 0x0000006d7f6d7221 */ /* 0x000fc60000010000 */
[----:B------:R-:W3:Y:S01]  /*4130*/  LDL.LU R132, [R1+0x12c] ;  /* 0x00012c0001847983 */ /* 0x000ee20000300800 */
[----:B------:R-:W-:-:S03]  /*4140*/  FFMA.FTZ R108, R127, R103, R108 ;  /* 0x000000677f6c7223 */ /* 0x000fc6000001006c */
[----:B------:R-:W3:Y:S04]  /*4150*/  LDL.LU R131, [R1+0x138] ;  /* 0x0001380001837983 */ /* 0x000ee80000300800 */
[----:B------:R1:W-:Y:S04]  /*4160*/  STL [R1+0xf4], R109 ;  /* 0x0000f46d01007387 */ /* 0x0003e80000100800 */
[----:B------:R-:W-:Y:S01]  /*4170*/  STL [R1+0x104], R108 ;  /* 0x0001046c01007387 */ /* 0x000fe20000100800 */
[----:B------:R-:W-:-:S03]  /*4180*/  FMUL.FTZ R90, R90, R127 ;  /* 0x0000007f5a5a7220 */ /* 0x000fc60000410000 */
[----:B------:R-:W3:Y:S04]  /*4190*/  LDL R130, [R1+0x174] ;  /* 0x0001740001827983 */ /* 0x000ee80000100800 */
[----:B------:R-:W3:Y:S04]  /*41a0*/  LDL.LU R129, [R1+0x118] ;  /* 0x0001180001817983 */ /* 0x000ee80000300800 */
[----:B------:R-:W3:Y:S01]  /*41b0*/  LDL R127, [R1+0x178] ;  /* 0x00017800017f7983 */ /* 0x000ee20000100800 */
[----:B------:R-:W-:Y:S01]  /*41c0*/  FFMA.FTZ R107, R110, R107, R90 ;  /* 0x0000006b6e6b7223 */ /* 0x000fe2000001005a */
[----:B------:R-:W-:-:S02]  /*41d0*/  FMUL.FTZ R90, R93, R136 ;  /* 0x000000885d5a7220 */ /* 0x000fc40000410000 */
[----:B------:R-:W3:Y:S04]  /*41e0*/  LDL.LU R128, [R1+0x128] ;  /* 0x0001280001807983 */ /* 0x000ee80000300800 */
[----:B0-----:R-:W3:Y:S01]  /*41f0*/  LDL.LU R111, [R1+0x134] ;  /* 0x00013400016f7983 */ /* 0x001ee20000300800 */
[----:B--2---:R-:W-:-:S05]  /*4200*/  FADD.FTZ R92, R140, R92 ;  /* 0x0000005c8c5c7221 */ /* 0x004fca0000010000 */
[----:B------:R0:W-:Y:S04]  /*4210*/  STL [R1+0x114], R92 ;  /* 0x0001145c01007387 */ /* 0x0001e80000100800 */
[----:B------:R-:W2:Y:S04]  /*4220*/  LDL R110, [R1+0x16c] ;  /* 0x00016c00016e7983 */ /* 0x000ea80000100800 */
[----:B-1----:R-:W2:Y:S01]  /*4230*/  LDL.LU R109, [R1+0x11c] ;  /* 0x00011c00016d7983 */ /* 0x002ea20000300800 */
[----:B----4-:R-:W-:Y:S01]  /*4240*/  FFMA.FTZ R140, R91, R140, R90 ;  /* 0x0000008c5b8c7223 */ /* 0x010fe2000001005a */
[----:B0-----:R-:W0:Y:S02]  /*4250*/  LDC.64 R92, c[0x0][0x3b0] ;  /* 0x0000ec00ff5c7b82 */ /* 0x001e240000000a00 */
[----:B------:R-:W4:Y:S04]  /*4260*/  LDL.LU R108, [R1+0x10c] ;  /* 0x00010c00016c7983 */ /* 0x000f280000300800 */
[----:B------:R-:W4:Y:S01]  /*4270*/  LDL R91, [R1+0x170] ;  /* 0x00017000015b7983 */ /* 0x000f220000100800 */
[----:B------:R-:W-:Y:S01]  /*4280*/  FMUL.FTZ R38, R38, R126 ;  /* 0x0000007e26267220 */ /* 0x000fe20000410000 */
[----:B------:R-:W-:-:S04]  /*4290*/  FADD.FTZ R126, -R149, R133 ;  /* 0x00000085957e7221 */ /* 0x000fc80000010100 */
[----:B------:R-:W-:-:S04]  /*42a0*/  FMUL.FTZ R126, R11, R126 ;  /* 0x0000007e0b7e7220 */ /* 0x000fc80000410000 */
[C---:B------:R-:W-:Y:S01]  /*42b0*/  FFMA.FTZ R223, R141.reuse, R126, R223 ;  /* 0x0000007e8ddf7223 */ /* 0x040fe200000100df */
[----:B---3--:R-:W-:Y:S01]  /*42c0*/  FMUL.FTZ R90, R130, R137 ;  /* 0x00000089825a7220 */ /* 0x008fe20000410000 */
[----:B------:R-:W-:-:S03]  /*42d0*/  FADD.FTZ R129, R141, R129 ;  /* 0x000000818d817221 */ /* 0x000fc60000010000 */
[----:B------:R-:W-:Y:S01]  /*42e0*/  FFMA.FTZ R141, R127, R141, R90 ;  /* 0x0000008d7f8d7223 */ /* 0x000fe2000001005a */
[----:B------:R-:W-:-:S04]  /*42f0*/  FADD.FTZ R127, -R149, R134 ;  /* 0x00000086957f7221 */ /* 0x000fc80000010100 */
[----:B------:R-:W-:Y:S01]  /*4300*/  FMUL.FTZ R127, R11, R127 ;  /* 0x0000007f0b7f7220 */ /* 0x000fe20000410000 */
[C---:B------:R-:W-:Y:S01]  /*4310*/  FADD.FTZ R128, R137.reuse, R128 ;  /* 0x0000008089807221 */ /* 0x040fe20000010000 */
[----:B------:R-:W-:Y:S01]  /*4320*/  FFMA.FTZ R111, R137, R126, R111 ;  /* 0x0000007e896f7223 */ /* 0x000fe2000001006f */
[C---:B------:R-:W-:Y:S01]  /*4330*/  FADD.FTZ R132, R136.reuse, R132 ;  /* 0x0000008488847221 */ /* 0x040fe20000010000 */
[----:B------:R-:W-:-:S04]  /*4340*/  FFMA.FTZ R131, R136, R125, R131 ;  /* 0x0000007d88837223 */ /* 0x000fc80000010083 */
[----:B------:R1:W-:Y:S01]  /*4350*/  STL [R1+0x12c], R132 ;  /* 0x00012c8401007387 */ /* 0x0003e20000100800 */
[----:B--2---:R-:W-:Y:S01]  /*4360*/  FMUL.FTZ R90, R110, R138 ;  /* 0x0000008a6e5a7220 */ /* 0x004fe20000410000 */
[C---:B------:R-:W-:Y:S01]  /*4370*/  FADD.FTZ R109, R142.reuse, R109 ;  /* 0x0000006d8e6d7221 */ /* 0x040fe20000010000 */
[----:B----4-:R-:W-:Y:S02]  /*4380*/  FFMA.FTZ R108, R142, R127, R108 ;  /* 0x0000007f8e6c7223 */ /* 0x010fe4000001006c */
[----:B------:R-:W-:Y:S01]  /*4390*/  FFMA.FTZ R142, R91, R142, R90 ;  /* 0x0000008e5b8e7223 */ /* 0x000fe2000001005a */
[----:B0-----:R-:W-:-:S05]  /*43a0*/  IMAD.WIDE.U32 R90, R148, 0x4, R92 ;  /* 0x00000004945a7825 */ /* 0x001fca00078e005c */
[----:B------:R0:W5:Y:S02]  /*43b0*/  LDG.E R214, desc[UR10][R90.64] ;  /* 0x0000000a5ad67981 */ /* 0x000164000c1e1900 */
[----:B0-----:R-:W-:-:S05]  /*43c0*/  IMAD.WIDE.U32 R90, R10, 0x4, R92 ;  /* 0x000000040a5a7825 */ /* 0x001fca00078e005c */
[----:B------:R0:W5:Y:S02]  /*43d0*/  LDG.E R137, desc[UR10][R90.64] ;  /* 0x0000000a5a897981 */ /* 0x000164000c1e1900 */
[----:B0-----:R-:W-:-:S05]  /*43e0*/  IMAD.WIDE.U32 R90, R12, 0x4, R92 ;  /* 0x000000040c5a7825 */ /* 0x001fca00078e005c */
[----:B------:R0:W5:Y:S02]  /*43f0*/  LDG.E R134, desc[UR10][R90.64] ;  /* 0x0000000a5a867981 */ /* 0x000164000c1e1900 */
[----:B0-----:R-:W-:-:S05]  /*4400*/  IMAD.WIDE.U32 R90, R13, 0x4, R92 ;  /* 0x000000040d5a7825 */ /* 0x001fca00078e005c */
[----:B------:R0:W5:Y:S02]  /*4410*/  LDG.E R133, desc[UR10][R90.64] ;  /* 0x0000000a5a857981 */ /* 0x000164000c1e1900 */
[----:B0-----:R-:W-:-:S05]  /*4420*/  IMAD.WIDE.U32 R90, R14, 0x4, R92 ;  /* 0x000000040e5a7825 */ /* 0x001fca00078e005c */
[----:B-1----:R0:W5:Y:S04]  /*4430*/  LDG.E R132, desc[UR10][R90.64] ;  /* 0x0000000a5a847981 */ /* 0x002168000c1e1900 */
[----:B------:R1:W-:Y:S01]  /*4440*/  STL [R1+0x138], R131 ;  /* 0x0001388301007387 */ /* 0x0003e20000100800 */
[----:B0-----:R-:W-:-:S05]  /*4450*/  IMAD.WIDE.U32 R90, R170, 0x4, R92 ;  /* 0x00000004aa5a7825 */ /* 0x001fca00078e005c */
[----:B-1----:R0:W5:Y:S02]  /*4460*/  LDG.E R131, desc[UR10][R90.64] ;  /* 0x0000000a5a837981 */ /* 0x002164000c1e1900 */
[--C-:B0-----:R-:W-:Y:S02]  /*4470*/  IMAD.WIDE.U32 R90, R174, 0x4, R92.reuse ;  /* 0x00000004ae5a7825 */ /* 0x101fe400078e005c */
[----:B------:R-:W-:Y:S04]  /*4480*/  STL [R1+0x118], R129 ;  /* 0x0001188101007387 */ /* 0x000fe80000100800 */
[----:B------:R0:W5:Y:S04]  /*4490*/  LDG.E R130, desc[UR10][R90.64] ;  /* 0x0000000a5a827981 */ /* 0x000168000c1e1900 */
[----:B------:R1:W-:Y:S01]  /*44a0*/  STL [R1+0x128], R128 ;  /* 0x0001288001007387 */ /* 0x0003e20000100800 */
[----:B0-----:R-:W-:-:S05]  /*44b0*/  IMAD.WIDE.U32 R90, R181, 0x4, R92 ;  /* 0x00000004b55a7825 */ /* 0x001fca00078e005c */
[----:B-1----:R0:W5:Y:S02]  /*44c0*/  LDG.E R128, desc[UR10][R90.64] ;  /* 0x0000000a5a807981 */ /* 0x002164000c1e1900 */
[----:B0-----:R-:W-:-:S05]  /*44d0*/  IMAD.WIDE.U32 R90, R190, 0x4, R92 ;  /* 0x00000004be5a7825 */ /* 0x001fca00078e005c */
[----:B------:R0:W5:Y:S02]  /*44e0*/  LDG.E R129, desc[UR10][R90.64] ;  /* 0x0000000a5a817981 */ /* 0x000164000c1e1900 */
[----:B0-----:R-:W0:Y:S02]  /*44f0*/  @P0 LDC.64 R90, c[0x0][0x3b8] ;  /* 0x0000ee00ff5a0b82 */ /* 0x001e240000000a00 */
[----:B0-----:R-:W-:-:S05]  /*4500*/  @P0 IMAD.WIDE.U32 R90, R190, 0x4, R90 ;  /* 0x00000004be5a0825 */ /* 0x001fca00078e005a */
[----:B------:R0:W5:Y:S02]  /*4510*/  @P0 LDG.E R23, desc[UR10][R90.64] ;  /* 0x0000000a5a170981 */ /* 0x000164000c1e1900 */
[----:B0-----:R-:W0:Y:S02]  /*4520*/  @P1 LDC.64 R90, c[0x0][0x438] ;  /* 0x00010e00ff5a1b82 */ /* 0x001e240000000a00 */
[----:B0-----:R-:W-:-:S05]  /*4530*/  @P1 IMAD.WIDE.U32 R90, R124, 0x10, R90 ;  /* 0x000000107c5a1825 */ /* 0x001fca00078e005a */
[----:B------:R0:W5:Y:S02]  /*4540*/  @P1 LDG.E.128 R120, desc[UR10][R90.64] ;  /* 0x0000000a5a781981 */ /* 0x000164000c1e1d00 */
[----:B0-----:R-:W0:Y:S01]  /*4550*/  @P0 LDC.64 R90, c[0x0][0x3b8] ;  /* 0x0000ee00ff5a0b82 */ /* 0x001e220000000a00 */
[C---:B------:R-:W-:Y:S01]  /*4560*/  IMAD.WIDE.U32 R92, R124.reuse, 0x4, R92 ;  /* 0x000000047c5c7825 */ /* 0x040fe200078e005c */
[----:B------:R1:W-:Y:S05]  /*4570*/  STL [R1+0x134], R111 ;  /* 0x0001346f01007387 */ /* 0x0003ea0000100800 */
[----:B------:R-:W5:Y:S04]  /*4580*/  LDG.E R92, desc[UR10][R92.64] ;  /* 0x0000000a5c5c7981 */ /* 0x000f68000c1e1900 */
[----:B-1----:R-:W2:Y:S04]  /*4590*/  LDL.LU R111, [R1+0x124] ;  /* 0x00012400016f7983 */ /* 0x002ea80000300800 */
[----:B------:R1:W-:Y:S04]  /*45a0*/  STL [R1+0x11c], R109 ;  /* 0x00011c6d01007387 */ /* 0x0003e80000100800 */
[----:B------:R-:W3:Y:S01]  /*45b0*/  LDL.LU R110, [R1+0x120] ;  /* 0x00012000016e7983 */ /* 0x000ee20000300800 */
[----:B0-----:R-:W-:-:S03]  /*45c0*/  @P0 IMAD.WIDE.U32 R90, R124, 0x4, R90 ;  /* 0x000000047c5a0825 */ /* 0x001fc600078e005a */
[----:B------:R0:W-:Y:S04]  /*45d0*/  STL [R1+0x10c], R108 ;  /* 0x00010c6c01007387 */ /* 0x0001e80000100800 */
[----:B-1----:R-:W4:Y:S04]  /*45e0*/  LDL.LU R109, [R1+0x110] ;  /* 0x00011000016d7983 */ /* 0x002f280000300800 */
[----:B------:R-:W4:Y:S04]  /*45f0*/  LDL R136, [R1+0x15c] ;  /* 0x00015c0001887983 */ /* 0x000f280000100800 */
[----:B0-----:R-:W4:Y:S04]  /*4600*/  LDL R108, [R1+0x168] ;  /* 0x00016800016c7983 */ /* 0x001f280000100800 */
[----:B------:R-:W3:Y:S04]  /*4610*/  LDL R93, [R1+0x164] ;  /* 0x00016400015d7983 */ /* 0x000ee80000100800 */
[----:B------:R0:W5:Y:S04]  /*4620*/  @P0 LDG.E R24, desc[UR10][R90.64] ;  /* 0x0000000a5a180981 */ /* 0x000168000c1e1900 */
[----:B------:R-:W4:Y:S01]  /*4630*/  LDL.LU R91, [R1+0x130] ;  /* 0x00013000015b7983 */ /* 0x000f220000300800 */
[----:B------:R-:W-:Y:S01]  /*4640*/  FFMA.FTZ R220, R106, R102, R220 ;  /* 0x000000666adc7223 */ /* 0x000fe200000100dc */
[----:B------:R-:W-:Y:S01]  /*4650*/  FFMA.FTZ R106, R39, R106, R38 ;  /* 0x0000006a276a7223 */ /* 0x000fe20000010026 */
[----:B------:R-:W-:Y:S01]  /*4660*/  IMAD.WIDE.U32 R40, R124, 0x10, R40 ;  /* 0x000000107c287825 */ /* 0x000fe200078e0028 */
[----:B------:R-:W3:Y:S03]  /*4670*/  LDG.E.128 R36, desc[UR10][R36.64] ;  /* 0x0000000a24247981 */ /* 0x000ee6000c1e1d00 */
[----:B0-----:R-:W-:-:S02]  /*4680*/  FADD.FTZ R90, -R149, R135 ;  /* 0x00000087955a7221 */ /* 0x001fc40000010100 */
[----:B------:R-:W3:Y:S04]  /*4690*/  LDL.LU R135, [R1+0x13c] ;  /* 0x00013c0001877983 */ /* 0x000ee80000300800 */
[----:B------:R-:W3:Y:S01]  /*46a0*/  LDG.E.128 R40, desc[UR10][R40.64] ;  /* 0x0000000a28287981 */ /* 0x000ee2000c1e1d00 */
[----:B--2---:R-:W-:-:S05]  /*46b0*/  FADD.FTZ R111, R138, R111 ;  /* 0x0000006f8a6f7221 */ /* 0x004fca0000010000 */
[----:B------:R0:W-:Y:S04]  /*46c0*/  STL [R1+0x124], R111 ;  /* 0x0001246f01007387 */ /* 0x0001e80000100800 */
[----:B0-----:R0:W5:Y:S01]  /*46d0*/  LDL.LU R111, [R1+0x290] ;  /* 0x00029000016f7983 */ /* 0x0011620000300800 */
[----:B----4-:R-:W-:-:S03]  /*46e0*/  FFMA.FTZ R91, R138, R127, R91 ;  /* 0x0000007f8a5b7223 */ /* 0x010fc6000001005b */
[----:B------:R-:W2:Y:S04]  /*46f0*/  LDL.LU R138, [R1+0x140] ;  /* 0x00014000018a7983 */ /* 0x000ea80000300800 */
[----:B------:R3:W-:Y:S02]  /*4700*/  STL [R1+0x130], R91 ;  /* 0x0001305b01007387 */ /* 0x0007e40000100800 */
[----:B---3--:R-:W-:Y:S02]  /*4710*/  FMUL.FTZ R91, R93, R139 ;  /* 0x0000008b5d5b7220 */ /* 0x008fe40000410000 */
[----:B------:R-:W3:Y:S01]  /*4720*/  LDL R93, [R1+0x160] ;  /* 0x00016000015d7983 */ /* 0x000ee20000100800 */
[----:B------:R-:W-:Y:S01]  /*4730*/  FMUL.FTZ R90, R11, R90 ;  /* 0x0000005a0b5a7220 */ /* 0x000fe20000410000 */
[----:B------:R-:W-:Y:S01]  /*4740*/  FADD.FTZ R110, R143, R110 ;  /* 0x0000006e8f6e7221 */ /* 0x000fe20000010000 */
[----:B------:R-:W-:-:S02]  /*4750*/  FADD.FTZ R36, -R149, R36 ;  /* 0x0000002495247221 */ /* 0x000fc40000010100 */
[-C--:B------:R-:W-:Y:S01]  /*4760*/  FFMA.FTZ R109, R143, R90.reuse, R109 ;  /* 0x0000005a8f6d7223 */ /* 0x080fe2000001006d */
[----:B------:R-:W-:Y:S01]  /*4770*/  FFMA.FTZ R143, R108, R143, R91 ;  /* 0x0000008f6c8f7223 */ /* 0x000fe2000001005b */
[----:B------:R1:W-:Y:S01]  /*4780*/  STL [R1+0x120], R110 ;  /* 0x0001206e01007387 */ /* 0x0003e20000100800 */
[----:B------:R-:W-:Y:S01]  /*4790*/  FFMA.FTZ R135, R139, R90, R135 ;  /* 0x0000005a8b877223 */ /* 0x000fe20000010087 */
[----:B------:R-:W-:Y:S01]  /*47a0*/  FMUL.FTZ R91, R11, R36 ;  /* 0x000000240b5b7220 */ /* 0x000fe20000410000 */
[----:B------:R-:W-:Y:S01]  /*47b0*/  FMUL.FTZ R36, R136, R40 ;  /* 0x0000002888247220 */ /* 0x000fe20000410000 */
[C---:B------:R-:W-:Y:S01]  /*47c0*/  FADD.FTZ R26, R44.reuse, R26 ;  /* 0x0000001a2c1a7221 */ /* 0x040fe20000010000 */
[----:B-1----:R0:W5:Y:S04]  /*47d0*/  LDL.LU R110, [R1+0x28c] ;  /* 0x00028c00016e7983 */ /* 0x0021680000300800 */
[----:B------:R1:W-:Y:S01]  /*47e0*/  STL [R1+0x110], R109 ;  /* 0x0001106d01007387 */ /* 0x0003e20000100800 */
[----:B------:R-:W-:-:S03]  /*47f0*/  FFMA.FTZ R25, R44, R91, R25 ;  /* 0x0000005b2c197223 */ /* 0x000fc60000010019 */
[----:B-1----:R0:W5:Y:S04]  /*4800*/  LDL.LU R109, [R1+0x288] ;  /* 0x00028800016d7983 */ /* 0x0021680000300800 */
[----:B------:R0:W5:Y:S04]  /*4810*/  LDL.LU R108, [R1+0x284] ;  /* 0x00028400016c7983 */ /* 0x0001680000300800 */
[----:B------:R1:W-:Y:S01]  /*4820*/  STL [R1+0x13c], R135 ;  /* 0x00013c8701007387 */ /* 0x0003e20000100800 */
[C---:B------:R-:W-:Y:S01]  /*4830*/  FADD.FTZ R37, -R149.reuse, R37 ;  /* 0x0000002595257221 */ /* 0x040fe20000010100 */
[C---:B------:R-:W-:Y:S01]  /*4840*/  FADD.FTZ R38, -R149.reuse, R38 ;  /* 0x0000002695267221 */ /* 0x040fe20000010100 */
[----:B------:R-:W-:Y:S01]  /*4850*/  FADD.FTZ R39, -R149, R39 ;  /* 0x0000002795277221 */ /* 0x000fe20000010100 */
[----:B-1----:R-:W4:Y:S01]  /*4860*/  LDL R135, [R1+0x158] ;  /* 0x0001580001877983 */ /* 0x002f220000100800 */
[----:B--2---:R-:W-:-:S05]  /*4870*/  FADD.FTZ R138, R139, R138 ;  /* 0x0000008a8b8a7221 */ /* 0x004fca0000010000 */
[----:B------:R1:W-:Y:S04]  /*4880*/  STL [R1+0x140], R138 ;  /* 0x0001408a01007387 */ /* 0x0003e80000100800 */
[----:B------:R-:W2:Y:S04]  /*4890*/  LDL R149, [R1+0x14c] ;  /* 0x00014c0001957983 */ /* 0x000ea80000100800 */
[----:B------:R-:W2:Y:S01]  /*48a0*/  LDL R139, [R1+0x150] ;  /* 0x00015000018b7983 */ /* 0x000ea20000100800 */
[----:B---3--:R-:W-:-:S03]  /*48b0*/  FFMA.FTZ R44, R93, R44, R36 ;  /* 0x0000002c5d2c7223 */ /* 0x008fc60000010024 */
[----:B-1----:R-:W3:Y:S04]  /*48c0*/  LDL R138, [R1+0x144] ;  /* 0x00014400018a7983 */ /* 0x002ee80000100800 */
[----:B------:R-:W4:Y:S04]  /*48d0*/  LDL R36, [R1+0x154] ;  /* 0x0001540001247983 */ /* 0x000f280000100800 */
[----:B------:R-:W3:Y:S01]  /*48e0*/  LDL R136, [R1+0x148] ;  /* 0x0001480001887983 */ /* 0x000ee20000100800 */
[----:B------:R-:W-:Y:S01]  /*48f0*/  FMUL.FTZ R93, R11, R37 ;  /* 0x000000250b5d7220 */ /* 0x000fe20000410000 */
[----:B------:R-:W-:-:S03]  /*4900*/  FADD.FTZ R30, R45, R30 ;  /* 0x0000001e2d1e7221 */ /* 0x000fc60000010000 */
[----:B------:R-:W-:Y:S01]  /*4910*/  FFMA.FTZ R29, R45, R93, R29 ;  /* 0x0000005d2d1d7223 */ /* 0x000fe2000001001d */
[----:B------:R-:W-:Y:S01]  /*4920*/  FADD.FTZ R34, R46, R34 ;  /* 0x000000222e227221 */ /* 0x000fe20000010000 */
        /* <DEDUP_REMOVED lines=36> */
[----:B----4-:R-:W-:-:S04]  /*4b70*/  FMUL.FTZ R36, R36, R41 ;  /* 0x0000002924247220 */ /* 0x010fc80000410000 */
[----:B------:R-:W-:Y:S01]  /*4b80*/  FFMA.FTZ R45, R135, R45, R36 ;  /* 0x0000002d872d7223 */ /* 0x000fe20000010024 */
[----:B------:R-:W-:Y:S01]  /*4b90*/  FMUL.FTZ R135, R11, R38 ;  /* 0x000000260b877220 */ /* 0x000fe20000410000 */
[----:B--2---:R-:W-:-:S03]  /*4ba0*/  FMUL.FTZ R36, R149, R42 ;  /* 0x0000002a95247220 */ /* 0x004fc60000410000 */
[-C--:B------:R-:W-:Y:S01]  /*4bb0*/  FFMA.FTZ R33, R46, R135.reuse, R33 ;  /* 0x000000872e217223 */ /* 0x080fe20000010021 */
[----:B------:R-:W-:Y:S01]  /*4bc0*/  FFMA.FTZ R144, R42, R135, R144 ;  /* 0x000000872a907223 */ /* 0x000fe20000010090 */
[----:B------:R-:W-:Y:S01]  /*4bd0*/  FFMA.FTZ R46, R139, R46, R36 ;  /* 0x0000002e8b2e7223 */ /* 0x000fe20000010024 */
[----:B------:R-:W-:Y:S01]  /*4be0*/  FMUL.FTZ R42, R11, R39 ;  /* 0x000000270b2a7220 */ /* 0x000fe20000410000 */
[----:B---3--:R-:W-:-:S03]  /*4bf0*/  FMUL.FTZ R36, R138, R43 ;  /* 0x0000002b8a247220 */ /* 0x008fc60000410000 */
[----:B------:R-:W-:Y:S01]  /*4c00*/  FFMA.FTZ R145, R47, R42, R145 ;  /* 0x0000002a2f917223 */ /* 0x000fe20000010091 */
        /* <DEDUP_REMOVED lines=43> */
[----:B------:R-:W-:Y:S01]  /*4ec0*/  UMOV UR4, 0xffffffff ;  /* 0xffffffff00047882 */ /* 0x000fe20000000000 */
[----:B------:R-:W-:Y:S01]  /*4ed0*/  ISETP.NE.U32.AND P2, PT, RZ, UR14, PT ;  /* 0x0000000eff007c0c */ /* 0x000fe2000bf45070 */
[----:B------:R-:W-:Y:S01]  /*4ee0*/  FFMA.FTZ R37, R135, R46, R37 ;  /* 0x0000002e87257223 */ /* 0x000fe20000010025 */
[----:B------:R-:W-:Y:S01]  /*4ef0*/  FADD.FTZ R36, R36, R46 ;  /* 0x0000002e24247221 */ /* 0x000fe20000010000 */
[C---:B------:R-:W-:Y:S01]  /*4f00*/  FADD.FTZ R27, R40.reuse, R27 ;  /* 0x0000001b281b7221 */ /* 0x040fe20000010000 */
[----:B------:R-:W-:Y:S01]  /*4f10*/  FFMA.FTZ R28, R40, R91, R28 ;  /* 0x0000005b281c7223 */ /* 0x000fe2000001001c */
[C---:B------:R-:W-:Y:S01]  /*4f20*/  FADD.FTZ R31, R41.reuse, R31 ;  /* 0x0000001f291f7221 */ /* 0x040fe20000010000 */
[----:B------:R-:W-:Y:S01]  /*4f30*/  FFMA.FTZ R32, R41, R93, R32 ;  /* 0x0000005d29207223 */ /* 0x000fe20000010020 */
[C---:B------:R-:W-:Y:S01]  /*4f40*/  FADD.FTZ R147, R43.reuse, R147 ;  /* 0x000000932b937221 */ /* 0x040fe20000010000 */
[----:B------:R-:W-:Y:S01]  /*4f50*/  FFMA.FTZ R3, R43, R42, R3 ;  /* 0x0000002a2b037223 */ /* 0x000fe20000010003 */
[----:B------:R-:W-:Y:S01]  /*4f60*/  ISETP.NE.AND.EX P2, PT, RZ, UR15, PT, P2 ;  /* 0x0000000fff007c0c */ /* 0x000fe2000bf45320 */
[----:B------:R-:W-:Y:S01]  /*4f70*/  FFMA.FTZ R37, R42, R47, R37 ;  /* 0x0000002f2a257223 */ /* 0x000fe20000010025 */
[----:B------:R-:W-:Y:S01]  /*4f80*/  FADD.FTZ R36, R36, R47 ;  /* 0x0000002f24247221 */ /* 0x000fe20000010000 */
        /* <DEDUP_REMOVED lines=19> */
.L_x_5748:
        /* <DEDUP_REMOVED lines=26> */
[----:B------:R-:W-:Y:S01]  /*5260*/  FMUL.FTZ R0, R0, UR6 ;  /* 0x0000000600007c20 */ /* 0x000fe20008410000 */
[----:B------:R-:W-:Y:S01]  /*5270*/  FMUL.FTZ R150, R150, UR6 ;  /* 0x0000000696967c20 */ /* 0x000fe20008410000 */
[----:B------:R-:W-:Y:S01]  /*5280*/  FMUL.FTZ R153, R153, UR6 ;  /* 0x0000000699997c20 */ /* 0x000fe20008410000 */
[----:B------:R-:W-:Y:S01]  /*5290*/  FMUL.FTZ R154, R154, UR6 ;  /* 0x000000069a9a7c20 */ /* 0x000fe20008410000 */
[----:B-----5:R-:W-:-:S02]  /*52a0*/  LOP3.LUT P2, RZ, R214, 0xff, RZ, 0xc0, !PT ;  /* 0x000000ffd6ff7812 */ /* 0x020fc4000784c0ff */
[C---:B------:R-:W-:Y:S02]  /*52b0*/  LOP3.LUT P3, RZ, R214.reuse, 0xff00, RZ, 0xc0, !PT ;  /* 0x0000ff00d6ff7812 */ /* 0x040fe4000786c0ff */
[C---:B------:R-:W-:Y:S02]  /*52c0*/  LOP3.LUT P4, RZ, R214.reuse, 0xff0000, RZ, 0xc0, !PT ;  /* 0x00ff0000d6ff7812 */ /* 0x040fe4000788c0ff */
[----:B------:R-:W-:Y:S02]  /*52d0*/  ISETP.GE.U32.AND P5, PT, R214, 0x1000000, PT ;  /* 0x01000000d600780c */ /* 0x000fe40003fa6070 */
[----:B-1----:R-:W-:Y:S02]  /*52e0*/  SEL R36, R0, RZ, P2 ;  /* 0x000000ff00247207 */ /* 0x002fe40001000000 */
[----:B------:R-:W-:Y:S02]  /*52f0*/  SEL R37, R150, RZ, P3 ;  /* 0x000000ff96257207 */ /* 0x000fe40001800000 */
[----:B------:R-:W-:-:S02]  /*5300*/  SEL R38, R153, RZ, P4 ;  /* 0x000000ff99267207 */ /* 0x000fc40002000000 */
[----:B------:R-:W-:Y:S01]  /*5310*/  SEL R39, R154, RZ, P5 ;  /* 0x000000ff9a277207 */ /* 0x000fe20002800000 */
[----:B------:R-:W-:Y:S06]  /*5320*/  BRA `(.L_x_5659) ;  /* 0x0000000c00807947 */ /* 0x000fec0003800000 */
.L_x_5658:
        /* <DEDUP_REMOVED lines=12> */
[----:B-1----:R-:W-:Y:S01]  /*53f0*/  FMUL.FTZ R36, R112, UR6 ;  /* 0x0000000670247c20 */ /* 0x002fe20008410000 */
[----:B------:R-:W-:Y:S01]  /*5400*/  FMUL.FTZ R37, R113, UR6 ;  /* 0x0000000671257c20 */ /* 0x000fe20008410000 */
[----:B------:R-:W-:Y:S01]  /*5410*/  FMUL.FTZ R38, R114, UR6 ;  /* 0x0000000672267c20 */ /* 0x000fe20008410000 */
[----:B------:R-:W-:Y:S01]  /*5420*/  FMUL.FTZ R39, R115, UR6 ;  /* 0x0000000673277c20 */ /* 0x000fe20008410000 */
[----:B-----5:R-:W-:-:S02]  /*5430*/  LOP3.LUT P2, RZ, R214, 0xff, RZ, 0xc0, !PT ;  /* 0x000000ffd6ff7812 */ /* 0x020fc4000784c0ff */
[C---:B------:R-:W-:Y:S02]  /*5440*/  LOP3.LUT P3, RZ, R214.reuse, 0xff00, RZ, 0xc0, !PT ;  /* 0x0000ff00d6ff7812 */ /* 0x040fe4000786c0ff */
[C---:B------:R-:W-:Y:S02]  /*5450*/  LOP3.LUT P4, RZ, R214.reuse, 0xff0000, RZ, 0xc0, !PT ;  /* 0x00ff0000d6ff7812 */ /* 0x040fe4000788c0ff */
[----:B------:R-:W-:Y:S02]  /*5460*/  ISETP.GE.U32.AND P5, PT, R214, 0x1000000, PT ;  /* 0x01000000d600780c */ /* 0x000fe40003fa6070 */
[----:B------:R-:W-:Y:S02]  /*5470*/  SEL R36, R36, RZ, P2 ;  /* 0x000000ff24247207 */ /* 0x000fe40001000000 */
[----:B------:R-:W-:Y:S02]  /*5480*/  SEL R37, R37, RZ, P3 ;  /* 0x000000ff25257207 */ /* 0x000fe40001800000 */
[----:B------:R-:W-:-:S02]  /*5490*/  SEL R38, R38, RZ, P4 ;  /* 0x000000ff26267207 */ /* 0x000fc40002000000 */
[----:B------:R-:W-:Y:S01]  /*54a0*/  SEL R39, R39, RZ, P5 ;  /* 0x000000ff27277207 */ /* 0x000fe20002800000 */
[----:B------:R-:W-:Y:S06]  /*54b0*/  BRA `(.L_x_5659) ;  /* 0x0000000c001c7947 */ /* 0x000fec0003800000 */
.L_x_5657:
        /* <DEDUP_REMOVED lines=30> */
.L_x_5660:
        /* <DEDUP_REMOVED lines=12> */
[----:B-1----:R-:W-:Y:S01]  /*5760*/  FMUL.FTZ R36, R112, UR6 ;  /* 0x0000000670247c20 */ /* 0x002fe20008410000 */
[----:B------:R-:W-:Y:S01]  /*5770*/  FMUL.FTZ R37, R113, UR6 ;  /* 0x0000000671257c20 */ /* 0x000fe20008410000 */
[----:B------:R-:W-:Y:S01]  /*5780*/  FMUL.FTZ R38, R114, UR6 ;  /* 0x0000000672267c20 */ /* 0x000fe20008410000 */
[----:B------:R-:W-:Y:S01]  /*5790*/  FMUL.FTZ R39, R115, UR6 ;  /* 0x0000000673277c20 */ /* 0x000fe20008410000 */
[----:B------:R-:W-:-:S02]  /*57a0*/  LOP3.LUT P2, RZ, R214, 0xff, RZ, 0xc0, !PT ;  /* 0x000000ffd6ff7812 */ /* 0x000fc4000784c0ff */
        /* <DEDUP_REMOVED lines=8> */
.L_x_5656:
        /* <DEDUP_REMOVED lines=17> */
[C---:B-----5:R-:W-:Y:S01]  /*5940*/  FMUL.FTZ R109, R11.reuse, R150 ;  /* 0x000000960b6d7220 */ /* 0x060fe20000410000 */
[----:B------:R-:W-:Y:S01]  /*5950*/  LOP3.LUT P5, RZ, R214, 0xff, RZ, 0xc0, !PT ;  /* 0x000000ffd6ff7812 */ /* 0x000fe200078ac0ff */
[----:B------:R-:W-:Y:S01]  /*5960*/  FMUL.FTZ R110, R11, R155 ;  /* 0x0000009b0b6e7220 */ /* 0x000fe20000410000 */
[----:B------:R-:W-:Y:S01]  /*5970*/  FMUL.FTZ R108, R0, UR6 ;  /* 0x00000006006c7c20 */ /* 0x000fe20008410000 */
[----:B------:R-:W-:Y:S01]  /*5980*/  FMUL.FTZ R109, R109, UR6 ;  /* 0x000000066d6d7c20 */ /* 0x000fe20008410000 */
[----:B------:R-:W-:Y:S01]  /*5990*/  FMUL.FTZ R111, R11, R158 ;  /* 0x0000009e0b6f7220 */ /* 0x000fe20000410000 */
[----:B------:R-:W-:Y:S01]  /*59a0*/  LOP3.LUT P3, RZ, R214, 0xff00, RZ, 0xc0, !PT ;  /* 0x0000ff00d6ff7812 */ /* 0x000fe2000786c0ff */
[----:B------:R-:W-:Y:S01]  /*59b0*/  FMUL.FTZ R110, R110, UR6 ;  /* 0x000000066e6e7c20 */ /* 0x000fe20008410000 */
[----:B------:R-:W-:Y:S01]  /*59c0*/  LOP3.LUT P6, RZ, R15, 0xff, RZ, 0xc0, !PT ;  /* 0x000000ff0fff7812 */ /* 0x000fe200078cc0ff */
[----:B------:R-:W-:Y:S01]  /*59d0*/  FMUL.FTZ R111, R111, UR6 ;  /* 0x000000066f6f7c20 */ /* 0x000fe20008410000 */
[----:B-1----:R-:W-:-:S02]  /*59e0*/  SEL R36, R108, RZ, P5 ;  /* 0x000000ff6c247207 */ /* 0x002fc40002800000 */
[C---:B------:R-:W-:Y:S02]  /*59f0*/  LOP3.LUT P4, RZ, R214.reuse, 0xff0000, RZ, 0xc0, !PT ;  /* 0x00ff0000d6ff7812 */ /* 0x040fe4000788c0ff */
[----:B------:R-:W-:Y:S02]  /*5a00*/  ISETP.GE.U32.AND P2, PT, R214, 0x1000000, PT ;  /* 0x01000000d600780c */ /* 0x000fe40003f46070 */
[----:B------:R-:W-:Y:S02]  /*5a10*/  SEL R108, R108, RZ, P6 ;  /* 0x000000ff6c6c7207 */ /* 0x000fe40003000000 */
[----:B------:R-:W-:Y:S02]  /*5a20*/  SEL R37, R109, RZ, P3 ;  /* 0x000000ff6d257207 */ /* 0x000fe40001800000 */
[C---:B------:R-:W-:Y:S02]  /*5a30*/  LOP3.LUT P5, RZ, R15.reuse, 0xff00, RZ, 0xc0, !PT ;  /* 0x0000ff000fff7812 */ /* 0x040fe400078ac0ff */
[----:B------:R-:W-:-:S02]  /*5a40*/  LOP3.LUT P6, RZ, R15, 0xff0000, RZ, 0xc0, !PT ;  /* 0x00ff00000fff7812 */ /* 0x000fc400078cc0ff */
[----:B------:R-:W-:Y:S02]  /*5a50*/  ISETP.GE.U32.AND P3, PT, R15, 0x1000000, PT ;  /* 0x010000000f00780c */ /* 0x000fe40003f66070 */
[C---:B------:R-:W-:Y:S02]  /*5a60*/  SEL R38, R110.reuse, RZ, P4 ;  /* 0x000000ff6e267207 */ /* 0x040fe40002000000 */
[----:B------:R-:W-:Y:S02]  /*5a70*/  SEL R39, R111, RZ, P2 ;  /* 0x000000ff6f277207 */ /* 0x000fe40001000000 */
[----:B------:R-:W-:Y:S02]  /*5a80*/  SEL R109, R109, RZ, P5 ;  /* 0x000000ff6d6d7207 */ /* 0x000fe40002800000 */
[----:B------:R-:W-:Y:S02]  /*5a90*/  SEL R110, R110, RZ, P6 ;  /* 0x000000ff6e6e7207 */ /* 0x000fe40003000000 */
[----:B------:R-:W-:Y:S01]  /*5aa0*/  SEL R111, R111, RZ, P3 ;  /* 0x000000ff6f6f7207 */ /* 0x000fe20001800000 */
[----:B------:R-:W-:Y:S06]  /*5ab0*/  BRA `(.L_x_5659) ;  /* 0x00000004009c7947 */ /* 0x000fec0003800000 */
.L_x_5662:
        /* <DEDUP_REMOVED lines=10> */
[----:B-----5:R-:W-:Y:S01]  /*5b60*/  LOP3.LUT P2, RZ, R214, 0xff, RZ, 0xc0, !PT ;  /* 0x000000ffd6ff7812 */ /* 0x020fe2000784c0ff */
        /* <DEDUP_REMOVED lines=22> */
.L_x_5661:
        /* <DEDUP_REMOVED lines=15> */
[----:B------:R-:W-:Y:S01]  /*5dc0*/  LOP3.LUT P2, RZ, R214, 0xff, RZ, 0xc0, !PT ;  /* 0x000000ffd6ff7812 */ /* 0x000fe2000784c0ff */
[----:B------:R-:W-:Y:S01]  /*5dd0*/  FFMA.FTZ R110, R11, R155, R62 ;  /* 0x0000009b0b6e7223 */ /* 0x000fe2000001003e */
[----:B------:R-:W-:Y:S01]  /*5de0*/  FMUL.FTZ R108, R0, UR6 ;  /* 0x00000006006c7c20 */ /* 0x000fe20008410000 */
[----:B------:R-:W-:Y:S01]  /*5df0*/  FMUL.FTZ R109, R109, UR6 ;  /* 0x000000066d6d7c20 */ /* 0x000fe20008410000 */
[----:B------:R-:W-:Y:S01]  /*5e00*/  FFMA.FTZ R111, R11, R158, R63 ;  /* 0x0000009e0b6f7223 */ /* 0x000fe2000001003f */
        /* <DEDUP_REMOVED lines=18> */
.L_x_5663:
        /* <DEDUP_REMOVED lines=31> */
[----:B------:R-:W-:-:S07]  /*6120*/  SEL R111, R111, RZ, P5 ;  /* 0x000000ff6f6f7207 */ /* 0x000fce0002800000 */
.L_x_5659:
        /* <DEDUP_REMOVED lines=25> */
[----:B------:R-:W-:Y:S01]  /*62c0*/  LOP3.LUT P6, RZ, R137, 0xff00, RZ, 0xc0, !PT ;  /* 0x0000ff0089ff7812 */ /* 0x000fe200078cc0ff */
[----:B0-----:R-:W-:Y:S01]  /*62d0*/  FMUL.FTZ R108, R112, UR6 ;  /* 0x00000006706c7c20 */ /* 0x001fe20008410000 */
[----:B------:R-:W-:Y:S01]  /*62e0*/  FMUL.FTZ R109, R113, UR6 ;  /* 0x00000006716d7c20 */ /* 0x000fe20008410000 */
[C---:B------:R-:W-:Y:S01]  /*62f0*/  FFMA.FTZ R114, R11.reuse, R114, R66 ;  /* 0x000000720b727223 */ /* 0x040fe20000010042 */
[----:B------:R-:W-:Y:S01]  /*6300*/  FFMA.FTZ R115, R11, R115, R67 ;  /* 0x000000730b737223 */ /* 0x000fe20000010043 */
[----:B------:R-:W-:-:S02]  /*6310*/  LOP3.LUT P3, RZ, R137, 0xff0000, RZ, 0xc0, !PT ;  /* 0x00ff000089ff7812 */ /* 0x000fc4000786c0ff */
[----:B------:R-:W-:Y:S01]  /*6320*/  SEL R36, R108, RZ, P5 ;  /* 0x000000ff6c247207 */ /* 0x000fe20002800000 */
[----:B------:R-:W-:Y:S01]  /*6330*/  FMUL.FTZ R110, R114, UR6 ;  /* 0x00000006726e7c20 */ /* 0x000fe20008410000 */
[----:B------:R-:W-:Y:S01]  /*6340*/  LOP3.LUT P5, RZ, R16, 0xff, RZ, 0xc0, !PT ;  /* 0x000000ff10ff7812 */ /* 0x000fe200078ac0ff */
[----:B------:R-:W-:Y:S01]  /*6350*/  FMUL.FTZ R111, R115, UR6 ;  /* 0x00000006736f7c20 */ /* 0x000fe20008410000 */
[----:B------:R-:W-:Y:S02]  /*6360*/  SEL R37, R109, RZ, P6 ;  /* 0x000000ff6d257207 */ /* 0x000fe40003000000 */
[----:B------:R-:W-:Y:S02]  /*6370*/  SEL R108, R108, RZ, P5 ;  /* 0x000000ff6c6c7207 */ /* 0x000fe40002800000 */
[----:B------:R-:W-:Y:S02]  /*6380*/  LOP3.LUT P5, RZ, R16, 0xff00, RZ, 0xc0, !PT ;  /* 0x0000ff0010ff7812 */ /* 0x000fe400078ac0ff */
[----:B------:R-:W-:-:S02]  /*6390*/  ISETP.GE.U32.AND P4, PT, R137, 0x1000000, PT ;  /* 0x010000008900780c */ /* 0x000fc40003f86070 */
[----:B------:R-:W-:Y:S02]  /*63a0*/  SEL R109, R109, RZ, P5 ;  /* 0x000000ff6d6d7207 */ /* 0x000fe40002800000 */
[C---:B------:R-:W-:Y:S02]  /*63b0*/  LOP3.LUT P6, RZ, R16.reuse, 0xff0000, RZ, 0xc0, !PT ;  /* 0x00ff000010ff7812 */ /* 0x040fe400078cc0ff */
[----:B------:R-:W-:Y:S02]  /*63c0*/  ISETP.GE.U32.AND P5, PT, R16, 0x1000000, PT ;  /* 0x010000001000780c */ /* 0x000fe40003fa6070 */
[C---:B------:R-:W-:Y:S02]  /*63d0*/  SEL R38, R110.reuse, RZ, P3 ;  /* 0x000000ff6e267207 */ /* 0x040fe40001800000 */
[----:B------:R-:W-:Y:S02]  /*63e0*/  SEL R39, R111, RZ, P4 ;  /* 0x000000ff6f277207 */ /* 0x000fe40002000000 */
[----:B------:R-:W-:-:S02]  /*63f0*/  SEL R110, R110, RZ, P6 ;  /* 0x000000ff6e6e7207 */ /* 0x000fc40003000000 */
[----:B------:R-:W-:Y:S01]  /*6400*/  SEL R111, R111, RZ, P5 ;  /* 0x000000ff6f6f7207 */ /* 0x000fe20002800000 */
[----:B------:R-:W-:Y:S06]  /*6410*/  BRA `(.L_x_5667) ;  /* 0x0000000c00287947 */ /* 0x000fec0003800000 */
.L_x_5666:
        /* <DEDUP_REMOVED lines=8> */
[C---:B0-----:R-:W-:Y:S01]  /*64a0*/  FFMA.FTZ R108, R11.reuse, R159, R64 ;  /* 0x0000009f0b6c7223 */ /* 0x041fe20000010040 */
[----:B------:R-:W-:Y:S01]  /*64b0*/  FFMA.FTZ R109, R11, R161, R65 ;  /* 0x000000a10b6d7223 */ /* 0x000fe20000010041 */
[----:B------:R-:W-:Y:S01]  /*64c0*/  FADD.FTZ R166, R166, -R164 ;  /* 0x800000a4a6a67221 */ /* 0x000fe20000010000 */
[----:B------:R-:W-:Y:S01]  /*64d0*/  LOP3.LUT P6, RZ, R137, 0xff00, RZ, 0xc0, !PT ;  /* 0x0000ff0089ff7812 */ /* 0x000fe200078cc0ff */
[----:B------:R-:W-:Y:S01]  /*64e0*/  FMUL.FTZ R108, R108, UR6 ;  /* 0x000000066c6c7c20 */ /* 0x000fe20008410000 */
        /* <DEDUP_REMOVED lines=20> */
.L_x_5665:
        /* <DEDUP_REMOVED lines=12> */
[----:B------:R-:W-:Y:S01]  /*66f0*/  LOP3.LUT P6, RZ, R137, 0xff00, RZ, 0xc0, !PT ;  /* 0x0000ff0089ff7812 */ /* 0x000fe200078cc0ff */
[----:B0-----:R-:W-:Y:S01]  /*6700*/  FMUL.FTZ R108, R112, UR6 ;  /* 0x00000006706c7c20 */ /* 0x001fe20008410000 */
[----:B------:R-:W-:Y:S01]  /*6710*/  FMUL.FTZ R109, R113, UR6 ;  /* 0x00000006716d7c20 */ /* 0x000fe20008410000 */
[C---:B------:R-:W-:Y:S01]  /*6720*/  FMUL.FTZ R114, R11.reuse, R114 ;  /* 0x000000720b727220 */ /* 0x040fe20000410000 */
[----:B------:R-:W-:Y:S01]  /*6730*/  FMUL.FTZ R115, R11, R115 ;  /* 0x000000730b737220 */ /* 0x000fe20000410000 */
        /* <DEDUP_REMOVED lines=17> */
.L_x_5668:
        /* <DEDUP_REMOVED lines=8> */
[C---:B0-----:R-:W-:Y:S01]  /*68d0*/  FMUL.FTZ R108, R11.reuse, R159 ;  /* 0x0000009f0b6c7220 */ /* 0x041fe20000410000 */
[----:B------:R-:W-:Y:S01]  /*68e0*/  FMUL.FTZ R109, R11, R161 ;  /* 0x000000a10b6d7220 */ /* 0x000fe20000410000 */
[----:B------:R-:W-:Y:S01]  /*68f0*/  FADD.FTZ R166, R166, -R164 ;  /* 0x800000a4a6a67221 */ /* 0x000fe20000010000 */
[----:B------:R-:W-:Y:S01]  /*6900*/  LOP3.LUT P6, RZ, R137, 0xff00, RZ, 0xc0, !PT ;  /* 0x0000ff0089ff7812 */ /* 0x000fe200078cc0ff */
[----:B------:R-:W-:Y:S01]  /*6910*/  FMUL.FTZ R108, R108, UR6 ;  /* 0x000000066c6c7c20 */ /* 0x000fe20008410000 */
        /* <DEDUP_REMOVED lines=20> */
.L_x_5664:
        /* <DEDUP_REMOVED lines=14> */
[----:B0-----:R-:W-:Y:S01]  /*6b40*/  FMUL.FTZ R36, R112, UR6 ;  /* 0x0000000670247c20 */ /* 0x001fe20008410000 */
        /* <DEDUP_REMOVED lines=12> */
.L_x_5670:
        /* <DEDUP_REMOVED lines=20> */
[----:B0-----:R-:W-:Y:S02]  /*6d50*/  SEL R36, R159, RZ, P3 ;  /* 0x000000ff9f247207 */ /* 0x001fe40001800000 */
[----:B------:R-:W-:Y:S02]  /*6d60*/  SEL R37, R161, RZ, P4 ;  /* 0x000000ffa1257207 */ /* 0x000fe40002000000 */
[----:B------:R-:W-:-:S02]  /*6d70*/  SEL R38, R162, RZ, P5 ;  /* 0x000000ffa2267207 */ /* 0x000fc40002800000 */
[----:B------:R-:W-:Y:S01]  /*6d80*/  SEL R39, R164, RZ, P6 ;  /* 0x000000ffa4277207 */ /* 0x000fe20003000000 */
[----:B------:R-:W-:Y:S06]  /*6d90*/  BRA `(.L_x_5667) ;  /* 0x0000000000c87947 */ /* 0x000fec0003800000 */
.L_x_5669:
        /* <DEDUP_REMOVED lines=26> */
.L_x_5671:
        /* <DEDUP_REMOVED lines=23> */
[----:B------:R-:W-:-:S07]  /*70b0*/  SEL R39, R164, RZ, P6 ;  /* 0x000000ffa4277207 */ /* 0x000fce0003000000 */
.L_x_5667:
        /* <DEDUP_REMOVED lines=44> */
.L_x_5674:
[-CC-:B------:R-:W-:Y:S01]  /*7380*/  FFMA.FTZ R167, R167, R43.reuse, R136.reuse ;  /* 0x0000002ba7a77223 */ /* 0x180fe20000010088 */
[-CC-:B------:R-:W-:Y:S01]  /*7390*/  FFMA.FTZ R168, R168, R43.reuse, R136.reuse ;  /* 0x0000002ba8a87223 */ /* 0x180fe20000010088 */
[----:B------:R-:W-:Y:S01]  /*73a0*/  LOP3.LUT P5, RZ, R134, 0xff, RZ, 0xc0, !PT ;  /* 0x000000ff86ff7812 */ /* 0x000fe200078ac0ff */
[-C--:B------:R-:W-:Y:S01]  /*73b0*/  FFMA.FTZ R172, R172, R43.reuse, R136 ;  /* 0x0000002bacac7223 */ /* 0x080fe20000010088 */
        /* <DEDUP_REMOVED lines=29> */
.L_x_5673:
        /* <DEDUP_REMOVED lines=34> */
.L_x_5676:
        /* <DEDUP_REMOVED lines=33> */
.L_x_5672:
        /* <DEDUP_REMOVED lines=27> */
.L_x_5678:
        /* <DEDUP_REMOVED lines=25> */
.L_x_5677:
        /* <DEDUP_REMOVED lines=26> */
.L_x_5679:
        /* <DEDUP_REMOVED lines=24> */
.L_x_5675:
        /* <DEDUP_REMOVED lines=44> */
.L_x_5682:
        /* <DEDUP_REMOVED lines=33> */
.L_x_5681:
        /* <DEDUP_REMOVED lines=34> */
.L_x_5684:
        /* <DEDUP_REMOVED lines=33> */
.L_x_5680:
        /* <DEDUP_REMOVED lines=27> */
.L_x_5686:
        /* <DEDUP_REMOVED lines=25> */
.L_x_5685:
        /* <DEDUP_REMOVED lines=26> */
.L_x_5687:
        /* <DEDUP_REMOVED lines=24> */
.L_x_5683:
        /* <DEDUP_REMOVED lines=44> */
.L_x_5690:
        /* <DEDUP_REMOVED lines=33> */
.L_x_5689:
        /* <DEDUP_REMOVED lines=34> */
.L_x_5692:
        /* <DEDUP_REMOVED lines=33> */
.L_x_5688:
        /* <DEDUP_REMOVED lines=27> */
.L_x_5694:
        /* <DEDUP_REMOVED lines=25> */
.L_x_5693:
        /* <DEDUP_REMOVED lines=26> */
.L_x_5695:
        /* <DEDUP_REMOVED lines=24> */
.L_x_5691:
        /* <DEDUP_REMOVED lines=44> */
.L_x_5698:
        /* <DEDUP_REMOVED lines=33> */
.L_x_5697:
        /* <DEDUP_REMOVED lines=34> */
.L_x_5700:
        /* <DEDUP_REMOVED lines=33> */
.L_x_5696:
        /* <DEDUP_REMOVED lines=27> */
.L_x_5702:
        /* <DEDUP_REMOVED lines=25> */
.L_x_5701:
        /* <DEDUP_REMOVED lines=26> */
.L_x_5703:
        /* <DEDUP_REMOVED lines=23> */
[----:B------:R-:W-:-:S07]  /*ae30*/  SEL R39, R87, RZ, P6 ;  /* 0x000000ff57277207 */ /* 0x000fce0003000000 */
.L_x_5699:
        /* <DEDUP_REMOVED lines=44> */
.L_x_5706:
        /* <DEDUP_REMOVED lines=33> */
.L_x_5705:
        /* <DEDUP_REMOVED lines=34> */
.L_x_5708:
        /* <DEDUP_REMOVED lines=33> */
.L_x_5704:
        /* <DEDUP_REMOVED lines=27> */
.L_x_5710:
        /* <DEDUP_REMOVED lines=25> */
.L_x_5709:
        /* <DEDUP_REMOVED lines=26> */
.L_x_5711:
        /* <DEDUP_REMOVED lines=24> */
.L_x_5707:
        /* <DEDUP_REMOVED lines=44> */
.L_x_5714:
        /* <DEDUP_REMOVED lines=33> */
.L_x_5713:
        /* <DEDUP_REMOVED lines=34> */
.L_x_5716:
        /* <DEDUP_REMOVED lines=33> */
.L_x_5712:
        /* <DEDUP_REMOVED lines=27> */
.L_x_5718:
        /* <DEDUP_REMOVED lines=25> */
.L_x_5717:
        /* <DEDUP_REMOVED lines=26> */
.L_x_5719:
        /* <DEDUP_REMOVED lines=24> */
.L_x_5715:
        /* <DEDUP_REMOVED lines=44> */
.L_x_5722:
        /* <DEDUP_REMOVED lines=33> */
.L_x_5721:
        /* <DEDUP_REMOVED lines=34> */
.L_x_5724:
        /* <DEDUP_REMOVED lines=33> */
.L_x_5720:
        /* <DEDUP_REMOVED lines=27> */
.L_x_5726:
        /* <DEDUP_REMOVED lines=25> */
.L_x_5725:
        /* <DEDUP_REMOVED lines=26> */
.L_x_5727:
        /* <DEDUP_REMOVED lines=24> */
.L_x_5723:
        /* <DEDUP_REMOVED lines=20> */
[C---:B------:R-:W-:Y:S01]  /*dda0*/  LOP3.LUT P1, RZ, R92.reuse, 0xff, RZ, 0xc0, !PT ;  /* 0x000000ff5cff7812 */ /* 0x040fe2000782c0ff */
[C---:B------:R-:W-:Y:S01]  /*ddb0*/  FFMA.FTZ R114, R11.reuse, R46, R122 ;  /* 0x0000002e0b727223 */ /* 0x040fe2000001007a */
[C---:B------:R-:W-:Y:S01]  /*ddc0*/  FFMA.FTZ R112, R11.reuse, R43, R120 ;  /* 0x0000002b0b707223 */ /* 0x040fe20000010078 */
[----:B------:R-:W-:Y:S01]  /*ddd0*/  FFMA.FTZ R115, R11, R42, R123 ;  /* 0x0000002a0b737223 */ /* 0x000fe2000001007b */
[----:B0-----:R-:W-:Y:S01]  /*dde0*/  FMUL.FTZ R109, R113, UR6 ;  /* 0x00000006716d7c20 */ /* 0x001fe20008410000 */
[----:B------:R-:W-:Y:S01]  /*ddf0*/  LOP3.LUT P5, RZ, R92, 0xff00, RZ, 0xc0, !PT ;  /* 0x0000ff005cff7812 */ /* 0x000fe200078ac0ff */
[----:B------:R-:W-:Y:S01]  /*de00*/  FMUL.FTZ R108, R112, UR6 ;  /* 0x00000006706c7c20 */ /* 0x000fe20008410000 */
[----:B------:R-:W-:Y:S01]  /*de10*/  LOP3.LUT P6, RZ, R24, 0xff, RZ, 0xc0, !PT ;  /* 0x000000ff18ff7812 */ /* 0x000fe200078cc0ff */
[----:B------:R-:W-:Y:S01]  /*de20*/  FMUL.FTZ R110, R114, UR6 ;  /* 0x00000006726e7c20 */ /* 0x000fe20008410000 */
[----:B------:R-:W-:Y:S01]  /*de30*/  FMUL.FTZ R111, R115, UR6 ;  /* 0x00000006736f7c20 */ /* 0x000fe20008410000 */
[----:B------:R-:W-:-:S02]  /*de40*/  LOP3.LUT P4, RZ, R92, 0xff0000, RZ, 0xc0, !PT ;  /* 0x00ff00005cff7812 */ /* 0x000fc4000788c0ff */
[----:B------:R-:W-:Y:S02]  /*de50*/  SEL R36, R108, RZ, P1 ;  /* 0x000000ff6c247207 */ /* 0x000fe40000800000 */
        /* <DEDUP_REMOVED lines=12> */
.L_x_5730:
        /* <DEDUP_REMOVED lines=9> */
[C---:B0-----:R-:W-:Y:S01]  /*dfb0*/  FFMA.FTZ R110, R11.reuse, R135, R122 ;  /* 0x000000870b6e7223 */ /* 0x041fe2000001007a */
[C---:B------:R-:W-:Y:S01]  /*dfc0*/  FFMA.FTZ R111, R11.reuse, R42, R123 ;  /* 0x0000002a0b6f7223 */ /* 0x040fe2000001007b */
[----:B------:R-:W-:Y:S01]  /*dfd0*/  FFMA.FTZ R43, R11, R43, R120 ;  /* 0x0000002b0b2b7223 */ /* 0x000fe20000010078 */
[----:B------:R-:W-:Y:S01]  /*dfe0*/  FMUL.FTZ R109, R93, UR6 ;  /* 0x000000065d6d7c20 */ /* 0x000fe20008410000 */
[----:B------:R-:W-:Y:S01]  /*dff0*/  LOP3.LUT P1, RZ, R92, 0xff, RZ, 0xc0, !PT ;  /* 0x000000ff5cff7812 */ /* 0x000fe2000782c0ff */
[----:B------:R-:W-:Y:S01]  /*e000*/  FMUL.FTZ R110, R110, UR6 ;  /* 0x000000066e6e7c20 */ /* 0x000fe20008410000 */
[----:B------:R-:W-:Y:S01]  /*e010*/  FMUL.FTZ R43, R43, UR6 ;  /* 0x000000062b2b7c20 */ /* 0x000fe20008410000 */
[----:B------:R-:W-:Y:S01]  /*e020*/  LOP3.LUT P5, RZ, R92, 0xff00, RZ, 0xc0, !PT ;  /* 0x0000ff005cff7812 */ /* 0x000fe200078ac0ff */
[----:B------:R-:W-:Y:S01]  /*e030*/  FMUL.FTZ R111, R111, UR6 ;  /* 0x000000066f6f7c20 */ /* 0x000fe20008410000 */
[----:B------:R-:W-:-:S02]  /*e040*/  LOP3.LUT P6, RZ, R24, 0xff, RZ, 0xc0, !PT ;  /* 0x000000ff18ff7812 */ /* 0x000fc400078cc0ff */
[C---:B------:R-:W-:Y:S02]  /*e050*/  LOP3.LUT P4, RZ, R92.reuse, 0xff0000, RZ, 0xc0, !PT ;  /* 0x00ff00005cff7812 */ /* 0x040fe4000788c0ff */
[----:B------:R-:W-:Y:S02]  /*e060*/  ISETP.GE.U32.AND P3, PT, R92, 0x1000000, PT ;  /* 0x010000005c00780c */ /* 0x000fe40003f66070 */
[C---:B------:R-:W-:Y:S02]  /*e070*/  SEL R36, R43.reuse, RZ, P1 ;  /* 0x000000ff2b247207 */ /* 0x040fe40000800000 */
[----:B------:R-:W-:Y:S02]  /*e080*/  SEL R108, R43, RZ, P6 ;  /* 0x000000ff2b6c7207 */ /* 0x000fe40003000000 */
[----:B------:R-:W-:Y:S02]  /*e090*/  SEL R37, R109, RZ, P5 ;  /* 0x000000ff6d257207 */ /* 0x000fe40002800000 */
[----:B------:R-:W-:-:S02]  /*e0a0*/  LOP3.LUT P1, RZ, R24, 0xff00, RZ, 0xc0, !PT ;  /* 0x0000ff0018ff7812 */ /* 0x000fc4000782c0ff */
[C---:B------:R-:W-:Y:S02]  /*e0b0*/  LOP3.LUT P6, RZ, R24.reuse, 0xff0000, RZ, 0xc0, !PT ;  /* 0x00ff000018ff7812 */ /* 0x040fe400078cc0ff */
[----:B------:R-:W-:Y:S02]  /*e0c0*/  ISETP.GE.U32.AND P5, PT, R24, 0x1000000, PT ;  /* 0x010000001800780c */ /* 0x000fe40003fa6070 */
[C---:B------:R-:W-:Y:S02]  /*e0d0*/  SEL R38, R110.reuse, RZ, P4 ;  /* 0x000000ff6e267207 */ /* 0x040fe40002000000 */
[----:B------:R-:W-:Y:S02]  /*e0e0*/  SEL R39, R111, RZ, P3 ;  /* 0x000000ff6f277207 */ /* 0x000fe40001800000 */
[----:B------:R-:W-:Y:S02]  /*e0f0*/  SEL R109, R109, RZ, P1 ;  /* 0x000000ff6d6d7207 */ /* 0x000fe40000800000 */
[----:B------:R-:W-:-:S02]  /*e100*/  SEL R110, R110, RZ, P6 ;  /* 0x000000ff6e6e7207 */ /* 0x000fc40003000000 */
[----:B------:R-:W-:Y:S01]  /*e110*/  SEL R111, R111, RZ, P5 ;  /* 0x000000ff6f6f7207 */ /* 0x000fe20002800000 */
[----:B------:R-:W-:Y:S06]  /*e120*/  BRA `(.L_x_5731) ;  /* 0x0000000800a47947 */ /* 0x000fec0003800000 */
.L_x_5729:
        /* <DEDUP_REMOVED lines=10> */
[C---:B------:R-:W-:Y:S01]  /*e1d0*/  LOP3.LUT P1, RZ, R92.reuse, 0xff, RZ, 0xc0, !PT ;  /* 0x000000ff5cff7812 */ /* 0x040fe2000782c0ff */
[C---:B------:R-:W-:Y:S01]  /*e1e0*/  FMUL.FTZ R114, R11.reuse, R46 ;  /* 0x0000002e0b727220 */ /* 0x040fe20000410000 */
[C---:B------:R-:W-:Y:S01]  /*e1f0*/  FMUL.FTZ R112, R11.reuse, R43 ;  /* 0x0000002b0b707220 */ /* 0x040fe20000410000 */
[----:B------:R-:W-:Y:S01]  /*e200*/  FMUL.FTZ R115, R11, R42 ;  /* 0x0000002a0b737220 */ /* 0x000fe20000410000 */
        /* <DEDUP_REMOVED lines=20> */
.L_x_5732:
        /* <DEDUP_REMOVED lines=9> */
[C---:B0-----:R-:W-:Y:S01]  /*e3e0*/  FMUL.FTZ R110, R11.reuse, R135 ;  /* 0x000000870b6e7220 */ /* 0x041fe20000410000 */
[C---:B------:R-:W-:Y:S01]  /*e3f0*/  FMUL.FTZ R111, R11.reuse, R42 ;  /* 0x0000002a0b6f7220 */ /* 0x040fe20000410000 */
[----:B------:R-:W-:Y:S01]  /*e400*/  FMUL.FTZ R43, R11, R43 ;  /* 0x0000002b0b2b7220 */ /* 0x000fe20000410000 */
        /* <DEDUP_REMOVED lines=21> */
.L_x_5728:
        /* <DEDUP_REMOVED lines=27> */
.L_x_5734:
        /* <DEDUP_REMOVED lines=25> */
.L_x_5733:
        /* <DEDUP_REMOVED lines=26> */
.L_x_5735:
        /* <DEDUP_REMOVED lines=24> */
.L_x_5731:
[----:B------:R-:W1:Y:S08]  /*ebc0*/  @P2 LDC.64 R10, c[0x0][0x478] ;  /* 0x00011e00ff0a2b82 */ /* 0x000e700000000a00 */
[----:B0-----:R-:W0:Y:S01]  /*ebd0*/  LDC.64 R12, c[0x0][0x380] ;  /* 0x0000e000ff0c7b82 */ /* 0x001e220000000a00 */
[----:B-1----:R-:W-:-:S05]  /*ebe0*/  @P2 IMAD.WIDE.U32 R10, R124, 0x10, R10 ;  /* 0x000000107c0a2825 */ /* 0x002fca00078e000a */
[----:B------:R1:W-:Y:S01]  /*ebf0*/  @P2 STG.E.128 desc[UR10][R10.64], R112 ;  /* 0x000000700a002986 */ /* 0x0003e2000c101d0a */
[----:B0-----:R-:W-:Y:S01]  /*ec00*/  LEA R2, R12, R2, 0x2 ;  /* 0x000000020c027211 */ /* 0x001fe200078e10ff */
[----:B-1----:R-:W-:-:S05]  /*ec10*/  IMAD.WIDE.U32 R10, R124, 0x10, R138 ;  /* 0x000000107c0a7825 */ /* 0x002fca00078e008a */
[----:B------:R0:W-:Y:S02]  /*ec20*/  STG.E.128 desc[UR10][R10.64], R36 ;  /* 0x000000240a007986 */ /* 0x0001e4000c101d0a */
[----:B0-----:R-:W0:Y:S02]  /*ec30*/  @P0 LDC.64 R10, c[0x0][0x470] ;  /* 0x00011c00ff0a0b82 */ /* 0x001e240000000a00 */
[----:B0-----:R-:W-:-:S05]  /*ec40*/  @P0 IMAD.WIDE.U32 R10, R124, 0x10, R10 ;  /* 0x000000107c0a0825 */ /* 0x001fca00078e000a */
[----:B------:R0:W-:Y:S01]  /*ec50*/  @P0 STG.E.128 desc[UR10][R10.64], R108 ;  /* 0x0000006c0a000986 */ /* 0x0001e2000c101d0a */
[----:B------:R-:W-:-:S13]  /*ec60*/  ISETP.GE.AND P0, PT, R2, R13, PT ;  /* 0x0000000d0200720c */ /* 0x000fda0003f06270 */
[----:B------:R-:W-:Y:S05]  /*ec70*/  @!P0 BRA `(.L_x_5736) ;  /* 0xffffff2c00dc8947 */ /* 0x000fea000383ffff */
[----:B------:R-:W-:Y:S05]  /*ec80*/  BSYNC B1 ;  /* 0x0000000000017941 */ /* 0x000fea0003800000 */
.L_x_5654:
        /* <DEDUP_REMOVED lines=28> */
[----:B0-----:R-:W-:-:S02]  /*ee50*/  MOV R10, R195 ;  /* 0x000000c3000a7202 */ /* 0x001fc40000000f00 */
        /* <DEDUP_REMOVED lines=110> */
.L_x_5653:
[----:B------:R-:W-:Y:S05]  /*f540*/  BSYNC B0 ;  /* 0x0000000000007941 */ /* 0x000fea0003800000 */
.L_x_5652:
        /* <DEDUP_REMOVED lines=56> */
[----:B------:R-:W-:Y:S01]  /*f8d0*/  LDS R112, [R3+0x2a00] ;  /* 0x002a000003707984 */ /* 0x000fe20000000800 */
[----:B0-----:R-:W-:-:S03]  /*f8e0*/  FADD.FTZ R49, R49, R82 ;  /* 0x0000005231317221 */ /* 0x001fc60000010000 */
[----:B------:R-:W-:Y:S01]  /*f8f0*/  LDS R115, [R3+0x2c00] ;  /* 0x002c000003737984 */ /* 0x000fe20000000800 */
[----:B-1----:R-:W-:-:S03]  /*f900*/  FADD.FTZ R50, RZ, R50 ;  /* 0x00000032ff327221 */ /* 0x002fc60000010000 */
[----:B------:R-:W-:Y:S01]  /*f910*/  LDS R114, [R3+0x2e00] ;  /* 0x002e000003727984 */ /* 0x000fe20000000800 */
        /* <DEDUP_REMOVED lines=9> */
[----:B------:R-:W0:Y:S01]  /*f9b0*/  LDS R145, [R3+0x3800] ;  /* 0x0038000003917984 */ /* 0x000e220000000800 */
[----:B------:R-:W-:-:S03]  /*f9c0*/  FADD.FTZ R65, RZ, R65 ;  /* 0x00000041ff417221 */ /* 0x000fc60000010000 */
        /* <DEDUP_REMOVED lines=12> */
[----:B------:R-:W-:Y:S06]  /*fa90*/  BAR.SYNC.DEFER_BLOCKING 0x0 ;  /* 0x0000000000007b1d */ /* 0x000fec0000010000 */
[----:B------:R0:W-:Y:S04]  /*faa0*/  STS.128 [R2], R12 ;  /* 0x0000000c02007388 */ /* 0x0001e80000000c00 */
[----:B------:R2:W-:Y:S04]  /*fab0*/  STS.128 [R2+0x200], R8 ;  /* 0x0002000802007388 */ /* 0x0005e80000000c00 */
[----:B------:R3:W-:Y:S04]  /*fac0*/  STS.128 [R2+0x400], R4 ;  /* 0x0004000402007388 */ /* 0x0007e80000000c00 */
[----:B------:R-:W-:Y:S04]  /*fad0*/  STS.128 [R2+0x600], R44 ;  /* 0x0006002c02007388 */ /* 0x000fe80000000c00 */
[----:B------:R-:W-:Y:S01]  /*fae0*/  STS.128 [R2+0x800], R60 ;  /* 0x0008003c02007388 */ /* 0x000fe20000000c00 */
[----:B0-----:R-:W-:Y:S01]  /*faf0*/  FADD.FTZ R12, R64, R145 ;  /* 0x00000091400c7221 */ /* 0x001fe20000010000 */
[----:B-1----:R-:W-:-:S02]  /*fb00*/  FADD.FTZ R13, R65, R144 ;  /* 0x00000090410d7221 */ /* 0x002fc40000010000 */
[----:B------:R-:W-:Y:S01]  /*fb10*/  STS.128 [R2+0xa00], R76 ;  /* 0x000a004c02007388 */ /* 0x000fe20000000c00 */
[----:B--2---:R-:W-:Y:S01]  /*fb20*/  FADD.FTZ R8, R48, R129 ;  /* 0x0000008130087221 */ /* 0x004fe20000010000 */
[----:B------:R-:W-:Y:S01]  /*fb30*/  FADD.FTZ R9, R49, R128 ;  /* 0x0000008031097221 */ /* 0x000fe20000010000 */
[----:B------:R-:W-:Y:S01]  /*fb40*/  FADD.FTZ R10, R50, R131 ;  /* 0x00000083320a7221 */ /* 0x000fe20000010000 */
[----:B------:R-:W-:Y:S01]  /*fb50*/  STS.128 [R2+0xc00], R92 ;  /* 0x000c005c02007388 */ /* 0x000fe20000000c00 */
[----:B---3--:R-:W-:Y:S01]  /*fb60*/  FADD.FTZ R4, R32, R113 ;  /* 0x0000007120047221 */ /* 0x008fe20000010000 */
        /* <DEDUP_REMOVED lines=8> */
[----:B----4-:R-:W-:Y:S01]  /*fbf0*/  FADD.FTZ R6, R6, R149 ;  /* 0x0000009506067221 */ /* 0x010fe20000010000 */
        /* <DEDUP_REMOVED lines=87> */
[----:B------:R0:W-:Y:S01]  /*10170*/  STS.128 [R2+0x200], R20 ;  /* 0x0002001402007388 */ /* 0x0001e20000000c00 */
[----:B----4-:R-:W-:-:S03]  /*10180*/  FADD.FTZ R33, R33, R94 ;  /* 0x0000005e21217221 */ /* 0x010fc60000010000 */
[----:B------:R-:W-:Y:S01]  /*10190*/  STS.128 [R2+0x400], R40 ;  /* 0x0004002802007388 */ /* 0x000fe20000000c00 */
[----:B------:R-:W-:-:S03]  /*101a0*/  FADD.FTZ R97, R34, R97 ;  /* 0x0000006122617221 */ /* 0x000fc60000010000 */
[----:B------:R-:W-:Y:S01]  /*101b0*/  STS.128 [R2+0x600], R56 ;  /* 0x0006003802007388 */ /* 0x000fe20000000c00 */
[----:B------:R-:W-:-:S03]  /*101c0*/  FADD.FTZ R35, R35, R96 ;  /* 0x0000006023237221 */ /* 0x000fc60000010000 */
[----:B------:R-:W-:Y:S04]  /*101d0*/  STS.128 [R2+0x800], R72 ;  /* 0x0008004802007388 */ /* 0x000fe80000000c00 */
[----:B------:R-:W-:Y:S01]  /*101e0*/  STS.128 [R2+0xa00], R88 ;  /* 0x000a005802007388 */ /* 0x000fe20000000c00 */
[----:B0-----:R-:W-:-:S03]  /*101f0*/  FADD.FTZ R23, R15, R92 ;  /* 0x0000005c0f177221 */ /* 0x001fc60000010000 */
        /* <DEDUP_REMOVED lines=112> */
[C---:B------:R-:W-:Y:S01]  /*10900*/  IADD3 R16, P1, PT, R20.reuse, UR16, RZ ;  /* 0x0000001014107c10 */ /* 0x040fe2000ff3e0ff */
[----:B------:R-:W0:Y:S01]  /*10910*/  LDS R43, [R3+0x2c00] ;  /* 0x002c0000032b7984 */ /* 0x000e220000000800 */
[C---:B------:R-:W-:Y:S02]  /*10920*/  IADD3 R18, P2, PT, R20.reuse, UR22, RZ ;  /* 0x0000001614127c10 */ /* 0x040fe4000ff5e0ff */
[C---:B------:R-:W-:Y:S01]  /*10930*/  IADD3.X R15, PT, PT, R21.reuse, UR19, RZ, P0, !PT ;  /* 0x00000013150f7c10 */ /* 0x040fe200087fe4ff */
[----:B------:R-:W0:Y:S01]  /*10940*/  LDS R53, [R3+0x2a00] ;  /* 0x002a000003357984 */ /* 0x000e220000000800 */
[----:B------:R-:W-:Y:S02]  /*10950*/  IADD3 R20, P3, PT, R20, UR20, RZ ;  /* 0x0000001414147c10 */ /* 0x000fe4000ff7e0ff */
[C---:B------:R-:W-:Y:S01]  /*10960*/  IADD3.X R17, PT, PT, R21.reuse, UR17, RZ, P1, !PT ;  /* 0x0000001115117c10 */ /* 0x040fe20008ffe4ff */
[----:B-1----:R-:W-:Y:S01]  /*10970*/  FADD.FTZ R58, RZ, R58 ;  /* 0x0000003aff3a7221 */ /* 0x002fe20000010000 */
[----:B------:R-:W1:Y:S01]  /*10980*/  LDS R0, [R3+0x600] ;  /* 0x0006000003007984 */ /* 0x000e620000000800 */
[----:B------:R-:W-:-:S02]  /*10990*/  IADD3.X R19, PT, PT, R21, UR23, RZ, P2, !PT ;  /* 0x0000001715137c10 */ /* 0x000fc400097fe4ff */
[----:B--2---:R-:W-:Y:S01]  /*109a0*/  FADD.FTZ R37, R58, R37 ;  /* 0x000000253a257221 */ /* 0x004fe20000010000 */
[----:B------:R-:W2:Y:S01]  /*109b0*/  LDS R28, [R3+0x4000] ;  /* 0x00400000031c7984 */ /* 0x000ea20000000800 */
[----:B------:R-:W-:Y:S02]  /*109c0*/  IADD3.X R21, PT, PT, R21, UR21, RZ, P3, !PT ;  /* 0x0000001515157c10 */ /* 0x000fe40009ffe4ff */
[----:B---3--:R-:W-:Y:S01]  /*109d0*/  FADD.FTZ R24, R37, R24 ;  /* 0x0000001825187221 */ /* 0x008fe20000010000 */
        /* <DEDUP_REMOVED lines=14> */
[----:B------:R-:W0:Y:S04]  /*10ac0*/  LDS R49, [R3+0x3000] ;  /* 0x0030000003317984 */ /* 0x000e280000000800 */
[----:B------:R-:W0:Y:S01]  /*10ad0*/  LDS R41, [R3+0x1e00] ;  /* 0x001e000003297984 */ /* 0x000e220000000800 */
[----:B-1----:R-:W-:-:S03]  /*10ae0*/  FADD.FTZ R0, RZ, R0 ;  /* 0x00000000ff007221 */ /* 0x002fc60000010000 */
[----:B------:R-:W1:Y:S01]  /*10af0*/  LDS R2, [R3+0xc00] ;  /* 0x000c000003027984 */ /* 0x000e620000000800 */
[----:B--2---:R-:W-:-:S03]  /*10b00*/  FADD.FTZ R57, R43, R28 ;  /* 0x0000001c2b397221 */ /* 0x004fc60000010000 */
[----:B------:R-:W-:Y:S01]  /*10b10*/  STG.E desc[UR10][R14.64], R47 ;  /* 0x0000002f0e007986 */ /* 0x000fe2000c10190a */
[----:B---3--:R-:W-:-:S03]  /*10b20*/  FADD.FTZ R69, R36, R69 ;  /* 0x0000004524457221 */ /* 0x008fc60000010000 */
[----:B------:R-:W-:Y:S01]  /*10b30*/  STG.E desc[UR10][R16.64], R4 ;  /* 0x0000000410007986 */ /* 0x000fe2000c10190a */
[----:B----4-:R-:W-:-:S03]  /*10b40*/  FADD.FTZ R37, R0, R37 ;  /* 0x0000002500257221 */ /* 0x010fc60000010000 */
[----:B------:R-:W2:Y:S01]  /*10b50*/  LDS R71, [R3+0x4400] ;  /* 0x0044000003477984 */ /* 0x000ea20000000800 */
[----:B0-----:R-:W-:-:S03]  /*10b60*/  FADD.FTZ R26, R37, R26 ;  /* 0x0000001a251a7221 */ /* 0x001fc60000010000 */
[----:B------:R-:W0:Y:S01]  /*10b70*/  LDS R51, [R3+0x3200] ;  /* 0x0032000003337984 */ /* 0x000e220000000800 */
[----:B------:R-:W-:-:S03]  /*10b80*/  FADD.FTZ R22, RZ, R22 ;  /* 0x00000016ff167221 */ /* 0x000fc60000010000 */
[----:B------:R-:W3:Y:S01]  /*10b90*/  LDS R43, [R3+0x2000] ;  /* 0x00200000032b7984 */ /* 0x000ee20000000800 */
[----:B------:R-:W-:-:S03]  /*10ba0*/  FADD.FTZ R59, R26, R59 ;  /* 0x0000003b1a3b7221 */ /* 0x000fc60000010000 */
[----:B------:R-:W4:Y:S01]  /*10bb0*/  LDS R4, [R3+0xe00] ;  /* 0x000e000003047984 */ /* 0x000f220000000800 */
[----:B------:R-:W-:-:S03]  /*10bc0*/  FADD.FTZ R22, R22, R39 ;  /* 0x0000002716167221 */ /* 0x000fc60000010000 */
[----:B------:R-:W-:Y:S01]  /*10bd0*/  STG.E desc[UR10][R18.64], R55 ;  /* 0x0000003712007986 */ /* 0x000fe2000c10190a */
[----:B------:R-:W-:-:S03]  /*10be0*/  FADD.FTZ R24, RZ, R24 ;  /* 0x00000018ff187221 */ /* 0x000fc60000010000 */
[----:B------:R-:W-:Y:S01]  /*10bf0*/  STG.E desc[UR10][R20.64], R61 ;  /* 0x0000003d14007986 */ /* 0x000fe2000c10190a */
[----:B------:R-:W-:-:S03]  /*10c00*/  FADD.FTZ R22, R22, R49 ;  /* 0x0000003116167221 */ /* 0x000fc60000010000 */
[----:B------:R-:W4:Y:S01]  /*10c10*/  LDS R61, [R3+0x4600] ;  /* 0x00460000033d7984 */ /* 0x000f220000000800 */
[----:B------:R-:W-:-:S03]  /*10c20*/  FADD.FTZ R24, R24, R41 ;  /* 0x0000002918187221 */ /* 0x000fc60000010000 */
[----:B------:R-:W4:Y:S01]  /*10c30*/  LDS R53, [R3+0x3400] ;  /* 0x0034000003357984 */ /* 0x000f220000000800 */
[----:B-1----:R-:W-:-:S03]  /*10c40*/  FADD.FTZ R2, RZ, R2 ;  /* 0x00000002ff027221 */ /* 0x002fc60000010000 */
[----:B------:R-:W1:Y:S04]  /*10c50*/  LDS R47, [R3+0x2200] ;  /* 0x00220000032f7984 */ /* 0x000e680000000800 */
[----:B------:R-:W1:Y:S04]  /*10c60*/  LDS R0, [R3+0x1000] ;  /* 0x0010000003007984 */ /* 0x000e680000000800 */
[----:B------:R-:W-:Y:S01]  /*10c70*/  STG.E desc[UR10][R14.64+0x200], R81 ;  /* 0x000200510e007986 */ /* 0x000fe2000c10190a */
[----:B--2---:R-:W-:-:S03]  /*10c80*/  FADD.FTZ R71, R22, R71 ;  /* 0x0000004716477221 */ /* 0x004fc60000010000 */
[----:B------:R-:W-:Y:S01]  /*10c90*/  STG.E desc[UR10][R16.64+0x200], R5 ;  /* 0x0002000510007986 */ /* 0x000fe2000c10190a */
[----:B0-----:R-:W-:-:S03]  /*10ca0*/  FADD.FTZ R24, R24, R51 ;  /* 0x0000003318187221 */ /* 0x001fc60000010000 */
[----:B------:R-:W-:Y:S01]  /*10cb0*/  STG.E desc[UR10][R18.64+0x200], R69 ;  /* 0x0002004512007986 */ /* 0x000fe2000c10190a */
[----:B---3--:R-:W-:-:S03]  /*10cc0*/  FADD.FTZ R2, R2, R43 ;  /* 0x0000002b02027221 */ /* 0x008fc60000010000 */
[----:B------:R-:W-:Y:S01]  /*10cd0*/  STG.E desc[UR10][R20.64+0x200], R63 ;  /* 0x0002003f14007986 */ /* 0x000fe2000c10190a */
[----:B----4-:R-:W-:-:S03]  /*10ce0*/  FADD.FTZ R4, RZ, R4 ;  /* 0x00000004ff047221 */ /* 0x010fc60000010000 */
[----:B------:R-:W0:Y:S04]  /*10cf0*/  LDS R69, [R3+0x4800] ;  /* 0x0048000003457984 */ /* 0x000e280000000800 */
[----:B------:R-:W2:Y:S04]  /*10d00*/  LDS R55, [R3+0x3600] ;  /* 0x0036000003377984 */ /* 0x000ea80000000800 */
[----:B------:R-:W3:Y:S01]  /*10d10*/  LDS R37, [R3+0x2400] ;  /* 0x0024000003257984 */ /* 0x000ee20000000800 */
[----:B------:R-:W-:-:S03]  /*10d20*/  FADD.FTZ R61, R24, R61 ;  /* 0x0000003d183d7221 */ /* 0x000fc60000010000 */
[----:B------:R-:W4:Y:S01]  /*10d30*/  LDS R5, [R3+0x1200] ;  /* 0x0012000003057984 */ /* 0x000f220000000800 */
[----:B------:R-:W-:-:S03]  /*10d40*/  FADD.FTZ R2, R2, R53 ;  /* 0x0000003502027221 */ /* 0x000fc60000010000 */
[----:B------:R-:W-:Y:S01]  /*10d50*/  STG.E desc[UR10][R14.64+0x400], R83 ;  /* 0x000400530e007986 */ /* 0x000fe2000c10190a */
[----:B-1----:R-:W-:-:S03]  /*10d60*/  FADD.FTZ R4, R4, R47 ;  /* 0x0000002f04047221 */ /* 0x002fc60000010000 */
[----:B------:R-:W-:Y:S01]  /*10d70*/  STG.E desc[UR10][R16.64+0x400], R6 ;  /* 0x0004000610007986 */ /* 0x000fe2000c10190a */
[----:B------:R-:W-:-:S03]  /*10d80*/  FADD.FTZ R0, RZ, R0 ;  /* 0x00000000ff007221 */ /* 0x000fc60000010000 */
[----:B------:R-:W-:Y:S04]  /*10d90*/  STG.E desc[UR10][R18.64+0x400], R57 ;  /* 0x0004003912007986 */ /* 0x000fe8000c10190a */
        /* <DEDUP_REMOVED lines=9> */
[----:B------:R-:W-:Y:S01]  /*10e30*/  STG.E desc[UR10][R20.64+0x400], R65 ;  /* 0x0004004114007986 */ /* 0x000fe2000c10190a */
[----:B----4-:R-:W-:-:S03]  /*10e40*/  FADD.FTZ R5, RZ, R5 ;  /* 0x00000005ff057221 */ /* 0x010fc60000010000 */
[----:B------:R-:W-:Y:S04]  /*10e50*/  STG.E desc[UR10][R14.64+0x600], R45 ;  /* 0x0006002d0e007986 */ /* 0x000fe8000c10190a */
[----:B------:R-:W-:Y:S04]  /*10e60*/  STG.E desc[UR10][R16.64+0x600], R7 ;  /* 0x0006000710007986 */ /* 0x000fe8000c10190a */
[----:B------:R-:W-:Y:S04]  /*10e70*/  STG.E desc[UR10][R18.64+0x600], R59 ;  /* 0x0006003b12007986 */ /* 0x000fe8000c10190a */
        /* <DEDUP_REMOVED lines=32> */
.L_x_5655:
        /* <DEDUP_REMOVED lines=8> */
.L_x_5738:
[----:B------:R-:W-:Y:S05]  /*11100*/  BSYNC B2 ;  /* 0x0000000000027941 */ /* 0x000fea0003800000 */
.L_x_5737:
        /* <DEDUP_REMOVED lines=8> */
.L_x_5739:
[----:B------:R-:W-:Y:S01]  /*11190*/  MOV R43, R36 ;  /* 0x00000024002b7202 */ /* 0x000fe20000000f00 */
[----:B------:R-:W-:Y:S02]  /*111a0*/  HFMA2 R41, -RZ, RZ, 0, 1.1920928955078125e-07 ;  /* 0x00000002ff297431 */ /* 0x000fe400000001ff */
[----:B------:R-:W-:-:S07]  /*111b0*/  FADD.FTZ R37, R37, R136 ;  /* 0x0000008825257221 */ /* 0x000fce0000010000 */
[----:B------:R-:W-:Y:S05]  /*111c0*/  WARPSYNC.COLLECTIVE R39, `(.L_x_5740) ;  /* 0x0000000027087348 */ /* 0x000fea0003c00000 */
[----:B------:R0:W1:Y:S02]  /*111d0*/  SHFL.BFLY P4, R136, R43, R41, R40 ;  /* 0x0c0000292b887389 */ /* 0x0000640000080028 */
[----:B01----:R-:W-:Y:S05]  /*111e0*/  ENDCOLLECTIVE ;  /* 0x000000000000791b */ /* 0x003fea0003800000 */
.L_x_5740:
[----:B------:R-:W-:Y:S01]  /*111f0*/  MOV R43, R37 ;  /* 0x00000025002b7202 */ /* 0x000fe20000000f00 */
[----:B------:R-:W-:-:S07]  /*11200*/  FADD.FTZ R36, R36, R136 ;  /* 0x0000008824247221 */ /* 0x000fce0000010000 */
[----:B------:R-:W-:Y:S05]  /*11210*/  WARPSYNC.COLLECTIVE R39, `(.L_x_5741) ;  /* 0x0000000027087348 */ /* 0x000fea0003c00000 */
[----:B------:R0:W1:Y:S02]  /*11220*/  SHFL.BFLY P4, R136, R43, R41, R40 ;  /* 0x0c0000292b887389 */ /* 0x0000640000080028 */
[----:B01----:R-:W-:Y:S05]  /*11230*/  ENDCOLLECTIVE ;  /* 0x000000000000791b */ /* 0x003fea0003800000 */
.L_x_5741:
[----:B------:R-:W-:Y:S01]  /*11240*/  MOV R43, R36 ;  /* 0x00000024002b7202 */ /* 0x000fe20000000f00 */
[----:B------:R-:W-:Y:S02]  /*11250*/  HFMA2 R41, -RZ, RZ, 0, 2.384185791015625e-07 ;  /* 0x00000004ff297431 */ /* 0x000fe400000001ff */
[----:B------:R-:W-:-:S07]  /*11260*/  FADD.FTZ R37, R37, R136 ;  /* 0x0000008825257221 */ /* 0x000fce0000010000 */
[----:B------:R-:W-:Y:S05]  /*11270*/  WARPSYNC.COLLECTIVE R39, `(.L_x_5742) ;  /* 0x0000000027087348 */ /* 0x000fea0003c00000 */
[----:B------:R0:W1:Y:S02]  /*11280*/  SHFL.BFLY P4, R136, R43, R41, R40 ;  /* 0x0c0000292b887389 */ /* 0x0000640000080028 */
[----:B01----:R-:W-:Y:S05]  /*11290*/  ENDCOLLECTIVE ;  /* 0x000000000000791b */ /* 0x003fea0003800000 */
.L_x_5742:
[----:B------:R-:W-:Y:S01]  /*112a0*/  MOV R43, R37 ;  /* 0x00000025002b7202 */ /* 0x000fe20000000f00 */
[----:B------:R-:W-:-:S07]  /*112b0*/  FADD.FTZ R36, R36, R136 ;  /* 0x0000008824247221 */ /* 0x000fce0000010000 */
[----:B------:R-:W-:Y:S05]  /*112c0*/  WARPSYNC.COLLECTIVE R39, `(.L_x_5743) ;  /* 0x0000000027087348 */ /* 0x000fea0003c00000 */
[----:B------:R0:W1:Y:S02]  /*112d0*/  SHFL.BFLY P4, R136, R43, R41, R40 ;  /* 0x0c0000292b887389 */ /* 0x0000640000080028 */
[----:B01----:R-:W-:Y:S05]  /*112e0*/  ENDCOLLECTIVE ;  /* 0x000000000000791b */ /* 0x003fea0003800000 */
.L_x_5743:
[----:B------:R-:W-:Y:S01]  /*112f0*/  MOV R43, R36 ;  /* 0x00000024002b7202 */ /* 0x000fe20000000f00 */
[----:B------:R-:W-:Y:S02]  /*11300*/  HFMA2 R41, -RZ, RZ, 0, 4.76837158203125e-07 ;  /* 0x00000008ff297431 */ /* 0x000fe400000001ff */
[----:B------:R-:W-:-:S07]  /*11310*/  FADD.FTZ R37, R37, R136 ;  /* 0x0000008825257221 */ /* 0x000fce0000010000 */
[----:B------:R-:W-:Y:S05]  /*11320*/  WARPSYNC.COLLECTIVE R39, `(.L_x_5744) ;  /* 0x0000000027087348 */ /* 0x000fea0003c00000 */
[----:B------:R0:W1:Y:S02]  /*11330*/  SHFL.BFLY P4, R136, R43, R41, R40 ;  /* 0x0c0000292b887389 */ /* 0x0000640000080028 */
[----:B01----:R-:W-:Y:S05]  /*11340*/  ENDCOLLECTIVE ;  /* 0x000000000000791b */ /* 0x003fea0003800000 */
.L_x_5744:
[----:B------:R-:W-:Y:S01]  /*11350*/  MOV R43, R37 ;  /* 0x00000025002b7202 */ /* 0x000fe20000000f00 */
[----:B------:R-:W-:-:S07]  /*11360*/  FADD.FTZ R36, R36, R136 ;  /* 0x0000008824247221 */ /* 0x000fce0000010000 */
[----:B------:R-:W-:Y:S05]  /*11370*/  WARPSYNC.COLLECTIVE R39, `(.L_x_5745) ;  /* 0x0000000027087348 */ /* 0x000fea0003c00000 */
[----:B------:R0:W1:Y:S02]  /*11380*/  SHFL.BFLY P4, R136, R43, R41, R40 ;  /* 0x0c0000292b887389 */ /* 0x0000640000080028 */
[----:B01----:R-:W-:Y:S05]  /*11390*/  ENDCOLLECTIVE ;  /* 0x000000000000791b */ /* 0x003fea0003800000 */
.L_x_5745:
[----:B------:R-:W-:Y:S01]  /*113a0*/  MOV R43, R36 ;  /* 0x00000024002b7202 */ /* 0x000fe20000000f00 */
[----:B------:R-:W-:Y:S02]  /*113b0*/  HFMA2 R41, -RZ, RZ, 0, 9.5367431640625e-07 ;  /* 0x00000010ff297431 */ /* 0x000fe400000001ff */
[----:B------:R-:W-:-:S07]  /*113c0*/  FADD.FTZ R37, R37, R136 ;  /* 0x0000008825257221 */ /* 0x000fce0000010000 */
[----:B------:R-:W-:Y:S05]  /*113d0*/  WARPSYNC.COLLECTIVE R39, `(.L_x_5746) ;  /* 0x0000000027087348 */ /* 0x000fea0003c00000 */
[----:B------:R0:W1:Y:S02]  /*113e0*/  SHFL.BFLY P4, R136, R43, R41, R40 ;  /* 0x0c0000292b887389 */ /* 0x0000640000080028 */
[----:B01----:R-:W-:Y:S05]  /*113f0*/  ENDCOLLECTIVE ;  /* 0x000000000000791b */ /* 0x003fea0003800000 */
.L_x_5746:
[----:B------:R-:W-:Y:S02]  /*11400*/  MOV R43, R37 ;  /* 0x00000025002b7202 */ /* 0x000fe40000000f00 */
[----:B------:R-:W-:-:S07]  /*11410*/  MOV R38, R136 ;  /* 0x0000008800267202 */ /* 0x000fce0000000f00 */
[----:B------:R-:W-:Y:S05]  /*11420*/  WARPSYNC.COLLECTIVE R39, `(.L_x_5747) ;  /* 0x0000000027087348 */ /* 0x000fea0003c00000 */
[----:B------:R0:W1:Y:S02]  /*11430*/  SHFL.BFLY P4, R136, R43, R41, R40 ;  /* 0x0c0000292b887389 */ /* 0x0000640000080028 */
[----:B01----:R-:W-:Y:S05]  /*11440*/  ENDCOLLECTIVE ;  /* 0x000000000000791b */ /* 0x003fea0003800000 */
.L_x_5747:
[----:B------:R-:W-:Y:S01]  /*11450*/  MOV R39, R136 ;  /* 0x0000008800277202 */ /* 0x000fe20000000f00 */
[----:B------:R-:W-:Y:S06]  /*11460*/  BRA `(.L_x_5748) ;  /* 0xffffff3c00147947 */ /* 0x000fec000383ffff */
.L_x_5749:
        /* <DEDUP_REMOVED lines=9> */
.L_x_7167:


//--------------------- .text._ZN10layer_norm22ln_bwd_finalize_kernelINS_22Kernel_traits_finalizeILj1280E6__halfffffjLb0ELj1024ELj4ENS_18Kernel_traits_baseILj1280ES2_ffffjLj1024EEEEELb0ELb0EEEvNS_9BwdParamsE --------------------------
	.section	.text._ZN10layer_norm22ln_bwd_finalize_kernelINS_22Kernel_traits_finalizeILj1280E6__halfffffjLb0ELj1024ELj4ENS_18Kernel_traits_baseILj1280ES2_ffffjLj1024EEEEELb0ELb0EEEvNS_9BwdParamsE,"ax",@progbits
	.align	128
        .global         _ZN10layer_norm22ln_bwd_finalize_kernelINS_22Kernel_traits_finalizeILj1280E6__halfffffjLb0ELj1024ELj4ENS_18Kernel_traits_baseILj1280ES2_ffffjLj1024EEEEELb0ELb0EEEvNS_9BwdParamsE
        .type           _ZN10layer_norm22ln_bwd_finalize_kernelINS_22Kernel_traits_finalizeILj1280E6__halfffffjLb0ELj1024ELj4ENS_18Kernel_traits_baseILj1280ES2_ffffjLj1024EEEEELb0ELb0EEEvNS_9BwdParamsE,@function
        .size           _ZN10layer_norm22ln_bwd_finalize_kernelINS_22Kernel_traits_finalizeILj1280E6__halfffffjLb0ELj1024ELj4ENS_18Kernel_traits_baseILj1280ES2_ffffjLj1024EEEEELb0ELb0EEEvNS_9BwdParamsE,(.L_x_7168 - _ZN10layer_norm22ln_bwd_finalize_kernelINS_22Kernel_traits_finalizeILj1280E6__halfffffjLb0ELj1024ELj4ENS_18Kernel_traits_baseILj1280ES2_ffffjLj1024EEEEELb0ELb0EEEvNS_9BwdParamsE)
        .other          _ZN10layer_norm22ln_bwd_finalize_kernelINS_22Kernel_traits_finalizeILj1280E6__halfffffjLb0ELj1024ELj4ENS_18Kernel_traits_baseILj1280ES2_ffffjLj1024EEEEELb0ELb0EEEvNS_9BwdParamsE,@"STO_CUDA_ENTRY STV_DEFAULT"
_ZN10layer_norm22ln_bwd_finalize_kernelINS_22Kernel_traits_finalizeILj1280E6__halfffffjLb0ELj1024ELj4ENS_18Kernel_traits_baseILj1280ES2_ffffjLj1024EEEEELb0ELb0EEEvNS_9BwdParamsE:
.text._ZN10layer_norm22ln_bwd_finalize_kernelINS_22Kernel_traits_finalizeILj1280E6__halfffffjLb0ELj1024ELj4ENS_18Kernel_traits_baseILj1280ES2_ffffjLj1024EEEEELb0ELb0EEEvNS_9BwdParamsE:
        /* <DEDUP_REMOVED lines=82> */
.L_x_5754:
        /* <DEDUP_REMOVED lines=118> */
.L_x_5753:
[----:B------:R-:W-:Y:S05]  /*0c80*/  BSYNC.RECONVERGENT B1 ;  /* 0x0000000000017941 */ /* 0x000fea0003800200 */
.L_x_5752:
        /* <DEDUP_REMOVED lines=75> */
.L_x_5756:
[----:B------:R-:W-:Y:S05]  /*1140*/  BSYNC.RECONVERGENT B1 ;  /* 0x0000000000017941 */ /* 0x000fea0003800200 */
.L_x_5755:
        /* <DEDUP_REMOVED lines=37> */
.L_x_5758:
[----:B------:R-:W-:Y:S05]  /*13a0*/  BSYNC.RECONVERGENT B1 ;  /* 0x0000000000017941 */ /* 0x000fea0003800200 */
.L_x_5757:
[----:B------:R-:W-:Y:S05]  /*13b0*/  @!P1 BRA `(.L_x_5751) ;  /* 0x0000000000409947 */ /* 0x000fea0003800000 */
[----:B------:R-:W0:Y:S01]  /*13c0*/  LDC.64 R10, c[0x0][0x440] ;  /* 0x00011000ff0a7b82 */ /* 0x000e220000000a00 */
[----:B------:R-:W-:Y:S01]  /*13d0*/  IMAD R59, R0, R56, R59 ;  /* 0x00000038003b7224 */ /* 0x000fe200078e023b */
[----:B------:R-:W-:Y:S02]  /*13e0*/  LOP3.LUT R8, R8, 0x1f, RZ, 0xc0, !PT ;  /* 0x0000001f08087812 */ /* 0x000fe400078ec0ff */
[----:B------:R-:W-:Y:S02]  /*13f0*/  IADD3 R9, PT, PT, -R9, RZ, RZ ;  /* 0x000000ff09097210 */ /* 0x000fe40007ffe1ff */
[----:B------:R-:W-:Y:S02]  /*1400*/  IADD3 R59, PT, PT, R8, R59, RZ ;  /* 0x0000003b083b7210 */ /* 0x000fe40007ffe0ff */
[----:B------:R-:W1:Y:S05]  /*1410*/  LDC.64 R12, c[0x0][0x448] ;  /* 0x00011200ff0c7b82 */ /* 0x000e6a0000000a00 */
.L_x_5759:
        /* <DEDUP_REMOVED lines=10> */
.L_x_5751:
[----:B------:R-:W-:Y:S05]  /*14c0*/  BSYNC.RECONVERGENT B0 ;  /* 0x0000000000007941 */ /* 0x000fea0003800200 */
.L_x_5750:
        /* <DEDUP_REMOVED lines=59> */
.L_x_5760:
        /* <DEDUP_REMOVED lines=16> */
.L_x_7168:


//--------------------- .text._ZN10layer_norm40ln_parallel_residual_bwd_finalize_kernelINS_22Kernel_traits_finalizeILj1280E6__halfffffjLb0ELj1024ELj4ENS_18Kernel_traits_baseILj1280ES2_ffffjLj1024EEEEELb0EEEvNS_9BwdParamsE --------------------------
	.section	.text._ZN10layer_norm40ln_parallel_residual_bwd_finalize_kernelINS_22Kernel_traits_finalizeILj1280E6__halfffffjLb0ELj1024ELj4ENS_18Kernel_traits_baseILj1280ES2_ffffjLj1024EEEEELb0EEEvNS_9BwdParamsE,"ax",@progbits
	.align	128
        .global         _ZN10layer_norm40ln_parallel_residual_bwd_finalize_kernelINS_22Kernel_traits_finalizeILj1280E6__halfffffjLb0ELj1024ELj4ENS_18Kernel_traits_baseILj1280ES2_ffffjLj1024EEEEELb0EEEvNS_9BwdParamsE
        .type           _ZN10layer_norm40ln_parallel_residual_bwd_finalize_kernelINS_22Kernel_traits_finalizeILj1280E6__halfffffjLb0ELj1024ELj4ENS_18Kernel_traits_baseILj1280ES2_ffffjLj1024EEEEELb0EEEvNS_9BwdParamsE,@function
        .size           _ZN10layer_norm40ln_parallel_residual_bwd_finalize_kernelINS_22Kernel_traits_finalizeILj1280E6__halfffffjLb0ELj1024ELj4ENS_18Kernel_traits_baseILj1280ES2_ffffjLj1024EEEEELb0EEEvNS_9BwdParamsE,(.L_x_7169 - _ZN10layer_norm40ln_parallel_residual_bwd_finalize_kernelINS_22Kernel_traits_finalizeILj1280E6__halfffffjLb0ELj1024ELj4ENS_18Kernel_traits_baseILj1280ES2_ffffjLj1024EEEEELb0EEEvNS_9BwdParamsE)
        .other          _ZN10layer_norm40ln_parallel_residual_bwd_finalize_kernelINS_22Kernel_traits_finalizeILj1280E6__halfffffjLb0ELj1024ELj4ENS_18Kernel_traits_baseILj1280ES2_ffffjLj1024EEEEELb0EEEvNS_9BwdParamsE,@"STO_CUDA_ENTRY STV_DEFAULT"
_ZN10layer_norm40ln_parallel_residual_bwd_finalize_kernelINS_22Kernel_traits_finalizeILj1280E6__halfffffjLb0ELj1024ELj4ENS_18Kernel_traits_baseILj1280ES2_ffffjLj1024EEEEELb0EEEvNS_9BwdParamsE:
.text._ZN10layer_norm40ln_parallel_residual_bwd_finalize_kernelINS_22Kernel_traits_finalizeILj1280E6__halfffffjLb0ELj1024ELj4ENS_18Kernel_traits_baseILj1280ES2_ffffjLj1024EEEEELb0EEEvNS_9BwdParamsE:
        /* <DEDUP_REMOVED lines=60> */
.L_x_5765:
        /* <DEDUP_REMOVED lines=112> */
.L_x_5764:
[----:B------:R-:W-:Y:S05]  /*0ac0*/  BSYNC.RECONVERGENT B1 ;  /* 0x0000000000017941 */ /* 0x000fea0003800200 */
.L_x_5763:
        /* <DEDUP_REMOVED lines=65> */
.L_x_5767:
[----:B------:R-:W-:Y:S05]  /*0ee0*/  BSYNC.RECONVERGENT B1 ;  /* 0x0000000000017941 */ /* 0x000fea0003800200 */
.L_x_5766:
        /* <DEDUP_REMOVED lines=36> */
.L_x_5769:
[----:B------:R-:W-:Y:S05]  /*1130*/  BSYNC.RECONVERGENT B1 ;  /* 0x0000000000017941 */ /* 0x000fea0003800200 */
.L_x_5768:
        /* <DEDUP_REMOVED lines=18> */
.L_x_5762:
[----:B------:R-:W-:Y:S05]  /*1260*/  BSYNC.RECONVERGENT B0 ;  /* 0x0000000000007941 */ /* 0x000fea0003800200 */
.L_x_5761:
        /* <DEDUP_REMOVED lines=94> */
.L_x_5770:
        /* <DEDUP_REMOVED lines=11> */
.L_x_7169:


//--------------------- .text._ZN10layer_norm31ln_parallel_residual_bwd_kernelINS_13Kernel_traitsI6__halfffffjLj1280ELj1ELj4ELj1ELj16ENS_18Kernel_traits_baseILj1280ES2_ffffjLj128EEEEELb1ELb1ELb0EEEvNS_9BwdParamsE --------------------------
	.section	.text._ZN10layer_norm31ln_parallel_residual_bwd_kernelINS_13Kernel_traitsI6__halfffffjLj1280ELj1ELj4ELj1ELj16ENS_18Kernel_traits_baseILj1280ES2_ffffjLj128EEEEELb1ELb1ELb0EEEvNS_9BwdParamsE,"ax",@progbits
	.align	128
        .global         _ZN10layer_norm31ln_parallel_residual_bwd_kernelINS_13Kernel_traitsI6__halfffffjLj1280ELj1ELj4ELj1ELj16ENS_18Kernel_traits_baseILj1280ES2_ffffjLj128EEEEELb1ELb1ELb0EEEvNS_9BwdParamsE
        .type           _ZN10layer_norm31ln_parallel_residual_bwd_kernelINS_13Kernel_traitsI6__halfffffjLj1280ELj1ELj4ELj1ELj16ENS_18Kernel_traits_baseILj1280ES2_ffffjLj128EEEEELb1ELb1ELb0EEEvNS_9BwdParamsE,@function
        .size           _ZN10layer_norm31ln_parallel_residual_bwd_kernelINS_13Kernel_traitsI6__halfffffjLj1280ELj1ELj4ELj1ELj16ENS_18Kernel_traits_baseILj1280ES2_ffffjLj128EEEEELb1ELb1ELb0EEEvNS_9BwdParamsE,(.L_x_7170 - _ZN10layer_norm31ln_parallel_residual_bwd_kernelINS_13Kernel_traitsI6__halfffffjLj1280ELj1ELj4ELj1ELj16ENS_18Kernel_traits_baseILj1280ES2_ffffjLj128EEEEELb1ELb1ELb0EEEvNS_9BwdParamsE)
        .other          _ZN10layer_norm31ln_parallel_residual_bwd_kernelINS_13Kernel_traitsI6__halfffffjLj1280ELj1ELj4ELj1ELj16ENS_18Kernel_traits_baseILj1280ES2_ffffjLj128EEEEELb1ELb1ELb0EEEvNS_9BwdParamsE,@"STO_CUDA_ENTRY STV_DEFAULT"
_ZN10layer_norm31ln_parallel_residual_bwd_kernelINS_13Kernel_traitsI6__halfffffjLj1280ELj1ELj4ELj1ELj16ENS_18Kernel_traits_baseILj1280ES2_ffffjLj128EEEEELb1ELb1ELb0EEEvNS_9BwdParamsE:
.text._ZN10layer_norm31ln_parallel_residual_bwd_kernelINS_13Kernel_traitsI6__halfffffjLj1280ELj1ELj4ELj1ELj16ENS_18Kernel_traits_baseILj1280ES2_ffffjLj128EEEEELb1ELb1ELb0EEEvNS_9BwdParamsE:
        /* <DEDUP_REMOVED lines=11> */
[----:B------:R-:W0:Y:S03]  /*00b0*/  LDCU UR12, c[0x0][0x400] ;  /* 0x00008000ff0c77ac */ /* 0x000e260008000800 */
        /* <DEDUP_REMOVED lines=12> */
[C---:B------:R-:W-:Y:S02]  /*0180*/  ISETP.GE.U32.AND P2, PT, R13.reuse, 0xa0, PT ;  /* 0x000000a00d00780c */ /* 0x040fe40003f46070 */
[C---:B------:R-:W-:Y:S02]  /*0190*/  ISETP.GE.U32.AND P3, PT, R13.reuse, 0xc0, PT ;  /* 0x000000c00d00780c */ /* 0x040fe40003f66070 */
[----:B------:R-:W-:Y:S01]  /*01a0*/  ISETP.GE.U32.AND P4, PT, R13, 0xe0, PT ;  /* 0x000000e00d00780c */ /* 0x000fe20003f86070 */
[----:B------:R-:W3:Y:S08]  /*01b0*/  @P0 LDC.64 R2, c[0x0][0x3d0] ;  /* 0x0000f400ff020b82 */ /* 0x000ef00000000a00 */
[----:B------:R-:W4:Y:S08]  /*01c0*/  @P5 LDC.64 R24, c[0x0][0x3d0] ;  /* 0x0000f400ff185b82 */ /* 0x000f300000000a00 */
[----:B------:R-:W2:Y:S01]  /*01d0*/  @P6 LDC.64 R28, c[0x0][0x3d0] ;  /* 0x0000f400ff1c6b82 */ /* 0x000ea20000000a00 */
[C---:B---3--:R-:W-:Y:S01]  /*01e0*/  @P0 IMAD.WIDE.U32 R2, R43.reuse, 0x8, R2 ;  /* 0x000000082b020825 */ /* 0x048fe200078e0002 */
[----:B------:R-:W-:-:S06]  /*01f0*/  @P0 LOP3.LUT R43, R43, 0x20, RZ, 0xfc, !PT ;  /* 0x000000202b2b0812 */ /* 0x000fcc00078efcff */
[----:B------:R-:W3:Y:S01]  /*0200*/  @P1 LDC.64 R30, c[0x0][0x3d0] ;  /* 0x0000f400ff1e1b82 */ /* 0x000ee20000000a00 */
[----:B0-----:R-:W5:Y:S01]  /*0210*/  @P0 LDG.E.64 R4, desc[UR8][R2.64] ;  /* 0x0000000802040981 */ /* 0x001f62000c1e1b00 */
[C---:B----4-:R-:W-:Y:S01]  /*0220*/  @P5 IMAD.WIDE.U32 R24, R43.reuse, 0x8, R24 ;  /* 0x000000082b185825 */ /* 0x050fe200078e0018 */
[----:B------:R-:W-:-:S05]  /*0230*/  @P5 IADD3 R43, PT, PT, R43, 0x20, RZ ;  /* 0x000000202b2b5810 */ /* 0x000fca0007ffe0ff */
[----:B------:R-:W0:Y:S01]  /*0240*/  @P2 LDC.64 R32, c[0x0][0x3d0] ;  /* 0x0000f400ff202b82 */ /* 0x000e220000000a00 */
[----:B------:R4:W5:Y:S01]  /*0250*/  @P5 LDG.E.64 R6, desc[UR8][R24.64] ;  /* 0x0000000818065981 */ /* 0x000962000c1e1b00 */
[C---:B--2---:R-:W-:Y:S01]  /*0260*/  @P6 IMAD.WIDE.U32 R28, R43.reuse, 0x8, R28 ;  /* 0x000000082b1c6825 */ /* 0x044fe200078e001c */
[----:B------:R-:W-:-:S05]  /*0270*/  @P6 IADD3 R43, PT, PT, R43, 0x20, RZ ;  /* 0x000000202b2b6810 */ /* 0x000fca0007ffe0ff */
[----:B------:R-:W2:Y:S01]  /*0280*/  @P3 LDC.64 R34, c[0x0][0x3d0] ;  /* 0x0000f400ff223b82 */ /* 0x000ea20000000a00 */
[----:B------:R1:W5:Y:S01]  /*0290*/  @P6 LDG.E.64 R8, desc[UR8][R28.64] ;  /* 0x000000081c086981 */ /* 0x000362000c1e1b00 */
[C---:B------:R-:W-:Y:S02]  /*02a0*/  ISETP.GE.U32.AND P6, PT, R13.reuse, 0x100, PT ;  /* 0x000001000d00780c */ /* 0x040fe40003fc6070 */
[----:B------:R-:W-:-:S04]  /*02b0*/  ISETP.GE.U32.AND P5, PT, R13, 0x120, PT ;  /* 0x000001200d00780c */ /* 0x000fc80003fa6070 */
[----:B------:R-:W1:Y:S01]  /*02c0*/  @P4 LDC.64 R36, c[0x0][0x3d0] ;  /* 0x0000f400ff244b82 */ /* 0x000e620000000a00 */
[C---:B---3--:R-:W-:Y:S01]  /*02d0*/  @P1 IMAD.WIDE.U32 R30, R43.reuse, 0x8, R30 ;  /* 0x000000082b1e1825 */ /* 0x048fe200078e001e */
[----:B------:R-:W-:-:S04]  /*02e0*/  @P1 IADD3 R43, PT, PT, R43, 0x20, RZ ;  /* 0x000000202b2b1810 */ /* 0x000fc80007ffe0ff */
[----:B------:R3:W5:Y:S02]  /*02f0*/  @P1 LDG.E.64 R10, desc[UR8][R30.64] ;  /* 0x000000081e0a1981 */ /* 0x000764000c1e1b00 */
[----:B----4-:R-:W4:Y:S01]  /*0300*/  @P6 LDC.64 R24, c[0x0][0x3d0] ;  /* 0x0000f400ff186b82 */ /* 0x010f220000000a00 */
[C---:B0-----:R-:W-:Y:S01]  /*0310*/  @P2 IMAD.WIDE.U32 R32, R43.reuse, 0x8, R32 ;  /* 0x000000082b202825 */ /* 0x041fe200078e0020 */
[----:B------:R-:W-:-:S04]  /*0320*/  @P2 IADD3 R43, PT, PT, R43, 0x20, RZ ;  /* 0x000000202b2b2810 */ /* 0x000fc80007ffe0ff */
[----:B------:R3:W5:Y:S02]  /*0330*/  @P2 LDG.E.64 R14, desc[UR8][R32.64] ;  /* 0x00000008200e2981 */ /* 0x000764000c1e1b00 */
[----:B------:R-:W0:Y:S01]  /*0340*/  @P5 LDC.64 R38, c[0x0][0x3d0] ;  /* 0x0000f400ff265b82 */ /* 0x000e220000000a00 */
[C---:B--2---:R-:W-:Y:S01]  /*0350*/  @P3 IMAD.WIDE.U32 R34, R43.reuse, 0x8, R34 ;  /* 0x000000082b223825 */ /* 0x044fe200078e0022 */
[----:B------:R-:W-:-:S04]  /*0360*/  @P3 IADD3 R43, PT, PT, R43, 0x20, RZ ;  /* 0x000000202b2b3810 */ /* 0x000fc80007ffe0ff */
[----:B------:R3:W5:Y:S01]  /*0370*/  @P3 LDG.E.64 R16, desc[UR8][R34.64] ;  /* 0x0000000822103981 */ /* 0x000762000c1e1b00 */
[C---:B-1----:R-:W-:Y:S01]  /*0380*/  @P4 IMAD.WIDE.U32 R36, R43.reuse, 0x8, R36 ;  /* 0x000000082b244825 */ /* 0x042fe200078e0024 */
[----:B------:R-:W-:-:S04]  /*0390*/  @P4 IADD3 R43, PT, PT, R43, 0x20, RZ ;  /* 0x000000202b2b4810 */ /* 0x000fc80007ffe0ff */
[----:B------:R3:W5:Y:S01]  /*03a0*/  @P4 LDG.E.64 R18, desc[UR8][R36.64] ;  /* 0x0000000824124981 */ /* 0x000762000c1e1b00 */
[C---:B----4-:R-:W-:Y:S01]  /*03b0*/  @P6 IMAD.WIDE.U32 R28, R43.reuse, 0x8, R24 ;  /* 0x000000082b1c6825 */ /* 0x050fe200078e0018 */
[----:B------:R-:W-:-:S04]  /*03c0*/  @P6 IADD3 R43, PT, PT, R43, 0x20, RZ ;  /* 0x000000202b2b6810 */ /* 0x000fc80007ffe0ff */
[----:B------:R3:W5:Y:S01]  /*03d0*/  @P6 LDG.E.64 R20, desc[UR8][R28.64] ;  /* 0x000000081c146981 */ /* 0x000762000c1e1b00 */
[----:B0-----:R-:W-:-:S05]  /*03e0*/  @P5 IMAD.WIDE.U32 R38, R43, 0x8, R38 ;  /* 0x000000082b265825 */ /* 0x001fca00078e0026 */
[----:B------:R3:W5:Y:S01]  /*03f0*/  @P5 LDG.E.64 R22, desc[UR8][R38.64] ;  /* 0x0000000826165981 */ /* 0x000762000c1e1b00 */
[----:B------:R-:W-:Y:S01]  /*0400*/  ISETP.GE.U32.AND P1, PT, R13, 0x140, PT ;  /* 0x000001400d00780c */ /* 0x000fe20003f26070 */
[----:B------:R-:W0:-:S12]  /*0410*/  S2UR UR4, SR_CTAID.X ;  /* 0x00000000000479c3 */ /* 0x000e180000002500 */
[----:B------:R-:W1:Y:S01]  /*0420*/  @P1 LDC.64 R40, c[0x0][0x3d0] ;  /* 0x0000f400ff281b82 */ /* 0x000e620000000a00 */
[----:B------:R-:W-:Y:S02]  /*0430*/  @P5 IADD3 R43, PT, PT, R43, 0x20, RZ ;  /* 0x000000202b2b5810 */ /* 0x000fe40007ffe0ff */
[----:B------:R-:W-:Y:S01]  /*0440*/  SHF.R.U32.HI R189, RZ, 0x5, R189 ;  /* 0x00000005ffbd7819 */ /* 0x000fe200000116bd */
[----:B0-----:R-:W-:-:S06]  /*0450*/  USHF.L.U32 UR4, UR4, 0x2, URZ ;  /* 0x0000000204047899 */ /* 0x001fcc00080006ff */
[----:B------:R-:W-:Y:S01]  /*0460*/  LOP3.LUT R189, R189, UR4, RZ, 0xfc, !PT ;  /* 0x00000004bdbd7c12 */ /* 0x000fe2000f8efcff */
[----:B-1----:R-:W-:-:S05]  /*0470*/  @P1 IMAD.WIDE.U32 R24, R43, 0x8, R40 ;  /* 0x000000082b181825 */ /* 0x002fca00078e0028 */
[----:B------:R3:W5:Y:S01]  /*0480*/  @P1 LDG.E.64 R26, desc[UR8][R24.64] ;  /* 0x00000008181a1981 */ /* 0x000762000c1e1b00 */
        /* <DEDUP_REMOVED lines=109> */
[----:B------:R-:W-:-:S02]  /*0b60*/  MOV R250, R26 ;  /* 0x0000001a00fa7202 */ /* 0x000fc40000000f00 */
[----:B------:R-:W-:Y:S02]  /*0b70*/  CS2R R218, SRZ ;  /* 0x0000000000da7805 */ /* 0x000fe4000001ff00 */
[----:B------:R-:W-:Y:S01]  /*0b80*/  SHF.R.U64 R22, R22, 0x10, R23 ;  /* 0x0000001016167819 */ /* 0x000fe20000001217 */
[----:B------:R1:W-:Y:S01]  /*0b90*/  STL.S16 [R1+0x1e], R30 ;  /* 0x00001e1e01007387 */ /* 0x0003e20000100600 */
[----:B------:R-:W-:Y:S02]  /*0ba0*/  MOV R251, R23 ;  /* 0x0000001700fb7202 */ /* 0x000fe40000000f00 */
[----:B------:R-:W-:Y:S02]  /*0bb0*/  CS2R R212, SRZ ;  /* 0x0000000000d47805 */ /* 0x000fe4000001ff00 */
[----:B------:R-:W-:Y:S01]  /*0bc0*/  SHF.R.U64 R26, R26, 0x10, R27 ;  /* 0x000000101a1a7819 */ /* 0x000fe2000000121b */
[----:B------:R1:W-:Y:S01]  /*0bd0*/  STL.S16 [R1+0x1c], R14 ;  /* 0x00001c0e01007387 */ /* 0x0003e20000100600 */
[----:B------:R-:W-:-:S02]  /*0be0*/  MOV R249, R27 ;  /* 0x0000001b00f97202 */ /* 0x000fc40000000f00 */
[----:B------:R-:W-:Y:S02]  /*0bf0*/  CS2R R214, SRZ ;  /* 0x0000000000d67805 */ /* 0x000fe4000001ff00 */
[----:B------:R-:W-:Y:S01]  /*0c00*/  SHF.R.U32.HI R23, RZ, 0x10, R23 ;  /* 0x00000010ff177819 */ /* 0x000fe20000011617 */
[----:B------:R1:W-:Y:S01]  /*0c10*/  STL.S16 [R1+0x1a], R31 ;  /* 0x00001a1f01007387 */ /* 0x0003e20000100600 */
[----:B------:R-:W-:Y:S02]  /*0c20*/  SHF.R.U32.HI R27, RZ, 0x10, R27 ;  /* 0x00000010ff1b7819 */ /* 0x000fe4000001161b */
        /* <DEDUP_REMOVED lines=39> */
[----:B------:R1:W-:Y:S02]  /*0ea0*/  STL.S16 [R1], R21 ;  /* 0x0000001501007387 */ /* 0x0003e40000100600 */
.L_x_5894:
[----:B------:R-:W0:Y:S02]  /*0eb0*/  LDC.64 R100, c[0x0][0x3c0] ;  /* 0x0000f000ff647b82 */ /* 0x000e240000000a00 */
[----:B0-----:R-:W-:-:S05]  /*0ec0*/  IMAD.WIDE R100, R189, 0x4, R100 ;  /* 0x00000004bd647825 */ /* 0x001fca00078e0264 */
[----:B------:R0:W2:Y:S01]  /*0ed0*/  LDG.E R161, desc[UR8][R100.64] ;  /* 0x0000000864a17981 */ /* 0x0000a2000c1e1900 */
[----:B------:R-:W3:Y:S01]  /*0ee0*/  S2R R102, SR_TID.X ;  /* 0x0000000000667919 */ /* 0x000ee20000002100 */
[----:B0-----:R-:W0:Y:S01]  /*0ef0*/  LDC.64 R100, c[0x0][0x3c8] ;  /* 0x0000f200ff647b82 */ /* 0x001e220000000a00 */
[C---:B------:R-:W-:Y:S02]  /*0f00*/  ISETP.GE.U32.AND P6, PT, R13.reuse, 0x80, PT ;  /* 0x000000800d00780c */ /* 0x040fe40003fc6070 */
[----:B------:R-:W-:Y:S02]  /*0f10*/  MOV R248, UR15 ;  /* 0x0000000f00f87c02 */ /* 0x000fe40008000f00 */
[----:B------:R-:W-:Y:S02]  /*0f20*/  ISETP.GE.U32.AND P4, PT, R13, 0xa0, PT ;  /* 0x000000a00d00780c */ /* 0x000fe40003f86070 */
[----:B-1----:R-:W-:Y:S01]  /*0f30*/  LOP3.LUT R18, R18, 0xfffffffd, RZ, 0xc0, !PT ;  /* 0xfffffffd12127812 */ /* 0x002fe200078ec0ff */
[----:B------:R-:W-:Y:S01]  /*0f40*/  IMAD R12, R189, R248, RZ ;  /* 0x000000f8bd0c7224 */ /* 0x000fe200078e02ff */
[----:B------:R-:W-:-:S05]  /*0f50*/  ISETP.GE.U32.AND P3, PT, R13, 0xc0, PT ;  /* 0x000000c00d00780c */ /* 0x000fca0003f66070 */
[----:B------:R-:W-:-:S04]  /*0f60*/  @P6 LOP3.LUT R18, R18, 0x2, RZ, 0xfc, !PT ;  /* 0x0000000212126812 */ /* 0x000fc800078efcff */
[----:B------:R-:W-:Y:S01]  /*0f70*/  LOP3.LUT R18, R18, 0xfffffffb, RZ, 0xc0, !PT ;  /* 0xfffffffb12127812 */ /* 0x000fe200078ec0ff */
[----:B0-----:R-:W-:-:S05]  /*0f80*/  IMAD.WIDE R100, R189, 0x4, R100 ;  /* 0x00000004bd647825 */ /* 0x001fca00078e0264 */
[----:B-----5:R0:W5:Y:S01]  /*0f90*/  LDG.E R125, desc[UR8][R100.64] ;  /* 0x00000008647d7981 */ /* 0x020162000c1e1900 */
[----:B---3--:R-:W-:Y:S01]  /*0fa0*/  LOP3.LUT R102, R102, 0x1f, RZ, 0xc0, !PT ;  /* 0x0000001f66667812 */ /* 0x008fe200078ec0ff */
[----:B------:R-:W-:Y:S01]  /*0fb0*/  BSSY.RECONVERGENT B1, `(.L_x_5773) ;  /* 0x0000045000017945 */ /* 0x000fe20003800200 */
[----:B------:R-:W-:Y:S02]  /*0fc0*/  @P4 LOP3.LUT R18, R18, 0x4, RZ, 0xfc, !PT ;  /* 0x0000000412124812 */ /* 0x000fe400078efcff */
[----:B------:R-:W-:Y:S02]  /*0fd0*/  CS2R R162, SRZ ;  /* 0x0000000000a27805 */ /* 0x000fe4000001ff00 */
[C---:B------:R-:W-:Y:S02]  /*0fe0*/  ISETP.GE.U32.AND P5, PT, R13.reuse, 0x40, PT ;  /* 0x000000400d00780c */ /* 0x040fe40003fa6070 */
[----:B------:R-:W-:Y:S02]  /*0ff0*/  LOP3.LUT R18, R18, 0xfffffff7, RZ, 0xc0, !PT ;  /* 0xfffffff712127812 */ /* 0x000fe400078ec0ff */
[----:B------:R-:W-:-:S02]  /*1000*/  ISETP.GE.U32.AND P2, PT, R13, 0x60, PT ;  /* 0x000000600d00780c */ /* 0x000fc40003f46070 */
[----:B0-----:R-:W-:Y:S02]  /*1010*/  SHF.R.S32.HI R100, RZ, 0x1f, R12 ;  /* 0x0000001fff647819 */ /* 0x001fe4000001140c */
        /* <DEDUP_REMOVED lines=10> */
[----:B------:R-:W4:Y:S04]  /*10c0*/  LDL.S16 R191, [R1+0x3a] ;  /* 0x00003a0001bf7983 */ /* 0x000f280000100600 */
[----:B------:R-:W4:Y:S01]  /*10d0*/  LDL.S16 R190, [R1+0x38] ;  /* 0x0000380001be7983 */ /* 0x000f220000100600 */
[----:B------:R-:W-:-:S02]  /*10e0*/  ISETP.NE.U32.AND P0, PT, RZ, UR10, PT ;  /* 0x0000000aff007c0c */ /* 0x000fc4000bf05070 */
[----:B------:R-:W-:Y:S01]  /*10f0*/  ISETP.NE.U32.AND P1, PT, RZ, UR20, PT ;  /* 0x00000014ff007c0c */ /* 0x000fe2000bf25070 */
[----:B------:R-:W1:Y:S01]  /*1100*/  LDC.64 R162, c[0x0][0x3b0] ;  /* 0x0000ec00ffa27b82 */ /* 0x000e620000000a00 */
[----:B------:R-:W-:Y:S02]  /*1110*/  ISETP.NE.AND.EX P0, PT, RZ, UR11, PT, P0 ;  /* 0x0000000bff007c0c */ /* 0x000fe4000bf05300 */
[----:B------:R-:W-:Y:S01]  /*1120*/  ISETP.NE.AND.EX P1, PT, RZ, UR21, PT, P1 ;  /* 0x00000015ff007c0c */ /* 0x000fe2000bf25310 */
[----:B0-----:R-:W-:-:S06]  /*1130*/  IMAD.WIDE.U32 R104, R12, 0x10, R104 ;  /* 0x000000100c687825 */ /* 0x001fcc00078e0068 */
[----:B------:R-:W4:Y:S04]  /*1140*/  LDG.E.128 R104, desc[UR8][R104.64] ;  /* 0x0000000868687981 */ /* 0x000f28000c1e1d00 */
[----:B------:R-:W0:Y:S01]  /*1150*/  @P0 LDC.64 R32, c[0x0][0x3b8] ;  /* 0x0000ee00ff200b82 */ /* 0x000e220000000a00 */
[----:B-1----:R-:W-:-:S06]  /*1160*/  IMAD.WIDE.U32 R100, R12, 0x10, R100 ;  /* 0x000000100c647825 */ /* 0x002fcc00078e0064 */
[----:B------:R-:W4:Y:S01]  /*1170*/  LDG.E.128 R100, desc[UR8][R100.64] ;  /* 0x0000000864647981 */ /* 0x000f22000c1e1d00 */
[----:B------:R-:W1:Y:S01]  /*1180*/  @P1 LDC.64 R114, c[0x0][0x438] ;  /* 0x00010e00ff721b82 */ /* 0x000e620000000a00 */
[----:B0-----:R-:W-:-:S05]  /*1190*/  @P0 IMAD.WIDE.U32 R32, R12, 0x4, R32 ;  /* 0x000000040c200825 */ /* 0x001fca00078e0020 */
[----:B------:R1:W5:Y:S02]  /*11a0*/  @P0 LDG.E R11, desc[UR8][R32.64] ;  /* 0x00000008200b0981 */ /* 0x000364000c1e1900 */
[----:B-1----:R-:W-:-:S05]  /*11b0*/  @P1 IMAD.WIDE.U32 R32, R12, 0x10, R114 ;  /* 0x000000100c201825 */ /* 0x002fca00078e0072 */
[----:B------:R0:W5:Y:S02]  /*11c0*/  @P1 LDG.E.128 R56, desc[UR8][R32.64] ;  /* 0x0000000820381981 */ /* 0x000164000c1e1d00 */
[----:B0-----:R-:W-:-:S05]  /*11d0*/  IMAD.WIDE.U32 R32, R12, 0x4, R162 ;  /* 0x000000040c207825 */ /* 0x001fca00078e00a2 */
[----:B------:R2:W5:Y:S01]  /*11e0*/  LDG.E R10, desc[UR8][R32.64] ;  /* 0x00000008200a7981 */ /* 0x000562000c1e1900 */
[----:B------:R-:W-:Y:S01]  /*11f0*/  IADD3 R188, PT, PT, R12, 0x20, RZ ;  /* 0x000000200cbc7810 */ /* 0x000fe20007ffe0ff */
[----:B--2---:R-:W-:Y:S02]  /*1200*/  HADD2.F32 R33, -RZ, R43.H0_H0 ;  /* 0x2000002bff217230 */ /* 0x004fe40000004100 */
[----:B---3--:R-:W-:Y:S02]  /*1210*/  HADD2.F32 R44, -RZ, R124.H0_H0 ;  /* 0x2000007cff2c7230 */ /* 0x008fe40000004100 */
[----:B----4-:R-:W-:Y:S02]  /*1220*/  HADD2.F32 R115, -RZ, R191.H0_H0 ;  /* 0x200000bfff737230 */ /* 0x010fe40000004100 */
[----:B------:R-:W-:Y:S02]  /*1230*/  HADD2.F32 R124, -RZ, R190.H0_H0 ;  /* 0x200000beff7c7230 */ /* 0x000fe40000004100 */
[C---:B------:R-:W-:Y:S01]  /*1240*/  FADD.FTZ R0, -R161.reuse, R104 ;  /* 0x00000068a1007221 */ /* 0x040fe20000010100 */
[----:B------:R-:W-:-:S03]  /*1250*/  FADD.FTZ R32, -R161, R105 ;  /* 0x00000069a1207221 */ /* 0x000fc60000010100 */
[C---:B-----5:R-:W-:Y:S01]  /*1260*/  FMUL.FTZ R0, R125.reuse, R0 ;  /* 0x000000007d007220 */ /* 0x060fe20000410000 */
[----:B------:R-:W-:Y:S01]  /*1270*/  FMUL.FTZ R32, R125, R32 ;  /* 0x000000207d207220 */ /* 0x000fe20000410000 */
[----:B------:R-:W-:Y:S01]  /*1280*/  FMUL.FTZ R33, R100, R33 ;  /* 0x0000002164217220 */ /* 0x000fe20000410000 */
[----:B------:R-:W-:Y:S01]  /*1290*/  FADD.FTZ R204, R204, R100 ;  /* 0x00000064cccc7221 */ /* 0x000fe20000010000 */
[----:B------:R-:W-:Y:S01]  /*12a0*/  FFMA.FTZ R244, R100, R0, R244 ;  /* 0x0000000064f47223 */ /* 0x000fe200000100f4 */
[----:B------:R-:W-:Y:S01]  /*12b0*/  FADD.FTZ R205, R205, R101 ;  /* 0x00000065cdcd7221 */ /* 0x000fe20000010000 */
[C---:B------:R-:W-:Y:S01]  /*12c0*/  FFMA.FTZ R245, R101.reuse, R32, R245 ;  /* 0x0000002065f57223 */ /* 0x040fe200000100f5 */
[----:B------:R-:W-:Y:S01]  /*12d0*/  FMUL.FTZ R44, R101, R44 ;  /* 0x0000002c652c7220 */ /* 0x000fe20000410000 */
[C---:B------:R-:W-:Y:S01]  /*12e0*/  FADD.FTZ R43, -R161.reuse, R106 ;  /* 0x0000006aa12b7221 */ /* 0x040fe20000010100 */
[----:B------:R-:W-:Y:S01]  /*12f0*/  FADD.FTZ R100, RZ, R33 ;  /* 0x00000021ff647221 */ /* 0x000fe20000010000 */
[----:B------:R-:W-:Y:S01]  /*1300*/  FFMA.FTZ R101, R0, R33, RZ ;  /* 0x0000002100657223 */ /* 0x000fe200000100ff */
[----:B------:R-:W-:Y:S01]  /*1310*/  FADD.FTZ R107, -R161, R107 ;  /* 0x0000006ba16b7221 */ /* 0x000fe20000010100 */
        /* <DEDUP_REMOVED lines=14> */
.L_x_5774:
[----:B------:R-:W-:Y:S05]  /*1400*/  BSYNC.RECONVERGENT B1 ;  /* 0x0000000000017941 */ /* 0x000fea0003800200 */
.L_x_5773:
[----:B------:R-:W-:Y:S04]  /*1410*/  BSSY.RECONVERGENT B1, `(.L_x_5775) ;  /* 0x000003a000017945 */ /* 0x000fe80003800200 */
[----:B------:R-:W-:Y:S05]  /*1420*/  @!P5 BRA `(.L_x_5776) ;  /* 0x0000000000e0d947 */ /* 0x000fea0003800000 */
[----:B------:R-:W0:Y:S01]  /*1430*/  LDC.64 R104, c[0x0][0x3a8] ;  /* 0x0000ea00ff687b82 */ /* 0x000e220000000a00 */
[----:B------:R-:W2:Y:S04]  /*1440*/  LDL.S16 R41, [R1+0x36] ;  /* 0x0000360001297983 */ /* 0x000ea80000100600 */
[----:B------:R-:W3:Y:S03]  /*1450*/  LDL.S16 R123, [R1+0x34] ;  /* 0x00003400017b7983 */ /* 0x000ee60000100600 */
[----:B------:R-:W1:Y:S01]  /*1460*/  LDC.64 R100, c[0x0][0x428] ;  /* 0x00010a00ff647b82 */ /* 0x000e620000000a00 */
[----:B------:R-:W4:Y:S04]  /*1470*/  LDL.S16 R191, [R1+0x32] ;  /* 0x0000320001bf7983 */ /* 0x000f280000100600 */
[----:B------:R-:W4:Y:S01]  /*1480*/  LDL.S16 R190, [R1+0x30] ;  /* 0x0000300001be7983 */ /* 0x000f220000100600 */
[----:B------:R-:W-:-:S02]  /*1490*/  ISETP.NE.U32.AND P0, PT, RZ, UR10, PT ;  /* 0x0000000aff007c0c */ /* 0x000fc4000bf05070 */
[----:B------:R-:W1:Y:S02]  /*14a0*/  LDC.64 R112, c[0x0][0x3b0] ;  /* 0x0000ec00ff707b82 */ /* 0x000e640000000a00 */
[----:B------:R-:W-:Y:S01]  /*14b0*/  ISETP.NE.AND.EX P0, PT, RZ, UR11, PT, P0 ;  /* 0x0000000bff007c0c */ /* 0x000fe2000bf05300 */
[----:B0-----:R-:W-:-:S06]  /*14c0*/  IMAD.WIDE.U32 R104, R188, 0x10, R104 ;  /* 0x00000010bc687825 */ /* 0x001fcc00078e0068 */
[----:B------:R-:W4:Y:S06]  /*14d0*/  LDG.E.128 R104, desc[UR8][R104.64] ;  /* 0x0000000868687981 */ /* 0x000f2c000c1e1d00 */
[----:B------:R-:W0:Y:S01]  /*14e0*/  @P0 LDC.64 R30, c[0x0][0x3b8] ;  /* 0x0000ee00ff1e0b82 */ /* 0x000e220000000a00 */
[----:B-1----:R-:W-:-:S06]  /*14f0*/  IMAD.WIDE.U32 R100, R188, 0x10, R100 ;  /* 0x00000010bc647825 */ /* 0x002fcc00078e0064 */
[----:B------:R-:W4:Y:S01]  /*1500*/  LDG.E.128 R100, desc[UR8][R100.64] ;  /* 0x0000000864647981 */ /* 0x000f22000c1e1d00 */
[----:B0-----:R-:W-:-:S05]  /*1510*/  @P0 IMAD.WIDE.U32 R30, R188, 0x4, R30 ;  /* 0x00000004bc1e0825 */ /* 0x001fca00078e001e */
[----:B------:R0:W5:Y:S01]  /*1520*/  @P0 LDG.E R9, desc[UR8][R30.64] ;  /* 0x000000081e090981 */ /* 0x000162000c1e1900 */
[----:B------:R-:W-:-:S04]  /*1530*/  ISETP.NE.U32.AND P0, PT, RZ, UR20, PT ;  /* 0x00000014ff007c0c */ /* 0x000fc8000bf05070 */
[----:B------:R-:W-:-:S13]  /*1540*/  ISETP.NE.AND.EX P0, PT, RZ, UR21, PT, P0 ;  /* 0x00000015ff007c0c */ /* 0x000fda000bf05300 */
[----:B0-----:R-:W0:Y:S02]  /*1550*/  @P0 LDC.64 R30, c[0x0][0x438] ;  /* 0x00010e00ff1e0b82 */ /* 0x001e240000000a00 */
[----:B0-----:R-:W-:-:S05]  /*1560*/  @P0 IMAD.WIDE.U32 R30, R188, 0x10, R30 ;  /* 0x00000010bc1e0825 */ /* 0x001fca00078e001e */
        /* <DEDUP_REMOVED lines=12> */
[----:B------:R-:W-:Y:S02]  /*1630*/  FADD.FTZ R200, R200, R100 ;  /* 0x00000064c8c87221 */ /* 0x000fe40000010000 */
[----:B------:R-:W-:Y:S01]  /*1640*/  FFMA.FTZ R240, R100, R7, R240 ;  /* 0x0000000764f07223 */ /* 0x000fe200000100f0 */
[----:B------:R-:W-:Y:S01]  /*1650*/  FMUL.FTZ R30, R125, R30 ;  /* 0x0000001e7d1e7220 */ /* 0x000fe20000410000 */
[----:B------:R-:W-:Y:S01]  /*1660*/  FADD.FTZ R41, -R161, R106 ;  /* 0x0000006aa1297221 */ /* 0x000fe20000010100 */
        /* <DEDUP_REMOVED lines=20> */
.L_x_5776:
[----:B------:R-:W-:Y:S05]  /*17b0*/  BSYNC.RECONVERGENT B1 ;  /* 0x0000000000017941 */ /* 0x000fea0003800200 */
.L_x_5775:
        /* <DEDUP_REMOVED lines=23> */
[----:B0-----:R-:W-:-:S06]  /*1930*/  IMAD.WIDE.U32 R4, R188, 0x4, R28 ;  /* 0x00000004bc047825 */ /* 0x001fcc00078e001c */
[----:B------:R0:W5:Y:S01]  /*1940*/  LDG.E R5, desc[UR8][R4.64] ;  /* 0x0000000804057981 */ /* 0x000162000c1e1900 */
[----:B------:R-:W-:Y:S01]  /*1950*/  IADD3 R188, PT, PT, R188, 0x20, RZ ;  /* 0x00000020bcbc7810 */ /* 0x000fe20007ffe0ff */
[----:B--2---:R-:W-:Y:S02]  /*1960*/  HADD2.F32 R29, -RZ, R110.H0_H0 ;  /* 0x2000006eff1d7230 */ /* 0x004fe40000004100 */
[----:B---3--:R-:W-:Y:S02]  /*1970*/  HADD2.F32 R40, -RZ, R122.H0_H0 ;  /* 0x2000007aff287230 */ /* 0x008fe40000004100 */
[----:B----4-:R-:W-:Y:S02]  /*1980*/  HADD2.F32 R111, -RZ, R191.H0_H0 ;  /* 0x200000bfff6f7230 */ /* 0x010fe40000004100 */
[----:B------:R-:W-:Y:S02]  /*1990*/  HADD2.F32 R122, -RZ, R190.H0_H0 ;  /* 0x200000beff7a7230 */ /* 0x000fe40000004100 */
[C---:B0-----:R-:W-:Y:S01]  /*19a0*/  FADD.FTZ R4, -R161.reuse, R104 ;  /* 0x00000068a1047221 */ /* 0x041fe20000010100 */
        /* <DEDUP_REMOVED lines=27> */
.L_x_5778:
[----:B------:R-:W-:Y:S05]  /*1b60*/  BSYNC.RECONVERGENT B1 ;  /* 0x0000000000017941 */ /* 0x000fea0003800200 */
.L_x_5777:
[----:B------:R-:W-:Y:S04]  /*1b70*/  BSSY.RECONVERGENT B1, `(.L_x_5779) ;  /* 0x000003a000017945 */ /* 0x000fe80003800200 */
[----:B------:R-:W-:Y:S05]  /*1b80*/  @!P6 BRA `(.L_x_5780) ;  /* 0x0000000000e0e947 */ /* 0x000fea0003800000 */
[----:B------:R-:W2:Y:S01]  /*1b90*/  LDL.S16 R154, [R1+0x26] ;  /* 0x00002600019a7983 */ /* 0x000ea20000100600 */
[----:B------:R-:W-:Y:S01]  /*1ba0*/  ISETP.NE.U32.AND P0, PT, RZ, UR10, PT ;  /* 0x0000000aff007c0c */ /* 0x000fe2000bf05070 */
[----:B------:R-:W0:Y:S02]  /*1bb0*/  LDC.64 R102, c[0x0][0x3a8] ;  /* 0x0000ea00ff667b82 */ /* 0x000e240000000a00 */
[----:B------:R-:W3:Y:S01]  /*1bc0*/  LDL.S16 R191, [R1+0x24] ;  /* 0x0000240001bf7983 */ /* 0x000ee20000100600 */
[----:B------:R-:W-:-:S03]  /*1bd0*/  ISETP.NE.AND.EX P0, PT, RZ, UR11, PT, P0 ;  /* 0x0000000bff007c0c */ /* 0x000fc6000bf05300 */
[----:B------:R-:W4:Y:S02]  /*1be0*/  LDL.S16 R190, [R1+0x22] ;  /* 0x0000220001be7983 */ /* 0x000f240000100600 */
[----:B------:R-:W1:Y:S08]  /*1bf0*/  LDC.64 R104, c[0x0][0x428] ;  /* 0x00010a00ff687b82 */ /* 0x000e700000000a00 */
[----:B------:R-:W0:Y:S08]  /*1c00*/  @P0 LDC.64 R100, c[0x0][0x3b8] ;  /* 0x0000ee00ff640b82 */ /* 0x000e300000000a00 */
[----:B------:R-:W1:Y:S01]  /*1c10*/  LDC.64 R152, c[0x0][0x3b0] ;  /* 0x0000ec00ff987b82 */ /* 0x000e620000000a00 */
[----:B0-----:R-:W-:-:S05]  /*1c20*/  @P0 IMAD.WIDE.U32 R100, R188, 0x4, R100 ;  /* 0x00000004bc640825 */ /* 0x001fca00078e0064 */
[----:B------:R0:W5:Y:S01]  /*1c30*/  @P0 LDG.E R3, desc[UR8][R100.64] ;  /* 0x0000000864030981 */ /* 0x000162000c1e1900 */
[----:B------:R-:W-:Y:S01]  /*1c40*/  ISETP.NE.U32.AND P0, PT, RZ, UR20, PT ;  /* 0x00000014ff007c0c */ /* 0x000fe2000bf05070 */
[----:B-1----:R-:W-:-:S03]  /*1c50*/  IMAD.WIDE.U32 R104, R188, 0x10, R104 ;  /* 0x00000010bc687825 */ /* 0x002fc600078e0068 */
[----:B------:R-:W-:-:S03]  /*1c60*/  ISETP.NE.AND.EX P0, PT, RZ, UR21, PT, P0 ;  /* 0x00000015ff007c0c */ /* 0x000fc6000bf05300 */
[----:B------:R-:W4:Y:S01]  /*1c70*/  LDG.E.128 R104, desc[UR8][R104.64] ;  /* 0x0000000868687981 */ /* 0x000f22000c1e1d00 */
[----:B0-----:R-:W-:-:S06]  /*1c80*/  IMAD.WIDE.U32 R100, R188, 0x10, R102 ;  /* 0x00000010bc647825 */ /* 0x001fcc00078e0066 */
[----:B------:R-:W4:Y:S03]  /*1c90*/  LDG.E.128 R100, desc[UR8][R100.64] ;  /* 0x0000000864647981 */ /* 0x000f26000c1e1d00 */
[----:B------:R-:W0:Y:S02]  /*1ca0*/  @P0 LDC.64 R108, c[0x0][0x438] ;  /* 0x00010e00ff6c0b82 */ /* 0x000e240000000a00 */
[----:B0-----:R-:W-:-:S05]  /*1cb0*/  @P0 IMAD.WIDE.U32 R108, R188, 0x10, R108 ;  /* 0x00000010bc6c0825 */ /* 0x001fca00078e006c */
[----:B------:R0:W5:Y:S02]  /*1cc0*/  @P0 LDG.E.128 R68, desc[UR8][R108.64] ;  /* 0x000000086c440981 */ /* 0x000164000c1e1d00 */
[----:B0-----:R-:W-:-:S05]  /*1cd0*/  IMAD.WIDE.U32 R108, R188, 0x4, R152 ;  /* 0x00000004bc6c7825 */ /* 0x001fca00078e0098 */
[----:B------:R2:W5:Y:S02]  /*1ce0*/  LDG.E R2, desc[UR8][R108.64] ;  /* 0x000000086c027981 */ /* 0x000564000c1e1900 */
[----:B--2---:R-:W-:Y:S02]  /*1cf0*/  HADD2.F32 R109, -RZ, R154.H0_H0 ;  /* 0x2000009aff6d7230 */ /* 0x004fe40000004100 */
[----:B------:R-:W2:Y:S01]  /*1d00*/  LDL.S16 R154, [R1+0x20] ;  /* 0x00002000019a7983 */ /* 0x000ea20000100600 */
[----:B---3--:R-:W-:Y:S02]  /*1d10*/  HADD2.F32 R134, -RZ, R191.H0_H0 ;  /* 0x200000bfff867230 */ /* 0x008fe40000004100 */
[----:B----4-:R-:W-:Y:S01]  /*1d20*/  HADD2.F32 R153, -RZ, R190.H0_H0 ;  /* 0x200000beff997230 */ /* 0x010fe20000004100 */
[----:B------:R-:W-:Y:S01]  /*1d30*/  IADD3 R188, PT, PT, R188, 0x20, RZ ;  /* 0x00000020bcbc7810 */ /* 0x000fe20007ffe0ff */
[----:B------:R-:W-:Y:S01]  /*1d40*/  FMUL.FTZ R109, R104, R109 ;  /* 0x0000006d686d7220 */ /* 0x000fe20000410000 */
[C---:B------:R-:W-:Y:S01]  /*1d50*/  FADD.FTZ R27, -R161.reuse, R100 ;  /* 0x00000064a11b7221 */ /* 0x040fe20000010100 */
[----:B------:R-:W-:-:S03]  /*1d60*/  FADD.FTZ R101, -R161, R101 ;  /* 0x00000065a1657221 */ /* 0x000fc60000010100 */
[C---:B-----5:R-:W-:Y:S01]  /*1d70*/  FMUL.FTZ R27, R125.reuse, R27 ;  /* 0x0000001b7d1b7220 */ /* 0x060fe20000410000 */
        /* <DEDUP_REMOVED lines=21> */
[----:B--2---:R-:W-:-:S05]  /*1ed0*/  HADD2.F32 R154, -RZ, R154.H0_H0 ;  /* 0x2000009aff9a7230 */ /* 0x004fca0000004100 */
[----:B------:R-:W-:-:S04]  /*1ee0*/  FMUL.FTZ R154, R107, R154 ;  /* 0x0000009a6b9a7220 */ /* 0x000fc80000410000 */
[----:B------:R-:W-:Y:S01]  /*1ef0*/  FADD.FTZ R162, R100, R154 ;  /* 0x0000009a64a27221 */ /* 0x000fe20000010000 */
[----:B------:R-:W-:-:S07]  /*1f00*/  FFMA.FTZ R163, R152, R154, R163 ;  /* 0x0000009a98a37223 */ /* 0x000fce00000100a3 */
.L_x_5780:
[----:B------:R-:W-:Y:S05]  /*1f10*/  BSYNC.RECONVERGENT B1 ;  /* 0x0000000000017941 */ /* 0x000fea0003800200 */
.L_x_5779:
[----:B------:R-:W-:Y:S04]  /*1f20*/  BSSY.RECONVERGENT B1, `(.L_x_5781) ;  /* 0x000003a000017945 */ /* 0x000fe80003800200 */
[----:B------:R-:W-:Y:S05]  /*1f30*/  @!P4 BRA `(.L_x_5782) ;  /* 0x0000000000e0c947 */ /* 0x000fea0003800000 */
        /* <DEDUP_REMOVED lines=8> */
[----:B------:R-:W0:Y:S08]  /*1fc0*/  @P0 LDC.64 R48, c[0x0][0x3b8] ;  /* 0x0000ee00ff300b82 */ /* 0x000e300000000a00 */
[----:B------:R-:W1:Y:S01]  /*1fd0*/  LDC.64 R106, c[0x0][0x3b0] ;  /* 0x0000ec00ff6a7b82 */ /* 0x000e620000000a00 */
[----:B0-----:R-:W-:-:S05]  /*1fe0*/  @P0 IMAD.WIDE.U32 R48, R188, 0x4, R48 ;  /* 0x00000004bc300825 */ /* 0x001fca00078e0030 */
[----:B------:R0:W5:Y:S01]  /*1ff0*/  @P0 LDG.E R14, desc[UR8][R48.64] ;  /* 0x00000008300e0981 */ /* 0x000162000c1e1900 */
[----:B------:R-:W-:Y:S01]  /*2000*/  ISETP.NE.U32.AND P0, PT, RZ, UR20, PT ;  /* 0x00000014ff007c0c */ /* 0x000fe2000bf05070 */
[----:B-1----:R-:W-:-:S03]  /*2010*/  IMAD.WIDE.U32 R100, R188, 0x10, R100 ;  /* 0x00000010bc647825 */ /* 0x002fc600078e0064 */
[----:B------:R-:W-:-:S03]  /*2020*/  ISETP.NE.AND.EX P0, PT, RZ, UR21, PT, P0 ;  /* 0x00000015ff007c0c */ /* 0x000fc6000bf05300 */
[----:B------:R-:W2:Y:S01]  /*2030*/  LDG.E.128 R100, desc[UR8][R100.64] ;  /* 0x0000000864647981 */ /* 0x000ea2000c1e1d00 */
[----:B0-----:R-:W-:-:S06]  /*2040*/  IMAD.WIDE.U32 R48, R188, 0x10, R50 ;  /* 0x00000010bc307825 */ /* 0x001fcc00078e0032 */
[----:B------:R-:W3:Y:S03]  /*2050*/  LDG.E.128 R48, desc[UR8][R48.64] ;  /* 0x0000000830307981 */ /* 0x000ee6000c1e1d00 */
[----:B------:R-:W0:Y:S02]  /*2060*/  @P0 LDC.64 R104, c[0x0][0x438] ;  /* 0x00010e00ff680b82 */ /* 0x000e240000000a00 */
[----:B0-----:R-:W-:-:S05]  /*2070*/  @P0 IMAD.WIDE.U32 R104, R188, 0x10, R104 ;  /* 0x00000010bc680825 */ /* 0x001fca00078e0068 */
[----:B------:R0:W5:Y:S02]  /*2080*/  @P0 LDG.E.128 R52, desc[UR8][R104.64] ;  /* 0x0000000868340981 */ /* 0x000164000c1e1d00 */
[----:B0-----:R-:W-:-:S05]  /*2090*/  IMAD.WIDE.U32 R104, R188, 0x4, R106 ;  /* 0x00000004bc687825 */ /* 0x001fca00078e006a */
[----:B------:R0:W5:Y:S01]  /*20a0*/  LDG.E R15, desc[UR8][R104.64] ;  /* 0x00000008680f7981 */ /* 0x000162000c1e1900 */
[----:B------:R-:W-:Y:S01]  /*20b0*/  IADD3 R188, PT, PT, R188, 0x20, RZ ;  /* 0x00000020bcbc7810 */ /* 0x000fe20007ffe0ff */
[----:B--2---:R-:W-:Y:S01]  /*20c0*/  FADD.FTZ R184, R184, R100 ;  /* 0x00000064b8b87221 */ /* 0x004fe20000010000 */
[C---:B---3--:R-:W-:Y:S01]  /*20d0*/  FADD.FTZ R34, -R161.reuse, R48 ;  /* 0x00000030a1227221 */ /* 0x048fe20000010100 */
[----:B------:R-:W-:Y:S02]  /*20e0*/  HADD2.F32 R48, -RZ, R151.H0_H0 ;  /* 0x20000097ff307230 */ /* 0x000fe40000004100 */
[----:B------:R-:W-:Y:S01]  /*20f0*/  FADD.FTZ R47, -R161, R49 ;  /* 0x00000031a12f7221 */ /* 0x000fe20000010100 */
[----:B-----5:R-:W-:Y:S01]  /*2100*/  FMUL.FTZ R34, R125, R34 ;  /* 0x000000227d227220 */ /* 0x020fe20000410000 */
[----:B------:R-:W-:Y:S02]  /*2110*/  HADD2.F32 R49, -RZ, R155.H0_H0 ;  /* 0x2000009bff317230 */ /* 0x000fe40000004100 */
[C---:B------:R-:W-:Y:S01]  /*2120*/  FMUL.FTZ R48, R100.reuse, R48 ;  /* 0x0000003064307220 */ /* 0x040fe20000410000 */
[----:B------:R-:W-:Y:S01]  /*2130*/  FFMA.FTZ R228, R100, R34, R228 ;  /* 0x0000002264e47223 */ /* 0x000fe200000100e4 */
[----:B------:R-:W-:Y:S01]  /*2140*/  FADD.FTZ R100, -R161, R50 ;  /* 0x00000032a1647221 */ /* 0x000fe20000010100 */
[----:B------:R-:W-:Y:S01]  /*2150*/  FMUL.FTZ R50, R101, R49 ;  /* 0x0000003165327220 */ /* 0x000fe20000410000 */
[----:B----4-:R-:W-:-:S02]  /*2160*/  HADD2.F32 R151, -RZ, R191.H0_H0 ;  /* 0x200000bfff977230 */ /* 0x010fc40000004100 */
[C---:B------:R-:W-:Y:S01]  /*2170*/  FMUL.FTZ R47, R125.reuse, R47 ;  /* 0x0000002f7d2f7220 */ /* 0x040fe20000410000 */
[----:B------:R-:W-:Y:S01]  /*2180*/  FMUL.FTZ R49, R125, R100 ;  /* 0x000000647d317220 */ /* 0x000fe20000410000 */
[----:B------:R-:W-:Y:S01]  /*2190*/  FADD.FTZ R100, R162, R48 ;  /* 0x00000030a2647221 */ /* 0x000fe20000010000 */
[----:B------:R-:W-:Y:S01]  /*21a0*/  FFMA.FTZ R163, R34, R48, R163 ;  /* 0x0000003022a37223 */ /* 0x000fe200000100a3 */
[----:B------:R-:W-:Y:S02]  /*21b0*/  HADD2.F32 R155, -RZ, R190.H0_H0 ;  /* 0x200000beff9b7230 */ /* 0x000fe40000004100 */
        /* <DEDUP_REMOVED lines=15> */
[----:B0-----:R-:W-:-:S07]  /*22b0*/  FFMA.FTZ R163, R51, R155, R163 ;  /* 0x0000009b33a37223 */ /* 0x001fce00000100a3 */
.L_x_5782:
[----:B------:R-:W-:Y:S05]  /*22c0*/  BSYNC.RECONVERGENT B1 ;  /* 0x0000000000017941 */ /* 0x000fea0003800200 */
.L_x_5781:
        /* <DEDUP_REMOVED lines=9> */
[----:B------:R-:W0:Y:S02]  /*2360*/  @P0 LDC.64 R100, c[0x0][0x3b8] ;  /* 0x0000ee00ff640b82 */ /* 0x000e240000000a00 */
        /* <DEDUP_REMOVED lines=11> */
[----:B0-----:R-:W0:Y:S02]  /*2420*/  LDC.64 R190, c[0x0][0x3b0] ;  /* 0x0000ec00ffbe7b82 */ /* 0x001e240000000a00 */
[----:B0-----:R-:W-:-:S05]  /*2430*/  IMAD.WIDE.U32 R190, R188, 0x4, R190 ;  /* 0x00000004bcbe7825 */ /* 0x001fca00078e00be */
[----:B------:R0:W5:Y:S01]  /*2440*/  LDG.E R17, desc[UR8][R190.64] ;  /* 0x00000008be117981 */ /* 0x000162000c1e1900 */
[----:B--2---:R-:W-:-:S03]  /*2450*/  HADD2.F32 R46, -RZ, R156.H0_H0 ;  /* 0x2000009cff2e7230 */ /* 0x004fc60000004100 */
        /* <DEDUP_REMOVED lines=32> */
[----:B0-----:R-:W-:-:S07]  /*2660*/  FFMA.FTZ R163, R149, R156, R163 ;  /* 0x0000009c95a37223 */ /* 0x001fce00000100a3 */
.L_x_5784:
[----:B------:R-:W-:Y:S05]  /*2670*/  BSYNC.RECONVERGENT B1 ;  /* 0x0000000000017941 */ /* 0x000fea0003800200 */
.L_x_5783:
[----:B------:R-:W-:Y:S01]  /*2680*/  ISETP.GE.U32.AND P0, PT, R13, 0xe0, PT ;  /* 0x000000e00d00780c */ /* 0x000fe20003f06070 */
[----:B------:R-:W-:Y:S01]  /*2690*/  BSSY.RECONVERGENT B1, `(.L_x_5785) ;  /* 0x000003c000017945 */ /* 0x000fe20003800200 */
[----:B------:R-:W-:-:S11]  /*26a0*/  LOP3.LUT R18, R18, 0xffffffef, RZ, 0xc0, !PT ;  /* 0xffffffef12127812 */ /* 0x000fd600078ec0ff */
[----:B------:R-:W-:Y:S01]  /*26b0*/  @P0 LOP3.LUT R18, R18, 0x10, RZ, 0xfc, !PT ;  /* 0x0000001012120812 */ /* 0x000fe200078efcff */
[----:B------:R-:W-:Y:S06]  /*26c0*/  @!P0 BRA `(.L_x_5786) ;  /* 0x0000000000e08947 */ /* 0x000fec0003800000 */
        /* <DEDUP_REMOVED lines=10> */
[----:B------:R0:W5:Y:S01]  /*2770*/  @P0 LDG.E.128 R80, desc[UR8][R100.64] ;  /* 0x0000000864500981 */ /* 0x000162000c1e1d00 */
        /* <DEDUP_REMOVED lines=8> */
[----:B------:R0:W5:Y:S02]  /*2800*/  @P0 LDG.E R19, desc[UR8][R116.64] ;  /* 0x0000000874130981 */ /* 0x000164000c1e1900 */
        /* <DEDUP_REMOVED lines=36> */
.L_x_5786:
[----:B------:R-:W-:Y:S05]  /*2a50*/  BSYNC.RECONVERGENT B1 ;  /* 0x0000000000017941 */ /* 0x000fea0003800200 */
.L_x_5785:
        /* <DEDUP_REMOVED lines=15> */
[----:B------:R-:W-:-:S04]  /*2b50*/  ISETP.NE.U32.AND P0, PT, RZ, UR20, PT ;  /* 0x00000014ff007c0c */ /* 0x000fc8000bf05070 */
[----:B------:R-:W-:-:S13]  /*2b60*/  ISETP.NE.AND.EX P0, PT, RZ, UR21, PT, P0 ;  /* 0x00000015ff007c0c */ /* 0x000fda000bf05300 */
[----:B0-----:R-:W0:Y:S02]  /*2b70*/  @P0 LDC.64 R100, c[0x0][0x438] ;  /* 0x00010e00ff640b82 */ /* 0x001e240000000a00 */
[----:B0-----:R-:W-:-:S05]  /*2b80*/  @P0 IMAD.WIDE.U32 R100, R188, 0x10, R100 ;  /* 0x00000010bc640825 */ /* 0x001fca00078e0064 */
[----:B------:R0:W5:Y:S01]  /*2b90*/  @P0 LDG.E.128 R84, desc[UR8][R100.64] ;  /* 0x0000000864540981 */ /* 0x000162000c1e1d00 */
[----:B------:R-:W-:-:S04]  /*2ba0*/  IMAD.WIDE.U32 R104, R188, 0x10, R104 ;  /* 0x00000010bc687825 */ /* 0x000fc800078e0068 */
[C---:B-1----:R-:W-:Y:S02]  /*2bb0*/  IMAD.WIDE.U32 R118, R188.reuse, 0x4, R118 ;  /* 0x00000004bc767825 */ /* 0x042fe400078e0076 */
[----:B------:R-:W4:Y:S01]  /*2bc0*/  LDG.E.128 R104, desc[UR8][R104.64] ;  /* 0x0000000868687981 */ /* 0x000f22000c1e1d00 */
[----:B0-----:R-:W0:Y:S03]  /*2bd0*/  LDC.64 R100, c[0x0][0x3a8] ;  /* 0x0000ea00ff647b82 */ /* 0x001e260000000a00 */
[----:B------:R2:W5:Y:S01]  /*2be0*/  LDG.E R22, desc[UR8][R118.64] ;  /* 0x0000000876167981 */ /* 0x000562000c1e1900 */
[----:B0-----:R-:W-:-:S06]  /*2bf0*/  IMAD.WIDE.U32 R100, R188, 0x10, R100 ;  /* 0x00000010bc647825 */ /* 0x001fcc00078e0064 */
[----:B------:R-:W4:Y:S01]  /*2c00*/  LDG.E.128 R100, desc[UR8][R100.64] ;  /* 0x0000000864647981 */ /* 0x000f22000c1e1d00 */
[----:B--2---:R-:W-:-:S03]  /*2c10*/  HADD2.F32 R118, -RZ, R158.H0_H0 ;  /* 0x2000009eff767230 */ /* 0x004fc60000004100 */
[----:B------:R-:W2:Y:S01]  /*2c20*/  LDL.S16 R158, [R1] ;  /* 0x00000000019e7983 */ /* 0x000ea20000100600 */
[----:B---3--:R-:W-:Y:S02]  /*2c30*/  HADD2.F32 R128, -RZ, R191.H0_H0 ;  /* 0x200000bfff807230 */ /* 0x008fe40000004100 */
[----:B----4-:R-:W-:Y:S01]  /*2c40*/  HADD2.F32 R146, -RZ, R190.H0_H0 ;  /* 0x200000beff927230 */ /* 0x010fe20000004100 */
[----:B------:R-:W-:Y:S01]  /*2c50*/  IADD3 R188, PT, PT, R188, 0x20, RZ ;  /* 0x00000020bcbc7810 */ /* 0x000fe20007ffe0ff */
[----:B------:R-:W-:Y:S01]  /*2c60*/  FMUL.FTZ R118, R104, R118 ;  /* 0x0000007668767220 */ /* 0x000fe20000410000 */
[----:B------:R-:W-:Y:S02]  /*2c70*/  FMUL.FTZ R128, R105, R128 ;  /* 0x0000008069807220 */ /* 0x000fe40000410000 */
[----:B------:R-:W-:Y:S01]  /*2c80*/  FMUL.FTZ R146, R106, R146 ;  /* 0x000000926a927220 */ /* 0x000fe20000410000 */
[----:B------:R-:W-:Y:S01]  /*2c90*/  FADD.FTZ R172, R172, R104 ;  /* 0x00000068acac7221 */ /* 0x000fe20000010000 */
[----:B------:R-:W-:Y:S01]  /*2ca0*/  FADD.FTZ R173, R173, R105 ;  /* 0x00000069adad7221 */ /* 0x000fe20000010000 */
[----:B------:R-:W-:Y:S01]  /*2cb0*/  FADD.FTZ R174, R174, R106 ;  /* 0x0000006aaeae7221 */ /* 0x000fe20000010000 */
[----:B------:R-:W-:Y:S01]  /*2cc0*/  FADD.FTZ R175, R175, R107 ;  /* 0x0000006bafaf7221 */ /* 0x000fe20000010000 */
[C---:B------:R-:W-:Y:S01]  /*2cd0*/  FADD.FTZ R37, -R161.reuse, R100 ;  /* 0x00000064a1257221 */ /* 0x040fe20000010100 */
[----:B------:R-:W-:-:S03]  /*2ce0*/  FADD.FTZ R101, -R161, R101 ;  /* 0x00000065a1657221 */ /* 0x000fc60000010100 */
[C---:B-----5:R-:W-:Y:S01]  /*2cf0*/  FMUL.FTZ R37, R125.reuse, R37 ;  /* 0x000000257d257220 */ /* 0x060fe20000410000 */
[----:B------:R-:W-:Y:S01]  /*2d00*/  FMUL.FTZ R119, R125, R101 ;  /* 0x000000657d777220 */ /* 0x000fe20000410000 */
[----:B------:R-:W-:Y:S01]  /*2d10*/  FADD.FTZ R102, -R161, R102 ;  /* 0x00000066a1667221 */ /* 0x000fe20000010100 */
[----:B------:R-:W-:Y:S01]  /*2d20*/  FADD.FTZ R100, R162, R118 ;  /* 0x00000076a2647221 */ /* 0x000fe20000010000 */
[----:B------:R-:W-:Y:S01]  /*2d30*/  FFMA.FTZ R163, R37, R118, R163 ;  /* 0x0000007625a37223 */ /* 0x000fe200000100a3 */
[----:B------:R-:W-:Y:S01]  /*2d40*/  FADD.FTZ R103, -R161, R103 ;  /* 0x00000067a1677221 */ /* 0x000fe20000010100 */
[----:B------:R-:W-:Y:S01]  /*2d50*/  FMUL.FTZ R127, R125, R102 ;  /* 0x000000667d7f7220 */ /* 0x000fe20000410000 */
[----:B------:R-:W-:Y:S01]  /*2d60*/  FADD.FTZ R100, R100, R128 ;  /* 0x0000008064647221 */ /* 0x000fe20000010000 */
[----:B------:R-:W-:Y:S01]  /*2d70*/  FFMA.FTZ R163, R119, R128, R163 ;  /* 0x0000008077a37223 */ /* 0x000fe200000100a3 */
[----:B------:R-:W-:Y:S02]  /*2d80*/  FMUL.FTZ R145, R125, R103 ;  /* 0x000000677d917220 */ /* 0x000fe40000410000 */
[----:B------:R-:W-:Y:S01]  /*2d90*/  FADD.FTZ R100, R100, R146 ;  /* 0x0000009264647221 */ /* 0x000fe20000010000 */
[----:B------:R-:W-:Y:S01]  /*2da0*/  FFMA.FTZ R163, R127, R146, R163 ;  /* 0x000000927fa37223 */ /* 0x000fe200000100a3 */
[----:B------:R-:W-:Y:S01]  /*2db0*/  FFMA.FTZ R216, R104, R37, R216 ;  /* 0x0000002568d87223 */ /* 0x000fe200000100d8 */
[----:B------:R-:W-:Y:S01]  /*2dc0*/  FFMA.FTZ R217, R105, R119, R217 ;  /* 0x0000007769d97223 */ /* 0x000fe200000100d9 */
[----:B------:R-:W-:Y:S01]  /*2dd0*/  FFMA.FTZ R218, R106, R127, R218 ;  /* 0x0000007f6ada7223 */ /* 0x000fe200000100da */
[----:B------:R-:W-:Y:S01]  /*2de0*/  FFMA.FTZ R219, R107, R145, R219 ;  /* 0x000000916bdb7223 */ /* 0x000fe200000100db */
[----:B--2---:R-:W-:-:S05]  /*2df0*/  HADD2.F32 R158, -RZ, R158.H0_H0 ;  /* 0x2000009eff9e7230 */ /* 0x004fca0000004100 */
[----:B------:R-:W-:-:S04]  /*2e00*/  FMUL.FTZ R158, R107, R158 ;  /* 0x0000009e6b9e7220 */ /* 0x000fc80000410000 */
[----:B------:R-:W-:Y:S01]  /*2e10*/  FADD.FTZ R162, R100, R158 ;  /* 0x0000009e64a27221 */ /* 0x000fe20000010000 */
[----:B------:R-:W-:-:S07]  /*2e20*/  FFMA.FTZ R163, R145, R158, R163 ;  /* 0x0000009e91a37223 */ /* 0x000fce00000100a3 */
.L_x_5788:
[----:B------:R-:W-:Y:S05]  /*2e30*/  BSYNC.RECONVERGENT B1 ;  /* 0x0000000000017941 */ /* 0x000fea0003800200 */
.L_x_5787:
[----:B------:R-:W-:Y:S01]  /*2e40*/  ISETP.GE.U32.AND P3, PT, R13, 0x120, PT ;  /* 0x000001200d00780c */ /* 0x000fe20003f66070 */
[----:B------:R-:W-:-:S12]  /*2e50*/  BSSY.RECONVERGENT B1, `(.L_x_5789) ;  /* 0x0000036000017945 */ /* 0x000fd80003800200 */
[----:B------:R-:W-:Y:S05]  /*2e60*/  @!P3 BRA `(.L_x_5790) ;  /* 0x0000000000d0b947 */ /* 0x000fea0003800000 */
[----:B------:R-:W-:Y:S01]  /*2e70*/  ISETP.NE.U32.AND P0, PT, RZ, UR10, PT ;  /* 0x0000000aff007c0c */ /* 0x000fe2000bf05070 */
[----:B------:R-:W0:Y:S03]  /*2e80*/  LDC.64 R104, c[0x0][0x428] ;  /* 0x00010a00ff687b82 */ /* 0x000e260000000a00 */
[----:B------:R-:W-:-:S05]  /*2e90*/  ISETP.NE.AND.EX P0, PT, RZ, UR11, PT, P0 ;  /* 0x0000000bff007c0c */ /* 0x000fca000bf05300 */
[----:B------:R-:W1:Y:S08]  /*2ea0*/  LDC.64 R120, c[0x0][0x3b0] ;  /* 0x0000ec00ff787b82 */ /* 0x000e700000000a00 */
[----:B------:R-:W2:Y:S02]  /*2eb0*/  @P0 LDC.64 R100, c[0x0][0x3b8] ;  /* 0x0000ee00ff640b82 */ /* 0x000ea40000000a00 */
[----:B--2---:R-:W-:-:S05]  /*2ec0*/  @P0 IMAD.WIDE.U32 R100, R188, 0x4, R100 ;  /* 0x00000004bc640825 */ /* 0x004fca00078e0064 */
[----:B------:R2:W5:Y:S01]  /*2ed0*/  @P0 LDG.E R23, desc[UR8][R100.64] ;  /* 0x0000000864170981 */ /* 0x000562000c1e1900 */
[----:B------:R-:W-:-:S04]  /*2ee0*/  ISETP.NE.U32.AND P0, PT, RZ, UR20, PT ;  /* 0x00000014ff007c0c */ /* 0x000fc8000bf05070 */
[----:B------:R-:W-:-:S13]  /*2ef0*/  ISETP.NE.AND.EX P0, PT, RZ, UR21, PT, P0 ;  /* 0x00000015ff007c0c */ /* 0x000fda000bf05300 */
[----:B--2---:R-:W2:Y:S02]  /*2f00*/  @P0 LDC.64 R100, c[0x0][0x438] ;  /* 0x00010e00ff640b82 */ /* 0x004ea40000000a00 */
[----:B--2---:R-:W-:-:S05]  /*2f10*/  @P0 IMAD.WIDE.U32 R100, R188, 0x10, R100 ;  /* 0x00000010bc640825 */ /* 0x004fca00078e0064 */
[----:B------:R2:W5:Y:S01]  /*2f20*/  @P0 LDG.E.128 R88, desc[UR8][R100.64] ;  /* 0x0000000864580981 */ /* 0x000562000c1e1d00 */
[----:B0-----:R-:W-:-:S06]  /*2f30*/  IMAD.WIDE.U32 R104, R188, 0x10, R104 ;  /* 0x00000010bc687825 */ /* 0x001fcc00078e0068 */
[----:B------:R-:W3:Y:S01]  /*2f40*/  LDG.E.128 R104, desc[UR8][R104.64] ;  /* 0x0000000868687981 */ /* 0x000ee2000c1e1d00 */
[----:B--2---:R-:W0:Y:S02]  /*2f50*/  LDC.64 R100, c[0x0][0x3a8] ;  /* 0x0000ea00ff647b82 */ /* 0x004e240000000a00 */
[----:B0-----:R-:W-:-:S06]  /*2f60*/  IMAD.WIDE.U32 R100, R188, 0x10, R100 ;  /* 0x00000010bc647825 */ /* 0x001fcc00078e0064 */
[----:B------:R-:W2:Y:S01]  /*2f70*/  LDG.E.128 R100, desc[UR8][R100.64] ;  /* 0x0000000864647981 */ /* 0x000ea2000c1e1d00 */
[----:B-1----:R-:W-:-:S05]  /*2f80*/  IMAD.WIDE.U32 R120, R188, 0x4, R120 ;  /* 0x00000004bc787825 */ /* 0x002fca00078e0078 */
[----:B------:R0:W5:Y:S01]  /*2f90*/  LDG.E R24, desc[UR8][R120.64] ;  /* 0x0000000878187981 */ /* 0x000162000c1e1900 */
[--C-:B------:R-:W-:Y:S02]  /*2fa0*/  HADD2.F32 R135, -RZ, R252.reuse.H0_H0 ;  /* 0x200000fcff877230 */ /* 0x100fe40000004100 */
[----:B0-----:R-:W-:Y:S02]  /*2fb0*/  HADD2.F32 R120, -RZ, R252.H1_H1 ;  /* 0x300000fcff787230 */ /* 0x001fe40000004100 */
[--C-:B------:R-:W-:Y:S02]  /*2fc0*/  HADD2.F32 R144, -RZ, R251.reuse.H1_H1 ;  /* 0x300000fbff907230 */ /* 0x100fe40000004100 */
[----:B------:R-:W-:Y:S01]  /*2fd0*/  HADD2.F32 R159, -RZ, R251.H0_H0 ;  /* 0x200000fbff9f7230 */ /* 0x000fe20000004100 */
[----:B------:R-:W-:Y:S01]  /*2fe0*/  IADD3 R188, PT, PT, R188, 0x20, RZ ;  /* 0x00000020bcbc7810 */ /* 0x000fe20007ffe0ff */
[----:B---3--:R-:W-:Y:S01]  /*2ff0*/  FMUL.FTZ R120, R104, R120 ;  /* 0x0000007868787220 */ /* 0x008fe20000410000 */
[----:B------:R-:W-:Y:S01]  /*3000*/  FMUL.FTZ R135, R105, R135 ;  /* 0x0000008769877220 */ /* 0x000fe20000410000 */
[----:B------:R-:W-:Y:S01]  /*3010*/  FMUL.FTZ R144, R106, R144 ;  /* 0x000000906a907220 */ /* 0x000fe20000410000 */
[----:B------:R-:W-:Y:S01]  /*3020*/  FMUL.FTZ R159, R107, R159 ;  /* 0x0000009f6b9f7220 */ /* 0x000fe20000410000 */
[----:B------:R-:W-:Y:S01]  /*3030*/  FADD.FTZ R168, R168, R104 ;  /* 0x00000068a8a87221 */ /* 0x000fe20000010000 */
[----:B------:R-:W-:Y:S01]  /*3040*/  FADD.FTZ R169, R169, R105 ;  /* 0x00000069a9a97221 */ /* 0x000fe20000010000 */
[----:B------:R-:W-:Y:S01]  /*3050*/  FADD.FTZ R170, R170, R106 ;  /* 0x0000006aaaaa7221 */ /* 0x000fe20000010000 */
[----:B------:R-:W-:Y:S01]  /*3060*/  FADD.FTZ R171, R171, R107 ;  /* 0x0000006babab7221 */ /* 0x000fe20000010000 */
[C---:B--2---:R-:W-:Y:S01]  /*3070*/  FADD.FTZ R38, -R161.reuse, R100 ;  /* 0x00000064a1267221 */ /* 0x044fe20000010100 */
[----:B------:R-:W-:-:S03]  /*3080*/  FADD.FTZ R101, -R161, R101 ;  /* 0x00000065a1657221 */ /* 0x000fc60000010100 */
[C---:B-----5:R-:W-:Y:S01]  /*3090*/  FMUL.FTZ R38, R125.reuse, R38 ;  /* 0x000000267d267220 */ /* 0x060fe20000410000 */
[----:B------:R-:W-:Y:S01]  /*30a0*/  FMUL.FTZ R121, R125, R101 ;  /* 0x000000657d797220 */ /* 0x000fe20000410000 */
[C---:B------:R-:W-:Y:S01]  /*30b0*/  FADD.FTZ R102, -R161.reuse, R102 ;  /* 0x00000066a1667221 */ /* 0x040fe20000010100 */
        /* <DEDUP_REMOVED lines=13> */
[----:B------:R-:W-:Y:S01]  /*3190*/  FADD.FTZ R162, R100, R159 ;  /* 0x0000009f64a27221 */ /* 0x000fe20000010000 */
[----:B------:R-:W-:-:S07]  /*31a0*/  FFMA.FTZ R163, R143, R159, R163 ;  /* 0x0000009f8fa37223 */ /* 0x000fce00000100a3 */
.L_x_5790:
[----:B------:R-:W-:Y:S05]  /*31b0*/  BSYNC.RECONVERGENT B1 ;  /* 0x0000000000017941 */ /* 0x000fea0003800200 */
.L_x_5789:
        /* <DEDUP_REMOVED lines=20> */
[----:B-1----:R-:W-:-:S04]  /*3300*/  IMAD.WIDE.U32 R138, R188, 0x4, R138 ;  /* 0x00000004bc8a7825 */ /* 0x002fc800078e008a */
[--C-:B------:R-:W-:Y:S01]  /*3310*/  HADD2.F32 R137, -RZ, R250.reuse.H1_H1 ;  /* 0x300000faff897230 */ /* 0x100fe20000004100 */
[----:B------:R0:W5:Y:S01]  /*3320*/  LDG.E R26, desc[UR8][R138.64] ;  /* 0x000000088a1a7981 */ /* 0x000162000c1e1900 */
[--C-:B------:R-:W-:Y:S02]  /*3330*/  HADD2.F32 R142, -RZ, R249.reuse.H1_H1 ;  /* 0x300000f9ff8e7230 */ /* 0x100fe40000004100 */
[----:B0-----:R-:W-:Y:S02]  /*3340*/  HADD2.F32 R139, -RZ, R250.H0_H0 ;  /* 0x200000faff8b7230 */ /* 0x001fe40000004100 */
[----:B------:R-:W-:Y:S02]  /*3350*/  HADD2.F32 R160, -RZ, R249.H0_H0 ;  /* 0x200000f9ffa07230 */ /* 0x000fe40000004100 */
        /* <DEDUP_REMOVED lines=10> */
[----:B-----5:R-:W-:Y:S01]  /*3400*/  FMUL.FTZ R126, R125, R100 ;  /* 0x000000647d7e7220 */ /* 0x020fe20000410000 */
[----:B------:R-:W-:Y:S01]  /*3410*/  FADD.FTZ R102, -R161, R102 ;  /* 0x00000066a1667221 */ /* 0x000fe20000010100 */
[----:B------:R-:W-:Y:S01]  /*3420*/  FMUL.FTZ R138, R125, R101 ;  /* 0x000000657d8a7220 */ /* 0x000fe20000410000 */
[----:B------:R-:W-:Y:S01]  /*3430*/  FADD.FTZ R100, R162, R137 ;  /* 0x00000089a2647221 */ /* 0x000fe20000010000 */
[----:B------:R-:W-:Y:S01]  /*3440*/  FFMA.FTZ R163, R126, R137, R163 ;  /* 0x000000897ea37223 */ /* 0x000fe200000100a3 */
[----:B------:R-:W-:Y:S01]  /*3450*/  FADD.FTZ R103, -R161, R103 ;  /* 0x00000067a1677221 */ /* 0x000fe20000010100 */
[C---:B------:R-:W-:Y:S01]  /*3460*/  FMUL.FTZ R140, R125.reuse, R102 ;  /* 0x000000667d8c7220 */ /* 0x040fe20000410000 */
        /* <DEDUP_REMOVED lines=11> */
.L_x_5792:
[----:B------:R-:W-:Y:S05]  /*3520*/  BSYNC.RECONVERGENT B1 ;  /* 0x0000000000017941 */ /* 0x000fea0003800200 */
.L_x_5791:
        /* <DEDUP_REMOVED lines=23> */
.L_x_5906:
[----:B------:R-:W-:Y:S01]  /*36a0*/  FADD.FTZ R105, R162, R105 ;  /* 0x00000069a2697221 */ /* 0x000fe20000010000 */
        /* <DEDUP_REMOVED lines=25> */
[C---:B-----5:R-:W-:Y:S01]  /*3840*/  FMUL.FTZ R100, R125.reuse, R100 ;  /* 0x000000647d647220 */ /* 0x060fe20000410000 */
[C---:B------:R-:W-:Y:S01]  /*3850*/  FMUL.FTZ R101, R125.reuse, R101 ;  /* 0x000000657d657220 */ /* 0x040fe20000410000 */
[----:B------:R-:W-:Y:S01]  /*3860*/  FMUL.FTZ R102, R125, R102 ;  /* 0x000000667d667220 */ /* 0x000fe20000410000 */
[----:B------:R-:W-:Y:S01]  /*3870*/  FADD.FTZ R103, R124, -R103 ;  /* 0x800000677c677221 */ /* 0x000fe20000010000 */
[----:B------:R-:W-:Y:S01]  /*3880*/  FMUL.FTZ R100, R100, UR13 ;  /* 0x0000000d64647c20 */ /* 0x000fe20008410000 */
[----:B------:R-:W-:Y:S01]  /*3890*/  FMUL.FTZ R101, R101, UR13 ;  /* 0x0000000d65657c20 */ /* 0x000fe20008410000 */
[----:B------:R-:W-:Y:S01]  /*38a0*/  FMUL.FTZ R102, R102, UR13 ;  /* 0x0000000d66667c20 */ /* 0x000fe20008410000 */
[----:B------:R-:W-:-:S02]  /*38b0*/  FMUL.FTZ R103, R125, R103 ;  /* 0x000000677d677220 */ /* 0x000fc40000410000 */
[----:B------:R-:W-:Y:S02]  /*38c0*/  SEL R100, R100, RZ, P6 ;  /* 0x000000ff64647207 */ /* 0x000fe40003000000 */
[----:B------:R-:W-:Y:S01]  /*38d0*/  LOP3.LUT P6, RZ, R10, 0xff00, RZ, 0xc0, !PT ;  /* 0x0000ff000aff7812 */ /* 0x000fe200078cc0ff */
[----:B------:R-:W-:-:S03]  /*38e0*/  FMUL.FTZ R103, R103, UR13 ;  /* 0x0000000d67677c20 */ /* 0x000fc60008410000 */
[----:B------:R-:W-:Y:S02]  /*38f0*/  SEL R101, R101, RZ, P6 ;  /* 0x000000ff65657207 */ /* 0x000fe40003000000 */
[----:B------:R-:W-:-:S04]  /*3900*/  LOP3.LUT P6, RZ, R10, 0xff0000, RZ, 0xc0, !PT ;  /* 0x00ff00000aff7812 */ /* 0x000fc800078cc0ff */
[----:B------:R-:W-:Y:S02]  /*3910*/  SEL R102, R102, RZ, P6 ;  /* 0x000000ff66667207 */ /* 0x000fe40003000000 */
[----:B------:R-:W-:-:S04]  /*3920*/  ISETP.GE.U32.AND P6, PT, R10, 0x1000000, PT ;  /* 0x010000000a00780c */ /* 0x000fc80003fc6070 */
[----:B------:R-:W-:Y:S01]  /*3930*/  SEL R103, R103, RZ, P6 ;  /* 0x000000ff67677207 */ /* 0x000fe20003000000 */
[----:B------:R-:W-:Y:S08]  /*3940*/  BRA `(.L_x_5799) ;  /* 0x0000000c00807947 */ /* 0x000ff00003800000 */
.L_x_5798:
        /* <DEDUP_REMOVED lines=25> */
.L_x_5797:
        /* <DEDUP_REMOVED lines=13> */
[C---:B-----5:R-:W-:Y:S01]  /*3bb0*/  FFMA.FTZ R100, R125.reuse, R100, R56 ;  /* 0x000000647d647223 */ /* 0x060fe20000010038 */
[C---:B------:R-:W-:Y:S01]  /*3bc0*/  FFMA.FTZ R101, R125.reuse, R101, R57 ;  /* 0x000000657d657223 */ /* 0x040fe20000010039 */
[----:B------:R-:W-:Y:S01]  /*3bd0*/  FFMA.FTZ R102, R125, R102, R58 ;  /* 0x000000667d667223 */ /* 0x000fe2000001003a */
[----:B------:R-:W-:Y:S01]  /*3be0*/  FADD.FTZ R103, R124, -R103 ;  /* 0x800000677c677221 */ /* 0x000fe20000010000 */
[----:B------:R-:W-:Y:S01]  /*3bf0*/  FMUL.FTZ R100, R100, UR13 ;  /* 0x0000000d64647c20 */ /* 0x000fe20008410000 */
[----:B------:R-:W-:Y:S01]  /*3c00*/  FMUL.FTZ R101, R101, UR13 ;  /* 0x0000000d65657c20 */ /* 0x000fe20008410000 */
[----:B------:R-:W-:Y:S01]  /*3c10*/  FMUL.FTZ R102, R102, UR13 ;  /* 0x0000000d66667c20 */ /* 0x000fe20008410000 */
[----:B------:R-:W-:-:S02]  /*3c20*/  FFMA.FTZ R103, R125, R103, R59 ;  /* 0x000000677d677223 */ /* 0x000fc4000001003b */
        /* <DEDUP_REMOVED lines=9> */
.L_x_5800:
        /* <DEDUP_REMOVED lines=25> */
.L_x_5796:
        /* <DEDUP_REMOVED lines=16> */
[C---:B-----5:R-:W-:Y:S01]  /*3f50*/  FMUL.FTZ R72, R125.reuse, R72 ;  /* 0x000000487d487220 */ /* 0x060fe20000410000 */
[C---:B------:R-:W-:Y:S01]  /*3f60*/  FMUL.FTZ R73, R125.reuse, R73 ;  /* 0x000000497d497220 */ /* 0x040fe20000410000 */
[----:B------:R-:W-:Y:S01]  /*3f70*/  FADD.FTZ R75, R124, -R75 ;  /* 0x8000004b7c4b7221 */ /* 0x000fe20000010000 */
[----:B------:R-:W-:Y:S01]  /*3f80*/  FMUL.FTZ R74, R125, R74 ;  /* 0x0000004a7d4a7220 */ /* 0x000fe20000410000 */
[----:B------:R-:W-:Y:S01]  /*3f90*/  FMUL.FTZ R72, R72, UR13 ;  /* 0x0000000d48487c20 */ /* 0x000fe20008410000 */
[----:B------:R-:W-:Y:S01]  /*3fa0*/  FMUL.FTZ R73, R73, UR13 ;  /* 0x0000000d49497c20 */ /* 0x000fe20008410000 */
[----:B------:R-:W-:Y:S01]  /*3fb0*/  FMUL.FTZ R75, R125, R75 ;  /* 0x0000004b7d4b7220 */ /* 0x000fe20000410000 */
[----:B------:R-:W-:-:S02]  /*3fc0*/  FMUL.FTZ R74, R74, UR13 ;  /* 0x0000000d4a4a7c20 */ /* 0x000fc40008410000 */
[----:B------:R-:W-:Y:S01]  /*3fd0*/  SEL R100, R72, RZ, P6 ;  /* 0x000000ff48647207 */ /* 0x000fe20003000000 */
[----:B------:R-:W-:Y:S01]  /*3fe0*/  FMUL.FTZ R75, R75, UR13 ;  /* 0x0000000d4b4b7c20 */ /* 0x000fe20008410000 */
[----:B------:R-:W-:-:S04]  /*3ff0*/  LOP3.LUT P6, RZ, R11, 0xff, RZ, 0xc0, !PT ;  /* 0x000000ff0bff7812 */ /* 0x000fc800078cc0ff */
[----:B------:R-:W-:Y:S02]  /*4000*/  SEL R72, R72, RZ, P6 ;  /* 0x000000ff48487207 */ /* 0x000fe40003000000 */
        /* <DEDUP_REMOVED lines=8> */
[----:B------:R-:W-:-:S04]  /*4090*/  ISETP.GE.U32.AND P6, PT, R10, 0x1000000, PT ;  /* 0x010000000a00780c */ /* 0x000fc80003fc6070 */
[----:B------:R-:W-:Y:S02]  /*40a0*/  SEL R103, R75, RZ, P6 ;  /* 0x000000ff4b677207 */ /* 0x000fe40003000000 */
[----:B------:R-:W-:-:S04]  /*40b0*/  ISETP.GE.U32.AND P6, PT, R11, 0x1000000, PT ;  /* 0x010000000b00780c */ /* 0x000fc80003fc6070 */
[----:B------:R-:W-:Y:S01]  /*40c0*/  SEL R75, R75, RZ, P6 ;  /* 0x000000ff4b4b7207 */ /* 0x000fe20003000000 */
[----:B------:R-:W-:Y:S08]  /*40d0*/  BRA `(.L_x_5799) ;  /* 0x00000004009c7947 */ /* 0x000ff00003800000 */
.L_x_5802:
        /* <DEDUP_REMOVED lines=33> */
.L_x_5801:
        /* <DEDUP_REMOVED lines=13> */
[C---:B-----5:R-:W-:Y:S01]  /*43c0*/  FFMA.FTZ R72, R125.reuse, R72, R56 ;  /* 0x000000487d487223 */ /* 0x060fe20000010038 */
[C---:B------:R-:W-:Y:S01]  /*43d0*/  FFMA.FTZ R73, R125.reuse, R73, R57 ;  /* 0x000000497d497223 */ /* 0x040fe20000010039 */
[----:B------:R-:W-:Y:S01]  /*43e0*/  FADD.FTZ R75, R124, -R75 ;  /* 0x8000004b7c4b7221 */ /* 0x000fe20000010000 */
[----:B------:R-:W-:Y:S01]  /*43f0*/  FFMA.FTZ R74, R125, R74, R58 ;  /* 0x0000004a7d4a7223 */ /* 0x000fe2000001003a */
[----:B------:R-:W-:Y:S01]  /*4400*/  FMUL.FTZ R72, R72, UR13 ;  /* 0x0000000d48487c20 */ /* 0x000fe20008410000 */
[----:B------:R-:W-:Y:S01]  /*4410*/  FMUL.FTZ R73, R73, UR13 ;  /* 0x0000000d49497c20 */ /* 0x000fe20008410000 */
[----:B------:R-:W-:Y:S01]  /*4420*/  FFMA.FTZ R75, R125, R75, R59 ;  /* 0x0000004b7d4b7223 */ /* 0x000fe2000001003b */
        /* <DEDUP_REMOVED lines=18> */
.L_x_5803:
        /* <DEDUP_REMOVED lines=31> */
[----:B------:R-:W-:-:S09]  /*4740*/  SEL R75, R75, RZ, P6 ;  /* 0x000000ff4b4b7207 */ /* 0x000fd20003000000 */
.L_x_5799:
        /* <DEDUP_REMOVED lines=14> */
.L_x_5795:
[----:B------:R-:W-:Y:S05]  /*4830*/  BSYNC.RECONVERGENT B1 ;  /* 0x0000000000017941 */ /* 0x000fea0003800200 */
.L_x_5794:
[----:B------:R-:W-:Y:S04]  /*4840*/  BSSY.RECONVERGENT B1, `(.L_x_5804) ;  /* 0x000010f000017945 */ /* 0x000fe80003800200 */
[----:B------:R-:W-:Y:S05]  /*4850*/  @!P5 BRA `(.L_x_5805) ;  /* 0x000000100034d947 */ /* 0x000fea0003800000 */
[----:B------:R-:W-:Y:S02]  /*4860*/  ISETP.NE.U32.AND P5, PT, RZ, UR10, PT ;  /* 0x0000000aff007c0c */ /* 0x000fe4000bfa5070 */
[----:B------:R-:W-:Y:S02]  /*4870*/  LOP3.LUT R18, R18, 0xfffffffe, RZ, 0xc0, !PT ;  /* 0xfffffffe12127812 */ /* 0x000fe400078ec0ff */
[----:B------:R-:W-:-:S13]  /*4880*/  ISETP.NE.AND.EX P6, PT, RZ, UR11, PT, P5 ;  /* 0x0000000bff007c0c */ /* 0x000fda000bfc5350 */
[----:B------:R-:W-:Y:S01]  /*4890*/  @P6 LOP3.LUT R18, R18, 0x1, RZ, 0xfc, !PT ;  /* 0x0000000112126812 */ /* 0x000fe200078efcff */
[----:B------:R-:W-:Y:S06]  /*48a0*/  @!P6 BRA `(.L_x_5806) ;  /* 0x00000008003ce947 */ /* 0x000fec0003800000 */
[----:B------:R-:W-:-:S04]  /*48b0*/  UISETP.NE.U32.AND UP0, UPT, UR20, URZ, UPT ;  /* 0x000000ff1400728c */ /* 0x000fc8000bf05070 */
[----:B------:R-:W-:-:S09]  /*48c0*/  UISETP.NE.AND.EX UP0, UPT, UR21, URZ, UPT, UP0 ;  /* 0x000000ff1500728c */ /* 0x000fd2000bf05300 */
[----:B------:R-:W-:Y:S05]  /*48d0*/  BRA.U !UP0, `(.L_x_5807) ;  /* 0x0000000508187547 */ /* 0x000fea000b800000 */
[----:B------:R-:W-:-:S04]  /*48e0*/  UISETP.NE.U32.AND UP0, UPT, UR6, URZ, UPT ;  /* 0x000000ff0600728c */ /* 0x000fc8000bf05070 */
[----:B------:R-:W-:-:S06]  /*48f0*/  UISETP.NE.AND.EX UP0, UPT, UR7, URZ, UPT, UP0 ;  /* 0x000000ff0700728c */ /* 0x000fcc000bf05300 */
[----:B------:R-:W-:-:S13]  /*4900*/  PLOP3.LUT P5, PT, PT, PT, UP0, 0x80, 0x8 ;  /* 0x000000000008781c */ /* 0x000fda0003faf008 */
[----:B------:R-:W-:Y:S05]  /*4910*/  @!P5 BRA `(.L_x_5808) ;  /* 0x000000000084d947 */ /* 0x000fea0003800000 */
[-CC-:B0-----:R-:W-:Y:S01]  /*4920*/  FFMA.FTZ R72, R7, R104.reuse, R105.reuse ;  /* 0x0000006807487223 */ /* 0x181fe20000010069 */
        /* <DEDUP_REMOVED lines=32> */
.L_x_5808:
        /* <DEDUP_REMOVED lines=33> */
.L_x_5807:
[----:B0-----:R-:W0:Y:S02]  /*4d40*/  LDC.64 R72, c[0x0][0x478] ;  /* 0x00011e00ff487b82 */ /* 0x001e240000000a00 */
[----:B0-----:R-:W-:-:S04]  /*4d50*/  ISETP.NE.U32.AND P5, PT, R72, RZ, PT ;  /* 0x000000ff4800720c */ /* 0x001fc80003fa5070 */
        /* <DEDUP_REMOVED lines=35> */
.L_x_5810:
        /* <DEDUP_REMOVED lines=33> */
.L_x_5806:
[----:B------:R-:W-:-:S04]  /*51a0*/  UISETP.NE.U32.AND UP0, UPT, UR20, URZ, UPT ;  /* 0x000000ff1400728c */ /* 0x000fc8000bf05070 */
[----:B------:R-:W-:-:S09]  /*51b0*/  UISETP.NE.AND.EX UP0, UPT, UR21, URZ, UPT, UP0 ;  /* 0x000000ff1500728c */ /* 0x000fd2000bf05300 */
[----:B------:R-:W-:Y:S05]  /*51c0*/  BRA.U !UP0, `(.L_x_5811) ;  /* 0x0000000108d87547 */ /* 0x000fea000b800000 */
[----:B0-----:R-:W0:Y:S02]  /*51d0*/  LDC.64 R100, c[0x0][0x478] ;  /* 0x00011e00ff647b82 */ /* 0x001e240000000a00 */
[----:B0-----:R-:W-:-:S04]  /*51e0*/  ISETP.NE.U32.AND P5, PT, R100, RZ, PT ;  /* 0x000000ff6400720c */ /* 0x001fc80003fa5070 */
[----:B------:R-:W-:-:S13]  /*51f0*/  ISETP.NE.AND.EX P5, PT, R101, RZ, PT, P5 ;  /* 0x000000ff6500720c */ /* 0x000fda0003fa5350 */
        /* <DEDUP_REMOVED lines=26> */
.L_x_5812:
        /* <DEDUP_REMOVED lines=25> */
.L_x_5811:
        /* <DEDUP_REMOVED lines=29> */
.L_x_5813:
        /* <DEDUP_REMOVED lines=23> */
[----:B------:R-:W-:-:S09]  /*5870*/  SEL R103, R103, RZ, P6 ;  /* 0x000000ff67677207 */ /* 0x000fd20003000000 */
.L_x_5809:
[----:B------:R-:W0:Y:S01]  /*5880*/  @P5 LDC.64 R106, c[0x0][0x478] ;  /* 0x00011e00ff6a5b82 */ /* 0x000e220000000a00 */
[----:B------:R-:W-:Y:S01]  /*5890*/  LOP3.LUT P6, RZ, R18, 0x1, RZ, 0xc0, !PT ;  /* 0x0000000112ff7812 */ /* 0x000fe200078cc0ff */
        /* <DEDUP_REMOVED lines=9> */
.L_x_5805:
[----:B------:R-:W-:Y:S05]  /*5930*/  BSYNC.RECONVERGENT B1 ;  /* 0x0000000000017941 */ /* 0x000fea0003800200 */
.L_x_5804:
        /* <DEDUP_REMOVED lines=12> */
[-CC-:B0-2---:R-:W-:Y:S01]  /*5a00*/  FFMA.FTZ R72, R4, R104.reuse, R105.reuse ;  /* 0x0000006804487223 */ /* 0x185fe20000010069 */
        /* <DEDUP_REMOVED lines=32> */
.L_x_5818:
        /* <DEDUP_REMOVED lines=33> */
.L_x_5817:
[----:B0-2---:R-:W0:Y:S02]  /*5e20*/  LDC.64 R72, c[0x0][0x478] ;  /* 0x00011e00ff487b82 */ /* 0x005e240000000a00 */
        /* <DEDUP_REMOVED lines=36> */
.L_x_5820:
        /* <DEDUP_REMOVED lines=33> */
.L_x_5816:
[----:B------:R-:W-:-:S04]  /*6280*/  UISETP.NE.U32.AND UP0, UPT, UR20, URZ, UPT ;  /* 0x000000ff1400728c */ /* 0x000fc8000bf05070 */
[----:B------:R-:W-:-:S09]  /*6290*/  UISETP.NE.AND.EX UP0, UPT, UR21, URZ, UPT, UP0 ;  /* 0x000000ff1500728c */ /* 0x000fd2000bf05300 */
[----:B------:R-:W-:Y:S05]  /*62a0*/  BRA.U !UP0, `(.L_x_5821) ;  /* 0x0000000108d87547 */ /* 0x000fea000b800000 */
[----:B0-2---:R-:W0:Y:S02]  /*62b0*/  LDC.64 R100, c[0x0][0x478] ;  /* 0x00011e00ff647b82 */ /* 0x005e240000000a00 */
        /* <DEDUP_REMOVED lines=28> */
.L_x_5822:
        /* <DEDUP_REMOVED lines=25> */
.L_x_5821:
        /* <DEDUP_REMOVED lines=29> */
.L_x_5823:
        /* <DEDUP_REMOVED lines=24> */
.L_x_5819:
        /* <DEDUP_REMOVED lines=10> */
.L_x_5815:
[----:B------:R-:W-:Y:S05]  /*6a00*/  BSYNC.RECONVERGENT B1 ;  /* 0x0000000000017941 */ /* 0x000fea0003800200 */
.L_x_5814:
        /* <DEDUP_REMOVED lines=13> */
[-CC-:B0-23--:R-:W-:Y:S01]  /*6ae0*/  FFMA.FTZ R72, R27, R104.reuse, R105.reuse ;  /* 0x000000681b487223 */ /* 0x18dfe20000010069 */
        /* <DEDUP_REMOVED lines=32> */
.L_x_5828:
        /* <DEDUP_REMOVED lines=33> */
.L_x_5827:
[----:B0-23--:R-:W0:Y:S02]  /*6f00*/  LDC.64 R72, c[0x0][0x478] ;  /* 0x00011e00ff487b82 */ /* 0x00de240000000a00 */
        /* <DEDUP_REMOVED lines=36> */
.L_x_5830:
        /* <DEDUP_REMOVED lines=33> */
.L_x_5826:
[----:B------:R-:W-:-:S04]  /*7360*/  UISETP.NE.U32.AND UP0, UPT, UR20, URZ, UPT ;  /* 0x000000ff1400728c */ /* 0x000fc8000bf05070 */
[----:B------:R-:W-:-:S09]  /*7370*/  UISETP.NE.AND.EX UP0, UPT, UR21, URZ, UPT, UP0 ;  /* 0x000000ff1500728c */ /* 0x000fd2000bf05300 */
[----:B------:R-:W-:Y:S05]  /*7380*/  BRA.U !UP0, `(.L_x_5831) ;  /* 0x0000000108d87547 */ /* 0x000fea000b800000 */
[----:B0-23--:R-:W0:Y:S02]  /*7390*/  LDC.64 R100, c[0x0][0x478] ;  /* 0x00011e00ff647b82 */ /* 0x00de240000000a00 */
        /* <DEDUP_REMOVED lines=28> */
.L_x_5832:
        /* <DEDUP_REMOVED lines=25> */
.L_x_5831:
        /* <DEDUP_REMOVED lines=29> */
.L_x_5833:
        /* <DEDUP_REMOVED lines=24> */
.L_x_5829:
        /* <DEDUP_REMOVED lines=10> */
.L_x_5825:
[----:B------:R-:W-:Y:S05]  /*7ae0*/  BSYNC.RECONVERGENT B1 ;  /* 0x0000000000017941 */ /* 0x000fea0003800200 */
.L_x_5824:
        /* <DEDUP_REMOVED lines=46> */
.L_x_5838:
        /* <DEDUP_REMOVED lines=33> */
.L_x_5837:
[----:B0-234-:R-:W0:Y:S02]  /*7fe0*/  LDC.64 R72, c[0x0][0x478] ;  /* 0x00011e00ff487b82 */ /* 0x01de240000000a00 */
        /* <DEDUP_REMOVED lines=36> */
.L_x_5840:
        /* <DEDUP_REMOVED lines=33> */
.L_x_5836:
        /* <DEDUP_REMOVED lines=32> */
.L_x_5842:
        /* <DEDUP_REMOVED lines=25> */
.L_x_5841:
        /* <DEDUP_REMOVED lines=29> */
.L_x_5843:
        /* <DEDUP_REMOVED lines=24> */
.L_x_5839:
        /* <DEDUP_REMOVED lines=10> */
.L_x_5835:
[----:B------:R-:W-:Y:S05]  /*8bc0*/  BSYNC.RECONVERGENT B1 ;  /* 0x0000000000017941 */ /* 0x000fea0003800200 */
.L_x_5834:
        /* <DEDUP_REMOVED lines=46> */
.L_x_5848:
        /* <DEDUP_REMOVED lines=33> */
.L_x_5847:
        /* <DEDUP_REMOVED lines=37> */
.L_x_5850:
        /* <DEDUP_REMOVED lines=33> */
.L_x_5846:
        /* <DEDUP_REMOVED lines=32> */
.L_x_5852:
        /* <DEDUP_REMOVED lines=25> */
.L_x_5851:
        /* <DEDUP_REMOVED lines=29> */
.L_x_5853:
        /* <DEDUP_REMOVED lines=24> */
.L_x_5849:
        /* <DEDUP_REMOVED lines=10> */
.L_x_5845:
[----:B------:R-:W-:Y:S05]  /*9ca0*/  BSYNC.RECONVERGENT B1 ;  /* 0x0000000000017941 */ /* 0x000fea0003800200 */
.L_x_5844:
        /* <DEDUP_REMOVED lines=46> */
.L_x_5858:
        /* <DEDUP_REMOVED lines=33> */
.L_x_5857:
        /* <DEDUP_REMOVED lines=37> */
.L_x_5860:
        /* <DEDUP_REMOVED lines=33> */
.L_x_5856:
        /* <DEDUP_REMOVED lines=32> */
.L_x_5862:
        /* <DEDUP_REMOVED lines=25> */
.L_x_5861:
        /* <DEDUP_REMOVED lines=29> */
.L_x_5863:
        /* <DEDUP_REMOVED lines=24> */
.L_x_5859:
        /* <DEDUP_REMOVED lines=10> */
.L_x_5855:
[----:B------:R-:W-:Y:S05]  /*ad80*/  BSYNC.RECONVERGENT B1 ;  /* 0x0000000000017941 */ /* 0x000fea0003800200 */
.L_x_5854:
        /* <DEDUP_REMOVED lines=46> */
.L_x_5868:
        /* <DEDUP_REMOVED lines=33> */
.L_x_5867:
        /* <DEDUP_REMOVED lines=37> */
.L_x_5870:
        /* <DEDUP_REMOVED lines=33> */
.L_x_5866:
        /* <DEDUP_REMOVED lines=32> */
.L_x_5872:
        /* <DEDUP_REMOVED lines=25> */
.L_x_5871:
        /* <DEDUP_REMOVED lines=29> */
.L_x_5873:
        /* <DEDUP_REMOVED lines=24> */
.L_x_5869:
        /* <DEDUP_REMOVED lines=10> */
.L_x_5865:
[----:B------:R-:W-:Y:S05]  /*be60*/  BSYNC.RECONVERGENT B1 ;  /* 0x0000000000017941 */ /* 0x000fea0003800200 */
.L_x_5864:
        /* <DEDUP_REMOVED lines=14> */
[----:B------:R-:W-:Y:S01]  /*bf50*/  FFMA.FTZ R98, R136, R104, R105 ;  /* 0x0000006888627223 */ /* 0x000fe20000010069 */
[----:B------:R-:W-:Y:S01]  /*bf60*/  LOP3.LUT P6, RZ, R24, 0xff, RZ, 0xc0, !PT ;  /* 0x000000ff18ff7812 */ /* 0x000fe200078cc0ff */
[----:B------:R-:W-:Y:S01]  /*bf70*/  FADD.FTZ R72, R120, -R72 ;  /* 0x8000004878487221 */ /* 0x000fe20000010000 */
[----:B------:R-:W-:Y:S01]  /*bf80*/  FADD.FTZ R97, R135, -R97 ;  /* 0x8000006187617221 */ /* 0x000fe20000010000 */
[----:B------:R-:W-:Y:S01]  /*bf90*/  LOP3.LUT P5, RZ, R23, 0xff, RZ, 0xc0, !PT ;  /* 0x000000ff17ff7812 */ /* 0x000fe200078ac0ff */
[----:B------:R-:W-:Y:S01]  /*bfa0*/  FADD.FTZ R98, R144, -R98 ;  /* 0x8000006290627221 */ /* 0x000fe20000010000 */
[C---:B-----5:R-:W-:Y:S01]  /*bfb0*/  FFMA.FTZ R96, R125.reuse, R72, R88 ;  /* 0x000000487d607223 */ /* 0x060fe20000010058 */
[----:B------:R-:W-:Y:S01]  /*bfc0*/  FFMA.FTZ R97, R125, R97, R89 ;  /* 0x000000617d617223 */ /* 0x000fe20000010059 */
[----:B------:R-:W-:Y:S01]  /*bfd0*/  FFMA.FTZ R99, R143, R104, R105 ;  /* 0x000000688f637223 */ /* 0x000fe20000010069 */
[----:B------:R-:W-:Y:S01]  /*bfe0*/  FFMA.FTZ R98, R125, R98, R90 ;  /* 0x000000627d627223 */ /* 0x000fe2000001005a */
[----:B------:R-:W-:Y:S01]  /*bff0*/  FMUL.FTZ R72, R96, UR13 ;  /* 0x0000000d60487c20 */ /* 0x000fe20008410000 */
[----:B------:R-:W-:Y:S01]  /*c000*/  FMUL.FTZ R73, R97, UR13 ;  /* 0x0000000d61497c20 */ /* 0x000fe20008410000 */
[----:B------:R-:W-:Y:S01]  /*c010*/  FADD.FTZ R99, R159, -R99 ;  /* 0x800000639f637221 */ /* 0x000fe20000010000 */
[----:B------:R-:W-:-:S02]  /*c020*/  FMUL.FTZ R74, R98, UR13 ;  /* 0x0000000d624a7c20 */ /* 0x000fc40008410000 */
[----:B------:R-:W-:Y:S01]  /*c030*/  SEL R100, R72, RZ, P6 ;  /* 0x000000ff48647207 */ /* 0x000fe20003000000 */
[----:B------:R-:W-:Y:S01]  /*c040*/  FFMA.FTZ R99, R125, R99, R91 ;  /* 0x000000637d637223 */ /* 0x000fe2000001005b */
[----:B------:R-:W-:Y:S02]  /*c050*/  LOP3.LUT P6, RZ, R24, 0xff00, RZ, 0xc0, !PT ;  /* 0x0000ff0018ff7812 */ /* 0x000fe400078cc0ff */
[----:B------:R-:W-:Y:S01]  /*c060*/  SEL R72, R72, RZ, P5 ;  /* 0x000000ff48487207 */ /* 0x000fe20002800000 */
[----:B------:R-:W-:Y:S01]  /*c070*/  FMUL.FTZ R75, R99, UR13 ;  /* 0x0000000d634b7c20 */ /* 0x000fe20008410000 */
[----:B------:R-:W-:Y:S02]  /*c080*/  LOP3.LUT P5, RZ, R23, 0xff00, RZ, 0xc0, !PT ;  /* 0x0000ff0017ff7812 */ /* 0x000fe400078ac0ff */
[----:B------:R-:W-:Y:S02]  /*c090*/  SEL R101, R73, RZ, P6 ;  /* 0x000000ff49657207 */ /* 0x000fe40003000000 */
[----:B------:R-:W-:-:S02]  /*c0a0*/  LOP3.LUT P6, RZ, R24, 0xff0000, RZ, 0xc0, !PT ;  /* 0x00ff000018ff7812 */ /* 0x000fc400078cc0ff */
[----:B------:R-:W-:Y:S02]  /*c0b0*/  SEL R73, R73, RZ, P5 ;  /* 0x000000ff49497207 */ /* 0x000fe40002800000 */
[C---:B------:R-:W-:Y:S02]  /*c0c0*/  LOP3.LUT P5, RZ, R23.reuse, 0xff0000, RZ, 0xc0, !PT ;  /* 0x00ff000017ff7812 */ /* 0x040fe400078ac0ff */
[----:B------:R-:W-:Y:S02]  /*c0d0*/  SEL R102, R74, RZ, P6 ;  /* 0x000000ff4a667207 */ /* 0x000fe40003000000 */
[----:B------:R-:W-:Y:S02]  /*c0e0*/  ISETP.GE.U32.AND P6, PT, R24, 0x1000000, PT ;  /* 0x010000001800780c */ /* 0x000fe40003fc6070 */
[----:B------:R-:W-:Y:S02]  /*c0f0*/  SEL R74, R74, RZ, P5 ;  /* 0x000000ff4a4a7207 */ /* 0x000fe40002800000 */
[----:B------:R-:W-:-:S02]  /*c100*/  ISETP.GE.U32.AND P5, PT, R23, 0x1000000, PT ;  /* 0x010000001700780c */ /* 0x000fc40003fa6070 */
[C---:B------:R-:W-:Y:S02]  /*c110*/  SEL R103, R75.reuse, RZ, P6 ;  /* 0x000000ff4b677207 */ /* 0x040fe40003000000 */
[----:B------:R-:W-:Y:S01]  /*c120*/  SEL R75, R75, RZ, P5 ;  /* 0x000000ff4b4b7207 */ /* 0x000fe20002800000 */
[----:B------:R-:W-:Y:S08]  /*c130*/  BRA `(.L_x_5879) ;  /* 0x0000000c00547947 */ /* 0x000ff00003800000 */
.L_x_5878:
        /* <DEDUP_REMOVED lines=33> */
.L_x_5877:
[----:B0-234-:R-:W0:Y:S02]  /*c350*/  LDC.64 R72, c[0x0][0x478] ;  /* 0x00011e00ff487b82 */ /* 0x01de240000000a00 */
[----:B0-----:R-:W-:-:S04]  /*c360*/  ISETP.NE.U32.AND P3, PT, R72, RZ, PT ;  /* 0x000000ff4800720c */ /* 0x001fc80003f65070 */
[----:B------:R-:W-:-:S13]  /*c370*/  ISETP.NE.AND.EX P3, PT, R73, RZ, PT, P3 ;  /* 0x000000ff4900720c */ /* 0x000fda0003f65330 */
[----:B------:R-:W-:Y:S05]  /*c380*/  @!P3 BRA `(.L_x_5880) ;  /* 0x000000000084b947 */ /* 0x000fea0003800000 */
[-CC-:B------:R-:W-:Y:S01]  /*c390*/  FFMA.FTZ R72, R38, R104.reuse, R105.reuse ;  /* 0x0000006826487223 */ /* 0x180fe20000010069 */
[-CC-:B------:R-:W-:Y:S01]  /*c3a0*/  FFMA.FTZ R97, R121, R104.reuse, R105.reuse ;  /* 0x0000006879617223 */ /* 0x180fe20000010069 */
[----:B------:R-:W-:Y:S01]  /*c3b0*/  FFMA.FTZ R98, R136, R104, R105 ;  /* 0x0000006888627223 */ /* 0x000fe20000010069 */
[----:B------:R-:W-:Y:S01]  /*c3c0*/  LOP3.LUT P6, RZ, R24, 0xff, RZ, 0xc0, !PT ;  /* 0x000000ff18ff7812 */ /* 0x000fe200078cc0ff */
[----:B------:R-:W-:Y:S01]  /*c3d0*/  FADD.FTZ R72, R120, -R72 ;  /* 0x8000004878487221 */ /* 0x000fe20000010000 */
[----:B------:R-:W-:Y:S01]  /*c3e0*/  FADD.FTZ R97, R135, -R97 ;  /* 0x8000006187617221 */ /* 0x000fe20000010000 */
[----:B------:R-:W-:Y:S01]  /*c3f0*/  LOP3.LUT P5, RZ, R23, 0xff, RZ, 0xc0, !PT ;  /* 0x000000ff17ff7812 */ /* 0x000fe200078ac0ff */
[----:B------:R-:W-:Y:S01]  /*c400*/  FADD.FTZ R98, R144, -R98 ;  /* 0x8000006290627221 */ /* 0x000fe20000010000 */
[C---:B-----5:R-:W-:Y:S01]  /*c410*/  FMUL.FTZ R96, R125.reuse, R72 ;  /* 0x000000487d607220 */ /* 0x060fe20000410000 */
[----:B------:R-:W-:Y:S01]  /*c420*/  FMUL.FTZ R97, R125, R97 ;  /* 0x000000617d617220 */ /* 0x000fe20000410000 */
[----:B------:R-:W-:Y:S01]  /*c430*/  FFMA.FTZ R99, R143, R104, R105 ;  /* 0x000000688f637223 */ /* 0x000fe20000010069 */
[----:B------:R-:W-:Y:S01]  /*c440*/  FMUL.FTZ R98, R125, R98 ;  /* 0x000000627d627220 */ /* 0x000fe20000410000 */
[----:B------:R-:W-:Y:S01]  /*c450*/  FMUL.FTZ R72, R96, UR13 ;  /* 0x0000000d60487c20 */ /* 0x000fe20008410000 */
[----:B------:R-:W-:Y:S01]  /*c460*/  FMUL.FTZ R73, R97, UR13 ;  /* 0x0000000d61497c20 */ /* 0x000fe20008410000 */
[----:B------:R-:W-:Y:S01]  /*c470*/  FADD.FTZ R99, R159, -R99 ;  /* 0x800000639f637221 */ /* 0x000fe20000010000 */
[----:B------:R-:W-:-:S02]  /*c480*/  FMUL.FTZ R74, R98, UR13 ;  /* 0x0000000d624a7c20 */ /* 0x000fc40008410000 */
[----:B------:R-:W-:Y:S01]  /*c490*/  SEL R100, R72, RZ, P6 ;  /* 0x000000ff48647207 */ /* 0x000fe20003000000 */
[----:B------:R-:W-:Y:S01]  /*c4a0*/  FMUL.FTZ R99, R125, R99 ;  /* 0x000000637d637220 */ /* 0x000fe20000410000 */
        /* <DEDUP_REMOVED lines=15> */
.L_x_5880:
        /* <DEDUP_REMOVED lines=33> */
.L_x_5876:
        /* <DEDUP_REMOVED lines=21> */
[----:B------:R-:W-:Y:S01]  /*c900*/  LOP3.LUT P5, RZ, R24, 0xff00, RZ, 0xc0, !PT ;  /* 0x0000ff0018ff7812 */ /* 0x000fe200078ac0ff */
[----:B------:R-:W-:Y:S01]  /*c910*/  FFMA.FTZ R99, R125, R99, R91 ;  /* 0x000000637d637223 */ /* 0x000fe2000001005b */
[----:B------:R-:W-:Y:S01]  /*c920*/  FMUL.FTZ R102, R98, UR13 ;  /* 0x0000000d62667c20 */ /* 0x000fe20008410000 */
[----:B------:R-:W-:-:S02]  /*c930*/  SEL R100, R100, RZ, P6 ;  /* 0x000000ff64647207 */ /* 0x000fc40003000000 */
[----:B------:R-:W-:Y:S01]  /*c940*/  SEL R101, R101, RZ, P5 ;  /* 0x000000ff65657207 */ /* 0x000fe20002800000 */
[----:B------:R-:W-:Y:S01]  /*c950*/  FMUL.FTZ R103, R99, UR13 ;  /* 0x0000000d63677c20 */ /* 0x000fe20008410000 */
[C---:B------:R-:W-:Y:S02]  /*c960*/  LOP3.LUT P6, RZ, R24.reuse, 0xff0000, RZ, 0xc0, !PT ;  /* 0x00ff000018ff7812 */ /* 0x040fe400078cc0ff */
[----:B------:R-:W-:Y:S02]  /*c970*/  ISETP.GE.U32.AND P5, PT, R24, 0x1000000, PT ;  /* 0x010000001800780c */ /* 0x000fe40003fa6070 */
[----:B------:R-:W-:Y:S02]  /*c980*/  SEL R102, R102, RZ, P6 ;  /* 0x000000ff66667207 */ /* 0x000fe40003000000 */
[----:B------:R-:W-:Y:S01]  /*c990*/  SEL R103, R103, RZ, P5 ;  /* 0x000000ff67677207 */ /* 0x000fe20002800000 */
[----:B------:R-:W-:Y:S08]  /*c9a0*/  BRA `(.L_x_5879) ;  /* 0x0000000400387947 */ /* 0x000ff00003800000 */
.L_x_5882:
        /* <DEDUP_REMOVED lines=25> */
.L_x_5881:
        /* <DEDUP_REMOVED lines=14> */
[----:B------:R-:W-:Y:S01]  /*cc20*/  LOP3.LUT P6, RZ, R24, 0xff, RZ, 0xc0, !PT ;  /* 0x000000ff18ff7812 */ /* 0x000fe200078cc0ff */
[----:B------:R-:W-:Y:S01]  /*cc30*/  FMUL.FTZ R98, R125, R98 ;  /* 0x000000627d627220 */ /* 0x000fe20000410000 */
[----:B------:R-:W-:Y:S01]  /*cc40*/  FMUL.FTZ R100, R96, UR13 ;  /* 0x0000000d60647c20 */ /* 0x000fe20008410000 */
[----:B------:R-:W-:Y:S01]  /*cc50*/  FMUL.FTZ R101, R97, UR13 ;  /* 0x0000000d61657c20 */ /* 0x000fe20008410000 */
[----:B------:R-:W-:Y:S01]  /*cc60*/  LOP3.LUT P5, RZ, R24, 0xff00, RZ, 0xc0, !PT ;  /* 0x0000ff0018ff7812 */ /* 0x000fe200078ac0ff */
[----:B------:R-:W-:Y:S01]  /*cc70*/  FMUL.FTZ R99, R125, R99 ;  /* 0x000000637d637220 */ /* 0x000fe20000410000 */
        /* <DEDUP_REMOVED lines=9> */
.L_x_5883:
        /* <DEDUP_REMOVED lines=23> */
[----:B------:R-:W-:-:S09]  /*ce80*/  SEL R103, R103, RZ, P5 ;  /* 0x000000ff67677207 */ /* 0x000fd20002800000 */
.L_x_5879:
        /* <DEDUP_REMOVED lines=10> */
.L_x_5875:
[----:B------:R-:W-:Y:S05]  /*cf30*/  BSYNC.RECONVERGENT B1 ;  /* 0x0000000000017941 */ /* 0x000fea0003800200 */
.L_x_5874:
        /* <DEDUP_REMOVED lines=22> */
[----:B------:R-:W-:Y:S01]  /*d0a0*/  FADD.FTZ R99, R160, -R99 ;  /* 0x80000063a0637221 */ /* 0x000fe20000010000 */
[----:B------:R-:W-:Y:S01]  /*d0b0*/  FFMA.FTZ R98, R125, R98, R94 ;  /* 0x000000627d627223 */ /* 0x000fe2000001005e */
[----:B0-234-:R-:W-:Y:S01]  /*d0c0*/  FMUL.FTZ R72, R96, UR13 ;  /* 0x0000000d60487c20 */ /* 0x01dfe20008410000 */
[----:B------:R-:W-:Y:S01]  /*d0d0*/  LOP3.LUT P4, RZ, R25, 0xff, RZ, 0xc0, !PT ;  /* 0x000000ff19ff7812 */ /* 0x000fe2000788c0ff */
[----:B------:R-:W-:Y:S01]  /*d0e0*/  FMUL.FTZ R73, R97, UR13 ;  /* 0x0000000d61497c20 */ /* 0x000fe20008410000 */
[----:B------:R-:W-:Y:S01]  /*d0f0*/  LOP3.LUT P6, RZ, R26, 0xff00, RZ, 0xc0, !PT ;  /* 0x0000ff001aff7812 */ /* 0x000fe200078cc0ff */
[----:B------:R-:W-:Y:S01]  /*d100*/  FFMA.FTZ R99, R125, R99, R95 ;  /* 0x000000637d637223 */ /* 0x000fe2000001005f */
[----:B------:R-:W-:Y:S01]  /*d110*/  SEL R100, R72, RZ, P5 ;  /* 0x000000ff48647207 */ /* 0x000fe20002800000 */
[----:B------:R-:W-:Y:S01]  /*d120*/  FMUL.FTZ R74, R98, UR13 ;  /* 0x0000000d624a7c20 */ /* 0x000fe20008410000 */
[----:B------:R-:W-:Y:S01]  /*d130*/  LOP3.LUT P5, RZ, R25, 0xff00, RZ, 0xc0, !PT ;  /* 0x0000ff0019ff7812 */ /* 0x000fe200078ac0ff */
[----:B------:R-:W-:Y:S01]  /*d140*/  FMUL.FTZ R75, R99, UR13 ;  /* 0x0000000d634b7c20 */ /* 0x000fe20008410000 */
[----:B------:R-:W-:-:S02]  /*d150*/  SEL R72, R72, RZ, P4 ;  /* 0x000000ff48487207 */ /* 0x000fc40002000000 */
[C---:B------:R-:W-:Y:S02]  /*d160*/  LOP3.LUT P4, RZ, R26.reuse, 0xff0000, RZ, 0xc0, !PT ;  /* 0x00ff00001aff7812 */ /* 0x040fe4000788c0ff */
[C---:B------:R-:W-:Y:S02]  /*d170*/  SEL R101, R73.reuse, RZ, P6 ;  /* 0x000000ff49657207 */ /* 0x040fe40003000000 */
[----:B------:R-:W-:Y:S02]  /*d180*/  SEL R73, R73, RZ, P5 ;  /* 0x000000ff49497207 */ /* 0x000fe40002800000 */
[----:B------:R-:W-:Y:S02]  /*d190*/  ISETP.GE.U32.AND P5, PT, R26, 0x1000000, PT ;  /* 0x010000001a00780c */ /* 0x000fe40003fa6070 */
[----:B------:R-:W-:Y:S02]  /*d1a0*/  SEL R102, R74, RZ, P4 ;  /* 0x000000ff4a667207 */ /* 0x000fe40002000000 */
[----:B------:R-:W-:-:S02]  /*d1b0*/  LOP3.LUT P6, RZ, R25, 0xff0000, RZ, 0xc0, !PT ;  /* 0x00ff000019ff7812 */ /* 0x000fc400078cc0ff */
[----:B------:R-:W-:Y:S02]  /*d1c0*/  ISETP.GE.U32.AND P4, PT, R25, 0x1000000, PT ;  /* 0x010000001900780c */ /* 0x000fe40003f86070 */
[C---:B------:R-:W-:Y:S02]  /*d1d0*/  SEL R103, R75.reuse, RZ, P5 ;  /* 0x000000ff4b677207 */ /* 0x040fe40002800000 */
[----:B------:R-:W-:Y:S02]  /*d1e0*/  SEL R74, R74, RZ, P6 ;  /* 0x000000ff4a4a7207 */ /* 0x000fe40003000000 */
[----:B------:R-:W-:Y:S01]  /*d1f0*/  SEL R75, R75, RZ, P4 ;  /* 0x000000ff4b4b7207 */ /* 0x000fe20002000000 */
[----:B------:R-:W-:Y:S06]  /*d200*/  BRA `(.L_x_5889) ;  /* 0x0000000c00547947 */ /* 0x000fec0003800000 */
.L_x_5888:
        /* <DEDUP_REMOVED lines=13> */
[----:B------:R-:W-:Y:S01]  /*d2e0*/  LOP3.LUT P4, RZ, R25, 0xff, RZ, 0xc0, !PT ;  /* 0x000000ff19ff7812 */ /* 0x000fe2000788c0ff */
[----:B------:R-:W-:Y:S01]  /*d2f0*/  FFMA.FTZ R75, R125, R73, R95 ;  /* 0x000000497d4b7223 */ /* 0x000fe2000001005f */
[----:B------:R-:W-:Y:S01]  /*d300*/  FMUL.FTZ R73, R72, UR13 ;  /* 0x0000000d48497c20 */ /* 0x000fe20008410000 */
[----:B------:R-:W-:-:S02]  /*d310*/  LOP3.LUT P6, RZ, R26, 0xff00, RZ, 0xc0, !PT ;  /* 0x0000ff001aff7812 */ /* 0x000fc400078cc0ff */
[C---:B------:R-:W-:Y:S01]  /*d320*/  SEL R100, R74.reuse, RZ, P5 ;  /* 0x000000ff4a647207 */ /* 0x040fe20002800000 */
[----:B------:R-:W-:Y:S01]  /*d330*/  FMUL.FTZ R75, R75, UR13 ;  /* 0x0000000d4b4b7c20 */ /* 0x000fe20008410000 */
[----:B------:R-:W-:Y:S01]  /*d340*/  SEL R72, R74, RZ, P4 ;  /* 0x000000ff4a487207 */ /* 0x000fe20002000000 */
[----:B------:R-:W-:Y:S01]  /*d350*/  FMUL.FTZ R74, R104, UR13 ;  /* 0x0000000d684a7c20 */ /* 0x000fe20008410000 */
[----:B------:R-:W-:Y:S02]  /*d360*/  LOP3.LUT P5, RZ, R25, 0xff00, RZ, 0xc0, !PT ;  /* 0x0000ff0019ff7812 */ /* 0x000fe400078ac0ff */
[----:B------:R-:W-:Y:S02]  /*d370*/  LOP3.LUT P4, RZ, R26, 0xff0000, RZ, 0xc0, !PT ;  /* 0x00ff00001aff7812 */ /* 0x000fe4000788c0ff */
[C---:B------:R-:W-:Y:S02]  /*d380*/  SEL R101, R73.reuse, RZ, P6 ;  /* 0x000000ff49657207 */ /* 0x040fe40003000000 */
[----:B------:R-:W-:-:S02]  /*d390*/  SEL R73, R73, RZ, P5 ;  /* 0x000000ff49497207 */ /* 0x000fc40002800000 */
[----:B------:R-:W-:Y:S02]  /*d3a0*/  ISETP.GE.U32.AND P5, PT, R26, 0x1000000, PT ;  /* 0x010000001a00780c */ /* 0x000fe40003fa6070 */
[C---:B------:R-:W-:Y:S02]  /*d3b0*/  SEL R102, R74.reuse, RZ, P4 ;  /* 0x000000ff4a667207 */ /* 0x040fe40002000000 */
[C---:B------:R-:W-:Y:S02]  /*d3c0*/  LOP3.LUT P6, RZ, R25.reuse, 0xff0000, RZ, 0xc0, !PT ;  /* 0x00ff000019ff7812 */ /* 0x040fe400078cc0ff */
[----:B------:R-:W-:Y:S02]  /*d3d0*/  ISETP.GE.U32.AND P4, PT, R25, 0x1000000, PT ;  /* 0x010000001900780c */ /* 0x000fe40003f86070 */
[----:B------:R-:W-:Y:S02]  /*d3e0*/  SEL R103, R75, RZ, P5 ;  /* 0x000000ff4b677207 */ /* 0x000fe40002800000 */
[----:B------:R-:W-:-:S02]  /*d3f0*/  SEL R74, R74, RZ, P6 ;  /* 0x000000ff4a4a7207 */ /* 0x000fc40003000000 */
[----:B------:R-:W-:Y:S01]  /*d400*/  SEL R75, R75, RZ, P4 ;  /* 0x000000ff4b4b7207 */ /* 0x000fe20002000000 */
[----:B------:R-:W-:Y:S06]  /*d410*/  BRA `(.L_x_5889) ;  /* 0x0000000800d07947 */ /* 0x000fec0003800000 */
.L_x_5887:
        /* <DEDUP_REMOVED lines=14> */
[----:B------:R-:W-:Y:S01]  /*d500*/  FADD.FTZ R99, R160, -R99 ;  /* 0x80000063a0637221 */ /* 0x000fe20000010000 */
[----:B------:R-:W-:Y:S01]  /*d510*/  FMUL.FTZ R98, R125, R98 ;  /* 0x000000627d627220 */ /* 0x000fe20000410000 */
[----:B------:R-:W-:Y:S01]  /*d520*/  FMUL.FTZ R72, R96, UR13 ;  /* 0x0000000d60487c20 */ /* 0x000fe20008410000 */
[----:B------:R-:W-:Y:S01]  /*d530*/  LOP3.LUT P4, RZ, R25, 0xff, RZ, 0xc0, !PT ;  /* 0x000000ff19ff7812 */ /* 0x000fe2000788c0ff */
[----:B------:R-:W-:Y:S01]  /*d540*/  FMUL.FTZ R73, R97, UR13 ;  /* 0x0000000d61497c20 */ /* 0x000fe20008410000 */
[----:B------:R-:W-:Y:S01]  /*d550*/  LOP3.LUT P6, RZ, R26, 0xff00, RZ, 0xc0, !PT ;  /* 0x0000ff001aff7812 */ /* 0x000fe200078cc0ff */
[----:B------:R-:W-:Y:S01]  /*d560*/  FMUL.FTZ R99, R125, R99 ;  /* 0x000000637d637220 */ /* 0x000fe20000410000 */
        /* <DEDUP_REMOVED lines=16> */
.L_x_5890:
        /* <DEDUP_REMOVED lines=13> */
[----:B------:R-:W-:Y:S01]  /*d740*/  LOP3.LUT P4, RZ, R25, 0xff, RZ, 0xc0, !PT ;  /* 0x000000ff19ff7812 */ /* 0x000fe2000788c0ff */
[----:B------:R-:W-:Y:S01]  /*d750*/  FMUL.FTZ R75, R125, R73 ;  /* 0x000000497d4b7220 */ /* 0x000fe20000410000 */
        /* <DEDUP_REMOVED lines=18> */
.L_x_5886:
        /* <DEDUP_REMOVED lines=24> */
[----:B------:R-:W-:-:S02]  /*da00*/  SEL R100, R100, RZ, P6 ;  /* 0x000000ff64647207 */ /* 0x000fc40003000000 */
[C---:B------:R-:W-:Y:S02]  /*da10*/  LOP3.LUT P5, RZ, R26.reuse, 0xff00, RZ, 0xc0, !PT ;  /* 0x0000ff001aff7812 */ /* 0x040fe400078ac0ff */
[C---:B------:R-:W-:Y:S02]  /*da20*/  LOP3.LUT P4, RZ, R26.reuse, 0xff0000, RZ, 0xc0, !PT ;  /* 0x00ff00001aff7812 */ /* 0x040fe4000788c0ff */
[----:B------:R-:W-:Y:S02]  /*da30*/  ISETP.GE.U32.AND P6, PT, R26, 0x1000000, PT ;  /* 0x010000001a00780c */ /* 0x000fe40003fc6070 */
[----:B------:R-:W-:Y:S02]  /*da40*/  SEL R101, R101, RZ, P5 ;  /* 0x000000ff65657207 */ /* 0x000fe40002800000 */
[----:B------:R-:W-:Y:S02]  /*da50*/  SEL R102, R102, RZ, P4 ;  /* 0x000000ff66667207 */ /* 0x000fe40002000000 */
[----:B------:R-:W-:Y:S01]  /*da60*/  SEL R103, R103, RZ, P6 ;  /* 0x000000ff67677207 */ /* 0x000fe20003000000 */
[----:B------:R-:W-:Y:S06]  /*da70*/  BRA `(.L_x_5889) ;  /* 0x0000000400387947 */ /* 0x000fec0003800000 */
.L_x_5892:
        /* <DEDUP_REMOVED lines=10> */
[----:B------:R-:W-:Y:S01]  /*db20*/  ISETP.GE.U32.AND P6, PT, R26, 0x1000000, PT ;  /* 0x010000001a00780c */ /* 0x000fe20003fc6070 */
[C---:B------:R-:W-:Y:S01]  /*db30*/  FFMA.FTZ R100, R125.reuse, R100, R93 ;  /* 0x000000647d647223 */ /* 0x040fe2000001005d */
[----:B------:R-:W-:Y:S01]  /*db40*/  FMUL.FTZ R102, R102, UR13 ;  /* 0x0000000d66667c20 */ /* 0x000fe20008410000 */
[----:B------:R-:W-:Y:S01]  /*db50*/  FFMA.FTZ R104, R125, R104, R94 ;  /* 0x000000687d687223 */ /* 0x000fe2000001005e */
[----:B------:R-:W-:Y:S01]  /*db60*/  FMUL.FTZ R101, R101, UR13 ;  /* 0x0000000d65657c20 */ /* 0x000fe20008410000 */
[----:B------:R-:W-:-:S02]  /*db70*/  LOP3.LUT P4, RZ, R26, 0xff, RZ, 0xc0, !PT ;  /* 0x000000ff1aff7812 */ /* 0x000fc4000788c0ff */
[----:B------:R-:W-:Y:S01]  /*db80*/  SEL R103, R102, RZ, P6 ;  /* 0x000000ff66677207 */ /* 0x000fe20003000000 */
[----:B------:R-:W-:Y:S01]  /*db90*/  FMUL.FTZ R102, R100, UR13 ;  /* 0x0000000d64667c20 */ /* 0x000fe20008410000 */
[----:B------:R-:W-:Y:S01]  /*dba0*/  LOP3.LUT P5, RZ, R26, 0xff00, RZ, 0xc0, !PT ;  /* 0x0000ff001aff7812 */ /* 0x000fe200078ac0ff */
[----:B------:R-:W-:Y:S01]  /*dbb0*/  FMUL.FTZ R104, R104, UR13 ;  /* 0x0000000d68687c20 */ /* 0x000fe20008410000 */
[----:B------:R-:W-:Y:S02]  /*dbc0*/  LOP3.LUT P6, RZ, R26, 0xff0000, RZ, 0xc0, !PT ;  /* 0x00ff00001aff7812 */ /* 0x000fe400078cc0ff */
[----:B------:R-:W-:Y:S02]  /*dbd0*/  SEL R100, R101, RZ, P4 ;  /* 0x000000ff65647207 */ /* 0x000fe40002000000 */
[----:B------:R-:W-:Y:S02]  /*dbe0*/  SEL R101, R102, RZ, P5 ;  /* 0x000000ff66657207 */ /* 0x000fe40002800000 */
[----:B------:R-:W-:Y:S01]  /*dbf0*/  SEL R102, R104, RZ, P6 ;  /* 0x000000ff68667207 */ /* 0x000fe20003000000 */
[----:B------:R-:W-:Y:S06]  /*dc00*/  BRA `(.L_x_5889) ;  /* 0x0000000000d47947 */ /* 0x000fec0003800000 */
.L_x_5891:
        /* <DEDUP_REMOVED lines=29> */
.L_x_5893:
        /* <DEDUP_REMOVED lines=10> */
[----:B------:R-:W-:Y:S01]  /*de80*/  ISETP.GE.U32.AND P6, PT, R26, 0x1000000, PT ;  /* 0x010000001a00780c */ /* 0x000fe20003fc6070 */
[C---:B------:R-:W-:Y:S01]  /*de90*/  FMUL.FTZ R100, R125.reuse, R100 ;  /* 0x000000647d647220 */ /* 0x040fe20000410000 */
[----:B------:R-:W-:Y:S01]  /*dea0*/  FMUL.FTZ R102, R102, UR13 ;  /* 0x0000000d66667c20 */ /* 0x000fe20008410000 */
[----:B------:R-:W-:Y:S01]  /*deb0*/  FMUL.FTZ R104, R125, R104 ;  /* 0x000000687d687220 */ /* 0x000fe20000410000 */
        /* <DEDUP_REMOVED lines=9> */
[----:B------:R-:W-:-:S07]  /*df50*/  SEL R102, R104, RZ, P6 ;  /* 0x000000ff68667207 */ /* 0x000fce0003000000 */
.L_x_5889:
        /* <DEDUP_REMOVED lines=9> */
.L_x_5885:
[----:B------:R-:W-:Y:S05]  /*dff0*/  BSYNC.RECONVERGENT B1 ;  /* 0x0000000000017941 */ /* 0x000fea0003800200 */
.L_x_5884:
[----:B0-234-:R-:W0:Y:S02]  /*e000*/  LDC.64 R100, c[0x0][0x380] ;  /* 0x0000e000ff647b82 */ /* 0x01de240000000a00 */
[----:B0-----:R-:W-:-:S04]  /*e010*/  LEA R189, R100, R189, 0x2 ;  /* 0x000000bd64bd7211 */ /* 0x001fc800078e10ff */
[----:B------:R-:W-:-:S13]  /*e020*/  ISETP.GE.AND P2, PT, R189, R101, PT ;  /* 0x00000065bd00720c */ /* 0x000fda0003f46270 */
[----:B------:R-:W-:Y:S05]  /*e030*/  @!P2 BRA `(.L_x_5894) ;  /* 0xffffff2c009ca947 */ /* 0x000fea000383ffff */
.L_x_5772:
[----:B------:R-:W-:Y:S05]  /*e040*/  BSYNC B0 ;  /* 0x0000000000007941 */ /* 0x000fea0003800000 */
.L_x_5771:
[----:B------:R-:W0:Y:S01]  /*e050*/  S2R R54, SR_TID.X ;  /* 0x0000000000367919 */ /* 0x000e220000002100 */
[----:B------:R-:W-:Y:S01]  /*e060*/  MOV R2, 0x400 ;  /* 0x0000040000027802 */ /* 0x000fe20000000f00 */
[----:B------:R-:W-:Y:S05]  /*e070*/  WARPSYNC.ALL ;  /* 0x0000000000007948 */ /* 0x000fea0003800000 */
[----:B------:R-:W2:Y:S01]  /*e080*/  S2R R3, SR_CgaCtaId ;  /* 0x0000000000037919 */ /* 0x000ea20000008800 */
[----:B------:R-:W3:Y:S01]  /*e090*/  S2UR UR4, SR_CTAID.X ;  /* 0x00000000000479c3 */ /* 0x000ee20000002500 */
[----:B------:R-:W4:Y:S01]  /*e0a0*/  LDCU.128 UR16, c[0x0][0x440] ;  /* 0x00008800ff1077ac */ /* 0x000f220008000c00 */
[----:B0-----:R-:W-:Y:S01]  /*e0b0*/  SHF.R.U32.HI R0, RZ, 0x5, R54 ;  /* 0x00000005ff007819 */ /* 0x001fe20000011636 */
[----:B---3--:R-:W-:Y:S01]  /*e0c0*/  IMAD R47, R248, UR4, RZ ;  /* 0x00000004f82f7c24 */ /* 0x008fe2000f8e02ff */
[----:B-----5:R-:W-:-:S02]  /*e0d0*/  LOP3.LUT R5, R54, 0x1f, RZ, 0xc0, !PT ;  /* 0x0000001f36057812 */ /* 0x020fc400078ec0ff */
[----:B------:R-:W-:Y:S02]  /*e0e0*/  LOP3.LUT R55, R54, 0x7f, RZ, 0x3c, !PT ;  /* 0x0000007f36377812 */ /* 0x000fe400078e3cff */
[----:B------:R-:W-:Y:S01]  /*e0f0*/  IADD3 R52, P0, PT, R47, R54, RZ ;  /* 0x000000362f347210 */ /* 0x000fe20007f1e0ff */
[----:B------:R-:W-:Y:S01]  /*e100*/  IMAD R0, R0, 0x140, R5 ;  /* 0x0000014000007824 */ /* 0x000fe200078e0205 */
[----:B--2---:R-:W-:Y:S02]  /*e110*/  LEA R3, R3, R2, 0x18 ;  /* 0x0000000203037211 */ /* 0x004fe400078ec0ff */
[----:B------:R-:W-:Y:S02]  /*e120*/  IADD3 R248, PT, PT, R55, R248, RZ ;  /* 0x000000f837f87210 */ /* 0x000fe40007ffe0ff */
[-C--:B------:R-:W-:Y:S02]  /*e130*/  LEA R0, R0, R3.reuse, 0x4 ;  /* 0x0000000300007211 */ /* 0x080fe400078e20ff */
[----:B------:R-:W-:-:S02]  /*e140*/  LEA R6, R54, R3, 0x2 ;  /* 0x0000000336067211 */ /* 0x000fc400078e10ff */
[----:B------:R-:W-:Y:S01]  /*e150*/  IADD3.X R57, PT, PT, RZ, RZ, RZ, P0, !PT ;  /* 0x000000ffff397210 */ /* 0x000fe200007fe4ff */
[----:B------:R-:W-:Y:S01]  /*e160*/  STS.128 [R0], R204 ;  /* 0x000000cc00007388 */ /* 0x000fe20000000c00 */
[----:B------:R-:W-:Y:S02]  /*e170*/  ISETP.GE.U32.AND P5, PT, R248, 0x180, PT ;  /* 0x00000180f800780c */ /* 0x000fe40003fa6070 */
[C---:B------:R-:W-:Y:S01]  /*e180*/  SHF.L.U64.HI R57, R52.reuse, 0x2, R57 ;  /* 0x0000000234397819 */ /* 0x040fe20000010239 */
[----:B------:R-:W-:Y:S01]  /*e190*/  STS.128 [R0+0x200], R200 ;  /* 0x000200c800007388 */ /* 0x000fe20000000c00 */
[----:B------:R-:W-:Y:S02]  /*e1a0*/  SHF.L.U32 R52, R52, 0x2, RZ ;  /* 0x0000000234347819 */ /* 0x000fe400000006ff */
[----:B------:R-:W-:Y:S01]  /*e1b0*/  ISETP.GE.U32.AND P4, PT, R248, 0x280, PT ;  /* 0x00000280f800780c */ /* 0x000fe20003f86070 */
[----:B------:R-:W-:Y:S01]  /*e1c0*/  STS.128 [R0+0x400], R196 ;  /* 0x000400c400007388 */ /* 0x000fe20000000c00 */
[----:B----4-:R-:W-:-:S02]  /*e1d0*/  IADD3 R54, P0, PT, R52, UR18, RZ ;  /* 0x0000001234367c10 */ /* 0x010fc4000ff1e0ff */
[----:B------:R-:W-:Y:S01]  /*e1e0*/  IADD3 R52, P1, PT, R52, UR16, RZ ;  /* 0x0000001034347c10 */ /* 0x000fe2000ff3e0ff */
[----:B------:R-:W-:Y:S01]  /*e1f0*/  STS.128 [R0+0x600], R192 ;  /* 0x000600c000007388 */ /* 0x000fe20000000c00 */
[C---:B------:R-:W-:Y:S02]  /*e200*/  IADD3.X R59, PT, PT, R57.reuse, UR19, RZ, P0, !PT ;  /* 0x00000013393b7c10 */ /* 0x040fe400087fe4ff */
[C---:B------:R-:W-:Y:S01]  /*e210*/  ISETP.GE.U32.AND P0, PT, R248.reuse, 0x80, PT ;  /* 0x00000080f800780c */ /* 0x040fe20003f06070 */
[----:B------:R-:W-:Y:S01]  /*e220*/  STS.128 [R0+0x800], R184 ;  /* 0x000800b800007388 */ /* 0x000fe20000000c00 */
[----:B------:R-:W-:Y:S02]  /*e230*/  IADD3.X R57, PT, PT, R57, UR17, RZ, P1, !PT ;  /* 0x0000001139397c10 */ /* 0x000fe40008ffe4ff */
[----:B------:R-:W-:Y:S01]  /*e240*/  ISETP.GE.U32.AND P1, PT, R248, 0x100, PT ;  /* 0x00000100f800780c */ /* 0x000fe20003f26070 */
        /* <DEDUP_REMOVED lines=19> */
[----:B--2---:R-:W-:-:S03]  /*e380*/  FADD.FTZ R2, R2, R5 ;  /* 0x0000000502027221 */ /* 0x004fc60000010000 */
[----:B------:R-:W2:Y:S01]  /*e390*/  LDS R10, [R6+0xc00] ;  /* 0x000c0000060a7984 */ /* 0x000ea20000000800 */
        /* <DEDUP_REMOVED lines=20> */
[----:B--2---:R-:W-:-:S03]  /*e4e0*/  FADD.FTZ R10, RZ, R10 ;  /* 0x0000000aff0a7221 */ /* 0x004fc60000010000 */
[----:B------:R-:W2:Y:S01]  /*e4f0*/  LDS R26, [R6+0x2e00] ;  /* 0x002e0000061a7984 */ /* 0x000ea20000000800 */
        /* <DEDUP_REMOVED lines=42> */
[----:B--2---:R-:W-:Y:S01]  /*e7a0*/  FADD.FTZ R37, R8, R37 ;  /* 0x0000002508257221 */ /* 0x004fe20000010000 */
[----:B---3--:R-:W-:Y:S01]  /*e7b0*/  FADD.FTZ R9, R9, R38 ;  /* 0x0000002609097221 */ /* 0x008fe20000010000 */
[----:B------:R-:W-:Y:S01]  /*e7c0*/  STS.128 [R0], R244 ;  /* 0x000000f400007388 */ /* 0x000fe20000000c00 */
[----:B----4-:R-:W-:-:S03]  /*e7d0*/  FADD.FTZ R39, R10, R39 ;  /* 0x000000270a277221 */ /* 0x010fc60000010000 */
[----:B------:R-:W-:Y:S01]  /*e7e0*/  STS.128 [R0+0x200], R240 ;  /* 0x000200f000007388 */ /* 0x000fe20000000c00 */
[----:B-1----:R-:W-:-:S03]  /*e7f0*/  FADD.FTZ R11, R11, R40 ;  /* 0x000000280b0b7221 */ /* 0x002fc60000010000 */
        /* <DEDUP_REMOVED lines=191> */
.L_x_5793:
        /* <DEDUP_REMOVED lines=8> */
.L_x_5896:
[----:B------:R-:W-:Y:S05]  /*f470*/  BSYNC B1 ;  /* 0x0000000000017941 */ /* 0x000fea0003800000 */
.L_x_5895:
        /* <DEDUP_REMOVED lines=8> */
.L_x_5897:
[----:B------:R-:W-:Y:S01]  /*f500*/  MOV R103, R162 ;  /* 0x000000a200677202 */ /* 0x000fe20000000f00 */
[----:B------:R-:W-:Y:S02]  /*f510*/  HFMA2 R102, -RZ, RZ, 0, 1.1920928955078125e-07 ;  /* 0x00000002ff667431 */ /* 0x000fe400000001ff */
[----:B------:R-:W-:-:S07]  /*f520*/  FADD.FTZ R163, R104, R163 ;  /* 0x000000a368a37221 */ /* 0x000fce0000010000 */
[----:B------:R-:W-:Y:S05]  /*f530*/  WARPSYNC.COLLECTIVE R100, `(.L_x_5898) ;  /* 0x0000000064087348 */ /* 0x000fea0003c00000 */
[----:B------:R0:W1:Y:S02]  /*f540*/  SHFL.BFLY P6, R104, R103, R102, R101 ;  /* 0x0c00006667687389 */ /* 0x00006400000c0065 */
[----:B01----:R-:W-:Y:S05]  /*f550*/  ENDCOLLECTIVE ;  /* 0x000000000000791b */ /* 0x003fea0003800000 */
.L_x_5898:
[----:B------:R-:W-:Y:S01]  /*f560*/  MOV R103, R163 ;  /* 0x000000a300677202 */ /* 0x000fe20000000f00 */
[----:B------:R-:W-:-:S07]  /*f570*/  FADD.FTZ R162, R162, R104 ;  /* 0x00000068a2a27221 */ /* 0x000fce0000010000 */
[----:B------:R-:W-:Y:S05]  /*f580*/  WARPSYNC.COLLECTIVE R100, `(.L_x_5899) ;  /* 0x0000000064087348 */ /* 0x000fea0003c00000 */
[----:B------:R0:W1:Y:S02]  /*f590*/  SHFL.BFLY P6, R104, R103, R102, R101 ;  /* 0x0c00006667687389 */ /* 0x00006400000c0065 */
[----:B01----:R-:W-:Y:S05]  /*f5a0*/  ENDCOLLECTIVE ;  /* 0x000000000000791b */ /* 0x003fea0003800000 */
.L_x_5899:
[----:B------:R-:W-:Y:S01]  /*f5b0*/  MOV R103, R162 ;  /* 0x000000a200677202 */ /* 0x000fe20000000f00 */
[----:B------:R-:W-:Y:S02]  /*f5c0*/  HFMA2 R102, -RZ, RZ, 0, 2.384185791015625e-07 ;  /* 0x00000004ff667431 */ /* 0x000fe400000001ff */
[----:B------:R-:W-:-:S07]  /*f5d0*/  FADD.FTZ R163, R163, R104 ;  /* 0x00000068a3a37221 */ /* 0x000fce0000010000 */
[----:B------:R-:W-:Y:S05]  /*f5e0*/  WARPSYNC.COLLECTIVE R100, `(.L_x_5900) ;  /* 0x0000000064087348 */ /* 0x000fea0003c00000 */
[----:B------:R0:W1:Y:S02]  /*f5f0*/  SHFL.BFLY P6, R104, R103, R102, R101 ;  /* 0x0c00006667687389 */ /* 0x00006400000c0065 */
[----:B01----:R-:W-:Y:S05]  /*f600*/  ENDCOLLECTIVE ;  /* 0x000000000000791b */ /* 0x003fea0003800000 */
.L_x_5900:
[----:B------:R-:W-:Y:S01]  /*f610*/  MOV R103, R163 ;  /* 0x000000a300677202 */ /* 0x000fe20000000f00 */
[----:B------:R-:W-:-:S07]  /*f620*/  FADD.FTZ R162, R162, R104 ;  /* 0x00000068a2a27221 */ /* 0x000fce0000010000 */
[----:B------:R-:W-:Y:S05]  /*f630*/  WARPSYNC.COLLECTIVE R100, `(.L_x_5901) ;  /* 0x0000000064087348 */ /* 0x000fea0003c00000 */
[----:B------:R0:W1:Y:S02]  /*f640*/  SHFL.BFLY P6, R104, R103, R102, R101 ;  /* 0x0c00006667687389 */ /* 0x00006400000c0065 */
[----:B01----:R-:W-:Y:S05]  /*f650*/  ENDCOLLECTIVE ;  /* 0x000000000000791b */ /* 0x003fea0003800000 */
.L_x_5901:
[----:B------:R-:W-:Y:S01]  /*f660*/  MOV R103, R162 ;  /* 0x000000a200677202 */ /* 0x000fe20000000f00 */
[----:B------:R-:W-:Y:S02]  /*f670*/  HFMA2 R102, -RZ, RZ, 0, 4.76837158203125e-07 ;  /* 0x00000008ff667431 */ /* 0x000fe400000001ff */
[----:B------:R-:W-:-:S07]  /*f680*/  FADD.FTZ R163, R163, R104 ;  /* 0x00000068a3a37221 */ /* 0x000fce0000010000 */
[----:B------:R-:W-:Y:S05]  /*f690*/  WARPSYNC.COLLECTIVE R100, `(.L_x_5902) ;  /* 0x0000000064087348 */ /* 0x000fea0003c00000 */
[----:B------:R0:W1:Y:S02]  /*f6a0*/  SHFL.BFLY P6, R104, R103, R102, R101 ;  /* 0x0c00006667687389 */ /* 0x00006400000c0065 */
[----:B01----:R-:W-:Y:S05]  /*f6b0*/  ENDCOLLECTIVE ;  /* 0x000000000000791b */ /* 0x003fea0003800000 */
.L_x_5902:
[----:B------:R-:W-:Y:S01]  /*f6c0*/  MOV R103, R163 ;  /* 0x000000a300677202 */ /* 0x000fe20000000f00 */
[----:B------:R-:W-:-:S07]  /*f6d0*/  FADD.FTZ R162, R162, R104 ;  /* 0x00000068a2a27221 */ /* 0x000fce0000010000 */
[----:B------:R-:W-:Y:S05]  /*f6e0*/  WARPSYNC.COLLECTIVE R100, `(.L_x_5903) ;  /* 0x0000000064087348 */ /* 0x000fea0003c00000 */
[----:B------:R0:W1:Y:S02]  /*f6f0*/  SHFL.BFLY P6, R104, R103, R102, R101 ;  /* 0x0c00006667687389 */ /* 0x00006400000c0065 */
[----:B01----:R-:W-:Y:S05]  /*f700*/  ENDCOLLECTIVE ;  /* 0x000000000000791b */ /* 0x003fea0003800000 */
.L_x_5903:
[----:B------:R-:W-:Y:S01]  /*f710*/  MOV R103, R162 ;  /* 0x000000a200677202 */ /* 0x000fe20000000f00 */
[----:B------:R-:W-:Y:S02]  /*f720*/  HFMA2 R102, -RZ, RZ, 0, 9.5367431640625e-07 ;  /* 0x00000010ff667431 */ /* 0x000fe400000001ff */
[----:B------:R-:W-:-:S07]  /*f730*/  FADD.FTZ R163, R163, R104 ;  /* 0x00000068a3a37221 */ /* 0x000fce0000010000 */
[----:B------:R-:W-:Y:S05]  /*f740*/  WARPSYNC.COLLECTIVE R100, `(.L_x_5904) ;  /* 0x0000000064087348 */ /* 0x000fea0003c00000 */
[----:B------:R0:W1:Y:S02]  /*f750*/  SHFL.BFLY P6, R104, R103, R102, R101 ;  /* 0x0c00006667687389 */ /* 0x00006400000c0065 */
[----:B01----:R-:W-:Y:S05]  /*f760*/  ENDCOLLECTIVE ;  /* 0x000000000000791b */ /* 0x003fea0003800000 */
.L_x_5904:
[----:B------:R-:W-:Y:S02]  /*f770*/  MOV R103, R163 ;  /* 0x000000a300677202 */ /* 0x000fe40000000f00 */
[----:B------:R-:W-:-:S07]  /*f780*/  MOV R105, R104 ;  /* 0x0000006800697202 */ /* 0x000fce0000000f00 */
[----:B------:R-:W-:Y:S05]  /*f790*/  WARPSYNC.COLLECTIVE R100, `(.L_x_5905) ;  /* 0x0000000064087348 */ /* 0x000fea0003c00000 */
[----:B------:R0:W1:Y:S02]  /*f7a0*/  SHFL.BFLY P6, R104, R103, R102, R101 ;  /* 0x0c00006667687389 */ /* 0x00006400000c0065 */
[----:B01----:R-:W-:Y:S05]  /*f7b0*/  ENDCOLLECTIVE ;  /* 0x000000000000791b */ /* 0x003fea0003800000 */
.L_x_5905:
[----:B------:R-:W-:Y:S01]  /*f7c0*/  MOV R100, R104 ;  /* 0x0000006800647202 */ /* 0x000fe20000000f00 */
[----:B------:R-:W-:Y:S06]  /*f7d0*/  BRA `(.L_x_5906) ;  /* 0xffffff3c00b07947 */ /* 0x000fec000383ffff */
.L_x_5907:
        /* <DEDUP_REMOVED lines=10> */
.L_x_7170:


//--------------------- .text._ZN10layer_norm22ln_bwd_finalize_kernelINS_22Kernel_traits_finalizeILj1280E6__halfffffjLb0ELj1024ELj4ENS_18Kernel_traits_baseILj1280ES2_ffffjLj1024EEEEELb0ELb1EEEvNS_9BwdParamsE --------------------------
	.section	.text._ZN10layer_norm22ln_bwd_finalize_kernelINS_22Kernel_traits_finalizeILj1280E6__halfffffjLb0ELj1024ELj4ENS_18Kernel_traits_baseILj1280ES2_ffffjLj1024EEEEELb0ELb1EEEvNS_9BwdParamsE,"ax",@progbits
	.align	128
        .global         _ZN10layer_norm22ln_bwd_finalize_kernelINS_22Kernel_traits_finalizeILj1280E6__halfffffjLb0ELj1024ELj4ENS_18Kernel_traits_baseILj1280ES2_ffffjLj1024EEEEELb0ELb1EEEvNS_9BwdParamsE
        .type           _ZN10layer_norm22ln_bwd_finalize_kernelINS_22Kernel_traits_finalizeILj1280E6__halfffffjLb0ELj1024ELj4ENS_18Kernel_traits_baseILj1280ES2_ffffjLj1024EEEEELb0ELb1EEEvNS_9BwdParamsE,@function
        .size           _ZN10layer_norm22ln_bwd_finalize_kernelINS_22Kernel_traits_finalizeILj1280E6__halfffffjLb0ELj1024ELj4ENS_18Kernel_traits_baseILj1280ES2_ffffjLj1024EEEEELb0ELb1EEEvNS_9BwdParamsE,(.L_x_7171 - _ZN10layer_norm22ln_bwd_finalize_kernelINS_22Kernel_traits_finalizeILj1280E6__halfffffjLb0ELj1024ELj4ENS_18Kernel_traits_baseILj1280ES2_ffffjLj1024EEEEELb0ELb1EEEvNS_9BwdParamsE)
        .other          _ZN10layer_norm22ln_bwd_finalize_kernelINS_22Kernel_traits_finalizeILj1280E6__halfffffjLb0ELj1024ELj4ENS_18Kernel_traits_baseILj1280ES2_ffffjLj1024EEEEELb0ELb1EEEvNS_9BwdParamsE,@"STO_CUDA_ENTRY STV_DEFAULT"
_ZN10layer_norm22ln_bwd_finalize_kernelINS_22Kernel_traits_finalizeILj1280E6__halfffffjLb0ELj1024ELj4ENS_18Kernel_traits_baseILj1280ES2_ffffjLj1024EEEEELb0ELb1EEEvNS_9BwdParamsE:
.text._ZN10layer_norm22ln_bwd_finalize_kernelINS_22Kernel_traits_finalizeILj1280E6__halfffffjLb0ELj1024ELj4ENS_18Kernel_traits_baseILj1280ES2_ffffjLj1024EEEEELb0ELb1EEEvNS_9BwdParamsE:
        /* <DEDUP_REMOVED lines=81> */
.L_x_5912:
        /* <DEDUP_REMOVED lines=118> */
.L_x_5911:
[----:B------:R-:W-:Y:S05]  /*0c70*/  BSYNC.RECONVERGENT B1 ;  /* 0x0000000000017941 */ /* 0x000fea0003800200 */
.L_x_5910:
        /* <DEDUP_REMOVED lines=77> */
.L_x_5914:
[----:B------:R-:W-:Y:S05]  /*1150*/  BSYNC.RECONVERGENT B1 ;  /* 0x0000000000017941 */ /* 0x000fea0003800200 */
.L_x_5913:
        /* <DEDUP_REMOVED lines=38> */
.L_x_5916:
[----:B------:R-:W-:Y:S05]  /*13c0*/  BSYNC.RECONVERGENT B1 ;  /* 0x0000000000017941 */ /* 0x000fea0003800200 */
.L_x_5915:
        /* <DEDUP_REMOVED lines=8> */
.L_x_5917:
        /* <DEDUP_REMOVED lines=10> */
.L_x_5909:
[----:B------:R-:W-:Y:S05]  /*14f0*/  BSYNC.RECONVERGENT B0 ;  /* 0x0000000000007941 */ /* 0x000fea0003800200 */
.L_x_5908:
        /* <DEDUP_REMOVED lines=57> */
.L_x_5918:
        /* <DEDUP_REMOVED lines=15> */
.L_x_7171:


//--------------------- .text._ZN10layer_norm40ln_parallel_residual_bwd_finalize_kernelINS_22Kernel_traits_finalizeILj1280E6__halfffffjLb0ELj1024ELj4ENS_18Kernel_traits_baseILj1280ES2_ffffjLj1024EEEEELb1EEEvNS_9BwdParamsE --------------------------
	.section	.text._ZN10layer_norm40ln_parallel_residual_bwd_finalize_kernelINS_22Kernel_traits_finalizeILj1280E6__halfffffjLb0ELj1024ELj4ENS_18Kernel_traits_baseILj1280ES2_ffffjLj1024EEEEELb1EEEvNS_9BwdParamsE,"ax",@progbits
	.align	128
        .global         _ZN10layer_norm40ln_parallel_residual_bwd_finalize_kernelINS_22Kernel_traits_finalizeILj1280E6__halfffffjLb0ELj1024ELj4ENS_18Kernel_traits_baseILj1280ES2_ffffjLj1024EEEEELb1EEEvNS_9BwdParamsE
        .type           _ZN10layer_norm40ln_parallel_residual_bwd_finalize_kernelINS_22Kernel_traits_finalizeILj1280E6__halfffffjLb0ELj1024ELj4ENS_18Kernel_traits_baseILj1280ES2_ffffjLj1024EEEEELb1EEEvNS_9BwdParamsE,@function
        .size           _ZN10layer_norm40ln_parallel_residual_bwd_finalize_kernelINS_22Kernel_traits_finalizeILj1280E6__halfffffjLb0ELj1024ELj4ENS_18Kernel_traits_baseILj1280ES2_ffffjLj1024EEEEELb1EEEvNS_9BwdParamsE,(.L_x_7172 - _ZN10layer_norm40ln_parallel_residual_bwd_finalize_kernelINS_22Kernel_traits_finalizeILj1280E6__halfffffjLb0ELj1024ELj4ENS_18Kernel_traits_baseILj1280ES2_ffffjLj1024EEEEELb1EEEvNS_9BwdParamsE)
        .other          _ZN10layer_norm40ln_parallel_residual_bwd_finalize_kernelINS_22Kernel_traits_finalizeILj1280E6__halfffffjLb0ELj1024ELj4ENS_18Kernel_traits_baseILj1280ES2_ffffjLj1024EEEEELb1EEEvNS_9BwdParamsE,@"STO_CUDA_ENTRY STV_DEFAULT"
_ZN10layer_norm40ln_parallel_residual_bwd_finalize_kernelINS_22Kernel_traits_finalizeILj1280E6__halfffffjLb0ELj1024ELj4ENS_18Kernel_traits_baseILj1280ES2_ffffjLj1024EEEEELb1EEEvNS_9BwdParamsE:
.text._ZN10layer_norm40ln_parallel_residual_bwd_finalize_kernelINS_22Kernel_traits_finalizeILj1280E6__halfffffjLb0ELj1024ELj4ENS_18Kernel_traits_baseILj1280ES2_ffffjLj1024EEEEELb1EEEvNS_9BwdParamsE:
        /* <DEDUP_REMOVED lines=60> */
.L_x_5923:
        /* <DEDUP_REMOVED lines=112> */
.L_x_5922:
[----:B------:R-:W-:Y:S05]  /*0ac0*/  BSYNC.RECONVERGENT B1 ;  /* 0x0000000000017941 */ /* 0x000fea0003800200 */
.L_x_5921:
        /* <DEDUP_REMOVED lines=66> */
.L_x_5925:
[----:B------:R-:W-:Y:S05]  /*0ef0*/  BSYNC.RECONVERGENT B1 ;  /* 0x0000000000017941 */ /* 0x000fea0003800200 */
.L_x_5924:
        /* <DEDUP_REMOVED lines=37> */
.L_x_5927:
[----:B------:R-:W-:Y:S05]  /*1150*/  BSYNC.RECONVERGENT B1 ;  /* 0x0000000000017941 */ /* 0x000fea0003800200 */
.L_x_5926:
        /* <DEDUP_REMOVED lines=19> */
.L_x_5920:
[----:B------:R-:W-:Y:S05]  /*1290*/  BSYNC.RECONVERGENT B0 ;  /* 0x0000000000007941 */ /* 0x000fea0003800200 */
.L_x_5919:
        /* <DEDUP_REMOVED lines=92> */
.L_x_5928:
        /* <DEDUP_REMOVED lines=10> */
.L_x_7172:


//--------------------- .text._ZN10layer_norm31ln_parallel_residual_bwd_kernelINS_13Kernel_traitsI6__halfffffjLj1280ELj1ELj4ELj1ELj16ENS_18Kernel_traits_baseILj1280ES2_ffffjLj128EEEEELb1ELb1ELb1EEEvNS_9BwdParamsE --------------------------
	.section	.text._ZN10layer_norm31ln_parallel_residual_bwd_kernelINS_13Kernel_traitsI6__halfffffjLj1280ELj1ELj4ELj1ELj16ENS_18Kernel_traits_baseILj1280ES2_ffffjLj128EEEEELb1ELb1ELb1EEEvNS_9BwdParamsE,"ax",@progbits
	.align	128
        .global         _ZN10layer_norm31ln_parallel_residual_bwd_kernelINS_13Kernel_traitsI6__halfffffjLj1280ELj1ELj4ELj1ELj16ENS_18Kernel_traits_baseILj1280ES2_ffffjLj128EEEEELb1ELb1ELb1EEEvNS_9BwdParamsE
        .type           _ZN10layer_norm31ln_parallel_residual_bwd_kernelINS_13Kernel_traitsI6__halfffffjLj1280ELj1ELj4ELj1ELj16ENS_18Kernel_traits_baseILj1280ES2_ffffjLj128EEEEELb1ELb1ELb1EEEvNS_9BwdParamsE,@function
        .size           _ZN10layer_norm31ln_parallel_residual_bwd_kernelINS_13Kernel_traitsI6__halfffffjLj1280ELj1ELj4ELj1ELj16ENS_18Kernel_traits_baseILj1280ES2_ffffjLj128EEEEELb1ELb1ELb1EEEvNS_9BwdParamsE,(.L_x_7173 - _ZN10layer_norm31ln_parallel_residual_bwd_kernelINS_13Kernel_traitsI6__halfffffjLj1280ELj1ELj4ELj1ELj16ENS_18Kernel_traits_baseILj1280ES2_ffffjLj128EEEEELb1ELb1ELb1EEEvNS_9BwdParamsE)
        .other          _ZN10layer_norm31ln_parallel_residual_bwd_kernelINS_13Kernel_traitsI6__halfffffjLj1280ELj1ELj4ELj1ELj16ENS_18Kernel_traits_baseILj1280ES2_ffffjLj128EEEEELb1ELb1ELb1EEEvNS_9BwdParamsE,@"STO_CUDA_ENTRY STV_DEFAULT"
_ZN10layer_norm31ln_parallel_residual_bwd_kernelINS_13Kernel_traitsI6__halfffffjLj1280ELj1ELj4ELj1ELj16ENS_18Kernel_traits_baseILj1280ES2_ffffjLj128EEEEELb1ELb1ELb1EEEvNS_9BwdParamsE:
.text._ZN10layer_norm31ln_parallel_residual_bwd_kernelINS_13Kernel_traitsI6__halfffffjLj1280ELj1ELj4ELj1ELj16ENS_18Kernel_traits_baseILj1280ES2_ffffjLj128EEEEELb1ELb1ELb1EEEvNS_9BwdParamsE:
        /* <DEDUP_REMOVED lines=118> */
[----:B0-----:R-:W-:Y:S01]  /*0760*/  HADD2.F32 R3, -RZ, R6.H0_H0 ;  /* 0x20000006ff037230 */ /* 0x001fe20000004100 */
[----:B-----5:R-:W-:-:S02]  /*0770*/  SHF.R.U64 R19, R10, 0x10, R11 ;  /* 0x000000100a137819 */ /* 0x020fc4000000120b */
[----:B------:R-:W-:Y:S01]  /*0780*/  SHF.R.U32.HI R18, RZ, 0x10, R11 ;  /* 0x00000010ff127819 */ /* 0x000fe2000001160b */
[----:B-1----:R-:W-:Y:S01]  /*0790*/  HADD2.F32 R2, -RZ, R7.H0_H0 ;  /* 0x20000007ff027230 */ /* 0x002fe20000004100 */
[----:B------:R0:W-:Y:S01]  /*07a0*/  STL [R1+0x40], R3 ;  /* 0x0000400301007387 */ /* 0x0001e20000100800 */
[--C-:B------:R-:W-:Y:S02]  /*07b0*/  SHF.R.U64 R21, R22, 0x10, R23.reuse ;  /* 0x0000001016157819 */ /* 0x100fe40000001217 */
[----:B------:R-:W-:Y:S02]  /*07c0*/  CS2R R6, SRZ ;  /* 0x0000000000067805 */ /* 0x000fe4000001ff00 */
[----:B------:R-:W-:Y:S01]  /*07d0*/  SHF.R.U32.HI R20, RZ, 0x10, R23 ;  /* 0x00000010ff147819 */ /* 0x000fe20000011617 */
        /* <DEDUP_REMOVED lines=15> */
[----:B------:R-:W-:-:S03]  /*08d0*/  HFMA2 R23, -RZ, RZ, 0, 0 ;  /* 0x00000000ff177431 */ /* 0x000fc600000001ff */
        /* <DEDUP_REMOVED lines=28> */
[----:B------:R-:W-:Y:S04]  /*0aa0*/  STL [R1+0xc0], R3 ;  /* 0x0000c00301007387 */ /* 0x000fe80000100800 */
[----:B------:R0:W-:Y:S04]  /*0ab0*/  STL [R1+0xb8], R2 ;  /* 0x0000b80201007387 */ /* 0x0001e80000100800 */
[----:B------:R-:W-:Y:S04]  /*0ac0*/  STL [R1+0x20], RZ ;  /* 0x000020ff01007387 */ /* 0x000fe80000100800 */
[----:B------:R-:W-:Y:S01]  /*0ad0*/  STL [R1+0x1c], RZ ;  /* 0x00001cff01007387 */ /* 0x000fe20000100800 */
[----:B0-----:R-:W-:-:S03]  /*0ae0*/  CS2R R2, SRZ ;  /* 0x0000000000027805 */ /* 0x001fc6000001ff00 */
[----:B------:R-:W-:Y:S04]  /*0af0*/  STL [R1+0x18], RZ ;  /* 0x000018ff01007387 */ /* 0x000fe80000100800 */
[----:B------:R-:W-:Y:S04]  /*0b00*/  STL [R1+0x14], RZ ;  /* 0x000014ff01007387 */ /* 0x000fe80000100800 */
[----:B------:R-:W-:Y:S04]  /*0b10*/  STL [R1+0x10], RZ ;  /* 0x000010ff01007387 */ /* 0x000fe80000100800 */
[----:B------:R-:W-:Y:S04]  /*0b20*/  STL [R1+0xc], RZ ;  /* 0x00000cff01007387 */ /* 0x000fe80000100800 */
[----:B------:R-:W-:Y:S04]  /*0b30*/  STL [R1+0x8], RZ ;  /* 0x000008ff01007387 */ /* 0x000fe80000100800 */
[----:B------:R-:W-:Y:S04]  /*0b40*/  STL [R1+0x4], RZ ;  /* 0x000004ff01007387 */ /* 0x000fe80000100800 */
[----:B------:R-:W-:Y:S04]  /*0b50*/  STL [R1], RZ ;  /* 0x000000ff01007387 */ /* 0x000fe80000100800 */
[----:B------:R0:W-:Y:S04]  /*0b60*/  STL [R1+0x2c], R13 ;  /* 0x00002c0d01007387 */ /* 0x0001e80000100800 */
[----:B------:R1:W-:Y:S04]  /*0b70*/  STL [R1+0x24], R12 ;  /* 0x0000240c01007387 */ /* 0x0003e80000100800 */
[----:B------:R-:W-:Y:S01]  /*0b80*/  STL [R1+0x3c], R15 ;  /* 0x00003c0f01007387 */ /* 0x000fe20000100800 */
[----:B0-----:R-:W-:-:S02]  /*0b90*/  HADD2.F32 R13, -RZ, R14.H0_H0 ;  /* 0x2000000eff0d7230 */ /* 0x001fc40000004100 */
[----:B------:R-:W-:Y:S02]  /*0ba0*/  HADD2.F32 R14, -RZ, R16.H0_H0 ;  /* 0x20000010ff0e7230 */ /* 0x000fe40000004100 */
[----:B-1----:R-:W-:Y:S01]  /*0bb0*/  HADD2.F32 R12, -RZ, R17.H0_H0 ;  /* 0x20000011ff0c7230 */ /* 0x002fe20000004100 */
        /* <DEDUP_REMOVED lines=28> */
[----:B-1----:R-:W-:-:S05]  /*0d80*/  HADD2.F32 R12, -RZ, R39.H0_H0 ;  /* 0x20000027ff0c7230 */ /* 0x002fca0000004100 */
[----:B------:R2:W-:Y:S04]  /*0d90*/  STL [R1+0xb4], R12 ;  /* 0x0000b40c01007387 */ /* 0x0005e80000100800 */
[----:B------:R2:W-:Y:S02]  /*0da0*/  STL [R1+0xbc], R13 ;  /* 0x0000bc0d01007387 */ /* 0x0005e40000100800 */
.L_x_6013:
[----:B------:R-:W0:Y:S01]  /*0db0*/  S2R R82, SR_TID.X ;  /* 0x0000000000527919 */ /* 0x000e220000002100 */
[----:B------:R-:W1:Y:S01]  /*0dc0*/  LDC.64 R80, c[0x0][0x3c0] ;  /* 0x0000f000ff507b82 */ /* 0x000e620000000a00 */
[----:B--2---:R-:W-:-:S05]  /*0dd0*/  IMAD R12, R0, UR12, RZ ;  /* 0x0000000c000c7c24 */ /* 0x004fca000f8e02ff */
[----:B------:R-:W-:Y:S02]  /*0de0*/  SHF.R.S32.HI R83, RZ, 0x1f, R12 ;  /* 0x0000001fff537819 */ /* 0x000fe4000001140c */
[----:B------:R-:W2:Y:S02]  /*0df0*/  LDC.64 R116, c[0x0][0x3a8] ;  /* 0x0000ea00ff747b82 */ /* 0x000ea40000000a00 */
[----:B------:R-:W-:-:S06]  /*0e00*/  LEA.HI R83, R83, R12, RZ, 0x2 ;  /* 0x0000000c53537211 */ /* 0x000fcc00078f10ff */
[----:B------:R-:W3:Y:S01]  /*0e10*/  LDC.64 R186, c[0x0][0x438] ;  /* 0x00010e00ffba7b82 */ /* 0x000ee20000000a00 */
[----:B-1----:R-:W-:-:S07]  /*0e20*/  IMAD.WIDE R80, R0, 0x4, R80 ;  /* 0x0000000400507825 */ /* 0x002fce00078e0250 */
[----:B------:R-:W1:Y:S01]  /*0e30*/  LDC.64 R192, c[0x0][0x3b0] ;  /* 0x0000ec00ffc07b82 */ /* 0x000e620000000a00 */
[----:B------:R4:W3:Y:S01]  /*0e40*/  LDG.E R197, desc[UR10][R80.64] ;  /* 0x0000000a50c57981 */ /* 0x0008e2000c1e1900 */
[----:B0-----:R-:W-:-:S06]  /*0e50*/  LOP3.LUT R82, R82, 0x1f, RZ, 0xc0, !PT ;  /* 0x0000001f52527812 */ /* 0x001fcc00078ec0ff */
[----:B------:R-:W0:Y:S01]  /*0e60*/  LDC.64 R122, c[0x0][0x3c8] ;  /* 0x0000f200ff7a7b82 */ /* 0x000e220000000a00 */
[----:B------:R-:W-:-:S04]  /*0e70*/  LEA.HI.SX32 R196, R83, R82, 0x1e ;  /* 0x0000005253c47211 */ /* 0x000fc800078ff2ff */
[C---:B------:R-:W-:Y:S02]  /*0e80*/  IADD3 R184, PT, PT, R196.reuse, 0x80, RZ ;  /* 0x00000080c4b87810 */ /* 0x040fe40007ffe0ff */
[----:B------:R-:W-:Y:S01]  /*0e90*/  IADD3 R182, PT, PT, R196, 0xc0, RZ ;  /* 0x000000c0c4b67810 */ /* 0x000fe20007ffe0ff */
[----:B------:R-:W1:Y:S02]  /*0ea0*/  LDC.64 R190, c[0x0][0x428] ;  /* 0x00010a00ffbe7b82 */ /* 0x000e640000000a00 */
[----:B--2---:R-:W-:-:S04]  /*0eb0*/  IMAD.WIDE.U32 R96, R184, 0x10, R116 ;  /* 0x00000010b8607825 */ /* 0x004fc800078e0074 */
[----:B------:R-:W-:Y:S02]  /*0ec0*/  IMAD.WIDE.U32 R104, R182, 0x10, R116 ;  /* 0x00000010b6687825 */ /* 0x000fe400078e0074 */
[----:B------:R-:W2:Y:S01]  /*0ed0*/  LDG.E.128 R96, desc[UR10][R96.64] ;  /* 0x0000000a60607981 */ /* 0x000ea2000c1e1d00 */
[----:B------:R-:W-:-:S03]  /*0ee0*/  IADD3 R185, PT, PT, R196, 0x60, RZ ;  /* 0x00000060c4b97810 */ /* 0x000fc60007ffe0ff */
[----:B------:R-:W2:Y:S01]  /*0ef0*/  LDG.E.128 R104, desc[UR10][R104.64] ;  /* 0x0000000a68687981 */ /* 0x000ea2000c1e1d00 */
[C---:B------:R-:W-:Y:S01]  /*0f00*/  IADD3 R180, PT, PT, R196.reuse, 0xe0, RZ ;  /* 0x000000e0c4b47810 */ /* 0x040fe20007ffe0ff */
[----:B----4-:R-:W-:-:S04]  /*0f10*/  IMAD.WIDE.U32 R80, R196, 0x10, R116 ;  /* 0x00000010c4507825 */ /* 0x010fc800078e0074 */
[--C-:B------:R-:W-:Y:S02]  /*0f20*/  IMAD.WIDE.U32 R92, R185, 0x10, R116.reuse ;  /* 0x00000010b95c7825 */ /* 0x100fe400078e0074 */
[----:B------:R-:W4:Y:S02]  /*0f30*/  LDG.E.128 R80, desc[UR10][R80.64] ;  /* 0x0000000a50507981 */ /* 0x000f24000c1e1d00 */
[----:B------:R-:W-:Y:S02]  /*0f40*/  IMAD.WIDE.U32 R108, R180, 0x10, R116 ;  /* 0x00000010b46c7825 */ /* 0x000fe400078e0074 */
[----:B------:R-:W4:Y:S04]  /*0f50*/  LDG.E.128 R92, desc[UR10][R92.64] ;  /* 0x0000000a5c5c7981 */ /* 0x000f28000c1e1d00 */
[----:B------:R-:W4:Y:S01]  /*0f60*/  LDG.E.128 R108, desc[UR10][R108.64] ;  /* 0x0000000a6c6c7981 */ /* 0x000f22000c1e1d00 */
[----:B---3--:R-:W-:-:S04]  /*0f70*/  ISETP.NE.U32.AND P1, PT, R186, RZ, PT ;  /* 0x000000ffba00720c */ /* 0x008fc80003f25070 */
[----:B------:R-:W-:-:S13]  /*0f80*/  ISETP.NE.AND.EX P1, PT, R187, RZ, PT, P1 ;  /* 0x000000ffbb00720c */ /* 0x000fda0003f25310 */
[----:B------:R-:W3:Y:S01]  /*0f90*/  @P1 LDC.64 R188, c[0x0][0x438] ;  /* 0x00010e00ffbc1b82 */ /* 0x000ee20000000a00 */
[C---:B------:R-:W-:Y:S02]  /*0fa0*/  IADD3 R194, PT, PT, R196.reuse, 0x40, RZ ;  /* 0x00000040c4c27810 */ /* 0x040fe40007ffe0ff */
[C---:B------:R-:W-:Y:S02]  /*0fb0*/  IADD3 R195, PT, PT, R196.reuse, 0x20, RZ ;  /* 0x00000020c4c37810 */ /* 0x040fe40007ffe0ff */
[----:B------:R-:W-:Y:S02]  /*0fc0*/  IADD3 R183, PT, PT, R196, 0xa0, RZ ;  /* 0x000000a0c4b77810 */ /* 0x000fe40007ffe0ff */
[----:B------:R-:W-:Y:S01]  /*0fd0*/  ISETP.NE.AND P3, PT, RZ, UR7, PT ;  /* 0x00000007ff007c0c */ /* 0x000fe2000bf65270 */
[----:B0-----:R-:W-:Y:S01]  /*0fe0*/  IMAD.WIDE R122, R0, 0x4, R122 ;  /* 0x00000004007a7825 */ /* 0x001fe200078e027a */
[----:B------:R-:W-:Y:S01]  /*0ff0*/  ISETP.NE.U32.AND P0, PT, RZ, UR14, PT ;  /* 0x0000000eff007c0c */ /* 0x000fe2000bf05070 */
[----:B------:R-:W0:Y:S02]  /*1000*/  @P1 LDC.64 R158, c[0x0][0x438] ;  /* 0x00010e00ff9e1b82 */ /* 0x000e240000000a00 */
[----:B---3--:R-:W-:Y:S01]  /*1010*/  @P1 IMAD.WIDE.U32 R188, R180, 0x10, R188 ;  /* 0x00000010b4bc1825 */ /* 0x008fe200078e00bc */
[----:B------:R-:W3:Y:S04]  /*1020*/  LDG.E R181, desc[UR10][R122.64] ;  /* 0x0000000a7ab57981 */ /* 0x000ee8000c1e1900 */
[----:B------:R1:W5:Y:S02]  /*1030*/  @P1 LDG.E.128 R60, desc[UR10][R188.64] ;  /* 0x0000000abc3c1981 */ /* 0x000364000c1e1d00 */
[----:B-1----:R-:W-:-:S05]  /*1040*/  IMAD.WIDE.U32 R188, R194, 0x4, R192 ;  /* 0x00000004c2bc7825 */ /* 0x002fca00078e00c0 */
[----:B------:R1:W5:Y:S01]  /*1050*/  LDG.E R207, desc[UR10][R188.64] ;  /* 0x0000000abccf7981 */ /* 0x000362000c1e1900 */
[----:B------:R-:W-:-:S04]  /*1060*/  IMAD.WIDE.U32 R84, R195, 0x10, R116 ;  /* 0x00000010c3547825 */ /* 0x000fc800078e0074 */
[----:B------:R-:W-:Y:S02]  /*1070*/  IMAD.WIDE.U32 R100, R183, 0x10, R116 ;  /* 0x00000010b7647825 */ /* 0x000fe400078e0074 */
[----:B------:R-:W3:Y:S02]  /*1080*/  LDG.E.128 R84, desc[UR10][R84.64] ;  /* 0x0000000a54547981 */ /* 0x000ee4000c1e1d00 */
[----:B-1----:R-:W-:Y:S02]  /*1090*/  IMAD.WIDE.U32 R188, R185, 0x4, R192 ;  /* 0x00000004b9bc7825 */ /* 0x002fe400078e00c0 */
[----:B------:R-:W3:Y:S04]  /*10a0*/  LDG.E.128 R100, desc[UR10][R100.64] ;  /* 0x0000000a64647981 */ /* 0x000ee8000c1e1d00 */
[----:B------:R1:W5:Y:S01]  /*10b0*/  LDG.E R205, desc[UR10][R188.64] ;  /* 0x0000000abccd7981 */ /* 0x000362000c1e1900 */
[----:B------:R-:W-:-:S06]  /*10c0*/  IMAD.WIDE.U32 R120, R196, 0x10, R190 ;  /* 0x00000010c4787825 */ /* 0x000fcc00078e00be */
[----:B------:R-:W3:Y:S01]  /*10d0*/  LDG.E.128 R120, desc[UR10][R120.64] ;  /* 0x0000000a78787981 */ /* 0x000ee2000c1e1d00 */
[----:B-1----:R-:W-:-:S05]  /*10e0*/  IMAD.WIDE.U32 R188, R184, 0x4, R192 ;  /* 0x00000004b8bc7825 */ /* 0x002fca00078e00c0 */
[----:B------:R1:W5:Y:S02]  /*10f0*/  LDG.E R204, desc[UR10][R188.64] ;  /* 0x0000000abccc7981 */ /* 0x000364000c1e1900 */
[----:B-1----:R-:W-:-:S05]  /*1100*/  IMAD.WIDE.U32 R188, R183, 0x4, R192 ;  /* 0x00000004b7bc7825 */ /* 0x002fca00078e00c0 */
[----:B------:R1:W5:Y:S02]  /*1110*/  LDG.E R203, desc[UR10][R188.64] ;  /* 0x0000000abccb7981 */ /* 0x000364000c1e1900 */
[----:B-1----:R-:W-:-:S05]  /*1120*/  IMAD.WIDE.U32 R188, R182, 0x4, R192 ;  /* 0x00000004b6bc7825 */ /* 0x002fca00078e00c0 */
[----:B------:R1:W5:Y:S02]  /*1130*/  LDG.E R202, desc[UR10][R188.64] ;  /* 0x0000000abcca7981 */ /* 0x000364000c1e1900 */
[----:B-1----:R-:W-:-:S06]  /*1140*/  IMAD.WIDE.U32 R188, R180, 0x4, R192 ;  /* 0x00000004b4bc7825 */ /* 0x002fcc00078e00c0 */
[----:B------:R4:W5:Y:S01]  /*1150*/  LDG.E R188, desc[UR10][R188.64] ;  /* 0x0000000abcbc7981 */ /* 0x000962000c1e1900 */
[----:B------:R-:W-:-:S05]  /*1160*/  FSEL R231, R197, RZ, !P3 ;  /* 0x000000ffc5e77208 */ /* 0x000fca0005800000 */
[C---:B--2---:R-:W-:Y:S01]  /*1170*/  FADD.FTZ R218, -R231.reuse, R97 ;  /* 0x00000061e7da7221 */ /* 0x044fe20000010100 */
[C---:B------:R-:W-:Y:S02]  /*1180*/  FADD.FTZ R217, -R231.reuse, R98 ;  /* 0x00000062e7d97221 */ /* 0x040fe40000010100 */
[----:B------:R-:W2:Y:S01]  /*1190*/  LDL R98, [R1+0xbc] ;  /* 0x0000bc0001627983 */ /* 0x000ea20000100800 */
[C---:B------:R-:W-:Y:S01]  /*11a0*/  FADD.FTZ R97, -R231.reuse, R106 ;  /* 0x0000006ae7617221 */ /* 0x040fe20000010100 */
[C---:B------:R-:W-:Y:S02]  /*11b0*/  FADD.FTZ R106, -R231.reuse, R107 ;  /* 0x0000006be76a7221 */ /* 0x040fe40000010100 */
[----:B------:R-:W2:Y:S01]  /*11c0*/  LDL R107, [R1+0xb8] ;  /* 0x0000b800016b7983 */ /* 0x000ea20000100800 */
[----:B----4-:R-:W-:-:S03]  /*11d0*/  FADD.FTZ R189, -R231, R83 ;  /* 0x00000053e7bd7221 */ /* 0x010fc60000010100 */
[----:B------:R-:W4:Y:S01]  /*11e0*/  LDL R83, [R1+0xc0] ;  /* 0x0000c00001537983 */ /* 0x000f220000100800 */
[C---:B------:R-:W-:Y:S01]  /*11f0*/  FADD.FTZ R222, -R231.reuse, R93 ;  /* 0x0000005de7de7221 */ /* 0x040fe20000010100 */
[C---:B------:R-:W-:Y:S01]  /*1200*/  FADD.FTZ R93, -R231.reuse, R105 ;  /* 0x00000069e75d7221 */ /* 0x040fe20000010100 */
[----:B------:R-:W-:Y:S02]  /*1210*/  FADD.FTZ R105, -R231, R111 ;  /* 0x0000006fe7697221 */ /* 0x000fe40000010100 */
[----:B------:R-:W2:Y:S01]  /*1220*/  LDL R111, [R1+0xb4] ;  /* 0x0000b400016f7983 */ /* 0x000ea20000100800 */
[----:B------:R-:W-:-:S13]  /*1230*/  ISETP.NE.AND.EX P0, PT, RZ, UR15, PT, P0 ;  /* 0x0000000fff007c0c */ /* 0x000fda000bf05300 */
[----:B------:R-:W1:Y:S08]  /*1240*/  @P0 LDC.64 R156, c[0x0][0x3b8] ;  /* 0x0000ee00ff9c0b82 */ /* 0x000e700000000a00 */
[----:B------:R-:W0:Y:S08]  /*1250*/  @P0 LDC.64 R152, c[0x0][0x3b8] ;  /* 0x0000ee00ff980b82 */ /* 0x000e300000000a00 */
[----:B------:R-:W3:Y:S01]  /*1260*/  @P0 LDC.64 R150, c[0x0][0x3b8] ;  /* 0x0000ee00ff960b82 */ /* 0x000ee20000000a00 */
[----:B-1----:R-:W-:-:S07]  /*1270*/  @P0 IMAD.WIDE.U32 R156, R185, 0x4, R156 ;  /* 0x00000004b99c0825 */ /* 0x002fce00078e009c */
[----:B------:R-:W1:Y:S01]  /*1280*/  @P0 LDC.64 R140, c[0x0][0x3b8] ;  /* 0x0000ee00ff8c0b82 */ /* 0x000e620000000a00 */
[----:B------:R0:W5:Y:S07]  /*1290*/  @P0 LDG.E R16, desc[UR10][R156.64] ;  /* 0x0000000a9c100981 */ /* 0x00016e000c1e1900 */
[----:B------:R-:W1:Y:S08]  /*12a0*/  @P0 LDC.64 R148, c[0x0][0x3b8] ;  /* 0x0000ee00ff940b82 */ /* 0x000e700000000a00 */
[----:B0-----:R-:W0:Y:S01]  /*12b0*/  @P1 LDC.64 R156, c[0x0][0x438] ;  /* 0x00010e00ff9c1b82 */ /* 0x001e220000000a00 */
[----:B------:R-:W-:-:S05]  /*12c0*/  @P0 IMAD.WIDE.U32 R152, R183, 0x4, R152 ;  /* 0x00000004b7980825 */ /* 0x000fca00078e0098 */
[----:B------:R3:W5:Y:S01]  /*12d0*/  @P0 LDG.E R18, desc[UR10][R152.64] ;  /* 0x0000000a98120981 */ /* 0x000762000c1e1900 */
[C---:B------:R-:W-:Y:S02]  /*12e0*/  IADD3 R12, PT, PT, R196.reuse, 0x120, RZ ;  /* 0x00000120c40c7810 */ /* 0x040fe40007ffe0ff */
[----:B------:R-:W-:Y:S01]  /*12f0*/  IADD3 R179, PT, PT, R196, 0x100, RZ ;  /* 0x00000100c4b37810 */ /* 0x000fe20007ffe0ff */
[----:B------:R-:W-:-:S04]  /*1300*/  IMAD.WIDE.U32 R124, R195, 0x10, R190 ;  /* 0x00000010c37c7825 */ /* 0x000fc800078e00be */
[----:B------:R-:W-:-:S04]  /*1310*/  IMAD.WIDE.U32 R128, R194, 0x10, R190 ;  /* 0x00000010c2807825 */ /* 0x000fc800078e00be */
[----:B------:R-:W-:Y:S01]  /*1320*/  IMAD.WIDE.U32 R132, R185, 0x10, R190 ;  /* 0x00000010b9847825 */ /* 0x000fe200078e00be */
[----:B---3--:R-:W3:Y:S01]  /*1330*/  @P1 LDC.64 R152, c[0x0][0x438] ;  /* 0x00010e00ff981b82 */ /* 0x008ee20000000a00 */
[----:B------:R-:W2:Y:S02]  /*1340*/  LDG.E.128 R124, desc[UR10][R124.64] ;  /* 0x0000000a7c7c7981 */ /* 0x000ea4000c1e1d00 */
[----:B0-----:R-:W-:-:S04]  /*1350*/  @P1 IMAD.WIDE.U32 R156, R196, 0x10, R156 ;  /* 0x00000010c49c1825 */ /* 0x001fc800078e009c */
[----:B------:R-:W-:Y:S01]  /*1360*/  IMAD.WIDE.U32 R136, R184, 0x10, R190 ;  /* 0x00000010b8887825 */ /* 0x000fe200078e00be */
[----:B------:R0:W5:Y:S03]  /*1370*/  @P1 LDG.E.128 R32, desc[UR10][R156.64] ;  /* 0x0000000a9c201981 */ /* 0x000166000c1e1d00 */
[----:B------:R-:W-:-:S04]  /*1380*/  IMAD.WIDE.U32 R88, R194, 0x10, R116 ;  /* 0x00000010c2587825 */ /* 0x000fc800078e0074 */
[C---:B------:R-:W-:Y:S01]  /*1390*/  FADD.FTZ R197, -R231.reuse, R99 ;  /* 0x00000063e7c57221 */ /* 0x040fe20000010100 */
[----:B------:R-:W2:Y:S01]  /*13a0*/  LDG.E.128 R128, desc[UR10][R128.64] ;  /* 0x0000000a80807981 */ /* 0x000ea2000c1e1d00 */
[----:B------:R-:W-:Y:S01]  /*13b0*/  FADD.FTZ R80, -R231, R80 ;  /* 0x00000050e7507221 */ /* 0x000fe20000010100 */
[----:B------:R-:W-:-:S04]  /*13c0*/  @P0 IMAD.WIDE.U32 R150, R182, 0x4, R150 ;  /* 0x00000004b6960825 */ /* 0x000fc800078e0096 */
[----:B------:R-:W-:Y:S01]  /*13d0*/  FADD.FTZ R219, -R231, R96 ;  /* 0x00000060e7db7221 */ /* 0x000fe20000010100 */
[----:B------:R-:W2:Y:S01]  /*13e0*/  LDG.E.128 R88, desc[UR10][R88.64] ;  /* 0x0000000a58587981 */ /* 0x000ea2000c1e1d00 */
[----:B0-----:R-:W0:Y:S03]  /*13f0*/  @P1 LDC.64 R156, c[0x0][0x438] ;  /* 0x00010e00ff9c1b82 */ /* 0x001e260000000a00 */
[----:B------:R1:W5:Y:S01]  /*1400*/  @P0 LDG.E R19, desc[UR10][R150.64] ;  /* 0x0000000a96130981 */ /* 0x000362000c1e1900 */
[----:B---3--:R-:W-:-:S04]  /*1410*/  @P1 IMAD.WIDE.U32 R152, R194, 0x10, R152 ;  /* 0x00000010c2981825 */ /* 0x008fc800078e0098 */
[----:B------:R-:W-:Y:S01]  /*1420*/  FADD.FTZ R211, R120, R211 ;  /* 0x000000d378d37221 */ /* 0x000fe20000010000 */
[----:B------:R-:W-:Y:S01]  /*1430*/  FADD.FTZ R228, -R231, R87 ;  /* 0x00000057e7e47221 */ /* 0x000fe20000010100 */
[----:B------:R-:W-:Y:S01]  /*1440*/  FADD.FTZ R214, R123, R214 ;  /* 0x000000d67bd67221 */ /* 0x000fe20000010000 */
[----:B-1----:R-:W-:Y:S01]  /*1450*/  @P0 IMAD.WIDE.U32 R140, R196, 0x4, R140 ;  /* 0x00000004c48c0825 */ /* 0x002fe200078e008c */
[----:B------:R1:W5:Y:S03]  /*1460*/  @P1 LDG.E.128 R40, desc[UR10][R152.64] ;  /* 0x0000000a98281981 */ /* 0x000366000c1e1d00 */
[C---:B------:R-:W-:Y:S01]  /*1470*/  FADD.FTZ R223, -R231.reuse, R92 ;  /* 0x0000005ce7df7221 */ /* 0x040fe20000010100 */
[----:B------:R-:W-:Y:S01]  /*1480*/  FADD.FTZ R221, -R231, R94 ;  /* 0x0000005ee7dd7221 */ /* 0x000fe20000010100 */
[----:B------:R-:W3:Y:S01]  /*1490*/  @P0 LDC.64 R142, c[0x0][0x3b8] ;  /* 0x0000ee00ff8e0b82 */ /* 0x000ee20000000a00 */
[----:B------:R-:W-:Y:S01]  /*14a0*/  @P0 IMAD.WIDE.U32 R148, R184, 0x4, R148 ;  /* 0x00000004b8940825 */ /* 0x000fe200078e0094 */
[----:B------:R1:W5:Y:S04]  /*14b0*/  @P0 LDG.E R13, desc[UR10][R140.64] ;  /* 0x0000000a8c0d0981 */ /* 0x000368000c1e1900 */
[----:B------:R-:W5:Y:S02]  /*14c0*/  @P0 LDG.E R17, desc[UR10][R148.64] ;  /* 0x0000000a94110981 */ /* 0x000f64000c1e1900 */
[----:B------:R-:W3:Y:S01]  /*14d0*/  @P1 LDC.64 R150, c[0x0][0x438] ;  /* 0x00010e00ff961b82 */ /* 0x000ee20000000a00 */
[----:B------:R-:W-:Y:S01]  /*14e0*/  IMAD.WIDE.U32 R112, R179, 0x10, R116 ;  /* 0x00000010b3707825 */ /* 0x000fe200078e0074 */
[----:B------:R-:W2:Y:S03]  /*14f0*/  LDG.E.128 R132, desc[UR10][R132.64] ;  /* 0x0000000a84847981 */ /* 0x000ea6000c1e1d00 */
[----:B0-----:R-:W-:-:S03]  /*1500*/  @P1 IMAD.WIDE.U32 R156, R183, 0x10, R156 ;  /* 0x00000010b79c1825 */ /* 0x001fc600078e009c */
[----:B------:R-:W0:Y:S01]  /*1510*/  @P0 LDC.64 R144, c[0x0][0x3b8] ;  /* 0x0000ee00ff900b82 */ /* 0x000e220000000a00 */
[----:B------:R-:W-:Y:S01]  /*1520*/  @P1 IMAD.WIDE.U32 R158, R179, 0x10, R158 ;  /* 0x00000010b39e1825 */ /* 0x000fe200078e009e */
[----:B------:R3:W5:Y:S04]  /*1530*/  @P1 LDG.E.128 R52, desc[UR10][R156.64] ;  /* 0x0000000a9c341981 */ /* 0x000768000c1e1d00 */
[----:B------:R-:W2:Y:S02]  /*1540*/  LDG.E.128 R136, desc[UR10][R136.64] ;  /* 0x0000000a88887981 */ /* 0x000ea4000c1e1d00 */
[----:B-1----:R-:W1:Y:S01]  /*1550*/  @P1 LDC.64 R152, c[0x0][0x438] ;  /* 0x00010e00ff981b82 */ /* 0x002e620000000a00 */
[----:B------:R-:W-:Y:S01]  /*1560*/  IMAD.WIDE.U32 R140, R183, 0x10, R190 ;  /* 0x00000010b78c7825 */ /* 0x000fe200078e00be */
[----:B------:R-:W5:Y:S03]  /*1570*/  @P1 LDG.E.128 R64, desc[UR10][R158.64] ;  /* 0x0000000a9e401981 */ /* 0x000f66000c1e1d00 */
[----:B---3--:R-:W-:-:S03]  /*1580*/  @P1 IMAD.WIDE.U32 R150, R195, 0x10, R150 ;  /* 0x00000010c3961825 */ /* 0x008fc600078e0096 */
[----:B------:R-:W3:Y:S01]  /*1590*/  @P1 LDC.64 R156, c[0x0][0x438] ;  /* 0x00010e00ff9c1b82 */ /* 0x000ee20000000a00 */
[----:B------:R-:W-:Y:S01]  /*15a0*/  FADD.FTZ R96, -R231, R110 ;  /* 0x0000006ee7607221 */ /* 0x000fe20000010100 */
[----:B------:R-:W-:Y:S01]  /*15b0*/  FMUL.FTZ R80, R181, R80 ;  /* 0x00000050b5507220 */ /* 0x000fe20000410000 */
[----:B------:R-:W-:Y:S01]  /*15c0*/  IMAD.WIDE.U32 R148, R182, 0x10, R190 ;  /* 0x00000010b6947825 */ /* 0x000fe200078e00be */
[----:B------:R3:W5:Y:S03]  /*15d0*/  @P1 LDG.E.128 R36, desc[UR10][R150.64] ;  /* 0x0000000a96241981 */ /* 0x000766000c1e1d00 */
[----:B------:R-:W-:Y:S01]  /*15e0*/  IMAD.WIDE.U32 R116, R12, 0x10, R116 ;  /* 0x000000100c747825 */ /* 0x000fe200078e0074 */
[----:B------:R-:W2:Y:S01]  /*15f0*/  LDL R110, [R1+0xb0] ;  /* 0x0000b000016e7983 */ /* 0x000ea20000100800 */
[----:B------:R-:W0:Y:S03]  /*1600*/  @P0 LDC.64 R146, c[0x0][0x3b8] ;  /* 0x0000ee00ff920b82 */ /* 0x000e260000000a00 */
[----:B------:R-:W2:Y:S01]  /*1610*/  LDG.E.128 R112, desc[UR10][R112.64] ;  /* 0x0000000a70707981 */ /* 0x000ea2000c1e1d00 */
[----:B-1----:R-:W-:-:S03]  /*1620*/  @P1 IMAD.WIDE.U32 R152, R182, 0x10, R152 ;  /* 0x00000010b6981825 */ /* 0x002fc600078e0098 */
[----:B------:R-:W2:Y:S01]  /*1630*/  LDG.E.128 R116, desc[UR10][R116.64] ;  /* 0x0000000a74747981 */ /* 0x000ea2000c1e1d00 */
[----:B----4-:R-:W-:Y:S01]  /*1640*/  FMUL.FTZ R83, R83, R120 ;  /* 0x0000007853537220 */ /* 0x010fe20000410000 */
[----:B---3--:R-:W-:Y:S02]  /*1650*/  @P1 IMAD.WIDE.U32 R156, R12, 0x10, R156 ;  /* 0x000000100c9c1825 */ /* 0x008fe400078e009c */
[----:B------:R-:W5:Y:S02]  /*1660*/  @P1 LDG.E.128 R56, desc[UR10][R152.64] ;  /* 0x0000000a98381981 */ /* 0x000f64000c1e1d00 */
[C---:B------:R-:W-:Y:S01]  /*1670*/  FADD.FTZ R220, -R231.reuse, R95 ;  /* 0x0000005fe7dc7221 */ /* 0x040fe20000010100 */
[C---:B------:R-:W-:Y:S01]  /*1680*/  FADD.FTZ R81, -R231.reuse, R81 ;  /* 0x00000051e7517221 */ /* 0x040fe20000010100 */
[----:B------:R-:W-:Y:S01]  /*1690*/  FADD.FTZ R82, -R231, R82 ;  /* 0x00000052e7527221 */ /* 0x000fe20000010100 */
[----:B------:R1:W5:Y:S01]  /*16a0*/  @P1 LDG.E.128 R68, desc[UR10][R156.64] ;  /* 0x0000000a9c441981 */ /* 0x000362000c1e1d00 */
[----:B------:R-:W-:-:S04]  /*16b0*/  IMAD.WIDE.U32 R150, R180, 0x10, R190 ;  /* 0x00000010b4967825 */ /* 0x000fc800078e00be */
[C---:B------:R-:W-:Y:S01]  /*16c0*/  FADD.FTZ R230, -R231.reuse, R85 ;  /* 0x00000055e7e67221 */ /* 0x040fe20000010100 */
[----:B------:R-:W-:Y:S01]  /*16d0*/  FADD.FTZ R229, -R231, R86 ;  /* 0x00000056e7e57221 */ /* 0x000fe20000010100 */
[----:B------:R-:W-:Y:S01]  /*16e0*/  FADD.FTZ R212, R121, R212 ;  /* 0x000000d479d47221 */ /* 0x000fe20000010000 */
[----:B------:R-:W-:Y:S01]  /*16f0*/  FADD.FTZ R213, R122, R213 ;  /* 0x000000d57ad57221 */ /* 0x000fe20000010000 */
[----:B------:R-:W-:Y:S01]  /*1700*/  FMUL.FTZ R93, R181, R93 ;  /* 0x0000005db55d7220 */ /* 0x000fe20000410000 */
[----:B------:R-:W3:Y:S01]  /*1710*/  @P0 LDC.64 R154, c[0x0][0x3b8] ;  /* 0x0000ee00ff9a0b82 */ /* 0x000ee20000000a00 */
[----:B-1----:R-:W-:-:S04]  /*1720*/  IMAD.WIDE.U32 R156, R196, 0x4, R192 ;  /* 0x00000004c49c7825 */ /* 0x002fc800078e00c0 */
[--C-:B------:R-:W-:Y:S01]  /*1730*/  IMAD.WIDE.U32 R152, R179, 0x10, R190.reuse ;  /* 0x00000010b3987825 */ /* 0x100fe200078e00be */
[----:B------:R1:W5:Y:S03]  /*1740*/  LDG.E R208, desc[UR10][R156.64] ;  /* 0x0000000a9cd07981 */ /* 0x000366000c1e1900 */
[----:B-1----:R-:W-:-:S04]  /*1750*/  IMAD.WIDE.U32 R156, R12, 0x10, R190 ;  /* 0x000000100c9c7825 */ /* 0x002fc800078e00be */
[----:B------:R-:W-:-:S06]  /*1760*/  IMAD.WIDE.U32 R190, R179, 0x4, R192 ;  /* 0x00000004b3be7825 */ /* 0x000fcc00078e00c0 */
[----:B------:R1:W5:Y:S01]  /*1770*/  LDG.E R190, desc[UR10][R190.64] ;  /* 0x0000000abebe7981 */ /* 0x000362000c1e1900 */
[----:B--2---:R-:W-:Y:S01]  /*1780*/  FMUL.FTZ R99, R98, R121 ;  /* 0x0000007962637220 */ /* 0x004fe20000410000 */
[----:B------:R-:W-:-:S04]  /*1790*/  IMAD.WIDE.U32 R158, R195, 0x4, R192 ;  /* 0x00000004c39e7825 */ /* 0x000fc800078e00c0 */
[----:B------:R-:W-:Y:S01]  /*17a0*/  FMUL.FTZ R98, R181, R189 ;  /* 0x000000bdb5627220 */ /* 0x000fe20000410000 */
[C---:B-1----:R-:W-:Y:S01]  /*17b0*/  FADD.FTZ R191, -R231.reuse, R84 ;  /* 0x00000054e7bf7221 */ /* 0x042fe20000010100 */
[C---:B------:R-:W-:Y:S01]  /*17c0*/  FADD.FTZ R84, -R231.reuse, R100 ;  /* 0x00000064e7547221 */ /* 0x040fe20000010100 */
[----:B------:R-:W-:Y:S01]  /*17d0*/  FADD.FTZ R100, -R231, R102 ;  /* 0x00000066e7647221 */ /* 0x000fe20000010100 */
[----:B------:R-:W-:Y:S01]  /*17e0*/  IMAD.WIDE.U32 R192, R12, 0x4, R192 ;  /* 0x000000040cc07825 */ /* 0x000fe200078e00c0 */
[----:B------:R-:W2:Y:S03]  /*17f0*/  LDL R102, [R1+0xa4] ;  /* 0x0000a40001667983 */ /* 0x000ea60000100800 */
[----:B------:R-:W-:Y:S02]  /*1800*/  FMUL.FTZ R189, R107, R122 ;  /* 0x0000007a6bbd7220 */ /* 0x000fe40000410000 */
[----:B------:R-:W4:Y:S04]  /*1810*/  LDL R107, [R1+0x9c] ;  /* 0x00009c00016b7983 */ /* 0x000f280000100800 */
[----:B------:R1:W5:Y:S01]  /*1820*/  LDG.E R192, desc[UR10][R192.64] ;  /* 0x0000000ac0c07981 */ /* 0x000362000c1e1900 */
[----:B------:R-:W-:Y:S01]  /*1830*/  FFMA.FTZ R23, R120, R80, R23 ;  /* 0x0000005078177223 */ /* 0x000fe20000010017 */
[----:B------:R-:W-:Y:S01]  /*1840*/  FMUL.FTZ R120, R181, R191 ;  /* 0x000000bfb5787220 */ /* 0x000fe20000410000 */
[----:B------:R-:W-:Y:S01]  /*1850*/  FMUL.FTZ R191, R111, R123 ;  /* 0x0000007b6fbf7220 */ /* 0x000fe20000410000 */
[----:B------:R-:W-:Y:S01]  /*1860*/  FADD.FTZ R87, -R231, R108 ;  /* 0x0000006ce7577221 */ /* 0x000fe20000010100 */
[----:B------:R-:W4:Y:S01]  /*1870*/  LDL R111, [R1+0x98] ;  /* 0x00009800016f7983 */ /* 0x000f220000100800 */
[----:B------:R-:W-:Y:S01]  /*1880*/  FFMA.FTZ R11, R123, R98, R11 ;  /* 0x000000627b0b7223 */ /* 0x000fe2000001000b */
[----:B------:R-:W-:Y:S01]  /*1890*/  FADD.FTZ R92, -R231, R109 ;  /* 0x0000006de75c7221 */ /* 0x000fe20000010100 */
[----:B------:R-:W-:Y:S01]  /*18a0*/  FADD.FTZ R233, R127, R233 ;  /* 0x000000e97fe97221 */ /* 0x000fe20000010000 */
[----:B-1----:R-:W-:Y:S01]  /*18b0*/  FADD.FTZ R193, -R231, R103 ;  /* 0x00000067e7c17221 */ /* 0x002fe20000010100 */
[----:B------:R-:W-:Y:S01]  /*18c0*/  FMUL.FTZ R123, R181, R228 ;  /* 0x000000e4b57b7220 */ /* 0x000fe20000410000 */
[----:B------:R-:W4:Y:S03]  /*18d0*/  LDL R103, [R1+0xa0] ;  /* 0x0000a00001677983 */ /* 0x000f260000100800 */
[----:B------:R-:W-:Y:S01]  /*18e0*/  FFMA.FTZ R29, R127, R123, R29 ;  /* 0x0000007b7f1d7223 */ /* 0x000fe2000001001d */
[C---:B------:R-:W-:Y:S01]  /*18f0*/  FADD.FTZ R226, -R231.reuse, R89 ;  /* 0x00000059e7e27221 */ /* 0x040fe20000010100 */
[C---:B------:R-:W-:Y:S01]  /*1900*/  FADD.FTZ R225, -R231.reuse, R90 ;  /* 0x0000005ae7e17221 */ /* 0x040fe20000010100 */
[----:B------:R-:W-:Y:S01]  /*1910*/  FADD.FTZ R227, -R231, R88 ;  /* 0x00000058e7e37221 */ /* 0x000fe20000010100 */
[----:B------:R-:W-:Y:S01]  /*1920*/  FADD.FTZ R235, R129, R235 ;  /* 0x000000eb81eb7221 */ /* 0x000fe20000010000 */
[C---:B------:R-:W-:Y:S01]  /*1930*/  FADD.FTZ R215, R124.reuse, R215 ;  /* 0x000000d77cd77221 */ /* 0x040fe20000010000 */
[----:B------:R-:W-:Y:S01]  /*1940*/  FFMA.FTZ R26, R124, R120, R26 ;  /* 0x000000787c1a7223 */ /* 0x000fe2000001001a */
[----:B------:R-:W-:Y:S01]  /*1950*/  FADD.FTZ R234, R128, R234 ;  /* 0x000000ea80ea7221 */ /* 0x000fe20000010000 */
[----:B------:R-:W4:Y:S04]  /*1960*/  LDL R108, [R1+0xa8] ;  /* 0x0000a800016c7983 */ /* 0x000f280000100800 */
[----:B------:R-:W4:Y:S01]  /*1970*/  LDL R109, [R1+0xac] ;  /* 0x0000ac00016d7983 */ /* 0x000f220000100800 */
[----:B------:R-:W-:Y:S01]  /*1980*/  FADD.FTZ R236, R130, R236 ;  /* 0x000000ec82ec7221 */ /* 0x000fe20000010000 */
[C---:B------:R-:W-:Y:S01]  /*1990*/  FADD.FTZ R94, -R231.reuse, R118 ;  /* 0x00000076e75e7221 */ /* 0x040fe20000010100 */
[----:B------:R-:W-:Y:S01]  /*19a0*/  FADD.FTZ R90, -R231, R117 ;  /* 0x00000075e75a7221 */ /* 0x000fe20000010100 */
[----:B------:R-:W-:Y:S01]  /*19b0*/  FMUL.FTZ R117, R181, R226 ;  /* 0x000000e2b5757220 */ /* 0x000fe20000410000 */
[C---:B------:R-:W-:Y:S01]  /*19c0*/  FADD.FTZ R89, -R231.reuse, R116 ;  /* 0x00000074e7597221 */ /* 0x040fe20000010100 */
[----:B------:R-:W-:Y:S01]  /*19d0*/  FADD.FTZ R95, -R231, R114 ;  /* 0x00000072e75f7221 */ /* 0x000fe20000010100 */
[----:B------:R-:W-:Y:S01]  /*19e0*/  FADD.FTZ R240, R134, R240 ;  /* 0x000000f086f07221 */ /* 0x000fe20000010000 */
[----:B------:R-:W-:Y:S01]  /*19f0*/  FFMA.FTZ R31, R129, R117, R31 ;  /* 0x00000075811f7223 */ /* 0x000fe2000001001f */
[----:B------:R-:W-:Y:S01]  /*1a00*/  FMUL.FTZ R116, R181, R227 ;  /* 0x000000e3b5747220 */ /* 0x000fe20000410000 */
[----:B------:R-:W-:Y:S01]  /*1a10*/  FMUL.FTZ R124, R110, R124 ;  /* 0x0000007c6e7c7220 */ /* 0x000fe20000410000 */
[----:B------:R-:W-:Y:S01]  /*1a20*/  @P0 IMAD.WIDE.U32 R142, R195, 0x4, R142 ;  /* 0x00000004c38e0825 */ /* 0x000fe200078e008e */
[----:B------:R-:W4:Y:S03]  /*1a30*/  LDL R110, [R1+0x94] ;  /* 0x00009400016e7983 */ /* 0x000f260000100800 */
[----:B------:R-:W-:Y:S01]  /*1a40*/  FFMA.FTZ R30, R128, R116, R30 ;  /* 0x00000074801e7223 */ /* 0x000fe2000001001e */
[----:B------:R-:W-:Y:S01]  /*1a50*/  FMUL.FTZ R118, R181, R225 ;  /* 0x000000e1b5767220 */ /* 0x000fe20000410000 */
[----:B------:R-:W-:Y:S01]  /*1a60*/  FADD.FTZ R224, -R231, R91 ;  /* 0x0000005be7e07221 */ /* 0x000fe20000010100 */
[C---:B------:R-:W-:Y:S01]  /*1a70*/  FMUL.FTZ R81, R181.reuse, R81 ;  /* 0x00000051b5517220 */ /* 0x040fe20000410000 */
[----:B------:R-:W-:Y:S01]  /*1a80*/  FMUL.FTZ R82, R181, R82 ;  /* 0x00000052b5527220 */ /* 0x000fe20000410000 */
[----:B------:R-:W-:Y:S01]  /*1a90*/  FFMA.FTZ R160, R130, R118, R160 ;  /* 0x0000007682a07223 */ /* 0x000fe200000100a0 */
[C---:B------:R-:W-:Y:S01]  /*1aa0*/  FADD.FTZ R85, -R231.reuse, R101 ;  /* 0x00000065e7557221 */ /* 0x040fe20000010100 */
[----:B------:R-:W-:Y:S01]  /*1ab0*/  FADD.FTZ R242, R136, R242 ;  /* 0x000000f288f27221 */ /* 0x000fe20000010000 */
[----:B------:R-:W-:Y:S01]  /*1ac0*/  FADD.FTZ R86, -R231, R104 ;  /* 0x00000068e7567221 */ /* 0x000fe20000010100 */
[----:B------:R-:W-:Y:S01]  /*1ad0*/  FADD.FTZ R237, R131, R237 ;  /* 0x000000ed83ed7221 */ /* 0x000fe20000010000 */
[----:B------:R-:W-:Y:S01]  /*1ae0*/  FADD.FTZ R216, R125, R216 ;  /* 0x000000d87dd87221 */ /* 0x000fe20000010000 */
[----:B------:R-:W-:Y:S01]  /*1af0*/  FADD.FTZ R232, R126, R232 ;  /* 0x000000e87ee87221 */ /* 0x000fe20000010000 */
[----:B------:R-:W-:Y:S01]  /*1b00*/  FADD.FTZ R241, R135, R241 ;  /* 0x000000f187f17221 */ /* 0x000fe20000010000 */
[----:B0-----:R-:W-:-:S04]  /*1b10*/  @P0 IMAD.WIDE.U32 R144, R180, 0x4, R144 ;  /* 0x00000004b4900825 */ /* 0x001fc800078e0090 */
[----:B------:R-:W-:Y:S01]  /*1b20*/  FADD.FTZ R243, R137, R243 ;  /* 0x000000f389f37221 */ /* 0x000fe20000010000 */
[----:B------:R-:W-:Y:S01]  /*1b30*/  FADD.FTZ R238, R132, R238 ;  /* 0x000000ee84ee7221 */ /* 0x000fe20000010000 */
[----:B------:R-:W-:Y:S01]  /*1b40*/  FADD.FTZ R239, R133, R239 ;  /* 0x000000ef85ef7221 */ /* 0x000fe20000010000 */
[----:B------:R-:W-:-:S04]  /*1b50*/  @P0 IMAD.WIDE.U32 R146, R179, 0x4, R146 ;  /* 0x00000004b3920825 */ /* 0x000fc800078e0092 */
[C---:B------:R-:W-:Y:S01]  /*1b60*/  FMUL.FTZ R106, R181.reuse, R106 ;  /* 0x0000006ab56a7220 */ /* 0x040fe20000410000 */
[----:B------:R-:W-:Y:S01]  /*1b70*/  FMUL.FTZ R96, R181, R96 ;  /* 0x00000060b5607220 */ /* 0x000fe20000410000 */
[----:B------:R-:W-:Y:S01]  /*1b80*/  FADD.FTZ R244, R138, R244 ;  /* 0x000000f48af47221 */ /* 0x000fe20000010000 */
[----:B---3--:R-:W-:-:S04]  /*1b90*/  @P0 IMAD.WIDE.U32 R154, R194, 0x4, R154 ;  /* 0x00000004c29a0825 */ /* 0x008fc800078e009a */
[C---:B------:R-:W-:Y:S01]  /*1ba0*/  FMUL.FTZ R105, R181.reuse, R105 ;  /* 0x00000069b5697220 */ /* 0x040fe20000410000 */
[C---:B------:R-:W-:Y:S01]  /*1bb0*/  FMUL.FTZ R97, R181.reuse, R97 ;  /* 0x00000061b5617220 */ /* 0x040fe20000410000 */
[----:B------:R-:W5:Y:S01]  /*1bc0*/  LDG.E R206, desc[UR10][R158.64] ;  /* 0x0000000a9ece7981 */ /* 0x000f62000c1e1900 */
[----:B--2---:R-:W-:Y:S01]  /*1bd0*/  FMUL.FTZ R127, R102, R127 ;  /* 0x0000007f667f7220 */ /* 0x004fe20000410000 */
[----:B------:R-:W-:Y:S02]  /*1be0*/  FMUL.FTZ R114, R181, R221 ;  /* 0x000000ddb5727220 */ /* 0x000fe40000410000 */
[----:B------:R-:W2:Y:S01]  /*1bf0*/  LDL R102, [R1+0x88] ;  /* 0x0000880001667983 */ /* 0x000ea20000100800 */
[----:B----4-:R-:W-:-:S03]  /*1c00*/  FMUL.FTZ R129, R107, R129 ;  /* 0x000000816b817220 */ /* 0x010fc60000410000 */
[----:B------:R-:W3:Y:S04]  /*1c10*/  LDL R107, [R1+0x80] ;  /* 0x00008000016b7983 */ /* 0x000ee80000100800 */
[----:B------:R-:W5:Y:S01]  /*1c20*/  @P0 LDG.E R14, desc[UR10][R142.64] ;  /* 0x0000000a8e0e0981 */ /* 0x000f62000c1e1900 */
[----:B------:R-:W-:Y:S01]  /*1c30*/  FMUL.FTZ R130, R111, R130 ;  /* 0x000000826f827220 */ /* 0x000fe20000410000 */
[----:B------:R-:W-:Y:S02]  /*1c40*/  FMUL.FTZ R128, R103, R128 ;  /* 0x0000008067807220 */ /* 0x000fe40000410000 */
[----:B------:R-:W4:Y:S04]  /*1c50*/  LDL R111, [R1+0x7c] ;  /* 0x00007c00016f7983 */ /* 0x000f280000100800 */
[----:B------:R-:W3:Y:S01]  /*1c60*/  LDL R103, [R1+0x84] ;  /* 0x0000840001677983 */ /* 0x000ee20000100800 */
[----:B------:R-:W-:Y:S01]  /*1c70*/  FFMA.FTZ R164, R134, R114, R164 ;  /* 0x0000007286a47223 */ /* 0x000fe200000100a4 */
[----:B------:R-:W-:Y:S01]  /*1c80*/  FADD.FTZ R101, -R231, R119 ;  /* 0x00000077e7657221 */ /* 0x000fe20000010100 */
[----:B------:R-:W-:Y:S01]  /*1c90*/  FFMA.FTZ R24, R121, R81, R24 ;  /* 0x0000005179187223 */ /* 0x000fe20000010018 */
[----:B------:R-:W4:Y:S01]  /*1ca0*/  LDG.E.128 R140, desc[UR10][R140.64] ;  /* 0x0000000a8c8c7981 */ /* 0x000f22000c1e1d00 */
[----:B------:R-:W-:Y:S01]  /*1cb0*/  FFMA.FTZ R25, R122, R82, R25 ;  /* 0x000000527a197223 */ /* 0x000fe20000010019 */
[----:B------:R-:W-:Y:S01]  /*1cc0*/  FMUL.FTZ R119, R181, R224 ;  /* 0x000000e0b5777220 */ /* 0x000fe20000410000 */
[----:B------:R-:W-:Y:S01]  /*1cd0*/  FADD.FTZ R104, -R231, R115 ;  /* 0x00000073e7687221 */ /* 0x000fe20000010100 */
[C---:B------:R-:W-:Y:S01]  /*1ce0*/  FMUL.FTZ R121, R181.reuse, R230 ;  /* 0x000000e6b5797220 */ /* 0x040fe20000410000 */
[C---:B------:R-:W-:Y:S01]  /*1cf0*/  FMUL.FTZ R122, R181.reuse, R229 ;  /* 0x000000e5b57a7220 */ /* 0x040fe20000410000 */
[----:B------:R-:W-:Y:S01]  /*1d00*/  FMUL.FTZ R115, R181, R220 ;  /* 0x000000dcb5737220 */ /* 0x000fe20000410000 */
[----:B------:R-:W-:Y:S01]  /*1d10*/  FFMA.FTZ R161, R131, R119, R161 ;  /* 0x0000007783a17223 */ /* 0x000fe200000100a1 */
[----:B------:R-:W-:Y:S01]  /*1d20*/  FFMA.FTZ R27, R125, R121, R27 ;  /* 0x000000797d1b7223 */ /* 0x000fe2000001001b */
[----:B------:R-:W-:Y:S01]  /*1d30*/  FFMA.FTZ R28, R126, R122, R28 ;  /* 0x0000007a7e1c7223 */ /* 0x000fe2000001001c */
[----:B------:R-:W-:Y:S01]  /*1d40*/  FFMA.FTZ R165, R135, R115, R165 ;  /* 0x0000007387a57223 */ /* 0x000fe200000100a5 */
[----:B------:R-:W5:Y:S01]  /*1d50*/  @P0 LDG.E R20, desc[UR10][R144.64] ;  /* 0x0000000a90140981 */ /* 0x000f62000c1e1900 */
[----:B------:R-:W-:-:S03]  /*1d60*/  FMUL.FTZ R126, R108, R126 ;  /* 0x0000007e6c7e7220 */ /* 0x000fc60000410000 */
[----:B------:R-:W4:Y:S01]  /*1d70*/  LDL R108, [R1+0x8c] ;  /* 0x00008c00016c7983 */ /* 0x000f220000100800 */
[----:B------:R-:W-:-:S03]  /*1d80*/  FMUL.FTZ R125, R109, R125 ;  /* 0x0000007d6d7d7220 */ /* 0x000fc60000410000 */
[----:B------:R-:W4:Y:S04]  /*1d90*/  LDL R109, [R1+0x90] ;  /* 0x00009000016d7983 */ /* 0x000f280000100800 */
[----:B------:R-:W5:Y:S01]  /*1da0*/  @P0 LDG.E R21, desc[UR10][R146.64] ;  /* 0x0000000a92150981 */ /* 0x000f62000c1e1900 */
[----:B------:R-:W-:Y:S01]  /*1db0*/  FMUL.FTZ R100, R181, R100 ;  /* 0x00000064b5647220 */ /* 0x000fe20000410000 */
[C---:B------:R-:W-:Y:S01]  /*1dc0*/  FADD.FTZ R88, -R231.reuse, R112 ;  /* 0x00000070e7587221 */ /* 0x040fe20000010100 */
[----:B------:R-:W-:Y:S01]  /*1dd0*/  FADD.FTZ R91, -R231, R113 ;  /* 0x00000071e75b7221 */ /* 0x000fe20000010100 */
[----:B------:R-:W4:Y:S04]  /*1de0*/  LDL R220, [R1+0x6c] ;  /* 0x00006c0001dc7983 */ /* 0x000f280000100800 */
[----:B------:R-:W5:Y:S04]  /*1df0*/  @P0 LDG.E R15, desc[UR10][R154.64] ;  /* 0x0000000a9a0f0981 */ /* 0x000f68000c1e1900 */
[----:B------:R0:W4:Y:S01]  /*1e00*/  LDG.E.128 R144, desc[UR10][R148.64] ;  /* 0x0000000a94907981 */ /* 0x000122000c1e1d00 */
[C---:B------:R-:W-:Y:S01]  /*1e10*/  FMUL.FTZ R87, R181.reuse, R87 ;  /* 0x00000057b5577220 */ /* 0x040fe20000410000 */
[----:B------:R-:W-:-:S02]  /*1e20*/  FMUL.FTZ R92, R181, R92 ;  /* 0x0000005cb55c7220 */ /* 0x000fc40000410000 */
[----:B------:R-:W4:Y:S01]  /*1e30*/  LDG.E.128 R156, desc[UR10][R156.64] ;  /* 0x0000000a9c9c7981 */ /* 0x000f22000c1e1d00 */
[----:B------:R-:W-:Y:S01]  /*1e40*/  FMUL.FTZ R131, R110, R131 ;  /* 0x000000836e837220 */ /* 0x000fe20000410000 */
[C---:B------:R-:W-:Y:S01]  /*1e50*/  FMUL.FTZ R110, R181.reuse, R217 ;  /* 0x000000d9b56e7220 */ /* 0x040fe20000410000 */
[----:B0-----:R-:W0:Y:S01]  /*1e60*/  @P1 LDC.64 R148, c[0x0][0x438] ;  /* 0x00010e00ff941b82 */ /* 0x001e220000000a00 */
[----:B------:R-:W4:Y:S01]  /*1e70*/  LDL R217, [R1+0x64] ;  /* 0x0000640001d97983 */ /* 0x000f220000100800 */
[----:B--2---:R-:W-:Y:S01]  /*1e80*/  FMUL.FTZ R134, R102, R134 ;  /* 0x0000008666867220 */ /* 0x004fe20000410000 */
[----:B------:R-:W-:Y:S01]  /*1e90*/  FMUL.FTZ R102, R181, R219 ;  /* 0x000000dbb5667220 */ /* 0x000fe20000410000 */
[----:B---3--:R-:W-:-:S03]  /*1ea0*/  FMUL.FTZ R135, R103, R135 ;  /* 0x0000008767877220 */ /* 0x008fc60000410000 */
[----:B------:R-:W-:Y:S01]  /*1eb0*/  FFMA.FTZ R166, R136, R102, R166 ;  /* 0x0000006688a67223 */ /* 0x000fe200000100a6 */
[----:B------:R-:W-:Y:S01]  /*1ec0*/  FMUL.FTZ R136, R107, R136 ;  /* 0x000000886b887220 */ /* 0x000fe20000410000 */
[C---:B----4-:R-:W-:Y:S01]  /*1ed0*/  FADD.FTZ R248, R142.reuse, R248 ;  /* 0x000000f88ef87221 */ /* 0x050fe20000010000 */
[----:B------:R-:W2:Y:S01]  /*1ee0*/  LDL R107, [R1+0x68] ;  /* 0x00006800016b7983 */ /* 0x000ea20000100800 */
[C---:B------:R-:W-:Y:S01]  /*1ef0*/  FMUL.FTZ R103, R181.reuse, R218 ;  /* 0x000000dab5677220 */ /* 0x040fe20000410000 */
[----:B------:R-:W-:Y:S01]  /*1f00*/  FFMA.FTZ R9, R142, R100, R9 ;  /* 0x000000648e097223 */ /* 0x000fe20000010009 */
[C---:B------:R-:W-:Y:S01]  /*1f10*/  FMUL.FTZ R112, R181.reuse, R223 ;  /* 0x000000dfb5707220 */ /* 0x040fe20000410000 */
[----:B------:R-:W-:Y:S01]  /*1f20*/  FMUL.FTZ R113, R181, R222 ;  /* 0x000000deb5717220 */ /* 0x000fe20000410000 */
[----:B------:R-:W-:Y:S01]  /*1f30*/  FFMA.FTZ R167, R137, R103, R167 ;  /* 0x0000006789a77223 */ /* 0x000fe200000100a7 */
[----:B------:R-:W-:Y:S01]  /*1f40*/  FMUL.FTZ R137, R111, R137 ;  /* 0x000000896f897220 */ /* 0x000fe20000410000 */
[----:B------:R-:W-:Y:S01]  /*1f50*/  FMUL.FTZ R111, R181, R197 ;  /* 0x000000c5b56f7220 */ /* 0x000fe20000410000 */
[----:B------:R-:W-:Y:S01]  /*1f60*/  FADD.FTZ R249, R143, R249 ;  /* 0x000000f98ff97221 */ /* 0x000fe20000010000 */
[----:B------:R-:W3:Y:S01]  /*1f70*/  LDL R197, [R1+0x5c] ;  /* 0x00005c0001c57983 */ /* 0x000ee20000100800 */
[----:B------:R-:W-:Y:S01]  /*1f80*/  FFMA.FTZ R162, R132, R112, R162 ;  /* 0x0000007084a27223 */ /* 0x000fe200000100a2 */
[----:B------:R-:W-:Y:S01]  /*1f90*/  FFMA.FTZ R163, R133, R113, R163 ;  /* 0x0000007185a37223 */ /* 0x000fe200000100a3 */
[----:B------:R-:W1:Y:S01]  /*1fa0*/  @P0 LDC.64 R154, c[0x0][0x3b8] ;  /* 0x0000ee00ff9a0b82 */ /* 0x000e620000000a00 */
[----:B------:R-:W4:Y:S01]  /*1fb0*/  LDL R223, [R1+0x78] ;  /* 0x0000780001df7983 */ /* 0x000f220000100800 */
[----:B------:R-:W-:-:S03]  /*1fc0*/  FMUL.FTZ R133, R108, R133 ;  /* 0x000000856c857220 */ /* 0x000fc60000410000 */
[----:B------:R-:W4:Y:S01]  /*1fd0*/  LDL R108, [R1+0x70] ;  /* 0x00007000016c7983 */ /* 0x000f220000100800 */
[----:B------:R-:W-:-:S03]  /*1fe0*/  FMUL.FTZ R132, R109, R132 ;  /* 0x000000846d847220 */ /* 0x000fc60000410000 */
[----:B------:R-:W4:Y:S01]  /*1ff0*/  LDL R109, [R1+0x74] ;  /* 0x00007400016d7983 */ /* 0x000f220000100800 */
[----:B0-----:R-:W-:-:S03]  /*2000*/  @P1 IMAD.WIDE.U32 R148, R185, 0x10, R148 ;  /* 0x00000010b9941825 */ /* 0x001fc600078e0094 */
[----:B------:R-:W4:Y:S04]  /*2010*/  LDL R219, [R1+0x60] ;  /* 0x0000600001db7983 */ /* 0x000f280000100800 */
[----:B------:R-:W4:Y:S04]  /*2020*/  LDL R218, [R1+0x58] ;  /* 0x0000580001da7983 */ /* 0x000f280000100800 */
[----:B------:R-:W5:Y:S01]  /*2030*/  @P1 LDG.E.128 R44, desc[UR10][R148.64] ;  /* 0x0000000a942c1981 */ /* 0x000f62000c1e1d00 */
[C---:B------:R-:W-:Y:S01]  /*2040*/  FADD.FTZ R251, R145.reuse, R251 ;  /* 0x000000fb91fb7221 */ /* 0x040fe20000010000 */
[----:B------:R-:W-:-:S02]  /*2050*/  FFMA.FTZ R6, R145, R93, R6 ;  /* 0x0000005d91067223 */ /* 0x000fc40000010006 */
[----:B------:R-:W4:Y:S01]  /*2060*/  LDG.E.128 R148, desc[UR10][R150.64] ;  /* 0x0000000a96947981 */ /* 0x000f22000c1e1d00 */
[----:B--2---:R-:W-:Y:S01]  /*2070*/  FMUL.FTZ R142, R107, R142 ;  /* 0x0000008e6b8e7220 */ /* 0x004fe20000410000 */
[----:B------:R-:W-:-:S04]  /*2080*/  FMUL.FTZ R107, R181, R193 ;  /* 0x000000c1b56b7220 */ /* 0x000fc80000410000 */
[----:B------:R-:W-:Y:S01]  /*2090*/  FFMA.FTZ R8, R143, R107, R8 ;  /* 0x0000006b8f087223 */ /* 0x000fe20000010008 */
[----:B------:R-:W-:Y:S02]  /*20a0*/  FMUL.FTZ R143, R217, R143 ;  /* 0x0000008fd98f7220 */ /* 0x000fe40000410000 */
[----:B------:R-:W2:Y:S04]  /*20b0*/  LDL R217, [R1+0x54] ;  /* 0x0000540001d97983 */ /* 0x000ea80000100800 */
[----:B------:R-:W2:Y:S01]  /*20c0*/  LDL.LU R229, [R1] ;  /* 0x0000000001e57983 */ /* 0x000ea20000300800 */
[----:B---3--:R-:W-:-:S03]  /*20d0*/  FMUL.FTZ R145, R197, R145 ;  /* 0x00000091c5917220 */ /* 0x008fc60000410000 */
[----:B------:R-:W3:Y:S04]  /*20e0*/  LDL R197, [R1+0x50] ;  /* 0x0000500001c57983 */ /* 0x000ee80000100800 */
[----:B------:R-:W3:Y:S04]  /*20f0*/  LDL.LU R228, [R1+0x4] ;  /* 0x0000040001e47983 */ /* 0x000ee80000300800 */
[----:B------:R-:W3:Y:S04]  /*2100*/  LDL R193, [R1+0x4c] ;  /* 0x00004c0001c17983 */ /* 0x000ee80000100800 */
[----:B------:R-:W3:Y:S01]  /*2110*/  LDL.LU R227, [R1+0x8] ;  /* 0x0000080001e37983 */ /* 0x000ee20000300800 */
[----:B-1----:R-:W-:-:S05]  /*2120*/  @P0 IMAD.WIDE.U32 R154, R12, 0x4, R154 ;  /* 0x000000040c9a0825 */ /* 0x002fca00078e009a */
[----:B------:R0:W5:Y:S02]  /*2130*/  @P0 LDG.E R22, desc[UR10][R154.64] ;  /* 0x0000000a9a160981 */ /* 0x000164000c1e1900 */
[----:B0-----:R-:W0:Y:S01]  /*2140*/  @P1 LDC.64 R154, c[0x0][0x438] ;  /* 0x00010e00ff9a1b82 */ /* 0x001e220000000a00 */
[----:B------:R-:W-:Y:S01]  /*2150*/  FFMA.FTZ R4, R147, R106, R4 ;  /* 0x0000006a93047223 */ /* 0x000fe20000010004 */
[----:B----4-:R-:W-:Y:S01]  /*2160*/  FFMA.FTZ R3, R148, R87, R3 ;  /* 0x0000005794037223 */ /* 0x010fe20000010003 */
[----:B------:R-:W-:Y:S01]  /*2170*/  FFMA.FTZ R2, R149, R92, R2 ;  /* 0x0000005c95027223 */ /* 0x000fe20000010002 */
[----:B0-----:R-:W-:-:S05]  /*2180*/  @P1 IMAD.WIDE.U32 R154, R184, 0x10, R154 ;  /* 0x00000010b89a1825 */ /* 0x001fca00078e009a */
[----:B------:R0:W5:Y:S04]  /*2190*/  @P1 LDG.E.128 R48, desc[UR10][R154.64] ;  /* 0x0000000a9a301981 */ /* 0x000168000c1e1d00 */
[----:B------:R-:W4:Y:S01]  /*21a0*/  LDG.E.128 R152, desc[UR10][R152.64] ;  /* 0x0000000a98987981 */ /* 0x000f22000c1e1d00 */
[----:B--2---:R-:W-:Y:S01]  /*21b0*/  FADD.FTZ R229, R147, R229 ;  /* 0x000000e593e57221 */ /* 0x004fe20000010000 */
[----:B------:R-:W-:-:S04]  /*21c0*/  FMUL.FTZ R147, R217, R147 ;  /* 0x00000093d9937220 */ /* 0x000fc80000410000 */
[----:B------:R1:W-:Y:S04]  /*21d0*/  STL [R1], R229 ;  /* 0x000000e501007387 */ /* 0x0003e80000100800 */
[----:B------:R-:W2:Y:S01]  /*21e0*/  LDL R217, [R1+0x48] ;  /* 0x0000480001d97983 */ /* 0x000ea20000100800 */
[----:B---3--:R-:W-:-:S03]  /*21f0*/  FADD.FTZ R228, R148, R228 ;  /* 0x000000e494e47221 */ /* 0x008fc60000010000 */
[----:B------:R-:W3:Y:S01]  /*2200*/  LDL.LU R226, [R1+0xc] ;  /* 0x00000c0001e27983 */ /* 0x000ee20000300800 */
[----:B------:R-:W-:Y:S01]  /*2210*/  FMUL.FTZ R148, R197, R148 ;  /* 0x00000094c5947220 */ /* 0x000fe20000410000 */
[----:B------:R-:W-:Y:S02]  /*2220*/  FADD.FTZ R227, R149, R227 ;  /* 0x000000e395e37221 */ /* 0x000fe40000010000 */
[----:B------:R1:W-:Y:S01]  /*2230*/  STL [R1+0x4], R228 ;  /* 0x000004e401007387 */ /* 0x0003e20000100800 */
[----:B------:R-:W-:-:S03]  /*2240*/  FMUL.FTZ R149, R193, R149 ;  /* 0x00000095c1957220 */ /* 0x000fc60000410000 */
[----:B------:R-:W2:Y:S04]  /*2250*/  LDL R197, [R1+0x44] ;  /* 0x0000440001c57983 */ /* 0x000ea80000100800 */
[----:B------:R-:W2:Y:S04]  /*2260*/  LDL.LU R225, [R1+0x10] ;  /* 0x0000100001e17983 */ /* 0x000ea80000300800 */
[----:B------:R1:W-:Y:S04]  /*2270*/  STL [R1+0x8], R227 ;  /* 0x000008e301007387 */ /* 0x0003e80000100800 */
[----:B------:R-:W2:Y:S04]  /*2280*/  LDL R193, [R1+0x40] ;  /* 0x0000400001c17983 */ /* 0x000ea80000100800 */
[----:B------:R-:W2:Y:S01]  /*2290*/  LDL.LU R224, [R1+0x14] ;  /* 0x0000140001e07983 */ /* 0x000ea20000300800 */
[----:B------:R-:W-:Y:S01]  /*22a0*/  FFMA.FTZ R198, R150, R96, R198 ;  /* 0x0000006096c67223 */ /* 0x000fe200000100c6 */
[----:B------:R-:W-:Y:S01]  /*22b0*/  FFMA.FTZ R168, R138, R110, R168 ;  /* 0x0000006e8aa87223 */ /* 0x000fe200000100a8 */
[----:B------:R-:W-:Y:S01]  /*22c0*/  FMUL.FTZ R138, R223, R138 ;  /* 0x0000008adf8a7220 */ /* 0x000fe20000410000 */
[----:B------:R-:W-:Y:S01]  /*22d0*/  FFMA.FTZ R199, R151, R105, R199 ;  /* 0x0000006997c77223 */ /* 0x000fe200000100c7 */
[----:B------:R-:W-:-:S04]  /*22e0*/  FMUL.FTZ R88, R181, R88 ;  /* 0x00000058b5587220 */ /* 0x000fc80000410000 */
[----:B----4-:R-:W-:Y:S01]  /*22f0*/  FFMA.FTZ R200, R152, R88, R200 ;  /* 0x0000005898c87223 */ /* 0x010fe200000100c8 */
[----:B---3--:R-:W-:Y:S01]  /*2300*/  FADD.FTZ R226, R150, R226 ;  /* 0x000000e296e27221 */ /* 0x008fe20000010000 */
[----:B--2---:R-:W-:-:S04]  /*2310*/  FMUL.FTZ R150, R217, R150 ;  /* 0x00000096d9967220 */ /* 0x004fc80000410000 */
[----:B------:R1:W-:Y:S04]  /*2320*/  STL [R1+0xc], R226 ;  /* 0x00000ce201007387 */ /* 0x0003e80000100800 */
[----:B------:R-:W2:Y:S01]  /*2330*/  LDL R217, [R1+0x3c] ;  /* 0x00003c0001d97983 */ /* 0x000ea20000100800 */
[----:B------:R-:W-:-:S03]  /*2340*/  FADD.FTZ R225, R151, R225 ;  /* 0x000000e197e17221 */ /* 0x000fc60000010000 */
[----:B------:R-:W3:Y:S01]  /*2350*/  LDL.LU R223, [R1+0x18] ;  /* 0x0000180001df7983 */ /* 0x000ee20000300800 */
[----:B------:R-:W-:-:S03]  /*2360*/  FMUL.FTZ R151, R197, R151 ;  /* 0x00000097c5977220 */ /* 0x000fc60000410000 */
[----:B------:R1:W-:Y:S04]  /*2370*/  STL [R1+0x10], R225 ;  /* 0x000010e101007387 */ /* 0x0003e80000100800 */
[----:B------:R-:W0:Y:S01]  /*2380*/  LDL R197, [R1+0x38] ;  /* 0x0000380001c57983 */ /* 0x000e220000100800 */
[----:B------:R-:W-:-:S03]  /*2390*/  FADD.FTZ R224, R152, R224 ;  /* 0x000000e098e07221 */ /* 0x000fc60000010000 */
[----:B------:R-:W4:Y:S01]  /*23a0*/  LDL.LU R222, [R1+0x1c] ;  /* 0x00001c0001de7983 */ /* 0x000f220000300800 */
[----:B------:R-:W-:-:S03]  /*23b0*/  FMUL.FTZ R152, R193, R152 ;  /* 0x00000098c1987220 */ /* 0x000fc60000410000 */
[----:B------:R1:W-:Y:S04]  /*23c0*/  STL [R1+0x14], R224 ;  /* 0x000014e001007387 */ /* 0x0003e80000100800 */
[----:B------:R-:W4:Y:S04]  /*23d0*/  LDL R193, [R1+0x34] ;  /* 0x0000340001c17983 */ /* 0x000f280000100800 */
[----:B------:R-:W4:Y:S01]  /*23e0*/  LDL.LU R221, [R1+0x20] ;  /* 0x0000200001dd7983 */ /* 0x000f220000300800 */
[C---:B------:R-:W-:Y:S01]  /*23f0*/  FADD.FTZ R252, R146.reuse, R252 ;  /* 0x000000fc92fc7221 */ /* 0x040fe20000010000 */
[----:B------:R-:W-:Y:S01]  /*2400*/  FFMA.FTZ R5, R146, R97, R5 ;  /* 0x0000006192057223 */ /* 0x000fe20000010005 */
[C---:B------:R-:W-:Y:S01]  /*2410*/  FMUL.FTZ R91, R181.reuse, R91 ;  /* 0x0000005bb55b7220 */ /* 0x040fe20000410000 */
[----:B------:R-:W-:Y:S01]  /*2420*/  FMUL.FTZ R146, R218, R146 ;  /* 0x00000092da927220 */ /* 0x000fe20000410000 */
[----:B------:R-:W-:-:S02]  /*2430*/  FMUL.FTZ R95, R181, R95 ;  /* 0x0000005fb55f7220 */ /* 0x000fc40000410000 */
[----:B------:R-:W-:Y:S01]  /*2440*/  FFMA.FTZ R201, R153, R91, R201 ;  /* 0x0000005b99c97223 */ /* 0x000fe200000100c9 */
[----:B------:R-:W-:Y:S01]  /*2450*/  FMUL.FTZ R104, R181, R104 ;  /* 0x00000068b5687220 */ /* 0x000fe20000410000 */
[----:B------:R-:W-:-:S03]  /*2460*/  FFMA.FTZ R209, R154, R95, R209 ;  /* 0x0000005f9ad17223 */ /* 0x000fc600000100d1 */
[----:B------:R-:W-:Y:S01]  /*2470*/  FFMA.FTZ R210, R155, R104, R210 ;  /* 0x000000689bd27223 */ /* 0x000fe200000100d2 */
[----:B------:R-:W-:Y:S01]  /*2480*/  FMUL.FTZ R84, R181, R84 ;  /* 0x00000054b5547220 */ /* 0x000fe20000410000 */
[C---:B------:R-:W-:Y:S01]  /*2490*/  FADD.FTZ R245, R139.reuse, R245 ;  /* 0x000000f58bf57221 */ /* 0x040fe20000010000 */
[----:B------:R-:W-:Y:S01]  /*24a0*/  FFMA.FTZ R169, R139, R111, R169 ;  /* 0x0000006f8ba97223 */ /* 0x000fe200000100a9 */
[C---:B------:R-:W-:Y:S01]  /*24b0*/  FADD.FTZ R246, R140.reuse, R246 ;  /* 0x000000f68cf67221 */ /* 0x040fe20000010000 */
        /* <DEDUP_REMOVED lines=27> */
[----:B---3--:R-:W-:Y:S01]  /*2670*/  FADD.FTZ R223, R153, R223 ;  /* 0x000000df99df7221 */ /* 0x008fe20000010000 */
[----:B--2---:R-:W-:-:S04]  /*2680*/  FMUL.FTZ R153, R217, R153 ;  /* 0x00000099d9997220 */ /* 0x004fc80000410000 */
[----:B------:R1:W-:Y:S04]  /*2690*/  STL [R1+0x18], R223 ;  /* 0x000018df01007387 */ /* 0x0003e80000100800 */
[----:B------:R-:W2:Y:S01]  /*26a0*/  LDL R218, [R1+0x30] ;  /* 0x0000300001da7983 */ /* 0x000ea20000100800 */
[----:B----4-:R-:W-:-:S03]  /*26b0*/  FADD.FTZ R222, R154, R222 ;  /* 0x000000de9ade7221 */ /* 0x010fc60000010000 */
[----:B------:R-:W3:Y:S01]  /*26c0*/  LDL R217, [R1+0x2c] ;  /* 0x00002c0001d97983 */ /* 0x000ee20000100800 */
[----:B0-----:R-:W-:-:S03]  /*26d0*/  FMUL.FTZ R154, R197, R154 ;  /* 0x0000009ac59a7220 */ /* 0x001fc60000410000 */
[----:B------:R1:W-:Y:S04]  /*26e0*/  STL [R1+0x1c], R222 ;  /* 0x00001cde01007387 */ /* 0x0003e80000100800 */
[----:B------:R-:W4:Y:S01]  /*26f0*/  LDL R197, [R1+0x28] ;  /* 0x0000280001c57983 */ /* 0x000f220000100800 */
[----:B------:R-:W-:Y:S01]  /*2700*/  FADD.FTZ R221, R155, R221 ;  /* 0x000000dd9bdd7221 */ /* 0x000fe20000010000 */
[----:B------:R-:W-:-:S04]  /*2710*/  FMUL.FTZ R155, R193, R155 ;  /* 0x0000009bc19b7220 */ /* 0x000fc80000410000 */
[----:B------:R1:W-:Y:S04]  /*2720*/  STL [R1+0x20], R221 ;  /* 0x000020dd01007387 */ /* 0x0003e80000100800 */
[----:B------:R-:W4:Y:S01]  /*2730*/  LDL R193, [R1+0x24] ;  /* 0x0000240001c17983 */ /* 0x000f220000100800 */
        /* <DEDUP_REMOVED lines=17> */
[C---:B------:R-:W-:Y:S01]  /*2850*/  FADD.FTZ R247, R141.reuse, R247 ;  /* 0x000000f78df77221 */ /* 0x040fe20000010000 */
[----:B------:R-:W-:Y:S01]  /*2860*/  FFMA.FTZ R10, R141, R85, R10 ;  /* 0x000000558d0a7223 */ /* 0x000fe2000001000a */
[----:B------:R-:W-:Y:S01]  /*2870*/  FMUL.FTZ R141, R220, R141 ;  /* 0x0000008ddc8d7220 */ /* 0x000fe20000410000 */
        /* <DEDUP_REMOVED lines=39> */
[----:B------:R-:W-:Y:S01]  /*2af0*/  FFMA.FTZ R109, R104, R155, R109 ;  /* 0x0000009b686d7223 */ /* 0x000fe2000001006d */
[C---:B------:R-:W-:Y:S01]  /*2b00*/  FADD.FTZ R174, R157.reuse, R174 ;  /* 0x000000ae9dae7221 */ /* 0x040fe20000010000 */
[----:B------:R-:W-:Y:S01]  /*2b10*/  FFMA.FTZ R173, R157, R90, R173 ;  /* 0x0000005a9dad7223 */ /* 0x000fe200000100ad */
[C---:B------:R-:W-:Y:S01]  /*2b20*/  FMUL.FTZ R94, R181.reuse, R94 ;  /* 0x0000005eb55e7220 */ /* 0x040fe20000410000 */
[----:B------:R-:W-:Y:S01]  /*2b30*/  FADD.FTZ R176, R158, R176 ;  /* 0x000000b09eb07221 */ /* 0x000fe20000010000 */
[----:B------:R-:W-:-:S02]  /*2b40*/  FMUL.FTZ R101, R181, R101 ;  /* 0x00000065b5657220 */ /* 0x000fc40000410000 */
[----:B------:R-:W-:Y:S01]  /*2b50*/  FFMA.FTZ R175, R158, R94, R175 ;  /* 0x0000005e9eaf7223 */ /* 0x000fe200000100af */
[C---:B------:R-:W-:Y:S01]  /*2b60*/  FADD.FTZ R178, R159.reuse, R178 ;  /* 0x000000b29fb27221 */ /* 0x040fe20000010000 */
[----:B------:R-:W-:Y:S01]  /*2b70*/  FFMA.FTZ R177, R159, R101, R177 ;  /* 0x000000659fb17223 */ /* 0x000fe200000100b1 */
[----:B------:R-:W-:Y:S01]  /*2b80*/  UMOV UR4, 0xffffffff ;  /* 0xffffffff00047882 */ /* 0x000fe20000000000 */
[----:B------:R-:W-:-:S04]  /*2b90*/  ISETP.NE.U32.AND P2, PT, RZ, UR14, PT ;  /* 0x0000000eff007c0c */ /* 0x000fc8000bf45070 */
[----:B------:R-:W-:Y:S01]  /*2ba0*/  ISETP.NE.AND.EX P2, PT, RZ, UR15, PT, P2 ;  /* 0x0000000fff007c0c */ /* 0x000fe2000bf45320 */
[----:B--2---:R-:W-:Y:S01]  /*2bb0*/  FMUL.FTZ R156, R218, R156 ;  /* 0x0000009cda9c7220 */ /* 0x004fe20000410000 */
[----:B---3--:R-:W-:-:S03]  /*2bc0*/  FMUL.FTZ R157, R217, R157 ;  /* 0x0000009dd99d7220 */ /* 0x008fc60000410000 */
[----:B------:R-:W-:Y:S01]  /*2bd0*/  FADD.FTZ R108, R108, R156 ;  /* 0x0000009c6c6c7221 */ /* 0x000fe20000010000 */
[----:B------:R-:W-:-:S03]  /*2be0*/  FFMA.FTZ R109, R89, R156, R109 ;  /* 0x0000009c596d7223 */ /* 0x000fc6000001006d */
[----:B------:R-:W-:Y:S01]  /*2bf0*/  FADD.FTZ R108, R108, R157 ;  /* 0x0000009d6c6c7221 */ /* 0x000fe20000010000 */
[----:B------:R-:W-:Y:S01]  /*2c00*/  FFMA.FTZ R109, R90, R157, R109 ;  /* 0x0000009d5a6d7223 */ /* 0x000fe2000001006d */
[----:B----4-:R-:W-:-:S04]  /*2c10*/  FMUL.FTZ R158, R197, R158 ;  /* 0x0000009ec59e7220 */ /* 0x010fc80000410000 */
[----:B------:R-:W-:Y:S01]  /*2c20*/  FADD.FTZ R108, R108, R158 ;  /* 0x0000009e6c6c7221 */ /* 0x000fe20000010000 */
[----:B------:R-:W-:Y:S01]  /*2c30*/  FFMA.FTZ R109, R94, R158, R109 ;  /* 0x0000009e5e6d7223 */ /* 0x000fe2000001006d */
[----:B------:R-:W-:-:S04]  /*2c40*/  FMUL.FTZ R159, R193, R159 ;  /* 0x0000009fc19f7220 */ /* 0x000fc80000410000 */
[----:B------:R-:W-:Y:S01]  /*2c50*/  FADD.FTZ R108, R108, R159 ;  /* 0x0000009f6c6c7221 */ /* 0x000fe20000010000 */
[----:B------:R-:W-:Y:S01]  /*2c60*/  FFMA.FTZ R109, R101, R159, R109 ;  /* 0x0000009f656d7223 */ /* 0x000fe2000001006d */
        /* <DEDUP_REMOVED lines=19> */
.L_x_6025:
        /* <DEDUP_REMOVED lines=39> */
.L_x_5935:
        /* <DEDUP_REMOVED lines=25> */
.L_x_5934:
        /* <DEDUP_REMOVED lines=30> */
.L_x_5937:
        /* <DEDUP_REMOVED lines=25> */
.L_x_5933:
        /* <DEDUP_REMOVED lines=27> */
[----:B------:R-:W-:-:S02]  /*36c0*/  SEL R80, R76, RZ, P5 ;  /* 0x000000ff4c507207 */ /* 0x000fc40002800000 */
        /* <DEDUP_REMOVED lines=13> */
.L_x_5939:
        /* <DEDUP_REMOVED lines=33> */
.L_x_5938:
        /* <DEDUP_REMOVED lines=38> */
.L_x_5940:
        /* <DEDUP_REMOVED lines=32> */
.L_x_5936:
        /* <DEDUP_REMOVED lines=47> */
.L_x_5943:
        /* <DEDUP_REMOVED lines=33> */
.L_x_5942:
        /* <DEDUP_REMOVED lines=34> */
.L_x_5945:
        /* <DEDUP_REMOVED lines=33> */
.L_x_5941:
        /* <DEDUP_REMOVED lines=27> */
.L_x_5947:
        /* <DEDUP_REMOVED lines=25> */
.L_x_5946:
        /* <DEDUP_REMOVED lines=26> */
.L_x_5948:
        /* <DEDUP_REMOVED lines=24> */
.L_x_5944:
        /* <DEDUP_REMOVED lines=44> */
.L_x_5951:
        /* <DEDUP_REMOVED lines=33> */
.L_x_5950:
        /* <DEDUP_REMOVED lines=34> */
.L_x_5953:
        /* <DEDUP_REMOVED lines=33> */
.L_x_5949:
        /* <DEDUP_REMOVED lines=27> */
.L_x_5955:
        /* <DEDUP_REMOVED lines=25> */
.L_x_5954:
        /* <DEDUP_REMOVED lines=26> */
.L_x_5956:
        /* <DEDUP_REMOVED lines=24> */
.L_x_5952:
        /* <DEDUP_REMOVED lines=13> */
[-C--:B0-----:R-:W-:Y:S01]  /*5dd0*/  FFMA.FTZ R76, R115, R108.reuse, R109 ;  /* 0x0000006c734c7223 */ /* 0x081fe2000001006d */
[----:B------:R-:W-:Y:S01]  /*5de0*/  LOP3.LUT P5, RZ, R205, 0xff, RZ, 0xc0, !PT ;  /* 0x000000ffcdff7812 */ /* 0x000fe200078ac0ff */
[----:B------:R-:W-:Y:S01]  /*5df0*/  FADD.FTZ R73, R132, -R73 ;  /* 0x8000004984497221 */ /* 0x000fe20000010000 */
[----:B------:R-:W-:Y:S01]  /*5e00*/  FADD.FTZ R74, R133, -R72 ;  /* 0x80000048854a7221 */ /* 0x000fe20000010000 */
[----:B------:R-:W-:Y:S01]  /*5e10*/  FADD.FTZ R78, R135, -R76 ;  /* 0x8000004c874e7221 */ /* 0x000fe20000010000 */
[----:B------:R-:W-:Y:S01]  /*5e20*/  FFMA.FTZ R75, R114, R108, R109 ;  /* 0x0000006c724b7223 */ /* 0x000fe2000001006d */
[C---:B------:R-:W-:Y:S01]  /*5e30*/  FFMA.FTZ R72, R181.reuse, R73, R44 ;  /* 0x00000049b5487223 */ /* 0x040fe2000001002c */
[----:B------:R-:W-:Y:S01]  /*5e40*/  FFMA.FTZ R73, R181, R74, R45 ;  /* 0x0000004ab5497223 */ /* 0x000fe2000001002d */
[----:B------:R-:W-:Y:S01]  /*5e50*/  LOP3.LUT P6, RZ, R205, 0xff00, RZ, 0xc0, !PT ;  /* 0x0000ff00cdff7812 */ /* 0x000fe200078cc0ff */
[----:B------:R-:W-:Y:S01]  /*5e60*/  FADD.FTZ R75, R134, -R75 ;  /* 0x8000004b864b7221 */ /* 0x000fe20000010000 */
[----:B------:R-:W-:Y:S01]  /*5e70*/  FMUL.FTZ R76, R72, UR6 ;  /* 0x00000006484c7c20 */ /* 0x000fe20008410000 */
[----:B------:R-:W-:Y:S01]  /*5e80*/  FMUL.FTZ R77, R73, UR6 ;  /* 0x00000006494d7c20 */ /* 0x000fe20008410000 */
[----:B------:R-:W-:Y:S01]  /*5e90*/  LOP3.LUT P3, RZ, R205, 0xff0000, RZ, 0xc0, !PT ;  /* 0x00ff0000cdff7812 */ /* 0x000fe2000786c0ff */
[C---:B------:R-:W-:Y:S01]  /*5ea0*/  FFMA.FTZ R74, R181.reuse, R75, R46 ;  /* 0x0000004bb54a7223 */ /* 0x040fe2000001002e */
[----:B------:R-:W-:Y:S01]  /*5eb0*/  FFMA.FTZ R75, R181, R78, R47 ;  /* 0x0000004eb54b7223 */ /* 0x000fe2000001002f */
[----:B------:R-:W-:-:S02]  /*5ec0*/  SEL R80, R76, RZ, P5 ;  /* 0x000000ff4c507207 */ /* 0x000fc40002800000 */
[----:B------:R-:W-:Y:S01]  /*5ed0*/  LOP3.LUT P5, RZ, R16, 0xff, RZ, 0xc0, !PT ;  /* 0x000000ff10ff7812 */ /* 0x000fe200078ac0ff */
[----:B------:R-:W-:Y:S01]  /*5ee0*/  FMUL.FTZ R78, R74, UR6 ;  /* 0x000000064a4e7c20 */ /* 0x000fe20008410000 */
[----:B------:R-:W-:Y:S01]  /*5ef0*/  SEL R81, R77, RZ, P6 ;  /* 0x000000ff4d517207 */ /* 0x000fe20003000000 */
[----:B------:R-:W-:Y:S01]  /*5f00*/  FMUL.FTZ R79, R75, UR6 ;  /* 0x000000064b4f7c20 */ /* 0x000fe20008410000 */
[----:B------:R-:W-:Y:S02]  /*5f10*/  SEL R76, R76, RZ, P5 ;  /* 0x000000ff4c4c7207 */ /* 0x000fe40002800000 */
[----:B------:R-:W-:Y:S02]  /*5f20*/  LOP3.LUT P5, RZ, R16, 0xff00, RZ, 0xc0, !PT ;  /* 0x0000ff0010ff7812 */ /* 0x000fe400078ac0ff */
[----:B------:R-:W-:Y:S02]  /*5f30*/  ISETP.GE.U32.AND P4, PT, R205, 0x1000000, PT ;  /* 0x01000000cd00780c */ /* 0x000fe40003f86070 */
[----:B------:R-:W-:-:S02]  /*5f40*/  SEL R77, R77, RZ, P5 ;  /* 0x000000ff4d4d7207 */ /* 0x000fc40002800000 */
[C---:B------:R-:W-:Y:S02]  /*5f50*/  LOP3.LUT P6, RZ, R16.reuse, 0xff0000, RZ, 0xc0, !PT ;  /* 0x00ff000010ff7812 */ /* 0x040fe400078cc0ff */
[----:B------:R-:W-:Y:S02]  /*5f60*/  ISETP.GE.U32.AND P5, PT, R16, 0x1000000, PT ;  /* 0x010000001000780c */ /* 0x000fe40003fa6070 */
[C---:B------:R-:W-:Y:S02]  /*5f70*/  SEL R82, R78.reuse, RZ, P3 ;  /* 0x000000ff4e527207 */ /* 0x040fe40001800000 */
[C---:B------:R-:W-:Y:S02]  /*5f80*/  SEL R83, R79.reuse, RZ, P4 ;  /* 0x000000ff4f537207 */ /* 0x040fe40002000000 */
[----:B------:R-:W-:Y:S02]  /*5f90*/  SEL R78, R78, RZ, P6 ;  /* 0x000000ff4e4e7207 */ /* 0x000fe40003000000 */
[----:B------:R-:W-:Y:S01]  /*5fa0*/  SEL R79, R79, RZ, P5 ;  /* 0x000000ff4f4f7207 */ /* 0x000fe20002800000 */
[----:B------:R-:W-:Y:S06]  /*5fb0*/  BRA `(.L_x_5960) ;  /* 0x0000000c00287947 */ /* 0x000fec0003800000 */
.L_x_5959:
[-CC-:B0-----:R-:W-:Y:S01]  /*5fc0*/  FFMA.FTZ R77, R114, R108.reuse, R109.reuse ;  /* 0x0000006c724d7223 */ /* 0x181fe2000001006d */
[-CC-:B------:R-:W-:Y:S01]  /*5fd0*/  FFMA.FTZ R76, R113, R108.reuse, R109.reuse ;  /* 0x0000006c714c7223 */ /* 0x180fe2000001006d */
[----:B------:R-:W-:Y:S01]  /*5fe0*/  LOP3.LUT P5, RZ, R205, 0xff, RZ, 0xc0, !PT ;  /* 0x000000ffcdff7812 */ /* 0x000fe200078ac0ff */
[-C--:B------:R-:W-:Y:S01]  /*5ff0*/  FFMA.FTZ R78, R115, R108.reuse, R109 ;  /* 0x0000006c734e7223 */ /* 0x080fe2000001006d */
[----:B------:R-:W-:Y:S01]  /*6000*/  FADD.FTZ R134, R134, -R77 ;  /* 0x8000004d86867221 */ /* 0x000fe20000010000 */
[----:B------:R-:W-:Y:S01]  /*6010*/  FFMA.FTZ R77, R112, R108, R109 ;  /* 0x0000006c704d7223 */ /* 0x000fe2000001006d */
[----:B------:R-:W-:Y:S01]  /*6020*/  FADD.FTZ R76, R133, -R76 ;  /* 0x8000004c854c7221 */ /* 0x000fe20000010000 */
[----:B------:R-:W-:Y:S01]  /*6030*/  FADD.FTZ R82, R135, -R78 ;  /* 0x8000004e87527221 */ /* 0x000fe20000010000 */
[----:B------:R-:W-:Y:S01]  /*6040*/  LOP3.LUT P6, RZ, R205, 0xff00, RZ, 0xc0, !PT ;  /* 0x0000ff00cdff7812 */ /* 0x000fe200078cc0ff */
[----:B------:R-:W-:Y:S01]  /*6050*/  FADD.FTZ R77, R132, -R77 ;  /* 0x8000004d844d7221 */ /* 0x000fe20000010000 */
[C---:B------:R-:W-:Y:S01]  /*6060*/  FFMA.FTZ R76, R181.reuse, R76, R45 ;  /* 0x0000004cb54c7223 */ /* 0x040fe2000001002d */
[C---:B------:R-:W-:Y:S01]  /*6070*/  FFMA.FTZ R82, R181.reuse, R82, R47 ;  /* 0x00000052b5527223 */ /* 0x040fe2000001002f */
[C---:B------:R-:W-:Y:S01]  /*6080*/  FFMA.FTZ R134, R181.reuse, R134, R46 ;  /* 0x00000086b5867223 */ /* 0x040fe2000001002e */
[----:B------:R-:W-:Y:S01]  /*6090*/  FFMA.FTZ R77, R181, R77, R44 ;  /* 0x0000004db54d7223 */ /* 0x000fe2000001002c */
[----:B------:R-:W-:Y:S01]  /*60a0*/  FMUL.FTZ R78, R76, UR6 ;  /* 0x000000064c4e7c20 */ /* 0x000fe20008410000 */
[----:B------:R-:W-:Y:S01]  /*60b0*/  FMUL.FTZ R79, R82, UR6 ;  /* 0x00000006524f7c20 */ /* 0x000fe20008410000 */
[----:B------:R-:W-:Y:S01]  /*60c0*/  ISETP.GE.U32.AND P4, PT, R205, 0x1000000, PT ;  /* 0x01000000cd00780c */ /* 0x000fe20003f86070 */
[----:B------:R-:W-:Y:S01]  /*60d0*/  FMUL.FTZ R77, R77, UR6 ;  /* 0x000000064d4d7c20 */ /* 0x000fe20008410000 */
[----:B------:R-:W-:Y:S01]  /*60e0*/  FMUL.FTZ R134, R134, UR6 ;  /* 0x0000000686867c20 */ /* 0x000fe20008410000 */
[----:B------:R-:W-:-:S02]  /*60f0*/  SEL R81, R78, RZ, P6 ;  /* 0x000000ff4e517207 */ /* 0x000fc40003000000 */
[----:B------:R-:W-:Y:S02]  /*6100*/  LOP3.LUT P3, RZ, R205, 0xff0000, RZ, 0xc0, !PT ;  /* 0x00ff0000cdff7812 */ /* 0x000fe4000786c0ff */
[C---:B------:R-:W-:Y:S02]  /*6110*/  SEL R80, R77.reuse, RZ, P5 ;  /* 0x000000ff4d507207 */ /* 0x040fe40002800000 */
[C---:B------:R-:W-:Y:S02]  /*6120*/  LOP3.LUT P5, RZ, R16.reuse, 0xff, RZ, 0xc0, !PT ;  /* 0x000000ff10ff7812 */ /* 0x040fe400078ac0ff */
[C---:B------:R-:W-:Y:S02]  /*6130*/  LOP3.LUT P6, RZ, R16.reuse, 0xff0000, RZ, 0xc0, !PT ;  /* 0x00ff000010ff7812 */ /* 0x040fe400078cc0ff */
[----:B------:R-:W-:Y:S02]  /*6140*/  SEL R76, R77, RZ, P5 ;  /* 0x000000ff4d4c7207 */ /* 0x000fe40002800000 */
[----:B------:R-:W-:-:S02]  /*6150*/  LOP3.LUT P5, RZ, R16, 0xff00, RZ, 0xc0, !PT ;  /* 0x0000ff0010ff7812 */ /* 0x000fc400078ac0ff */
[C---:B------:R-:W-:Y:S02]  /*6160*/  SEL R83, R79.reuse, RZ, P4 ;  /* 0x000000ff4f537207 */ /* 0x040fe40002000000 */
[----:B------:R-:W-:Y:S02]  /*6170*/  SEL R77, R78, RZ, P5 ;  /* 0x000000ff4e4d7207 */ /* 0x000fe40002800000 */
[----:B------:R-:W-:Y:S02]  /*6180*/  ISETP.GE.U32.AND P5, PT, R16, 0x1000000, PT ;  /* 0x010000001000780c */ /* 0x000fe40003fa6070 */
[C---:B------:R-:W-:Y:S02]  /*6190*/  SEL R82, R134.reuse, RZ, P3 ;  /* 0x000000ff86527207 */ /* 0x040fe40001800000 */
[----:B------:R-:W-:Y:S02]  /*61a0*/  SEL R78, R134, RZ, P6 ;  /* 0x000000ff864e7207 */ /* 0x000fe40003000000 */
[----:B------:R-:W-:Y:S01]  /*61b0*/  SEL R79, R79, RZ, P5 ;  /* 0x000000ff4f4f7207 */ /* 0x000fe20002800000 */
[----:B------:R-:W-:Y:S06]  /*61c0*/  BRA `(.L_x_5960) ;  /* 0x0000000800a47947 */ /* 0x000fec0003800000 */
.L_x_5958:
[----:B------:R-:W-:Y:S05]  /*61d0*/  @!P2 BRA `(.L_x_5961) ;  /* 0x000000000084a947 */ /* 0x000fea0003800000 */
[-CC-:B------:R-:W-:Y:S01]  /*61e0*/  FFMA.FTZ R73, R112, R108.reuse, R109.reuse ;  /* 0x0000006c70497223 */ /* 0x180fe2000001006d */
[-CC-:B0-----:R-:W-:Y:S01]  /*61f0*/  FFMA.FTZ R76, R115, R108.reuse, R109.reuse ;  /* 0x0000006c734c7223 */ /* 0x181fe2000001006d */
[-C--:B------:R-:W-:Y:S01]  /*6200*/  FFMA.FTZ R74, R113, R108.reuse, R109 ;  /* 0x0000006c714a7223 */ /* 0x080fe2000001006d */
[----:B------:R-:W-:Y:S01]  /*6210*/  LOP3.LUT P5, RZ, R205, 0xff, RZ, 0xc0, !PT ;  /* 0x000000ffcdff7812 */ /* 0x000fe200078ac0ff */
[----:B------:R-:W-:Y:S01]  /*6220*/  FADD.FTZ R72, R132, -R73 ;  /* 0x8000004984487221 */ /* 0x000fe20000010000 */
[----:B------:R-:W-:Y:S01]  /*6230*/  FADD.FTZ R78, R135, -R76 ;  /* 0x8000004c874e7221 */ /* 0x000fe20000010000 */
[----:B------:R-:W-:Y:S01]  /*6240*/  FFMA.FTZ R73, R114, R108, R109 ;  /* 0x0000006c72497223 */ /* 0x000fe2000001006d */
[----:B------:R-:W-:Y:S01]  /*6250*/  FADD.FTZ R74, R133, -R74 ;  /* 0x8000004a854a7221 */ /* 0x000fe20000010000 */
[----:B------:R-:W-:Y:S01]  /*6260*/  FMUL.FTZ R72, R181, R72 ;  /* 0x00000048b5487220 */ /* 0x000fe20000410000 */
[----:B------:R-:W-:Y:S01]  /*6270*/  LOP3.LUT P6, RZ, R205, 0xff00, RZ, 0xc0, !PT ;  /* 0x0000ff00cdff7812 */ /* 0x000fe200078cc0ff */
[----:B------:R-:W-:Y:S01]  /*6280*/  FADD.FTZ R134, R134, -R73 ;  /* 0x8000004986867221 */ /* 0x000fe20000010000 */
[C---:B------:R-:W-:Y:S01]  /*6290*/  FMUL.FTZ R73, R181.reuse, R74 ;  /* 0x0000004ab5497220 */ /* 0x040fe20000410000 */
[----:B------:R-:W-:Y:S01]  /*62a0*/  FMUL.FTZ R76, R72, UR6 ;  /* 0x00000006484c7c20 */ /* 0x000fe20008410000 */
[C---:B------:R-:W-:Y:S01]  /*62b0*/  FMUL.FTZ R75, R181.reuse, R78 ;  /* 0x0000004eb54b7220 */ /* 0x040fe20000410000 */
[----:B------:R-:W-:Y:S01]  /*62c0*/  FMUL.FTZ R74, R181, R134 ;  /* 0x00000086b54a7220 */ /* 0x000fe20000410000 */
[----:B------:R-:W-:Y:S01]  /*62d0*/  FMUL.FTZ R77, R73, UR6 ;  /* 0x00000006494d7c20 */ /* 0x000fe20008410000 */
[----:B------:R-:W-:Y:S01]  /*62e0*/  LOP3.LUT P3, RZ, R205, 0xff0000, RZ, 0xc0, !PT ;  /* 0x00ff0000cdff7812 */ /* 0x000fe2000786c0ff */
[----:B------:R-:W-:Y:S01]  /*62f0*/  FMUL.FTZ R79, R75, UR6 ;  /* 0x000000064b4f7c20 */ /* 0x000fe20008410000 */
[----:B------:R-:W-:Y:S01]  /*6300*/  SEL R80, R76, RZ, P5 ;  /* 0x000000ff4c507207 */ /* 0x000fe20002800000 */
[----:B------:R-:W-:Y:S01]  /*6310*/  FMUL.FTZ R78, R74, UR6 ;  /* 0x000000064a4e7c20 */ /* 0x000fe20008410000 */
[----:B------:R-:W-:-:S02]  /*6320*/  LOP3.LUT P5, RZ, R16, 0xff, RZ, 0xc0, !PT ;  /* 0x000000ff10ff7812 */ /* 0x000fc400078ac0ff */
[----:B------:R-:W-:Y:S02]  /*6330*/  SEL R81, R77, RZ, P6 ;  /* 0x000000ff4d517207 */ /* 0x000fe40003000000 */
[----:B------:R-:W-:Y:S02]  /*6340*/  SEL R76, R76, RZ, P5 ;  /* 0x000000ff4c4c7207 */ /* 0x000fe40002800000 */
[C---:B------:R-:W-:Y:S02]  /*6350*/  LOP3.LUT P5, RZ, R16.reuse, 0xff00, RZ, 0xc0, !PT ;  /* 0x0000ff0010ff7812 */ /* 0x040fe400078ac0ff */
[----:B------:R-:W-:Y:S02]  /*6360*/  ISETP.GE.U32.AND P4, PT, R205, 0x1000000, PT ;  /* 0x01000000cd00780c */ /* 0x000fe40003f86070 */
[----:B------:R-:W-:Y:S02]  /*6370*/  SEL R77, R77, RZ, P5 ;  /* 0x000000ff4d4d7207 */ /* 0x000fe40002800000 */
[----:B------:R-:W-:-:S02]  /*6380*/  LOP3.LUT P6, RZ, R16, 0xff0000, RZ, 0xc0, !PT ;  /* 0x00ff000010ff7812 */ /* 0x000fc400078cc0ff */
[----:B------:R-:W-:Y:S02]  /*6390*/  ISETP.GE.U32.AND P5, PT, R16, 0x1000000, PT ;  /* 0x010000001000780c */ /* 0x000fe40003fa6070 */
[C---:B------:R-:W-:Y:S02]  /*63a0*/  SEL R82, R78.reuse, RZ, P3 ;  /* 0x000000ff4e527207 */ /* 0x040fe40001800000 */
[C---:B------:R-:W-:Y:S02]  /*63b0*/  SEL R83, R79.reuse, RZ, P4 ;  /* 0x000000ff4f537207 */ /* 0x040fe40002000000 */
[----:B------:R-:W-:Y:S02]  /*63c0*/  SEL R78, R78, RZ, P6 ;  /* 0x000000ff4e4e7207 */ /* 0x000fe40003000000 */
[----:B------:R-:W-:Y:S01]  /*63d0*/  SEL R79, R79, RZ, P5 ;  /* 0x000000ff4f4f7207 */ /* 0x000fe20002800000 */
[----:B------:R-:W-:Y:S06]  /*63e0*/  BRA `(.L_x_5960) ;  /* 0x00000008001c7947 */ /* 0x000fec0003800000 */
.L_x_5961:
        /* <DEDUP_REMOVED lines=12> */
[C---:B------:R-:W-:Y:S01]  /*64b0*/  FMUL.FTZ R134, R181.reuse, R134 ;  /* 0x00000086b5867220 */ /* 0x040fe20000410000 */
[----:B------:R-:W-:Y:S01]  /*64c0*/  FMUL.FTZ R132, R181, R132 ;  /* 0x00000084b5847220 */ /* 0x000fe20000410000 */
[----:B------:R-:W-:Y:S01]  /*64d0*/  FMUL.FTZ R77, R76, UR6 ;  /* 0x000000064c4d7c20 */ /* 0x000fe20008410000 */
[----:B------:R-:W-:Y:S01]  /*64e0*/  FMUL.FTZ R79, R78, UR6 ;  /* 0x000000064e4f7c20 */ /* 0x000fe20008410000 */
[----:B------:R-:W-:Y:S01]  /*64f0*/  ISETP.GE.U32.AND P4, PT, R205, 0x1000000, PT ;  /* 0x01000000cd00780c */ /* 0x000fe20003f86070 */
[----:B------:R-:W-:Y:S01]  /*6500*/  FMUL.FTZ R132, R132, UR6 ;  /* 0x0000000684847c20 */ /* 0x000fe20008410000 */
[----:B------:R-:W-:Y:S01]  /*6510*/  FMUL.FTZ R134, R134, UR6 ;  /* 0x0000000686867c20 */ /* 0x000fe20008410000 */
[----:B------:R-:W-:-:S02]  /*6520*/  SEL R81, R77, RZ, P6 ;  /* 0x000000ff4d517207 */ /* 0x000fc40003000000 */
[----:B------:R-:W-:Y:S02]  /*6530*/  LOP3.LUT P3, RZ, R205, 0xff0000, RZ, 0xc0, !PT ;  /* 0x00ff0000cdff7812 */ /* 0x000fe4000786c0ff */
[----:B------:R-:W-:Y:S02]  /*6540*/  SEL R80, R132, RZ, P5 ;  /* 0x000000ff84507207 */ /* 0x000fe40002800000 */
[C---:B------:R-:W-:Y:S02]  /*6550*/  LOP3.LUT P5, RZ, R16.reuse, 0xff, RZ, 0xc0, !PT ;  /* 0x000000ff10ff7812 */ /* 0x040fe400078ac0ff */
[----:B------:R-:W-:Y:S02]  /*6560*/  LOP3.LUT P6, RZ, R16, 0xff0000, RZ, 0xc0, !PT ;  /* 0x00ff000010ff7812 */ /* 0x000fe400078cc0ff */
[----:B------:R-:W-:Y:S02]  /*6570*/  SEL R76, R132, RZ, P5 ;  /* 0x000000ff844c7207 */ /* 0x000fe40002800000 */
[----:B------:R-:W-:-:S02]  /*6580*/  LOP3.LUT P5, RZ, R16, 0xff00, RZ, 0xc0, !PT ;  /* 0x0000ff0010ff7812 */ /* 0x000fc400078ac0ff */
[----:B------:R-:W-:Y:S02]  /*6590*/  SEL R83, R79, RZ, P4 ;  /* 0x000000ff4f537207 */ /* 0x000fe40002000000 */
[----:B------:R-:W-:Y:S02]  /*65a0*/  SEL R77, R77, RZ, P5 ;  /* 0x000000ff4d4d7207 */ /* 0x000fe40002800000 */
[----:B------:R-:W-:Y:S02]  /*65b0*/  ISETP.GE.U32.AND P5, PT, R16, 0x1000000, PT ;  /* 0x010000001000780c */ /* 0x000fe40003fa6070 */
[C---:B------:R-:W-:Y:S02]  /*65c0*/  SEL R82, R134.reuse, RZ, P3 ;  /* 0x000000ff86527207 */ /* 0x040fe40001800000 */
[----:B------:R-:W-:Y:S02]  /*65d0*/  SEL R78, R134, RZ, P6 ;  /* 0x000000ff864e7207 */ /* 0x000fe40003000000 */
[----:B------:R-:W-:Y:S01]  /*65e0*/  SEL R79, R79, RZ, P5 ;  /* 0x000000ff4f4f7207 */ /* 0x000fe20002800000 */
[----:B------:R-:W-:Y:S06]  /*65f0*/  BRA `(.L_x_5960) ;  /* 0x0000000400987947 */ /* 0x000fec0003800000 */
.L_x_5957:
[----:B------:R-:W-:Y:S05]  /*6600*/  @!P1 BRA `(.L_x_5962) ;  /* 0x0000000000cc9947 */ /* 0x000fea0003800000 */
[----:B------:R-:W-:Y:S05]  /*6610*/  @!P2 BRA `(.L_x_5963) ;  /* 0x000000000064a947 */ /* 0x000fea0003800000 */
[-CC-:B------:R-:W-:Y:S01]  /*6620*/  FFMA.FTZ R73, R112, R108.reuse, R109.reuse ;  /* 0x0000006c70497223 */ /* 0x180fe2000001006d */
[-CC-:B------:R-:W-:Y:S01]  /*6630*/  FFMA.FTZ R74, R113, R108.reuse, R109.reuse ;  /* 0x0000006c714a7223 */ /* 0x180fe2000001006d */
[-C--:B0-----:R-:W-:Y:S01]  /*6640*/  FFMA.FTZ R80, R115, R108.reuse, R109 ;  /* 0x0000006c73507223 */ /* 0x081fe2000001006d */
[----:B------:R-:W-:Y:S01]  /*6650*/  LOP3.LUT P3, RZ, R205, 0xff, RZ, 0xc0, !PT ;  /* 0x000000ffcdff7812 */ /* 0x000fe2000786c0ff */
[----:B------:R-:W-:Y:S01]  /*6660*/  FADD.FTZ R72, R132, -R73 ;  /* 0x8000004984487221 */ /* 0x000fe20000010000 */
[----:B------:R-:W-:Y:S01]  /*6670*/  FFMA.FTZ R73, R114, R108, R109 ;  /* 0x0000006c72497223 */ /* 0x000fe2000001006d */
[----:B------:R-:W-:Y:S01]  /*6680*/  FADD.FTZ R74, R133, -R74 ;  /* 0x8000004a854a7221 */ /* 0x000fe20000010000 */
[----:B------:R-:W-:Y:S01]  /*6690*/  FADD.FTZ R80, R135, -R80 ;  /* 0x8000005087507221 */ /* 0x000fe20000010000 */
[C---:B------:R-:W-:Y:S01]  /*66a0*/  FFMA.FTZ R72, R181.reuse, R72, R44 ;  /* 0x00000048b5487223 */ /* 0x040fe2000001002c */
[----:B------:R-:W-:Y:S01]  /*66b0*/  FADD.FTZ R75, R134, -R73 ;  /* 0x80000049864b7221 */ /* 0x000fe20000010000 */
[----:B------:R-:W-:Y:S01]  /*66c0*/  FFMA.FTZ R73, R181, R74, R45 ;  /* 0x0000004ab5497223 */ /* 0x000fe2000001002d */
[----:B------:R-:W-:-:S02]  /*66d0*/  LOP3.LUT P4, RZ, R205, 0xff00, RZ, 0xc0, !PT ;  /* 0x0000ff00cdff7812 */ /* 0x000fc4000788c0ff */
[C---:B------:R-:W-:Y:S01]  /*66e0*/  FFMA.FTZ R74, R181.reuse, R75, R46 ;  /* 0x0000004bb54a7223 */ /* 0x040fe2000001002e */
[----:B------:R-:W-:Y:S01]  /*66f0*/  FFMA.FTZ R75, R181, R80, R47 ;  /* 0x00000050b54b7223 */ /* 0x000fe2000001002f */
[----:B------:R-:W-:Y:S01]  /*6700*/  FMUL.FTZ R80, R72, UR6 ;  /* 0x0000000648507c20 */ /* 0x000fe20008410000 */
[----:B------:R-:W-:Y:S01]  /*6710*/  FMUL.FTZ R81, R73, UR6 ;  /* 0x0000000649517c20 */ /* 0x000fe20008410000 */
[----:B------:R-:W-:Y:S01]  /*6720*/  FMUL.FTZ R82, R74, UR6 ;  /* 0x000000064a527c20 */ /* 0x000fe20008410000 */
[----:B------:R-:W-:Y:S01]  /*6730*/  FMUL.FTZ R83, R75, UR6 ;  /* 0x000000064b537c20 */ /* 0x000fe20008410000 */
[C---:B------:R-:W-:Y:S02]  /*6740*/  LOP3.LUT P5, RZ, R205.reuse, 0xff0000, RZ, 0xc0, !PT ;  /* 0x00ff0000cdff7812 */ /* 0x040fe400078ac0ff */
[----:B------:R-:W-:Y:S02]  /*6750*/  ISETP.GE.U32.AND P6, PT, R205, 0x1000000, PT ;  /* 0x01000000cd00780c */ /* 0x000fe40003fc6070 */
[----:B------:R-:W-:-:S02]  /*6760*/  SEL R80, R80, RZ, P3 ;  /* 0x000000ff50507207 */ /* 0x000fc40001800000 */
[----:B------:R-:W-:Y:S02]  /*6770*/  SEL R81, R81, RZ, P4 ;  /* 0x000000ff51517207 */ /* 0x000fe40002000000 */
[----:B------:R-:W-:Y:S02]  /*6780*/  SEL R82, R82, RZ, P5 ;  /* 0x000000ff52527207 */ /* 0x000fe40002800000 */
[----:B------:R-:W-:Y:S01]  /*6790*/  SEL R83, R83, RZ, P6 ;  /* 0x000000ff53537207 */ /* 0x000fe20003000000 */
[----:B------:R-:W-:Y:S06]  /*67a0*/  BRA `(.L_x_5960) ;  /* 0x00000004002c7947 */ /* 0x000fec0003800000 */
.L_x_5963:
        /* <DEDUP_REMOVED lines=25> */
.L_x_5962:
        /* <DEDUP_REMOVED lines=13> */
[----:B------:R-:W-:Y:S01]  /*6a10*/  FMUL.FTZ R80, R72, UR6 ;  /* 0x0000000648507c20 */ /* 0x000fe20008410000 */
[----:B------:R-:W-:Y:S01]  /*6a20*/  FMUL.FTZ R74, R181, R134 ;  /* 0x00000086b54a7220 */ /* 0x000fe20000410000 */
[----:B------:R-:W-:Y:S01]  /*6a30*/  FMUL.FTZ R81, R73, UR6 ;  /* 0x0000000649517c20 */ /* 0x000fe20008410000 */
[----:B------:R-:W-:Y:S01]  /*6a40*/  FMUL.FTZ R83, R75, UR6 ;  /* 0x000000064b537c20 */ /* 0x000fe20008410000 */
[C---:B------:R-:W-:Y:S01]  /*6a50*/  LOP3.LUT P4, RZ, R205.reuse, 0xff00, RZ, 0xc0, !PT ;  /* 0x0000ff00cdff7812 */ /* 0x040fe2000788c0ff */
[----:B------:R-:W-:Y:S01]  /*6a60*/  FMUL.FTZ R82, R74, UR6 ;  /* 0x000000064a527c20 */ /* 0x000fe20008410000 */
[----:B------:R-:W-:-:S02]  /*6a70*/  LOP3.LUT P5, RZ, R205, 0xff0000, RZ, 0xc0, !PT ;  /* 0x00ff0000cdff7812 */ /* 0x000fc400078ac0ff */
[----:B------:R-:W-:Y:S02]  /*6a80*/  ISETP.GE.U32.AND P6, PT, R205, 0x1000000, PT ;  /* 0x01000000cd00780c */ /* 0x000fe40003fc6070 */
[----:B------:R-:W-:Y:S02]  /*6a90*/  SEL R80, R80, RZ, P3 ;  /* 0x000000ff50507207 */ /* 0x000fe40001800000 */
[----:B------:R-:W-:Y:S02]  /*6aa0*/  SEL R81, R81, RZ, P4 ;  /* 0x000000ff51517207 */ /* 0x000fe40002000000 */
[----:B------:R-:W-:Y:S02]  /*6ab0*/  SEL R82, R82, RZ, P5 ;  /* 0x000000ff52527207 */ /* 0x000fe40002800000 */
[----:B------:R-:W-:Y:S01]  /*6ac0*/  SEL R83, R83, RZ, P6 ;  /* 0x000000ff53537207 */ /* 0x000fe20003000000 */
[----:B------:R-:W-:Y:S06]  /*6ad0*/  BRA `(.L_x_5960) ;  /* 0x0000000000607947 */ /* 0x000fec0003800000 */
.L_x_5964:
        /* <DEDUP_REMOVED lines=24> */
.L_x_5960:
        /* <DEDUP_REMOVED lines=17> */
[----:B0-----:R-:W-:Y:S01]  /*6d70*/  FFMA.FTZ R78, R111, R108, R109 ;  /* 0x0000006c6f4e7223 */ /* 0x001fe2000001006d */
[----:B------:R-:W-:Y:S01]  /*6d80*/  FADD.FTZ R75, R138, -R75 ;  /* 0x8000004b8a4b7221 */ /* 0x000fe20000010000 */
[C---:B------:R-:W-:Y:S01]  /*6d90*/  FFMA.FTZ R72, R181.reuse, R73, R48 ;  /* 0x00000049b5487223 */ /* 0x040fe20000010030 */
[----:B------:R-:W-:Y:S01]  /*6da0*/  FFMA.FTZ R73, R181, R74, R49 ;  /* 0x0000004ab5497223 */ /* 0x000fe20000010031 */
[----:B------:R-:W-:Y:S01]  /*6db0*/  FADD.FTZ R78, R139, -R78 ;  /* 0x8000004e8b4e7221 */ /* 0x000fe20000010000 */
[----:B------:R-:W-:Y:S01]  /*6dc0*/  FFMA.FTZ R74, R181, R75, R50 ;  /* 0x0000004bb54a7223 */ /* 0x000fe20000010032 */
[----:B------:R-:W-:Y:S01]  /*6dd0*/  FMUL.FTZ R76, R72, UR6 ;  /* 0x00000006484c7c20 */ /* 0x000fe20008410000 */
[----:B------:R-:W-:Y:S01]  /*6de0*/  FMUL.FTZ R77, R73, UR6 ;  /* 0x00000006494d7c20 */ /* 0x000fe20008410000 */
[----:B------:R-:W-:Y:S01]  /*6df0*/  LOP3.LUT P6, RZ, R204, 0xff00, RZ, 0xc0, !PT ;  /* 0x0000ff00ccff7812 */ /* 0x000fe200078cc0ff */
[----:B------:R-:W-:Y:S01]  /*6e00*/  FFMA.FTZ R75, R181, R78, R51 ;  /* 0x0000004eb54b7223 */ /* 0x000fe20000010033 */
[----:B------:R-:W-:Y:S01]  /*6e10*/  FMUL.FTZ R78, R74, UR6 ;  /* 0x000000064a4e7c20 */ /* 0x000fe20008410000 */
[----:B------:R-:W-:-:S02]  /*6e20*/  SEL R80, R76, RZ, P5 ;  /* 0x000000ff4c507207 */ /* 0x000fc40002800000 */
[----:B------:R-:W-:Y:S01]  /*6e30*/  LOP3.LUT P5, RZ, R17, 0xff, RZ, 0xc0, !PT ;  /* 0x000000ff11ff7812 */ /* 0x000fe200078ac0ff */
[----:B------:R-:W-:Y:S01]  /*6e40*/  FMUL.FTZ R79, R75, UR6 ;  /* 0x000000064b4f7c20 */ /* 0x000fe20008410000 */
[----:B------:R-:W-:Y:S02]  /*6e50*/  SEL R81, R77, RZ, P6 ;  /* 0x000000ff4d517207 */ /* 0x000fe40003000000 */
[----:B------:R-:W-:Y:S02]  /*6e60*/  SEL R76, R76, RZ, P5 ;  /* 0x000000ff4c4c7207 */ /* 0x000fe40002800000 */
[----:B------:R-:W-:Y:S02]  /*6e70*/  LOP3.LUT P5, RZ, R17, 0xff00, RZ, 0xc0, !PT ;  /* 0x0000ff0011ff7812 */ /* 0x000fe400078ac0ff */
[C---:B------:R-:W-:Y:S02]  /*6e80*/  LOP3.LUT P3, RZ, R204.reuse, 0xff0000, RZ, 0xc0, !PT ;  /* 0x00ff0000ccff7812 */ /* 0x040fe4000786c0ff */
        /* <DEDUP_REMOVED lines=9> */
.L_x_5967:
        /* <DEDUP_REMOVED lines=23> */
[C---:B------:R-:W-:Y:S02]  /*7090*/  LOP3.LUT P5, RZ, R17.reuse, 0xff00, RZ, 0xc0, !PT ;  /* 0x0000ff0011ff7812 */ /* 0x040fe400078ac0ff */
[----:B------:R-:W-:-:S02]  /*70a0*/  LOP3.LUT P6, RZ, R17, 0xff0000, RZ, 0xc0, !PT ;  /* 0x00ff000011ff7812 */ /* 0x000fc400078cc0ff */
[----:B------:R-:W-:Y:S02]  /*70b0*/  SEL R77, R78, RZ, P5 ;  /* 0x000000ff4e4d7207 */ /* 0x000fe40002800000 */
[----:B------:R-:W-:Y:S02]  /*70c0*/  ISETP.GE.U32.AND P4, PT, R204, 0x1000000, PT ;  /* 0x01000000cc00780c */ /* 0x000fe40003f86070 */
[----:B------:R-:W-:Y:S02]  /*70d0*/  ISETP.GE.U32.AND P5, PT, R17, 0x1000000, PT ;  /* 0x010000001100780c */ /* 0x000fe40003fa6070 */
[C---:B------:R-:W-:Y:S02]  /*70e0*/  SEL R82, R79.reuse, RZ, P3 ;  /* 0x000000ff4f527207 */ /* 0x040fe40001800000 */
[----:B------:R-:W-:Y:S02]  /*70f0*/  SEL R78, R79, RZ, P6 ;  /* 0x000000ff4f4e7207 */ /* 0x000fe40003000000 */
[----:B------:R-:W-:-:S02]  /*7100*/  SEL R83, R98, RZ, P4 ;  /* 0x000000ff62537207 */ /* 0x000fc40002000000 */
[----:B------:R-:W-:Y:S01]  /*7110*/  SEL R79, R98, RZ, P5 ;  /* 0x000000ff624f7207 */ /* 0x000fe20002800000 */
[----:B------:R-:W-:Y:S06]  /*7120*/  BRA `(.L_x_5968) ;  /* 0x0000000800a47947 */ /* 0x000fec0003800000 */
.L_x_5966:
[----:B------:R-:W-:Y:S05]  /*7130*/  @!P2 BRA `(.L_x_5969) ;  /* 0x000000000084a947 */ /* 0x000fea0003800000 */
[-CC-:B------:R-:W-:Y:S01]  /*7140*/  FFMA.FTZ R73, R102, R108.reuse, R109.reuse ;  /* 0x0000006c66497223 */ /* 0x180fe2000001006d */
[-CC-:B------:R-:W-:Y:S01]  /*7150*/  FFMA.FTZ R74, R103, R108.reuse, R109.reuse ;  /* 0x0000006c674a7223 */ /* 0x180fe2000001006d */
[----:B------:R-:W-:Y:S01]  /*7160*/  LOP3.LUT P5, RZ, R204, 0xff, RZ, 0xc0, !PT ;  /* 0x000000ffccff7812 */ /* 0x000fe200078ac0ff */
[-C--:B0-----:R-:W-:Y:S01]  /*7170*/  FFMA.FTZ R78, R111, R108.reuse, R109 ;  /* 0x0000006c6f4e7223 */ /* 0x081fe2000001006d */
        /* <DEDUP_REMOVED lines=9> */
[----:B------:R-:W-:Y:S01]  /*7210*/  FMUL.FTZ R74, R181, R138 ;  /* 0x0000008ab54a7220 */ /* 0x000fe20000410000 */
[----:B------:R-:W-:Y:S01]  /*7220*/  FMUL.FTZ R77, R73, UR6 ;  /* 0x00000006494d7c20 */ /* 0x000fe20008410000 */
[----:B------:R-:W-:Y:S01]  /*7230*/  FMUL.FTZ R75, R181, R78 ;  /* 0x0000004eb54b7220 */ /* 0x000fe20000410000 */
[----:B------:R-:W-:Y:S01]  /*7240*/  LOP3.LUT P3, RZ, R204, 0xff0000, RZ, 0xc0, !PT ;  /* 0x00ff0000ccff7812 */ /* 0x000fe2000786c0ff */
[----:B------:R-:W-:Y:S01]  /*7250*/  FMUL.FTZ R78, R74, UR6 ;  /* 0x000000064a4e7c20 */ /* 0x000fe20008410000 */
[----:B------:R-:W-:Y:S01]  /*7260*/  SEL R80, R76, RZ, P5 ;  /* 0x000000ff4c507207 */ /* 0x000fe20002800000 */
[----:B------:R-:W-:Y:S01]  /*7270*/  FMUL.FTZ R79, R75, UR6 ;  /* 0x000000064b4f7c20 */ /* 0x000fe20008410000 */
[----:B------:R-:W-:-:S02]  /*7280*/  LOP3.LUT P5, RZ, R17, 0xff, RZ, 0xc0, !PT ;  /* 0x000000ff11ff7812 */ /* 0x000fc400078ac0ff */
[----:B------:R-:W-:Y:S02]  /*7290*/  SEL R81, R77, RZ, P6 ;  /* 0x000000ff4d517207 */ /* 0x000fe40003000000 */
[----:B------:R-:W-:Y:S02]  /*72a0*/  SEL R76, R76, RZ, P5 ;  /* 0x000000ff4c4c7207 */ /* 0x000fe40002800000 */
[----:B------:R-:W-:Y:S02]  /*72b0*/  LOP3.LUT P5, RZ, R17, 0xff00, RZ, 0xc0, !PT ;  /* 0x0000ff0011ff7812 */ /* 0x000fe400078ac0ff */
        /* <DEDUP_REMOVED lines=9> */
.L_x_5969:
        /* <DEDUP_REMOVED lines=9> */
[C---:B------:R-:W-:Y:S01]  /*73e0*/  FMUL.FTZ R76, R181.reuse, R76 ;  /* 0x0000004cb54c7220 */ /* 0x040fe20000410000 */
[----:B------:R-:W-:Y:S01]  /*73f0*/  FADD.FTZ R138, R138, -R77 ;  /* 0x8000004d8a8a7221 */ /* 0x000fe20000010000 */
[----:B------:R-:W-:Y:S01]  /*7400*/  LOP3.LUT P6, RZ, R204, 0xff00, RZ, 0xc0, !PT ;  /* 0x0000ff00ccff7812 */ /* 0x000fe200078cc0ff */
[----:B------:R-:W-:Y:S01]  /*7410*/  FMUL.FTZ R136, R136, UR6 ;  /* 0x0000000688887c20 */ /* 0x000fe20008410000 */
[----:B------:R-:W-:Y:S01]  /*7420*/  FMUL.FTZ R77, R76, UR6 ;  /* 0x000000064c4d7c20 */ /* 0x000fe20008410000 */
[C---:B------:R-:W-:Y:S01]  /*7430*/  FMUL.FTZ R78, R181.reuse, R78 ;  /* 0x0000004eb54e7220 */ /* 0x040fe20000410000 */
[----:B------:R-:W-:Y:S01]  /*7440*/  FMUL.FTZ R138, R181, R138 ;  /* 0x0000008ab58a7220 */ /* 0x000fe20000410000 */
[----:B------:R-:W-:-:S02]  /*7450*/  ISETP.GE.U32.AND P4, PT, R204, 0x1000000, PT ;  /* 0x01000000cc00780c */ /* 0x000fc40003f86070 */
[----:B------:R-:W-:Y:S01]  /*7460*/  SEL R80, R136, RZ, P5 ;  /* 0x000000ff88507207 */ /* 0x000fe20002800000 */
[----:B------:R-:W-:Y:S01]  /*7470*/  FMUL.FTZ R79, R78, UR6 ;  /* 0x000000064e4f7c20 */ /* 0x000fe20008410000 */
[----:B------:R-:W-:Y:S01]  /*7480*/  LOP3.LUT P5, RZ, R17, 0xff, RZ, 0xc0, !PT ;  /* 0x000000ff11ff7812 */ /* 0x000fe200078ac0ff */
[----:B------:R-:W-:Y:S01]  /*7490*/  FMUL.FTZ R138, R138, UR6 ;  /* 0x000000068a8a7c20 */ /* 0x000fe20008410000 */
[----:B------:R-:W-:Y:S02]  /*74a0*/  SEL R81, R77, RZ, P6 ;  /* 0x000000ff4d517207 */ /* 0x000fe40003000000 */
[----:B------:R-:W-:Y:S02]  /*74b0*/  SEL R76, R136, RZ, P5 ;  /* 0x000000ff884c7207 */ /* 0x000fe40002800000 */
[----:B------:R-:W-:Y:S02]  /*74c0*/  LOP3.LUT P5, RZ, R17, 0xff00, RZ, 0xc0, !PT ;  /* 0x0000ff0011ff7812 */ /* 0x000fe400078ac0ff */
[----:B------:R-:W-:-:S02]  /*74d0*/  LOP3.LUT P3, RZ, R204, 0xff0000, RZ, 0xc0, !PT ;  /* 0x00ff0000ccff7812 */ /* 0x000fc4000786c0ff */
[----:B------:R-:W-:Y:S02]  /*74e0*/  SEL R77, R77, RZ, P5 ;  /* 0x000000ff4d4d7207 */ /* 0x000fe40002800000 */
[C---:B------:R-:W-:Y:S02]  /*74f0*/  LOP3.LUT P6, RZ, R17.reuse, 0xff0000, RZ, 0xc0, !PT ;  /* 0x00ff000011ff7812 */ /* 0x040fe400078cc0ff */
[----:B------:R-:W-:Y:S02]  /*7500*/  ISETP.GE.U32.AND P5, PT, R17, 0x1000000, PT ;  /* 0x010000001100780c */ /* 0x000fe40003fa6070 */
[----:B------:R-:W-:Y:S02]  /*7510*/  SEL R83, R79, RZ, P4 ;  /* 0x000000ff4f537207 */ /* 0x000fe40002000000 */
[C---:B------:R-:W-:Y:S02]  /*7520*/  SEL R82, R138.reuse, RZ, P3 ;  /* 0x000000ff8a527207 */ /* 0x040fe40001800000 */
[----:B------:R-:W-:-:S02]  /*7530*/  SEL R78, R138, RZ, P6 ;  /* 0x000000ff8a4e7207 */ /* 0x000fc40003000000 */
[----:B------:R-:W-:Y:S01]  /*7540*/  SEL R79, R79, RZ, P5 ;  /* 0x000000ff4f4f7207 */ /* 0x000fe20002800000 */
[----:B------:R-:W-:Y:S06]  /*7550*/  BRA `(.L_x_5968) ;  /* 0x0000000400987947 */ /* 0x000fec0003800000 */
.L_x_5965:
[----:B------:R-:W-:Y:S05]  /*7560*/  @!P1 BRA `(.L_x_5970) ;  /* 0x0000000000cc9947 */ /* 0x000fea0003800000 */
        /* <DEDUP_REMOVED lines=9> */
[----:B------:R-:W-:Y:S01]  /*7600*/  LOP3.LUT P4, RZ, R204, 0xff00, RZ, 0xc0, !PT ;  /* 0x0000ff00ccff7812 */ /* 0x000fe2000788c0ff */
[----:B0-----:R-:W-:Y:S01]  /*7610*/  FADD.FTZ R80, R139, -R72 ;  /* 0x800000488b507221 */ /* 0x001fe20000010000 */
        /* <DEDUP_REMOVED lines=15> */
.L_x_5971:
        /* <DEDUP_REMOVED lines=13> */
[----:B------:R-:W-:Y:S01]  /*77e0*/  LOP3.LUT P3, RZ, R204, 0xff, RZ, 0xc0, !PT ;  /* 0x000000ffccff7812 */ /* 0x000fe2000786c0ff */
[----:B------:R-:W-:Y:S01]  /*77f0*/  FMUL.FTZ R82, R80, UR6 ;  /* 0x0000000650527c20 */ /* 0x000fe20008410000 */
[C---:B------:R-:W-:Y:S01]  /*7800*/  LOP3.LUT P4, RZ, R204.reuse, 0xff00, RZ, 0xc0, !PT ;  /* 0x0000ff00ccff7812 */ /* 0x040fe2000788c0ff */
[----:B------:R-:W-:Y:S01]  /*7810*/  FMUL.FTZ R83, R83, UR6 ;  /* 0x0000000653537c20 */ /* 0x000fe20008410000 */
[----:B------:R-:W-:Y:S01]  /*7820*/  LOP3.LUT P5, RZ, R204, 0xff0000, RZ, 0xc0, !PT ;  /* 0x00ff0000ccff7812 */ /* 0x000fe200078ac0ff */
[----:B------:R-:W-:Y:S01]  /*7830*/  FMUL.FTZ R98, R98, UR6 ;  /* 0x0000000662627c20 */ /* 0x000fe20008410000 */
[----:B------:R-:W-:-:S02]  /*7840*/  ISETP.GE.U32.AND P6, PT, R204, 0x1000000, PT ;  /* 0x01000000cc00780c */ /* 0x000fc40003fc6070 */
[----:B------:R-:W-:Y:S02]  /*7850*/  SEL R80, R81, RZ, P3 ;  /* 0x000000ff51507207 */ /* 0x000fe40001800000 */
[----:B------:R-:W-:Y:S02]  /*7860*/  SEL R81, R82, RZ, P4 ;  /* 0x000000ff52517207 */ /* 0x000fe40002000000 */
[----:B------:R-:W-:Y:S02]  /*7870*/  SEL R82, R83, RZ, P5 ;  /* 0x000000ff53527207 */ /* 0x000fe40002800000 */
[----:B------:R-:W-:Y:S01]  /*7880*/  SEL R83, R98, RZ, P6 ;  /* 0x000000ff62537207 */ /* 0x000fe20003000000 */
[----:B------:R-:W-:Y:S06]  /*7890*/  BRA `(.L_x_5968) ;  /* 0x0000000000c87947 */ /* 0x000fec0003800000 */
.L_x_5970:
        /* <DEDUP_REMOVED lines=17> */
[----:B------:R-:W-:Y:S01]  /*79b0*/  LOP3.LUT P4, RZ, R204, 0xff00, RZ, 0xc0, !PT ;  /* 0x0000ff00ccff7812 */ /* 0x000fe2000788c0ff */
        /* <DEDUP_REMOVED lines=8> */
.L_x_5972:
[-CC-:B0-----:R-:W-:Y:S01]  /*7a40*/  FFMA.FTZ R81, R102, R108.reuse, R109.reuse ;  /* 0x0000006c66517223 */ /* 0x181fe2000001006d */
[-CC-:B------:R-:W-:Y:S01]  /*7a50*/  FFMA.FTZ R80, R103, R108.reuse, R109.reuse ;  /* 0x0000006c67507223 */ /* 0x180fe2000001006d */
[-C--:B------:R-:W-:Y:S01]  /*7a60*/  FFMA.FTZ R82, R111, R108.reuse, R109 ;  /* 0x0000006c6f527223 */ /* 0x080fe2000001006d */
        /* <DEDUP_REMOVED lines=20> */
[----:B------:R-:W-:-:S07]  /*7bb0*/  SEL R83, R83, RZ, P6 ;  /* 0x000000ff53537207 */ /* 0x000fce0003000000 */
.L_x_5968:
[----:B------:R-:W0:Y:S08]  /*7bc0*/  @P2 LDC.64 R102, c[0x0][0x478] ;  /* 0x00011e00ff662b82 */ /* 0x000e300000000a00 */
[----:B------:R-:W1:Y:S01]  /*7bd0*/  @P0 LDC.64 R98, c[0x0][0x470] ;  /* 0x00011c00ff620b82 */ /* 0x000e620000000a00 */
[----:B0-----:R-:W-:-:S05]  /*7be0*/  @P2 IMAD.WIDE.U32 R102, R184, 0x10, R102 ;  /* 0x00000010b8662825 */ /* 0x001fca00078e0066 */
[----:B------:R0:W-:Y:S01]  /*7bf0*/  @P2 STG.E.128 desc[UR10][R102.64], R72 ;  /* 0x0000004866002986 */ /* 0x0001e2000c101d0a */
[----:B-1----:R-:W-:-:S04]  /*7c00*/  @P0 IMAD.WIDE.U32 R98, R184, 0x10, R98 ;  /* 0x00000010b8620825 */ /* 0x002fc800078e0062 */
        /* <DEDUP_REMOVED lines=39> */
.L_x_5975:
        /* <DEDUP_REMOVED lines=33> */
.L_x_5974:
        /* <DEDUP_REMOVED lines=34> */
.L_x_5977:
        /* <DEDUP_REMOVED lines=33> */
.L_x_5973:
[----:B------:R-:W-:Y:S05]  /*84c0*/  @!P1 BRA `(.L_x_5978) ;  /* 0x0000000000cc9947 */ /* 0x000fea0003800000 */
[----:B------:R-:W-:Y:S05]  /*84d0*/  @!P2 BRA `(.L_x_5979) ;  /* 0x000000000064a947 */ /* 0x000fea0003800000 */
        /* <DEDUP_REMOVED lines=25> */
.L_x_5979:
        /* <DEDUP_REMOVED lines=13> */
[C---:B------:R-:W-:Y:S01]  /*8740*/  LOP3.LUT P3, RZ, R203.reuse, 0xff, RZ, 0xc0, !PT ;  /* 0x000000ffcbff7812 */ /* 0x040fe2000786c0ff */
[----:B------:R-:W-:Y:S01]  /*8750*/  FMUL.FTZ R82, R80, UR6 ;  /* 0x0000000650527c20 */ /* 0x000fe20008410000 */
[----:B------:R-:W-:Y:S01]  /*8760*/  LOP3.LUT P4, RZ, R203, 0xff00, RZ, 0xc0, !PT ;  /* 0x0000ff00cbff7812 */ /* 0x000fe2000788c0ff */
[----:B------:R-:W-:Y:S01]  /*8770*/  FMUL.FTZ R83, R83, UR6 ;  /* 0x0000000653537c20 */ /* 0x000fe20008410000 */
[C---:B------:R-:W-:Y:S01]  /*8780*/  LOP3.LUT P5, RZ, R203.reuse, 0xff0000, RZ, 0xc0, !PT ;  /* 0x00ff0000cbff7812 */ /* 0x040fe200078ac0ff */
[----:B------:R-:W-:Y:S01]  /*8790*/  FMUL.FTZ R84, R84, UR6 ;  /* 0x0000000654547c20 */ /* 0x000fe20008410000 */
[----:B------:R-:W-:-:S02]  /*87a0*/  ISETP.GE.U32.AND P6, PT, R203, 0x1000000, PT ;  /* 0x01000000cb00780c */ /* 0x000fc40003fc6070 */
[----:B------:R-:W-:Y:S02]  /*87b0*/  SEL R80, R81, RZ, P3 ;  /* 0x000000ff51507207 */ /* 0x000fe40001800000 */
[----:B------:R-:W-:Y:S02]  /*87c0*/  SEL R81, R82, RZ, P4 ;  /* 0x000000ff52517207 */ /* 0x000fe40002000000 */
[----:B------:R-:W-:Y:S02]  /*87d0*/  SEL R82, R83, RZ, P5 ;  /* 0x000000ff53527207 */ /* 0x000fe40002800000 */
[----:B------:R-:W-:Y:S01]  /*87e0*/  SEL R83, R84, RZ, P6 ;  /* 0x000000ff54537207 */ /* 0x000fe20003000000 */
[----:B------:R-:W-:Y:S06]  /*87f0*/  BRA `(.L_x_5976) ;  /* 0x0000000000c87947 */ /* 0x000fec0003800000 */
.L_x_5978:
        /* <DEDUP_REMOVED lines=26> */
.L_x_5980:
        /* <DEDUP_REMOVED lines=23> */
[----:B------:R-:W-:-:S07]  /*8b10*/  SEL R83, R83, RZ, P6 ;  /* 0x000000ff53537207 */ /* 0x000fce0003000000 */
.L_x_5976:
        /* <DEDUP_REMOVED lines=44> */
.L_x_5983:
        /* <DEDUP_REMOVED lines=33> */
.L_x_5982:
        /* <DEDUP_REMOVED lines=34> */
.L_x_5985:
        /* <DEDUP_REMOVED lines=33> */
.L_x_5981:
        /* <DEDUP_REMOVED lines=27> */
.L_x_5987:
        /* <DEDUP_REMOVED lines=15> */
[----:B------:R-:W-:Y:S01]  /*96c0*/  LOP3.LUT P4, RZ, R202, 0xff00, RZ, 0xc0, !PT ;  /* 0x0000ff00caff7812 */ /* 0x000fe2000788c0ff */
        /* <DEDUP_REMOVED lines=9> */
.L_x_5986:
        /* <DEDUP_REMOVED lines=26> */
.L_x_5988:
        /* <DEDUP_REMOVED lines=24> */
.L_x_5984:
        /* <DEDUP_REMOVED lines=14> */
[-C--:B0-----:R-:W-:Y:S01]  /*9b60*/  FFMA.FTZ R75, R96, R108.reuse, R109 ;  /* 0x0000006c604b7223 */ /* 0x081fe2000001006d */
        /* <DEDUP_REMOVED lines=29> */
.L_x_5991:
        /* <DEDUP_REMOVED lines=15> */
[----:B------:R-:W-:Y:S01]  /*9e30*/  LOP3.LUT P6, RZ, R188, 0xff00, RZ, 0xc0, !PT ;  /* 0x0000ff00bcff7812 */ /* 0x000fe200078cc0ff */
[----:B------:R-:W-:Y:S01]  /*9e40*/  FMUL.FTZ R78, R77, UR6 ;  /* 0x000000064d4e7c20 */ /* 0x000fe20008410000 */
[----:B------:R-:W-:Y:S01]  /*9e50*/  SEL R80, R87, RZ, P5 ;  /* 0x000000ff57507207 */ /* 0x000fe20002800000 */
[----:B------:R-:W-:Y:S01]  /*9e60*/  FMUL.FTZ R79, R79, UR6 ;  /* 0x000000064f4f7c20 */ /* 0x000fe20008410000 */
[----:B------:R-:W-:-:S02]  /*9e70*/  LOP3.LUT P5, RZ, R20, 0xff, RZ, 0xc0, !PT ;  /* 0x000000ff14ff7812 */ /* 0x000fc400078ac0ff */
[----:B------:R-:W-:Y:S02]  /*9e80*/  LOP3.LUT P3, RZ, R188, 0xff0000, RZ, 0xc0, !PT ;  /* 0x00ff0000bcff7812 */ /* 0x000fe4000786c0ff */
[----:B------:R-:W-:Y:S02]  /*9e90*/  SEL R76, R87, RZ, P5 ;  /* 0x000000ff574c7207 */ /* 0x000fe40002800000 */
[----:B------:R-:W-:Y:S02]  /*9ea0*/  LOP3.LUT P5, RZ, R20, 0xff00, RZ, 0xc0, !PT ;  /* 0x0000ff0014ff7812 */ /* 0x000fe400078ac0ff */
[----:B------:R-:W-:Y:S02]  /*9eb0*/  ISETP.GE.U32.AND P4, PT, R188, 0x1000000, PT ;  /* 0x01000000bc00780c */ /* 0x000fe40003f86070 */
[C---:B------:R-:W-:Y:S02]  /*9ec0*/  SEL R81, R92.reuse, RZ, P6 ;  /* 0x000000ff5c517207 */ /* 0x040fe40003000000 */
        /* <DEDUP_REMOVED lines=8> */
.L_x_5990:
        /* <DEDUP_REMOVED lines=34> */
.L_x_5993:
        /* <DEDUP_REMOVED lines=14> */
[----:B------:R-:W-:Y:S01]  /*a250*/  LOP3.LUT P6, RZ, R188, 0xff00, RZ, 0xc0, !PT ;  /* 0x0000ff00bcff7812 */ /* 0x000fe200078cc0ff */
[----:B------:R-:W-:Y:S01]  /*a260*/  FMUL.FTZ R150, R181, R150 ;  /* 0x00000096b5967220 */ /* 0x000fe20000410000 */
[----:B------:R-:W-:Y:S01]  /*a270*/  FMUL.FTZ R79, R78, UR6 ;  /* 0x000000064e4f7c20 */ /* 0x000fe20008410000 */
[----:B------:R-:W-:-:S02]  /*a280*/  SEL R80, R148, RZ, P5 ;  /* 0x000000ff94507207 */ /* 0x000fc40002800000 */
[----:B------:R-:W-:Y:S01]  /*a290*/  LOP3.LUT P5, RZ, R20, 0xff, RZ, 0xc0, !PT ;  /* 0x000000ff14ff7812 */ /* 0x000fe200078ac0ff */
[----:B------:R-:W-:Y:S01]  /*a2a0*/  FMUL.FTZ R150, R150, UR6 ;  /* 0x0000000696967c20 */ /* 0x000fe20008410000 */
[----:B------:R-:W-:Y:S02]  /*a2b0*/  ISETP.GE.U32.AND P4, PT, R188, 0x1000000, PT ;  /* 0x01000000bc00780c */ /* 0x000fe40003f86070 */
[----:B------:R-:W-:Y:S02]  /*a2c0*/  SEL R76, R148, RZ, P5 ;  /* 0x000000ff944c7207 */ /* 0x000fe40002800000 */
[----:B------:R-:W-:Y:S02]  /*a2d0*/  LOP3.LUT P5, RZ, R20, 0xff00, RZ, 0xc0, !PT ;  /* 0x0000ff0014ff7812 */ /* 0x000fe400078ac0ff */
[C---:B------:R-:W-:Y:S02]  /*a2e0*/  SEL R81, R92.reuse, RZ, P6 ;  /* 0x000000ff5c517207 */ /* 0x040fe40003000000 */
[----:B------:R-:W-:-:S02]  /*a2f0*/  SEL R77, R92, RZ, P5 ;  /* 0x000000ff5c4d7207 */ /* 0x000fc40002800000 */
[----:B------:R-:W-:Y:S02]  /*a300*/  LOP3.LUT P3, RZ, R188, 0xff0000, RZ, 0xc0, !PT ;  /* 0x00ff0000bcff7812 */ /* 0x000fe4000786c0ff */
[C---:B------:R-:W-:Y:S02]  /*a310*/  LOP3.LUT P6, RZ, R20.reuse, 0xff0000, RZ, 0xc0, !PT ;  /* 0x00ff000014ff7812 */ /* 0x040fe400078cc0ff */
[----:B------:R-:W-:Y:S02]  /*a320*/  ISETP.GE.U32.AND P5, PT, R20, 0x1000000, PT ;  /* 0x010000001400780c */ /* 0x000fe40003fa6070 */
[----:B------:R-:W-:Y:S02]  /*a330*/  SEL R83, R79, RZ, P4 ;  /* 0x000000ff4f537207 */ /* 0x000fe40002000000 */
[C---:B------:R-:W-:Y:S02]  /*a340*/  SEL R82, R150.reuse, RZ, P3 ;  /* 0x000000ff96527207 */ /* 0x040fe40001800000 */
[----:B------:R-:W-:-:S02]  /*a350*/  SEL R78, R150, RZ, P6 ;  /* 0x000000ff964e7207 */ /* 0x000fc40003000000 */
[----:B------:R-:W-:Y:S01]  /*a360*/  SEL R79, R79, RZ, P5 ;  /* 0x000000ff4f4f7207 */ /* 0x000fe20002800000 */
[----:B------:R-:W-:Y:S06]  /*a370*/  BRA `(.L_x_5992) ;  /* 0x0000000400987947 */ /* 0x000fec0003800000 */
.L_x_5989:
        /* <DEDUP_REMOVED lines=27> */
.L_x_5995:
        /* <DEDUP_REMOVED lines=25> */
.L_x_5994:
[----:B------:R-:W-:Y:S05]  /*a6c0*/  @!P2 BRA `(.L_x_5996) ;  /* 0x000000000064a947 */ /* 0x000fea0003800000 */
        /* <DEDUP_REMOVED lines=25> */
.L_x_5996:
        /* <DEDUP_REMOVED lines=24> */
.L_x_5992:
        /* <DEDUP_REMOVED lines=44> */
.L_x_5999:
        /* <DEDUP_REMOVED lines=33> */
.L_x_5998:
        /* <DEDUP_REMOVED lines=34> */
.L_x_6001:
        /* <DEDUP_REMOVED lines=33> */
.L_x_5997:
        /* <DEDUP_REMOVED lines=27> */
.L_x_6003:
        /* <DEDUP_REMOVED lines=25> */
.L_x_6002:
        /* <DEDUP_REMOVED lines=26> */
.L_x_6004:
        /* <DEDUP_REMOVED lines=24> */
.L_x_6000:
        /* <DEDUP_REMOVED lines=22> */
[----:B------:R-:W-:Y:S01]  /*baa0*/  LOP3.LUT P1, RZ, R192, 0xff, RZ, 0xc0, !PT ;  /* 0x000000ffc0ff7812 */ /* 0x000fe2000782c0ff */
[----:B------:R-:W-:Y:S01]  /*bab0*/  FMUL.FTZ R76, R72, UR6 ;  /* 0x00000006484c7c20 */ /* 0x000fe20008410000 */
[----:B------:R-:W-:Y:S01]  /*bac0*/  FFMA.FTZ R75, R181, R108, R71 ;  /* 0x0000006cb54b7223 */ /* 0x000fe20000010047 */
[----:B------:R-:W-:Y:S01]  /*bad0*/  FMUL.FTZ R77, R73, UR6 ;  /* 0x00000006494d7c20 */ /* 0x000fe20008410000 */
        /* <DEDUP_REMOVED lines=18> */
.L_x_6007:
        /* <DEDUP_REMOVED lines=13> */
[----:B------:R-:W-:Y:S01]  /*bcd0*/  FMUL.FTZ R90, R90, UR6 ;  /* 0x000000065a5a7c20 */ /* 0x000fe20008410000 */
[----:B------:R-:W-:Y:S01]  /*bce0*/  LOP3.LUT P5, RZ, R192, 0xff00, RZ, 0xc0, !PT ;  /* 0x0000ff00c0ff7812 */ /* 0x000fe200078ac0ff */
[----:B------:R-:W-:Y:S01]  /*bcf0*/  FFMA.FTZ R108, R181, R108, R71 ;  /* 0x0000006cb56c7223 */ /* 0x000fe20000010047 */
[----:B------:R-:W-:Y:S01]  /*bd00*/  LOP3.LUT P6, RZ, R22, 0xff, RZ, 0xc0, !PT ;  /* 0x000000ff16ff7812 */ /* 0x000fe200078cc0ff */
[----:B------:R-:W-:Y:S01]  /*bd10*/  FMUL.FTZ R78, R77, UR6 ;  /* 0x000000064d4e7c20 */ /* 0x000fe20008410000 */
[----:B------:R-:W-:Y:S01]  /*bd20*/  LOP3.LUT P4, RZ, R192, 0xff0000, RZ, 0xc0, !PT ;  /* 0x00ff0000c0ff7812 */ /* 0x000fe2000788c0ff */
[----:B------:R-:W-:Y:S01]  /*bd30*/  FMUL.FTZ R108, R108, UR6 ;  /* 0x000000066c6c7c20 */ /* 0x000fe20008410000 */
[----:B------:R-:W-:-:S02]  /*bd40*/  SEL R80, R89, RZ, P1 ;  /* 0x000000ff59507207 */ /* 0x000fc40000800000 */
[----:B------:R-:W-:Y:S02]  /*bd50*/  SEL R76, R89, RZ, P6 ;  /* 0x000000ff594c7207 */ /* 0x000fe40003000000 */
[----:B------:R-:W-:Y:S02]  /*bd60*/  SEL R81, R90, RZ, P5 ;  /* 0x000000ff5a517207 */ /* 0x000fe40002800000 */
[----:B------:R-:W-:Y:S02]  /*bd70*/  ISETP.GE.U32.AND P3, PT, R192, 0x1000000, PT ;  /* 0x01000000c000780c */ /* 0x000fe40003f66070 */
[C---:B------:R-:W-:Y:S02]  /*bd80*/  LOP3.LUT P1, RZ, R22.reuse, 0xff00, RZ, 0xc0, !PT ;  /* 0x0000ff0016ff7812 */ /* 0x040fe4000782c0ff */
[C---:B------:R-:W-:Y:S02]  /*bd90*/  LOP3.LUT P6, RZ, R22.reuse, 0xff0000, RZ, 0xc0, !PT ;  /* 0x00ff000016ff7812 */ /* 0x040fe400078cc0ff */
[----:B------:R-:W-:-:S02]  /*bda0*/  ISETP.GE.U32.AND P5, PT, R22, 0x1000000, PT ;  /* 0x010000001600780c */ /* 0x000fc40003fa6070 */
[----:B------:R-:W-:Y:S02]  /*bdb0*/  SEL R82, R78, RZ, P4 ;  /* 0x000000ff4e527207 */ /* 0x000fe40002000000 */
[----:B------:R-:W-:Y:S02]  /*bdc0*/  SEL R77, R90, RZ, P1 ;  /* 0x000000ff5a4d7207 */ /* 0x000fe40000800000 */
[----:B------:R-:W-:Y:S02]  /*bdd0*/  SEL R78, R78, RZ, P6 ;  /* 0x000000ff4e4e7207 */ /* 0x000fe40003000000 */
[C---:B------:R-:W-:Y:S02]  /*bde0*/  SEL R83, R108.reuse, RZ, P3 ;  /* 0x000000ff6c537207 */ /* 0x040fe40001800000 */
[----:B------:R-:W-:Y:S01]  /*bdf0*/  SEL R79, R108, RZ, P5 ;  /* 0x000000ff6c4f7207 */ /* 0x000fe20002800000 */
[----:B------:R-:W-:Y:S06]  /*be00*/  BRA `(.L_x_6008) ;  /* 0x0000000800a47947 */ /* 0x000fec0003800000 */
.L_x_6006:
        /* <DEDUP_REMOVED lines=11> */
[----:B------:R-:W-:Y:S01]  /*bec0*/  LOP3.LUT P1, RZ, R192, 0xff, RZ, 0xc0, !PT ;  /* 0x000000ffc0ff7812 */ /* 0x000fe2000782c0ff */
[C---:B------:R-:W-:Y:S01]  /*bed0*/  FMUL.FTZ R74, R181.reuse, R74 ;  /* 0x0000004ab54a7220 */ /* 0x040fe20000410000 */
[----:B------:R-:W-:Y:S01]  /*bee0*/  FMUL.FTZ R76, R72, UR6 ;  /* 0x00000006484c7c20 */ /* 0x000fe20008410000 */
[----:B------:R-:W-:Y:S01]  /*bef0*/  FMUL.FTZ R75, R181, R108 ;  /* 0x0000006cb54b7220 */ /* 0x000fe20000410000 */
        /* <DEDUP_REMOVED lines=19> */
.L_x_6009:
        /* <DEDUP_REMOVED lines=13> */
[----:B------:R-:W-:Y:S01]  /*c100*/  FMUL.FTZ R90, R90, UR6 ;  /* 0x000000065a5a7c20 */ /* 0x000fe20008410000 */
[----:B------:R-:W-:Y:S01]  /*c110*/  LOP3.LUT P5, RZ, R192, 0xff00, RZ, 0xc0, !PT ;  /* 0x0000ff00c0ff7812 */ /* 0x000fe200078ac0ff */
[----:B------:R-:W-:Y:S01]  /*c120*/  FMUL.FTZ R108, R181, R108 ;  /* 0x0000006cb56c7220 */ /* 0x000fe20000410000 */
[----:B------:R-:W-:Y:S01]  /*c130*/  LOP3.LUT P6, RZ, R22, 0xff, RZ, 0xc0, !PT ;  /* 0x000000ff16ff7812 */ /* 0x000fe200078cc0ff */
[----:B------:R-:W-:Y:S01]  /*c140*/  FMUL.FTZ R158, R158, UR6 ;  /* 0x000000069e9e7c20 */ /* 0x000fe20008410000 */
[----:B------:R-:W-:Y:S01]  /*c150*/  SEL R80, R156, RZ, P1 ;  /* 0x000000ff9c507207 */ /* 0x000fe20000800000 */
[----:B------:R-:W-:Y:S01]  /*c160*/  FMUL.FTZ R108, R108, UR6 ;  /* 0x000000066c6c7c20 */ /* 0x000fe20008410000 */
[----:B------:R-:W-:-:S02]  /*c170*/  SEL R76, R156, RZ, P6 ;  /* 0x000000ff9c4c7207 */ /* 0x000fc40003000000 */
[----:B------:R-:W-:Y:S02]  /*c180*/  SEL R81, R90, RZ, P5 ;  /* 0x000000ff5a517207 */ /* 0x000fe40002800000 */
[C---:B------:R-:W-:Y:S02]  /*c190*/  LOP3.LUT P4, RZ, R192.reuse, 0xff0000, RZ, 0xc0, !PT ;  /* 0x00ff0000c0ff7812 */ /* 0x040fe4000788c0ff */
[----:B------:R-:W-:Y:S02]  /*c1a0*/  ISETP.GE.U32.AND P3, PT, R192, 0x1000000, PT ;  /* 0x01000000c000780c */ /* 0x000fe40003f66070 */
[C---:B------:R-:W-:Y:S02]  /*c1b0*/  LOP3.LUT P1, RZ, R22.reuse, 0xff00, RZ, 0xc0, !PT ;  /* 0x0000ff0016ff7812 */ /* 0x040fe4000782c0ff */
[C---:B------:R-:W-:Y:S02]  /*c1c0*/  LOP3.LUT P6, RZ, R22.reuse, 0xff0000, RZ, 0xc0, !PT ;  /* 0x00ff000016ff7812 */ /* 0x040fe400078cc0ff */
[----:B------:R-:W-:-:S02]  /*c1d0*/  ISETP.GE.U32.AND P5, PT, R22, 0x1000000, PT ;  /* 0x010000001600780c */ /* 0x000fc40003fa6070 */
[----:B------:R-:W-:Y:S02]  /*c1e0*/  SEL R77, R90, RZ, P1 ;  /* 0x000000ff5a4d7207 */ /* 0x000fe40000800000 */
[C---:B------:R-:W-:Y:S02]  /*c1f0*/  SEL R82, R158.reuse, RZ, P4 ;  /* 0x000000ff9e527207 */ /* 0x040fe40002000000 */
[----:B------:R-:W-:Y:S02]  /*c200*/  SEL R78, R158, RZ, P6 ;  /* 0x000000ff9e4e7207 */ /* 0x000fe40003000000 */
[C---:B------:R-:W-:Y:S02]  /*c210*/  SEL R83, R108.reuse, RZ, P3 ;  /* 0x000000ff6c537207 */ /* 0x040fe40001800000 */
[----:B------:R-:W-:Y:S01]  /*c220*/  SEL R79, R108, RZ, P5 ;  /* 0x000000ff6c4f7207 */ /* 0x000fe20002800000 */
[----:B------:R-:W-:Y:S06]  /*c230*/  BRA `(.L_x_6008) ;  /* 0x0000000400987947 */ /* 0x000fec0003800000 */
.L_x_6005:
        /* <DEDUP_REMOVED lines=27> */
.L_x_6011:
        /* <DEDUP_REMOVED lines=25> */
.L_x_6010:
        /* <DEDUP_REMOVED lines=26> */
.L_x_6012:
        /* <DEDUP_REMOVED lines=24> */
.L_x_6008:
        /* <DEDUP_REMOVED lines=13> */
.L_x_5931:
        /* <DEDUP_REMOVED lines=75> */
.L_x_5930:
[----:B------:R-:W-:Y:S05]  /*ce20*/  BSYNC B0 ;  /* 0x0000000000007941 */ /* 0x000fea0003800000 */
.L_x_5929:
        /* <DEDUP_REMOVED lines=72> */
[----:B------:R-:W-:Y:S01]  /*d2b0*/  FADD.FTZ R16, R16, R35 ;  /* 0x0000002310107221 */ /* 0x000fe20000010000 */
[----:B------:R-:W-:Y:S02]  /*d2c0*/  FADD.FTZ R17, RZ, R17 ;  /* 0x00000011ff117221 */ /* 0x000fe40000010000 */
        /* <DEDUP_REMOVED lines=42> */
[----:B------:R-:W1:Y:S04]  /*d570*/  LDS R13, [R72+0x200] ;  /* 0x00020000480d7984 */ /* 0x000e680000000800 */
[----:B------:R-:W2:Y:S04]  /*d580*/  LDS R8, [R72+0x1600] ;  /* 0x0016000048087984 */ /* 0x000ea80000000800 */
[----:B------:R-:W3:Y:S04]  /*d590*/  LDS R12, [R72] ;  /* 0x00000000480c7984 */ /* 0x000ee80000000800 */
        /* <DEDUP_REMOVED lines=14> */
[----:B---3--:R-:W-:-:S03]  /*d680*/  FADD.FTZ R12, RZ, R12 ;  /* 0x0000000cff0c7221 */ /* 0x008fc60000010000 */
[----:B------:R-:W3:Y:S01]  /*d690*/  LDS R13, [R72+0x1a00] ;  /* 0x001a0000480d7984 */ /* 0x000ee20000000800 */
[----:B----4-:R-:W-:Y:S01]  /*d6a0*/  FADD.FTZ R12, R12, R15 ;  /* 0x0000000f0c0c7221 */ /* 0x010fe20000010000 */
[----:B0-----:R-:W-:Y:S02]  /*d6b0*/  FADD.FTZ R14, RZ, R14 ;  /* 0x0000000eff0e7221 */ /* 0x001fe40000010000 */
[----:B------:R-:W-:Y:S01]  /*d6c0*/  LDS R15, [R72+0x1c00] ;  /* 0x001c0000480f7984 */ /* 0x000fe20000000800 */
[----:B-----5:R-:W-:-:S03]  /*d6d0*/  FADD.FTZ R5, R12, R5 ;  /* 0x000000050c057221 */ /* 0x020fc60000010000 */
[----:B------:R-:W0:Y:S01]  /*d6e0*/  LDS R31, [R72+0x2e00] ;  /* 0x002e0000481f7984 */ /* 0x000e220000000800 */
[----:B------:R-:W-:-:S03]  /*d6f0*/  FADD.FTZ R9, R14, R9 ;  /* 0x000000090e097221 */ /* 0x000fc60000010000 */
[----:B------:R-:W-:Y:S01]  /*d700*/  LDS R33, [R72+0x3000] ;  /* 0x0030000048217984 */ /* 0x000fe20000000800 */
[----:B------:R-:W-:-:S03]  /*d710*/  FADD.FTZ R8, R8, R11 ;  /* 0x0000000b08087221 */ /* 0x000fc60000010000 */
[----:B------:R-:W-:Y:S01]  /*d720*/  LDS R14, [R72+0x2000] ;  /* 0x00200000480e7984 */ /* 0x000fe20000000800 */
[----:B------:R-:W-:-:S03]  /*d730*/  FADD.FTZ R41, R5, R6 ;  /* 0x0000000605297221 */ /* 0x000fc60000010000 */
[----:B------:R-:W4:Y:S01]  /*d740*/  LDS R11, [R72+0x1000] ;  /* 0x00100000480b7984 */ /* 0x000f220000000800 */
[----:B------:R-:W-:Y:S01]  /*d750*/  IADD3.X R5, PT, PT, RZ, RZ, RZ, P0, !PT ;  /* 0x000000ffff057210 */ /* 0x000fe200007fe4ff */
[----:B------:R-:W-:Y:S02]  /*d760*/  FADD.FTZ R10, R9, R4 ;  /* 0x00000004090a7221 */ /* 0x000fe40000010000 */
[----:B------:R-:W5:Y:S01]  /*d770*/  LDS R6, [R72+0x800] ;  /* 0x0008000048067984 */ /* 0x000f620000000800 */
[----:B------:R-:W-:Y:S01]  /*d780*/  SHF.L.U32 R4, R2, 0x2, RZ ;  /* 0x0000000202047819 */ /* 0x000fe200000006ff */
[----:B------:R-:W-:Y:S02]  /*d790*/  FADD.FTZ R43, R8, R21 ;  /* 0x00000015082b7221 */ /* 0x000fe40000010000 */
[----:B------:R-:W5:Y:S01]  /*d7a0*/  LDS R9, [R72+0xc00] ;  /* 0x000c000048097984 */ /* 0x000f620000000800 */
[----:B------:R-:W-:Y:S01]  /*d7b0*/  SHF.L.U64.HI R5, R2, 0x2, R5 ;  /* 0x0000000202057819 */ /* 0x000fe20000010205 */
[----:B-1----:R-:W-:-:S02]  /*d7c0*/  FADD.FTZ R45, R10, R23 ;  /* 0x000000170a2d7221 */ /* 0x002fc40000010000 */
[----:B------:R-:W1:Y:S01]  /*d7d0*/  LDS R8, [R72+0xa00] ;  /* 0x000a000048087984 */ /* 0x000e620000000800 */
[C---:B------:R-:W-:Y:S01]  /*d7e0*/  IADD3 R2, P0, PT, R4.reuse, UR18, RZ ;  /* 0x0000001204027c10 */ /* 0x040fe2000ff1e0ff */
[----:B--2---:R-:W-:Y:S02]  /*d7f0*/  FADD.FTZ R0, RZ, R0 ;  /* 0x00000000ff007221 */ /* 0x004fe40000010000 */
[----:B------:R-:W2:Y:S01]  /*d800*/  LDS R21, [R72+0x1e00] ;  /* 0x001e000048157984 */ /* 0x000ea20000000800 */
[----:B------:R-:W-:Y:S01]  /*d810*/  IADD3 R4, P1, PT, R4, UR16, RZ ;  /* 0x0000001004047c10 */ /* 0x000fe2000ff3e0ff */
[----:B---3--:R-:W-:Y:S02]  /*d820*/  FADD.FTZ R0, R0, R13 ;  /* 0x0000000d00007221 */ /* 0x008fe40000010000 */
[----:B------:R-:W3:Y:S01]  /*d830*/  LDS R10, [R72+0xe00] ;  /* 0x000e0000480a7984 */ /* 0x000ee20000000800 */
[C---:B------:R-:W-:Y:S02]  /*d840*/  IADD3.X R3, PT, PT, R5.reuse, UR19, RZ, P0, !PT ;  /* 0x0000001305037c10 */ /* 0x040fe400087fe4ff */
[----:B------:R-:W-:Y:S01]  /*d850*/  IADD3.X R5, PT, PT, R5, UR17, RZ, P1, !PT ;  /* 0x0000001105057c10 */ /* 0x000fe20008ffe4ff */
[----:B------:R-:W3:Y:S04]  /*d860*/  LDS R47, [R72+0x4200] ;  /* 0x00420000482f7984 */ /* 0x000ee80000000800 */
[----:B------:R-:W3:Y:S01]  /*d870*/  LDS R35, [R72+0x3200] ;  /* 0x0032000048237984 */ /* 0x000ee20000000800 */
[----:B0-----:R-:W-:-:S03]  /*d880*/  FADD.FTZ R0, R0, R31 ;  /* 0x0000001f00007221 */ /* 0x001fc60000010000 */
[----:B------:R-:W0:Y:S04]  /*d890*/  LDS R23, [R72+0x2200] ;  /* 0x0022000048177984 */ /* 0x000e280000000800 */
[----:B------:R-:W0:Y:S04]  /*d8a0*/  LDS R12, [R72+0x1200] ;  /* 0x00120000480c7984 */ /* 0x000e280000000800 */
[----:B------:R-:W0:Y:S01]  /*d8b0*/  LDS R49, [R72+0x4400] ;  /* 0x0044000048317984 */ /* 0x000e220000000800 */
[----:B----4-:R-:W-:-:S03]  /*d8c0*/  FADD.FTZ R11, RZ, R11 ;  /* 0x0000000bff0b7221 */ /* 0x010fc60000010000 */
[----:B------:R-:W4:Y:S01]  /*d8d0*/  LDS R18, [R72+0x3400] ;  /* 0x0034000048127984 */ /* 0x000f220000000800 */
[----:B-----5:R-:W-:-:S03]  /*d8e0*/  FADD.FTZ R6, RZ, R6 ;  /* 0x00000006ff067221 */ /* 0x020fc60000010000 */
[----:B------:R-:W5:Y:S01]  /*d8f0*/  LDS R16, [R72+0x2400] ;  /* 0x0024000048107984 */ /* 0x000f620000000800 */
[----:B------:R-:W-:Y:S01]  /*d900*/  FADD.FTZ R6, R6, R15 ;  /* 0x0000000f06067221 */ /* 0x000fe20000010000 */
[----:B------:R-:W-:Y:S02]  /*d910*/  FADD.FTZ R9, RZ, R9 ;  /* 0x00000009ff097221 */ /* 0x000fe40000010000 */
[----:B------:R-:W5:Y:S01]  /*d920*/  LDS R51, [R72+0x4600] ;  /* 0x0046000048337984 */ /* 0x000f620000000800 */
[----:B-1----:R-:W-:Y:S01]  /*d930*/  FADD.FTZ R8, RZ, R8 ;  /* 0x00000008ff087221 */ /* 0x002fe20000010000 */
[----:B------:R-:W-:Y:S01]  /*d940*/  FADD.FTZ R6, R6, R33 ;  /* 0x0000002106067221 */ /* 0x000fe20000010000 */
[----:B------:R-:W-:Y:S01]  /*d950*/  FADD.FTZ R9, R9, R14 ;  /* 0x0000000e09097221 */ /* 0x000fe20000010000 */
        /* <DEDUP_REMOVED lines=11> */
[----:B------:R-:W-:-:S03]  /*da10*/  FADD.FTZ R12, RZ, R12 ;  /* 0x0000000cff0c7221 */ /* 0x000fc60000010000 */
[----:B------:R-:W0:Y:S01]  /*da20*/  LDS R24, [R72+0x4c00] ;  /* 0x004c000048187984 */ /* 0x000e220000000800 */
[----:B------:R-:W-:-:S03]  /*da30*/  FADD.FTZ R49, R6, R49 ;  /* 0x0000003106317221 */ /* 0x000fc60000010000 */
[----:B------:R-:W0:Y:S01]  /*da40*/  LDS R13, [R72+0x4e00] ;  /* 0x004e0000480d7984 */ /* 0x000e220000000800 */
[----:B----4-:R-:W-:-:S03]  /*da50*/  FADD.FTZ R9, R9, R18 ;  /* 0x0000001209097221 */ /* 0x010fc60000010000 */
        /* <DEDUP_REMOVED lines=31> */
.L_x_5932:
        /* <DEDUP_REMOVED lines=8> */
.L_x_6015:
[----:B------:R-:W-:Y:S05]  /*dcd0*/  BSYNC B2 ;  /* 0x0000000000027941 */ /* 0x000fea0003800000 */
.L_x_6014:
        /* <DEDUP_REMOVED lines=8> */
.L_x_6016:
[----:B------:R-:W-:Y:S01]  /*dd60*/  MOV R219, R108 ;  /* 0x0000006c00db7202 */ /* 0x000fe20000000f00 */
[----:B------:R-:W-:Y:S02]  /*dd70*/  HFMA2 R218, -RZ, RZ, 0, 1.1920928955078125e-07 ;  /* 0x00000002ffda7431 */ /* 0x000fe400000001ff */
[----:B------:R-:W-:-:S07]  /*dd80*/  FADD.FTZ R109, R109, R220 ;  /* 0x000000dc6d6d7221 */ /* 0x000fce0000010000 */
[----:B------:R-:W-:Y:S05]  /*dd90*/  WARPSYNC.COLLECTIVE R197, `(.L_x_6017) ;  /* 0x00000000c5087348 */ /* 0x000fea0003c00000 */
[----:B------:R0:W1:Y:S02]  /*dda0*/  SHFL.BFLY P4, R220, R219, R218, R217 ;  /* 0x0c0000dadbdc7389 */ /* 0x00006400000800d9 */
[----:B01----:R-:W-:Y:S05]  /*ddb0*/  ENDCOLLECTIVE ;  /* 0x000000000000791b */ /* 0x003fea0003800000 */
.L_x_6017:
[----:B------:R-:W-:Y:S01]  /*ddc0*/  MOV R219, R109 ;  /* 0x0000006d00db7202 */ /* 0x000fe20000000f00 */
[----:B------:R-:W-:-:S07]  /*ddd0*/  FADD.FTZ R108, R108, R220 ;  /* 0x000000dc6c6c7221 */ /* 0x000fce0000010000 */
[----:B------:R-:W-:Y:S05]  /*dde0*/  WARPSYNC.COLLECTIVE R197, `(.L_x_6018) ;  /* 0x00000000c5087348 */ /* 0x000fea0003c00000 */
[----:B------:R0:W1:Y:S02]  /*ddf0*/  SHFL.BFLY P4, R220, R219, R218, R217 ;  /* 0x0c0000dadbdc7389 */ /* 0x00006400000800d9 */
[----:B01----:R-:W-:Y:S05]  /*de00*/  ENDCOLLECTIVE ;  /* 0x000000000000791b */ /* 0x003fea0003800000 */
.L_x_6018:
[----:B------:R-:W-:Y:S01]  /*de10*/  MOV R219, R108 ;  /* 0x0000006c00db7202 */ /* 0x000fe20000000f00 */
[----:B------:R-:W-:Y:S02]  /*de20*/  HFMA2 R218, -RZ, RZ, 0, 2.384185791015625e-07 ;  /* 0x00000004ffda7431 */ /* 0x000fe400000001ff */
[----:B------:R-:W-:-:S07]  /*de30*/  FADD.FTZ R109, R109, R220 ;  /* 0x000000dc6d6d7221 */ /* 0x000fce0000010000 */
[----:B------:R-:W-:Y:S05]  /*de40*/  WARPSYNC.COLLECTIVE R197, `(.L_x_6019) ;  /* 0x00000000c5087348 */ /* 0x000fea0003c00000 */
[----:B------:R0:W1:Y:S02]  /*de50*/  SHFL.BFLY P4, R220, R219, R218, R217 ;  /* 0x0c0000dadbdc7389 */ /* 0x00006400000800d9 */
[----:B01----:R-:W-:Y:S05]  /*de60*/  ENDCOLLECTIVE ;  /* 0x000000000000791b */ /* 0x003fea0003800000 */
.L_x_6019:
[----:B------:R-:W-:Y:S01]  /*de70*/  MOV R219, R109 ;  /* 0x0000006d00db7202 */ /* 0x000fe20000000f00 */
[----:B------:R-:W-:-:S07]  /*de80*/  FADD.FTZ R108, R108, R220 ;  /* 0x000000dc6c6c7221 */ /* 0x000fce0000010000 */
[----:B------:R-:W-:Y:S05]  /*de90*/  WARPSYNC.COLLECTIVE R197, `(.L_x_6020) ;  /* 0x00000000c5087348 */ /* 0x000fea0003c00000 */
[----:B------:R0:W1:Y:S02]  /*dea0*/  SHFL.BFLY P4, R220, R219, R218, R217 ;  /* 0x0c0000dadbdc7389 */ /* 0x00006400000800d9 */
[----:B01----:R-:W-:Y:S05]  /*deb0*/  ENDCOLLECTIVE ;  /* 0x000000000000791b */ /* 0x003fea0003800000 */
.L_x_6020:
[----:B------:R-:W-:Y:S01]  /*dec0*/  MOV R219, R108 ;  /* 0x0000006c00db7202 */ /* 0x000fe20000000f00 */
[----:B------:R-:W-:Y:S02]  /*ded0*/  HFMA2 R218, -RZ, RZ, 0, 4.76837158203125e-07 ;  /* 0x00000008ffda7431 */ /* 0x000fe400000001ff */
[----:B------:R-:W-:-:S07]  /*dee0*/  FADD.FTZ R109, R109, R220 ;  /* 0x000000dc6d6d7221 */ /* 0x000fce0000010000 */
[----:B------:R-:W-:Y:S05]  /*def0*/  WARPSYNC.COLLECTIVE R197, `(.L_x_6021) ;  /* 0x00000000c5087348 */ /* 0x000fea0003c00000 */
[----:B------:R0:W1:Y:S02]  /*df00*/  SHFL.BFLY P4, R220, R219, R218, R217 ;  /* 0x0c0000dadbdc7389 */ /* 0x00006400000800d9 */
[----:B01----:R-:W-:Y:S05]  /*df10*/  ENDCOLLECTIVE ;  /* 0x000000000000791b */ /* 0x003fea0003800000 */
.L_x_6021:
[----:B------:R-:W-:Y:S01]  /*df20*/  MOV R219, R109 ;  /* 0x0000006d00db7202 */ /* 0x000fe20000000f00 */
[----:B------:R-:W-:-:S07]  /*df30*/  FADD.FTZ R108, R108, R220 ;  /* 0x000000dc6c6c7221 */ /* 0x000fce0000010000 */
[----:B------:R-:W-:Y:S05]  /*df40*/  WARPSYNC.COLLECTIVE R197, `(.L_x_6022) ;  /* 0x00000000c5087348 */ /* 0x000fea0003c00000 */
[----:B------:R0:W1:Y:S02]  /*df50*/  SHFL.BFLY P4, R220, R219, R218, R217 ;  /* 0x0c0000dadbdc7389 */ /* 0x00006400000800d9 */
[----:B01----:R-:W-:Y:S05]  /*df60*/  ENDCOLLECTIVE ;  /* 0x000000000000791b */ /* 0x003fea0003800000 */
.L_x_6022:
[----:B------:R-:W-:Y:S01]  /*df70*/  MOV R219, R108 ;  /* 0x0000006c00db7202 */ /* 0x000fe20000000f00 */
[----:B------:R-:W-:Y:S02]  /*df80*/  HFMA2 R218, -RZ, RZ, 0, 9.5367431640625e-07 ;  /* 0x00000010ffda7431 */ /* 0x000fe400000001ff */
[----:B------:R-:W-:-:S07]  /*df90*/  FADD.FTZ R109, R109, R220 ;  /* 0x000000dc6d6d7221 */ /* 0x000fce0000010000 */
[----:B------:R-:W-:Y:S05]  /*dfa0*/  WARPSYNC.COLLECTIVE R197, `(.L_x_6023) ;  /* 0x00000000c5087348 */ /* 0x000fea0003c00000 */
[----:B------:R0:W1:Y:S02]  /*dfb0*/  SHFL.BFLY P4, R220, R219, R218, R217 ;  /* 0x0c0000dadbdc7389 */ /* 0x00006400000800d9 */
[----:B01----:R-:W-:Y:S05]  /*dfc0*/  ENDCOLLECTIVE ;  /* 0x000000000000791b */ /* 0x003fea0003800000 */
.L_x_6023:
[----:B------:R-:W-:Y:S02]  /*dfd0*/  MOV R219, R109 ;  /* 0x0000006d00db7202 */ /* 0x000fe40000000f00 */
[----:B------:R-:W-:-:S07]  /*dfe0*/  MOV R193, R220 ;  /* 0x000000dc00c17202 */ /* 0x000fce0000000f00 */
[----:B------:R-:W-:Y:S05]  /*dff0*/  WARPSYNC.COLLECTIVE R197, `(.L_x_6024) ;  /* 0x00000000c5087348 */ /* 0x000fea0003c00000 */
[----:B------:R0:W1:Y:S02]  /*e000*/  SHFL.BFLY P4, R220, R219, R218, R217 ;  /* 0x0c0000dadbdc7389 */ /* 0x00006400000800d9 */
[----:B01----:R-:W-:Y:S05]  /*e010*/  ENDCOLLECTIVE ;  /* 0x000000000000791b */ /* 0x003fea0003800000 */
.L_x_6024:
[----:B------:R-:W-:Y:S01]  /*e020*/  MOV R197, R220 ;  /* 0x000000dc00c57202 */ /* 0x000fe20000000f00 */
[----:B------:R-:W-:Y:S06]  /*e030*/  BRA `(.L_x_6025) ;  /* 0xffffff4c00587947 */ /* 0x000fec000383ffff */
.L_x_6026:
        /* <DEDUP_REMOVED lines=12> */
.L_x_7173:


//--------------------- .text._ZN10layer_norm31ln_parallel_residual_bwd_kernelINS_13Kernel_traitsIfffffjLj1280ELj1ELj4ELj1ELj16ENS_18Kernel_traits_baseILj1280EfffffjLj128EEEEELb0ELb0ELb0EEEvNS_9BwdParamsE --------------------------
	.section	.text._ZN10layer_norm31ln_parallel_residual_bwd_kernelINS_13Kernel_traitsIfffffjLj1280ELj1ELj4ELj1ELj16ENS_18Kernel_traits_baseILj1280EfffffjLj128EEEEELb0ELb0ELb0EEEvNS_9BwdParamsE,"ax",@progbits
	.align	128
        .global         _ZN10layer_norm31ln_parallel_residual_bwd_kernelINS_13Kernel_traitsIfffffjLj1280ELj1ELj4ELj1ELj16ENS_18Kernel_traits_baseILj1280EfffffjLj128EEEEELb0ELb0ELb0EEEvNS_9BwdParamsE
        .type           _ZN10layer_norm31ln_parallel_residual_bwd_kernelINS_13Kernel_traitsIfffffjLj1280ELj1ELj4ELj1ELj16ENS_18Kernel_traits_baseILj1280EfffffjLj128EEEEELb0ELb0ELb0EEEvNS_9BwdParamsE,@function
        .size           _ZN10layer_norm31ln_parallel_residual_bwd_kernelINS_13Kernel_traitsIfffffjLj1280ELj1ELj4ELj1ELj16ENS_18Kernel_traits_baseILj1280EfffffjLj128EEEEELb0ELb0ELb0EEEvNS_9BwdParamsE,(.L_x_7174 - _ZN10layer_norm31ln_parallel_residual_bwd_kernelINS_13Kernel_traitsIfffffjLj1280ELj1ELj4ELj1ELj16ENS_18Kernel_traits_baseILj1280EfffffjLj128EEEEELb0ELb0ELb0EEEvNS_9BwdParamsE)
        .other          _ZN10layer_norm31ln_parallel_residual_bwd_kernelINS_13Kernel_traitsIfffffjLj1280ELj1ELj4ELj1ELj16ENS_18Kernel_traits_baseILj1280EfffffjLj128EEEEELb0ELb0ELb0EEEvNS_9BwdParamsE,@"STO_CUDA_ENTRY STV_DEFAULT"
_ZN10layer_norm31ln_parallel_residual_bwd_kernelINS_13Kernel_traitsIfffffjLj1280ELj1ELj4ELj1ELj16ENS_18Kernel_traits_baseILj1280EfffffjLj128EEEEELb0ELb0ELb0EEEvNS_9BwdParamsE:
.text._ZN10layer_norm31ln_parallel_residual_bwd_kernelINS_13Kernel_traitsIfffffjLj1280ELj1ELj4ELj1ELj16ENS_18Kernel_traits_baseILj1280EfffffjLj128EEEEELb0ELb0ELb0EEEvNS_9BwdParamsE:
[----:B------:R-:W0:Y:S02]  /*0000*/  LDC R1, c[0x0][0x37c] ;  /* 0x0000df00ff017b82 */ /* 0x000e240000000800 */
[----:B0-----:R-:W-:Y:S01]  /*0010*/  IADD3 R1, PT, PT, R1, -0x240, RZ ;  /* 0xfffffdc001017810 */ /* 0x001fe20007ffe0ff */
[----:B------:R-:W0:Y:S01]  /*0020*/  S2R R0, SR_TID.X ;  /* 0x0000000000007919 */ /* 0x000e220000002100 */
[----:B------:R-:W1:Y:S04]  /*0030*/  LDCU UR4, c[0x0][0x388] ;  /* 0x00007100ff0477ac */ /* 0x000e680008000800 */
[----:B------:R-:W2:Y:S01]  /*0040*/  LDC.64 R2, c[0x0][0x3d0] ;  /* 0x0000f400ff027b82 */ /* 0x000ea20000000a00 */
[----:B------:R-:W3:Y:S07]  /*0050*/  LDL.64 R28, [R1+0x200] ;  /* 0x00020000011c7983 */ /* 0x000eee0000100a00 */
[----:B------:R-:W4:Y:S01]  /*0060*/  LDC.64 R4, c[0x0][0x3d8] ;  /* 0x0000f600ff047b82 */ /* 0x000f220000000a00 */
[----:B------:R-:W3:Y:S07]  /*0070*/  LDL.64 R30, [R1+0x208] ;  /* 0x00020800011e7983 */ /* 0x000eee0000100a00 */
[----:B------:R-:W5:Y:S01]  /*0080*/  LDC.64 R8, c[0x0][0x3d8] ;  /* 0x0000f600ff087b82 */ /* 0x000f620000000a00 */
[----:B------:R-:W3:Y:S01]  /*0090*/  LDL.64 R32, [R1+0x1f0] ;  /* 0x0001f00001207983 */ /* 0x000ee20000100a00 */
[----:B-1----:R-:W-:Y:S01]  /*00a0*/  MOV R252, UR4 ;  /* 0x0000000400fc7c02 */ /* 0x002fe20008000f00 */
[----:B------:R-:W3:Y:S02]  /*00b0*/  LDCU.64 UR10, c[0x0][0x358] ;  /* 0x00006b00ff0a77ac */ /* 0x000ee40008000a00 */
[----:B------:R-:W3:Y:S01]  /*00c0*/  LDL.64 R34, [R1+0x1f8] ;  /* 0x0001f80001227983 */ /* 0x000ee20000100a00 */
[----:B------:R-:W-:Y:S01]  /*00d0*/  SHF.R.S32.HI R7, RZ, 0x1f, R252 ;  /* 0x0000001fff077819 */ /* 0x000fe200000114fc */
[----:B------:R-:W1:Y:S01]  /*00e0*/  LDCU UR5, c[0x0][0x384] ;  /* 0x00007080ff0577ac */ /* 0x000e620008000800 */
[----:B------:R-:W1:Y:S01]  /*00f0*/  LDC.64 R10, c[0x0][0x3d0] ;  /* 0x0000f400ff0a7b82 */ /* 0x000e620000000a00 */
[----:B------:R-:W3:Y:S01]  /*0100*/  LDL.64 R44, [R1+0x1e0] ;  /* 0x0001e000012c7983 */ /* 0x000ee20000100a00 */
[----:B------:R-:W-:Y:S01]  /*0110*/  LEA.HI R7, R7, R252, RZ, 0x2 ;  /* 0x000000fc07077211 */ /* 0x000fe200078f10ff */
[----:B------:R-:W1:Y:S02]  /*0120*/  LDCU UR24, c[0x0][0x388] ;  /* 0x00007100ff1877ac */ /* 0x000e640008000800 */
[----:B------:R-:W3:Y:S01]  /*0130*/  LDL.64 R46, [R1+0x1e8] ;  /* 0x0001e800012e7983 */ /* 0x000ee20000100a00 */
[C---:B0-----:R-:W-:Y:S01]  /*0140*/  LOP3.LUT R146, R0.reuse, 0x1f, RZ, 0xc, !PT ;  /* 0x0000001f00927812 */ /* 0x041fe200078e0cff */
[----:B------:R-:W0:Y:S01]  /*0150*/  LDCU.U8 UR15, c[0x0][0x410] ;  /* 0x00008200ff0f77ac */ /* 0x000e220008000000 */
[----:B------:R-:W-:Y:S01]  /*0160*/  LOP3.LUT R14, R0, 0x1f, RZ, 0xc0, !PT ;  /* 0x0000001f000e7812 */ /* 0x000fe200078ec0ff */
[----:B------:R-:W3:Y:S01]  /*0170*/  LDL.64 R40, [R1+0x1d0] ;  /* 0x0001d00001287983 */ /* 0x000ee20000100a00 */
[----:B------:R-:W-:Y:S01]  /*0180*/  LEA.HI.SX32 R146, R7, R146, 0x1e ;  /* 0x0000009207927211 */ /* 0x000fe200078ff2ff */
[----:B------:R-:W0:Y:S01]  /*0190*/  LDC.64 R12, c[0x0][0x3d8] ;  /* 0x0000f600ff0c7b82 */ /* 0x000e220000000a00 */
[----:B------:R-:W-:Y:S01]  /*01a0*/  MOV R39, R14 ;  /* 0x0000000e00277202 */ /* 0x000fe20000000f00 */
[----:B------:R-:W3:Y:S01]  /*01b0*/  LDL.64 R42, [R1+0x1d8] ;  /* 0x0001d800012a7983 */ /* 0x000ee20000100a00 */
[C---:B------:R-:W-:Y:S01]  /*01c0*/  ISETP.GE.U32.AND P0, PT, R146.reuse, 0x20, PT ;  /* 0x000000209200780c */ /* 0x040fe20003f06070 */
[----:B------:R-:W0:Y:S01]  /*01d0*/  LDCU UR14, c[0x0][0x400] ;  /* 0x00008000ff0e77ac */ /* 0x000e220008000800 */
[----:B------:R-:W-:-:S03]  /*01e0*/  ISETP.GE.U32.AND P2, PT, R146, 0x40, PT ;  /* 0x000000409200780c */ /* 0x000fc60003f46070 */
[----:B------:R-:W1:Y:S01]  /*01f0*/  LDC.64 R6, c[0x0][0x3d0] ;  /* 0x0000f400ff067b82 */ /* 0x000e620000000a00 */
[----:B------:R-:W0:Y:S01]  /*0200*/  LDCU.64 UR6, c[0x0][0x470] ;  /* 0x00008e00ff0677ac */ /* 0x000e220008000a00 */
[----:B------:R-:W0:Y:S06]  /*0210*/  LDCU.64 UR12, c[0x0][0x438] ;  /* 0x00008700ff0c77ac */ /* 0x000e2c0008000a00 */
[C---:B--2---:R-:W-:Y:S01]  /*0220*/  @P0 IMAD.WIDE.U32 R2, R39.reuse, 0x10, R2 ;  /* 0x0000001027020825 */ /* 0x044fe200078e0002 */
[----:B------:R-:W-:Y:S01]  /*0230*/  ISETP.GE.U32.AND P6, PT, R146, 0x60, PT ;  /* 0x000000609200780c */ /* 0x000fe20003fc6070 */
[----:B------:R-:W2:Y:S01]  /*0240*/  LDC.64 R16, c[0x0][0x3d8] ;  /* 0x0000f600ff107b82 */ /* 0x000ea20000000a00 */
[----:B------:R-:W0:Y:S01]  /*0250*/  LDCU.64 UR8, c[0x0][0x478] ;  /* 0x00008f00ff0877ac */ /* 0x000e220008000a00 */
[C---:B----4-:R-:W-:Y:S01]  /*0260*/  @P0 IMAD.WIDE.U32 R4, R39.reuse, 0x10, R4 ;  /* 0x0000001027040825 */ /* 0x050fe200078e0004 */
[----:B------:R-:W-:-:S05]  /*0270*/  @P0 LOP3.LUT R39, R39, 0x20, RZ, 0xfc, !PT ;  /* 0x0000002027270812 */ /* 0x000fca00078efcff */
[C---:B-----5:R-:W-:Y:S01]  /*0280*/  @P2 IMAD.WIDE.U32 R8, R39.reuse, 0x10, R8 ;  /* 0x0000001027082825 */ /* 0x060fe200078e0008 */
[----:B------:R-:W4:Y:S03]  /*0290*/  LDC.64 R14, c[0x0][0x3d0] ;  /* 0x0000f400ff0e7b82 */ /* 0x000f260000000a00 */
[----:B-1----:R-:W-:-:S05]  /*02a0*/  @P2 IMAD.WIDE.U32 R6, R39, 0x10, R6 ;  /* 0x0000001027062825 */ /* 0x002fca00078e0006 */
[----:B------:R-:W1:Y:S08]  /*02b0*/  LDC.64 R18, c[0x0][0x3d0] ;  /* 0x0000f400ff127b82 */ /* 0x000e700000000a00 */
[----:B------:R-:W5:Y:S08]  /*02c0*/  LDC.64 R20, c[0x0][0x3d8] ;  /* 0x0000f600ff147b82 */ /* 0x000f700000000a00 */
[----:B------:R-:W5:Y:S08]  /*02d0*/  LDC.64 R22, c[0x0][0x3d0] ;  /* 0x0000f400ff167b82 */ /* 0x000f700000000a00 */
[----:B------:R-:W5:Y:S08]  /*02e0*/  LDC.64 R24, c[0x0][0x3d8] ;  /* 0x0000f600ff187b82 */ /* 0x000f700000000a00 */
[----:B------:R-:W5:Y:S08]  /*02f0*/  LDC.64 R26, c[0x0][0x3d0] ;  /* 0x0000f400ff1a7b82 */ /* 0x000f700000000a00 */
[----:B------:R-:W5:Y:S01]  /*0300*/  LDC.64 R36, c[0x0][0x3d8] ;  /* 0x0000f600ff247b82 */ /* 0x000f620000000a00 */
[----:B---3--:R3:W2:Y:S04]  /*0310*/  @P2 LDG.E.128 R28, desc[UR10][R6.64] ;  /* 0x0000000a061c2981 */ /* 0x0086a8000c1e1d00 */
[----:B------:R0:W4:Y:S01]  /*0320*/  @P2 LDG.E.128 R32, desc[UR10][R8.64] ;  /* 0x0000000a08202981 */ /* 0x000122000c1e1d00 */
[----:B------:R-:W-:-:S02]  /*0330*/  @P2 IADD3 R39, PT, PT, R39, 0x20, RZ ;  /* 0x0000002027272810 */ /* 0x000fc40007ffe0ff */
[----:B---3--:R-:W3:Y:S03]  /*0340*/  LDC.64 R6, c[0x0][0x3d0] ;  /* 0x0000f400ff067b82 */ /* 0x008ee60000000a00 */
[C---:B------:R-:W-:Y:S01]  /*0350*/  @P6 IMAD.WIDE.U32 R10, R39.reuse, 0x10, R10 ;  /* 0x00000010270a6825 */ /* 0x040fe200078e000a */
[C---:B------:R-:W-:Y:S02]  /*0360*/  ISETP.GE.U32.AND P5, PT, R146.reuse, 0x80, PT ;  /* 0x000000809200780c */ /* 0x040fe40003fa6070 */
[----:B------:R-:W-:Y:S02]  /*0370*/  ISETP.GE.U32.AND P1, PT, R146, 0xa0, PT ;  /* 0x000000a09200780c */ /* 0x000fe40003f26070 */
[----:B0-----:R-:W0:Y:S01]  /*0380*/  LDC.64 R8, c[0x0][0x3d0] ;  /* 0x0000f400ff087b82 */ /* 0x001e220000000a00 */
[----:B------:R-:W5:Y:S01]  /*0390*/  @P6 LDG.E.128 R44, desc[UR10][R10.64] ;  /* 0x0000000a0a2c6981 */ /* 0x000f62000c1e1d00 */
[----:B------:R-:W-:-:S05]  /*03a0*/  @P6 IMAD.WIDE.U32 R12, R39, 0x10, R12 ;  /* 0x00000010270c6825 */ /* 0x000fca00078e000c */
[----:B------:R-:W3:Y:S04]  /*03b0*/  @P6 LDG.E.128 R40, desc[UR10][R12.64] ;  /* 0x0000000a0c286981 */ /* 0x000ee8000c1e1d00 */
[----:B--2---:R2:W-:Y:S04]  /*03c0*/  @P2 STL.64 [R1+0x200], R28 ;  /* 0x0002001c01002387 */ /* 0x0045e80000100a00 */
[----:B------:R1:W-:Y:S04]  /*03d0*/  @P2 STL.64 [R1+0x208], R30 ;  /* 0x0002081e01002387 */ /* 0x0003e80000100a00 */
[----:B----4-:R4:W-:Y:S01]  /*03e0*/  @P2 STL.64 [R1+0x1f0], R32 ;  /* 0x0001f02001002387 */ /* 0x0109e20000100a00 */
[----:B------:R-:W-:Y:S01]  /*03f0*/  @P6 IADD3 R39, PT, PT, R39, 0x20, RZ ;  /* 0x0000002027276810 */ /* 0x000fe20007ffe0ff */
[----:B--2---:R-:W2:Y:S02]  /*0400*/  LDC.64 R28, c[0x0][0x3d8] ;  /* 0x0000f600ff1c7b82 */ /* 0x004ea40000000a00 */
[----:B------:R0:W-:Y:S04]  /*0410*/  @P2 STL.64 [R1+0x1f8], R34 ;  /* 0x0001f82201002387 */ /* 0x0001e80000100a00 */
[----:B------:R0:W2:Y:S01]  /*0420*/  LDL.64 R96, [R1+0x1b0] ;  /* 0x0001b00001607983 */ /* 0x0000a20000100a00 */
[C---:B------:R-:W-:Y:S01]  /*0430*/  ISETP.GE.U32.AND P4, PT, R146.reuse, 0xc0, PT ;  /* 0x000000c09200780c */ /* 0x040fe20003f86070 */
[----:B-1----:R-:W1:Y:S02]  /*0440*/  LDC.64 R30, c[0x0][0x3d0] ;  /* 0x0000f400ff1e7b82 */ /* 0x002e640000000a00 */
[----:B------:R0:W2:Y:S04]  /*0450*/  LDL.64 R98, [R1+0x1b8] ;  /* 0x0001b80001627983 */ /* 0x0000a80000100a00 */
[----:B------:R0:W2:Y:S01]  /*0460*/  LDL.64 R100, [R1+0x1c0] ;  /* 0x0001c00001647983 */ /* 0x0000a20000100a00 */
[C---:B------:R-:W-:Y:S01]  /*0470*/  @P5 IMAD.WIDE.U32 R16, R39.reuse, 0x10, R16 ;  /* 0x0000001027105825 */ /* 0x040fe200078e0010 */
[----:B----4-:R-:W4:Y:S02]  /*0480*/  LDC.64 R32, c[0x0][0x3d8] ;  /* 0x0000f600ff207b82 */ /* 0x010f240000000a00 */
[----:B------:R1:W4:Y:S04]  /*0490*/  LDL.64 R102, [R1+0x1c8] ;  /* 0x0001c80001667983 */ /* 0x0003280000100a00 */
[----:B------:R1:W4:Y:S01]  /*04a0*/  LDL.64 R92, [R1+0x220] ;  /* 0x00022000015c7983 */ /* 0x0003220000100a00 */
[C---:B------:R-:W-:Y:S01]  /*04b0*/  @P5 IMAD.WIDE.U32 R14, R39.reuse, 0x10, R14 ;  /* 0x00000010270e5825 */ /* 0x040fe200078e000e */
[----:B------:R-:W-:Y:S01]  /*04c0*/  ISETP.GE.U32.AND P3, PT, R146, 0xe0, PT ;  /* 0x000000e09200780c */ /* 0x000fe20003f66070 */
[----:B0-----:R-:W0:Y:S01]  /*04d0*/  LDC.64 R34, c[0x0][0x3d8] ;  /* 0x0000f600ff227b82 */ /* 0x001e220000000a00 */
        /* <DEDUP_REMOVED lines=19> */
[----:B-----5:R5:W-:Y:S04]  /*0610*/  @P6 STL.64 [R1+0x1e0], R44 ;  /* 0x0001e02c01006387 */ /* 0x020be80000100a00 */
[----:B------:R3:W-:Y:S04]  /*0620*/  @P6 STL.64 [R1+0x1e8], R46 ;  /* 0x0001e82e01006387 */ /* 0x0007e80000100a00 */
[----:B------:R0:W4:Y:S04]  /*0630*/  LDL.64 R52, [R1+0x120] ;  /* 0x0001200001347983 */ /* 0x0001280000100a00 */
[----:B------:R0:W4:Y:S04]  /*0640*/  LDL.64 R54, [R1+0x128] ;  /* 0x0001280001367983 */ /* 0x0001280000100a00 */
[----:B------:R0:W4:Y:S04]  /*0650*/  LDL.64 R48, [R1+0x110] ;  /* 0x0001100001307983 */ /* 0x0001280000100a00 */
[----:B------:R0:W4:Y:S04]  /*0660*/  LDL.64 R50, [R1+0x118] ;  /* 0x0001180001327983 */ /* 0x0001280000100a00 */
[----:B-----5:R0:W5:Y:S04]  /*0670*/  LDL.64 R44, [R1+0x100] ;  /* 0x00010000012c7983 */ /* 0x0201680000100a00 */
[----:B---3--:R3:W5:Y:S04]  /*0680*/  LDL.64 R46, [R1+0x108] ;  /* 0x00010800012e7983 */ /* 0x0087680000100a00 */
[----:B------:R1:W-:Y:S04]  /*0690*/  @P6 STL.64 [R1+0x1d0], R40 ;  /* 0x0001d02801006387 */ /* 0x0003e80000100a00 */
[----:B------:R0:W-:Y:S04]  /*06a0*/  @P6 STL.64 [R1+0x1d8], R42 ;  /* 0x0001d82a01006387 */ /* 0x0001e80000100a00 */
[----:B-1----:R3:W3:Y:S04]  /*06b0*/  LDL.64 R40, [R1+0xf0] ;  /* 0x0000f00001287983 */ /* 0x0026e80000100a00 */
[----:B0-----:R0:W3:Y:S04]  /*06c0*/  LDL.64 R42, [R1+0xf8] ;  /* 0x0000f800012a7983 */ /* 0x0010e80000100a00 */
[----:B--2---:R-:W2:Y:S04]  /*06d0*/  @P5 LDG.E.128 R96, desc[UR10][R16.64] ;  /* 0x0000000a10605981 */ /* 0x004ea8000c1e1d00 */
[----:B----4-:R-:W4:Y:S01]  /*06e0*/  @P5 LDG.E.128 R100, desc[UR10][R14.64] ;  /* 0x0000000a0e645981 */ /* 0x010f22000c1e1d00 */
[----:B------:R-:W-:-:S05]  /*06f0*/  @P5 IADD3 R39, PT, PT, R39, 0x20, RZ ;  /* 0x0000002027275810 */ /* 0x000fca0007ffe0ff */
[C---:B------:R-:W-:Y:S01]  /*0700*/  @P1 IMAD.WIDE.U32 R18, R39.reuse, 0x10, R18 ;  /* 0x0000001027121825 */ /* 0x040fe200078e0012 */
[----:B------:R-:W-:Y:S01]  /*0710*/  ISETP.GE.U32.AND P2, PT, R146, 0x100, PT ;  /* 0x000001009200780c */ /* 0x000fe20003f46070 */
[----:B------:R-:W3:Y:S02]  /*0720*/  @P0 LDG.E.128 R92, desc[UR10][R2.64] ;  /* 0x0000000a025c0981 */ /* 0x000ee4000c1e1d00 */
[C---:B------:R-:W-:Y:S01]  /*0730*/  @P1 IMAD.WIDE.U32 R20, R39.reuse, 0x10, R20 ;  /* 0x0000001027141825 */ /* 0x040fe200078e0014 */
[----:B------:R-:W-:-:S05]  /*0740*/  @P1 IADD3 R39, PT, PT, R39, 0x20, RZ ;  /* 0x0000002027271810 */ /* 0x000fca0007ffe0ff */
[C---:B------:R-:W-:Y:S01]  /*0750*/  @P4 IMAD.WIDE.U32 R22, R39.reuse, 0x10, R22 ;  /* 0x0000001027164825 */ /* 0x040fe200078e0016 */
[----:B------:R-:W3:Y:S03]  /*0760*/  @P0 LDG.E.128 R88, desc[UR10][R4.64] ;  /* 0x0000000a04580981 */ /* 0x000ee6000c1e1d00 */
[C---:B------:R-:W-:Y:S01]  /*0770*/  @P4 IMAD.WIDE.U32 R24, R39.reuse, 0x10, R24 ;  /* 0x0000001027184825 */ /* 0x040fe200078e0018 */
[----:B------:R-:W-:Y:S02]  /*0780*/  @P4 IADD3 R39, PT, PT, R39, 0x20, RZ ;  /* 0x0000002027274810 */ /* 0x000fe40007ffe0ff */
[----:B------:R-:W-:Y:S01]  /*0790*/  ISETP.GE.U32.AND P6, PT, R146, 0x120, PT ;  /* 0x000001209200780c */ /* 0x000fe20003fc6070 */
[----:B------:R-:W3:Y:S02]  /*07a0*/  @P1 LDG.E.128 R84, desc[UR10][R18.64] ;  /* 0x0000000a12541981 */ /* 0x000ee4000c1e1d00 */
[----:B------:R-:W-:-:S04]  /*07b0*/  @P3 IMAD.WIDE.U32 R26, R39, 0x10, R26 ;  /* 0x00000010271a3825 */ /* 0x000fc800078e001a */
[C---:B------:R-:W-:Y:S01]  /*07c0*/  @P3 IMAD.WIDE.U32 R28, R39.reuse, 0x10, R28 ;  /* 0x00000010271c3825 */ /* 0x040fe200078e001c */
[----:B------:R-:W-:Y:S01]  /*07d0*/  @P3 IADD3 R39, PT, PT, R39, 0x20, RZ ;  /* 0x0000002027273810 */ /* 0x000fe20007ffe0ff */
[----:B------:R-:W3:Y:S04]  /*07e0*/  @P1 LDG.E.128 R80, desc[UR10][R20.64] ;  /* 0x0000000a14501981 */ /* 0x000ee8000c1e1d00 */
[C---:B------:R-:W-:Y:S01]  /*07f0*/  @P2 IMAD.WIDE.U32 R30, R39.reuse, 0x10, R30 ;  /* 0x00000010271e2825 */ /* 0x040fe200078e001e */
[----:B------:R-:W3:Y:S03]  /*0800*/  @P4 LDG.E.128 R76, desc[UR10][R22.64] ;  /* 0x0000000a164c4981 */ /* 0x000ee6000c1e1d00 */
        /* <DEDUP_REMOVED lines=8> */
[----:B------:R-:W3:Y:S04]  /*0890*/  @P2 LDG.E.128 R60, desc[UR10][R30.64] ;  /* 0x0000000a1e3c2981 */ /* 0x000ee8000c1e1d00 */
[----:B------:R-:W3:Y:S04]  /*08a0*/  @P2 LDG.E.128 R56, desc[UR10][R32.64] ;  /* 0x0000000a20382981 */ /* 0x000ee8000c1e1d00 */
[----:B------:R-:W3:Y:S04]  /*08b0*/  @P6 LDG.E.128 R52, desc[UR10][R10.64] ;  /* 0x0000000a0a346981 */ /* 0x000ee8000c1e1d00 */
[----:B------:R-:W3:Y:S04]  /*08c0*/  @P6 LDG.E.128 R48, desc[UR10][R34.64] ;  /* 0x0000000a22306981 */ /* 0x000ee8000c1e1d00 */
[----:B--2---:R0:W-:Y:S04]  /*08d0*/  @P5 STL.64 [R1+0x1b0], R96 ;  /* 0x0001b06001005387 */ /* 0x0041e80000100a00 */
[----:B------:R0:W-:Y:S04]  /*08e0*/  @P5 STL.64 [R1+0x1b8], R98 ;  /* 0x0001b86201005387 */ /* 0x0001e80000100a00 */
[----:B----4-:R0:W-:Y:S04]  /*08f0*/  @P5 STL.64 [R1+0x1c0], R100 ;  /* 0x0001c06401005387 */ /* 0x0101e80000100a00 */
[----:B------:R0:W-:Y:S01]  /*0900*/  @P5 STL.64 [R1+0x1c8], R102 ;  /* 0x0001c86601005387 */ /* 0x0001e20000100a00 */
[----:B------:R-:W-:-:S13]  /*0910*/  ISETP.GE.U32.AND P5, PT, R146, 0x140, PT ;  /* 0x000001409200780c */ /* 0x000fda0003fa6070 */
[----:B------:R-:W-:-:S04]  /*0920*/  @P5 IMAD.WIDE.U32 R6, R39, 0x10, R8 ;  /* 0x0000001027065825 */ /* 0x000fc800078e0008 */
[----:B------:R-:W-:Y:S01]  /*0930*/  @P5 IMAD.WIDE.U32 R8, R39, 0x10, R36 ;  /* 0x0000001027085825 */ /* 0x000fe200078e0024 */
[----:B-----5:R-:W2:Y:S04]  /*0940*/  @P5 LDG.E.128 R44, desc[UR10][R6.64] ;  /* 0x0000000a062c5981 */ /* 0x020ea8000c1e1d00 */
[----:B---3--:R-:W3:Y:S04]  /*0950*/  @P5 LDG.E.128 R40, desc[UR10][R8.64] ;  /* 0x0000000a08285981 */ /* 0x008ee8000c1e1d00 */
[----:B------:R0:W-:Y:S04]  /*0960*/  STL [R1+0xe0], RZ ;  /* 0x0000e0ff01007387 */ /* 0x0001e80000100800 */
[----:B------:R0:W-:Y:S04]  /*0970*/  STL [R1+0xe4], RZ ;  /* 0x0000e4ff01007387 */ /* 0x0001e80000100800 */
[----:B------:R0:W-:Y:S04]  /*0980*/  STL [R1+0xe8], RZ ;  /* 0x0000e8ff01007387 */ /* 0x0001e80000100800 */
[----:B------:R0:W-:Y:S04]  /*0990*/  STL [R1+0xec], RZ ;  /* 0x0000ecff01007387 */ /* 0x0001e80000100800 */
        /* <DEDUP_REMOVED lines=30> */
[----:B------:R0:W-:Y:S01]  /*0b80*/  STL [R1+0xc8], RZ ;  /* 0x0000c8ff01007387 */ /* 0x0001e20000100800 */
[----:B------:R-:W1:Y:S01]  /*0b90*/  S2UR UR4, SR_CTAID.X ;  /* 0x00000000000479c3 */ /* 0x000e620000002500 */
[----:B------:R-:W-:Y:S01]  /*0ba0*/  SHF.R.U32.HI R0, RZ, 0x5, R0 ;  /* 0x00000005ff007819 */ /* 0x000fe20000011600 */
[----:B------:R-:W-:Y:S01]  /*0bb0*/  BSSY B0, `(.L_x_6027) ;  /* 0x0000b30000007945 */ /* 0x000fe20003800000 */
[----:B-1----:R-:W-:-:S06]  /*0bc0*/  USHF.L.U32 UR4, UR4, 0x2, URZ ;  /* 0x0000000204047899 */ /* 0x002fcc00080006ff */
        /* <DEDUP_REMOVED lines=51> */
[----:B--2---:R0:W-:Y:S04]  /*0f00*/  @P5 STL.64 [R1+0x100], R44 ;  /* 0x0001002c01005387 */ /* 0x0041e80000100a00 */
[----:B------:R0:W-:Y:S04]  /*0f10*/  @P5 STL.64 [R1+0x108], R46 ;  /* 0x0001082e01005387 */ /* 0x0001e80000100a00 */
[----:B---3--:R0:W-:Y:S04]  /*0f20*/  @P5 STL.64 [R1+0xf0], R40 ;  /* 0x0000f02801005387 */ /* 0x0081e80000100a00 */
        /* <DEDUP_REMOVED lines=50> */
[----:B------:R-:W-:Y:S01]  /*1250*/  CS2R R150, SRZ ;  /* 0x0000000000967805 */ /* 0x000fe2000001ff00 */
[----:B------:R-:W-:Y:S06]  /*1260*/  @P1 BRA `(.L_x_6028) ;  /* 0x000000ac00101947 */ /* 0x000fec0003800000 */
[----:B------:R1:W-:Y:S01]  /*1270*/  STL [R1+0xe0], RZ ;  /* 0x0000e0ff01007387 */ /* 0x0003e20000100800 */
[----:B------:R-:W2:Y:S01]  /*1280*/  LDCU.U8 UR4, c[0x0][0x410] ;  /* 0x00008200ff0477ac */ /* 0x000ea20008000000 */
        /* <DEDUP_REMOVED lines=17> */
[----:B--2---:R-:W-:Y:S01]  /*13a0*/  UISETP.NE.AND UP0, UPT, UR4, URZ, UPT ;  /* 0x000000ff0400728c */ /* 0x004fe2000bf05270 */
        /* <DEDUP_REMOVED lines=93> */
.L_x_6150:
[----:B--2---:R-:W2:Y:S02]  /*1980*/  LDC.64 R2, c[0x0][0x3c0] ;  /* 0x0000f000ff027b82 */ /* 0x004ea40000000a00 */
[----:B--2---:R-:W-:-:S05]  /*1990*/  IMAD.WIDE R2, R169, 0x4, R2 ;  /* 0x00000004a9027825 */ /* 0x004fca00078e0202 */
[----:B0-----:R0:W2:Y:S01]  /*19a0*/  LDG.E R99, desc[UR10][R2.64] ;  /* 0x0000000a02637981 */ /* 0x0010a2000c1e1900 */
[C---:B------:R-:W-:Y:S01]  /*19b0*/  ISETP.GE.U32.AND P2, PT, R146.reuse, 0x60, PT ;  /* 0x000000609200780c */ /* 0x040fe20003f46070 */
[----:B0-----:R-:W0:Y:S01]  /*19c0*/  LDC.64 R2, c[0x0][0x3c8] ;  /* 0x0000f200ff027b82 */ /* 0x001e220000000a00 */
[----:B---34-:R-:W3:Y:S01]  /*19d0*/  S2R R101, SR_TID.X ;  /* 0x0000000000657919 */ /* 0x018ee20000002100 */
[----:B------:R-:W-:Y:S02]  /*19e0*/  ISETP.GE.U32.AND P6, PT, R146, 0x80, PT ;  /* 0x000000809200780c */ /* 0x000fe40003fc6070 */
[----:B------:R-:W-:-:S08]  /*19f0*/  LOP3.LUT R4, R4, 0xfffffffe, RZ, 0xc0, !PT ;  /* 0xfffffffe04047812 */ /* 0x000fd000078ec0ff */
[----:B------:R-:W-:Y:S02]  /*1a00*/  @P2 LOP3.LUT R4, R4, 0x1, RZ, 0xfc, !PT ;  /* 0x0000000104042812 */ /* 0x000fe400078efcff */
[----:B------:R-:W-:Y:S02]  /*1a10*/  ISETP.GE.U32.AND P5, PT, R146, 0xa0, PT ;  /* 0x000000a09200780c */ /* 0x000fe40003fa6070 */
[----:B------:R-:W-:Y:S02]  /*1a20*/  LOP3.LUT R4, R4, 0xfffffffd, RZ, 0xc0, !PT ;  /* 0xfffffffd04047812 */ /* 0x000fe400078ec0ff */
[----:B------:R-:W-:Y:S02]  /*1a30*/  MOV R252, UR24 ;  /* 0x0000001800fc7c02 */ /* 0x000fe40008000f00 */
[----:B------:R-:W-:Y:S02]  /*1a40*/  @P6 LOP3.LUT R4, R4, 0x2, RZ, 0xfc, !PT ;  /* 0x0000000204046812 */ /* 0x000fe400078efcff */
[----:B------:R-:W-:-:S02]  /*1a50*/  ISETP.GE.U32.AND P3, PT, R146, 0xc0, PT ;  /* 0x000000c09200780c */ /* 0x000fc40003f66070 */
[----:B------:R-:W-:Y:S01]  /*1a60*/  LOP3.LUT R4, R4, 0xfffffffb, RZ, 0xc0, !PT ;  /* 0xfffffffb04047812 */ /* 0x000fe200078ec0ff */
[----:B0-----:R-:W-:-:S03]  /*1a70*/  IMAD.WIDE R2, R169, 0x4, R2 ;  /* 0x00000004a9027825 */ /* 0x001fc600078e0202 */
[----:B------:R-:W-:-:S03]  /*1a80*/  @P5 LOP3.LUT R4, R4, 0x4, RZ, 0xfc, !PT ;  /* 0x0000000404045812 */ /* 0x000fc600078efcff */
[----:B-----5:R0:W5:Y:S01]  /*1a90*/  LDG.E R3, desc[UR10][R2.64] ;  /* 0x0000000a02037981 */ /* 0x020162000c1e1900 */
[----:B------:R-:W-:Y:S01]  /*1aa0*/  ISETP.GE.U32.AND P2, PT, R146, 0xe0, PT ;  /* 0x000000e09200780c */ /* 0x000fe20003f46070 */
[----:B------:R-:W-:Y:S01]  /*1ab0*/  BSSY.RECONVERGENT B1, `(.L_x_6029) ;  /* 0x0000063000017945 */ /* 0x000fe20003800200 */
[----:B------:R-:W-:Y:S02]  /*1ac0*/  LOP3.LUT R4, R4, 0xfffffff7, RZ, 0xc0, !PT ;  /* 0xfffffff704047812 */ /* 0x000fe400078ec0ff */
[----:B---3--:R-:W-:Y:S02]  /*1ad0*/  LOP3.LUT R101, R101, 0x1f, RZ, 0xc0, !PT ;  /* 0x0000001f65657812 */ /* 0x008fe400078ec0ff */
[----:B------:R-:W-:Y:S02]  /*1ae0*/  @P3 LOP3.LUT R4, R4, 0x8, RZ, 0xfc, !PT ;  /* 0x0000000804043812 */ /* 0x000fe400078efcff */
[----:B------:R-:W-:Y:S01]  /*1af0*/  ISETP.GE.U32.AND P4, PT, R146, 0x40, PT ;  /* 0x000000409200780c */ /* 0x000fe20003f86070 */
[----:B0-----:R-:W-:Y:S01]  /*1b00*/  IMAD R2, R169, R252, RZ ;  /* 0x000000fca9027224 */ /* 0x001fe200078e02ff */
[----:B------:R-:W-:-:S02]  /*1b10*/  LOP3.LUT R4, R4, 0xffffffdf, RZ, 0xc0, !PT ;  /* 0xffffffdf04047812 */ /* 0x000fc400078ec0ff */
[----:B------:R-:W-:Y:S02]  /*1b20*/  MOV R147, RZ ;  /* 0x000000ff00937202 */ /* 0x000fe40000000f00 */
[----:B------:R-:W-:Y:S02]  /*1b30*/  SHF.R.S32.HI R100, RZ, 0x1f, R2 ;  /* 0x0000001fff647819 */ /* 0x000fe40000011402 */
[----:B------:R-:W-:Y:S02]  /*1b40*/  @P2 LOP3.LUT R4, R4, 0x20, RZ, 0xfc, !PT ;  /* 0x0000002004042812 */ /* 0x000fe400078efcff */
[----:B------:R-:W-:-:S04]  /*1b50*/  LEA.HI R2, R100, R2, RZ, 0x2 ;  /* 0x0000000264027211 */ /* 0x000fc800078f10ff */
[----:B------:R-:W-:-:S04]  /*1b60*/  LEA.HI.SX32 R2, R2, R101, 0x1e ;  /* 0x0000006502027211 */ /* 0x000fc800078ff2ff */
[----:B------:R-:W-:Y:S02]  /*1b70*/  MOV R168, R2 ;  /* 0x0000000200a87202 */ /* 0x000fe40000000f00 */
[----:B--2---:R-:W-:Y:S01]  /*1b80*/  FSEL R145, R99, RZ, !P1 ;  /* 0x000000ff63917208 */ /* 0x004fe20004800000 */
[----:B------:R-:W-:Y:S01]  /*1b90*/  HFMA2 R99, -RZ, RZ, 0, 0 ;  /* 0x00000000ff637431 */ /* 0x000fe200000001ff */
[----:B------:R-:W-:Y:S06]  /*1ba0*/  @!P0 BRA `(.L_x_6030) ;  /* 0x00000004004c8947 */ /* 0x000fec0003800000 */
[----:B------:R-:W0:Y:S01]  /*1bb0*/  LDC.64 R96, c[0x0][0x3a8] ;  /* 0x0000ea00ff607b82 */ /* 0x000e220000000a00 */
[----:B------:R-:W2:Y:S04]  /*1bc0*/  LDL R15, [R1+0x210] ;  /* 0x00021000010f7983 */ /* 0x000ea80000100800 */
[----:B------:R3:W-:Y:S03]  /*1bd0*/  STL [R1+0x234], R5 ;  /* 0x0002340501007387 */ /* 0x0007e60000100800 */
[----:B------:R-:W4:Y:S01]  /*1be0*/  LDC.64 R104, c[0x0][0x428] ;  /* 0x00010a00ff687b82 */ /* 0x000f220000000a00 */
[----:B---3--:R-:W3:Y:S07]  /*1bf0*/  LDL.LU R5, [R1+0x40] ;  /* 0x0000400001057983 */ /* 0x008eee0000300800 */
[----:B------:R-:W1:Y:S01]  /*1c00*/  LDC.64 R100, c[0x0][0x430] ;  /* 0x00010c00ff647b82 */ /* 0x000e620000000a00 */
[----:B------:R0:W-:Y:S02]  /*1c10*/  STL [R1+0x230], R4 ;  /* 0x0002300401007387 */ /* 0x0001e40000100800 */
[----:B0-----:R-:W-:-:S02]  /*1c20*/  IMAD.WIDE.U32 R96, R2, 0x10, R96 ;  /* 0x0000001002607825 */ /* 0x001fc400078e0060 */
[----:B------:R-:W2:Y:S02]  /*1c30*/  LDL.LU R4, [R1+0xe0] ;  /* 0x0000e00001047983 */ /* 0x000ea40000300800 */
[C---:B----4-:R-:W-:Y:S02]  /*1c40*/  IMAD.WIDE.U32 R104, R2.reuse, 0x10, R104 ;  /* 0x0000001002687825 */ /* 0x050fe400078e0068 */
[----:B------:R-:W4:Y:S04]  /*1c50*/  LDG.E.128 R96, desc[UR10][R96.64] ;  /* 0x0000000a60607981 */ /* 0x000f28000c1e1d00 */
[----:B------:R-:W2:Y:S01]  /*1c60*/  LDL R133, [R1+0x220] ;  /* 0x0002200001857983 */ /* 0x000ea20000100800 */
[----:B-1----:R-:W-:-:S03]  /*1c70*/  IMAD.WIDE.U32 R100, R2, 0x10, R100 ;  /* 0x0000001002647825 */ /* 0x002fc600078e0064 */
[----:B------:R-:W3:Y:S01]  /*1c80*/  LDG.E.128 R104, desc[UR10][R104.64] ;  /* 0x0000000a68687981 */ /* 0x000ee2000c1e1d00 */
[----:B------:R-:W-:-:S03]  /*1c90*/  ISETP.NE.U32.AND P0, PT, RZ, UR12, PT ;  /* 0x0000000cff007c0c */ /* 0x000fc6000bf05070 */
[----:B------:R-:W2:Y:S04]  /*1ca0*/  LDL R136, [R1+0x224] ;  /* 0x0002240001887983 */ /* 0x000ea80000100800 */
[----:B------:R-:W2:Y:S01]  /*1cb0*/  LDG.E.128 R100, desc[UR10][R100.64] ;  /* 0x0000000a64647981 */ /* 0x000ea2000c1e1d00 */
[----:B------:R-:W-:-:S03]  /*1cc0*/  ISETP.NE.AND.EX P0, PT, RZ, UR13, PT, P0 ;  /* 0x0000000dff007c0c */ /* 0x000fc6000bf05300 */
[----:B------:R-:W2:Y:S04]  /*1cd0*/  LDL.LU R147, [R1+0x48] ;  /* 0x0000480001937983 */ /* 0x000ea80000300800 */
[----:B------:R-:W2:Y:S04]  /*1ce0*/  LDL.LU R168, [R1+0xe8] ;  /* 0x0000e80001a87983 */ /* 0x000ea80000300800 */
[----:B------:R-:W2:Y:S02]  /*1cf0*/  LDL R124, [R1+0x228] ;  /* 0x00022800017c7983 */ /* 0x000ea40000100800 */
[----:B------:R-:W0:Y:S02]  /*1d00*/  @P0 LDC.64 R108, c[0x0][0x438] ;  /* 0x00010e00ff6c0b82 */ /* 0x000e240000000a00 */
[----:B------:R-:W2:Y:S04]  /*1d10*/  LDL R171, [R1+0x21c] ;  /* 0x00021c0001ab7983 */ /* 0x000ea80000100800 */
[----:B------:R-:W2:Y:S04]  /*1d20*/  LDL.LU R170, [R1+0x4c] ;  /* 0x00004c0001aa7983 */ /* 0x000ea80000300800 */
[----:B------:R-:W2:Y:S04]  /*1d30*/  LDL.LU R111, [R1+0xec] ;  /* 0x0000ec00016f7983 */ /* 0x000ea80000300800 */
[----:B------:R-:W2:Y:S01]  /*1d40*/  LDL R110, [R1+0x22c] ;  /* 0x00022c00016e7983 */ /* 0x000ea20000100800 */
[----:B0-----:R-:W-:-:S05]  /*1d50*/  @P0 IMAD.WIDE.U32 R108, R2, 0x10, R108 ;  /* 0x00000010026c0825 */ /* 0x001fca00078e006c */
[----:B------:R0:W5:Y:S04]  /*1d60*/  @P0 LDG.E.128 R48, desc[UR10][R108.64] ;  /* 0x0000000a6c300981 */ /* 0x000168000c1e1d00 */
[----:B------:R-:W0:Y:S04]  /*1d70*/  LDL.LU R108, [R1+0xe4] ;  /* 0x0000e400016c7983 */ /* 0x000e280000300800 */
[----:B------:R-:W2:Y:S01]  /*1d80*/  LDL R109, [R1+0x218] ;  /* 0x00021800016d7983 */ /* 0x000ea20000100800 */
[----:B----4-:R-:W-:-:S03]  /*1d90*/  FADD.FTZ R0, -R145, R96 ;  /* 0x0000006091007221 */ /* 0x010fc60000010100 */
[----:B------:R-:W4:Y:S01]  /*1da0*/  LDL R96, [R1+0x214] ;  /* 0x0002140001607983 */ /* 0x000f220000100800 */
[----:B-----5:R-:W-:Y:S01]  /*1db0*/  FMUL.FTZ R0, R3, R0 ;  /* 0x0000000003007220 */ /* 0x020fe20000410000 */
[----:B---3--:R-:W-:-:S03]  /*1dc0*/  FADD.FTZ R5, R5, R104 ;  /* 0x0000006805057221 */ /* 0x008fc60000010000 */
[----:B--2---:R-:W-:Y:S02]  /*1dd0*/  FFMA.FTZ R4, R104, R0, R4 ;  /* 0x0000000068047223 */ /* 0x004fe40000010004 */
[----:B------:R1:W-:Y:S01]  /*1de0*/  STL [R1+0x40], R5 ;  /* 0x0000400501007387 */ /* 0x0003e20000100800 */
[----:B------:R-:W-:-:S04]  /*1df0*/  FMUL.FTZ R15, R15, R100 ;  /* 0x000000640f0f7220 */ /* 0x000fc80000410000 */
[----:B------:R-:W-:Y:S01]  /*1e00*/  FFMA.FTZ R133, R133, R104, R15 ;  /* 0x0000006885857223 */ /* 0x000fe2000001000f */
[----:B-1----:R2:W5:Y:S04]  /*1e10*/  LDL.LU R5, [R1+0x234] ;  /* 0x0002340001057983 */ /* 0x0025680000300800 */
[----:B------:R1:W-:Y:S04]  /*1e20*/  STL [R1+0xe0], R4 ;  /* 0x0000e00401007387 */ /* 0x0003e80000100800 */
[----:B-1----:R2:W5:Y:S04]  /*1e30*/  LDL.LU R4, [R1+0x230] ;  /* 0x0002300001047983 */ /* 0x0025680000300800 */
[----:B------:R-:W3:Y:S01]  /*1e40*/  LDL.LU R104, [R1+0x44] ;  /* 0x0000440001687983 */ /* 0x000ee20000300800 */
[----:B------:R-:W-:-:S04]  /*1e50*/  FADD.FTZ R15, -R145, R97 ;  /* 0x00000061910f7221 */ /* 0x000fc80000010100 */
[----:B------:R-:W-:Y:S01]  /*1e60*/  FMUL.FTZ R15, R3, R15 ;  /* 0x0000000f030f7220 */ /* 0x000fe20000410000 */
[----:B------:R-:W-:Y:S01]  /*1e70*/  FADD.FTZ R147, R147, R106 ;  /* 0x0000006a93937221 */ /* 0x000fe20000010000 */
[----:B------:R-:W-:Y:S01]  /*1e80*/  FADD.FTZ R170, R170, R107 ;  /* 0x0000006baaaa7221 */ /* 0x000fe20000010000 */
[----:B------:R-:W-:-:S04]  /*1e90*/  FMUL.FTZ R97, R109, R102 ;  /* 0x000000666d617220 */ /* 0x000fc80000410000 */
[----:B------:R-:W-:Y:S01]  /*1ea0*/  FFMA.FTZ R124, R124, R106, R97 ;  /* 0x0000006a7c7c7223 */ /* 0x000fe20000010061 */
[----:B------:R-:W-:Y:S01]  /*1eb0*/  FADD.FTZ R97, -R145, R99 ;  /* 0x0000006391617221 */ /* 0x000fe20000010100 */
[----:B0-----:R-:W-:-:S03]  /*1ec0*/  FFMA.FTZ R108, R105, R15, R108 ;  /* 0x0000000f696c7223 */ /* 0x001fc6000001006c */
[----:B------:R-:W-:-:S04]  /*1ed0*/  FMUL.FTZ R97, R3, R97 ;  /* 0x0000006103617220 */ /* 0x000fc80000410000 */
[----:B------:R-:W-:Y:S01]  /*1ee0*/  FFMA.FTZ R111, R107, R97, R111 ;  /* 0x000000616b6f7223 */ /* 0x000fe2000001006f */
[----:B------:R-:W-:Y:S01]  /*1ef0*/  FADD.FTZ R188, R188, R100 ;  /* 0x00000064bcbc7221 */ /* 0x000fe20000010000 */
[----:B------:R-:W-:Y:S01]  /*1f00*/  FFMA.FTZ R228, R100, R0, R228 ;  /* 0x0000000064e47223 */ /* 0x000fe200000100e4 */
[----:B------:R-:W-:Y:S01]  /*1f10*/  FADD.FTZ R99, RZ, R133 ;  /* 0x00000085ff637221 */ /* 0x000fe20000010000 */
[----:B------:R-:W-:Y:S01]  /*1f20*/  FFMA.FTZ R100, R0, R133, RZ ;  /* 0x0000008500647223 */ /* 0x000fe200000100ff */
[----:B------:R-:W-:Y:S01]  /*1f30*/  FADD.FTZ R189, R189, R101 ;  /* 0x00000065bdbd7221 */ /* 0x000fe20000010000 */
[----:B------:R-:W-:Y:S01]  /*1f40*/  FFMA.FTZ R229, R101, R15, R229 ;  /* 0x0000000f65e57223 */ /* 0x000fe200000100e5 */
[----:B------:R-:W-:Y:S01]  /*1f50*/  FADD.FTZ R190, R190, R102 ;  /* 0x00000066bebe7221 */ /* 0x000fe20000010000 */
[----:B------:R-:W-:Y:S01]  /*1f60*/  FADD.FTZ R191, R191, R103 ;  /* 0x00000067bfbf7221 */ /* 0x000fe20000010000 */
[----:B------:R-:W-:Y:S01]  /*1f70*/  FFMA.FTZ R231, R103, R97, R231 ;  /* 0x0000006167e77223 */ /* 0x000fe200000100e7 */
[----:B----4-:R-:W-:-:S04]  /*1f80*/  FMUL.FTZ R96, R96, R101 ;  /* 0x0000006560607220 */ /* 0x010fc80000410000 */
[----:B------:R-:W-:Y:S01]  /*1f90*/  FFMA.FTZ R136, R136, R105, R96 ;  /* 0x0000006988887223 */ /* 0x000fe20000010060 */
[----:B------:R-:W-:-:S04]  /*1fa0*/  FADD.FTZ R96, -R145, R98 ;  /* 0x0000006291607221 */ /* 0x000fc80000010100 */
[----:B------:R-:W-:-:S04]  /*1fb0*/  FMUL.FTZ R96, R3, R96 ;  /* 0x0000006003607220 */ /* 0x000fc80000410000 */
[----:B------:R-:W-:Y:S01]  /*1fc0*/  FFMA.FTZ R168, R106, R96, R168 ;  /* 0x000000606aa87223 */ /* 0x000fe200000100a8 */
[----:B------:R-:W-:Y:S01]  /*1fd0*/  FMUL.FTZ R98, R171, R103 ;  /* 0x00000067ab627220 */ /* 0x000fe20000410000 */
[----:B------:R-:W-:Y:S01]  /*1fe0*/  FADD.FTZ R99, R99, R136 ;  /* 0x0000008863637221 */ /* 0x000fe20000010000 */
[----:B------:R-:W-:Y:S01]  /*1ff0*/  FFMA.FTZ R100, R15, R136, R100 ;  /* 0x000000880f647223 */ /* 0x000fe20000010064 */
[----:B---3--:R-:W-:-:S05]  /*2000*/  FADD.FTZ R104, R104, R105 ;  /* 0x0000006968687221 */ /* 0x008fca0000010000 */
[----:B------:R-:W-:Y:S04]  /*2010*/  STL [R1+0x44], R104 ;  /* 0x0000446801007387 */ /* 0x000fe80000100800 */
[----:B------:R-:W-:Y:S04]  /*2020*/  STL [R1+0xe4], R108 ;  /* 0x0000e46c01007387 */ /* 0x000fe80000100800 */
[----:B------:R-:W-:Y:S04]  /*2030*/  STL [R1+0x48], R147 ;  /* 0x0000489301007387 */ /* 0x000fe80000100800 */
[----:B------:R0:W-:Y:S04]  /*2040*/  STL [R1+0xe8], R168 ;  /* 0x0000e8a801007387 */ /* 0x0001e80000100800 */
[----:B------:R2:W-:Y:S04]  /*2050*/  STL [R1+0x4c], R170 ;  /* 0x00004caa01007387 */ /* 0x0005e80000100800 */
[----:B------:R2:W-:Y:S01]  /*2060*/  STL [R1+0xec], R111 ;  /* 0x0000ec6f01007387 */ /* 0x0005e20000100800 */
[----:B------:R-:W-:Y:S01]  /*2070*/  FFMA.FTZ R98, R110, R107, R98 ;  /* 0x0000006b6e627223 */ /* 0x000fe20000010062 */
[----:B------:R-:W-:Y:S01]  /*2080*/  FADD.FTZ R99, R99, R124 ;  /* 0x0000007c63637221 */ /* 0x000fe20000010000 */
[----:B------:R-:W-:Y:S01]  /*2090*/  FFMA.FTZ R100, R96, R124, R100 ;  /* 0x0000007c60647223 */ /* 0x000fe20000010064 */
[----:B------:R-:W-:Y:S01]  /*20a0*/  FFMA.FTZ R230, R102, R96, R230 ;  /* 0x0000006066e67223 */ /* 0x000fe200000100e6 */
[----:B0-----:R-:W-:Y:S01]  /*20b0*/  IADD3 R168, PT, PT, R2, 0x20, RZ ;  /* 0x0000002002a87810 */ /* 0x001fe20007ffe0ff */
[----:B------:R-:W-:Y:S01]  /*20c0*/  FADD.FTZ R99, R99, R98 ;  /* 0x0000006263637221 */ /* 0x000fe20000010000 */
[----:B------:R-:W-:-:S07]  /*20d0*/  FFMA.FTZ R147, R97, R98, R100 ;  /* 0x0000006261937223 */ /* 0x000fce0000010064 */
.L_x_6030:
[----:B------:R-:W-:Y:S05]  /*20e0*/  BSYNC.RECONVERGENT B1 ;  /* 0x0000000000017941 */ /* 0x000fea0003800200 */
.L_x_6029:
[----:B------:R-:W-:Y:S04]  /*20f0*/  BSSY.RECONVERGENT B1, `(.L_x_6031) ;  /* 0x0000057000017945 */ /* 0x000fe80003800200 */
[----:B------:R-:W-:Y:S05]  /*2100*/  @!P4 BRA `(.L_x_6032) ;  /* 0x000000040054c947 */ /* 0x000fea0003800000 */
[----:B------:R-:W0:Y:S01]  /*2110*/  LDC.64 R100, c[0x0][0x3a8] ;  /* 0x0000ea00ff647b82 */ /* 0x000e220000000a00 */
[----:B------:R-:W3:Y:S04]  /*2120*/  LDL R16, [R1+0x1f0] ;  /* 0x0001f00001107983 */ /* 0x000ee80000100800 */
[----:B-----5:R4:W-:Y:S03]  /*2130*/  STL [R1+0x238], R4 ;  /* 0x0002380401007387 */ /* 0x0209e60000100800 */
[----:B------:R-:W1:Y:S01]  /*2140*/  LDC.64 R104, c[0x0][0x428] ;  /* 0x00010a00ff687b82 */ /* 0x000e620000000a00 */
[----:B----4-:R-:W4:Y:S07]  /*2150*/  LDL.LU R4, [R1+0x30] ;  /* 0x0000300001047983 */ /* 0x010f2e0000300800 */
[----:B------:R-:W1:Y:S01]  /*2160*/  LDC.64 R102, c[0x0][0x430] ;  /* 0x00010c00ff667b82 */ /* 0x000e620000000a00 */
[----:B------:R1:W-:Y:S01]  /*2170*/  STL [R1+0x234], R2 ;  /* 0x0002340201007387 */ /* 0x0003e20000100800 */
[----:B0-----:R-:W-:-:S05]  /*2180*/  IMAD.WIDE.U32 R100, R168, 0x10, R100 ;  /* 0x00000010a8647825 */ /* 0x001fca00078e0064 */
[----:B--2---:R-:W2:Y:S01]  /*2190*/  LDG.E.128 R108, desc[UR10][R100.64] ;  /* 0x0000000a646c7981 */ /* 0x004ea2000c1e1d00 */
[----:B-1----:R-:W-:-:S03]  /*21a0*/  IMAD.WIDE.U32 R104, R168, 0x10, R104 ;  /* 0x00000010a8687825 */ /* 0x002fc600078e0068 */
[----:B------:R-:W3:Y:S04]  /*21b0*/  LDL.LU R2, [R1+0xd0] ;  /* 0x0000d00001027983 */ /* 0x000ee80000300800 */
[----:B------:R-:W3:Y:S01]  /*21c0*/  LDL R144, [R1+0x200] ;  /* 0x0002000001907983 */ /* 0x000ee20000100800 */
[----:B------:R-:W-:-:S03]  /*21d0*/  IMAD.WIDE.U32 R102, R168, 0x10, R102 ;  /* 0x00000010a8667825 */ /* 0x000fc600078e0066 */
[----:B------:R-:W4:Y:S01]  /*21e0*/  LDG.E.128 R104, desc[UR10][R104.64] ;  /* 0x0000000a68687981 */ /* 0x000f22000c1e1d00 */
[----:B------:R-:W-:-:S03]  /*21f0*/  ISETP.NE.U32.AND P0, PT, RZ, UR12, PT ;  /* 0x0000000cff007c0c */ /* 0x000fc6000bf05070 */
[----:B------:R-:W3:Y:S04]  /*2200*/  LDL R24, [R1+0x1f4] ;  /* 0x0001f40001187983 */ /* 0x000ee80000100800 */
[----:B------:R-:W3:Y:S01]  /*2210*/  LDG.E.128 R100, desc[UR10][R102.64] ;  /* 0x0000000a66647981 */ /* 0x000ee2000c1e1d00 */
[----:B------:R-:W-:-:S03]  /*2220*/  ISETP.NE.AND.EX P0, PT, RZ, UR13, PT, P0 ;  /* 0x0000000dff007c0c */ /* 0x000fc6000bf05300 */
[----:B------:R0:W-:Y:S10]  /*2230*/  STL [R1+0x230], R0 ;  /* 0x0002300001007387 */ /* 0x0001f40000100800 */
[----:B------:R-:W1:Y:S01]  /*2240*/  @P0 LDC.64 R170, c[0x0][0x438] ;  /* 0x00010e00ffaa0b82 */ /* 0x000e620000000a00 */
[----:B0-----:R-:W3:Y:S04]  /*2250*/  LDL.LU R0, [R1+0x34] ;  /* 0x0000340001007983 */ /* 0x001ee80000300800 */
[----:B------:R-:W3:Y:S04]  /*2260*/  LDL R135, [R1+0x204] ;  /* 0x0002040001877983 */ /* 0x000ee80000100800 */
[----:B------:R-:W3:Y:S04]  /*2270*/  LDL R43, [R1+0x1f8] ;  /* 0x0001f800012b7983 */ /* 0x000ee80000100800 */
[----:B------:R-:W3:Y:S04]  /*2280*/  LDL R123, [R1+0x208] ;  /* 0x00020800017b7983 */ /* 0x000ee80000100800 */
[----:B------:R-:W3:Y:S01]  /*2290*/  LDL R113, [R1+0x20c] ;  /* 0x00020c0001717983 */ /* 0x000ee20000100800 */
[----:B-1----:R-:W-:-:S05]  /*22a0*/  @P0 IMAD.WIDE.U32 R170, R168, 0x10, R170 ;  /* 0x00000010a8aa0825 */ /* 0x002fca00078e00aa */
[----:B------:R0:W5:Y:S04]  /*22b0*/  @P0 LDG.E.128 R52, desc[UR10][R170.64] ;  /* 0x0000000aaa340981 */ /* 0x000168000c1e1d00 */
[----:B------:R-:W0:Y:S04]  /*22c0*/  LDL.LU R170, [R1+0x3c] ;  /* 0x00003c0001aa7983 */ /* 0x000e280000300800 */
[----:B------:R-:W3:Y:S01]  /*22d0*/  LDL.LU R171, [R1+0xdc] ;  /* 0x0000dc0001ab7983 */ /* 0x000ee20000300800 */
[----:B--2---:R-:W-:-:S03]  /*22e0*/  FADD.FTZ R7, -R145, R108 ;  /* 0x0000006c91077221 */ /* 0x004fc60000010100 */
[----:B------:R-:W2:Y:S01]  /*22f0*/  LDL R108, [R1+0x1fc] ;  /* 0x0001fc00016c7983 */ /* 0x000ea20000100800 */
[----:B------:R-:W-:Y:S01]  /*2300*/  FMUL.FTZ R7, R3, R7 ;  /* 0x0000000703077220 */ /* 0x000fe20000410000 */
[----:B----4-:R-:W-:-:S03]  /*2310*/  FADD.FTZ R4, R4, R104 ;  /* 0x0000006804047221 */ /* 0x010fc60000010000 */
[-C--:B---3--:R-:W-:Y:S02]  /*2320*/  FFMA.FTZ R2, R104, R7.reuse, R2 ;  /* 0x0000000768027223 */ /* 0x088fe40000010002 */
[----:B------:R1:W-:Y:S01]  /*2330*/  STL [R1+0x30], R4 ;  /* 0x0000300401007387 */ /* 0x0003e20000100800 */
[----:B------:R-:W-:Y:S01]  /*2340*/  FMUL.FTZ R16, R16, R100 ;  /* 0x0000006410107220 */ /* 0x000fe20000410000 */
[----:B------:R-:W-:Y:S01]  /*2350*/  FADD.FTZ R184, R184, R100 ;  /* 0x00000064b8b87221 */ /* 0x000fe20000010000 */
[----:B------:R-:W-:Y:S02]  /*2360*/  FFMA.FTZ R224, R100, R7, R224 ;  /* 0x0000000764e07223 */ /* 0x000fe400000100e0 */
[----:B------:R-:W-:Y:S01]  /*2370*/  FFMA.FTZ R144, R144, R104, R16 ;  /* 0x0000006890907223 */ /* 0x000fe20000010010 */
[----:B-1----:R3:W5:Y:S01]  /*2380*/  LDL.LU R4, [R1+0x238] ;  /* 0x0002380001047983 */ /* 0x0027620000300800 */
[----:B------:R-:W-:-:S03]  /*2390*/  FADD.FTZ R16, -R145, R109 ;  /* 0x0000006d91107221 */ /* 0x000fc60000010100 */
[----:B------:R1:W-:Y:S04]  /*23a0*/  STL [R1+0xd0], R2 ;  /* 0x0000d00201007387 */ /* 0x0003e80000100800 */
[----:B-1----:R3:W5:Y:S04]  /*23b0*/  LDL.LU R2, [R1+0x234] ;  /* 0x0002340001027983 */ /* 0x0027680000300800 */
[----:B------:R-:W4:Y:S04]  /*23c0*/  LDL.LU R104, [R1+0xd8] ;  /* 0x0000d80001687983 */ /* 0x000f280000300800 */
[----:B------:R-:W3:Y:S04]  /*23d0*/  LDL.LU R109, [R1+0x38] ;  /* 0x00003800016d7983 */ /* 0x000ee80000300800 */
[----:B------:R-:W2:Y:S01]  /*23e0*/  LDL.LU R100, [R1+0xd4] ;  /* 0x0000d40001647983 */ /* 0x000ea20000300800 */
[----:B------:R-:W-:Y:S01]  /*23f0*/  FMUL.FTZ R24, R24, R101 ;  /* 0x0000006518187220 */ /* 0x000fe20000410000 */
[----:B------:R-:W-:-:S03]  /*2400*/  FMUL.FTZ R43, R43, R102 ;  /* 0x000000662b2b7220 */ /* 0x000fc60000410000 */
[----:B------:R-:W-:Y:S01]  /*2410*/  FFMA.FTZ R135, R135, R105, R24 ;  /* 0x0000006987877223 */ /* 0x000fe20000010018 */
[----:B------:R-:W-:Y:S01]  /*2420*/  FADD.FTZ R24, -R145, R110 ;  /* 0x0000006e91187221 */ /* 0x000fe20000010100 */
[----:B------:R-:W-:Y:S01]  /*2430*/  FFMA.FTZ R123, R123, R106, R43 ;  /* 0x0000006a7b7b7223 */ /* 0x000fe2000001002b */
[----:B------:R-:W-:Y:S01]  /*2440*/  FMUL.FTZ R16, R3, R16 ;  /* 0x0000001003107220 */ /* 0x000fe20000410000 */
[----:B------:R-:W-:Y:S01]  /*2450*/  FADD.FTZ R43, -R145, R111 ;  /* 0x0000006f912b7221 */ /* 0x000fe20000010100 */
[----:B------:R-:W-:Y:S01]  /*2460*/  FADD.FTZ R0, R0, R105 ;  /* 0x0000006900007221 */ /* 0x000fe20000010000 */
[C---:B------:R-:W-:Y:S02]  /*2470*/  FMUL.FTZ R24, R3.reuse, R24 ;  /* 0x0000001803187220 */ /* 0x040fe40000410000 */
[----:B------:R-:W-:Y:S02]  /*2480*/  FMUL.FTZ R43, R3, R43 ;  /* 0x0000002b032b7220 */ /* 0x000fe40000410000 */
[----:B------:R1:W-:Y:S01]  /*2490*/  STL [R1+0x34], R0 ;  /* 0x0000340001007387 */ /* 0x0003e20000100800 */
[----:B0-----:R-:W-:Y:S01]  /*24a0*/  FADD.FTZ R170, R170, R107 ;  /* 0x0000006baaaa7221 */ /* 0x001fe20000010000 */
[----:B------:R-:W-:-:S02]  /*24b0*/  FFMA.FTZ R171, R107, R43, R171 ;  /* 0x0000002b6bab7223 */ /* 0x000fc400000100ab */
[----:B-1----:R0:W5:Y:S01]  /*24c0*/  LDL.LU R0, [R1+0x230] ;  /* 0x0002300001007983 */ /* 0x0021620000300800 */
[----:B------:R-:W-:-:S04]  /*24d0*/  FADD.FTZ R99, R99, R144 ;  /* 0x0000009063637221 */ /* 0x000fc80000010000 */
[----:B------:R-:W-:-:S04]  /*24e0*/  FADD.FTZ R99, R99, R135 ;  /* 0x0000008763637221 */ /* 0x000fc80000010000 */
[----:B------:R-:W-:Y:S01]  /*24f0*/  FADD.FTZ R99, R99, R123 ;  /* 0x0000007b63637221 */ /* 0x000fe20000010000 */
[----:B------:R-:W-:Y:S01]  /*2500*/  FADD.FTZ R185, R185, R101 ;  /* 0x00000065b9b97221 */ /* 0x000fe20000010000 */
[----:B------:R-:W-:Y:S01]  /*2510*/  FFMA.FTZ R225, R101, R16, R225 ;  /* 0x0000001065e17223 */ /* 0x000fe200000100e1 */
[----:B------:R-:W-:Y:S01]  /*2520*/  FADD.FTZ R186, R186, R102 ;  /* 0x00000066baba7221 */ /* 0x000fe20000010000 */
[-C--:B------:R-:W-:Y:S01]  /*2530*/  FFMA.FTZ R226, R102, R24.reuse, R226 ;  /* 0x0000001866e27223 */ /* 0x080fe200000100e2 */
[----:B------:R-:W-:Y:S01]  /*2540*/  FADD.FTZ R187, R187, R103 ;  /* 0x00000067bbbb7221 */ /* 0x000fe20000010000 */
[----:B------:R-:W-:Y:S01]  /*2550*/  FFMA.FTZ R227, R103, R43, R227 ;  /* 0x0000002b67e37223 */ /* 0x000fe200000100e3 */
[----:B------:R-:W-:Y:S01]  /*2560*/  IADD3 R168, PT, PT, R168, 0x20, RZ ;  /* 0x00000020a8a87810 */ /* 0x000fe20007ffe0ff */
[----:B----4-:R-:W-:Y:S01]  /*2570*/  FFMA.FTZ R104, R106, R24, R104 ;  /* 0x000000186a687223 */ /* 0x010fe20000010068 */
[----:B---3--:R-:W-:Y:S01]  /*2580*/  FADD.FTZ R109, R109, R106 ;  /* 0x0000006a6d6d7221 */ /* 0x008fe20000010000 */
[----:B--2---:R-:W-:-:S05]  /*2590*/  FFMA.FTZ R100, R105, R16, R100 ;  /* 0x0000001069647223 */ /* 0x004fca0000010064 */
[----:B------:R1:W-:Y:S04]  /*25a0*/  STL [R1+0xd4], R100 ;  /* 0x0000d46401007387 */ /* 0x0003e80000100800 */
[----:B------:R0:W-:Y:S04]  /*25b0*/  STL [R1+0x38], R109 ;  /* 0x0000386d01007387 */ /* 0x0001e80000100800 */
[----:B------:R0:W-:Y:S04]  /*25c0*/  STL [R1+0xd8], R104 ;  /* 0x0000d86801007387 */ /* 0x0001e80000100800 */
[----:B------:R0:W-:Y:S01]  /*25d0*/  STL [R1+0x3c], R170 ;  /* 0x00003caa01007387 */ /* 0x0001e20000100800 */
[----:B-1----:R-:W-:-:S03]  /*25e0*/  FMUL.FTZ R100, R108, R103 ;  /* 0x000000676c647220 */ /* 0x002fc60000410000 */
[----:B------:R0:W-:Y:S01]  /*25f0*/  STL [R1+0xdc], R171 ;  /* 0x0000dcab01007387 */ /* 0x0001e20000100800 */
[----:B------:R-:W-:Y:S01]  /*2600*/  FFMA.FTZ R113, R113, R107, R100 ;  /* 0x0000006b71717223 */ /* 0x000fe20000010064 */
[----:B------:R-:W-:-:S04]  /*2610*/  FFMA.FTZ R100, R7, R144, R147 ;  /* 0x0000009007647223 */ /* 0x000fc80000010093 */
[----:B------:R-:W-:-:S04]  /*2620*/  FFMA.FTZ R100, R16, R135, R100 ;  /* 0x0000008710647223 */ /* 0x000fc80000010064 */
[----:B------:R-:W-:Y:S01]  /*2630*/  FFMA.FTZ R100, R24, R123, R100 ;  /* 0x0000007b18647223 */ /* 0x000fe20000010064 */
[----:B------:R-:W-:-:S03]  /*2640*/  FADD.FTZ R99, R99, R113 ;  /* 0x0000007163637221 */ /* 0x000fc60000010000 */
[----:B0-----:R-:W-:-:S07]  /*2650*/  FFMA.FTZ R147, R43, R113, R100 ;  /* 0x000000712b937223 */ /* 0x001fce0000010064 */
.L_x_6032:
[----:B------:R-:W-:Y:S05]  /*2660*/  BSYNC.RECONVERGENT B1 ;  /* 0x0000000000017941 */ /* 0x000fea0003800200 */
.L_x_6031:
[----:B-----5:R-:W-:Y:S01]  /*2670*/  LOP3.LUT P0, RZ, R4, 0x1, RZ, 0xc0, !PT ;  /* 0x0000000104ff7812 */ /* 0x020fe2000780c0ff */
[----:B------:R-:W-:-:S12]  /*2680*/  BSSY.RECONVERGENT B1, `(.L_x_6033) ;  /* 0x0000057000017945 */ /* 0x000fd80003800200 */
[----:B------:R-:W-:Y:S05]  /*2690*/  @!P0 BRA `(.L_x_6034) ;  /* 0x0000000400548947 */ /* 0x000fea0003800000 */
[----:B------:R-:W0:Y:S01]  /*26a0*/  LDC.64 R100, c[0x0][0x3a8] ;  /* 0x0000ea00ff647b82 */ /* 0x000e220000000a00 */
[----:B------:R-:W3:Y:S04]  /*26b0*/  LDL R17, [R1+0x1d0] ;  /* 0x0001d00001117983 */ /* 0x000ee80000100800 */
[----:B------:R4:W-:Y:S03]  /*26c0*/  STL [R1+0x238], R4 ;  /* 0x0002380401007387 */ /* 0x0009e60000100800 */
        /* <DEDUP_REMOVED lines=30> */
[----:B---3--:R-:W-:Y:S02]  /*28b0*/  FFMA.FTZ R2, R104, R6, R2 ;  /* 0x0000000668027223 */ /* 0x008fe40000010002 */
        /* <DEDUP_REMOVED lines=51> */
.L_x_6034:
[----:B------:R-:W-:Y:S05]  /*2bf0*/  BSYNC.RECONVERGENT B1 ;  /* 0x0000000000017941 */ /* 0x000fea0003800200 */
.L_x_6033:
        /* <DEDUP_REMOVED lines=30> */
[----:B------:R-:W3:Y:S01]  /*2de0*/  LDL R171, [R1+0x1cc] ;  /* 0x0001cc0001ab7983 */ /* 0x000ee20000100800 */
[----:B--2---:R-:W-:-:S03]  /*2df0*/  FADD.FTZ R8, -R145, R108 ;  /* 0x0000006c91087221 */ /* 0x004fc60000010100 */
[----:B------:R-:W2:Y:S01]  /*2e00*/  LDL.LU R108, [R1+0x1c] ;  /* 0x00001c00016c7983 */ /* 0x000ea20000300800 */
        /* <DEDUP_REMOVED lines=14> */
[----:B------:R-:W3:Y:S01]  /*2ef0*/  LDL.LU R100, [R1+0xb4] ;  /* 0x0000b40001647983 */ /* 0x000ee20000300800 */
        /* <DEDUP_REMOVED lines=10> */
[----:B------:R1:W-:Y:S02]  /*2fa0*/  STL [R1+0x14], R0 ;  /* 0x0000140001007387 */ /* 0x0003e40000100800 */
[----:B0-----:R-:W-:-:S02]  /*2fb0*/  FFMA.FTZ R170, R107, R41, R170 ;  /* 0x000000296baa7223 */ /* 0x001fc400000100aa */
[----:B-1----:R0:W5:Y:S01]  /*2fc0*/  LDL.LU R0, [R1+0x230] ;  /* 0x0002300001007983 */ /* 0x0021620000300800 */
[----:B------:R-:W-:Y:S01]  /*2fd0*/  FADD.FTZ R99, R99, R142 ;  /* 0x0000008e63637221 */ /* 0x000fe20000010000 */
[----:B------:R-:W-:-:S03]  /*2fe0*/  FMUL.FTZ R47, R47, R103 ;  /* 0x000000672f2f7220 */ /* 0x000fc60000410000 */
[----:B------:R-:W-:Y:S01]  /*2ff0*/  FADD.FTZ R99, R99, R132 ;  /* 0x0000008463637221 */ /* 0x000fe20000010000 */
[----:B------:R-:W-:-:S03]  /*3000*/  FFMA.FTZ R47, R171, R107, R47 ;  /* 0x0000006bab2f7223 */ /* 0x000fc6000001002f */
        /* <DEDUP_REMOVED lines=8> */
[----:B------:R-:W-:Y:S01]  /*3090*/  FADD.FTZ R99, R99, R47 ;  /* 0x0000002f63637221 */ /* 0x000fe20000010000 */
[----:B--2---:R-:W-:Y:S01]  /*30a0*/  FADD.FTZ R108, R108, R107 ;  /* 0x0000006b6c6c7221 */ /* 0x004fe20000010000 */
[----:B----4-:R-:W-:Y:S01]  /*30b0*/  FFMA.FTZ R104, R106, R26, R104 ;  /* 0x0000001a6a687223 */ /* 0x010fe20000010068 */
[----:B---3--:R-:W-:Y:S01]  /*30c0*/  FADD.FTZ R109, R109, R106 ;  /* 0x0000006a6d6d7221 */ /* 0x008fe20000010000 */
[----:B------:R-:W-:-:S05]  /*30d0*/  FFMA.FTZ R100, R105, R18, R100 ;  /* 0x0000001269647223 */ /* 0x000fca0000010064 */
[----:B------:R1:W-:Y:S04]  /*30e0*/  STL [R1+0xb4], R100 ;  /* 0x0000b46401007387 */ /* 0x0003e80000100800 */
[----:B------:R0:W-:Y:S04]  /*30f0*/  STL [R1+0x18], R109 ;  /* 0x0000186d01007387 */ /* 0x0001e80000100800 */
[----:B------:R0:W-:Y:S04]  /*3100*/  STL [R1+0xb8], R104 ;  /* 0x0000b86801007387 */ /* 0x0001e80000100800 */
[----:B------:R0:W-:Y:S04]  /*3110*/  STL [R1+0x1c], R108 ;  /* 0x00001c6c01007387 */ /* 0x0001e80000100800 */
[----:B------:R0:W-:Y:S01]  /*3120*/  STL [R1+0xbc], R170 ;  /* 0x0000bcaa01007387 */ /* 0x0001e20000100800 */
[----:B-1----:R-:W-:-:S04]  /*3130*/  FFMA.FTZ R100, R8, R142, R147 ;  /* 0x0000008e08647223 */ /* 0x002fc80000010093 */
[----:B------:R-:W-:-:S04]  /*3140*/  FFMA.FTZ R100, R18, R132, R100 ;  /* 0x0000008412647223 */ /* 0x000fc80000010064 */
[----:B------:R-:W-:-:S04]  /*3150*/  FFMA.FTZ R100, R26, R121, R100 ;  /* 0x000000791a647223 */ /* 0x000fc80000010064 */
[----:B0-----:R-:W-:-:S07]  /*3160*/  FFMA.FTZ R147, R41, R47, R100 ;  /* 0x0000002f29937223 */ /* 0x001fce0000010064 */
.L_x_6036:
[----:B------:R-:W-:Y:S05]  /*3170*/  BSYNC.RECONVERGENT B1 ;  /* 0x0000000000017941 */ /* 0x000fea0003800200 */
.L_x_6035:
[----:B------:R-:W-:Y:S04]  /*3180*/  BSSY.RECONVERGENT B1, `(.L_x_6037) ;  /* 0x0000057000017945 */ /* 0x000fe80003800200 */
[----:B------:R-:W-:Y:S05]  /*3190*/  @!P5 BRA `(.L_x_6038) ;  /* 0x000000040054d947 */ /* 0x000fea0003800000 */
[----:B------:R-:W0:Y:S01]  /*31a0*/  LDC.64 R100, c[0x0][0x3a8] ;  /* 0x0000ea00ff647b82 */ /* 0x000e220000000a00 */
[----:B------:R-:W3:Y:S04]  /*31b0*/  LDL R19, [R1+0x190] ;  /* 0x0001900001137983 */ /* 0x000ee80000100800 */
[----:B-----5:R4:W-:Y:S03]  /*31c0*/  STL [R1+0x238], R4 ;  /* 0x0002380401007387 */ /* 0x0209e60000100800 */
[----:B------:R-:W1:Y:S01]  /*31d0*/  LDC.64 R104, c[0x0][0x428] ;  /* 0x00010a00ff687b82 */ /* 0x000e620000000a00 */
[----:B----4-:R-:W4:Y:S07]  /*31e0*/  LDL.LU R4, [R1] ;  /* 0x0000000001047983 */ /* 0x010f2e0000300800 */
        /* <DEDUP_REMOVED lines=28> */
[-C--:B---3--:R-:W-:Y:S02]  /*33b0*/  FFMA.FTZ R2, R104, R9.reuse, R2 ;  /* 0x0000000968027223 */ /* 0x088fe40000010002 */
[----:B------:R1:W-:Y:S01]  /*33c0*/  STL [R1], R4 ;  /* 0x0000000401007387 */ /* 0x0003e20000100800 */
        /* <DEDUP_REMOVED lines=50> */
.L_x_6038:
[----:B------:R-:W-:Y:S05]  /*36f0*/  BSYNC.RECONVERGENT B1 ;  /* 0x0000000000017941 */ /* 0x000fea0003800200 */
.L_x_6037:
        /* <DEDUP_REMOVED lines=8> */
[----:B------:R-:W3:Y:S01]  /*3780*/  LDL R140, [R1+0x180] ;  /* 0x00018000018c7983 */ /* 0x000ee20000100800 */
[----:B------:R-:W-:-:S03]  /*3790*/  ISETP.NE.U32.AND P0, PT, RZ, UR12, PT ;  /* 0x0000000cff007c0c */ /* 0x000fc6000bf05070 */
[----:B------:R-:W3:Y:S01]  /*37a0*/  LDL R28, [R1+0x174] ;  /* 0x00017400011c7983 */ /* 0x000ee20000100800 */
[----:B0-----:R-:W-:-:S03]  /*37b0*/  IMAD.WIDE.U32 R100, R168, 0x10, R100 ;  /* 0x00000010a8647825 */ /* 0x001fc600078e0064 */
[----:B------:R-:W3:Y:S04]  /*37c0*/  LDL R39, [R1+0x178] ;  /* 0x0001780001277983 */ /* 0x000ee80000100800 */
[----:B--2---:R-:W2:Y:S01]  /*37d0*/  LDG.E.128 R108, desc[UR10][R100.64] ;  /* 0x0000000a646c7981 */ /* 0x004ea2000c1e1d00 */
[----:B-1----:R-:W-:-:S03]  /*37e0*/  IMAD.WIDE.U32 R104, R168, 0x10, R104 ;  /* 0x00000010a8687825 */ /* 0x002fc600078e0068 */
[----:B------:R-:W3:Y:S04]  /*37f0*/  LDL R130, [R1+0x184] ;  /* 0x0001840001827983 */ /* 0x000ee80000100800 */
[----:B------:R-:W4:Y:S01]  /*3800*/  LDG.E.128 R104, desc[UR10][R104.64] ;  /* 0x0000000a68687981 */ /* 0x000f22000c1e1d00 */
[----:B------:R-:W-:-:S03]  /*3810*/  IMAD.WIDE.U32 R102, R168, 0x10, R102 ;  /* 0x00000010a8667825 */ /* 0x000fc600078e0066 */
[----:B------:R-:W3:Y:S04]  /*3820*/  LDL R119, [R1+0x188] ;  /* 0x0001880001777983 */ /* 0x000ee80000100800 */
[----:B------:R-:W3:Y:S01]  /*3830*/  LDG.E.128 R100, desc[UR10][R102.64] ;  /* 0x0000000a66647981 */ /* 0x000ee2000c1e1d00 */
[----:B------:R-:W-:-:S03]  /*3840*/  ISETP.NE.AND.EX P0, PT, RZ, UR13, PT, P0 ;  /* 0x0000000dff007c0c */ /* 0x000fc6000bf05300 */
[----:B------:R-:W3:Y:S10]  /*3850*/  LDL R45, [R1+0x17c] ;  /* 0x00017c00012d7983 */ /* 0x000ef40000100800 */
[----:B------:R-:W0:Y:S02]  /*3860*/  @P0 LDC.64 R170, c[0x0][0x438] ;  /* 0x00010e00ffaa0b82 */ /* 0x000e240000000a00 */
[----:B0-----:R-:W-:-:S05]  /*3870*/  @P0 IMAD.WIDE.U32 R170, R168, 0x10, R170 ;  /* 0x00000010a8aa0825 */ /* 0x001fca00078e00aa */
[----:B------:R0:W5:Y:S04]  /*3880*/  @P0 LDG.E.128 R68, desc[UR10][R170.64] ;  /* 0x0000000aaa440981 */ /* 0x000168000c1e1d00 */
[----:B------:R-:W0:Y:S04]  /*3890*/  LDL.LU R170, [R1+0x9c] ;  /* 0x00009c0001aa7983 */ /* 0x000e280000300800 */
[----:B------:R-:W3:Y:S01]  /*38a0*/  LDL R171, [R1+0x18c] ;  /* 0x00018c0001ab7983 */ /* 0x000ee20000100800 */
[----:B--2---:R-:W-:-:S03]  /*38b0*/  FADD.FTZ R10, -R145, R108 ;  /* 0x0000006c910a7221 */ /* 0x004fc60000010100 */
[----:B------:R-:W2:Y:S01]  /*38c0*/  LDL.LU R108, [R1+0x98] ;  /* 0x00009800016c7983 */ /* 0x000ea20000300800 */
[----:B------:R-:W-:-:S04]  /*38d0*/  FMUL.FTZ R10, R3, R10 ;  /* 0x0000000a030a7220 */ /* 0x000fc80000410000 */
[----:B----4-:R-:W-:Y:S01]  /*38e0*/  FFMA.FTZ R0, R104, R10, R0 ;  /* 0x0000000a68007223 */ /* 0x010fe20000010000 */
[----:B------:R-:W-:-:S04]  /*38f0*/  FADD.FTZ R248, R248, R104 ;  /* 0x00000068f8f87221 */ /* 0x000fc80000010000 */
[----:B------:R1:W-:Y:S01]  /*3900*/  STL [R1+0x90], R0 ;  /* 0x0000900001007387 */ /* 0x0003e20000100800 */
[----:B---3--:R-:W-:-:S04]  /*3910*/  FMUL.FTZ R20, R20, R100 ;  /* 0x0000006414147220 */ /* 0x008fc80000410000 */
[----:B------:R-:W-:Y:S01]  /*3920*/  FFMA.FTZ R140, R140, R104, R20 ;  /* 0x000000688c8c7223 */ /* 0x000fe20000010014 */
[----:B-1----:R3:W5:Y:S04]  /*3930*/  LDL.LU R0, [R1+0x230] ;  /* 0x0002300001007983 */ /* 0x0027680000300800 */
[----:B------:R-:W4:Y:S01]  /*3940*/  LDL.LU R104, [R1+0x94] ;  /* 0x0000940001687983 */ /* 0x000f220000300800 */
[----:B------:R-:W-:Y:S01]  /*3950*/  FMUL.FTZ R28, R28, R101 ;  /* 0x000000651c1c7220 */ /* 0x000fe20000410000 */
[----:B------:R-:W-:Y:S01]  /*3960*/  FMUL.FTZ R39, R39, R102 ;  /* 0x0000006627277220 */ /* 0x000fe20000410000 */
[C---:B------:R-:W-:Y:S02]  /*3970*/  FADD.FTZ R20, -R145.reuse, R109 ;  /* 0x0000006d91147221 */ /* 0x040fe40000010100 */
[----:B------:R-:W-:Y:S01]  /*3980*/  FFMA.FTZ R130, R130, R105, R28 ;  /* 0x0000006982827223 */ /* 0x000fe2000001001c */
[----:B------:R-:W-:Y:S01]  /*3990*/  FADD.FTZ R28, -R145, R110 ;  /* 0x0000006e911c7221 */ /* 0x000fe20000010100 */
[----:B------:R-:W-:Y:S01]  /*39a0*/  FFMA.FTZ R119, R119, R106, R39 ;  /* 0x0000006a77777223 */ /* 0x000fe20000010027 */
[----:B------:R-:W-:Y:S01]  /*39b0*/  FADD.FTZ R39, -R145, R111 ;  /* 0x0000006f91277221 */ /* 0x000fe20000010100 */
[C---:B------:R-:W-:Y:S01]  /*39c0*/  FMUL.FTZ R20, R3.reuse, R20 ;  /* 0x0000001403147220 */ /* 0x040fe20000410000 */
[----:B------:R-:W-:-:S02]  /*39d0*/  FMUL.FTZ R28, R3, R28 ;  /* 0x0000001c031c7220 */ /* 0x000fc40000410000 */
[----:B------:R-:W-:Y:S01]  /*39e0*/  FMUL.FTZ R39, R3, R39 ;  /* 0x0000002703277220 */ /* 0x000fe20000410000 */
[----:B------:R-:W-:Y:S01]  /*39f0*/  FADD.FTZ R164, R164, R100 ;  /* 0x00000064a4a47221 */ /* 0x000fe20000010000 */
[----:B------:R-:W-:Y:S01]  /*3a00*/  FFMA.FTZ R208, R100, R10, R208 ;  /* 0x0000000a64d07223 */ /* 0x000fe200000100d0 */
[----:B------:R-:W-:Y:S01]  /*3a10*/  FADD.FTZ R99, R99, R140 ;  /* 0x0000008c63637221 */ /* 0x000fe20000010000 */
[----:B------:R-:W-:Y:S01]  /*3a20*/  FFMA.FTZ R100, R10, R140, R147 ;  /* 0x0000008c0a647223 */ /* 0x000fe20000010093 */
[----:B------:R-:W-:Y:S02]  /*3a30*/  FMUL.FTZ R45, R45, R103 ;  /* 0x000000672d2d7220 */ /* 0x000fe40000410000 */
[----:B------:R-:W-:Y:S01]  /*3a40*/  FADD.FTZ R99, R99, R130 ;  /* 0x0000008263637221 */ /* 0x000fe20000010000 */
[----:B------:R-:W-:Y:S01]  /*3a50*/  FFMA.FTZ R100, R20, R130, R100 ;  /* 0x0000008214647223 */ /* 0x000fe20000010064 */
[----:B0-----:R-:W-:Y:S02]  /*3a60*/  FFMA.FTZ R170, R107, R39, R170 ;  /* 0x000000276baa7223 */ /* 0x001fe400000100aa */
[----:B------:R-:W-:Y:S01]  /*3a70*/  FADD.FTZ R99, R99, R119 ;  /* 0x0000007763637221 */ /* 0x000fe20000010000 */
[----:B------:R-:W-:Y:S01]  /*3a80*/  FFMA.FTZ R100, R28, R119, R100 ;  /* 0x000000771c647223 */ /* 0x000fe20000010064 */
[----:B------:R-:W-:Y:S01]  /*3a90*/  FFMA.FTZ R45, R171, R107, R45 ;  /* 0x0000006bab2d7223 */ /* 0x000fe2000001002d */
[----:B------:R-:W-:Y:S01]  /*3aa0*/  FADD.FTZ R249, R249, R105 ;  /* 0x00000069f9f97221 */ /* 0x000fe20000010000 */
[----:B------:R-:W-:Y:S01]  /*3ab0*/  FADD.FTZ R165, R165, R101 ;  /* 0x00000065a5a57221 */ /* 0x000fe20000010000 */
[----:B------:R-:W-:Y:S01]  /*3ac0*/  FFMA.FTZ R209, R101, R20, R209 ;  /* 0x0000001465d17223 */ /* 0x000fe200000100d1 */
[----:B------:R-:W-:Y:S01]  /*3ad0*/  FADD.FTZ R250, R250, R106 ;  /* 0x0000006afafa7221 */ /* 0x000fe20000010000 */
[----:B------:R-:W-:Y:S01]  /*3ae0*/  FADD.FTZ R166, R166, R102 ;  /* 0x00000066a6a67221 */ /* 0x000fe20000010000 */
[-C--:B------:R-:W-:Y:S01]  /*3af0*/  FFMA.FTZ R210, R102, R28.reuse, R210 ;  /* 0x0000001c66d27223 */ /* 0x080fe200000100d2 */
[----:B------:R-:W-:Y:S01]  /*3b00*/  FADD.FTZ R251, R251, R107 ;  /* 0x0000006bfbfb7221 */ /* 0x000fe20000010000 */
[----:B------:R-:W-:Y:S01]  /*3b10*/  FADD.FTZ R167, R167, R103 ;  /* 0x00000067a7a77221 */ /* 0x000fe20000010000 */
[----:B------:R-:W-:Y:S01]  /*3b20*/  FFMA.FTZ R211, R103, R39, R211 ;  /* 0x0000002767d37223 */ /* 0x000fe200000100d3 */
[----:B------:R-:W-:Y:S01]  /*3b30*/  IADD3 R168, PT, PT, R168, 0x20, RZ ;  /* 0x00000020a8a87810 */ /* 0x000fe20007ffe0ff */
[----:B------:R-:W-:Y:S01]  /*3b40*/  FADD.FTZ R99, R99, R45 ;  /* 0x0000002d63637221 */ /* 0x000fe20000010000 */
[----:B------:R-:W-:Y:S01]  /*3b50*/  FFMA.FTZ R147, R39, R45, R100 ;  /* 0x0000002d27937223 */ /* 0x000fe20000010064 */
[----:B--2---:R-:W-:Y:S01]  /*3b60*/  FFMA.FTZ R108, R106, R28, R108 ;  /* 0x0000001c6a6c7223 */ /* 0x004fe2000001006c */
[----:B----4-:R-:W-:-:S05]  /*3b70*/  FFMA.FTZ R104, R105, R20, R104 ;  /* 0x0000001469687223 */ /* 0x010fca0000010068 */
[----:B------:R3:W-:Y:S04]  /*3b80*/  STL [R1+0x94], R104 ;  /* 0x0000946801007387 */ /* 0x0007e80000100800 */
[----:B------:R3:W-:Y:S04]  /*3b90*/  STL [R1+0x98], R108 ;  /* 0x0000986c01007387 */ /* 0x0007e80000100800 */
[----:B------:R3:W-:Y:S02]  /*3ba0*/  STL [R1+0x9c], R170 ;  /* 0x00009caa01007387 */ /* 0x0007e40000100800 */
.L_x_6040:
[----:B------:R-:W-:Y:S05]  /*3bb0*/  BSYNC.RECONVERGENT B1 ;  /* 0x0000000000017941 */ /* 0x000fea0003800200 */
.L_x_6039:
[----:B------:R-:W-:Y:S04]  /*3bc0*/  BSSY.RECONVERGENT B1, `(.L_x_6041) ;  /* 0x000004b000017945 */ /* 0x000fe80003800200 */
[----:B------:R-:W-:Y:S05]  /*3bd0*/  @!P2 BRA `(.L_x_6042) ;  /* 0x000000040024a947 */ /* 0x000fea0003800000 */
[----:B------:R-:W0:Y:S01]  /*3be0*/  LDC.64 R100, c[0x0][0x3a8] ;  /* 0x0000ea00ff647b82 */ /* 0x000e220000000a00 */
[----:B------:R-:W4:Y:S04]  /*3bf0*/  LDL R21, [R1+0x150] ;  /* 0x0001500001157983 */ /* 0x000f280000100800 */
[----:B-----5:R1:W-:Y:S03]  /*3c00*/  STL [R1+0x230], R0 ;  /* 0x0002300001007387 */ /* 0x0203e60000100800 */
[----:B---3--:R-:W3:Y:S01]  /*3c10*/  LDC.64 R104, c[0x0][0x428] ;  /* 0x00010a00ff687b82 */ /* 0x008ee20000000a00 */
[----:B-1----:R-:W4:Y:S07]  /*3c20*/  LDL.LU R0, [R1+0x80] ;  /* 0x0000800001007983 */ /* 0x002f2e0000300800 */
[----:B------:R-:W1:Y:S01]  /*3c30*/  LDC.64 R102, c[0x0][0x430] ;  /* 0x00010c00ff667b82 */ /* 0x000e620000000a00 */
[----:B------:R-:W4:Y:S01]  /*3c40*/  LDL R139, [R1+0x160] ;  /* 0x00016000018b7983 */ /* 0x000f220000100800 */
[----:B------:R-:W-:-:S03]  /*3c50*/  ISETP.NE.U32.AND P0, PT, RZ, UR12, PT ;  /* 0x0000000cff007c0c */ /* 0x000fc6000bf05070 */
[----:B------:R-:W4:Y:S01]  /*3c60*/  LDL R29, [R1+0x154] ;  /* 0x00015400011d7983 */ /* 0x000f220000100800 */
[----:B0-----:R-:W-:-:S03]  /*3c70*/  IMAD.WIDE.U32 R100, R168, 0x10, R100 ;  /* 0x00000010a8647825 */ /* 0x001fc600078e0064 */
[----:B------:R-:W4:Y:S04]  /*3c80*/  LDL R38, [R1+0x158] ;  /* 0x0001580001267983 */ /* 0x000f280000100800 */
[----:B--2---:R-:W2:Y:S01]  /*3c90*/  LDG.E.128 R108, desc[UR10][R100.64] ;  /* 0x0000000a646c7981 */ /* 0x004ea2000c1e1d00 */
[----:B---3--:R-:W-:-:S03]  /*3ca0*/  IMAD.WIDE.U32 R104, R168, 0x10, R104 ;  /* 0x00000010a8687825 */ /* 0x008fc600078e0068 */
[----:B------:R-:W3:Y:S04]  /*3cb0*/  LDL R129, [R1+0x164] ;  /* 0x0001640001817983 */ /* 0x000ee80000100800 */
[----:B------:R-:W4:Y:S01]  /*3cc0*/  LDG.E.128 R104, desc[UR10][R104.64] ;  /* 0x0000000a68687981 */ /* 0x000f22000c1e1d00 */
[----:B-1----:R-:W-:-:S03]  /*3cd0*/  IMAD.WIDE.U32 R102, R168, 0x10, R102 ;  /* 0x00000010a8667825 */ /* 0x002fc600078e0066 */
        /* <DEDUP_REMOVED lines=18> */
[----:B------:R-:W3:Y:S01]  /*3e00*/  LDL.LU R104, [R1+0x84] ;  /* 0x0000840001687983 */ /* 0x000ee20000300800 */
[----:B------:R-:W-:Y:S01]  /*3e10*/  FMUL.FTZ R29, R29, R101 ;  /* 0x000000651d1d7220 */ /* 0x000fe20000410000 */
[----:B------:R-:W-:Y:S01]  /*3e20*/  FMUL.FTZ R38, R38, R102 ;  /* 0x0000006626267220 */ /* 0x000fe20000410000 */
[----:B------:R-:W-:Y:S02]  /*3e30*/  FADD.FTZ R21, -R145, R109 ;  /* 0x0000006d91157221 */ /* 0x000fe40000010100 */
[----:B------:R-:W-:Y:S01]  /*3e40*/  FFMA.FTZ R129, R129, R105, R29 ;  /* 0x0000006981817223 */ /* 0x000fe2000001001d */
[C---:B------:R-:W-:Y:S01]  /*3e50*/  FADD.FTZ R29, -R145.reuse, R110 ;  /* 0x0000006e911d7221 */ /* 0x040fe20000010100 */
        /* <DEDUP_REMOVED lines=29> */
[----:B---3--:R-:W-:-:S05]  /*4030*/  FFMA.FTZ R104, R105, R21, R104 ;  /* 0x0000001569687223 */ /* 0x008fca0000010068 */
[----:B------:R4:W-:Y:S04]  /*4040*/  STL [R1+0x84], R104 ;  /* 0x0000846801007387 */ /* 0x0009e80000100800 */
[----:B------:R4:W-:Y:S04]  /*4050*/  STL [R1+0x88], R108 ;  /* 0x0000886c01007387 */ /* 0x0009e80000100800 */
[----:B------:R4:W-:Y:S02]  /*4060*/  STL [R1+0x8c], R170 ;  /* 0x00008caa01007387 */ /* 0x0009e40000100800 */
.L_x_6042:
[----:B------:R-:W-:Y:S05]  /*4070*/  BSYNC.RECONVERGENT B1 ;  /* 0x0000000000017941 */ /* 0x000fea0003800200 */
.L_x_6041:
[----:B------:R-:W-:Y:S01]  /*4080*/  ISETP.GE.U32.AND P0, PT, R146, 0x100, PT ;  /* 0x000001009200780c */ /* 0x000fe20003f06070 */
[----:B------:R-:W-:Y:S01]  /*4090*/  BSSY.RECONVERGENT B1, `(.L_x_6043) ;  /* 0x000004d000017945 */ /* 0x000fe20003800200 */
[----:B-----5:R-:W-:-:S11]  /*40a0*/  LOP3.LUT R4, R4, 0xffffffef, RZ, 0xc0, !PT ;  /* 0xffffffef04047812 */ /* 0x020fd600078ec0ff */
[----:B------:R-:W-:Y:S01]  /*40b0*/  @P0 LOP3.LUT R4, R4, 0x10, RZ, 0xfc, !PT ;  /* 0x0000001004040812 */ /* 0x000fe200078efcff */
[----:B------:R-:W-:Y:S06]  /*40c0*/  @!P0 BRA `(.L_x_6044) ;  /* 0x0000000400248947 */ /* 0x000fec0003800000 */
[----:B------:R-:W-:Y:S01]  /*40d0*/  ISETP.NE.U32.AND P0, PT, RZ, UR12, PT ;  /* 0x0000000cff007c0c */ /* 0x000fe2000bf05070 */
[----:B---34-:R-:W0:Y:S01]  /*40e0*/  LDC.64 R104, c[0x0][0x428] ;  /* 0x00010a00ff687b82 */ /* 0x018e220000000a00 */
[----:B------:R-:W3:Y:S02]  /*40f0*/  LDL R22, [R1+0x130] ;  /* 0x0001300001167983 */ /* 0x000ee40000100800 */
[----:B------:R-:W-:Y:S02]  /*4100*/  ISETP.NE.AND.EX P0, PT, RZ, UR13, PT, P0 ;  /* 0x0000000dff007c0c */ /* 0x000fe4000bf05300 */
[----:B------:R4:W-:Y:S03]  /*4110*/  STL [R1+0x230], R0 ;  /* 0x0002300001007387 */ /* 0x0009e60000100800 */
[----:B------:R-:W1:Y:S01]  /*4120*/  LDC.64 R102, c[0x0][0x430] ;  /* 0x00010c00ff667b82 */ /* 0x000e620000000a00 */
[----:B----4-:R-:W4:Y:S07]  /*4130*/  LDL.LU R0, [R1+0x70] ;  /* 0x0000700001007983 */ /* 0x010f2e0000300800 */
[----:B------:R-:W2:Y:S01]  /*4140*/  @P0 LDC.64 R100, c[0x0][0x438] ;  /* 0x00010e00ff640b82 */ /* 0x000ea20000000a00 */
[----:B------:R-:W3:Y:S04]  /*4150*/  LDL R138, [R1+0x140] ;  /* 0x00014000018a7983 */ /* 0x000ee80000100800 */
[----:B------:R-:W3:Y:S01]  /*4160*/  LDL R30, [R1+0x134] ;  /* 0x00013400011e7983 */ /* 0x000ee20000100800 */
[----:B0-----:R-:W-:-:S03]  /*4170*/  IMAD.WIDE.U32 R104, R168, 0x10, R104 ;  /* 0x00000010a8687825 */ /* 0x001fc600078e0068 */
[----:B------:R-:W3:Y:S04]  /*4180*/  LDL R37, [R1+0x138] ;  /* 0x0001380001257983 */ /* 0x000ee80000100800 */
[----:B------:R-:W4:Y:S01]  /*4190*/  LDG.E.128 R104, desc[UR10][R104.64] ;  /* 0x0000000a68687981 */ /* 0x000f22000c1e1d00 */
[----:B-1----:R-:W-:-:S03]  /*41a0*/  IMAD.WIDE.U32 R102, R168, 0x10, R102 ;  /* 0x00000010a8667825 */ /* 0x002fc600078e0066 */
[----:B------:R-:W3:Y:S04]  /*41b0*/  LDL R128, [R1+0x144] ;  /* 0x0001440001807983 */ /* 0x000ee80000100800 */
[----:B------:R-:W3:Y:S01]  /*41c0*/  LDL R117, [R1+0x148] ;  /* 0x0001480001757983 */ /* 0x000ee20000100800 */
[----:B--2---:R-:W-:-:S03]  /*41d0*/  @P0 IMAD.WIDE.U32 R100, R168, 0x10, R100 ;  /* 0x00000010a8640825 */ /* 0x004fc600078e0064 */
[----:B------:R-:W2:Y:S04]  /*41e0*/  LDL R114, [R1+0x13c] ;  /* 0x00013c0001727983 */ /* 0x000ea80000100800 */
[----:B------:R0:W5:Y:S04]  /*41f0*/  @P0 LDG.E.128 R76, desc[UR10][R100.64] ;  /* 0x0000000a644c0981 */ /* 0x000168000c1e1d00 */
[----:B------:R-:W2:Y:S04]  /*4200*/  LDL.LU R171, [R1+0x7c] ;  /* 0x00007c0001ab7983 */ /* 0x000ea80000300800 */
[----:B------:R-:W2:Y:S01]  /*4210*/  LDL R170, [R1+0x14c] ;  /* 0x00014c0001aa7983 */ /* 0x000ea20000100800 */
[----:B0-----:R-:W0:Y:S02]  /*4220*/  LDC.64 R100, c[0x0][0x3a8] ;  /* 0x0000ea00ff647b82 */ /* 0x001e240000000a00 */
[----:B0-----:R-:W-:-:S05]  /*4230*/  IMAD.WIDE.U32 R100, R168, 0x10, R100 ;  /* 0x00000010a8647825 */ /* 0x001fca00078e0064 */
[----:B------:R-:W3:Y:S04]  /*4240*/  LDG.E.128 R108, desc[UR10][R100.64] ;  /* 0x0000000a646c7981 */ /* 0x000ee8000c1e1d00 */
[----:B------:R-:W2:Y:S01]  /*4250*/  LDG.E.128 R100, desc[UR10][R102.64] ;  /* 0x0000000a66647981 */ /* 0x000ea2000c1e1d00 */
[----:B----4-:R-:W-:Y:S01]  /*4260*/  FADD.FTZ R240, R240, R104 ;  /* 0x00000068f0f07221 */ /* 0x010fe20000010000 */
[----:B---3--:R-:W-:Y:S02]  /*4270*/  FADD.FTZ R12, -R145, R108 ;  /* 0x0000006c910c7221 */ /* 0x008fe40000010100 */
[----:B------:R-:W3:Y:S02]  /*4280*/  LDL.LU R108, [R1+0x78] ;  /* 0x00007800016c7983 */ /* 0x000ee40000300800 */
[----:B------:R-:W-:-:S04]  /*4290*/  FMUL.FTZ R12, R3, R12 ;  /* 0x0000000c030c7220 */ /* 0x000fc80000410000 */
[----:B------:R-:W-:Y:S01]  /*42a0*/  FFMA.FTZ R0, R104, R12, R0 ;  /* 0x0000000c68007223 */ /* 0x000fe20000010000 */
[----:B--2---:R-:W-:-:S04]  /*42b0*/  FMUL.FTZ R22, R22, R100 ;  /* 0x0000006416167220 */ /* 0x004fc80000410000 */
[----:B------:R0:W-:Y:S01]  /*42c0*/  STL [R1+0x70], R0 ;  /* 0x0000700001007387 */ /* 0x0001e20000100800 */
[----:B------:R-:W-:-:S03]  /*42d0*/  FFMA.FTZ R138, R138, R104, R22 ;  /* 0x000000688a8a7223 */ /* 0x000fc60000010016 */
[----:B0-----:R0:W5:Y:S04]  /*42e0*/  LDL.LU R0, [R1+0x230] ;  /* 0x0002300001007983 */ /* 0x0011680000300800 */
[----:B------:R-:W2:Y:S01]  /*42f0*/  LDL.LU R104, [R1+0x74] ;  /* 0x0000740001687983 */ /* 0x000ea20000300800 */
        /* <DEDUP_REMOVED lines=9> */
[----:B------:R-:W-:-:S04]  /*4390*/  FMUL.FTZ R37, R3, R37 ;  /* 0x0000002503257220 */ /* 0x000fc80000410000 */
[----:B------:R-:W-:Y:S01]  /*43a0*/  FFMA.FTZ R171, R107, R37, R171 ;  /* 0x000000256bab7223 */ /* 0x000fe200000100ab */
[----:B------:R-:W-:Y:S01]  /*43b0*/  FADD.FTZ R156, R156, R100 ;  /* 0x000000649c9c7221 */ /* 0x000fe20000010000 */
[----:B------:R-:W-:Y:S01]  /*43c0*/  FFMA.FTZ R200, R100, R12, R200 ;  /* 0x0000000c64c87223 */ /* 0x000fe200000100c8 */
[----:B------:R-:W-:Y:S01]  /*43d0*/  FMUL.FTZ R100, R114, R103 ;  /* 0x0000006772647220 */ /* 0x000fe20000410000 */
[----:B------:R-:W-:-:S03]  /*43e0*/  FADD.FTZ R99, R99, R138 ;  /* 0x0000008a63637221 */ /* 0x000fc60000010000 */
[----:B------:R-:W-:Y:S01]  /*43f0*/  FFMA.FTZ R114, R170, R107, R100 ;  /* 0x0000006baa727223 */ /* 0x000fe20000010064 */
        /* <DEDUP_REMOVED lines=14> */
[----:B------:R-:W-:Y:S01]  /*44e0*/  IADD3 R168, PT, PT, R168, 0x20, RZ ;  /* 0x00000020a8a87810 */ /* 0x000fe20007ffe0ff */
[----:B------:R-:W-:Y:S01]  /*44f0*/  FADD.FTZ R99, R99, R114 ;  /* 0x0000007263637221 */ /* 0x000fe20000010000 */
[----:B------:R-:W-:Y:S01]  /*4500*/  FFMA.FTZ R147, R37, R114, R100 ;  /* 0x0000007225937223 */ /* 0x000fe20000010064 */
[----:B---3--:R-:W-:Y:S01]  /*4510*/  FFMA.FTZ R108, R106, R30, R108 ;  /* 0x0000001e6a6c7223 */ /* 0x008fe2000001006c */
[----:B--2---:R-:W-:-:S05]  /*4520*/  FFMA.FTZ R104, R105, R22, R104 ;  /* 0x0000001669687223 */ /* 0x004fca0000010068 */
[----:B------:R0:W-:Y:S04]  /*4530*/  STL [R1+0x74], R104 ;  /* 0x0000746801007387 */ /* 0x0001e80000100800 */
[----:B------:R0:W-:Y:S04]  /*4540*/  STL [R1+0x78], R108 ;  /* 0x0000786c01007387 */ /* 0x0001e80000100800 */
[----:B------:R0:W-:Y:S02]  /*4550*/  STL [R1+0x7c], R171 ;  /* 0x00007cab01007387 */ /* 0x0001e40000100800 */
.L_x_6044:
[----:B------:R-:W-:Y:S05]  /*4560*/  BSYNC.RECONVERGENT B1 ;  /* 0x0000000000017941 */ /* 0x000fea0003800200 */
.L_x_6043:
[----:B------:R-:W-:Y:S01]  /*4570*/  ISETP.GE.U32.AND P2, PT, R146, 0x120, PT ;  /* 0x000001209200780c */ /* 0x000fe20003f46070 */
[----:B------:R-:W-:-:S12]  /*4580*/  BSSY.RECONVERGENT B1, `(.L_x_6045) ;  /* 0x000004b000017945 */ /* 0x000fd80003800200 */
[----:B------:R-:W-:Y:S05]  /*4590*/  @!P2 BRA `(.L_x_6046) ;  /* 0x000000040024a947 */ /* 0x000fea0003800000 */
[----:B------:R-:W-:Y:S01]  /*45a0*/  ISETP.NE.U32.AND P0, PT, RZ, UR12, PT ;  /* 0x0000000cff007c0c */ /* 0x000fe2000bf05070 */
[----:B0--34-:R-:W0:Y:S01]  /*45b0*/  LDC.64 R104, c[0x0][0x428] ;  /* 0x00010a00ff687b82 */ /* 0x019e220000000a00 */
[----:B------:R-:W3:Y:S02]  /*45c0*/  LDL R23, [R1+0x110] ;  /* 0x0001100001177983 */ /* 0x000ee40000100800 */
[----:B------:R-:W-:Y:S02]  /*45d0*/  ISETP.NE.AND.EX P0, PT, RZ, UR13, PT, P0 ;  /* 0x0000000dff007c0c */ /* 0x000fe4000bf05300 */
[----:B-----5:R4:W-:Y:S03]  /*45e0*/  STL [R1+0x230], R0 ;  /* 0x0002300001007387 */ /* 0x0209e60000100800 */
        /* <DEDUP_REMOVED lines=68> */
.L_x_6046:
[----:B------:R-:W-:Y:S05]  /*4a30*/  BSYNC.RECONVERGENT B1 ;  /* 0x0000000000017941 */ /* 0x000fea0003800200 */
.L_x_6045:
[----:B------:R-:W-:Y:S01]  /*4a40*/  ISETP.GE.U32.AND P3, PT, R146, 0x140, PT ;  /* 0x000001409200780c */ /* 0x000fe20003f66070 */
[----:B------:R-:W-:-:S12]  /*4a50*/  BSSY.RECONVERGENT B1, `(.L_x_6047) ;  /* 0x0000048000017945 */ /* 0x000fd80003800200 */
[----:B------:R-:W-:Y:S05]  /*4a60*/  @!P3 BRA `(.L_x_6048) ;  /* 0x000000040018b947 */ /* 0x000fea0003800000 */
[----:B------:R-:W-:Y:S01]  /*4a70*/  ISETP.NE.U32.AND P0, PT, RZ, UR12, PT ;  /* 0x0000000cff007c0c */ /* 0x000fe2000bf05070 */
[----:B0--34-:R-:W0:Y:S01]  /*4a80*/  LDC.64 R104, c[0x0][0x428] ;  /* 0x00010a00ff687b82 */ /* 0x019e220000000a00 */
[----:B------:R-:W3:Y:S02]  /*4a90*/  LDL R126, [R1+0x100] ;  /* 0x00010000017e7983 */ /* 0x000ee40000100800 */
[----:B------:R-:W-:Y:S02]  /*4aa0*/  ISETP.NE.AND.EX P0, PT, RZ, UR13, PT, P0 ;  /* 0x0000000dff007c0c */ /* 0x000fe4000bf05300 */
[----:B------:R-:W4:Y:S03]  /*4ab0*/  LDL R125, [R1+0x104] ;  /* 0x00010400017d7983 */ /* 0x000f260000100800 */
[----:B------:R-:W1:Y:S01]  /*4ac0*/  LDC.64 R100, c[0x0][0x430] ;  /* 0x00010c00ff647b82 */ /* 0x000e620000000a00 */
[----:B------:R-:W4:Y:S04]  /*4ad0*/  LDL R116, [R1+0xfc] ;  /* 0x0000fc0001747983 */ /* 0x000f280000100800 */
[----:B------:R-:W3:Y:S03]  /*4ae0*/  LDL.LU R171, [R1+0x5c] ;  /* 0x00005c0001ab7983 */ /* 0x000ee60000300800 */
[----:B------:R-:W0:Y:S01]  /*4af0*/  @P0 LDC.64 R34, c[0x0][0x438] ;  /* 0x00010e00ff220b82 */ /* 0x000e220000000a00 */
[----:B--2---:R-:W2:Y:S01]  /*4b00*/  LDL R170, [R1+0x10c] ;  /* 0x00010c0001aa7983 */ /* 0x004ea20000100800 */
[----:B0-----:R-:W-:-:S05]  /*4b10*/  @P0 IMAD.WIDE.U32 R34, R168, 0x10, R34 ;  /* 0x00000010a8220825 */ /* 0x001fca00078e0022 */
[----:B------:R0:W5:Y:S01]  /*4b20*/  @P0 LDG.E.128 R84, desc[UR10][R34.64] ;  /* 0x0000000a22540981 */ /* 0x000162000c1e1d00 */
[----:B------:R-:W-:-:S04]  /*4b30*/  IMAD.WIDE.U32 R104, R168, 0x10, R104 ;  /* 0x00000010a8687825 */ /* 0x000fc800078e0068 */
[C---:B-1----:R-:W-:Y:S02]  /*4b40*/  IMAD.WIDE.U32 R100, R168.reuse, 0x10, R100 ;  /* 0x00000010a8647825 */ /* 0x042fe400078e0064 */
[----:B------:R-:W3:Y:S01]  /*4b50*/  LDG.E.128 R104, desc[UR10][R104.64] ;  /* 0x0000000a68687981 */ /* 0x000ee2000c1e1d00 */
[----:B0-----:R-:W0:Y:S03]  /*4b60*/  LDC.64 R34, c[0x0][0x3a8] ;  /* 0x0000ea00ff227b82 */ /* 0x001e260000000a00 */
[----:B------:R-:W4:Y:S01]  /*4b70*/  LDG.E.128 R100, desc[UR10][R100.64] ;  /* 0x0000000a64647981 */ /* 0x000f22000c1e1d00 */
[----:B0-----:R-:W-:-:S03]  /*4b80*/  IMAD.WIDE.U32 R34, R168, 0x10, R34 ;  /* 0x00000010a8227825 */ /* 0x001fc600078e0022 */
[----:B------:R-:W2:Y:S04]  /*4b90*/  LDL R168, [R1+0x108] ;  /* 0x0001080001a87983 */ /* 0x000ea80000100800 */
[----:B------:R-:W3:Y:S04]  /*4ba0*/  LDG.E.128 R108, desc[UR10][R34.64] ;  /* 0x0000000a226c7981 */ /* 0x000ee8000c1e1d00 */
[----:B------:R-:W4:Y:S01]  /*4bb0*/  LDL R34, [R1+0xf0] ;  /* 0x0000f00001227983 */ /* 0x000f220000100800 */
[C---:B---3--:R-:W-:Y:S01]  /*4bc0*/  FADD.FTZ R5, -R145.reuse, R108 ;  /* 0x0000006c91057221 */ /* 0x048fe20000010100 */
[----:B------:R-:W-:-:S02]  /*4bd0*/  FADD.FTZ R14, -R145, R109 ;  /* 0x0000006d910e7221 */ /* 0x000fc40000010100 */
[----:B------:R-:W3:Y:S01]  /*4be0*/  LDL.LU R108, [R1+0x58] ;  /* 0x00005800016c7983 */ /* 0x000ee20000300800 */
[C---:B------:R-:W-:Y:S01]  /*4bf0*/  FADD.FTZ R33, -R145.reuse, R110 ;  /* 0x0000006e91217221 */ /* 0x040fe20000010100 */
[----:B------:R-:W-:Y:S02]  /*4c00*/  FADD.FTZ R35, -R145, R111 ;  /* 0x0000006f91237221 */ /* 0x000fe40000010100 */
[----:B------:R-:W3:Y:S04]  /*4c10*/  LDL R109, [R1+0xf8] ;  /* 0x0000f800016d7983 */ /* 0x000ee80000100800 */
[----:B------:R-:W3:Y:S04]  /*4c20*/  LDL.LU R110, [R1+0x54] ;  /* 0x00005400016e7983 */ /* 0x000ee80000300800 */
[----:B------:R-:W3:Y:S04]  /*4c30*/  LDL.LU R145, [R1+0x50] ;  /* 0x0000500001917983 */ /* 0x000ee80000300800 */
[----:B------:R-:W3:Y:S01]  /*4c40*/  LDL R111, [R1+0xf4] ;  /* 0x0000f400016f7983 */ /* 0x000ee20000100800 */
[C---:B------:R-:W-:Y:S01]  /*4c50*/  FMUL.FTZ R5, R3.reuse, R5 ;  /* 0x0000000503057220 */ /* 0x040fe20000410000 */
[C---:B------:R-:W-:Y:S01]  /*4c60*/  FMUL.FTZ R14, R3.reuse, R14 ;  /* 0x0000000e030e7220 */ /* 0x040fe20000410000 */
[C---:B------:R-:W-:Y:S01]  /*4c70*/  FMUL.FTZ R33, R3.reuse, R33 ;  /* 0x0000002103217220 */ /* 0x040fe20000410000 */
[----:B------:R-:W-:Y:S01]  /*4c80*/  FMUL.FTZ R35, R3, R35 ;  /* 0x0000002303237220 */ /* 0x000fe20000410000 */
[----:B----4-:R-:W-:-:S03]  /*4c90*/  FMUL.FTZ R34, R34, R100 ;  /* 0x0000006422227220 */ /* 0x010fc60000410000 */
[----:B------:R-:W-:Y:S01]  /*4ca0*/  FFMA.FTZ R171, R107, R35, R171 ;  /* 0x000000236bab7223 */ /* 0x000fe200000100ab */
[----:B------:R-:W-:Y:S01]  /*4cb0*/  FFMA.FTZ R126, R126, R104, R34 ;  /* 0x000000687e7e7223 */ /* 0x000fe20000010022 */
[----:B------:R-:W-:Y:S01]  /*4cc0*/  FADD.FTZ R148, R148, R100 ;  /* 0x0000006494947221 */ /* 0x000fe20000010000 */
[----:B------:R-:W-:Y:S01]  /*4cd0*/  FFMA.FTZ R192, R100, R5, R192 ;  /* 0x0000000564c07223 */ /* 0x000fe200000100c0 */
[----:B------:R-:W-:Y:S01]  /*4ce0*/  FMUL.FTZ R100, R116, R103 ;  /* 0x0000006774647220 */ /* 0x000fe20000410000 */
[----:B------:R-:W-:-:S03]  /*4cf0*/  FADD.FTZ R99, R99, R126 ;  /* 0x0000007e63637221 */ /* 0x000fc60000010000 */
[----:B--2---:R-:W-:Y:S01]  /*4d00*/  FFMA.FTZ R116, R170, R107, R100 ;  /* 0x0000006baa747223 */ /* 0x004fe20000010064 */
[----:B------:R-:W-:Y:S01]  /*4d10*/  FFMA.FTZ R100, R5, R126, R147 ;  /* 0x0000007e05647223 */ /* 0x000fe20000010093 */
[----:B------:R-:W-:Y:S01]  /*4d20*/  FADD.FTZ R232, R232, R104 ;  /* 0x00000068e8e87221 */ /* 0x000fe20000010000 */
[----:B------:R-:W-:Y:S01]  /*4d30*/  FADD.FTZ R233, R233, R105 ;  /* 0x00000069e9e97221 */ /* 0x000fe20000010000 */
[----:B------:R-:W-:Y:S01]  /*4d40*/  FADD.FTZ R149, R149, R101 ;  /* 0x0000006595957221 */ /* 0x000fe20000010000 */
[-C--:B------:R-:W-:Y:S01]  /*4d50*/  FFMA.FTZ R193, R101, R14.reuse, R193 ;  /* 0x0000000e65c17223 */ /* 0x080fe200000100c1 */
[----:B------:R-:W-:Y:S01]  /*4d60*/  FADD.FTZ R234, R234, R106 ;  /* 0x0000006aeaea7221 */ /* 0x000fe20000010000 */
[----:B------:R-:W-:Y:S01]  /*4d70*/  FADD.FTZ R150, R150, R102 ;  /* 0x0000006696967221 */ /* 0x000fe20000010000 */
[----:B------:R-:W-:Y:S01]  /*4d80*/  FFMA.FTZ R194, R102, R33, R194 ;  /* 0x0000002166c27223 */ /* 0x000fe200000100c2 */
[----:B------:R-:W-:Y:S01]  /*4d90*/  FADD.FTZ R235, R235, R107 ;  /* 0x0000006bebeb7221 */ /* 0x000fe20000010000 */
[----:B------:R-:W-:Y:S01]  /*4da0*/  FADD.FTZ R151, R151, R103 ;  /* 0x0000006797977221 */ /* 0x000fe20000010000 */
[----:B------:R-:W-:Y:S01]  /*4db0*/  FFMA.FTZ R195, R103, R35, R195 ;  /* 0x0000002367c37223 */ /* 0x000fe200000100c3 */
[----:B---3--:R-:W-:Y:S01]  /*4dc0*/  FFMA.FTZ R108, R106, R33, R108 ;  /* 0x000000216a6c7223 */ /* 0x008fe2000001006c */
[----:B------:R-:W-:Y:S01]  /*4dd0*/  FFMA.FTZ R110, R105, R14, R110 ;  /* 0x0000000e696e7223 */ /* 0x000fe2000001006e */
[----:B------:R-:W-:-:S05]  /*4de0*/  FFMA.FTZ R145, R104, R5, R145 ;  /* 0x0000000568917223 */ /* 0x000fca0000010091 */
[----:B------:R0:W-:Y:S04]  /*4df0*/  STL [R1+0x50], R145 ;  /* 0x0000509101007387 */ /* 0x0001e80000100800 */
[----:B------:R0:W-:Y:S04]  /*4e00*/  STL [R1+0x54], R110 ;  /* 0x0000546e01007387 */ /* 0x0001e80000100800 */
[----:B------:R0:W-:Y:S01]  /*4e10*/  STL [R1+0x58], R108 ;  /* 0x0000586c01007387 */ /* 0x0001e20000100800 */
[----:B------:R-:W-:-:S03]  /*4e20*/  FMUL.FTZ R34, R111, R101 ;  /* 0x000000656f227220 */ /* 0x000fc60000410000 */
[----:B------:R0:W-:Y:S01]  /*4e30*/  STL [R1+0x5c], R171 ;  /* 0x00005cab01007387 */ /* 0x0001e20000100800 */
[----:B------:R-:W-:Y:S01]  /*4e40*/  FFMA.FTZ R125, R125, R105, R34 ;  /* 0x000000697d7d7223 */ /* 0x000fe20000010022 */
[----:B------:R-:W-:-:S03]  /*4e50*/  FMUL.FTZ R34, R109, R102 ;  /* 0x000000666d227220 */ /* 0x000fc60000410000 */
[----:B------:R-:W-:Y:S01]  /*4e60*/  FADD.FTZ R99, R99, R125 ;  /* 0x0000007d63637221 */ /* 0x000fe20000010000 */
[----:B------:R-:W-:Y:S01]  /*4e70*/  FFMA.FTZ R34, R168, R106, R34 ;  /* 0x0000006aa8227223 */ /* 0x000fe20000010022 */
[----:B------:R-:W-:-:S03]  /*4e80*/  FFMA.FTZ R100, R14, R125, R100 ;  /* 0x0000007d0e647223 */ /* 0x000fc60000010064 */
[----:B------:R-:W-:Y:S01]  /*4e90*/  FADD.FTZ R99, R99, R34 ;  /* 0x0000002263637221 */ /* 0x000fe20000010000 */
[----:B------:R-:W-:-:S03]  /*4ea0*/  FFMA.FTZ R100, R33, R34, R100 ;  /* 0x0000002221647223 */ /* 0x000fc60000010064 */
[----:B------:R-:W-:Y:S01]  /*4eb0*/  FADD.FTZ R99, R99, R116 ;  /* 0x0000007463637221 */ /* 0x000fe20000010000 */
[----:B0-----:R-:W-:-:S07]  /*4ec0*/  FFMA.FTZ R147, R35, R116, R100 ;  /* 0x0000007423937223 */ /* 0x001fce0000010064 */
.L_x_6048:
[----:B------:R-:W-:Y:S05]  /*4ed0*/  BSYNC.RECONVERGENT B1 ;  /* 0x0000000000017941 */ /* 0x000fea0003800200 */
.L_x_6047:
[----:B------:R-:W-:Y:S01]  /*4ee0*/  UISETP.NE.AND UP0, UPT, UR15, URZ, UPT ;  /* 0x000000ff0f00728c */ /* 0x000fe2000bf05270 */
[----:B------:R-:W-:Y:S01]  /*4ef0*/  ISETP.GE.U32.AND P0, PT, R146, 0x20, PT ;  /* 0x000000209200780c */ /* 0x000fe20003f06070 */
[----:B------:R-:W-:-:S04]  /*4f00*/  UMOV UR4, 0xffffffff ;  /* 0xffffffff00047882 */ /* 0x000fc80000000000 */
[----:B------:R-:W-:Y:S01]  /*4f10*/  PLOP3.LUT P1, PT, PT, PT, UP0, 0x80, 0x8 ;  /* 0x000000000008781c */ /* 0x000fe20003f2f008 */
[----:B------:R-:W-:-:S12]  /*4f20*/  BRA.DIV UR4, `(.L_x_6049) ;  /* 0x0000009a048c7947 */ /* 0x000fd8000b800000 */
[----:B------:R-:W0:Y:S02]  /*4f30*/  SHFL.BFLY PT, R103, R99, 0x1, 0x1f ;  /* 0x0c201f0063677f89 */ /* 0x000e2400000e0000 */
[----:B0-----:R-:W-:Y:S02]  /*4f40*/  FADD.FTZ R103, R103, R99 ;  /* 0x0000006367677221 */ /* 0x001fe40000010000 */
[----:B------:R-:W3:Y:S02]  /*4f50*/  SHFL.BFLY PT, R99, R147, 0x1, 0x1f ;  /* 0x0c201f0093637f89 */ /* 0x000ee400000e0000 */
[----:B---34-:R-:W-:Y:S02]  /*4f60*/  FADD.FTZ R104, R99, R147 ;  /* 0x0000009363687221 */ /* 0x018fe40000010000 */
        /* <DEDUP_REMOVED lines=11> */
[----:B------:R3:W4:Y:S01]  /*5020*/  SHFL.BFLY PT, R106, R103, 0x10, 0x1f ;  /* 0x0e001f00676a7f89 */ /* 0x00072200000e0000 */
[----:B0-----:R-:W-:-:S05]  /*5030*/  FADD.FTZ R104, R104, R99 ;  /* 0x0000006368687221 */ /* 0x001fca0000010000 */
[----:B----4-:R3:W0:Y:S02]  /*5040*/  SHFL.BFLY PT, R99, R104, 0x10, 0x1f ;  /* 0x0e001f0068637f89 */ /* 0x01062400000e0000 */
.L_x_6180:
[----:B---3--:R-:W-:Y:S01]  /*5050*/  FADD.FTZ R103, R103, R106 ;  /* 0x0000006a67677221 */ /* 0x008fe20000010000 */
        /* <DEDUP_REMOVED lines=30> */
.L_x_6054:
        /* <DEDUP_REMOVED lines=17> */
.L_x_6053:
        /* <DEDUP_REMOVED lines=20> */
.L_x_6056:
        /* <DEDUP_REMOVED lines=21> */
.L_x_6052:
        /* <DEDUP_REMOVED lines=20> */
[----:B------:R-:W-:Y:S06]  /*5720*/  BRA `(.L_x_6055) ;  /* 0x0000000000e47947 */ /* 0x000fec0003800000 */
.L_x_6058:
        /* <DEDUP_REMOVED lines=17> */
.L_x_6057:
        /* <DEDUP_REMOVED lines=20> */
.L_x_6059:
        /* <DEDUP_REMOVED lines=20> */
.L_x_6055:
        /* <DEDUP_REMOVED lines=14> */
.L_x_6051:
[----:B------:R-:W-:Y:S05]  /*5ba0*/  BSYNC.RECONVERGENT B1 ;  /* 0x0000000000017941 */ /* 0x000fea0003800200 */
.L_x_6050:
        /* <DEDUP_REMOVED lines=34> */
.L_x_6064:
        /* <DEDUP_REMOVED lines=17> */
.L_x_6063:
        /* <DEDUP_REMOVED lines=21> */
.L_x_6066:
        /* <DEDUP_REMOVED lines=13> */
.L_x_6062:
        /* <DEDUP_REMOVED lines=29> */
.L_x_6068:
        /* <DEDUP_REMOVED lines=17> */
.L_x_6067:
        /* <DEDUP_REMOVED lines=21> */
.L_x_6069:
        /* <DEDUP_REMOVED lines=12> */
.L_x_6065:
        /* <DEDUP_REMOVED lines=10> */
.L_x_6061:
[----:B------:R-:W-:Y:S05]  /*6690*/  BSYNC.RECONVERGENT B1 ;  /* 0x0000000000017941 */ /* 0x000fea0003800200 */
.L_x_6060:
        /* <DEDUP_REMOVED lines=35> */
.L_x_6074:
        /* <DEDUP_REMOVED lines=8> */
[C---:B0--3--:R-:W-:Y:S01]  /*6950*/  FFMA.FTZ R100, R3.reuse, R95, R56 ;  /* 0x0000005f03647223 */ /* 0x049fe20000010038 */
        /* <DEDUP_REMOVED lines=8> */
.L_x_6073:
[----:B0--3--:R-:W0:Y:S02]  /*69e0*/  LDC.64 R100, c[0x0][0x470] ;  /* 0x00011c00ff647b82 */ /* 0x009e240000000a00 */
        /* <DEDUP_REMOVED lines=20> */
.L_x_6076:
        /* <DEDUP_REMOVED lines=13> */
.L_x_6072:
        /* <DEDUP_REMOVED lines=29> */
.L_x_6078:
        /* <DEDUP_REMOVED lines=17> */
.L_x_6077:
        /* <DEDUP_REMOVED lines=21> */
.L_x_6079:
        /* <DEDUP_REMOVED lines=12> */
.L_x_6075:
        /* <DEDUP_REMOVED lines=10> */
.L_x_6071:
[----:B------:R-:W-:Y:S05]  /*7190*/  BSYNC.RECONVERGENT B1 ;  /* 0x0000000000017941 */ /* 0x000fea0003800200 */
.L_x_6070:
        /* <DEDUP_REMOVED lines=35> */
.L_x_6084:
        /* <DEDUP_REMOVED lines=8> */
[C---:B0--34-:R-:W-:Y:S01]  /*7450*/  FFMA.FTZ R100, R3.reuse, R95, R60 ;  /* 0x0000005f03647223 */ /* 0x059fe2000001003c */
        /* <DEDUP_REMOVED lines=8> */
.L_x_6083:
        /* <DEDUP_REMOVED lines=21> */
.L_x_6086:
        /* <DEDUP_REMOVED lines=13> */
.L_x_6082:
        /* <DEDUP_REMOVED lines=29> */
.L_x_6088:
        /* <DEDUP_REMOVED lines=17> */
.L_x_6087:
        /* <DEDUP_REMOVED lines=21> */
.L_x_6089:
        /* <DEDUP_REMOVED lines=12> */
.L_x_6085:
        /* <DEDUP_REMOVED lines=10> */
.L_x_6081:
[----:B------:R-:W-:Y:S05]  /*7c90*/  BSYNC.RECONVERGENT B1 ;  /* 0x0000000000017941 */ /* 0x000fea0003800200 */
.L_x_6080:
        /* <DEDUP_REMOVED lines=35> */
.L_x_6094:
        /* <DEDUP_REMOVED lines=17> */
.L_x_6093:
        /* <DEDUP_REMOVED lines=21> */
.L_x_6096:
        /* <DEDUP_REMOVED lines=13> */
.L_x_6092:
        /* <DEDUP_REMOVED lines=29> */
.L_x_6098:
        /* <DEDUP_REMOVED lines=17> */
.L_x_6097:
        /* <DEDUP_REMOVED lines=21> */
.L_x_6099:
        /* <DEDUP_REMOVED lines=12> */
.L_x_6095:
        /* <DEDUP_REMOVED lines=10> */
.L_x_6091:
[----:B------:R-:W-:Y:S05]  /*8790*/  BSYNC.RECONVERGENT B1 ;  /* 0x0000000000017941 */ /* 0x000fea0003800200 */
.L_x_6090:
        /* <DEDUP_REMOVED lines=35> */
.L_x_6104:
        /* <DEDUP_REMOVED lines=17> */
.L_x_6103:
        /* <DEDUP_REMOVED lines=21> */
.L_x_6106:
        /* <DEDUP_REMOVED lines=13> */
.L_x_6102:
        /* <DEDUP_REMOVED lines=29> */
.L_x_6108:
        /* <DEDUP_REMOVED lines=17> */
.L_x_6107:
        /* <DEDUP_REMOVED lines=21> */
.L_x_6109:
        /* <DEDUP_REMOVED lines=12> */
.L_x_6105:
        /* <DEDUP_REMOVED lines=10> */
.L_x_6101:
[----:B------:R-:W-:Y:S05]  /*9290*/  BSYNC.RECONVERGENT B1 ;  /* 0x0000000000017941 */ /* 0x000fea0003800200 */
.L_x_6100:
        /* <DEDUP_REMOVED lines=35> */
.L_x_6114:
        /* <DEDUP_REMOVED lines=17> */
.L_x_6113:
        /* <DEDUP_REMOVED lines=21> */
.L_x_6116:
        /* <DEDUP_REMOVED lines=13> */
.L_x_6112:
        /* <DEDUP_REMOVED lines=29> */
.L_x_6118:
        /* <DEDUP_REMOVED lines=17> */
.L_x_6117:
        /* <DEDUP_REMOVED lines=21> */
.L_x_6119:
        /* <DEDUP_REMOVED lines=12> */
.L_x_6115:
        /* <DEDUP_REMOVED lines=10> */
.L_x_6111:
[----:B------:R-:W-:Y:S05]  /*9d90*/  BSYNC.RECONVERGENT B1 ;  /* 0x0000000000017941 */ /* 0x000fea0003800200 */
.L_x_6110:
        /* <DEDUP_REMOVED lines=35> */
.L_x_6124:
        /* <DEDUP_REMOVED lines=8> */
[C---:B0--345:R-:W-:Y:S01]  /*a050*/  FFMA.FTZ R100, R3.reuse, R95, R76 ;  /* 0x0000005f03647223 */ /* 0x079fe2000001004c */
        /* <DEDUP_REMOVED lines=8> */
.L_x_6123:
        /* <DEDUP_REMOVED lines=21> */
.L_x_6126:
        /* <DEDUP_REMOVED lines=13> */
.L_x_6122:
        /* <DEDUP_REMOVED lines=29> */
.L_x_6128:
        /* <DEDUP_REMOVED lines=17> */
.L_x_6127:
        /* <DEDUP_REMOVED lines=21> */
.L_x_6129:
        /* <DEDUP_REMOVED lines=12> */
.L_x_6125:
        /* <DEDUP_REMOVED lines=10> */
.L_x_6121:
[----:B------:R-:W-:Y:S05]  /*a890*/  BSYNC.RECONVERGENT B1 ;  /* 0x0000000000017941 */ /* 0x000fea0003800200 */
.L_x_6120:
        /* <DEDUP_REMOVED lines=34> */
.L_x_6134:
        /* <DEDUP_REMOVED lines=17> */
.L_x_6133:
        /* <DEDUP_REMOVED lines=21> */
.L_x_6136:
        /* <DEDUP_REMOVED lines=13> */
.L_x_6132:
        /* <DEDUP_REMOVED lines=29> */
.L_x_6138:
        /* <DEDUP_REMOVED lines=17> */
.L_x_6137:
        /* <DEDUP_REMOVED lines=21> */
.L_x_6139:
        /* <DEDUP_REMOVED lines=12> */
.L_x_6135:
        /* <DEDUP_REMOVED lines=10> */
.L_x_6131:
[----:B------:R-:W-:Y:S05]  /*b380*/  BSYNC.RECONVERGENT B1 ;  /* 0x0000000000017941 */ /* 0x000fea0003800200 */
.L_x_6130:
        /* <DEDUP_REMOVED lines=34> */
.L_x_6144:
        /* <DEDUP_REMOVED lines=17> */
.L_x_6143:
        /* <DEDUP_REMOVED lines=21> */
.L_x_6146:
        /* <DEDUP_REMOVED lines=13> */
.L_x_6142:
        /* <DEDUP_REMOVED lines=29> */
.L_x_6148:
        /* <DEDUP_REMOVED lines=17> */
.L_x_6147:
        /* <DEDUP_REMOVED lines=21> */
.L_x_6149:
        /* <DEDUP_REMOVED lines=12> */
.L_x_6145:
        /* <DEDUP_REMOVED lines=9> */
.L_x_6141:
[----:B------:R-:W-:Y:S05]  /*be60*/  BSYNC.RECONVERGENT B1 ;  /* 0x0000000000017941 */ /* 0x000fea0003800200 */
.L_x_6140:
[----:B0-----:R-:W0:Y:S02]  /*be70*/  LDC.64 R2, c[0x0][0x380] ;  /* 0x0000e000ff027b82 */ /* 0x001e240000000a00 */
[----:B0-----:R-:W-:-:S04]  /*be80*/  LEA R169, R2, R169, 0x2 ;  /* 0x000000a902a97211 */ /* 0x001fc800078e10ff */
[----:B------:R-:W-:-:S13]  /*be90*/  ISETP.GE.AND P2, PT, R169, R3, PT ;  /* 0x00000003a900720c */ /* 0x000fda0003f46270 */
[----:B------:R-:W-:Y:S05]  /*bea0*/  @!P2 BRA `(.L_x_6150) ;  /* 0xffffff5800b4a947 */ /* 0x000fea000383ffff */
.L_x_6028:
[----:B------:R-:W-:Y:S05]  /*beb0*/  BSYNC B0 ;  /* 0x0000000000007941 */ /* 0x000fea0003800000 */
.L_x_6027:
[----:B0--34-:R-:W3:Y:S04]  /*bec0*/  LDL.LU R88, [R1+0x40] ;  /* 0x0000400001587983 */ /* 0x019ee80000300800 */
        /* <DEDUP_REMOVED lines=10> */
[----:B--2---:R-:W3:Y:S04]  /*bf70*/  LDL.LU R111, [R1+0x2c] ;  /* 0x00002c00016f7983 */ /* 0x004ee80000300800 */
[----:B------:R-:W2:Y:S04]  /*bf80*/  LDL.LU R104, [R1+0x10] ;  /* 0x0000100001687983 */ /* 0x000ea80000300800 */
[----:B------:R-:W2:Y:S04]  /*bf90*/  LDL.LU R105, [R1+0x14] ;  /* 0x0000140001697983 */ /* 0x000ea80000300800 */
[----:B------:R-:W2:Y:S04]  /*bfa0*/  LDL.LU R106, [R1+0x18] ;  /* 0x00001800016a7983 */ /* 0x000ea80000300800 */
[----:B------:R-:W2:Y:S04]  /*bfb0*/  LDL.LU R107, [R1+0x1c] ;  /* 0x00001c00016b7983 */ /* 0x000ea80000300800 */
[----:B------:R-:W2:Y:S04]  /*bfc0*/  LDL.LU R100, [R1] ;  /* 0x0000000001647983 */ /* 0x000ea80000300800 */
[----:B------:R-:W2:Y:S04]  /*bfd0*/  LDL.LU R101, [R1+0x4] ;  /* 0x0000040001657983 */ /* 0x000ea80000300800 */
[----:B------:R-:W2:Y:S04]  /*bfe0*/  LDL.LU R102, [R1+0x8] ;  /* 0x0000080001667983 */ /* 0x000ea80000300800 */
[----:B------:R-:W2:Y:S01]  /*bff0*/  LDL.LU R103, [R1+0xc] ;  /* 0x00000c0001677983 */ /* 0x000ea20000300800 */
[----:B------:R-:W-:Y:S01]  /*c000*/  MOV R3, 0x400 ;  /* 0x0000040000037802 */ /* 0x000fe20000000f00 */
[----:B-----5:R-:W0:Y:S01]  /*c010*/  S2R R0, SR_TID.X ;  /* 0x0000000000007919 */ /* 0x020e220000002100 */
        /* <DEDUP_REMOVED lines=15> */
[----:B---3--:R-:W-:Y:S04]  /*c110*/  STS.128 [R2+0x400], R108 ;  /* 0x0004006c02007388 */ /* 0x008fe80000000c00 */
[----:B------:R-:W-:Y:S04]  /*c120*/  STS.128 [R2], R88 ;  /* 0x0000005802007388 */ /* 0x000fe80000000c00 */
[----:B----4-:R-:W-:Y:S04]  /*c130*/  STS.128 [R2+0x200], R92 ;  /* 0x0002005c02007388 */ /* 0x010fe80000000c00 */
[----:B--2---:R-:W-:Y:S04]  /*c140*/  STS.128 [R2+0x600], R104 ;  /* 0x0006006802007388 */ /* 0x004fe80000000c00 */
[----:B------:R1:W-:Y:S01]  /*c150*/  STS.128 [R2+0x800], R100 ;  /* 0x0008006402007388 */ /* 0x0003e20000000c00 */
[----:B------:R-:W2:Y:S01]  /*c160*/  LDCU.128 UR20, c[0x0][0x450] ;  /* 0x00008a00ff1477ac */ /* 0x000ea20008000c00 */
[----:B------:R-:W-:Y:S06]  /*c170*/  BAR.SYNC.DEFER_BLOCKING 0x0 ;  /* 0x0000000000007b1d */ /* 0x000fec0000010000 */
        /* <DEDUP_REMOVED lines=41> */
[----:B------:R-:W1:Y:S01]  /*c410*/  S2UR UR4, SR_CTAID.X ;  /* 0x00000000000479c3 */ /* 0x000e620000002500 */
[----:B------:R-:W-:Y:S01]  /*c420*/  BSSY.RECONVERGENT B0, `(.L_x_6151) ;  /* 0x0000101000007945 */ /* 0x000fe20003800200 */
[----:B------:R-:W0:Y:S01]  /*c430*/  LDS R4, [R3] ;  /* 0x0000000003047984 */ /* 0x000e220000000800 */
[----:B------:R-:W-:-:S03]  /*c440*/  ISETP.GE.U32.AND P4, PT, R252, 0x80, PT ;  /* 0x00000080fc00780c */ /* 0x000fc60003f86070 */
        /* <DEDUP_REMOVED lines=230> */
[----:B------:R-:W-:Y:S01]  /*d2b0*/  ISETP.GE.U32.AND P3, PT, R252, 0x180, PT ;  /* 0x00000180fc00780c */ /* 0x000fe20003f66070 */
        /* <DEDUP_REMOVED lines=23> */
.L_x_6152:
[----:B------:R-:W-:Y:S05]  /*d430*/  BSYNC.RECONVERGENT B0 ;  /* 0x0000000000007941 */ /* 0x000fea0003800200 */
.L_x_6151:
        /* <DEDUP_REMOVED lines=22> */
.L_x_6154:
[----:B------:R-:W-:Y:S05]  /*d5a0*/  BSYNC.RECONVERGENT B0 ;  /* 0x0000000000007941 */ /* 0x000fea0003800200 */
.L_x_6153:
        /* <DEDUP_REMOVED lines=22> */
.L_x_6156:
[----:B------:R-:W-:Y:S05]  /*d710*/  BSYNC.RECONVERGENT B0 ;  /* 0x0000000000007941 */ /* 0x000fea0003800200 */
.L_x_6155:
        /* <DEDUP_REMOVED lines=167> */
.L_x_6158:
[----:B------:R-:W-:Y:S05]  /*e190*/  BSYNC.RECONVERGENT B0 ;  /* 0x0000000000007941 */ /* 0x000fea0003800200 */
.L_x_6157:
        /* <DEDUP_REMOVED lines=22> */
.L_x_6160:
[----:B------:R-:W-:Y:S05]  /*e300*/  BSYNC.RECONVERGENT B0 ;  /* 0x0000000000007941 */ /* 0x000fea0003800200 */
.L_x_6159:
        /* <DEDUP_REMOVED lines=22> */
.L_x_6162:
[----:B------:R-:W-:Y:S05]  /*e470*/  BSYNC.RECONVERGENT B0 ;  /* 0x0000000000007941 */ /* 0x000fea0003800200 */
.L_x_6161:
        /* <DEDUP_REMOVED lines=22> */
.L_x_6164:
[----:B------:R-:W-:Y:S05]  /*e5e0*/  BSYNC.RECONVERGENT B0 ;  /* 0x0000000000007941 */ /* 0x000fea0003800200 */
.L_x_6163:
        /* <DEDUP_REMOVED lines=22> */
.L_x_6166:
[----:B------:R-:W-:Y:S05]  /*e750*/  BSYNC.RECONVERGENT B0 ;  /* 0x0000000000007941 */ /* 0x000fea0003800200 */
.L_x_6165:
        /* <DEDUP_REMOVED lines=22> */
.L_x_6168:
[----:B------:R-:W-:Y:S05]  /*e8c0*/  BSYNC.RECONVERGENT B0 ;  /* 0x0000000000007941 */ /* 0x000fea0003800200 */
.L_x_6167:
        /* <DEDUP_REMOVED lines=9> */
.L_x_6049:
[----:B------:R-:W-:Y:S01]  /*e960*/  HFMA2 R102, -RZ, RZ, 0, 5.9604644775390625e-08 ;  /* 0x00000001ff667431 */ /* 0x000fe200000001ff */
[----:B------:R-:W-:Y:S01]  /*e970*/  BSSY B1, `(.L_x_6169) ;  /* 0x0000006000017945 */ /* 0x000fe20003800000 */
[----:B------:R-:W-:Y:S02]  /*e980*/  MOV R101, 0x1f ;  /* 0x0000001f00657802 */ /* 0x000fe40000000f00 */
[----:B------:R-:W-:-:S07]  /*e990*/  MOV R100, 0xffffffff ;  /* 0xffffffff00647802 */ /* 0x000fce0000000f00 */
[----:B012345:R-:W-:Y:S05]  /*e9a0*/  WARPSYNC.COLLECTIVE R100, `(.L_x_6170) ;  /* 0x0000000064087348 */ /* 0x03ffea0003c00000 */
[----:B------:R0:W0:Y:S02]  /*e9b0*/  SHFL.BFLY P5, R105, R99, R102, R101 ;  /* 0x0c00006663697389 */ /* 0x00002400000a0065 */
[----:B012345:R-:W-:Y:S05]  /*e9c0*/  ENDCOLLECTIVE ;  /* 0x000000000000791b */ /* 0x03ffea0003800000 */
.L_x_6170:
[----:B------:R-:W-:Y:S05]  /*e9d0*/  BSYNC B1 ;  /* 0x0000000000017941 */ /* 0x000fea0003800000 */
.L_x_6169:
        /* <DEDUP_REMOVED lines=9> */
.L_x_6171:
[----:B------:R-:W-:Y:S01]  /*ea70*/  HFMA2 R102, -RZ, RZ, 0, 1.1920928955078125e-07 ;  /* 0x00000002ff667431 */ /* 0x000fe200000001ff */
[----:B------:R-:W-:-:S05]  /*ea80*/  MOV R99, R105 ;  /* 0x0000006900637202 */ /* 0x000fca0000000f00 */
[----:B------:R-:W-:Y:S01]  /*ea90*/  FADD.FTZ R104, R99, R147 ;  /* 0x0000009363687221 */ /* 0x000fe20000010000 */
[----:B------:R-:W-:-:S07]  /*eaa0*/  MOV R99, R103 ;  /* 0x0000006700637202 */ /* 0x000fce0000000f00 */
[----:B------:R-:W-:Y:S05]  /*eab0*/  WARPSYNC.COLLECTIVE R100, `(.L_x_6172) ;  /* 0x0000000064087348 */ /* 0x000fea0003c00000 */
[----:B------:R0:W1:Y:S02]  /*eac0*/  SHFL.BFLY P5, R105, R99, R102, R101 ;  /* 0x0c00006663697389 */ /* 0x00006400000a0065 */
[----:B01----:R-:W-:Y:S05]  /*ead0*/  ENDCOLLECTIVE ;  /* 0x000000000000791b */ /* 0x003fea0003800000 */
.L_x_6172:
[----:B------:R-:W-:-:S05]  /*eae0*/  MOV R99, R105 ;  /* 0x0000006900637202 */ /* 0x000fca0000000f00 */
[----:B------:R-:W-:Y:S01]  /*eaf0*/  FADD.FTZ R103, R103, R99 ;  /* 0x0000006367677221 */ /* 0x000fe20000010000 */
[----:B------:R-:W-:-:S07]  /*eb00*/  MOV R99, R104 ;  /* 0x0000006800637202 */ /* 0x000fce0000000f00 */
[----:B------:R-:W-:Y:S05]  /*eb10*/  WARPSYNC.COLLECTIVE R100, `(.L_x_6173) ;  /* 0x0000000064087348 */ /* 0x000fea0003c00000 */
[----:B------:R0:W1:Y:S02]  /*eb20*/  SHFL.BFLY P5, R105, R99, R102, R101 ;  /* 0x0c00006663697389 */ /* 0x00006400000a0065 */
[----:B01----:R-:W-:Y:S05]  /*eb30*/  ENDCOLLECTIVE ;  /* 0x000000000000791b */ /* 0x003fea0003800000 */
.L_x_6173:
[----:B------:R-:W-:Y:S01]  /*eb40*/  HFMA2 R102, -RZ, RZ, 0, 2.384185791015625e-07 ;  /* 0x00000004ff667431 */ /* 0x000fe200000001ff */
[----:B------:R-:W-:-:S05]  /*eb50*/  MOV R99, R105 ;  /* 0x0000006900637202 */ /* 0x000fca0000000f00 */
[----:B------:R-:W-:Y:S01]  /*eb60*/  FADD.FTZ R104, R104, R99 ;  /* 0x0000006368687221 */ /* 0x000fe20000010000 */
[----:B------:R-:W-:-:S07]  /*eb70*/  MOV R99, R103 ;  /* 0x0000006700637202 */ /* 0x000fce0000000f00 */
[----:B------:R-:W-:Y:S05]  /*eb80*/  WARPSYNC.COLLECTIVE R100, `(.L_x_6174) ;  /* 0x0000000064087348 */ /* 0x000fea0003c00000 */
[----:B------:R0:W1:Y:S02]  /*eb90*/  SHFL.BFLY P5, R105, R99, R102, R101 ;  /* 0x0c00006663697389 */ /* 0x00006400000a0065 */
[----:B01----:R-:W-:Y:S05]  /*eba0*/  ENDCOLLECTIVE ;  /* 0x000000000000791b */ /* 0x003fea0003800000 */
.L_x_6174:
[----:B------:R-:W-:-:S05]  /*ebb0*/  MOV R99, R105 ;  /* 0x0000006900637202 */ /* 0x000fca0000000f00 */
[----:B------:R-:W-:Y:S01]  /*ebc0*/  FADD.FTZ R103, R103, R99 ;  /* 0x0000006367677221 */ /* 0x000fe20000010000 */
[----:B------:R-:W-:-:S07]  /*ebd0*/  MOV R99, R104 ;  /* 0x0000006800637202 */ /* 0x000fce0000000f00 */
[----:B------:R-:W-:Y:S05]  /*ebe0*/  WARPSYNC.COLLECTIVE R100, `(.L_x_6175) ;  /* 0x0000000064087348 */ /* 0x000fea0003c00000 */
[----:B------:R0:W1:Y:S02]  /*ebf0*/  SHFL.BFLY P5, R105, R99, R102, R101 ;  /* 0x0c00006663697389 */ /* 0x00006400000a0065 */
[----:B01----:R-:W-:Y:S05]  /*ec00*/  ENDCOLLECTIVE ;  /* 0x000000000000791b */ /* 0x003fea0003800000 */
.L_x_6175:
[----:B------:R-:W-:Y:S01]  /*ec10*/  HFMA2 R102, -RZ, RZ, 0, 4.76837158203125e-07 ;  /* 0x00000008ff667431 */ /* 0x000fe200000001ff */
[----:B------:R-:W-:-:S05]  /*ec20*/  MOV R99, R105 ;  /* 0x0000006900637202 */ /* 0x000fca0000000f00 */
[----:B------:R-:W-:Y:S01]  /*ec30*/  FADD.FTZ R104, R104, R99 ;  /* 0x0000006368687221 */ /* 0x000fe20000010000 */
[----:B------:R-:W-:-:S07]  /*ec40*/  MOV R99, R103 ;  /* 0x0000006700637202 */ /* 0x000fce0000000f00 */
[----:B------:R-:W-:Y:S05]  /*ec50*/  WARPSYNC.COLLECTIVE R100, `(.L_x_6176) ;  /* 0x0000000064087348 */ /* 0x000fea0003c00000 */
[----:B------:R0:W1:Y:S02]  /*ec60*/  SHFL.BFLY P5, R105, R99, R102, R101 ;  /* 0x0c00006663697389 */ /* 0x00006400000a0065 */
[----:B01----:R-:W-:Y:S05]  /*ec70*/  ENDCOLLECTIVE ;  /* 0x000000000000791b */ /* 0x003fea0003800000 */
.L_x_6176:
[----:B------:R-:W-:-:S05]  /*ec80*/  MOV R99, R105 ;  /* 0x0000006900637202 */ /* 0x000fca0000000f00 */
[----:B------:R-:W-:Y:S01]  /*ec90*/  FADD.FTZ R103, R103, R99 ;  /* 0x0000006367677221 */ /* 0x000fe20000010000 */
[----:B------:R-:W-:-:S07]  /*eca0*/  MOV R99, R104 ;  /* 0x0000006800637202 */ /* 0x000fce0000000f00 */
[----:B------:R-:W-:Y:S05]  /*ecb0*/  WARPSYNC.COLLECTIVE R100, `(.L_x_6177) ;  /* 0x0000000064087348 */ /* 0x000fea0003c00000 */
[----:B------:R0:W1:Y:S02]  /*ecc0*/  SHFL.BFLY P5, R105, R99, R102, R101 ;  /* 0x0c00006663697389 */ /* 0x00006400000a0065 */
[----:B01----:R-:W-:Y:S05]  /*ecd0*/  ENDCOLLECTIVE ;  /* 0x000000000000791b */ /* 0x003fea0003800000 */
.L_x_6177:
[----:B------:R-:W-:Y:S01]  /*ece0*/  HFMA2 R102, -RZ, RZ, 0, 9.5367431640625e-07 ;  /* 0x00000010ff667431 */ /* 0x000fe200000001ff */
[----:B------:R-:W-:-:S05]  /*ecf0*/  MOV R99, R105 ;  /* 0x0000006900637202 */ /* 0x000fca0000000f00 */
[----:B------:R-:W-:Y:S01]  /*ed00*/  FADD.FTZ R104, R104, R99 ;  /* 0x0000006368687221 */ /* 0x000fe20000010000 */
[----:B------:R-:W-:-:S07]  /*ed10*/  MOV R99, R103 ;  /* 0x0000006700637202 */ /* 0x000fce0000000f00 */
[----:B------:R-:W-:Y:S05]  /*ed20*/  WARPSYNC.COLLECTIVE R100, `(.L_x_6178) ;  /* 0x0000000064087348 */ /* 0x000fea0003c00000 */
[----:B------:R0:W1:Y:S02]  /*ed30*/  SHFL.BFLY P5, R105, R99, R102, R101 ;  /* 0x0c00006663697389 */ /* 0x00006400000a0065 */
[----:B01----:R-:W-:Y:S05]  /*ed40*/  ENDCOLLECTIVE ;  /* 0x000000000000791b */ /* 0x003fea0003800000 */
.L_x_6178:
[----:B------:R-:W-:Y:S02]  /*ed50*/  MOV R99, R104 ;  /* 0x0000006800637202 */ /* 0x000fe40000000f00 */
[----:B------:R-:W-:-:S07]  /*ed60*/  MOV R106, R105 ;  /* 0x00000069006a7202 */ /* 0x000fce0000000f00 */
[----:B------:R-:W-:Y:S05]  /*ed70*/  WARPSYNC.COLLECTIVE R100, `(.L_x_6179) ;  /* 0x0000000064087348 */ /* 0x000fea0003c00000 */
[----:B------:R0:W1:Y:S02]  /*ed80*/  SHFL.BFLY P5, R105, R99, R102, R101 ;  /* 0x0c00006663697389 */ /* 0x00006400000a0065 */
[----:B01----:R-:W-:Y:S05]  /*ed90*/  ENDCOLLECTIVE ;  /* 0x000000000000791b */ /* 0x003fea0003800000 */
.L_x_6179:
[----:B------:R-:W-:Y:S01]  /*eda0*/  MOV R99, R105 ;  /* 0x0000006900637202 */ /* 0x000fe20000000f00 */
[----:B------:R-:W-:Y:S06]  /*edb0*/  BRA `(.L_x_6180) ;  /* 0xffffff6000a47947 */ /* 0x000fec000383ffff */
.L_x_6181:
        /* <DEDUP_REMOVED lines=12> */
.L_x_7174:


//--------------------- .text._ZN10layer_norm31ln_parallel_residual_bwd_kernelINS_13Kernel_traitsIfffffjLj1280ELj1ELj4ELj1ELj16ENS_18Kernel_traits_baseILj1280EfffffjLj128EEEEELb0ELb0ELb1EEEvNS_9BwdParamsE --------------------------
	.section	.text._ZN10layer_norm31ln_parallel_residual_bwd_kernelINS_13Kernel_traitsIfffffjLj1280ELj1ELj4ELj1ELj16ENS_18Kernel_traits_baseILj1280EfffffjLj128EEEEELb0ELb0ELb1EEEvNS_9BwdParamsE,"ax",@progbits
	.align	128
        .global         _ZN10layer_norm31ln_parallel_residual_bwd_kernelINS_13Kernel_traitsIfffffjLj1280ELj1ELj4ELj1ELj16ENS_18Kernel_traits_baseILj1280EfffffjLj128EEEEELb0ELb0ELb1EEEvNS_9BwdParamsE
        .type           _ZN10layer_norm31ln_parallel_residual_bwd_kernelINS_13Kernel_traitsIfffffjLj1280ELj1ELj4ELj1ELj16ENS_18Kernel_traits_baseILj1280EfffffjLj128EEEEELb0ELb0ELb1EEEvNS_9BwdParamsE,@function
        .size           _ZN10layer_norm31ln_parallel_residual_bwd_kernelINS_13Kernel_traitsIfffffjLj1280ELj1ELj4ELj1ELj16ENS_18Kernel_traits_baseILj1280EfffffjLj128EEEEELb0ELb0ELb1EEEvNS_9BwdParamsE,(.L_x_7175 - _ZN10layer_norm31ln_parallel_residual_bwd_kernelINS_13Kernel_traitsIfffffjLj1280ELj1ELj4ELj1ELj16ENS_18Kernel_traits_baseILj1280EfffffjLj128EEEEELb0ELb0ELb1EEEvNS_9BwdParamsE)
        .other          _ZN10layer_norm31ln_parallel_residual_bwd_kernelINS_13Kernel_traitsIfffffjLj1280ELj1ELj4ELj1ELj16ENS_18Kernel_traits_baseILj1280EfffffjLj128EEEEELb0ELb0ELb1EEEvNS_9BwdParamsE,@"STO_CUDA_ENTRY STV_DEFAULT"
_ZN10layer_norm31ln_parallel_residual_bwd_kernelINS_13Kernel_traitsIfffffjLj1280ELj1ELj4ELj1ELj16ENS_18Kernel_traits_baseILj1280EfffffjLj128EEEEELb0ELb0ELb1EEEvNS_9BwdParamsE:
.text._ZN10layer_norm31ln_parallel_residual_bwd_kernelINS_13Kernel_traitsIfffffjLj1280ELj1ELj4ELj1ELj16ENS_18Kernel_traits_baseILj1280EfffffjLj128EEEEELb0ELb0ELb1EEEvNS_9BwdParamsE:
        /* <DEDUP_REMOVED lines=278> */
[----:B0-----:R-:W-:-:S07]  /*1160*/  CS2R R240, SRZ ;  /* 0x0000000000f07805 */ /* 0x001fce000001ff00 */
.L_x_6266:
[----:B0-----:R-:W0:Y:S01]  /*1170*/  S2R R4, SR_TID.X ;  /* 0x0000000000047919 */ /* 0x001e220000002100 */
        /* <DEDUP_REMOVED lines=8> */
[----:B------:R3:W-:Y:S01]  /*1200*/  STL [R1+0x254], R122 ;  /* 0x0002547a01007387 */ /* 0x0007e20000100800 */
[----:B------:R-:W4:Y:S03]  /*1210*/  LDC.64 R8, c[0x0][0x3c8] ;  /* 0x0000f200ff087b82 */ /* 0x000f260000000a00 */
[----:B------:R0:W-:Y:S04]  /*1220*/  STL [R1+0x250], R121 ;  /* 0x0002507901007387 */ /* 0x0001e80000100800 */
[----:B------:R4:W-:Y:S01]  /*1230*/  STL [R1+0x24c], R120 ;  /* 0x00024c7801007387 */ /* 0x0009e20000100800 */
[----:B-1----:R-:W-:Y:S01]  /*1240*/  IMAD.WIDE R2, R16, 0x4, R2 ;  /* 0x0000000410027825 */ /* 0x002fe200078e0202 */
[----:B---3--:R-:W1:Y:S02]  /*1250*/  LDC.64 R122, c[0x0][0x428] ;  /* 0x00010a00ff7a7b82 */ /* 0x008e640000000a00 */
[----:B------:R-:W3:Y:S01]  /*1260*/  LDL.LU R18, [R1+0x94] ;  /* 0x0000940001127983 */ /* 0x000ee20000300800 */
[----:B0-----:R-:W-:-:S03]  /*1270*/  LOP3.LUT R4, R4, 0x1f, RZ, 0xc0, !PT ;  /* 0x0000001f04047812 */ /* 0x001fc600078ec0ff */
[----:B------:R4:W3:Y:S02]  /*1280*/  LDG.E R17, desc[UR10][R2.64] ;  /* 0x0000000a02117981 */ /* 0x0008e4000c1e1900 */
[----:B------:R-:W0:Y:S01]  /*1290*/  LDC.64 R124, c[0x0][0x430] ;  /* 0x00010c00ff7c7b82 */ /* 0x000e220000000a00 */
[----:B------:R-:W-:Y:S01]  /*12a0*/  LEA.HI.SX32 R14, R14, R4, 0x1e ;  /* 0x000000040e0e7211 */ /* 0x000fe200078ff2ff */
[----:B------:R-:W3:Y:S04]  /*12b0*/  LDL.LU R121, [R1+0xc] ;  /* 0x00000c0001797983 */ /* 0x000ee80000300800 */
[----:B--2---:R-:W-:Y:S01]  /*12c0*/  IMAD.WIDE.U32 R4, R14, 0x10, R196 ;  /* 0x000000100e047825 */ /* 0x004fe200078e00c4 */
[----:B------:R-:W2:Y:S03]  /*12d0*/  LDL.LU R19, [R1+0x98] ;  /* 0x0000980001137983 */ /* 0x000ea60000300800 */
[----:B----4-:R-:W-:Y:S01]  /*12e0*/  IMAD.WIDE R2, R16, 0x4, R8 ;  /* 0x0000000410027825 */ /* 0x010fe200078e0208 */
[----:B------:R-:W4:Y:S03]  /*12f0*/  LDL.LU R183, [R1+0x10] ;  /* 0x0000100001b77983 */ /* 0x000f260000300800 */
[C---:B-1----:R-:W-:Y:S01]  /*1300*/  IMAD.WIDE.U32 R168, R14.reuse, 0x10, R122 ;  /* 0x000000100ea87825 */ /* 0x042fe200078e007a */
[----:B------:R-:W2:Y:S04]  /*1310*/  LDG.E.128 R4, desc[UR10][R4.64] ;  /* 0x0000000a04047981 */ /* 0x000ea8000c1e1d00 */
[----:B------:R-:W4:Y:S04]  /*1320*/  LDG.E R15, desc[UR10][R2.64] ;  /* 0x0000000a020f7981 */ /* 0x000f28000c1e1900 */
[----:B------:R-:W4:Y:S04]  /*1330*/  LDG.E.128 R168, desc[UR10][R168.64] ;  /* 0x0000000aa8a87981 */ /* 0x000f28000c1e1d00 */
[----:B------:R-:W4:Y:S01]  /*1340*/  LDL.LU R120, [R1+0x9c] ;  /* 0x00009c0001787983 */ /* 0x000f220000300800 */
[----:B0-----:R-:W-:-:S03]  /*1350*/  IMAD.WIDE.U32 R164, R14, 0x10, R124 ;  /* 0x000000100ea47825 */ /* 0x001fc600078e007c */
[----:B------:R-:W4:Y:S04]  /*1360*/  LDL.LU R172, [R1+0x14] ;  /* 0x0000140001ac7983 */ /* 0x000f280000300800 */
[----:B------:R-:W4:Y:S04]  /*1370*/  LDL.LU R174, [R1+0xa0] ;  /* 0x0000a00001ae7983 */ /* 0x000f280000300800 */
[----:B------:R-:W4:Y:S01]  /*1380*/  LDG.E.128 R164, desc[UR10][R164.64] ;  /* 0x0000000aa4a47981 */ /* 0x000f22000c1e1d00 */
[----:B------:R-:W-:-:S03]  /*1390*/  ISETP.NE.AND P2, PT, RZ, UR12, PT ;  /* 0x0000000cff007c0c */ /* 0x000fc6000bf45270 */
[----:B------:R-:W4:Y:S04]  /*13a0*/  LDL.LU R182, [R1+0x18] ;  /* 0x0000180001b67983 */ /* 0x000f280000300800 */
[----:B------:R-:W4:Y:S04]  /*13b0*/  LDL.LU R181, [R1+0xb4] ;  /* 0x0000b40001b57983 */ /* 0x000f280000300800 */
[----:B------:R-:W4:Y:S01]  /*13c0*/  LDL.LU R2, [R1+0xa4] ;  /* 0x0000a40001027983 */ /* 0x000f220000300800 */
[----:B------:R-:W-:-:S05]  /*13d0*/  IADD3 R13, PT, PT, R14, 0x20, RZ ;  /* 0x000000200e0d7810 */ /* 0x000fca0007ffe0ff */
[----:B------:R-:W-:-:S04]  /*13e0*/  IMAD.WIDE.U32 R176, R13, 0x10, R196 ;  /* 0x000000100db07825 */ /* 0x000fc800078e00c4 */
[----:B------:R-:W-:Y:S02]  /*13f0*/  IMAD.WIDE.U32 R192, R13, 0x10, R122 ;  /* 0x000000100dc07825 */ /* 0x000fe400078e007a */
[----:B------:R-:W4:Y:S04]  /*1400*/  LDG.E.128 R176, desc[UR10][R176.64] ;  /* 0x0000000ab0b07981 */ /* 0x000f28000c1e1d00 */
[----:B------:R-:W4:Y:S01]  /*1410*/  LDG.E.128 R192, desc[UR10][R192.64] ;  /* 0x0000000ac0c07981 */ /* 0x000f22000c1e1d00 */
[----:B---3--:R-:W-:-:S05]  /*1420*/  FSEL R17, R17, RZ, !P2 ;  /* 0x000000ff11117208 */ /* 0x008fca0005000000 */
[C---:B--2---:R-:W-:Y:S01]  /*1430*/  FADD.FTZ R0, -R17.reuse, R4 ;  /* 0x0000000411007221 */ /* 0x044fe20000010100 */
[----:B------:R-:W-:-:S03]  /*1440*/  FADD.FTZ R9, -R17, R5 ;  /* 0x0000000511097221 */ /* 0x000fc60000010100 */
[----:B----4-:R-:W-:Y:S01]  /*1450*/  FMUL.FTZ R0, R15, R0 ;  /* 0x000000000f007220 */ /* 0x010fe20000410000 */
[----:B------:R-:W-:-:S03]  /*1460*/  FADD.FTZ R18, R168, R18 ;  /* 0x00000012a8127221 */ /* 0x000fc60000010000 */
[----:B------:R-:W-:Y:S02]  /*1470*/  FFMA.FTZ R121, R168, R0, R121 ;  /* 0x00000000a8797223 */ /* 0x000fe40000010079 */
[----:B------:R0:W-:Y:S01]  /*1480*/  STL [R1+0x94], R18 ;  /* 0x0000941201007387 */ /* 0x0001e20000100800 */
[----:B------:R-:W-:-:S03]  /*1490*/  FMUL.FTZ R9, R15, R9 ;  /* 0x000000090f097220 */ /* 0x000fc60000410000 */
[----:B------:R-:W2:Y:S01]  /*14a0*/  LDL.LU R180, [R1+0xb8] ;  /* 0x0000b80001b47983 */ /* 0x000ea20000300800 */
[----:B------:R-:W-:-:S03]  /*14b0*/  FADD.FTZ R19, R169, R19 ;  /* 0x00000013a9137221 */ /* 0x000fc60000010000 */
[----:B------:R-:W3:Y:S01]  /*14c0*/  LDL.LU R175, [R1+0xa8] ;  /* 0x0000a80001af7983 */ /* 0x000ee20000300800 */
[----:B------:R-:W-:Y:S01]  /*14d0*/  FADD.FTZ R120, R170, R120 ;  /* 0x00000078aa787221 */ /* 0x000fe20000010000 */
[----:B------:R-:W-:Y:S02]  /*14e0*/  FFMA.FTZ R183, R169, R9, R183 ;  /* 0x00000009a9b77223 */ /* 0x000fe400000100b7 */
[----:B------:R-:W4:Y:S04]  /*14f0*/  LDL.LU R173, [R1+0xbc] ;  /* 0x0000bc0001ad7983 */ /* 0x000f280000300800 */
[----:B0-----:R-:W4:Y:S04]  /*1500*/  LDL.LU R18, [R1+0xac] ;  /* 0x0000ac0001127983 */ /* 0x001f280000300800 */
[----:B------:R0:W-:Y:S04]  /*1510*/  STL [R1+0xc], R121 ;  /* 0x00000c7901007387 */ /* 0x0001e80000100800 */
[----:B0-----:R-:W4:Y:S04]  /*1520*/  LDL.LU R121, [R1+0xc0] ;  /* 0x0000c00001797983 */ /* 0x001f280000300800 */
[----:B------:R0:W-:Y:S04]  /*1530*/  STL [R1+0x98], R19 ;  /* 0x0000981301007387 */ /* 0x0001e80000100800 */
[----:B0-----:R-:W4:Y:S04]  /*1540*/  LDL.LU R19, [R1+0xb0] ;  /* 0x0000b00001137983 */ /* 0x001f280000300800 */
[----:B------:R0:W-:Y:S04]  /*1550*/  STL [R1+0x9c], R120 ;  /* 0x00009c7801007387 */ /* 0x0001e80000100800 */
[----:B------:R-:W-:Y:S04]  /*1560*/  STL [R1+0x10], R183 ;  /* 0x000010b701007387 */ /* 0x000fe80000100800 */
[----:B0-----:R-:W4:Y:S01]  /*1570*/  LDL.LU R120, [R1+0xc4] ;  /* 0x0000c40001787983 */ /* 0x001f220000300800 */
[C---:B------:R-:W-:Y:S01]  /*1580*/  FADD.FTZ R6, -R17.reuse, R6 ;  /* 0x0000000611067221 */ /* 0x040fe20000010100 */
[----:B------:R-:W-:-:S03]  /*1590*/  FADD.FTZ R5, -R17, R7 ;  /* 0x0000000711057221 */ /* 0x000fc60000010100 */
[----:B------:R-:W-:Y:S01]  /*15a0*/  FMUL.FTZ R6, R15, R6 ;  /* 0x000000060f067220 */ /* 0x000fe20000410000 */
[----:B------:R-:W-:-:S03]  /*15b0*/  FADD.FTZ R174, R171, R174 ;  /* 0x000000aeabae7221 */ /* 0x000fc60000010000 */
[----:B------:R-:W-:Y:S01]  /*15c0*/  FFMA.FTZ R172, R170, R6, R172 ;  /* 0x00000006aaac7223 */ /* 0x000fe200000100ac */
[----:B------:R-:W-:-:S04]  /*15d0*/  IMAD.WIDE.U32 R188, R13, 0x10, R124 ;  /* 0x000000100dbc7825 */ /* 0x000fc800078e007c */
[----:B------:R-:W-:Y:S01]  /*15e0*/  FMUL.FTZ R5, R15, R5 ;  /* 0x000000050f057220 */ /* 0x000fe20000410000 */
[----:B-----5:R-:W-:Y:S01]  /*15f0*/  FMUL.FTZ R4, R234, R166 ;  /* 0x000000a6ea047220 */ /* 0x020fe20000410000 */
[----:B------:R0:W-:Y:S02]  /*1600*/  STL [R1+0x14], R172 ;  /* 0x000014ac01007387 */ /* 0x0001e40000100800 */
[----:B------:R-:W-:Y:S01]  /*1610*/  FFMA.FTZ R182, R171, R5, R182 ;  /* 0x00000005abb67223 */ /* 0x000fe200000100b6 */
[----:B------:R-:W-:Y:S01]  /*1620*/  FFMA.FTZ R4, R238, R170, R4 ;  /* 0x000000aaee047223 */ /* 0x000fe20000010004 */
[----:B------:R-:W4:Y:S04]  /*1630*/  LDG.E.128 R188, desc[UR10][R188.64] ;  /* 0x0000000abcbc7981 */ /* 0x000f28000c1e1d00 */
[----:B0-----:R-:W4:Y:S04]  /*1640*/  LDL.LU R172, [R1+0x1c] ;  /* 0x00001c0001ac7983 */ /* 0x001f280000300800 */
[----:B------:R0:W-:Y:S04]  /*1650*/  STL [R1+0xa0], R174 ;  /* 0x0000a0ae01007387 */ /* 0x0001e80000100800 */
[----:B0-----:R-:W4:Y:S04]  /*1660*/  LDL.LU R174, [R1+0xe4] ;  /* 0x0000e40001ae7983 */ /* 0x001f280000300800 */
[----:B------:R-:W4:Y:S04]  /*1670*/  LDL.LU R170, [R1+0xd4] ;  /* 0x0000d40001aa7983 */ /* 0x000f280000300800 */
[----:B------:R0:W-:Y:S04]  /*1680*/  STL [R1+0x18], R182 ;  /* 0x000018b601007387 */ /* 0x0001e80000100800 */
[----:B------:R-:W4:Y:S04]  /*1690*/  LDL.LU R184, [R1+0xc8] ;  /* 0x0000c80001b87983 */ /* 0x000f280000300800 */
[----:B------:R-:W4:Y:S01]  /*16a0*/  LDL.LU R183, [R1+0x20] ;  /* 0x0000200001b77983 */ /* 0x000f220000300800 */
[C---:B------:R-:W-:Y:S01]  /*16b0*/  FADD.FTZ R181, R164.reuse, R181 ;  /* 0x000000b5a4b57221 */ /* 0x040fe20000010000 */
[----:B------:R-:W-:-:S04]  /*16c0*/  FFMA.FTZ R2, R164, R0, R2 ;  /* 0x00000000a4027223 */ /* 0x000fc80000010002 */
[----:B------:R1:W-:Y:S04]  /*16d0*/  STL [R1+0xb4], R181 ;  /* 0x0000b4b501007387 */ /* 0x0003e80000100800 */
[----:B------:R-:W-:Y:S01]  /*16e0*/  STL [R1+0xa4], R2 ;  /* 0x0000a40201007387 */ /* 0x000fe20000100800 */
[C---:B--2---:R-:W-:Y:S01]  /*16f0*/  FADD.FTZ R180, R165.reuse, R180 ;  /* 0x000000b4a5b47221 */ /* 0x044fe20000010000 */
[----:B---3--:R-:W-:-:S04]  /*1700*/  FFMA.FTZ R175, R165, R9, R175 ;  /* 0x00000009a5af7223 */ /* 0x008fc800000100af */
[----:B------:R2:W-:Y:S01]  /*1710*/  STL [R1+0xb8], R180 ;  /* 0x0000b8b401007387 */ /* 0x0005e20000100800 */
[----:B----4-:R-:W-:-:S03]  /*1720*/  FADD.FTZ R173, R166, R173 ;  /* 0x000000ada6ad7221 */ /* 0x010fc60000010000 */
[----:B0-----:R-:W3:Y:S01]  /*1730*/  LDL.LU R182, [R1+0xe8] ;  /* 0x0000e80001b67983 */ /* 0x001ee20000300800 */
[----:B------:R-:W-:-:S03]  /*1740*/  FFMA.FTZ R18, R166, R6, R18 ;  /* 0x00000006a6127223 */ /* 0x000fc60000010012 */
[----:B------:R-:W-:Y:S04]  /*1750*/  STL [R1+0xa8], R175 ;  /* 0x0000a8af01007387 */ /* 0x000fe80000100800 */
[----:B-1----:R-:W4:Y:S04]  /*1760*/  LDL.LU R181, [R1+0xd8] ;  /* 0x0000d80001b57983 */ /* 0x002f280000300800 */
[----:B------:R-:W-:Y:S01]  /*1770*/  STL [R1+0xbc], R173 ;  /* 0x0000bcad01007387 */ /* 0x000fe20000100800 */
[----:B------:R-:W-:-:S03]  /*1780*/  FADD.FTZ R121, R167, R121 ;  /* 0x00000079a7797221 */ /* 0x000fc60000010000 */
[----:B------:R0:W-:Y:S04]  /*1790*/  STL [R1+0xac], R18 ;  /* 0x0000ac1201007387 */ /* 0x0001e80000100800 */
[----:B--2---:R-:W2:Y:S01]  /*17a0*/  LDL.LU R180, [R1+0xcc] ;  /* 0x0000cc0001b47983 */ /* 0x004ea20000300800 */
[----:B0-----:R-:W-:-:S03]  /*17b0*/  FADD.FTZ R18, -R17, R176 ;  /* 0x000000b011127221 */ /* 0x001fc60000010100 */
[----:B------:R-:W2:Y:S01]  /*17c0*/  LDL.LU R176, [R1+0x24] ;  /* 0x0000240001b07983 */ /* 0x000ea20000300800 */
[----:B------:R-:W-:-:S03]  /*17d0*/  FFMA.FTZ R19, R167, R5, R19 ;  /* 0x00000005a7137223 */ /* 0x000fc60000010013 */
[----:B------:R0:W-:Y:S04]  /*17e0*/  STL [R1+0xc0], R121 ;  /* 0x0000c07901007387 */ /* 0x0001e80000100800 */
[----:B------:R-:W-:Y:S04]  /*17f0*/  STL [R1+0xb0], R19 ;  /* 0x0000b01301007387 */ /* 0x000fe80000100800 */
[----:B0-----:R-:W2:Y:S01]  /*1800*/  LDL.LU R121, [R1+0xec] ;  /* 0x0000ec0001797983 */ /* 0x001ea20000300800 */
[----:B------:R-:W-:-:S05]  /*1810*/  FADD.FTZ R120, R192, R120 ;  /* 0x00000078c0787221 */ /* 0x000fca0000010000 */
[----:B------:R0:W-:Y:S04]  /*1820*/  STL [R1+0xc4], R120 ;  /* 0x0000c47801007387 */ /* 0x0001e80000100800 */
[----:B0-----:R-:W2:Y:S01]  /*1830*/  LDL.LU R120, [R1+0xdc] ;  /* 0x0000dc0001787983 */ /* 0x001ea20000300800 */
[----:B------:R-:W-:Y:S01]  /*1840*/  FMUL.FTZ R18, R15, R18 ;  /* 0x000000120f127220 */ /* 0x000fe20000410000 */
[----:B------:R-:W-:Y:S01]  /*1850*/  FADD.FTZ R177, -R17, R177 ;  /* 0x000000b111b17221 */ /* 0x000fe20000010100 */
[----:B------:R-:W-:-:S03]  /*1860*/  IADD3 R12, PT, PT, R14, 0x40, RZ ;  /* 0x000000400e0c7810 */ /* 0x000fc60007ffe0ff */
[----:B------:R-:W-:Y:S01]  /*1870*/  FMUL.FTZ R200, R15, R177 ;  /* 0x000000b10fc87220 */ /* 0x000fe20000410000 */
[----:B------:R-:W-:-:S05]  /*1880*/  FFMA.FTZ R172, R192, R18, R172 ;  /* 0x00000012c0ac7223 */ /* 0x000fca00000100ac */
[----:B------:R-:W-:Y:S01]  /*1890*/  STL [R1+0x1c], R172 ;  /* 0x00001cac01007387 */ /* 0x000fe20000100800 */
[C---:B------:R-:W-:Y:S01]  /*18a0*/  FADD.FTZ R174, R188.reuse, R174 ;  /* 0x000000aebcae7221 */ /* 0x040fe20000010000 */
[----:B------:R-:W-:-:S05]  /*18b0*/  FFMA.FTZ R170, R188, R18, R170 ;  /* 0x00000012bcaa7223 */ /* 0x000fca00000100aa */
[----:B------:R-:W-:Y:S01]  /*18c0*/  STL [R1+0xd4], R170 ;  /* 0x0000d4aa01007387 */ /* 0x000fe20000100800 */
[----:B------:R-:W-:-:S03]  /*18d0*/  FADD.FTZ R184, R193, R184 ;  /* 0x000000b8c1b87221 */ /* 0x000fc60000010000 */
[----:B------:R-:W-:Y:S01]  /*18e0*/  STL [R1+0xe4], R174 ;  /* 0x0000e4ae01007387 */ /* 0x000fe20000100800 */
[----:B------:R-:W-:-:S03]  /*18f0*/  FFMA.FTZ R183, R193, R200, R183 ;  /* 0x000000c8c1b77223 */ /* 0x000fc600000100b7 */
[----:B------:R-:W2:Y:S01]  /*1900*/  LDL.LU R208, [R1+0xd0] ;  /* 0x0000d00001d07983 */ /* 0x000ea20000300800 */
[----:B------:R-:W-:-:S03]  /*1910*/  IMAD.WIDE.U32 R136, R12, 0x10, R122 ;  /* 0x000000100c887825 */ /* 0x000fc600078e007a */
[----:B------:R-:W2:Y:S01]  /*1920*/  LDL.LU R207, [R1+0x28] ;  /* 0x0000280001cf7983 */ /* 0x000ea20000300800 */
[----:B------:R-:W-:-:S04]  /*1930*/  IMAD.WIDE.U32 R128, R12, 0x10, R196 ;  /* 0x000000100c807825 */ /* 0x000fc800078e00c4 */
[----:B------:R-:W-:Y:S01]  /*1940*/  FMUL.FTZ R19, R224, R188 ;  /* 0x000000bce0137220 */ /* 0x000fe20000410000 */
[----:B------:R-:W-:Y:S04]  /*1950*/  STL [R1+0xc8], R184 ;  /* 0x0000c8b801007387 */ /* 0x000fe80000100800 */
[----:B------:R-:W2:Y:S04]  /*1960*/  LDL.LU R199, [R1+0xf0] ;  /* 0x0000f00001c77983 */ /* 0x000ea80000300800 */
[----:B------:R-:W-:Y:S04]  /*1970*/  STL [R1+0x20], R183 ;  /* 0x000020b701007387 */ /* 0x000fe80000100800 */
[----:B------:R-:W2:Y:S04]  /*1980*/  LDL.LU R188, [R1+0xe0] ;  /* 0x0000e00001bc7983 */ /* 0x000ea80000300800 */
[----:B------:R-:W2:Y:S04]  /*1990*/  LDG.E.128 R136, desc[UR10][R136.64] ;  /* 0x0000000a88887981 */ /* 0x000ea8000c1e1d00 */
[----:B------:R-:W2:Y:S01]  /*19a0*/  LDL.LU R198, [R1+0xf4] ;  /* 0x0000f40001c67983 */ /* 0x000ea20000300800 */
[----:B------:R-:W-:-:S03]  /*19b0*/  FMUL.FTZ R201, R225, R189 ;  /* 0x000000bde1c97220 */ /* 0x000fc60000410000 */
[----:B------:R-:W2:Y:S01]  /*19c0*/  LDG.E.128 R128, desc[UR10][R128.64] ;  /* 0x0000000a80807981 */ /* 0x000ea2000c1e1d00 */
[----:B------:R-:W-:-:S04]  /*19d0*/  IMAD.WIDE.U32 R132, R12, 0x10, R124 ;  /* 0x000000100c847825 */ /* 0x000fc800078e007c */
[----:B------:R-:W-:Y:S01]  /*19e0*/  FADD.FTZ R178, -R17, R178 ;  /* 0x000000b211b27221 */ /* 0x000fe20000010100 */
[----:B------:R-:W-:Y:S02]  /*19f0*/  FFMA.FTZ R201, R229, R193, R201 ;  /* 0x000000c1e5c97223 */ /* 0x000fe400000100c9 */
[----:B------:R-:W2:Y:S01]  /*1a00*/  LDL.LU R193, [R1+0x2c] ;  /* 0x00002c0001c17983 */ /* 0x000ea20000300800 */
[----:B------:R-:W-:Y:S01]  /*1a10*/  FMUL.FTZ R202, R15, R178 ;  /* 0x000000b20fca7220 */ /* 0x000fe20000410000 */
[----:B------:R-:W-:Y:S02]  /*1a20*/  FFMA.FTZ R19, R228, R192, R19 ;  /* 0x000000c0e4137223 */ /* 0x000fe40000010013 */
[----:B------:R-:W2:Y:S01]  /*1a30*/  LDG.E.128 R132, desc[UR10][R132.64] ;  /* 0x0000000a84847981 */ /* 0x000ea2000c1e1d00 */
[C---:B---3--:R-:W-:Y:S01]  /*1a40*/  FADD.FTZ R182, R189.reuse, R182 ;  /* 0x000000b6bdb67221 */ /* 0x048fe20000010000 */
[----:B----4-:R-:W-:-:S04]  /*1a50*/  FFMA.FTZ R181, R189, R200, R181 ;  /* 0x000000c8bdb57223 */ /* 0x010fc800000100b5 */
[----:B------:R-:W-:Y:S04]  /*1a60*/  STL [R1+0xe8], R182 ;  /* 0x0000e8b601007387 */ /* 0x000fe80000100800 */
[----:B------:R-:W-:Y:S04]  /*1a70*/  STL [R1+0xd8], R181 ;  /* 0x0000d8b501007387 */ /* 0x000fe80000100800 */
[----:B------:R-:W3:Y:S04]  /*1a80*/  LDL.LU R192, [R1+0x114] ;  /* 0x0001140001c07983 */ /* 0x000ee80000300800 */
[----:B------:R-:W4:Y:S01]  /*1a90*/  LDL.LU R189, [R1+0x104] ;  /* 0x0001040001bd7983 */ /* 0x000f220000300800 */
[C---:B--2---:R-:W-:Y:S01]  /*1aa0*/  FADD.FTZ R180, R194.reuse, R180 ;  /* 0x000000b4c2b47221 */ /* 0x044fe20000010000 */
[----:B------:R-:W-:-:S04]  /*1ab0*/  FFMA.FTZ R176, R194, R202, R176 ;  /* 0x000000cac2b07223 */ /* 0x000fc800000100b0 */
        /* <DEDUP_REMOVED lines=8> */
[----:B------:R-:W-:-:S04]  /*1b40*/  FADD.FTZ R179, -R17, R179 ;  /* 0x000000b311b37221 */ /* 0x000fc80000010100 */
[----:B------:R-:W-:Y:S01]  /*1b50*/  FMUL.FTZ R204, R15, R179 ;  /* 0x000000b30fcc7220 */ /* 0x000fe20000410000 */
[----:B------:R-:W-:-:S03]  /*1b60*/  FADD.FTZ R208, R195, R208 ;  /* 0x000000d0c3d07221 */ /* 0x000fc60000010000 */
[-C--:B------:R-:W-:Y:S02]  /*1b70*/  FFMA.FTZ R207, R195, R204.reuse, R207 ;  /* 0x000000ccc3cf7223 */ /* 0x080fe400000100cf */
[----:B------:R0:W-:Y:S04]  /*1b80*/  STL [R1+0xd0], R208 ;  /* 0x0000d0d001007387 */ /* 0x0001e80000100800 */
[----:B------:R1:W-:Y:S01]  /*1b90*/  STL [R1+0x28], R207 ;  /* 0x000028cf01007387 */ /* 0x0003e20000100800 */
[C---:B------:R-:W-:Y:S01]  /*1ba0*/  FADD.FTZ R199, R191.reuse, R199 ;  /* 0x000000c7bfc77221 */ /* 0x040fe20000010000 */
[----:B------:R-:W-:-:S05]  /*1bb0*/  FFMA.FTZ R188, R191, R204, R188 ;  /* 0x000000ccbfbc7223 */ /* 0x000fca00000100bc */
[----:B------:R-:W-:Y:S01]  /*1bc0*/  STL [R1+0xe0], R188 ;  /* 0x0000e0bc01007387 */ /* 0x000fe20000100800 */
[----:B------:R-:W-:-:S03]  /*1bd0*/  FADD.FTZ R198, R136, R198 ;  /* 0x000000c688c67221 */ /* 0x000fc60000010000 */
[----:B------:R-:W-:Y:S01]  /*1be0*/  STL [R1+0xf0], R199 ;  /* 0x0000f0c701007387 */ /* 0x000fe20000100800 */
[----:B------:R-:W-:-:S03]  /*1bf0*/  FADD.FTZ R128, -R17, R128 ;  /* 0x0000008011807221 */ /* 0x000fc60000010100 */
[----:B------:R-:W2:Y:S01]  /*1c00*/  LDL.LU R213, [R1+0x118] ;  /* 0x0001180001d57983 */ /* 0x000ea20000300800 */
[----:B------:R-:W-:-:S03]  /*1c10*/  FMUL.FTZ R128, R15, R128 ;  /* 0x000000800f807220 */ /* 0x000fc60000410000 */
[----:B------:R-:W2:Y:S04]  /*1c20*/  LDL.LU R209, [R1+0x108] ;  /* 0x0001080001d17983 */ /* 0x000ea80000300800 */
[----:B------:R-:W-:Y:S01]  /*1c30*/  STL [R1+0xf4], R198 ;  /* 0x0000f4c601007387 */ /* 0x000fe20000100800 */
[----:B------:R-:W-:-:S03]  /*1c40*/  FFMA.FTZ R193, R136, R128, R193 ;  /* 0x0000008088c17223 */ /* 0x000fc600000100c1 */
[----:B0-----:R-:W2:Y:S01]  /*1c50*/  LDL.LU R208, [R1+0xfc] ;  /* 0x0000fc0001d07983 */ /* 0x001ea20000300800 */
[----:B------:R-:W-:-:S03]  /*1c60*/  FADD.FTZ R129, -R17, R129 ;  /* 0x0000008111817221 */ /* 0x000fc60000010100 */
[----:B------:R-:W-:Y:S04]  /*1c70*/  STL [R1+0x2c], R193 ;  /* 0x00002cc101007387 */ /* 0x000fe80000100800 */
[----:B------:R-:W2:Y:S01]  /*1c80*/  LDL.LU R212, [R1+0x34] ;  /* 0x0000340001d47983 */ /* 0x000ea20000300800 */
[----:B-1----:R-:W-:-:S03]  /*1c90*/  FMUL.FTZ R207, R15, R129 ;  /* 0x000000810fcf7220 */ /* 0x002fc60000410000 */
[----:B------:R-:W2:Y:S01]  /*1ca0*/  LDL.LU R211, [R1+0x11c] ;  /* 0x00011c0001d37983 */ /* 0x000ea20000300800 */
[C---:B---3--:R-:W-:Y:S01]  /*1cb0*/  FADD.FTZ R192, R132.reuse, R192 ;  /* 0x000000c084c07221 */ /* 0x048fe20000010000 */
[----:B----4-:R-:W-:-:S04]  /*1cc0*/  FFMA.FTZ R189, R132, R128, R189 ;  /* 0x0000008084bd7223 */ /* 0x010fc800000100bd */
[----:B------:R-:W-:Y:S04]  /*1cd0*/  STL [R1+0x114], R192 ;  /* 0x000114c001007387 */ /* 0x000fe80000100800 */
[----:B------:R-:W-:Y:S04]  /*1ce0*/  STL [R1+0x104], R189 ;  /* 0x000104bd01007387 */ /* 0x000fe80000100800 */
[----:B------:R-:W3:Y:S01]  /*1cf0*/  LDL.LU R210, [R1+0x10c] ;  /* 0x00010c0001d27983 */ /* 0x000ee20000300800 */
[----:B--2---:R-:W-:-:S05]  /*1d00*/  FADD.FTZ R121, R137, R121 ;  /* 0x0000007989797221 */ /* 0x004fca0000010000 */
[----:B------:R0:W-:Y:S01]  /*1d10*/  STL [R1+0xf8], R121 ;  /* 0x0000f87901007387 */ /* 0x0001e20000100800 */
[----:B------:R-:W-:-:S05]  /*1d20*/  FFMA.FTZ R120, R137, R207, R120 ;  /* 0x000000cf89787223 */ /* 0x000fca0000010078 */
[----:B------:R1:W-:Y:S04]  /*1d30*/  STL [R1+0x30], R120 ;  /* 0x0000307801007387 */ /* 0x0003e80000100800 */
[----:B0-----:R-:W2:Y:S04]  /*1d40*/  LDL.LU R121, [R1+0x100] ;  /* 0x0001000001797983 */ /* 0x001ea80000300800 */
[----:B-1----:R-:W4:Y:S01]  /*1d50*/  LDL.LU R120, [R1+0x38] ;  /* 0x0000380001787983 */ /* 0x002f220000300800 */
[----:B------:R-:W-:Y:S01]  /*1d60*/  IADD3 R11, PT, PT, R14, 0x60, RZ ;  /* 0x000000600e0b7810 */ /* 0x000fe20007ffe0ff */
[----:B------:R-:W-:-:S04]  /*1d70*/  FADD.FTZ R130, -R17, R130 ;  /* 0x0000008211827221 */ /* 0x000fc80000010100 */
[----:B------:R-:W-:-:S04]  /*1d80*/  IMAD.WIDE.U32 R140, R11, 0x10, R196 ;  /* 0x000000100b8c7825 */ /* 0x000fc800078e00c4 */
[----:B------:R-:W-:Y:S01]  /*1d90*/  FMUL.FTZ R130, R15, R130 ;  /* 0x000000820f827220 */ /* 0x000fe20000410000 */
[C---:B------:R-:W-:Y:S01]  /*1da0*/  IMAD.WIDE.U32 R148, R11.reuse, 0x10, R122 ;  /* 0x000000100b947825 */ /* 0x040fe200078e007a */
[----:B------:R-:W4:Y:S03]  /*1db0*/  LDG.E.128 R140, desc[UR10][R140.64] ;  /* 0x0000000a8c8c7981 */ /* 0x000f26000c1e1d00 */
[----:B------:R-:W-:Y:S02]  /*1dc0*/  IMAD.WIDE.U32 R144, R11, 0x10, R124 ;  /* 0x000000100b907825 */ /* 0x000fe400078e007c */
[----:B------:R-:W4:Y:S02]  /*1dd0*/  LDG.E.128 R148, desc[UR10][R148.64] ;  /* 0x0000000a94947981 */ /* 0x000f24000c1e1d00 */
[----:B------:R-:W-:Y:S02]  /*1de0*/  FADD.FTZ R131, -R17, R131 ;  /* 0x0000008311837221 */ /* 0x000fe40000010100 */
[----:B------:R-:W4:Y:S01]  /*1df0*/  LDG.E.128 R144, desc[UR10][R144.64] ;  /* 0x0000000a90907981 */ /* 0x000f22000c1e1d00 */
[C---:B------:R-:W-:Y:S01]  /*1e00*/  FADD.FTZ R213, R133.reuse, R213 ;  /* 0x000000d585d57221 */ /* 0x040fe20000010000 */
[----:B------:R-:W-:-:S04]  /*1e10*/  FFMA.FTZ R209, R133, R207, R209 ;  /* 0x000000cf85d17223 */ /* 0x000fc800000100d1 */
[----:B------:R-:W-:Y:S04]  /*1e20*/  STL [R1+0x118], R213 ;  /* 0x000118d501007387 */ /* 0x000fe80000100800 */
[----:B------:R0:W-:Y:S01]  /*1e30*/  STL [R1+0x108], R209 ;  /* 0x000108d101007387 */ /* 0x0001e20000100800 */
[----:B------:R-:W-:-:S03]  /*1e40*/  FADD.FTZ R208, R138, R208 ;  /* 0x000000d08ad07221 */ /* 0x000fc60000010000 */
[----:B0-----:R-:W4:Y:S04]  /*1e50*/  LDL.LU R209, [R1+0x120] ;  /* 0x0001200001d17983 */ /* 0x001f280000300800 */
[----:B------:R0:W-:Y:S01]  /*1e60*/  STL [R1+0xfc], R208 ;  /* 0x0000fcd001007387 */ /* 0x0001e20000100800 */
[----:B------:R-:W-:Y:S01]  /*1e70*/  FFMA.FTZ R212, R138, R130, R212 ;  /* 0x000000828ad47223 */ /* 0x000fe200000100d4 */
[----:B------:R-:W-:Y:S02]  /*1e80*/  FADD.FTZ R211, R134, R211 ;  /* 0x000000d386d37221 */ /* 0x000fe40000010000 */
[----:B0-----:R-:W4:Y:S04]  /*1e90*/  LDL.LU R208, [R1+0x110] ;  /* 0x0001100001d07983 */ /* 0x001f280000300800 */
[----:B------:R-:W-:Y:S04]  /*1ea0*/  STL [R1+0x34], R212 ;  /* 0x000034d401007387 */ /* 0x000fe80000100800 */
[----:B------:R-:W4:Y:S04]  /*1eb0*/  LDL.LU R214, [R1+0x124] ;  /* 0x0001240001d67983 */ /* 0x000f280000300800 */
[----:B------:R-:W4:Y:S04]  /*1ec0*/  LDL.LU R213, [R1+0x3c] ;  /* 0x00003c0001d57983 */ /* 0x000f280000300800 */
[----:B------:R0:W-:Y:S01]  /*1ed0*/  STL [R1+0x11c], R211 ;  /* 0x00011cd301007387 */ /* 0x0001e20000100800 */
[----:B------:R-:W-:-:S03]  /*1ee0*/  FMUL.FTZ R131, R15, R131 ;  /* 0x000000830f837220 */ /* 0x000fc60000410000 */
[----:B0-----:R-:W4:Y:S01]  /*1ef0*/  LDL.LU R211, [R1+0x144] ;  /* 0x0001440001d37983 */ /* 0x001f220000300800 */
[----:B---3--:R-:W-:-:S05]  /*1f00*/  FFMA.FTZ R210, R134, R130, R210 ;  /* 0x0000008286d27223 */ /* 0x008fca00000100d2 */
[----:B------:R0:W-:Y:S04]  /*1f10*/  STL [R1+0x10c], R210 ;  /* 0x00010cd201007387 */ /* 0x0001e80000100800 */
[----:B0-----:R-:W3:Y:S04]  /*1f20*/  LDL.LU R210, [R1+0x134] ;  /* 0x0001340001d27983 */ /* 0x001ee80000300800 */
[----:B------:R-:W3:Y:S01]  /*1f30*/  LDL.LU R212, [R1+0x128] ;  /* 0x0001280001d47983 */ /* 0x000ee20000300800 */
[C---:B--2---:R-:W-:Y:S01]  /*1f40*/  FADD.FTZ R121, R139.reuse, R121 ;  /* 0x000000798b797221 */ /* 0x044fe20000010000 */
[----:B----4-:R-:W-:-:S04]  /*1f50*/  FFMA.FTZ R120, R139, R131, R120 ;  /* 0x000000838b787223 */ /* 0x010fc80000010078 */
[----:B------:R0:W-:Y:S04]  /*1f60*/  STL [R1+0x100], R121 ;  /* 0x0001007901007387 */ /* 0x0001e80000100800 */
[----:B0-----:R-:W2:Y:S04]  /*1f70*/  LDL.LU R121, [R1+0x40] ;  /* 0x0000400001797983 */ /* 0x001ea80000300800 */
[----:B------:R0:W-:Y:S04]  /*1f80*/  STL [R1+0x38], R120 ;  /* 0x0000387801007387 */ /* 0x0001e80000100800 */
[----:B0-----:R-:W4:Y:S01]  /*1f90*/  LDL.LU R120, [R1+0x148] ;  /* 0x0001480001787983 */ /* 0x001f220000300800 */
[----:B------:R-:W-:Y:S01]  /*1fa0*/  FMUL.FTZ R188, R48, R132 ;  /* 0x0000008430bc7220 */ /* 0x000fe20000410000 */
[----:B------:R-:W-:Y:S01]  /*1fb0*/  ISETP.NE.U32.AND P0, PT, RZ, UR14, PT ;  /* 0x0000000eff007c0c */ /* 0x000fe2000bf05070 */
[----:B------:R-:W-:-:S03]  /*1fc0*/  FMUL.FTZ R132, R49, R133 ;  /* 0x0000008531847220 */ /* 0x000fc60000410000 */
[----:B------:R-:W-:Y:S01]  /*1fd0*/  ISETP.NE.AND.EX P0, PT, RZ, UR15, PT, P0 ;  /* 0x0000000fff007c0c */ /* 0x000fe2000bf05300 */
[----:B------:R-:W-:Y:S01]  /*1fe0*/  FFMA.FTZ R137, R221, R137, R132 ;  /* 0x00000089dd897223 */ /* 0x000fe20000010084 */
[----:B------:R-:W-:-:S04]  /*1ff0*/  FMUL.FTZ R132, R50, R134 ;  /* 0x0000008632847220 */ /* 0x000fc80000410000 */
[----:B------:R-:W-:Y:S01]  /*2000*/  FFMA.FTZ R138, R222, R138, R132 ;  /* 0x0000008ade8a7223 */ /* 0x000fe20000010084 */
[----:B------:R-:W-:-:S04]  /*2010*/  FMUL.FTZ R132, R51, R135 ;  /* 0x0000008733847220 */ /* 0x000fc80000410000 */
[----:B------:R-:W-:Y:S02]  /*2020*/  FFMA.FTZ R139, R223, R139, R132 ;  /* 0x0000008bdf8b7223 */ /* 0x000fe40000010084 */
[----:B------:R-:W0:Y:S02]  /*2030*/  @P0 LDC.64 R132, c[0x0][0x438] ;  /* 0x00010e00ff840b82 */ /* 0x000e240000000a00 */
[----:B0-----:R-:W-:-:S05]  /*2040*/  @P0 IMAD.WIDE.U32 R132, R14, 0x10, R132 ;  /* 0x000000100e840825 */ /* 0x001fca00078e0084 */
[----:B------:R0:W5:Y:S02]  /*2050*/  @P0 LDG.E.128 R80, desc[UR10][R132.64] ;  /* 0x0000000a84500981 */ /* 0x000164000c1e1d00 */
[----:B0-----:R-:W0:Y:S02]  /*2060*/  @P0 LDC.64 R132, c[0x0][0x438] ;  /* 0x00010e00ff840b82 */ /* 0x001e240000000a00 */
[----:B0-----:R-:W-:-:S05]  /*2070*/  @P0 IMAD.WIDE.U32 R132, R13, 0x10, R132 ;  /* 0x000000100d840825 */ /* 0x001fca00078e0084 */
[----:B------:R0:W5:Y:S02]  /*2080*/  @P0 LDG.E.128 R84, desc[UR10][R132.64] ;  /* 0x0000000a84540981 */ /* 0x000164000c1e1d00 */
[----:B0-----:R-:W0:Y:S01]  /*2090*/  @P0 LDC.64 R132, c[0x0][0x438] ;  /* 0x00010e00ff840b82 */ /* 0x001e220000000a00 */
[----:B------:R-:W-:Y:S01]  /*20a0*/  FFMA.FTZ R208, R135, R131, R208 ;  /* 0x0000008387d07223 */ /* 0x000fe200000100d0 */
[----:B------:R-:W-:Y:S01]  /*20b0*/  FADD.FTZ R140, -R17, R140 ;  /* 0x0000008c118c7221 */ /* 0x000fe20000010100 */
[----:B------:R-:W-:Y:S01]  /*20c0*/  FADD.FTZ R209, R135, R209 ;  /* 0x000000d187d17221 */ /* 0x000fe20000010000 */
[----:B------:R-:W-:Y:S01]  /*20d0*/  FADD.FTZ R214, R148, R214 ;  /* 0x000000d694d67221 */ /* 0x000fe20000010000 */
[----:B------:R-:W-:Y:S01]  /*20e0*/  FADD.FTZ R211, R144, R211 ;  /* 0x000000d390d37221 */ /* 0x000fe20000010000 */
[----:B------:R-:W-:Y:S01]  /*20f0*/  FADD.FTZ R141, -R17, R141 ;  /* 0x0000008d118d7221 */ /* 0x000fe20000010100 */
[----:B0-----:R-:W-:-:S05]  /*2100*/  @P0 IMAD.WIDE.U32 R132, R12, 0x10, R132 ;  /* 0x000000100c840825 */ /* 0x001fca00078e0084 */
[----:B------:R0:W5:Y:S04]  /*2110*/  @P0 LDG.E.128 R88, desc[UR10][R132.64] ;  /* 0x0000000a84580981 */ /* 0x000168000c1e1d00 */
[----:B------:R-:W0:Y:S04]  /*2120*/  LDL.LU R132, [R1+0x138] ;  /* 0x0001380001847983 */ /* 0x000e280000300800 */
[----:B------:R1:W-:Y:S04]  /*2130*/  STL [R1+0x110], R208 ;  /* 0x000110d001007387 */ /* 0x0003e80000100800 */
[----:B------:R1:W-:Y:S02]  /*2140*/  STL [R1+0x120], R209 ;  /* 0x000120d101007387 */ /* 0x0003e40000100800 */
[----:B-1----:R-:W-:-:S02]  /*2150*/  FMUL.FTZ R208, R15, R140 ;  /* 0x0000008c0fd07220 */ /* 0x002fc40000410000 */
[----:B------:R-:W4:Y:S02]  /*2160*/  LDL.LU R140, [R1+0x12c] ;  /* 0x00012c00018c7983 */ /* 0x000f240000300800 */
[----:B------:R-:W-:Y:S01]  /*2170*/  FFMA.FTZ R213, R148, R208, R213 ;  /* 0x000000d094d57223 */ /* 0x000fe200000100d5 */
[----:B------:R-:W-:Y:S01]  /*2180*/  FMUL.FTZ R209, R44, R144 ;  /* 0x000000902cd17220 */ /* 0x000fe20000410000 */
[----:B------:R-:W4:Y:S04]  /*2190*/  LDL.LU R135, [R1+0x44] ;  /* 0x0000440001877983 */ /* 0x000f280000300800 */
[----:B------:R-:W-:Y:S01]  /*21a0*/  STL [R1+0x124], R214 ;  /* 0x000124d601007387 */ /* 0x000fe20000100800 */
[----:B------:R-:W-:-:S03]  /*21b0*/  FFMA.FTZ R209, R76, R148, R209 ;  /* 0x000000944cd17223 */ /* 0x000fc600000100d1 */
[----:B------:R-:W-:Y:S04]  /*21c0*/  STL [R1+0x3c], R213 ;  /* 0x00003cd501007387 */ /* 0x000fe80000100800 */
[----:B------:R-:W4:Y:S04]  /*21d0*/  LDL.LU R134, [R1+0x14c] ;  /* 0x00014c0001867983 */ /* 0x000f280000300800 */
[----:B------:R-:W4:Y:S04]  /*21e0*/  LDL.LU R148, [R1+0x13c] ;  /* 0x00013c0001947983 */ /* 0x000f280000300800 */
[----:B------:R-:W-:Y:S01]  /*21f0*/  STL [R1+0x144], R211 ;  /* 0x000144d301007387 */ /* 0x000fe20000100800 */
[----:B---3--:R-:W-:-:S05]  /*2200*/  FFMA.FTZ R210, R144, R208, R210 ;  /* 0x000000d090d27223 */ /* 0x008fca00000100d2 */
[----:B------:R1:W-:Y:S01]  /*2210*/  STL [R1+0x134], R210 ;  /* 0x000134d201007387 */ /* 0x0003e20000100800 */
[----:B------:R-:W-:-:S03]  /*2220*/  FADD.FTZ R212, R149, R212 ;  /* 0x000000d495d47221 */ /* 0x000fc60000010000 */
[----:B------:R-:W3:Y:S01]  /*2230*/  LDL.LU R133, [R1+0x130] ;  /* 0x0001300001857983 */ /* 0x000ee20000300800 */
[----:B-1----:R-:W-:-:S04]  /*2240*/  FMUL.FTZ R210, R15, R141 ;  /* 0x0000008d0fd27220 */ /* 0x002fc80000410000 */
[----:B--2---:R-:W-:-:S05]  /*2250*/  FFMA.FTZ R121, R149, R210, R121 ;  /* 0x000000d295797223 */ /* 0x004fca0000010079 */
[----:B------:R1:W-:Y:S04]  /*2260*/  STL [R1+0x40], R121 ;  /* 0x0000407901007387 */ /* 0x0003e80000100800 */
[----:B------:R-:W-:Y:S01]  /*2270*/  STL [R1+0x128], R212 ;  /* 0x000128d401007387 */ /* 0x000fe20000100800 */
[----:B----4-:R-:W-:-:S03]  /*2280*/  FADD.FTZ R120, R145, R120 ;  /* 0x0000007891787221 */ /* 0x010fc60000010000 */
[----:B-1----:R-:W2:Y:S04]  /*2290*/  LDL.LU R121, [R1+0x48] ;  /* 0x0000480001797983 */ /* 0x002ea80000300800 */
[----:B------:R1:W-:Y:S04]  /*22a0*/  STL [R1+0x148], R120 ;  /* 0x0001487801007387 */ /* 0x0003e80000100800 */
[----:B-1----:R-:W4:Y:S01]  /*22b0*/  LDL.LU R120, [R1+0x150] ;  /* 0x0001500001787983 */ /* 0x002f220000300800 */
[----:B------:R-:W-:Y:S01]  /*22c0*/  IADD3 R10, PT, PT, R14, 0x80, RZ ;  /* 0x000000800e0a7810 */ /* 0x000fe20007ffe0ff */
[----:B------:R-:W-:-:S04]  /*22d0*/  FADD.FTZ R142, -R17, R142 ;  /* 0x0000008e118e7221 */ /* 0x000fc80000010100 */
[----:B------:R-:W-:-:S04]  /*22e0*/  IMAD.WIDE.U32 R152, R10, 0x10, R196 ;  /* 0x000000100a987825 */ /* 0x000fc800078e00c4 */
[----:B------:R-:W-:Y:S01]  /*22f0*/  FMUL.FTZ R212, R15, R142 ;  /* 0x0000008e0fd47220 */ /* 0x000fe20000410000 */
[C---:B------:R-:W-:Y:S01]  /*2300*/  IMAD.WIDE.U32 R160, R10.reuse, 0x10, R122 ;  /* 0x000000100aa07825 */ /* 0x040fe200078e007a */
[----:B------:R-:W4:Y:S03]  /*2310*/  LDG.E.128 R152, desc[UR10][R152.64] ;  /* 0x0000000a98987981 */ /* 0x000f26000c1e1d00 */
[----:B------:R-:W-:Y:S01]  /*2320*/  FADD.FTZ R143, -R17, R143 ;  /* 0x0000008f118f7221 */ /* 0x000fe20000010100 */
[----:B------:R-:W-:Y:S01]  /*2330*/  IMAD.WIDE.U32 R156, R10, 0x10, R124 ;  /* 0x000000100a9c7825 */ /* 0x000fe200078e007c */
[----:B------:R-:W4:Y:S03]  /*2340*/  LDG.E.128 R160, desc[UR10][R160.64] ;  /* 0x0000000aa0a07981 */ /* 0x000f26000c1e1d00 */
[----:B------:R-:W-:-:S02]  /*2350*/  FMUL.FTZ R214, R15, R143 ;  /* 0x0000008f0fd67220 */ /* 0x000fc40000410000 */
[----:B------:R-:W4:Y:S01]  /*2360*/  LDG.E.128 R156, desc[UR10][R156.64] ;  /* 0x0000000a9c9c7981 */ /* 0x000f22000c1e1d00 */
[----:B0-----:R-:W-:-:S05]  /*2370*/  FFMA.FTZ R132, R145, R210, R132 ;  /* 0x000000d291847223 */ /* 0x001fca0000010084 */
[----:B------:R0:W-:Y:S04]  /*2380*/  STL [R1+0x138], R132 ;  /* 0x0001388401007387 */ /* 0x0001e80000100800 */
[----:B0-----:R-:W4:Y:S01]  /*2390*/  LDL.LU R132, [R1+0x140] ;  /* 0x0001400001847983 */ /* 0x001f220000300800 */
[----:B------:R-:W-:-:S03]  /*23a0*/  FADD.FTZ R140, R150, R140 ;  /* 0x0000008c968c7221 */ /* 0x000fc60000010000 */
[----:B------:R-:W4:Y:S01]  /*23b0*/  LDL.LU R141, [R1+0x154] ;  /* 0x00015400018d7983 */ /* 0x000f220000300800 */
[----:B------:R-:W-:-:S03]  /*23c0*/  FFMA.FTZ R135, R150, R212, R135 ;  /* 0x000000d496877223 */ /* 0x000fc60000010087 */
[----:B------:R0:W-:Y:S01]  /*23d0*/  STL [R1+0x12c], R140 ;  /* 0x00012c8c01007387 */ /* 0x0001e20000100800 */
[----:B------:R-:W-:-:S03]  /*23e0*/  FADD.FTZ R134, R146, R134 ;  /* 0x0000008692867221 */ /* 0x000fc60000010000 */
[----:B0-----:R-:W4:Y:S01]  /*23f0*/  LDL.LU R140, [R1+0x4c] ;  /* 0x00004c00018c7983 */ /* 0x001f220000300800 */
[----:B------:R-:W-:-:S03]  /*2400*/  FFMA.FTZ R148, R146, R212, R148 ;  /* 0x000000d492947223 */ /* 0x000fc60000010094 */
[----:B------:R0:W-:Y:S04]  /*2410*/  STL [R1+0x44], R135 ;  /* 0x0000448701007387 */ /* 0x0001e80000100800 */
[----:B0-----:R-:W4:Y:S04]  /*2420*/  LDL.LU R135, [R1+0x174] ;  /* 0x0001740001877983 */ /* 0x001f280000300800 */
[----:B------:R0:W-:Y:S04]  /*2430*/  STL [R1+0x14c], R134 ;  /* 0x00014c8601007387 */ /* 0x0001e80000100800 */
[----:B0-----:R-:W4:Y:S04]  /*2440*/  LDL.LU R134, [R1+0x164] ;  /* 0x0001640001867983 */ /* 0x001f280000300800 */
[----:B------:R-:W-:Y:S04]  /*2450*/  STL [R1+0x13c], R148 ;  /* 0x00013c9401007387 */ /* 0x000fe80000100800 */
[----:B------:R-:W4:Y:S01]  /*2460*/  LDL.LU R143, [R1+0x158] ;  /* 0x00015800018f7983 */ /* 0x000f220000300800 */
[----:B---3--:R-:W-:-:S05]  /*2470*/  FADD.FTZ R133, R151, R133 ;  /* 0x0000008597857221 */ /* 0x008fca0000010000 */
[----:B------:R0:W-:Y:S04]  /*2480*/  STL [R1+0x130], R133 ;  /* 0x0001308501007387 */ /* 0x0001e80000100800 */
[----:B0-----:R-:W3:Y:S01]  /*2490*/  LDL.LU R133, [R1+0x50] ;  /* 0x0000500001857983 */ /* 0x001ee20000300800 */
[----:B--2---:R-:W-:-:S05]  /*24a0*/  FFMA.FTZ R121, R151, R214, R121 ;  /* 0x000000d697797223 */ /* 0x004fca0000010079 */
[----:B------:R0:W-:Y:S01]  /*24b0*/  STL [R1+0x48], R121 ;  /* 0x0000487901007387 */ /* 0x0001e20000100800 */
[----:B----4-:R-:W-:-:S03]  /*24c0*/  FADD.FTZ R120, R147, R120 ;  /* 0x0000007893787221 */ /* 0x010fc60000010000 */
[----:B0-----:R-:W2:Y:S04]  /*24d0*/  LDL.LU R121, [R1+0x178] ;  /* 0x0001780001797983 */ /* 0x001ea80000300800 */
[----:B------:R0:W-:Y:S04]  /*24e0*/  STL [R1+0x150], R120 ;  /* 0x0001507801007387 */ /* 0x0001e80000100800 */
[----:B0-----:R-:W4:Y:S01]  /*24f0*/  LDL.LU R120, [R1+0x168] ;  /* 0x0001680001787983 */ /* 0x001f220000300800 */
[C---:B------:R-:W-:Y:S01]  /*2500*/  FADD.FTZ R152, -R17.reuse, R152 ;  /* 0x0000009811987221 */ /* 0x040fe20000010100 */
[----:B------:R-:W-:-:S02]  /*2510*/  FADD.FTZ R153, -R17, R153 ;  /* 0x0000009911997221 */ /* 0x000fc40000010100 */
[----:B------:R-:W4:Y:S01]  /*2520*/  LDL.LU R142, [R1+0x15c] ;  /* 0x00015c00018e7983 */ /* 0x000f220000300800 */
[C---:B------:R-:W-:Y:S01]  /*2530*/  FMUL.FTZ R216, R15.reuse, R152 ;  /* 0x000000980fd87220 */ /* 0x040fe20000410000 */
[----:B------:R-:W-:Y:S01]  /*2540*/  IADD3 R2, PT, PT, R14, 0xa0, RZ ;  /* 0x000000a00e027810 */ /* 0x000fe20007ffe0ff */
[----:B------:R-:W-:Y:S01]  /*2550*/  FMUL.FTZ R217, R15, R153 ;  /* 0x000000990fd97220 */ /* 0x000fe20000410000 */
[----:B------:R-:W-:Y:S01]  /*2560*/  FMUL.FTZ R8, R232, R164 ;  /* 0x000000a4e8087220 */ /* 0x000fe20000410000 */
[----:B------:R-:W-:Y:S02]  /*2570*/  FMUL.FTZ R7, R233, R165 ;  /* 0x000000a5e9077220 */ /* 0x000fe40000410000 */
[----:B------:R-:W-:-:S04]  /*2580*/  IMAD.WIDE.U32 R164, R2, 0x10, R196 ;  /* 0x0000001002a47825 */ /* 0x000fc800078e00c4 */
[----:B------:R-:W-:Y:S01]  /*2590*/  FMUL.FTZ R3, R235, R167 ;  /* 0x000000a7eb037220 */ /* 0x000fe20000410000 */
[----:B------:R-:W-:Y:S01]  /*25a0*/  FMUL.FTZ R213, R46, R146 ;  /* 0x000000922ed57220 */ /* 0x000fe20000410000 */
[----:B------:R-:W-:Y:S01]  /*25b0*/  IMAD.WIDE.U32 R172, R2, 0x10, R122 ;  /* 0x0000001002ac7825 */ /* 0x000fe200078e007a */
[----:B------:R-:W4:Y:S05]  /*25c0*/  LDG.E.128 R164, desc[UR10][R164.64] ;  /* 0x0000000aa4a47981 */ /* 0x000f2a000c1e1d00 */
[----:B------:R-:W4:Y:S01]  /*25d0*/  LDG.E.128 R172, desc[UR10][R172.64] ;  /* 0x0000000aacac7981 */ /* 0x000f22000c1e1d00 */
[----:B------:R-:W-:Y:S01]  /*25e0*/  FFMA.FTZ R132, R147, R214, R132 ;  /* 0x000000d693847223 */ /* 0x000fe20000010084 */
[----:B------:R-:W-:-:S04]  /*25f0*/  FADD.FTZ R141, R160, R141 ;  /* 0x0000008da08d7221 */ /* 0x000fc80000010000 */
[----:B------:R-:W-:Y:S04]  /*2600*/  STL [R1+0x140], R132 ;  /* 0x0001408401007387 */ /* 0x000fe80000100800 */
[----:B------:R0:W-:Y:S01]  /*2610*/  STL [R1+0x154], R141 ;  /* 0x0001548d01007387 */ /* 0x0001e20000100800 */
[----:B------:R-:W-:-:S03]  /*2620*/  FFMA.FTZ R140, R160, R216, R140 ;  /* 0x000000d8a08c7223 */ /* 0x000fc6000001008c */
[----:B0-----:R-:W4:Y:S04]  /*2630*/  LDL.LU R141, [R1+0x54] ;  /* 0x00005400018d7983 */ /* 0x001f280000300800 */
[----:B------:R-:W4:Y:S04]  /*2640*/  LDL.LU R144, [R1+0x17c] ;  /* 0x00017c0001907983 */ /* 0x000f280000300800 */
[----:B------:R0:W-:Y:S01]  /*2650*/  STL [R1+0x4c], R140 ;  /* 0x00004c8c01007387 */ /* 0x0001e20000100800 */
[----:B------:R-:W-:-:S03]  /*2660*/  FADD.FTZ R135, R156, R135 ;  /* 0x000000879c877221 */ /* 0x000fc60000010000 */
[----:B0-----:R-:W4:Y:S04]  /*2670*/  LDL.LU R140, [R1+0x16c] ;  /* 0x00016c00018c7983 */ /* 0x001f280000300800 */
[----:B------:R0:W-:Y:S01]  /*2680*/  STL [R1+0x174], R135 ;  /* 0x0001748701007387 */ /* 0x0001e20000100800 */
[----:B------:R-:W-:-:S03]  /*2690*/  FFMA.FTZ R134, R156, R216, R134 ;  /* 0x000000d89c867223 */ /* 0x000fc60000010086 */
[----:B0-----:R-:W4:Y:S01]  /*26a0*/  LDL.LU R135, [R1+0x160] ;  /* 0x0001600001877983 */ /* 0x001f220000300800 */
[----:B------:R-:W-:-:S03]  /*26b0*/  FADD.FTZ R143, R161, R143 ;  /* 0x0000008fa18f7221 */ /* 0x000fc60000010000 */
[----:B------:R0:W-:Y:S04]  /*26c0*/  STL [R1+0x164], R134 ;  /* 0x0001648601007387 */ /* 0x0001e80000100800 */
[----:B0-----:R-:W4:Y:S04]  /*26d0*/  LDL.LU R134, [R1+0x58] ;  /* 0x0000580001867983 */ /* 0x001f280000300800 */
[----:B------:R-:W4:Y:S01]  /*26e0*/  LDL.LU R146, [R1+0x180] ;  /* 0x0001800001927983 */ /* 0x000f220000300800 */
[----:B---3--:R-:W-:-:S05]  /*26f0*/  FFMA.FTZ R133, R161, R217, R133 ;  /* 0x000000d9a1857223 */ /* 0x008fca0000010085 */
[----:B------:R0:W-:Y:S04]  /*2700*/  STL [R1+0x50], R133 ;  /* 0x0000508501007387 */ /* 0x0001e80000100800 */
[----:B------:R-:W-:Y:S04]  /*2710*/  STL [R1+0x158], R143 ;  /* 0x0001588f01007387 */ /* 0x000fe80000100800 */
[----:B0-----:R-:W3:Y:S01]  /*2720*/  LDL.LU R133, [R1+0x170] ;  /* 0x0001700001857983 */ /* 0x001ee20000300800 */
[----:B--2---:R-:W-:-:S05]  /*2730*/  FADD.FTZ R121, R157, R121 ;  /* 0x000000799d797221 */ /* 0x004fca0000010000 */
[----:B------:R0:W-:Y:S01]  /*2740*/  STL [R1+0x178], R121 ;  /* 0x0001787901007387 */ /* 0x0001e20000100800 */
[----:B----4-:R-:W-:-:S03]  /*2750*/  FFMA.FTZ R120, R157, R217, R120 ;  /* 0x000000d99d787223 */ /* 0x010fc60000010078 */
[----:B0-----:R-:W2:Y:S04]  /*2760*/  LDL.LU R121, [R1+0x184] ;  /* 0x0001840001797983 */ /* 0x001ea80000300800 */
[----:B------:R0:W-:Y:S04]  /*2770*/  STL [R1+0x168], R120 ;  /* 0x0001687801007387 */ /* 0x0001e80000100800 */
[----:B0-----:R-:W4:Y:S01]  /*2780*/  LDL.LU R120, [R1+0x5c] ;  /* 0x00005c0001787983 */ /* 0x001f220000300800 */
[----:B------:R-:W-:Y:S01]  /*2790*/  FADD.FTZ R154, -R17, R154 ;  /* 0x0000009a119a7221 */ /* 0x000fe20000010100 */
[----:B------:R-:W-:Y:S01]  /*27a0*/  FFMA.FTZ R8, R236, R168, R8 ;  /* 0x000000a8ec087223 */ /* 0x000fe20000010008 */
[----:B------:R-:W-:Y:S01]  /*27b0*/  FFMA.FTZ R7, R237, R169, R7 ;  /* 0x000000a9ed077223 */ /* 0x000fe20000010007 */
[----:B------:R-:W-:-:S04]  /*27c0*/  IMAD.WIDE.U32 R168, R2, 0x10, R124 ;  /* 0x0000001002a87825 */ /* 0x000fc800078e007c */
[----:B------:R-:W-:Y:S01]  /*27d0*/  FMUL.FTZ R218, R15, R154 ;  /* 0x0000009a0fda7220 */ /* 0x000fe20000410000 */
[----:B------:R-:W-:Y:S01]  /*27e0*/  FADD.FTZ R142, R162, R142 ;  /* 0x0000008ea28e7221 */ /* 0x000fe20000010000 */
[----:B------:R-:W-:Y:S01]  /*27f0*/  FFMA.FTZ R3, R239, R171, R3 ;  /* 0x000000abef037223 */ /* 0x000fe20000010003 */
[----:B------:R-:W4:Y:S01]  /*2800*/  LDL.LU R143, [R1+0x1a4] ;  /* 0x0001a400018f7983 */ /* 0x000f220000300800 */
[----:B------:R-:W-:-:S03]  /*2810*/  FADD.FTZ R155, -R17, R155 ;  /* 0x0000009b119b7221 */ /* 0x000fc60000010100 */
[----:B------:R-:W4:Y:S01]  /*2820*/  LDG.E.128 R168, desc[UR10][R168.64] ;  /* 0x0000000aa8a87981 */ /* 0x000f22000c1e1d00 */
[----:B------:R-:W-:-:S03]  /*2830*/  FMUL.FTZ R211, R45, R145 ;  /* 0x000000912dd37220 */ /* 0x000fc60000410000 */
[----:B------:R0:W-:Y:S01]  /*2840*/  STL [R1+0x15c], R142 ;  /* 0x00015c8e01007387 */ /* 0x0001e20000100800 */
[----:B------:R-:W-:Y:S01]  /*2850*/  FMUL.FTZ R219, R15, R155 ;  /* 0x0000009b0fdb7220 */ /* 0x000fe20000410000 */
[----:B------:R-:W-:Y:S02]  /*2860*/  FADD.FTZ R164, -R17, R164 ;  /* 0x000000a411a47221 */ /* 0x000fe40000010100 */
[----:B0-----:R-:W4:Y:S02]  /*2870*/  LDL.LU R142, [R1+0x194] ;  /* 0x00019400018e7983 */ /* 0x001f240000300800 */
[----:B------:R-:W-:Y:S01]  /*2880*/  FMUL.FTZ R164, R15, R164 ;  /* 0x000000a40fa47220 */ /* 0x000fe20000410000 */
[----:B------:R-:W-:Y:S01]  /*2890*/  FFMA.FTZ R141, R162, R218, R141 ;  /* 0x000000daa28d7223 */ /* 0x000fe2000001008d */
[----:B------:R-:W-:-:S04]  /*28a0*/  FADD.FTZ R144, R158, R144 ;  /* 0x000000909e907221 */ /* 0x000fc80000010000 */
[----:B------:R0:W-:Y:S04]  /*28b0*/  STL [R1+0x54], R141 ;  /* 0x0000548d01007387 */ /* 0x0001e80000100800 */
[----:B0-----:R-:W4:Y:S01]  /*28c0*/  LDL.LU R141, [R1+0x188] ;  /* 0x00018800018d7983 */ /* 0x001f220000300800 */
[----:B------:R-:W-:-:S03]  /*28d0*/  FFMA.FTZ R140, R158, R218, R140 ;  /* 0x000000da9e8c7223 */ /* 0x000fc6000001008c */
[----:B------:R-:W4:Y:S04]  /*28e0*/  LDL.LU R145, [R1+0x60] ;  /* 0x0000600001917983 */ /* 0x000f280000300800 */
[----:B------:R0:W-:Y:S04]  /*28f0*/  STL [R1+0x16c], R140 ;  /* 0x00016c8c01007387 */ /* 0x0001e80000100800 */
[----:B------:R1:W-:Y:S01]  /*2900*/  STL [R1+0x17c], R144 ;  /* 0x00017c9001007387 */ /* 0x0003e20000100800 */
[----:B------:R-:W-:-:S03]  /*2910*/  FADD.FTZ R135, R163, R135 ;  /* 0x00000087a3877221 */ /* 0x000fc60000010000 */
[----:B0-----:R-:W4:Y:S04]  /*2920*/  LDL.LU R140, [R1+0x1a8] ;  /* 0x0001a800018c7983 */ /* 0x001f280000300800 */
[----:B-1----:R-:W4:Y:S04]  /*2930*/  LDL.LU R144, [R1+0x198] ;  /* 0x0001980001907983 */ /* 0x002f280000300800 */
[----:B------:R0:W-:Y:S01]  /*2940*/  STL [R1+0x160], R135 ;  /* 0x0001608701007387 */ /* 0x0001e20000100800 */
[----:B------:R-:W-:Y:S01]  /*2950*/  FFMA.FTZ R134, R163, R219, R134 ;  /* 0x000000dba3867223 */ /* 0x000fe20000010086 */
[----:B------:R-:W-:-:S02]  /*2960*/  FADD.FTZ R146, R159, R146 ;  /* 0x000000929f927221 */ /* 0x000fc40000010000 */
[----:B0-----:R-:W4:Y:S04]  /*2970*/  LDL.LU R135, [R1+0x18c] ;  /* 0x00018c0001877983 */ /* 0x001f280000300800 */
[----:B------:R0:W-:Y:S04]  /*2980*/  STL [R1+0x58], R134 ;  /* 0x0000588601007387 */ /* 0x0001e80000100800 */
[----:B0-----:R-:W4:Y:S01]  /*2990*/  LDL.LU R134, [R1+0x64] ;  /* 0x0000640001867983 */ /* 0x001f220000300800 */
[----:B---3--:R-:W-:-:S05]  /*29a0*/  FFMA.FTZ R133, R159, R219, R133 ;  /* 0x000000db9f857223 */ /* 0x008fca0000010085 */
        /* <DEDUP_REMOVED lines=9> */
[----:B------:R-:W-:Y:S01]  /*2a40*/  IADD3 R205, PT, PT, R14, 0xc0, RZ ;  /* 0x000000c00ecd7810 */ /* 0x000fe20007ffe0ff */
[----:B------:R-:W-:Y:S01]  /*2a50*/  FADD.FTZ R165, -R17, R165 ;  /* 0x000000a511a57221 */ /* 0x000fe20000010100 */
[----:B------:R-:W-:-:S03]  /*2a60*/  FADD.FTZ R143, R168, R143 ;  /* 0x0000008fa88f7221 */ /* 0x000fc60000010000 */
[----:B------:R-:W-:-:S04]  /*2a70*/  IMAD.WIDE.U32 R176, R205, 0x10, R196 ;  /* 0x00000010cdb07825 */ /* 0x000fc800078e00c4 */
[----:B------:R-:W-:Y:S01]  /*2a80*/  FMUL.FTZ R165, R15, R165 ;  /* 0x000000a50fa57220 */ /* 0x000fe20000410000 */
[----:B------:R0:W-:Y:S01]  /*2a90*/  STL [R1+0x1a4], R143 ;  /* 0x0001a48f01007387 */ /* 0x0001e20000100800 */
[----:B------:R-:W-:Y:S01]  /*2aa0*/  FFMA.FTZ R142, R168, R164, R142 ;  /* 0x000000a4a88e7223 */ /* 0x000fe2000001008e */
[----:B------:R-:W-:Y:S02]  /*2ab0*/  FADD.FTZ R166, -R17, R166 ;  /* 0x000000a611a67221 */ /* 0x000fe40000010100 */
[----:B------:R-:W4:Y:S01]  /*2ac0*/  LDG.E.128 R176, desc[UR10][R176.64] ;  /* 0x0000000ab0b07981 */ /* 0x000f22000c1e1d00 */
[----:B------:R-:W-:-:S03]  /*2ad0*/  IMAD.WIDE.U32 R184, R205, 0x10, R122 ;  /* 0x00000010cdb87825 */ /* 0x000fc600078e007a */
[----:B0-----:R-:W4:Y:S01]  /*2ae0*/  LDL.LU R143, [R1+0x68] ;  /* 0x00006800018f7983 */ /* 0x001f220000300800 */
[----:B------:R-:W-:-:S03]  /*2af0*/  FMUL.FTZ R166, R15, R166 ;  /* 0x000000a60fa67220 */ /* 0x000fc60000410000 */
[----:B------:R0:W-:Y:S01]  /*2b00*/  STL [R1+0x194], R142 ;  /* 0x0001948e01007387 */ /* 0x0001e20000100800 */
[----:B------:R-:W-:-:S04]  /*2b10*/  IMAD.WIDE.U32 R180, R205, 0x10, R124 ;  /* 0x00000010cdb47825 */ /* 0x000fc800078e007c */
[----:B------:R-:W-:Y:S01]  /*2b20*/  FMUL.FTZ R215, R47, R147 ;  /* 0x000000932fd77220 */ /* 0x000fe20000410000 */
[----:B------:R-:W4:Y:S04]  /*2b30*/  LDG.E.128 R184, desc[UR10][R184.64] ;  /* 0x0000000ab8b87981 */ /* 0x000f28000c1e1d00 */
[----:B------:R-:W4:Y:S04]  /*2b40*/  LDG.E.128 R180, desc[UR10][R180.64] ;  /* 0x0000000ab4b47981 */ /* 0x000f28000c1e1d00 */
[----:B0-----:R-:W4:Y:S01]  /*2b50*/  LDL.LU R142, [R1+0x1b0] ;  /* 0x0001b000018e7983 */ /* 0x001f220000300800 */
[C---:B------:R-:W-:Y:S01]  /*2b60*/  FADD.FTZ R141, R173.reuse, R141 ;  /* 0x0000008dad8d7221 */ /* 0x040fe20000010000 */
[----:B------:R-:W-:-:S04]  /*2b70*/  FFMA.FTZ R145, R173, R165, R145 ;  /* 0x000000a5ad917223 */ /* 0x000fc80000010091 */
[----:B------:R0:W-:Y:S04]  /*2b80*/  STL [R1+0x188], R141 ;  /* 0x0001888d01007387 */ /* 0x0001e80000100800 */
[----:B0-----:R-:W4:Y:S01]  /*2b90*/  LDL.LU R141, [R1+0x1a0] ;  /* 0x0001a000018d7983 */ /* 0x001f220000300800 */
[----:B------:R-:W-:-:S03]  /*2ba0*/  FADD.FTZ R140, R169, R140 ;  /* 0x0000008ca98c7221 */ /* 0x000fc60000010000 */
[----:B------:R-:W-:Y:S01]  /*2bb0*/  STL [R1+0x60], R145 ;  /* 0x0000609101007387 */ /* 0x000fe20000100800 */
[----:B------:R-:W-:-:S03]  /*2bc0*/  FFMA.FTZ R144, R169, R165, R144 ;  /* 0x000000a5a9907223 */ /* 0x000fc60000010090 */
[----:B------:R0:W-:Y:S04]  /*2bd0*/  STL [R1+0x1a8], R140 ;  /* 0x0001a88c01007387 */ /* 0x0001e80000100800 */
[----:B0-----:R-:W4:Y:S01]  /*2be0*/  LDL.LU R140, [R1+0x1b4] ;  /* 0x0001b400018c7983 */ /* 0x001f220000300800 */
[----:B------:R-:W-:-:S03]  /*2bf0*/  FADD.FTZ R135, R174, R135 ;  /* 0x00000087ae877221 */ /* 0x000fc60000010000 */
[----:B------:R-:W4:Y:S04]  /*2c00*/  LDL.LU R147, [R1+0x6c] ;  /* 0x00006c0001937983 */ /* 0x000f280000300800 */
[----:B------:R-:W-:Y:S04]  /*2c10*/  STL [R1+0x198], R144 ;  /* 0x0001989001007387 */ /* 0x000fe80000100800 */
[----:B------:R0:W-:Y:S01]  /*2c20*/  STL [R1+0x18c], R135 ;  /* 0x00018c8701007387 */ /* 0x0001e20000100800 */
[----:B------:R-:W-:-:S03]  /*2c30*/  FFMA.FTZ R134, R174, R166, R134 ;  /* 0x000000a6ae867223 */ /* 0x000fc60000010086 */
[----:B0-----:R-:W4:Y:S04]  /*2c40*/  LDL.LU R135, [R1+0x1d4] ;  /* 0x0001d40001877983 */ /* 0x001f280000300800 */
[----:B------:R0:W-:Y:S04]  /*2c50*/  STL [R1+0x64], R134 ;  /* 0x0000648601007387 */ /* 0x0001e80000100800 */
[----:B0-----:R-:W4:Y:S04]  /*2c60*/  LDL.LU R134, [R1+0x1c4] ;  /* 0x0001c40001867983 */ /* 0x001f280000300800 */
        /* <DEDUP_REMOVED lines=10> */
[----:B------:R-:W-:-:S04]  /*2d10*/  FMUL.FTZ R132, R40, R156 ;  /* 0x0000009c28847220 */ /* 0x000fc80000410000 */
[----:B------:R-:W-:Y:S01]  /*2d20*/  FFMA.FTZ R160, R72, R160, R132 ;  /* 0x000000a048a07223 */ /* 0x000fe20000010084 */
[----:B------:R-:W-:-:S04]  /*2d30*/  FMUL.FTZ R132, R41, R157 ;  /* 0x0000009d29847220 */ /* 0x000fc80000410000 */
[----:B------:R-:W-:Y:S01]  /*2d40*/  FFMA.FTZ R161, R73, R161, R132 ;  /* 0x000000a149a17223 */ /* 0x000fe20000010084 */
[----:B------:R-:W-:Y:S01]  /*2d50*/  FMUL.FTZ R132, R42, R158 ;  /* 0x0000009e2a847220 */ /* 0x000fe20000410000 */
[----:B------:R-:W-:-:S03]  /*2d60*/  FADD.FTZ R167, -R17, R167 ;  /* 0x000000a711a77221 */ /* 0x000fc60000010100 */
[----:B------:R-:W-:Y:S01]  /*2d70*/  FFMA.FTZ R162, R74, R162, R132 ;  /* 0x000000a24aa27223 */ /* 0x000fe20000010084 */
[----:B------:R-:W-:Y:S01]  /*2d80*/  FMUL.FTZ R132, R43, R159 ;  /* 0x0000009f2b847220 */ /* 0x000fe20000410000 */
[----:B------:R-:W-:-:S03]  /*2d90*/  FMUL.FTZ R167, R15, R167 ;  /* 0x000000a70fa77220 */ /* 0x000fc60000410000 */
[----:B------:R-:W-:Y:S01]  /*2da0*/  FFMA.FTZ R163, R75, R163, R132 ;  /* 0x000000a34ba37223 */ /* 0x000fe20000010084 */
[----:B------:R-:W-:Y:S01]  /*2db0*/  FMUL.FTZ R132, R36, R168 ;  /* 0x000000a824847220 */ /* 0x000fe20000410000 */
[----:B------:R-:W-:Y:S01]  /*2dc0*/  FMUL.FTZ R168, R37, R169 ;  /* 0x000000a925a87220 */ /* 0x000fe20000410000 */
[----:B------:R-:W-:Y:S01]  /*2dd0*/  FFMA.FTZ R143, R175, R167, R143 ;  /* 0x000000a7af8f7223 */ /* 0x000fe2000001008f */
[----:B------:R-:W-:Y:S02]  /*2de0*/  FADD.FTZ R142, R171, R142 ;  /* 0x0000008eab8e7221 */ /* 0x000fe40000010000 */
[----:B------:R-:W-:Y:S01]  /*2df0*/  FFMA.FTZ R168, R69, R173, R168 ;  /* 0x000000ad45a87223 */ /* 0x000fe200000100a8 */
[----:B------:R-:W-:Y:S01]  /*2e00*/  FADD.FTZ R173, -R17, R176 ;  /* 0x000000b011ad7221 */ /* 0x000fe20000010100 */
[----:B------:R-:W-:Y:S01]  /*2e10*/  IADD3 R129, PT, PT, R14, 0xe0, RZ ;  /* 0x000000e00e817810 */ /* 0x000fe20007ffe0ff */
[----:B------:R0:W-:Y:S02]  /*2e20*/  STL [R1+0x68], R143 ;  /* 0x0000688f01007387 */ /* 0x0001e40000100800 */
[----:B------:R-:W-:-:S02]  /*2e30*/  FMUL.FTZ R173, R15, R173 ;  /* 0x000000ad0fad7220 */ /* 0x000fc40000410000 */
[----:B------:R-:W4:Y:S01]  /*2e40*/  LDL.LU R145, [R1+0x1bc] ;  /* 0x0001bc0001917983 */ /* 0x000f220000300800 */
[----:B------:R-:W-:Y:S01]  /*2e50*/  FADD.FTZ R176, -R17, R177 ;  /* 0x000000b111b07221 */ /* 0x000fe20000010100 */
[----:B------:R-:W-:Y:S02]  /*2e60*/  FFMA.FTZ R136, R220, R136, R188 ;  /* 0x00000088dc887223 */ /* 0x000fe400000100bc */
[----:B------:R-:W4:Y:S01]  /*2e70*/  LDL.LU R144, [R1+0x74] ;  /* 0x0000740001907983 */ /* 0x000f220000300800 */
[----:B------:R-:W-:-:S03]  /*2e80*/  IMAD.WIDE.U32 R188, R129, 0x10, R196 ;  /* 0x0000001081bc7825 */ /* 0x000fc600078e00c4 */
[----:B------:R1:W-:Y:S01]  /*2e90*/  STL [R1+0x1b0], R142 ;  /* 0x0001b08e01007387 */ /* 0x0003e20000100800 */
[----:B------:R-:W-:-:S03]  /*2ea0*/  FMUL.FTZ R176, R15, R176 ;  /* 0x000000b00fb07220 */ /* 0x000fc60000410000 */
[----:B0-----:R-:W4:Y:S01]  /*2eb0*/  LDL.LU R143, [R1+0x1dc] ;  /* 0x0001dc00018f7983 */ /* 0x001f220000300800 */
[----:B------:R-:W-:-:S03]  /*2ec0*/  FMUL.FTZ R203, R226, R190 ;  /* 0x000000bee2cb7220 */ /* 0x000fc60000410000 */
[----:B-1----:R-:W4:Y:S01]  /*2ed0*/  LDL.LU R142, [R1+0x1cc] ;  /* 0x0001cc00018e7983 */ /* 0x002f220000300800 */
[----:B------:R-:W-:Y:S01]  /*2ee0*/  FMUL.FTZ R206, R227, R191 ;  /* 0x000000bfe3ce7220 */ /* 0x000fe20000410000 */
[----:B------:R-:W-:Y:S01]  /*2ef0*/  FFMA.FTZ R172, R68, R172, R132 ;  /* 0x000000ac44ac7223 */ /* 0x000fe20000010084 */
[----:B------:R-:W-:Y:S01]  /*2f00*/  IMAD.WIDE.U32 R196, R129, 0x10, R122 ;  /* 0x0000001081c47825 */ /* 0x000fe200078e007a */
[----:B------:R-:W4:Y:S03]  /*2f10*/  LDG.E.128 R188, desc[UR10][R188.64] ;  /* 0x0000000abcbc7981 */ /* 0x000f26000c1e1d00 */
[----:B------:R-:W-:Y:S01]  /*2f20*/  FMUL.FTZ R132, R39, R171 ;  /* 0x000000ab27847220 */ /* 0x000fe20000410000 */
[----:B------:R-:W-:-:S04]  /*2f30*/  IMAD.WIDE.U32 R192, R129, 0x10, R124 ;  /* 0x0000001081c07825 */ /* 0x000fc800078e007c */
[----:B------:R-:W-:Y:S01]  /*2f40*/  FFMA.FTZ R175, R71, R175, R132 ;  /* 0x000000af47af7223 */ /* 0x000fe20000010084 */
[----:B------:R-:W4:Y:S01]  /*2f50*/  LDG.E.128 R196, desc[UR10][R196.64] ;  /* 0x0000000ac4c47981 */ /* 0x000f22000c1e1d00 */
[----:B------:R-:W-:Y:S01]  /*2f60*/  FFMA.FTZ R203, R230, R194, R203 ;  /* 0x000000c2e6cb7223 */ /* 0x000fe200000100cb */
[----:B------:R-:W-:Y:S02]  /*2f70*/  FFMA.FTZ R206, R231, R195, R206 ;  /* 0x000000c3e7ce7223 */ /* 0x000fe400000100ce */
[----:B------:R-:W4:Y:S01]  /*2f80*/  LDG.E.128 R192, desc[UR10][R192.64] ;  /* 0x0000000ac0c07981 */ /* 0x000f22000c1e1d00 */
[----:B------:R-:W-:-:S05]  /*2f90*/  FFMA.FTZ R141, R171, R167, R141 ;  /* 0x000000a7ab8d7223 */ /* 0x000fca000001008d */
[----:B------:R0:W-:Y:S04]  /*2fa0*/  STL [R1+0x1a0], R141 ;  /* 0x0001a08d01007387 */ /* 0x0001e80000100800 */
[----:B0-----:R-:W4:Y:S01]  /*2fb0*/  LDL.LU R141, [R1+0x1c0] ;  /* 0x0001c000018d7983 */ /* 0x001f220000300800 */
[C---:B------:R-:W-:Y:S01]  /*2fc0*/  FADD.FTZ R140, R184.reuse, R140 ;  /* 0x0000008cb88c7221 */ /* 0x040fe20000010000 */
[----:B------:R-:W-:-:S04]  /*2fd0*/  FFMA.FTZ R147, R184, R173, R147 ;  /* 0x000000adb8937223 */ /* 0x000fc80000010093 */
[----:B------:R0:W-:Y:S04]  /*2fe0*/  STL [R1+0x1b4], R140 ;  /* 0x0001b48c01007387 */ /* 0x0001e80000100800 */
[----:B0-----:R-:W4:Y:S01]  /*2ff0*/  LDL.LU R140, [R1+0x78] ;  /* 0x00007800018c7983 */ /* 0x001f220000300800 */
[----:B------:R-:W-:-:S03]  /*3000*/  FADD.FTZ R135, R180, R135 ;  /* 0x00000087b4877221 */ /* 0x000fc60000010000 */
[----:B------:R-:W-:Y:S04]  /*3010*/  STL [R1+0x6c], R147 ;  /* 0x00006c9301007387 */ /* 0x000fe80000100800 */
[----:B------:R0:W-:Y:S01]  /*3020*/  STL [R1+0x1d4], R135 ;  /* 0x0001d48701007387 */ /* 0x0001e20000100800 */
[----:B------:R-:W-:-:S03]  /*3030*/  FFMA.FTZ R134, R180, R173, R134 ;  /* 0x000000adb4867223 */ /* 0x000fc60000010086 */
[----:B0-----:R-:W4:Y:S01]  /*3040*/  LDL.LU R135, [R1+0x1e0] ;  /* 0x0001e00001877983 */ /* 0x001f220000300800 */
[----:B------:R-:W-:-:S03]  /*3050*/  FADD.FTZ R146, R185, R146 ;  /* 0x00000092b9927221 */ /* 0x000fc60000010000 */
[----:B------:R0:W-:Y:S04]  /*3060*/  STL [R1+0x1c4], R134 ;  /* 0x0001c48601007387 */ /* 0x0001e80000100800 */
[----:B0-----:R-:W4:Y:S04]  /*3070*/  LDL.LU R134, [R1+0x1d0] ;  /* 0x0001d00001867983 */ /* 0x001f280000300800 */
[----:B------:R-:W-:Y:S01]  /*3080*/  STL [R1+0x1b8], R146 ;  /* 0x0001b89201007387 */ /* 0x000fe20000100800 */
[----:B---3--:R-:W-:-:S05]  /*3090*/  FFMA.FTZ R133, R185, R176, R133 ;  /* 0x000000b0b9857223 */ /* 0x008fca0000010085 */
[----:B------:R0:W-:Y:S04]  /*30a0*/  STL [R1+0x70], R133 ;  /* 0x0000708501007387 */ /* 0x0001e80000100800 */
[----:B0-----:R-:W3:Y:S04]  /*30b0*/  LDL.LU R133, [R1+0x1e4] ;  /* 0x0001e40001857983 */ /* 0x001ee80000300800 */
[----:B------:R-:W3:Y:S01]  /*30c0*/  LDL.LU R132, [R1+0x7c] ;  /* 0x00007c0001847983 */ /* 0x000ee20000300800 */
[----:B--2---:R-:W-:-:S05]  /*30d0*/  FADD.FTZ R121, R181, R121 ;  /* 0x00000079b5797221 */ /* 0x004fca0000010000 */
[----:B------:R0:W-:Y:S01]  /*30e0*/  STL [R1+0x1d8], R121 ;  /* 0x0001d87901007387 */ /* 0x0001e20000100800 */
[----:B----4-:R-:W-:-:S03]  /*30f0*/  FFMA.FTZ R120, R181, R176, R120 ;  /* 0x000000b0b5787223 */ /* 0x010fc60000010078 */
[----:B0-----:R-:W2:Y:S04]  /*3100*/  LDL.LU R121, [R1+0x204] ;  /* 0x0002040001797983 */ /* 0x001ea80000300800 */
[----:B------:R0:W-:Y:S04]  /*3110*/  STL [R1+0x1c8], R120 ;  /* 0x0001c87801007387 */ /* 0x0001e80000100800 */
[----:B0-----:R-:W4:Y:S01]  /*3120*/  LDL.LU R120, [R1+0x1f4] ;  /* 0x0001f40001787983 */ /* 0x001f220000300800 */
[C---:B------:R-:W-:Y:S01]  /*3130*/  FADD.FTZ R178, -R17.reuse, R178 ;  /* 0x000000b211b27221 */ /* 0x040fe20000010100 */
[----:B------:R-:W-:-:S03]  /*3140*/  FADD.FTZ R179, -R17, R179 ;  /* 0x000000b311b37221 */ /* 0x000fc60000010100 */
[C---:B------:R-:W-:Y:S01]  /*3150*/  FMUL.FTZ R178, R15.reuse, R178 ;  /* 0x000000b20fb27220 */ /* 0x040fe20000410000 */
[----:B------:R-:W-:Y:S01]  /*3160*/  FMUL.FTZ R169, R38, R170 ;  /* 0x000000aa26a97220 */ /* 0x000fe20000410000 */
[----:B------:R-:W-:Y:S01]  /*3170*/  FMUL.FTZ R179, R15, R179 ;  /* 0x000000b30fb37220 */ /* 0x000fe20000410000 */
[----:B------:R-:W-:Y:S01]  /*3180*/  FFMA.FTZ R215, R79, R151, R215 ;  /* 0x000000974fd77223 */ /* 0x000fe200000100d7 */
[----:B------:R-:W-:Y:S01]  /*3190*/  FFMA.FTZ R213, R78, R150, R213 ;  /* 0x000000964ed57223 */ /* 0x000fe200000100d5 */
[----:B------:R-:W-:Y:S01]  /*31a0*/  FFMA.FTZ R169, R70, R174, R169 ;  /* 0x000000ae46a97223 */ /* 0x000fe200000100a9 */
[----:B------:R-:W-:Y:S01]  /*31b0*/  FMUL.FTZ R174, R32, R180 ;  /* 0x000000b420ae7220 */ /* 0x000fe20000410000 */
[C---:B------:R-:W-:Y:S01]  /*31c0*/  FADD.FTZ R145, R186.reuse, R145 ;  /* 0x00000091ba917221 */ /* 0x040fe20000010000 */
[----:B------:R-:W-:-:S04]  /*31d0*/  FFMA.FTZ R144, R186, R178, R144 ;  /* 0x000000b2ba907223 */ /* 0x000fc80000010090 */
[----:B------:R-:W-:Y:S01]  /*31e0*/  STL [R1+0x1bc], R145 ;  /* 0x0001bc9101007387 */ /* 0x000fe20000100800 */
[----:B------:R-:W-:Y:S01]  /*31f0*/  FMUL.FTZ R180, R34, R182 ;  /* 0x000000b622b47220 */ /* 0x000fe20000410000 */
[----:B------:R-:W0:Y:S01]  /*3200*/  @P0 LDC.64 R170, c[0x0][0x438] ;  /* 0x00010e00ffaa0b82 */ /* 0x000e220000000a00 */
[C---:B------:R-:W-:Y:S01]  /*3210*/  FADD.FTZ R143, R182.reuse, R143 ;  /* 0x0000008fb68f7221 */ /* 0x040fe20000010000 */
[----:B------:R-:W-:Y:S01]  /*3220*/  STL [R1+0x74], R144 ;  /* 0x0000749001007387 */ /* 0x000fe20000100800 */
[----:B------:R-:W-:-:S03]  /*3230*/  FFMA.FTZ R142, R182, R178, R142 ;  /* 0x000000b2b68e7223 */ /* 0x000fc6000001008e */
[----:B------:R-:W-:Y:S01]  /*3240*/  STL [R1+0x1dc], R143 ;  /* 0x0001dc8f01007387 */ /* 0x000fe20000100800 */
[----:B------:R-:W-:-:S03]  /*3250*/  FADD.FTZ R182, -R17, R188 ;  /* 0x000000bc11b67221 */ /* 0x000fc60000010100 */
[----:B------:R-:W-:Y:S04]  /*3260*/  STL [R1+0x1cc], R142 ;  /* 0x0001cc8e01007387 */ /* 0x000fe80000100800 */
[----:B------:R-:W4:Y:S01]  /*3270*/  LDL.LU R157, [R1+0x1e8] ;  /* 0x0001e800019d7983 */ /* 0x000f220000300800 */
[----:B------:R-:W-:-:S03]  /*3280*/  FMUL.FTZ R182, R15, R182 ;  /* 0x000000b60fb67220 */ /* 0x000fc60000410000 */
[----:B------:R-:W4:Y:S01]  /*3290*/  LDL.LU R156, [R1+0x80] ;  /* 0x00008000019c7983 */ /* 0x000f220000300800 */
[----:B------:R-:W-:-:S05]  /*32a0*/  FADD.FTZ R141, R187, R141 ;  /* 0x0000008dbb8d7221 */ /* 0x000fca0000010000 */
[----:B------:R-:W-:Y:S01]  /*32b0*/  STL [R1+0x1c0], R141 ;  /* 0x0001c08d01007387 */ /* 0x000fe20000100800 */
[----:B------:R-:W-:-:S05]  /*32c0*/  FFMA.FTZ R140, R187, R179, R140 ;  /* 0x000000b3bb8c7223 */ /* 0x000fca000001008c */
[----:B------:R-:W-:Y:S04]  /*32d0*/  STL [R1+0x78], R140 ;  /* 0x0000788c01007387 */ /* 0x000fe80000100800 */
        /* <DEDUP_REMOVED lines=9> */
[----:B------:R-:W4:Y:S01]  /*3370*/  LDL.LU R150, [R1+0x1fc] ;  /* 0x0001fc0001967983 */ /* 0x000f220000300800 */
[C---:B---3--:R-:W-:Y:S01]  /*3380*/  FADD.FTZ R133, R196.reuse, R133 ;  /* 0x00000085c4857221 */ /* 0x048fe20000010000 */
[----:B------:R-:W-:-:S04]  /*3390*/  FFMA.FTZ R132, R196, R182, R132 ;  /* 0x000000b6c4847223 */ /* 0x000fc80000010084 */
[----:B------:R-:W-:Y:S04]  /*33a0*/  STL [R1+0x1e4], R133 ;  /* 0x0001e48501007387 */ /* 0x000fe80000100800 */
[----:B------:R-:W-:Y:S01]  /*33b0*/  STL [R1+0x7c], R132 ;  /* 0x00007c8401007387 */ /* 0x000fe20000100800 */
[----:B--2---:R-:W-:-:S05]  /*33c0*/  FADD.FTZ R121, R192, R121 ;  /* 0x00000079c0797221 */ /* 0x004fca0000010000 */
[----:B------:R1:W-:Y:S01]  /*33d0*/  STL [R1+0x204], R121 ;  /* 0x0002047901007387 */ /* 0x0003e20000100800 */
[----:B----4-:R-:W-:-:S03]  /*33e0*/  FFMA.FTZ R120, R192, R182, R120 ;  /* 0x000000b6c0787223 */ /* 0x010fc60000010078 */
[----:B-1----:R-:W2:Y:S04]  /*33f0*/  LDL.LU R121, [R1+0x1f0] ;  /* 0x0001f00001797983 */ /* 0x002ea80000300800 */
[----:B------:R1:W-:Y:S04]  /*3400*/  STL [R1+0x1f4], R120 ;  /* 0x0001f47801007387 */ /* 0x0003e80000100800 */
[----:B-1----:R-:W3:Y:S01]  /*3410*/  LDL.LU R120, [R1+0x88] ;  /* 0x0000880001787983 */ /* 0x002ee20000300800 */
        /* <DEDUP_REMOVED lines=11> */
[----:B0-----:R-:W0:Y:S01]  /*34d0*/  @P0 LDC.64 R170, c[0x0][0x438] ;  /* 0x00010e00ffaa0b82 */ /* 0x001e220000000a00 */
[----:B------:R-:W-:Y:S01]  /*34e0*/  FFMA.FTZ R211, R77, R149, R211 ;  /* 0x000000954dd37223 */ /* 0x000fe200000100d3 */
[----:B------:R-:W-:Y:S01]  /*34f0*/  FFMA.FTZ R174, R64, R184, R174 ;  /* 0x000000b840ae7223 */ /* 0x000fe200000100ae */
[----:B0-----:R-:W-:-:S05]  /*3500*/  @P0 IMAD.WIDE.U32 R170, R129, 0x10, R170 ;  /* 0x0000001081aa0825 */ /* 0x001fca00078e00aa */
[----:B------:R-:W0:Y:S01]  /*3510*/  LDC.64 R148, c[0x0][0x3a8] ;  /* 0x0000ea00ff947b82 */ /* 0x000e220000000a00 */
[----:B------:R1:W5:Y:S07]  /*3520*/  @P0 LDG.E.128 R108, desc[UR10][R170.64] ;  /* 0x0000000aaa6c0981 */ /* 0x00036e000c1e1d00 */
[----:B-1----:R-:W1:Y:S01]  /*3530*/  @P0 LDC.64 R170, c[0x0][0x438] ;  /* 0x00010e00ffaa0b82 */ /* 0x002e620000000a00 */
[----:B------:R-:W-:Y:S01]  /*3540*/  IADD3 R184, PT, PT, R14, 0x100, RZ ;  /* 0x000001000eb87810 */ /* 0x000fe20007ffe0ff */
[----:B------:R-:W-:Y:S01]  /*3550*/  FMUL.FTZ R177, R33, R181 ;  /* 0x000000b521b17220 */ /* 0x000fe20000410000 */
[----:B------:R-:W-:-:S03]  /*3560*/  FMUL.FTZ R181, R35, R183 ;  /* 0x000000b723b57220 */ /* 0x000fc60000410000 */
[----:B------:R-:W-:Y:S01]  /*3570*/  FFMA.FTZ R177, R65, R185, R177 ;  /* 0x000000b941b17223 */ /* 0x000fe200000100b1 */
[----:B------:R-:W-:Y:S01]  /*3580*/  FADD.FTZ R185, -R17, R189 ;  /* 0x000000bd11b97221 */ /* 0x000fe20000010100 */
[----:B------:R-:W-:Y:S01]  /*3590*/  FFMA.FTZ R181, R67, R187, R181 ;  /* 0x000000bb43b57223 */ /* 0x000fe200000100b5 */
[----:B------:R-:W-:Y:S02]  /*35a0*/  FADD.FTZ R187, -R17, R190 ;  /* 0x000000be11bb7221 */ /* 0x000fe40000010100 */
[----:B------:R-:W-:Y:S01]  /*35b0*/  FMUL.FTZ R185, R15, R185 ;  /* 0x000000b90fb97220 */ /* 0x000fe20000410000 */
[----:B------:R-:W-:Y:S01]  /*35c0*/  FADD.FTZ R157, R197, R157 ;  /* 0x0000009dc59d7221 */ /* 0x000fe20000010000 */
[----:B------:R-:W-:Y:S01]  /*35d0*/  FMUL.FTZ R187, R15, R187 ;  /* 0x000000bb0fbb7220 */ /* 0x000fe20000410000 */
[----:B------:R-:W-:Y:S01]  /*35e0*/  FADD.FTZ R190, -R17, R191 ;  /* 0x000000bf11be7221 */ /* 0x000fe20000010100 */
[----:B------:R-:W-:Y:S01]  /*35f0*/  FFMA.FTZ R156, R197, R185, R156 ;  /* 0x000000b9c59c7223 */ /* 0x000fe2000001009c */
[----:B-1----:R-:W-:-:S05]  /*3600*/  @P0 IMAD.WIDE.U32 R170, R184, 0x10, R170 ;  /* 0x00000010b8aa0825 */ /* 0x002fca00078e00aa */
[----:B------:R1:W5:Y:S01]  /*3610*/  @P0 LDG.E.128 R112, desc[UR10][R170.64] ;  /* 0x0000000aaa700981 */ /* 0x000362000c1e1d00 */
[C---:B------:R-:W-:Y:S01]  /*3620*/  FADD.FTZ R155, R193.reuse, R155 ;  /* 0x0000009bc19b7221 */ /* 0x040fe20000010000 */
[----:B------:R-:W-:Y:S01]  /*3630*/  FFMA.FTZ R154, R193, R185, R154 ;  /* 0x000000b9c19a7223 */ /* 0x000fe2000001009a */
[C---:B------:R-:W-:Y:S01]  /*3640*/  FADD.FTZ R153, R198.reuse, R153 ;  /* 0x00000099c6997221 */ /* 0x040fe20000010000 */
[----:B-1----:R-:W1:Y:S01]  /*3650*/  @P0 LDC.64 R170, c[0x0][0x438] ;  /* 0x00010e00ffaa0b82 */ /* 0x002e620000000a00 */
[----:B------:R-:W-:Y:S01]  /*3660*/  STL [R1+0x1e8], R157 ;  /* 0x0001e89d01007387 */ /* 0x000fe20000100800 */
[-C--:B------:R-:W-:Y:S01]  /*3670*/  FFMA.FTZ R152, R198, R187.reuse, R152 ;  /* 0x000000bbc6987223 */ /* 0x080fe20000010098 */
[----:B------:R-:W-:Y:S01]  /*3680*/  FMUL.FTZ R190, R15, R190 ;  /* 0x000000be0fbe7220 */ /* 0x000fe20000410000 */
[C---:B------:R-:W-:Y:S01]  /*3690*/  FADD.FTZ R151, R194.reuse, R151 ;  /* 0x00000097c2977221 */ /* 0x040fe20000010000 */
[----:B------:R-:W-:Y:S01]  /*36a0*/  STL [R1+0x80], R156 ;  /* 0x0000809c01007387 */ /* 0x000fe20000100800 */
[----:B------:R-:W-:Y:S01]  /*36b0*/  FFMA.FTZ R150, R194, R187, R150 ;  /* 0x000000bbc2967223 */ /* 0x000fe20000010096 */
[----:B------:R-:W-:-:S02]  /*36c0*/  IADD3 R189, PT, PT, R14, 0x120, RZ ;  /* 0x000001200ebd7810 */ /* 0x000fc40007ffe0ff */
[----:B------:R-:W-:Y:S01]  /*36d0*/  STL [R1+0x208], R155 ;  /* 0x0002089b01007387 */ /* 0x000fe20000100800 */
[----:B0-----:R-:W-:-:S03]  /*36e0*/  IMAD.WIDE.U32 R132, R184, 0x10, R148 ;  /* 0x00000010b8847825 */ /* 0x001fc600078e0094 */
[----:B------:R-:W-:Y:S04]  /*36f0*/  STL [R1+0x1f8], R154 ;  /* 0x0001f89a01007387 */ /* 0x000fe80000100800 */
[----:B------:R-:W-:Y:S04]  /*3700*/  STL [R1+0x1ec], R153 ;  /* 0x0001ec9901007387 */ /* 0x000fe80000100800 */
[----:B------:R0:W-:Y:S01]  /*3710*/  STL [R1+0x84], R152 ;  /* 0x0000849801007387 */ /* 0x0001e20000100800 */
[----:B------:R-:W-:-:S03]  /*3720*/  IMAD.WIDE.U32 R134, R184, 0x10, R124 ;  /* 0x00000010b8867825 */ /* 0x000fc600078e007c */
[----:B------:R-:W-:Y:S04]  /*3730*/  STL [R1+0x20c], R151 ;  /* 0x00020c9701007387 */ /* 0x000fe80000100800 */
[----:B------:R-:W-:Y:S01]  /*3740*/  STL [R1+0x1fc], R150 ;  /* 0x0001fc9601007387 */ /* 0x000fe20000100800 */
[----:B0-----:R-:W-:-:S04]  /*3750*/  IMAD.WIDE.U32 R152, R189, 0x10, R124 ;  /* 0x00000010bd987825 */ /* 0x001fc800078e007c */
[----:B------:R-:W-:Y:S01]  /*3760*/  FMUL.FTZ R191, R31, R195 ;  /* 0x000000c31fbf7220 */ /* 0x000fe20000410000 */
[----:B------:R0:W4:Y:S01]  /*3770*/  LDG.E.128 R140, desc[UR10][R132.64] ;  /* 0x0000000a848c7981 */ /* 0x000122000c1e1d00 */
[----:B------:R-:W-:Y:S01]  /*3780*/  FFMA.FTZ R180, R66, R186, R180 ;  /* 0x000000ba42b47223 */ /* 0x000fe200000100b4 */
[----:B------:R-:W-:-:S04]  /*3790*/  IMAD.WIDE.U32 R156, R189, 0x10, R122 ;  /* 0x00000010bd9c7825 */ /* 0x000fc800078e007a */
[----:B------:R-:W-:Y:S01]  /*37a0*/  FMUL.FTZ R188, R30, R194 ;  /* 0x000000c21ebc7220 */ /* 0x000fe20000410000 */
[----:B------:R-:W-:Y:S01]  /*37b0*/  FMUL.FTZ R186, R29, R193 ;  /* 0x000000c11dba7220 */ /* 0x000fe20000410000 */
[----:B------:R-:W-:Y:S01]  /*37c0*/  FMUL.FTZ R183, R28, R192 ;  /* 0x000000c01cb77220 */ /* 0x000fe20000410000 */
[----:B------:R-:W-:Y:S01]  /*37d0*/  FFMA.FTZ R191, R63, R199, R191 ;  /* 0x000000c73fbf7223 */ /* 0x000fe200000100bf */
[----:B-1----:R-:W-:Y:S01]  /*37e0*/  @P0 IMAD.WIDE.U32 R170, R189, 0x10, R170 ;  /* 0x00000010bdaa0825 */ /* 0x002fe200078e00aa */
[----:B------:R-:W4:Y:S03]  /*37f0*/  LDG.E.128 R144, desc[UR10][R134.64] ;  /* 0x0000000a86907981 */ /* 0x000f26000c1e1d00 */
[----:B0-----:R-:W-:-:S04]  /*3800*/  IMAD.WIDE.U32 R132, R184, 0x10, R122 ;  /* 0x00000010b8847825 */ /* 0x001fc800078e007a */
[----:B------:R-:W-:Y:S01]  /*3810*/  FFMA.FTZ R188, R62, R198, R188 ;  /* 0x000000c63ebc7223 */ /* 0x000fe200000100bc */
[----:B------:R-:W-:Y:S01]  /*3820*/  FFMA.FTZ R186, R61, R197, R186 ;  /* 0x000000c53dba7223 */ /* 0x000fe200000100ba */
[----:B------:R-:W-:Y:S01]  /*3830*/  FFMA.FTZ R183, R60, R196, R183 ;  /* 0x000000c43cb77223 */ /* 0x000fe200000100b7 */
[----:B------:R0:W5:Y:S04]  /*3840*/  @P0 LDG.E.128 R116, desc[UR10][R170.64] ;  /* 0x0000000aaa740981 */ /* 0x000168000c1e1d00 */
[----:B------:R-:W4:Y:S01]  /*3850*/  LDG.E.128 R132, desc[UR10][R132.64] ;  /* 0x0000000a84847981 */ /* 0x000f22000c1e1d00 */
[C---:B--2---:R-:W-:Y:S01]  /*3860*/  FADD.FTZ R121, R199.reuse, R121 ;  /* 0x00000079c7797221 */ /* 0x044fe20000010000 */
[----:B---3--:R-:W-:-:S04]  /*3870*/  FFMA.FTZ R120, R199, R190, R120 ;  /* 0x000000bec7787223 */ /* 0x008fc80000010078 */
[----:B------:R1:W-:Y:S04]  /*3880*/  STL [R1+0x1f0], R121 ;  /* 0x0001f07901007387 */ /* 0x0003e80000100800 */
[----:B------:R2:W-:Y:S04]  /*3890*/  STL [R1+0x88], R120 ;  /* 0x0000887801007387 */ /* 0x0005e80000100800 */
[----:B------:R-:W3:Y:S04]  /*38a0*/  LDL.LU R125, [R1+0x21c] ;  /* 0x00021c00017d7983 */ /* 0x000ee80000300800 */
[----:B------:R-:W3:Y:S04]  /*38b0*/  LDL.LU R124, [R1+0x8c] ;  /* 0x00008c00017c7983 */ /* 0x000ee80000300800 */
[----:B------:R-:W3:Y:S04]  /*38c0*/  LDL.LU R123, [R1+0x238] ;  /* 0x00023800017b7983 */ /* 0x000ee80000300800 */
[----:B------:R-:W3:Y:S04]  /*38d0*/  LDL.LU R122, [R1+0x22c] ;  /* 0x00022c00017a7983 */ /* 0x000ee80000300800 */
[----:B-1----:R-:W3:Y:S04]  /*38e0*/  LDL.LU R121, [R1+0x220] ;  /* 0x0002200001797983 */ /* 0x002ee80000300800 */
        /* <DEDUP_REMOVED lines=8> */
[----:B------:R-:W0:Y:S04]  /*3970*/  LDL.LU R170, [R1+0x210] ;  /* 0x0002100001aa7983 */ /* 0x000e280000300800 */
[----:B------:R-:W2:Y:S01]  /*3980*/  LDL.LU R171, [R1+0x200] ;  /* 0x0002000001ab7983 */ /* 0x000ea20000300800 */
[----:B------:R-:W-:-:S03]  /*3990*/  IMAD.WIDE.U32 R148, R189, 0x10, R148 ;  /* 0x00000010bd947825 */ /* 0x000fc600078e0094 */
[----:B------:R-:W2:Y:S04]  /*39a0*/  LDG.E.128 R152, desc[UR10][R152.64] ;  /* 0x0000000a98987981 */ /* 0x000ea8000c1e1d00 */
[----:B------:R-:W2:Y:S04]  /*39b0*/  LDG.E.128 R148, desc[UR10][R148.64] ;  /* 0x0000000a94947981 */ /* 0x000ea8000c1e1d00 */
[----:B------:R-:W2:Y:S01]  /*39c0*/  LDG.E.128 R156, desc[UR10][R156.64] ;  /* 0x0000000a9c9c7981 */ /* 0x000ea2000c1e1d00 */
[----:B----4-:R-:W-:-:S04]  /*39d0*/  FADD.FTZ R140, -R17, R140 ;  /* 0x0000008c118c7221 */ /* 0x010fc80000010100 */
[----:B------:R-:W-:Y:S01]  /*39e0*/  FMUL.FTZ R140, R15, R140 ;  /* 0x0000008c0f8c7220 */ /* 0x000fe20000410000 */
[----:B---3--:R-:W-:-:S03]  /*39f0*/  FADD.FTZ R125, R132, R125 ;  /* 0x0000007d847d7221 */ /* 0x008fc60000010000 */
[----:B------:R-:W-:Y:S01]  /*3a00*/  FFMA.FTZ R124, R132, R140, R124 ;  /* 0x0000008c847c7223 */ /* 0x000fe2000001007c */
[C---:B0-----:R-:W-:Y:S01]  /*3a10*/  FADD.FTZ R170, R195.reuse, R170 ;  /* 0x000000aac3aa7221 */ /* 0x041fe20000010000 */
[----:B--2---:R-:W-:-:S05]  /*3a20*/  FFMA.FTZ R171, R195, R190, R171 ;  /* 0x000000bec3ab7223 */ /* 0x004fca00000100ab */
[----:B------:R0:W-:Y:S04]  /*3a30*/  STL [R1+0x200], R171 ;  /* 0x000200ab01007387 */ /* 0x0001e80000100800 */
[----:B0-----:R-:W2:Y:S04]  /*3a40*/  LDL.LU R171, [R1+0x230] ;  /* 0x0002300001ab7983 */ /* 0x001ea80000300800 */
[----:B------:R0:W-:Y:S04]  /*3a50*/  STL [R1+0x210], R170 ;  /* 0x000210aa01007387 */ /* 0x0001e80000100800 */
[----:B------:R-:W3:Y:S04]  /*3a60*/  LDL.LU R195, [R1+0x214] ;  /* 0x0002140001c37983 */ /* 0x000ee80000300800 */
[----:B------:R1:W-:Y:S01]  /*3a70*/  STL [R1+0x21c], R125 ;  /* 0x00021c7d01007387 */ /* 0x0003e20000100800 */
[----:B0-----:R-:W-:-:S04]  /*3a80*/  FMUL.FTZ R170, R24, R144 ;  /* 0x0000009018aa7220 */ /* 0x001fc80000410000 */
[----:B------:R-:W-:Y:S01]  /*3a90*/  FFMA.FTZ R132, R56, R132, R170 ;  /* 0x0000008438847223 */ /* 0x000fe200000100aa */
[----:B-1----:R0:W5:Y:S04]  /*3aa0*/  LDL.LU R125, [R1+0x260] ;  /* 0x00026000017d7983 */ /* 0x0021680000300800 */
[----:B------:R1:W-:Y:S04]  /*3ab0*/  STL [R1+0x8c], R124 ;  /* 0x00008c7c01007387 */ /* 0x0003e80000100800 */
[----:B-1----:R0:W5:Y:S04]  /*3ac0*/  LDL.LU R124, [R1+0x25c] ;  /* 0x00025c00017c7983 */ /* 0x0021680000300800 */
[----:B------:R-:W4:Y:S01]  /*3ad0*/  LDL.LU R170, [R1+0x23c] ;  /* 0x00023c0001aa7983 */ /* 0x000f220000300800 */
[----:B------:R-:W-:Y:S01]  /*3ae0*/  FADD.FTZ R141, -R17, R141 ;  /* 0x0000008d118d7221 */ /* 0x000fe20000010100 */
[C---:B------:R-:W-:Y:S01]  /*3af0*/  FADD.FTZ R123, R144.reuse, R123 ;  /* 0x0000007b907b7221 */ /* 0x040fe20000010000 */
[----:B------:R-:W-:-:S02]  /*3b00*/  FFMA.FTZ R122, R144, R140, R122 ;  /* 0x0000008c907a7223 */ /* 0x000fc4000001007a */
[----:B------:R-:W-:Y:S01]  /*3b10*/  FMUL.FTZ R141, R15, R141 ;  /* 0x0000008d0f8d7220 */ /* 0x000fe20000410000 */
[----:B------:R-:W-:Y:S01]  /*3b20*/  FADD.FTZ R121, R133, R121 ;  /* 0x0000007985797221 */ /* 0x000fe20000010000 */
[----:B------:R1:W-:Y:S01]  /*3b30*/  STL [R1+0x238], R123 ;  /* 0x0002387b01007387 */ /* 0x0003e20000100800 */
[----:B------:R-:W-:Y:S01]  /*3b40*/  FADD.FTZ R142, -R17, R142 ;  /* 0x0000008e118e7221 */ /* 0x000fe20000010100 */
[----:B------:R-:W-:Y:S01]  /*3b50*/  FFMA.FTZ R120, R133, R141, R120 ;  /* 0x0000008d85787223 */ /* 0x000fe20000010078 */
[----:B------:R-:W-:Y:S02]  /*3b60*/  FADD.FTZ R143, -R17, R143 ;  /* 0x0000008f118f7221 */ /* 0x000fe40000010100 */
[----:B------:R-:W-:Y:S01]  /*3b70*/  FMUL.FTZ R142, R15, R142 ;  /* 0x0000008e0f8e7220 */ /* 0x000fe20000410000 */
[----:B-1----:R0:W5:Y:S04]  /*3b80*/  LDL.LU R123, [R1+0x258] ;  /* 0x00025800017b7983 */ /* 0x0021680000300800 */
[----:B------:R1:W-:Y:S01]  /*3b90*/  STL [R1+0x22c], R122 ;  /* 0x00022c7a01007387 */ /* 0x0003e20000100800 */
[----:B------:R-:W-:Y:S01]  /*3ba0*/  FADD.FTZ R199, R134, R199 ;  /* 0x000000c786c77221 */ /* 0x000fe20000010000 */
[----:B------:R-:W-:Y:S01]  /*3bb0*/  FMUL.FTZ R144, R25, R145 ;  /* 0x0000009119907220 */ /* 0x000fe20000410000 */
[----:B------:R-:W-:Y:S01]  /*3bc0*/  FMUL.FTZ R143, R15, R143 ;  /* 0x0000008f0f8f7220 */ /* 0x000fe20000410000 */
[C---:B------:R-:W-:Y:S01]  /*3bd0*/  FADD.FTZ R197, R146.reuse, R197 ;  /* 0x000000c592c57221 */ /* 0x040fe20000010000 */
[----:B-1----:R0:W5:Y:S04]  /*3be0*/  LDL.LU R122, [R1+0x254] ;  /* 0x00025400017a7983 */ /* 0x0021680000300800 */
[----:B------:R1:W-:Y:S01]  /*3bf0*/  STL [R1+0x220], R121 ;  /* 0x0002207901007387 */ /* 0x0003e20000100800 */
[----:B------:R-:W-:Y:S01]  /*3c00*/  FFMA.FTZ R198, R146, R142, R198 ;  /* 0x0000008e92c67223 */ /* 0x000fe200000100c6 */
[----:B------:R-:W-:Y:S01]  /*3c10*/  FADD.FTZ R194, R135, R194 ;  /* 0x000000c287c27221 */ /* 0x000fe20000010000 */
[----:B------:R-:W-:Y:S01]  /*3c20*/  FFMA.FTZ R133, R57, R133, R144 ;  /* 0x0000008539857223 */ /* 0x000fe20000010090 */
[----:B-1----:R0:W5:Y:S04]  /*3c30*/  LDL.LU R121, [R1+0x250] ;  /* 0x0002500001797983 */ /* 0x0021680000300800 */
[----:B------:R1:W-:Y:S01]  /*3c40*/  STL [R1+0x90], R120 ;  /* 0x0000907801007387 */ /* 0x0003e20000100800 */
[-C--:B------:R-:W-:Y:S01]  /*3c50*/  FFMA.FTZ R196, R135, R143.reuse, R196 ;  /* 0x0000008f87c47223 */ /* 0x080fe200000100c4 */
[----:B------:R-:W-:Y:S01]  /*3c60*/  FMUL.FTZ R144, R26, R146 ;  /* 0x000000921a907220 */ /* 0x000fe20000410000 */
[C---:B------:R-:W-:Y:S01]  /*3c70*/  FADD.FTZ R192, R147.reuse, R192 ;  /* 0x000000c093c07221 */ /* 0x040fe20000010000 */
[----:B-1----:R0:W5:Y:S01]  /*3c80*/  LDL.LU R120, [R1+0x24c] ;  /* 0x00024c0001787983 */ /* 0x0021620000300800 */
[----:B------:R-:W-:Y:S01]  /*3c90*/  FFMA.FTZ R193, R147, R143, R193 ;  /* 0x0000008f93c17223 */ /* 0x000fe200000100c1 */
[----:B------:R-:W-:Y:S01]  /*3ca0*/  FADD.FTZ R148, -R17, R148 ;  /* 0x0000009411947221 */ /* 0x000fe20000010100 */
[----:B------:R-:W-:Y:S01]  /*3cb0*/  FADD.FTZ R249, R152, R249 ;  /* 0x000000f998f97221 */ /* 0x000fe20000010000 */
[----:B--2---:R-:W-:-:S05]  /*3cc0*/  FFMA.FTZ R171, R145, R141, R171 ;  /* 0x0000008d91ab7223 */ /* 0x004fca00000100ab */
[----:B------:R1:W-:Y:S01]  /*3cd0*/  STL [R1+0x230], R171 ;  /* 0x000230ab01007387 */ /* 0x0003e20000100800 */
[----:B---3--:R-:W-:-:S03]  /*3ce0*/  FFMA.FTZ R195, R134, R142, R195 ;  /* 0x0000008e86c37223 */ /* 0x008fc600000100c3 */
[----:B-1----:R-:W2:Y:S01]  /*3cf0*/  LDL.LU R171, [R1+0x4] ;  /* 0x0000040001ab7983 */ /* 0x002ea20000300800 */
[----:B------:R-:W-:Y:S01]  /*3d00*/  FFMA.FTZ R134, R58, R134, R144 ;  /* 0x000000863a867223 */ /* 0x000fe20000010090 */
[----:B------:R-:W-:Y:S01]  /*3d10*/  FMUL.FTZ R144, R27, R147 ;  /* 0x000000931b907220 */ /* 0x000fe20000410000 */
[----:B------:R-:W-:Y:S01]  /*3d20*/  FADD.FTZ R147, -R17, R150 ;  /* 0x0000009611937221 */ /* 0x000fe20000010100 */
[----:B----4-:R-:W-:-:S05]  /*3d30*/  FADD.FTZ R170, R145, R170 ;  /* 0x000000aa91aa7221 */ /* 0x010fca0000010000 */
[----:B------:R1:W-:Y:S04]  /*3d40*/  STL [R1+0x23c], R170 ;  /* 0x00023caa01007387 */ /* 0x0003e80000100800 */
[----:B-1----:R-:W3:Y:S04]  /*3d50*/  LDL.LU R170, [R1+0x8] ;  /* 0x0000080001aa7983 */ /* 0x002ee80000300800 */
        /* <DEDUP_REMOVED lines=8> */
[----:B------:R-:W4:Y:S01]  /*3de0*/  LDL.LU R150, [R1] ;  /* 0x0000000001967983 */ /* 0x000f220000300800 */
[C---:B------:R-:W-:Y:S01]  /*3df0*/  FADD.FTZ R145, -R17.reuse, R149 ;  /* 0x0000009511917221 */ /* 0x040fe20000010100 */
[----:B------:R-:W-:Y:S01]  /*3e00*/  FADD.FTZ R149, -R17, R151 ;  /* 0x0000009711957221 */ /* 0x000fe20000010100 */
[----:B------:R-:W-:Y:S01]  /*3e10*/  FMUL.FTZ R17, R15, R148 ;  /* 0x000000940f117220 */ /* 0x000fe20000410000 */
[----:B------:R-:W-:Y:S01]  /*3e20*/  FFMA.FTZ R135, R59, R135, R144 ;  /* 0x000000873b877223 */ /* 0x000fe20000010090 */
[----:B------:R-:W-:Y:S01]  /*3e30*/  FMUL.FTZ R144, R20, R152 ;  /* 0x0000009814907220 */ /* 0x000fe20000410000 */
[----:B------:R-:W-:Y:S01]  /*3e40*/  FADD.FTZ R151, RZ, R8 ;  /* 0x00000008ff977221 */ /* 0x000fe20000010000 */
[----:B------:R-:W-:Y:S01]  /*3e50*/  FFMA.FTZ R248, R152, R17, R248 ;  /* 0x0000001198f87223 */ /* 0x000fe200000100f8 */
[----:B------:R-:W-:-:S02]  /*3e60*/  FFMA.FTZ R152, R0, R8, RZ ;  /* 0x0000000800987223 */ /* 0x000fc400000100ff */
        /* <DEDUP_REMOVED lines=67> */
[----:B------:R-:W-:Y:S01]  /*42a0*/  FFMA.FTZ R152, R142, R134, R152 ;  /* 0x000000868e987223 */ /* 0x000fe20000010098 */
[----:B------:R-:W-:Y:S01]  /*42b0*/  FFMA.FTZ R144, R52, R156, R144 ;  /* 0x0000009c34907223 */ /* 0x000fe20000010090 */
[----:B------:R-:W-:Y:S01]  /*42c0*/  FMUL.FTZ R146, R21, R153 ;  /* 0x0000009915927220 */ /* 0x000fe20000410000 */
[----:B------:R-:W-:Y:S01]  /*42d0*/  FADD.FTZ R151, R135, R151 ;  /* 0x0000009787977221 */ /* 0x000fe20000010000 */
[----:B------:R-:W-:Y:S01]  /*42e0*/  FFMA.FTZ R152, R143, R135, R152 ;  /* 0x000000878f987223 */ /* 0x000fe20000010098 */
[----:B------:R-:W-:Y:S01]  /*42f0*/  FMUL.FTZ R145, R15, R145 ;  /* 0x000000910f917220 */ /* 0x000fe20000410000 */
[----:B------:R-:W-:Y:S01]  /*4300*/  FFMA.FTZ R146, R53, R157, R146 ;  /* 0x0000009d35927223 */ /* 0x000fe20000010092 */
        /* <DEDUP_REMOVED lines=8> */
[----:B------:R-:W-:Y:S01]  /*4390*/  UMOV UR4, 0xffffffff ;  /* 0xffffffff00047882 */ /* 0x000fe20000000000 */
[----:B------:R-:W-:Y:S01]  /*43a0*/  FMUL.FTZ R149, R15, R149 ;  /* 0x000000950f957220 */ /* 0x000fe20000410000 */
[----:B------:R-:W-:Y:S01]  /*43b0*/  ISETP.NE.U32.AND P1, PT, RZ, UR14, PT ;  /* 0x0000000eff007c0c */ /* 0x000fe2000bf25070 */
[----:B------:R-:W-:Y:S01]  /*43c0*/  FFMA.FTZ R152, R147, R148, R152 ;  /* 0x0000009493987223 */ /* 0x000fe20000010098 */
[----:B------:R-:W-:Y:S01]  /*43d0*/  FADD.FTZ R151, R151, R148 ;  /* 0x0000009497977221 */ /* 0x000fe20000010000 */
[C---:B------:R-:W-:Y:S01]  /*43e0*/  FADD.FTZ R245, R157.reuse, R245 ;  /* 0x000000f59df57221 */ /* 0x040fe20000010000 */
        /* <DEDUP_REMOVED lines=8> */
[C---:B------:R-:W-:Y:S01]  /*4470*/  FADD.FTZ R252, R155.reuse, R252 ;  /* 0x000000fc9bfc7221 */ /* 0x040fe20000010000 */
[----:B------:R-:W-:Y:S01]  /*4480*/  ISETP.NE.AND.EX P1, PT, RZ, UR15, PT, P1 ;  /* 0x0000000fff007c0c */ /* 0x000fe2000bf25310 */
[----:B--2---:R-:W-:Y:S01]  /*4490*/  FFMA.FTZ R154, R154, R147, R171 ;  /* 0x000000939a9a7223 */ /* 0x004fe200000100ab */
[----:B---3--:R-:W-:Y:S01]  /*44a0*/  FFMA.FTZ R157, R155, R149, R170 ;  /* 0x000000959b9d7223 */ /* 0x008fe200000100aa */
[----:B----4-:R-:W-:Y:S01]  /*44b0*/  FFMA.FTZ R153, R153, R145, R150 ;  /* 0x0000009199997223 */ /* 0x010fe20000010096 */
[----:B------:R-:W-:-:S04]  /*44c0*/  FMUL.FTZ R150, R23, R155 ;  /* 0x0000009b17967220 */ /* 0x000fc80000410000 */
[----:B------:R-:W-:-:S04]  /*44d0*/  FFMA.FTZ R150, R55, R159, R150 ;  /* 0x0000009f37967223 */ /* 0x000fc80000010096 */
[----:B------:R-:W-:Y:S01]  /*44e0*/  FFMA.FTZ R152, R149, R150, R152 ;  /* 0x0000009695987223 */ /* 0x000fe20000010098 */
[----:B------:R-:W-:Y:S01]  /*44f0*/  FADD.FTZ R151, R151, R150 ;  /* 0x0000009697977221 */ /* 0x000fe20000010000 */
[----:B0-----:R-:W-:Y:S06]  /*4500*/  BRA.DIV UR4, `(.L_x_6185) ;  /* 0x00000086046c7947 */ /* 0x001fec000b800000 */
[----:B------:R-:W0:Y:S04]  /*4510*/  SHFL.BFLY PT, R171, R151, 0x1, 0x1f ;  /* 0x0c201f0097ab7f89 */ /* 0x000e2800000e0000 */
[----:B------:R-:W-:Y:S04]  /*4520*/  STL [R1], R153 ;  /* 0x0000009901007387 */ /* 0x000fe80000100800 */
[----:B------:R-:W-:Y:S04]  /*4530*/  STL [R1+0x4], R154 ;  /* 0x0000049a01007387 */ /* 0x000fe80000100800 */
        /* <DEDUP_REMOVED lines=18> */
.L_x_6278:
        /* <DEDUP_REMOVED lines=27> */
.L_x_6188:
        /* <DEDUP_REMOVED lines=12> */
[----:B-----5:R-:W-:Y:S02]  /*48d0*/  MOV R121, R5 ;  /* 0x0000000500797202 */ /* 0x020fe40000000f00 */
[----:B------:R-:W-:Y:S02]  /*48e0*/  MOV R120, R4 ;  /* 0x0000000400787202 */ /* 0x000fe40000000f00 */
[----:B------:R-:W-:Y:S02]  /*48f0*/  MOV R122, R6 ;  /* 0x00000006007a7202 */ /* 0x000fe40000000f00 */
[----:B------:R-:W-:Y:S01]  /*4900*/  MOV R123, R7 ;  /* 0x00000007007b7202 */ /* 0x000fe20000000f00 */
[----:B------:R-:W-:Y:S06]  /*4910*/  BRA `(.L_x_6189) ;  /* 0x0000000400dc7947 */ /* 0x000fec0003800000 */
.L_x_6187:
        /* <DEDUP_REMOVED lines=20> */
.L_x_6190:
        /* <DEDUP_REMOVED lines=21> */
.L_x_6186:
        /* <DEDUP_REMOVED lines=21> */
.L_x_6192:
        /* <DEDUP_REMOVED lines=17> */
.L_x_6191:
        /* <DEDUP_REMOVED lines=20> */
.L_x_6193:
        /* <DEDUP_REMOVED lines=20> */
.L_x_6189:
        /* <DEDUP_REMOVED lines=37> */
.L_x_6196:
        /* <DEDUP_REMOVED lines=17> */
.L_x_6195:
        /* <DEDUP_REMOVED lines=18> */
.L_x_6198:
        /* <DEDUP_REMOVED lines=13> */
.L_x_6194:
        /* <DEDUP_REMOVED lines=23> */
.L_x_6200:
        /* <DEDUP_REMOVED lines=17> */
.L_x_6199:
        /* <DEDUP_REMOVED lines=18> */
.L_x_6201:
        /* <DEDUP_REMOVED lines=12> */
.L_x_6197:
        /* <DEDUP_REMOVED lines=32> */
.L_x_6204:
        /* <DEDUP_REMOVED lines=17> */
.L_x_6203:
        /* <DEDUP_REMOVED lines=18> */
.L_x_6206:
        /* <DEDUP_REMOVED lines=13> */
.L_x_6202:
        /* <DEDUP_REMOVED lines=23> */
.L_x_6208:
        /* <DEDUP_REMOVED lines=17> */
.L_x_6207:
        /* <DEDUP_REMOVED lines=18> */
.L_x_6209:
        /* <DEDUP_REMOVED lines=12> */
.L_x_6205:
        /* <DEDUP_REMOVED lines=32> */
.L_x_6212:
        /* <DEDUP_REMOVED lines=17> */
.L_x_6211:
        /* <DEDUP_REMOVED lines=18> */
.L_x_6214:
        /* <DEDUP_REMOVED lines=13> */
.L_x_6210:
        /* <DEDUP_REMOVED lines=23> */
.L_x_6216:
        /* <DEDUP_REMOVED lines=17> */
.L_x_6215:
        /* <DEDUP_REMOVED lines=18> */
.L_x_6217:
        /* <DEDUP_REMOVED lines=12> */
.L_x_6213:
        /* <DEDUP_REMOVED lines=32> */
.L_x_6220:
        /* <DEDUP_REMOVED lines=17> */
.L_x_6219:
        /* <DEDUP_REMOVED lines=18> */
.L_x_6222:
        /* <DEDUP_REMOVED lines=13> */
.L_x_6218:
        /* <DEDUP_REMOVED lines=23> */
.L_x_6224:
        /* <DEDUP_REMOVED lines=17> */
.L_x_6223:
        /* <DEDUP_REMOVED lines=18> */
.L_x_6225:
        /* <DEDUP_REMOVED lines=12> */
.L_x_6221:
        /* <DEDUP_REMOVED lines=32> */
.L_x_6228:
        /* <DEDUP_REMOVED lines=17> */
.L_x_6227:
        /* <DEDUP_REMOVED lines=18> */
.L_x_6230:
        /* <DEDUP_REMOVED lines=13> */
.L_x_6226:
        /* <DEDUP_REMOVED lines=23> */
.L_x_6232:
        /* <DEDUP_REMOVED lines=17> */
.L_x_6231:
        /* <DEDUP_REMOVED lines=18> */
.L_x_6233:
        /* <DEDUP_REMOVED lines=12> */
.L_x_6229:
        /* <DEDUP_REMOVED lines=32> */
.L_x_6236:
        /* <DEDUP_REMOVED lines=17> */
.L_x_6235:
        /* <DEDUP_REMOVED lines=18> */
.L_x_6238:
        /* <DEDUP_REMOVED lines=13> */
.L_x_6234:
        /* <DEDUP_REMOVED lines=23> */
.L_x_6240:
        /* <DEDUP_REMOVED lines=17> */
.L_x_6239:
        /* <DEDUP_REMOVED lines=18> */
.L_x_6241:
        /* <DEDUP_REMOVED lines=12> */
.L_x_6237:
        /* <DEDUP_REMOVED lines=32> */
.L_x_6244:
        /* <DEDUP_REMOVED lines=17> */
.L_x_6243:
        /* <DEDUP_REMOVED lines=18> */
.L_x_6246:
        /* <DEDUP_REMOVED lines=13> */
.L_x_6242:
        /* <DEDUP_REMOVED lines=23> */
.L_x_6248:
        /* <DEDUP_REMOVED lines=17> */
.L_x_6247:
        /* <DEDUP_REMOVED lines=18> */
.L_x_6249:
        /* <DEDUP_REMOVED lines=12> */
.L_x_6245:
        /* <DEDUP_REMOVED lines=32> */
.L_x_6252:
        /* <DEDUP_REMOVED lines=17> */
.L_x_6251:
        /* <DEDUP_REMOVED lines=18> */
.L_x_6254:
        /* <DEDUP_REMOVED lines=13> */
.L_x_6250:
        /* <DEDUP_REMOVED lines=23> */
.L_x_6256:
        /* <DEDUP_REMOVED lines=17> */
.L_x_6255:
        /* <DEDUP_REMOVED lines=18> */
.L_x_6257:
        /* <DEDUP_REMOVED lines=12> */
.L_x_6253:
        /* <DEDUP_REMOVED lines=32> */
.L_x_6260:
        /* <DEDUP_REMOVED lines=17> */
.L_x_6259:
        /* <DEDUP_REMOVED lines=18> */
.L_x_6262:
        /* <DEDUP_REMOVED lines=13> */
.L_x_6258:
        /* <DEDUP_REMOVED lines=23> */
.L_x_6264:
        /* <DEDUP_REMOVED lines=17> */
.L_x_6263:
        /* <DEDUP_REMOVED lines=18> */
.L_x_6265:
        /* <DEDUP_REMOVED lines=12> */
.L_x_6261:
[----:B0-----:R-:W0:Y:S08]  /*a540*/  @P1 LDC.64 R2, c[0x0][0x478] ;  /* 0x00011e00ff021b82 */ /* 0x001e300000000a00 */
[----:B------:R-:W1:Y:S01]  /*a550*/  LDC.64 R4, c[0x0][0x380] ;  /* 0x0000e000ff047b82 */ /* 0x000e620000000a00 */
[----:B0-----:R-:W-:-:S05]  /*a560*/  @P1 IMAD.WIDE.U32 R2, R189, 0x10, R2 ;  /* 0x00000010bd021825 */ /* 0x001fca00078e0002 */
[----:B------:R0:W-:Y:S01]  /*a570*/  @P1 STG.E.128 desc[UR10][R2.64], R124 ;  /* 0x0000007c02001986 */ /* 0x0001e2000c101d0a */
[----:B-1----:R-:W-:-:S04]  /*a580*/  LEA R16, R4, R16, 0x2 ;  /* 0x0000001004107211 */ /* 0x002fc800078e10ff */
        /* <DEDUP_REMOVED lines=8> */
.L_x_6184:
        /* <DEDUP_REMOVED lines=113> */
[----:B0-----:R1:W5:Y:S04]  /*ad20*/  LDL.LU R120, [R1+0x1e4] ;  /* 0x0001e40001787983 */ /* 0x0013680000300800 */
        /* <DEDUP_REMOVED lines=36> */
[----:B------:R-:W-:-:S07]  /*af70*/  MOV R151, R252 ;  /* 0x000000fc00977202 */ /* 0x000fce0000000f00 */
.L_x_6183:
[----:B------:R-:W-:Y:S05]  /*af80*/  BSYNC B0 ;  /* 0x0000000000007941 */ /* 0x000fea0003800000 */
.L_x_6182:
        /* <DEDUP_REMOVED lines=84> */
[----:B------:R-:W-:Y:S06]  /*b4d0*/  BAR.SYNC.DEFER_BLOCKING 0x0 ;  /* 0x0000000000007b1d */ /* 0x000fec0000010000 */
[----:B------:R0:W-:Y:S04]  /*b4e0*/  STS.128 [R2], R4 ;  /* 0x0000000402007388 */ /* 0x0001e80000000c00 */
[----:B------:R3:W-:Y:S04]  /*b4f0*/  STS.128 [R2+0x200], R20 ;  /* 0x0002001402007388 */ /* 0x0007e80000000c00 */
[----:B------:R-:W-:Y:S04]  /*b500*/  STS.128 [R2+0x400], R36 ;  /* 0x0004002402007388 */ /* 0x000fe80000000c00 */
[----:B------:R-:W-:Y:S04]  /*b510*/  STS.128 [R2+0x600], R52 ;  /* 0x0006003402007388 */ /* 0x000fe80000000c00 */
[----:B------:R-:W-:Y:S01]  /*b520*/  STS.128 [R2+0x800], R68 ;  /* 0x0008004402007388 */ /* 0x000fe20000000c00 */
[----:B0-----:R-:W-:Y:S01]  /*b530*/  FADD.FTZ R4, R8, R89 ;  /* 0x0000005908047221 */ /* 0x001fe20000010000 */
[----:B------:R-:W-:Y:S01]  /*b540*/  FADD.FTZ R5, R9, R88 ;  /* 0x0000005809057221 */ /* 0x000fe20000010000 */
[----:B------:R-:W-:Y:S01]  /*b550*/  FADD.FTZ R6, R10, R91 ;  /* 0x0000005b0a067221 */ /* 0x000fe20000010000 */
[----:B------:R-:W-:Y:S01]  /*b560*/  STS.128 [R2+0xa00], R84 ;  /* 0x000a005402007388 */ /* 0x000fe20000000c00 */
[----:B--2---:R-:W-:Y:S01]  /*b570*/  FADD.FTZ R7, R11, R90 ;  /* 0x0000005a0b077221 */ /* 0x004fe20000010000 */
[----:B----4-:R-:W-:Y:S01]  /*b580*/  FADD.FTZ R8, R24, R105 ;  /* 0x0000006918087221 */ /* 0x010fe20000010000 */
[----:B-1----:R-:W-:Y:S01]  /*b590*/  FADD.FTZ R9, R25, R104 ;  /* 0x0000006819097221 */ /* 0x002fe20000010000 */
        /* <DEDUP_REMOVED lines=153> */
[----:B---3--:R-:W-:-:S03]  /*bf30*/  FADD.FTZ R16, RZ, R16 ;  /* 0x00000010ff107221 */ /* 0x008fc60000010000 */
[----:B------:R-:W3:Y:S01]  /*bf40*/  LDS R59, [R3+0x3800] ;  /* 0x00380000033b7984 */ /* 0x000ee20000000800 */
[----:B----4-:R-:W-:Y:S01]  /*bf50*/  FADD.FTZ R17, RZ, R17 ;  /* 0x00000011ff117221 */ /* 0x010fe20000010000 */
[----:B------:R-:W-:Y:S02]  /*bf60*/  FADD.FTZ R16, R16, R43 ;  /* 0x0000002b10107221 */ /* 0x000fe40000010000 */
[----:B------:R-:W4:Y:S01]  /*bf70*/  LDS R48, [R3+0x3a00] ;  /* 0x003a000003307984 */ /* 0x000f220000000800 */
[----:B------:R-:W-:Y:S01]  /*bf80*/  FADD.FTZ R17, R17, R22 ;  /* 0x0000001611117221 */ /* 0x000fe20000010000 */
[----:B------:R-:W-:Y:S02]  /*bf90*/  FADD.FTZ R18, RZ, R18 ;  /* 0x00000012ff127221 */ /* 0x000fe40000010000 */
[----:B------:R-:W4:Y:S01]  /*bfa0*/  LDS R65, [R3+0x3c00] ;  /* 0x003c000003417984 */ /* 0x000f220000000800 */
[----:B------:R-:W-:-:S03]  /*bfb0*/  FADD.FTZ R19, RZ, R19 ;  /* 0x00000013ff137221 */ /* 0x000fc60000010000 */
        /* <DEDUP_REMOVED lines=27> */
[----:B------:R-:W-:-:S03]  /*c170*/  FADD.FTZ R83, R16, R83 ;  /* 0x0000005310537221 */ /* 0x000fc60000010000 */
[----:B------:R0:W-:Y:S04]  /*c180*/  STS.128 [R2+0x200], R28 ;  /* 0x0002001c02007388 */ /* 0x0001e80000000c00 */
[----:B------:R-:W-:Y:S01]  /*c190*/  STS.128 [R2+0x400], R44 ;  /* 0x0004002c02007388 */ /* 0x000fe20000000c00 */
[----:B-1----:R-:W-:-:S03]  /*c1a0*/  FADD.FTZ R91, R18, R91 ;  /* 0x0000005b125b7221 */ /* 0x002fc60000010000 */
[----:B------:R-:W-:Y:S04]  /*c1b0*/  STS.128 [R2+0x600], R60 ;  /* 0x0006003c02007388 */ /* 0x000fe80000000c00 */
[----:B------:R-:W-:Y:S04]  /*c1c0*/  STS.128 [R2+0x800], R76 ;  /* 0x0008004c02007388 */ /* 0x000fe80000000c00 */
[----:B------:R-:W-:Y:S01]  /*c1d0*/  STS.128 [R2+0xa00], R92 ;  /* 0x000a005c02007388 */ /* 0x000fe20000000c00 */
[----:B0-----:R-:W0:Y:S01]  /*c1e0*/  LDC R30, c[0x0][0x388] ;  /* 0x0000e200ff1e7b82 */ /* 0x001e220000000800 */
[----:B------:R-:W-:Y:S01]  /*c1f0*/  FADD.FTZ R29, R17, R52 ;  /* 0x00000034111d7221 */ /* 0x000fe20000010000 */
[----:B--2---:R-:W-:Y:S01]  /*c200*/  FADD.FTZ R31, R19, R54 ;  /* 0x00000036131f7221 */ /* 0x004fe20000010000 */
        /* <DEDUP_REMOVED lines=8> */
[C---:B------:R-:W-:Y:S02]  /*c290*/  SHF.L.U32 R18, R0.reuse, 0x2, RZ ;  /* 0x0000000200127819 */ /* 0x040fe400000006ff */
[----:B------:R-:W-:Y:S02]  /*c2a0*/  SHF.L.U64.HI R19, R0, 0x2, R19 ;  /* 0x0000000200137819 */ /* 0x000fe40000010213 */
[----:B------:R-:W-:Y:S01]  /*c2b0*/  IADD3 R16, P2, PT, R18, UR26, RZ ;  /* 0x0000001a12107c10 */ /* 0x000fe2000ff5e0ff */
[----:B------:R-:W0:Y:S03]  /*c2c0*/  LDS R12, [R3] ;  /* 0x00000000030c7984 */ /* 0x000e260000000800 */
[----:B------:R-:W-:Y:S01]  /*c2d0*/  IADD3.X R17, PT, PT, R19, UR27, RZ, P2, !PT ;  /* 0x0000001b13117c10 */ /* 0x000fe200097fe4ff */
        /* <DEDUP_REMOVED lines=16> */
[----:B---3--:R-:W-:Y:S01]  /*c3e0*/  FADD.FTZ R13, R13, R14 ;  /* 0x0000000e0d0d7221 */ /* 0x008fe20000010000 */
[----:B------:R-:W-:Y:S02]  /*c3f0*/  IADD3 R14, P1, PT, R18, UR20, RZ ;  /* 0x00000014120e7c10 */ /* 0x000fe4000ff3e0ff */
[----:B------:R-:W3:Y:S01]  /*c400*/  LDS R26, [R3+0x2e00] ;  /* 0x002e0000031a7984 */ /* 0x000ee20000000800 */
[----:B----4-:R-:W-:Y:S01]  /*c410*/  FADD.FTZ R12, R12, R43 ;  /* 0x0000002b0c0c7221 */ /* 0x010fe20000010000 */
[----:B------:R-:W-:Y:S02]  /*c420*/  IADD3.X R15, PT, PT, R19, UR21, RZ, P1, !PT ;  /* 0x00000015130f7c10 */ /* 0x000fe40008ffe4ff */
[----:B------:R-:W4:Y:S01]  /*c430*/  LDS R57, [R3+0x4200] ;  /* 0x0042000003397984 */ /* 0x000f220000000800 */
[----:B------:R-:W-:Y:S01]  /*c440*/  FADD.FTZ R2, RZ, R2 ;  /* 0x00000002ff027221 */ /* 0x000fe20000010000 */
[----:B------:R-:W-:-:S02]  /*c450*/  FADD.FTZ R13, R13, R22 ;  /* 0x000000160d0d7221 */ /* 0x000fc40000010000 */
[----:B------:R-:W-:Y:S01]  /*c460*/  LDS R43, [R3+0x1c00] ;  /* 0x001c0000032b7984 */ /* 0x000fe20000000800 */
[----:B------:R-:W-:Y:S01]  /*c470*/  FADD.FTZ R49, R12, R47 ;  /* 0x0000002f0c317221 */ /* 0x000fe20000010000 */
[C---:B------:R-:W-:Y:S02]  /*c480*/  IADD3 R12, P0, PT, R18.reuse, UR22, RZ ;  /* 0x00000016120c7c10 */ /* 0x040fe4000ff1e0ff */
[----:B------:R-:W4:Y:S01]  /*c490*/  LDS R22, [R3+0x800] ;  /* 0x0008000003167984 */ /* 0x000f220000000800 */
[----:B------:R-:W-:Y:S01]  /*c4a0*/  IADD3 R18, P3, PT, R18, UR24, RZ ;  /* 0x0000001812127c10 */ /* 0x000fe2000ff7e0ff */
[----:B------:R-:W-:Y:S02]  /*c4b0*/  FADD.FTZ R2, R2, R35 ;  /* 0x0000002302027221 */ /* 0x000fe40000010000 */
[----:B------:R-:W4:Y:S01]  /*c4c0*/  LDS R24, [R3+0xa00] ;  /* 0x000a000003187984 */ /* 0x000f220000000800 */
[----:B------:R-:W-:Y:S01]  /*c4d0*/  FADD.FTZ R53, R13, R28 ;  /* 0x0000001c0d357221 */ /* 0x000fe20000010000 */
[----:B------:R-:W-:-:S02]  /*c4e0*/  IADD3.X R13, PT, PT, R19, UR23, RZ, P0, !PT ;  /* 0x00000017130d7c10 */ /* 0x000fc400087fe4ff */
[----:B------:R-:W4:Y:S01]  /*c4f0*/  LDS R47, [R3+0x3000] ;  /* 0x00300000032f7984 */ /* 0x000f220000000800 */
[----:B------:R-:W-:Y:S01]  /*c500*/  IADD3.X R19, PT, PT, R19, UR25, RZ, P3, !PT ;  /* 0x0000001913137c10 */ /* 0x000fe20009ffe4ff */
[----:B------:R-:W-:Y:S02]  /*c510*/  FADD.FTZ R45, R2, R45 ;  /* 0x0000002d022d7221 */ /* 0x000fe40000010000 */
[----:B------:R-:W4:Y:S01]  /*c520*/  LDS R35, [R3+0x1e00] ;  /* 0x001e000003237984 */ /* 0x000f220000000800 */
[----:B0-----:R-:W-:-:S03]  /*c530*/  FADD.FTZ R0, RZ, R0 ;  /* 0x00000000ff007221 */ /* 0x001fc60000010000 */
[----:B------:R-:W0:Y:S01]  /*c540*/  LDS R2, [R3+0xc00] ;  /* 0x000c000003027984 */ /* 0x000e220000000800 */
[----:B-1----:R-:W-:-:S03]  /*c550*/  FADD.FTZ R41, R0, R41 ;  /* 0x0000002900297221 */ /* 0x002fc60000010000 */
[----:B------:R-:W-:Y:S01]  /*c560*/  STG.E desc[UR10][R12.64], R39 ;  /* 0x000000270c007986 */ /* 0x000fe2000c10190a */
[----:B--2---:R-:W-:-:S03]  /*c570*/  FADD.FTZ R55, R45, R30 ;  /* 0x0000001e2d377221 */ /* 0x004fc60000010000 */
[----:B------:R-:W-:Y:S01]  /*c580*/  STG.E desc[UR10][R14.64], R4 ;  /* 0x000000040e007986 */ /* 0x000fe2000c10190a */
[----:B---3--:R-:W-:-:S03]  /*c590*/  FADD.FTZ R26, R41, R26 ;  /* 0x0000001a291a7221 */ /* 0x008fc60000010000 */
[----:B------:R-:W-:Y:S01]  /*c5a0*/  STG.E desc[UR10][R16.64], R49 ;  /* 0x0000003110007986 */ /* 0x000fe2000c10190a */
[----:B----4-:R-:W-:-:S03]  /*c5b0*/  FADD.FTZ R57, R26, R57 ;  /* 0x000000391a397221 */ /* 0x010fc60000010000 */
[----:B------:R-:W1:Y:S04]  /*c5c0*/  LDS R59, [R3+0x4400] ;  /* 0x00440000033b7984 */ /* 0x000e680000000800 */
[----:B------:R-:W2:Y:S04]  /*c5d0*/  LDS R49, [R3+0x3200] ;  /* 0x0032000003317984 */ /* 0x000ea80000000800 */
[----:B------:R-:W3:Y:S01]  /*c5e0*/  LDS R39, [R3+0x2000] ;  /* 0x0020000003277984 */ /* 0x000ee20000000800 */
[----:B------:R-:W-:-:S03]  /*c5f0*/  FADD.FTZ R22, RZ, R22 ;  /* 0x00000016ff167221 */ /* 0x000fc60000010000 */
[----:B------:R-:W4:Y:S01]  /*c600*/  LDS R4, [R3+0xe00] ;  /* 0x000e000003047984 */ /* 0x000f220000000800 */
[----:B------:R-:W-:Y:S01]  /*c610*/  FADD.FTZ R22, R22, R43 ;  /* 0x0000002b16167221 */ /* 0x000fe20000010000 */
[----:B------:R-:W-:Y:S02]  /*c620*/  FADD.FTZ R24, RZ, R24 ;  /* 0x00000018ff187221 */ /* 0x000fe40000010000 */
[----:B------:R-:W-:Y:S01]  /*c630*/  STG.E desc[UR10][R18.64], R65 ;  /* 0x0000004112007986 */ /* 0x000fe2000c10190a */
[----:B------:R-:W-:-:S03]  /*c640*/  FADD.FTZ R22, R22, R47 ;  /* 0x0000002f16167221 */ /* 0x000fc60000010000 */
[----:B------:R-:W4:Y:S01]  /*c650*/  LDS R61, [R3+0x4600] ;  /* 0x00460000033d7984 */ /* 0x000f220000000800 */
[----:B------:R-:W-:-:S03]  /*c660*/  FADD.FTZ R24, R24, R35 ;  /* 0x0000002318187221 */ /* 0x000fc60000010000 */
[----:B------:R-:W4:Y:S01]  /*c670*/  LDS R51, [R3+0x3400] ;  /* 0x0034000003337984 */ /* 0x000f220000000800 */
[----:B0-----:R-:W-:-:S03]  /*c680*/  FADD.FTZ R2, RZ, R2 ;  /* 0x00000002ff027221 */ /* 0x001fc60000010000 */
[----:B------:R-:W0:Y:S04]  /*c690*/  LDS R45, [R3+0x2200] ;  /* 0x00220000032d7984 */ /* 0x000e280000000800 */
[----:B------:R-:W0:Y:S04]  /*c6a0*/  LDS R0, [R3+0x1000] ;  /* 0x0010000003007984 */ /* 0x000e280000000800 */
[----:B------:R-:W-:Y:S04]  /*c6b0*/  STG.E desc[UR10][R12.64+0x200], R73 ;  /* 0x000200490c007986 */ /* 0x000fe8000c10190a */
[----:B------:R-:W-:Y:S01]  /*c6c0*/  STG.E desc[UR10][R14.64+0x200], R5 ;  /* 0x000200050e007986 */ /* 0x000fe2000c10190a */
[----:B-1----:R-:W-:-:S03]  /*c6d0*/  FADD.FTZ R59, R22, R59 ;  /* 0x0000003b163b7221 */ /* 0x002fc60000010000 */
[----:B------:R-:W-:Y:S01]  /*c6e0*/  STG.E desc[UR10][R16.64+0x200], R53 ;  /* 0x0002003510007986 */ /* 0x000fe2000c10190a */
[----:B--2---:R-:W-:-:S03]  /*c6f0*/  FADD.FTZ R24, R24, R49 ;  /* 0x0000003118187221 */ /* 0x004fc60000010000 */
[----:B------:R-:W-:Y:S01]  /*c700*/  STG.E desc[UR10][R18.64+0x200], R67 ;  /* 0x0002004312007986 */ /* 0x000fe2000c10190a */
[----:B---3--:R-:W-:-:S03]  /*c710*/  FADD.FTZ R2, R2, R39 ;  /* 0x0000002702027221 */ /* 0x008fc60000010000 */
[----:B------:R-:W1:Y:S01]  /*c720*/  LDS R63, [R3+0x4800] ;  /* 0x00480000033f7984 */ /* 0x000e620000000800 */
[----:B----4-:R-:W-:-:S03]  /*c730*/  FADD.FTZ R4, RZ, R4 ;  /* 0x00000004ff047221 */ /* 0x010fc60000010000 */
[----:B------:R-:W2:Y:S04]  /*c740*/  LDS R53, [R3+0x3600] ;  /* 0x0036000003357984 */ /* 0x000ea80000000800 */
[----:B------:R-:W3:Y:S01]  /*c750*/  LDS R41, [R3+0x2400] ;  /* 0x0024000003297984 */ /* 0x000ee20000000800 */
[----:B------:R-:W-:-:S03]  /*c760*/  FADD.FTZ R61, R24, R61 ;  /* 0x0000003d183d7221 */ /* 0x000fc60000010000 */
[----:B------:R-:W4:Y:S01]  /*c770*/  LDS R5, [R3+0x1200] ;  /* 0x0012000003057984 */ /* 0x000f220000000800 */
[----:B------:R-:W-:-:S03]  /*c780*/  FADD.FTZ R2, R2, R51 ;  /* 0x0000003302027221 */ /* 0x000fc60000010000 */
[----:B------:R-:W-:Y:S01]  /*c790*/  STG.E desc[UR10][R12.64+0x400], R75 ;  /* 0x0004004b0c007986 */ /* 0x000fe2000c10190a */
[----:B0-----:R-:W-:-:S03]  /*c7a0*/  FADD.FTZ R4, R4, R45 ;  /* 0x0000002d04047221 */ /* 0x001fc60000010000 */
[----:B------:R-:W-:Y:S01]  /*c7b0*/  STG.E desc[UR10][R14.64+0x400], R6 ;  /* 0x000400060e007986 */ /* 0x000fe2000c10190a */
[----:B------:R-:W-:-:S03]  /*c7c0*/  FADD.FTZ R0, RZ, R0 ;  /* 0x00000000ff007221 */ /* 0x000fc60000010000 */
[----:B------:R-:W-:Y:S04]  /*c7d0*/  STG.E desc[UR10][R16.64+0x400], R55 ;  /* 0x0004003710007986 */ /* 0x000fe8000c10190a */
[----:B------:R-:W0:Y:S04]  /*c7e0*/  LDS R65, [R3+0x4a00] ;  /* 0x004a000003417984 */ /* 0x000e280000000800 */
[----:B------:R-:W0:Y:S04]  /*c7f0*/  LDS R55, [R3+0x3800] ;  /* 0x0038000003377984 */ /* 0x000e280000000800 */
[----:B------:R-:W0:Y:S04]  /*c800*/  LDS R6, [R3+0x2600] ;  /* 0x0026000003067984 */ /* 0x000e280000000800 */
        /* <DEDUP_REMOVED lines=19> */
[----:B------:R-:W-:Y:S01]  /*c940*/  STG.E desc[UR10][R12.64+0xa00], R23 ;  /* 0x000a00170c007986 */ /* 0x000fe2000c10190a */
[----:B-1----:R-:W-:-:S03]  /*c950*/  FADD.FTZ R37, R0, R37 ;  /* 0x0000002500257221 */ /* 0x002fc60000010000 */
[----:B------:R-:W-:Y:S01]  /*c960*/  STG.E desc[UR10][R14.64+0xa00], R9 ;  /* 0x000a00090e007986 */ /* 0x000fe2000c10190a */
[----:B--2---:R-:W-:-:S03]  /*c970*/  FADD.FTZ R5, R5, R26 ;  /* 0x0000001a05057221 */ /* 0x004fc60000010000 */
        /* <DEDUP_REMOVED lines=20> */
.L_x_6185:
        /* <DEDUP_REMOVED lines=8> */
.L_x_6268:
[----:B------:R-:W-:Y:S05]  /*cb40*/  BSYNC B2 ;  /* 0x0000000000027941 */ /* 0x000fea0003800000 */
.L_x_6267:
[----:B------:R-:W-:Y:S01]  /*cb50*/  MOV R170, R152 ;  /* 0x0000009800aa7202 */ /* 0x000fe20000000f00 */
[----:B------:R-:W-:Y:S01]  /*cb60*/  HFMA2 R159, -RZ, RZ, 0, 5.9604644775390625e-08 ;  /* 0x00000001ff9f7431 */ /* 0x000fe200000001ff */
[----:B------:R-:W-:Y:S01]  /*cb70*/  MOV R158, 0x1f ;  /* 0x0000001f009e7802 */ /* 0x000fe20000000f00 */
[----:B------:R-:W-:Y:S01]  /*cb80*/  FADD.FTZ R151, R151, R171 ;  /* 0x000000ab97977221 */ /* 0x000fe20000010000 */
[----:B------:R-:W-:Y:S01]  /*cb90*/  MOV R156, 0xffffffff ;  /* 0xffffffff009c7802 */ /* 0x000fe20000000f00 */
[----:B------:R0:W-:Y:S06]  /*cba0*/  STL [R1], R153 ;  /* 0x0000009901007387 */ /* 0x0001ec0000100800 */
[----:B0-----:R-:W-:Y:S05]  /*cbb0*/  WARPSYNC.COLLECTIVE R156, `(.L_x_6269) ;  /* 0x000000009c087348 */ /* 0x001fea0003c00000 */
[----:B------:R1:W2:Y:S02]  /*cbc0*/  SHFL.BFLY P3, R171, R170, R159, R158 ;  /* 0x0c00009faaab7389 */ /* 0x0002a4000006009e */
[----:B012---:R-:W-:Y:S05]  /*cbd0*/  ENDCOLLECTIVE ;  /* 0x000000000000791b */ /* 0x007fea0003800000 */
.L_x_6269:
[----:B------:R0:W-:Y:S04]  /*cbe0*/  STL [R1+0x4], R154 ;  /* 0x0000049a01007387 */ /* 0x0001e80000100800 */
[----:B------:R0:W-:Y:S01]  /*cbf0*/  STL [R1+0x8], R157 ;  /* 0x0000089d01007387 */ /* 0x0001e20000100800 */
[----:B------:R-:W-:Y:S01]  /*cc00*/  MOV R170, R151 ;  /* 0x0000009700aa7202 */ /* 0x000fe20000000f00 */
[----:B------:R-:W-:Y:S02]  /*cc10*/  HFMA2 R159, -RZ, RZ, 0, 1.1920928955078125e-07 ;  /* 0x00000002ff9f7431 */ /* 0x000fe400000001ff */
[----:B------:R-:W-:-:S07]  /*cc20*/  FADD.FTZ R152, R152, R171 ;  /* 0x000000ab98987221 */ /* 0x000fce0000010000 */
[----:B0-----:R-:W-:Y:S05]  /*cc30*/  WARPSYNC.COLLECTIVE R156, `(.L_x_6270) ;  /* 0x000000009c087348 */ /* 0x001fea0003c00000 */
[----:B------:R1:W2:Y:S02]  /*cc40*/  SHFL.BFLY P3, R171, R170, R159, R158 ;  /* 0x0c00009faaab7389 */ /* 0x0002a4000006009e */
[----:B012---:R-:W-:Y:S05]  /*cc50*/  ENDCOLLECTIVE ;  /* 0x000000000000791b */ /* 0x007fea0003800000 */
.L_x_6270:
[----:B------:R-:W-:Y:S01]  /*cc60*/  MOV R170, R152 ;  /* 0x0000009800aa7202 */ /* 0x000fe20000000f00 */
[----:B------:R-:W-:-:S07]  /*cc70*/  FADD.FTZ R151, R151, R171 ;  /* 0x000000ab97977221 */ /* 0x000fce0000010000 */
[----:B------:R-:W-:Y:S05]  /*cc80*/  WARPSYNC.COLLECTIVE R156, `(.L_x_6271) ;  /* 0x000000009c087348 */ /* 0x000fea0003c00000 */
[----:B------:R0:W1:Y:S02]  /*cc90*/  SHFL.BFLY P3, R171, R170, R159, R158 ;  /* 0x0c00009faaab7389 */ /* 0x000064000006009e */
[----:B01----:R-:W-:Y:S05]  /*cca0*/  ENDCOLLECTIVE ;  /* 0x000000000000791b */ /* 0x003fea0003800000 */
.L_x_6271:
[----:B------:R-:W-:Y:S01]  /*ccb0*/  MOV R170, R151 ;  /* 0x0000009700aa7202 */ /* 0x000fe20000000f00 */
[----:B------:R-:W-:Y:S02]  /*ccc0*/  HFMA2 R159, -RZ, RZ, 0, 2.384185791015625e-07 ;  /* 0x00000004ff9f7431 */ /* 0x000fe400000001ff */
[----:B------:R-:W-:-:S07]  /*ccd0*/  FADD.FTZ R152, R152, R171 ;  /* 0x000000ab98987221 */ /* 0x000fce0000010000 */
[----:B------:R-:W-:Y:S05]  /*cce0*/  WARPSYNC.COLLECTIVE R156, `(.L_x_6272) ;  /* 0x000000009c087348 */ /* 0x000fea0003c00000 */
[----:B------:R0:W1:Y:S02]  /*ccf0*/  SHFL.BFLY P3, R171, R170, R159, R158 ;  /* 0x0c00009faaab7389 */ /* 0x000064000006009e */
[----:B01----:R-:W-:Y:S05]  /*cd00*/  ENDCOLLECTIVE ;  /* 0x000000000000791b */ /* 0x003fea0003800000 */
.L_x_6272:
[----:B------:R-:W-:Y:S01]  /*cd10*/  MOV R170, R152 ;  /* 0x0000009800aa7202 */ /* 0x000fe20000000f00 */
[----:B------:R-:W-:-:S07]  /*cd20*/  FADD.FTZ R151, R151, R171 ;  /* 0x000000ab97977221 */ /* 0x000fce0000010000 */
[----:B------:R-:W-:Y:S05]  /*cd30*/  WARPSYNC.COLLECTIVE R156, `(.L_x_6273) ;  /* 0x000000009c087348 */ /* 0x000fea0003c00000 */
[----:B------:R0:W1:Y:S02]  /*cd40*/  SHFL.BFLY P3, R171, R170, R159, R158 ;  /* 0x0c00009faaab7389 */ /* 0x000064000006009e */
[----:B01----:R-:W-:Y:S05]  /*cd50*/  ENDCOLLECTIVE ;  /* 0x000000000000791b */ /* 0x003fea0003800000 */
.L_x_6273:
[----:B------:R-:W-:Y:S01]  /*cd60*/  MOV R170, R151 ;  /* 0x0000009700aa7202 */ /* 0x000fe20000000f00 */
[----:B------:R-:W-:Y:S02]  /*cd70*/  HFMA2 R159, -RZ, RZ, 0, 4.76837158203125e-07 ;  /* 0x00000008ff9f7431 */ /* 0x000fe400000001ff */
[----:B------:R-:W-:-:S07]  /*cd80*/  FADD.FTZ R152, R152, R171 ;  /* 0x000000ab98987221 */ /* 0x000fce0000010000 */
[----:B------:R-:W-:Y:S05]  /*cd90*/  WARPSYNC.COLLECTIVE R156, `(.L_x_6274) ;  /* 0x000000009c087348 */ /* 0x000fea0003c00000 */
[----:B------:R0:W1:Y:S02]  /*cda0*/  SHFL.BFLY P3, R171, R170, R159, R158 ;  /* 0x0c00009faaab7389 */ /* 0x000064000006009e */
[----:B01----:R-:W-:Y:S05]  /*cdb0*/  ENDCOLLECTIVE ;  /* 0x000000000000791b */ /* 0x003fea0003800000 */
.L_x_6274:
[----:B------:R-:W-:Y:S01]  /*cdc0*/  MOV R170, R152 ;  /* 0x0000009800aa7202 */ /* 0x000fe20000000f00 */
[----:B------:R-:W-:-:S07]  /*cdd0*/  FADD.FTZ R151, R151, R171 ;  /* 0x000000ab97977221 */ /* 0x000fce0000010000 */
[----:B------:R-:W-:Y:S05]  /*cde0*/  WARPSYNC.COLLECTIVE R156, `(.L_x_6275) ;  /* 0x000000009c087348 */ /* 0x000fea0003c00000 */
[----:B------:R0:W1:Y:S02]  /*cdf0*/  SHFL.BFLY P3, R171, R170, R159, R158 ;  /* 0x0c00009faaab7389 */ /* 0x000064000006009e */
[----:B01----:R-:W-:Y:S05]  /*ce00*/  ENDCOLLECTIVE ;  /* 0x000000000000791b */ /* 0x003fea0003800000 */
.L_x_6275:
[----:B------:R-:W-:Y:S01]  /*ce10*/  MOV R170, R151 ;  /* 0x0000009700aa7202 */ /* 0x000fe20000000f00 */
[----:B------:R-:W-:Y:S02]  /*ce20*/  HFMA2 R159, -RZ, RZ, 0, 9.5367431640625e-07 ;  /* 0x00000010ff9f7431 */ /* 0x000fe400000001ff */
[----:B------:R-:W-:-:S07]  /*ce30*/  FADD.FTZ R152, R152, R171 ;  /* 0x000000ab98987221 */ /* 0x000fce0000010000 */
[----:B------:R-:W-:Y:S05]  /*ce40*/  WARPSYNC.COLLECTIVE R156, `(.L_x_6276) ;  /* 0x000000009c087348 */ /* 0x000fea0003c00000 */
[----:B------:R0:W1:Y:S02]  /*ce50*/  SHFL.BFLY P3, R171, R170, R159, R158 ;  /* 0x0c00009faaab7389 */ /* 0x000064000006009e */
[----:B01----:R-:W-:Y:S05]  /*ce60*/  ENDCOLLECTIVE ;  /* 0x000000000000791b */ /* 0x003fea0003800000 */
.L_x_6276:
[----:B------:R-:W-:Y:S02]  /*ce70*/  MOV R170, R152 ;  /* 0x0000009800aa7202 */ /* 0x000fe40000000f00 */
[----:B------:R-:W-:-:S07]  /*ce80*/  MOV R155, R171 ;  /* 0x000000ab009b7202 */ /* 0x000fce0000000f00 */
[----:B------:R-:W-:Y:S05]  /*ce90*/  WARPSYNC.COLLECTIVE R156, `(.L_x_6277) ;  /* 0x000000009c087348 */ /* 0x000fea0003c00000 */
[----:B------:R0:W1:Y:S02]  /*cea0*/  SHFL.BFLY P3, R171, R170, R159, R158 ;  /* 0x0c00009faaab7389 */ /* 0x000064000006009e */
[----:B01----:R-:W-:Y:S05]  /*ceb0*/  ENDCOLLECTIVE ;  /* 0x000000000000791b */ /* 0x003fea0003800000 */
.L_x_6277:
[----:B------:R-:W-:Y:S01]  /*cec0*/  MOV R156, R171 ;  /* 0x000000ab009c7202 */ /* 0x000fe20000000f00 */
[----:B------:R-:W-:Y:S06]  /*ced0*/  BRA `(.L_x_6278) ;  /* 0xffffff7400e07947 */ /* 0x000fec000383ffff */
.L_x_6279:
        /* <DEDUP_REMOVED lines=10> */
.L_x_7175:


//--------------------- .text._ZN10layer_norm31ln_parallel_residual_bwd_kernelINS_13Kernel_traitsIfffffjLj1280ELj1ELj4ELj1ELj16ENS_18Kernel_traits_baseILj1280EfffffjLj128EEEEELb0ELb1ELb0EEEvNS_9BwdParamsE --------------------------
	.section	.text._ZN10layer_norm31ln_parallel_residual_bwd_kernelINS_13Kernel_traitsIfffffjLj1280ELj1ELj4ELj1ELj16ENS_18Kernel_traits_baseILj1280EfffffjLj128EEEEELb0ELb1ELb0EEEvNS_9BwdParamsE,"ax",@progbits
	.align	128
        .global         _ZN10layer_norm31ln_parallel_residual_bwd_kernelINS_13Kernel_traitsIfffffjLj1280ELj1ELj4ELj1ELj16ENS_18Kernel_traits_baseILj1280EfffffjLj128EEEEELb0ELb1ELb0EEEvNS_9BwdParamsE
        .type           _ZN10layer_norm31ln_parallel_residual_bwd_kernelINS_13Kernel_traitsIfffffjLj1280ELj1ELj4ELj1ELj16ENS_18Kernel_traits_baseILj1280EfffffjLj128EEEEELb0ELb1ELb0EEEvNS_9BwdParamsE,@function
        .size           _ZN10layer_norm31ln_parallel_residual_bwd_kernelINS_13Kernel_traitsIfffffjLj1280ELj1ELj4ELj1ELj16ENS_18Kernel_traits_baseILj1280EfffffjLj128EEEEELb0ELb1ELb0EEEvNS_9BwdParamsE,(.L_x_7176 - _ZN10layer_norm31ln_parallel_residual_bwd_kernelINS_13Kernel_traitsIfffffjLj1280ELj1ELj4ELj1ELj16ENS_18Kernel_traits_baseILj1280EfffffjLj128EEEEELb0ELb1ELb0EEEvNS_9BwdParamsE)
        .other          _ZN10layer_norm31ln_parallel_residual_bwd_kernelINS_13Kernel_traitsIfffffjLj1280ELj1ELj4ELj1ELj16ENS_18Kernel_traits_baseILj1280EfffffjLj128EEEEELb0ELb1ELb0EEEvNS_9BwdParamsE,@"STO_CUDA_ENTRY STV_DEFAULT"
_ZN10layer_norm31ln_parallel_residual_bwd_kernelINS_13Kernel_traitsIfffffjLj1280ELj1ELj4ELj1ELj16ENS_18Kernel_traits_baseILj1280EfffffjLj128EEEEELb0ELb1ELb0EEEvNS_9BwdParamsE:
.text._ZN10layer_norm31ln_parallel_residual_bwd_kernelINS_13Kernel_traitsIfffffjLj1280ELj1ELj4ELj1ELj16ENS_18Kernel_traits_baseILj1280EfffffjLj128EEEEELb0ELb1ELb0EEEvNS_9BwdParamsE:
[----:B------:R-:W0:Y:S02]  /*0000*/  LDC R1, c[0x0][0x37c] ;  /* 0x0000df00ff017b82 */ /* 0x000e240000000800 */
[----:B0-----:R-:W-:Y:S01]  /*0010*/  IADD3 R1, PT, PT, R1, -0x40, RZ ;  /* 0xffffffc001017810 */ /* 0x001fe20007ffe0ff */
[----:B------:R-:W0:Y:S01]  /*0020*/  S2R R225, SR_TID.X ;  /* 0x0000000000e17919 */ /* 0x000e220000002100 */
[----:B------:R-:W1:Y:S03]  /*0030*/  LDCU UR4, c[0x0][0x388] ;  /* 0x00007100ff0477ac */ /* 0x000e660008000800 */
[----:B------:R2:W3:Y:S01]  /*0040*/  LDL.64 R28, [R1+0x30] ;  /* 0x00003000011c7983 */ /* 0x0004e20000100a00 */
[----:B------:R-:W3:Y:S03]  /*0050*/  LDCU.64 UR10, c[0x0][0x358] ;  /* 0x00006b00ff0a77ac */ /* 0x000ee60008000a00 */
[----:B------:R2:W3:Y:S01]  /*0060*/  LDL.64 R30, [R1+0x38] ;  /* 0x00003800011e7983 */ /* 0x0004e20000100a00 */
[----:B------:R-:W4:Y:S03]  /*0070*/  LDCU UR5, c[0x0][0x384] ;  /* 0x00007080ff0577ac */ /* 0x000f260008000800 */
[----:B------:R2:W2:Y:S01]  /*0080*/  LDL.64 R20, [R1+0x20] ;  /* 0x0000200001147983 */ /* 0x0004a20000100a00 */
[----:B------:R-:W0:Y:S03]  /*0090*/  LDCU UR20, c[0x0][0x388] ;  /* 0x00007100ff1477ac */ /* 0x000e260008000800 */
[----:B------:R0:W2:Y:S01]  /*00a0*/  LDL.64 R22, [R1+0x28] ;  /* 0x0000280001167983 */ /* 0x0000a20000100a00 */
[----:B------:R-:W2:Y:S03]  /*00b0*/  LDCU.U8 UR13, c[0x0][0x410] ;  /* 0x00008200ff0d77ac */ /* 0x000ea60008000000 */
[----:B------:R0:W4:Y:S01]  /*00c0*/  LDL.64 R16, [R1+0x10] ;  /* 0x0000100001107983 */ /* 0x0001220000100a00 */
[----:B------:R-:W2:Y:S03]  /*00d0*/  LDCU UR12, c[0x0][0x400] ;  /* 0x00008000ff0c77ac */ /* 0x000ea60008000800 */
[----:B------:R0:W4:Y:S01]  /*00e0*/  LDL.64 R18, [R1+0x18] ;  /* 0x0000180001127983 */ /* 0x0001220000100a00 */
[----:B-1----:R-:W-:Y:S01]  /*00f0*/  MOV R226, UR4 ;  /* 0x0000000400e27c02 */ /* 0x002fe20008000f00 */
[----:B------:R-:W1:Y:S02]  /*0100*/  LDCU.64 UR6, c[0x0][0x470] ;  /* 0x00008e00ff0677ac */ /* 0x000e640008000a00 */
[----:B------:R1:W4:Y:S01]  /*0110*/  LDL.64 R24, [R1] ;  /* 0x0000000001187983 */ /* 0x0003220000100a00 */
[----:B------:R-:W-:Y:S01]  /*0120*/  SHF.R.S32.HI R3, RZ, 0x1f, R226 ;  /* 0x0000001fff037819 */ /* 0x000fe200000114e2 */
[----:B------:R-:W1:Y:S01]  /*0130*/  LDCU.64 UR8, c[0x0][0x478] ;  /* 0x00008f00ff0877ac */ /* 0x000e620008000a00 */
[----:B0-----:R-:W-:Y:S01]  /*0140*/  LOP3.LUT R5, R225, 0x1f, RZ, 0xc, !PT ;  /* 0x0000001fe1057812 */ /* 0x001fe200078e0cff */
[----:B------:R0:W4:Y:S01]  /*0150*/  LDL.64 R26, [R1+0x8] ;  /* 0x00000800011a7983 */ /* 0x0001220000100a00 */
[----:B------:R-:W-:Y:S01]  /*0160*/  LEA.HI R2, R3, R226, RZ, 0x2 ;  /* 0x000000e203027211 */ /* 0x000fe200078f10ff */
        /* <DEDUP_REMOVED lines=10> */
[----:B------:R-:W1:Y:S08]  /*0210*/  @P1 LDC.64 R4, c[0x0][0x3d0] ;  /* 0x0000f400ff041b82 */ /* 0x000e700000000a00 */
[----:B------:R-:W0:Y:S08]  /*0220*/  @P6 LDC.64 R6, c[0x0][0x3d0] ;  /* 0x0000f400ff066b82 */ /* 0x000e300000000a00 */
[----:B------:R-:W0:Y:S01]  /*0230*/  @P5 LDC.64 R8, c[0x0][0x3d0] ;  /* 0x0000f400ff085b82 */ /* 0x000e220000000a00 */
[C---:B-1----:R-:W-:Y:S01]  /*0240*/  @P1 IMAD.WIDE.U32 R4, R3.reuse, 0x10, R4 ;  /* 0x0000001003041825 */ /* 0x042fe200078e0004 */
[----:B------:R-:W-:-:S06]  /*0250*/  @P1 LOP3.LUT R3, R3, 0x20, RZ, 0xfc, !PT ;  /* 0x0000002003031812 */ /* 0x000fcc00078efcff */
[----:B------:R-:W1:Y:S01]  /*0260*/  @P0 LDC.64 R10, c[0x0][0x3d0] ;  /* 0x0000f400ff0a0b82 */ /* 0x000e620000000a00 */
[C---:B0-----:R-:W-:Y:S01]  /*0270*/  @P6 IMAD.WIDE.U32 R6, R3.reuse, 0x10, R6 ;  /* 0x0000001003066825 */ /* 0x041fe200078e0006 */
[----:B------:R-:W-:-:S06]  /*0280*/  @P6 IADD3 R3, PT, PT, R3, 0x20, RZ ;  /* 0x0000002003036810 */ /* 0x000fcc0007ffe0ff */
[----:B------:R-:W0:Y:S01]  /*0290*/  @P4 LDC.64 R12, c[0x0][0x3d0] ;  /* 0x0000f400ff0c4b82 */ /* 0x000e220000000a00 */
[----:B------:R-:W-:-:S07]  /*02a0*/  @P5 IMAD.WIDE.U32 R8, R3, 0x10, R8 ;  /* 0x0000001003085825 */ /* 0x000fce00078e0008 */
[----:B------:R-:W0:Y:S01]  /*02b0*/  @P3 LDC.64 R14, c[0x0][0x3d0] ;  /* 0x0000f400ff0e3b82 */ /* 0x000e220000000a00 */
[----:B---3--:R-:W3:Y:S04]  /*02c0*/  @P1 LDG.E.128 R28, desc[UR10][R4.64] ;  /* 0x0000000a041c1981 */ /* 0x008ee8000c1e1d00 */
[----:B--2---:R-:W2:Y:S04]  /*02d0*/  @P6 LDG.E.128 R20, desc[UR10][R6.64] ;  /* 0x0000000a06146981 */ /* 0x004ea8000c1e1d00 */
[----:B----4-:R-:W4:Y:S01]  /*02e0*/  @P5 LDG.E.128 R16, desc[UR10][R8.64] ;  /* 0x0000000a08105981 */ /* 0x010f22000c1e1d00 */
[----:B------:R-:W-:-:S05]  /*02f0*/  @P5 IADD3 R3, PT, PT, R3, 0x20, RZ ;  /* 0x0000002003035810 */ /* 0x000fca0007ffe0ff */
[C---:B-1----:R-:W-:Y:S01]  /*0300*/  @P0 IMAD.WIDE.U32 R10, R3.reuse, 0x10, R10 ;  /* 0x00000010030a0825 */ /* 0x042fe200078e000a */
[----:B------:R-:W-:-:S04]  /*0310*/  @P0 IADD3 R3, PT, PT, R3, 0x20, RZ ;  /* 0x0000002003030810 */ /* 0x000fc80007ffe0ff */
[----:B------:R-:W4:Y:S01]  /*0320*/  @P0 LDG.E.128 R24, desc[UR10][R10.64] ;  /* 0x0000000a0a180981 */ /* 0x000f22000c1e1d00 */
[C---:B0-----:R-:W-:Y:S01]  /*0330*/  @P4 IMAD.WIDE.U32 R12, R3.reuse, 0x10, R12 ;  /* 0x00000010030c4825 */ /* 0x041fe200078e000c */
[----:B------:R-:W-:-:S04]  /*0340*/  @P4 IADD3 R3, PT, PT, R3, 0x20, RZ ;  /* 0x0000002003034810 */ /* 0x000fc80007ffe0ff */
[----:B------:R0:W5:Y:S01]  /*0350*/  @P4 LDG.E.128 R248, desc[UR10][R12.64] ;  /* 0x0000000a0cf84981 */ /* 0x000162000c1e1d00 */
[C---:B------:R-:W-:Y:S01]  /*0360*/  @P3 IMAD.WIDE.U32 R14, R3.reuse, 0x10, R14 ;  /* 0x00000010030e3825 */ /* 0x040fe200078e000e */
[----:B------:R-:W-:-:S04]  /*0370*/  @P3 IADD3 R3, PT, PT, R3, 0x20, RZ ;  /* 0x0000002003033810 */ /* 0x000fc80007ffe0ff */
[----:B------:R0:W5:Y:S04]  /*0380*/  @P3 LDG.E.128 R244, desc[UR10][R14.64] ;  /* 0x0000000a0ef43981 */ /* 0x000168000c1e1d00 */
[----:B---3--:R-:W-:Y:S04]  /*0390*/  @P1 STL.64 [R1+0x30], R28 ;  /* 0x0000301c01001387 */ /* 0x008fe80000100a00 */
[----:B------:R-:W-:Y:S01]  /*03a0*/  @P1 STL.64 [R1+0x38], R30 ;  /* 0x0000381e01001387 */ /* 0x000fe20000100a00 */
[----:B------:R-:W-:-:S03]  /*03b0*/  ISETP.GE.U32.AND P1, PT, R2, 0x100, PT ;  /* 0x000001000200780c */ /* 0x000fc60003f26070 */
[----:B--2---:R-:W-:Y:S04]  /*03c0*/  @P6 STL.64 [R1+0x20], R20 ;  /* 0x0000201401006387 */ /* 0x004fe80000100a00 */
[----:B------:R-:W-:Y:S01]  /*03d0*/  @P6 STL.64 [R1+0x28], R22 ;  /* 0x0000281601006387 */ /* 0x000fe20000100a00 */
[----:B------:R-:W-:-:S03]  /*03e0*/  ISETP.GE.U32.AND P6, PT, R2, 0x120, PT ;  /* 0x000001200200780c */ /* 0x000fc60003fc6070 */
[----:B----4-:R1:W-:Y:S04]  /*03f0*/  @P5 STL.64 [R1+0x10], R16 ;  /* 0x0000101001005387 */ /* 0x0103e80000100a00 */
[----:B------:R2:W-:Y:S01]  /*0400*/  @P5 STL.64 [R1+0x18], R18 ;  /* 0x0000181201005387 */ /* 0x0005e20000100a00 */
[----:B------:R-:W-:-:S05]  /*0410*/  ISETP.GE.U32.AND P5, PT, R2, 0x140, PT ;  /* 0x000001400200780c */ /* 0x000fca0003fa6070 */
[----:B------:R-:W3:Y:S08]  /*0420*/  @P6 LDC.64 R4, c[0x0][0x3d0] ;  /* 0x0000f400ff046b82 */ /* 0x000ef00000000a00 */
[----:B-1----:R-:W1:Y:S08]  /*0430*/  @P2 LDC.64 R16, c[0x0][0x3d0] ;  /* 0x0000f400ff102b82 */ /* 0x002e700000000a00 */
[----:B--2---:R-:W2:Y:S08]  /*0440*/  @P1 LDC.64 R18, c[0x0][0x3d0] ;  /* 0x0000f400ff121b82 */ /* 0x004eb00000000a00 */
[----:B------:R-:W4:Y:S01]  /*0450*/  @P5 LDC.64 R20, c[0x0][0x3d0] ;  /* 0x0000f400ff145b82 */ /* 0x000f220000000a00 */
[C---:B-1----:R-:W-:Y:S01]  /*0460*/  @P2 IMAD.WIDE.U32 R16, R3.reuse, 0x10, R16 ;  /* 0x0000001003102825 */ /* 0x042fe200078e0010 */
[----:B------:R-:W-:-:S04]  /*0470*/  @P2 IADD3 R3, PT, PT, R3, 0x20, RZ ;  /* 0x0000002003032810 */ /* 0x000fc80007ffe0ff */
[----:B------:R0:W5:Y:S01]  /*0480*/  @P2 LDG.E.128 R240, desc[UR10][R16.64] ;  /* 0x0000000a10f02981 */ /* 0x000162000c1e1d00 */
[C---:B--2---:R-:W-:Y:S01]  /*0490*/  @P1 IMAD.WIDE.U32 R18, R3.reuse, 0x10, R18 ;  /* 0x0000001003121825 */ /* 0x044fe200078e0012 */
[----:B------:R-:W-:-:S04]  /*04a0*/  @P1 IADD3 R3, PT, PT, R3, 0x20, RZ ;  /* 0x0000002003031810 */ /* 0x000fc80007ffe0ff */
[----:B------:R0:W5:Y:S01]  /*04b0*/  @P1 LDG.E.128 R236, desc[UR10][R18.64] ;  /* 0x0000000a12ec1981 */ /* 0x000162000c1e1d00 */
[C---:B---3--:R-:W-:Y:S01]  /*04c0*/  @P6 IMAD.WIDE.U32 R6, R3.reuse, 0x10, R4 ;  /* 0x0000001003066825 */ /* 0x048fe200078e0004 */
[----:B------:R-:W-:-:S04]  /*04d0*/  @P6 IADD3 R3, PT, PT, R3, 0x20, RZ ;  /* 0x0000002003036810 */ /* 0x000fc80007ffe0ff */
[----:B------:R0:W5:Y:S01]  /*04e0*/  @P6 LDG.E.128 R232, desc[UR10][R6.64] ;  /* 0x0000000a06e86981 */ /* 0x000162000c1e1d00 */
[----:B----4-:R-:W-:-:S05]  /*04f0*/  @P5 IMAD.WIDE.U32 R4, R3, 0x10, R20 ;  /* 0x0000001003045825 */ /* 0x010fca00078e0014 */
[----:B------:R0:W5:Y:S01]  /*0500*/  @P5 LDG.E.128 R228, desc[UR10][R4.64] ;  /* 0x0000000a04e45981 */ /* 0x000162000c1e1d00 */
[----:B------:R-:W1:Y:S01]  /*0510*/  S2UR UR4, SR_CTAID.X ;  /* 0x00000000000479c3 */ /* 0x000e620000002500 */
[----:B------:R-:W-:Y:S02]  /*0520*/  SHF.R.U32.HI R225, RZ, 0x5, R225 ;  /* 0x00000005ffe17819 */ /* 0x000fe400000116e1 */
[----:B------:R0:W-:Y:S04]  /*0530*/  @P0 STL.64 [R1], R24 ;  /* 0x0000001801000387 */ /* 0x0001e80000100a00 */
[----:B------:R0:W-:Y:S01]  /*0540*/  @P0 STL.64 [R1+0x8], R26 ;  /* 0x0000081a01000387 */ /* 0x0001e20000100a00 */
[----:B-1----:R-:W-:-:S06]  /*0550*/  USHF.L.U32 UR4, UR4, 0x2, URZ ;  /* 0x0000000204047899 */ /* 0x002fcc00080006ff */
        /* <DEDUP_REMOVED lines=44> */
[----:B------:R-:W0:Y:S01]  /*0820*/  LDCU.64 UR4, c[0x0][0x438] ;  /* 0x00008700ff0477ac */ /* 0x000e220008000a00 */
[----:B------:R-:W-:Y:S02]  /*0830*/  LOP3.LUT R4, R4, 0xffffffef, RZ, 0xc0, !PT ;  /* 0xffffffef04047812 */ /* 0x000fe400078ec0ff */
        /* <DEDUP_REMOVED lines=45> */
[----:B------:R-:W-:-:S07]  /*0b10*/  CS2R R106, SRZ ;  /* 0x00000000006a7805 */ /* 0x000fce000001ff00 */
[----:B------:R-:W-:-:S04]  /*0b20*/  @P1 LOP3.LUT R4, R4, 0x10, RZ, 0xfc, !PT ;  /* 0x0000001004041812 */ /* 0x000fc800078efcff */
[----:B------:R-:W-:-:S04]  /*0b30*/  LOP3.LUT R4, R4, 0xffffffdf, RZ, 0xc0, !PT ;  /* 0xffffffdf04047812 */ /* 0x000fc800078ec0ff */
[----:B------:R-:W-:-:S07]  /*0b40*/  @P0 LOP3.LUT R4, R4, 0x20, RZ, 0xfc, !PT ;  /* 0x0000002004040812 */ /* 0x000fce00078efcff */
.L_x_6422:
[----:B------:R-:W0:Y:S01]  /*0b50*/  S2R R6, SR_TID.X ;  /* 0x0000000000067919 */ /* 0x000e220000002100 */
[----:B------:R-:W-:Y:S02]  /*0b60*/  MOV R226, UR20 ;  /* 0x0000001400e27c02 */ /* 0x000fe40008000f00 */
[C---:B------:R-:W-:Y:S02]  /*0b70*/  LOP3.LUT P0, RZ, R4.reuse, 0x20, RZ, 0xc0, !PT ;  /* 0x0000002004ff7812 */ /* 0x040fe4000780c0ff */
[----:B------:R-:W-:Y:S01]  /*0b80*/  LOP3.LUT P1, RZ, R4, 0x10, RZ, 0xc0, !PT ;  /* 0x0000001004ff7812 */ /* 0x000fe2000782c0ff */
[----:B------:R-:W-:-:S05]  /*0b90*/  IMAD R3, R225, R226, RZ ;  /* 0x000000e2e1037224 */ /* 0x000fca00078e02ff */
[----:B------:R-:W-:-:S04]  /*0ba0*/  SHF.R.S32.HI R5, RZ, 0x1f, R3 ;  /* 0x0000001fff057819 */ /* 0x000fc80000011403 */
[----:B------:R-:W-:Y:S02]  /*0bb0*/  LEA.HI R5, R5, R3, RZ, 0x2 ;  /* 0x0000000305057211 */ /* 0x000fe400078f10ff */
[----:B0-----:R-:W-:Y:S02]  /*0bc0*/  LOP3.LUT R3, R6, 0x1f, RZ, 0xc0, !PT ;  /* 0x0000001f06037812 */ /* 0x001fe400078ec0ff */
[----:B------:R-:W0:Y:S02]  /*0bd0*/  LDC.64 R6, c[0x0][0x3c0] ;  /* 0x0000f000ff067b82 */ /* 0x000e240000000a00 */
[----:B------:R-:W-:Y:S01]  /*0be0*/  LEA.HI.SX32 R5, R5, R3, 0x1e ;  /* 0x0000000305057211 */ /* 0x000fe200078ff2ff */
[----:B0-----:R-:W-:-:S05]  /*0bf0*/  IMAD.WIDE R6, R225, 0x4, R6 ;  /* 0x00000004e1067825 */ /* 0x001fca00078e0206 */
[----:B--2---:R0:W2:Y:S02]  /*0c00*/  LDG.E R3, desc[UR10][R6.64] ;  /* 0x0000000a06037981 */ /* 0x0040a4000c1e1900 */
[----:B0-----:R-:W0:Y:S01]  /*0c10*/  LDC.64 R6, c[0x0][0x3c8] ;  /* 0x0000f200ff067b82 */ /* 0x001e220000000a00 */
[----:B------:R-:W-:Y:S01]  /*0c20*/  BSSY.RECONVERGENT B0, `(.L_x_6282) ;  /* 0x0000360000007945 */ /* 0x000fe20003800200 */
[----:B0-----:R-:W-:-:S06]  /*0c30*/  IMAD.WIDE R6, R225, 0x4, R6 ;  /* 0x00000004e1067825 */ /* 0x001fcc00078e0206 */
[----:B-----5:R2:W5:Y:S02]  /*0c40*/  LDG.E R7, desc[UR10][R6.64] ;  /* 0x0000000a06077981 */ /* 0x020564000c1e1900 */
[----:B--2---:R-:W-:Y:S01]  /*0c50*/  FSEL R6, R3, RZ, !P1 ;  /* 0x000000ff03067208 */ /* 0x004fe20004800000 */
[----:B-1-34-:R-:W-:Y:S06]  /*0c60*/  @P0 BRA `(.L_x_6283) ;  /* 0x00000018007c0947 */ /* 0x01afec0003800000 */
        /* <DEDUP_REMOVED lines=19> */
[----:B------:R-:W0:Y:S01]  /*0da0*/  LDC.64 R8, c[0x0][0x3a8] ;  /* 0x0000ea00ff087b82 */ /* 0x000e220000000a00 */
[----:B------:R-:W2:Y:S04]  /*0db0*/  LDL R202, [R1+0x30] ;  /* 0x0000300001ca7983 */ /* 0x000ea80000100800 */
[----:B------:R-:W3:Y:S03]  /*0dc0*/  LDL R192, [R1+0x34] ;  /* 0x0000340001c07983 */ /* 0x000ee60000100800 */
[----:B------:R-:W1:Y:S01]  /*0dd0*/  LDC.64 R160, c[0x0][0x428] ;  /* 0x00010a00ffa07b82 */ /* 0x000e620000000a00 */
[----:B------:R-:W4:Y:S04]  /*0de0*/  LDL R252, [R1+0x38] ;  /* 0x0000380001fc7983 */ /* 0x000f280000100800 */
[----:B------:R-:W4:Y:S01]  /*0df0*/  LDL R227, [R1+0x3c] ;  /* 0x00003c0001e37983 */ /* 0x000f220000100800 */
[----:B0-----:R-:W-:-:S05]  /*0e00*/  IMAD.WIDE.U32 R8, R5, 0x10, R8 ;  /* 0x0000001005087825 */ /* 0x001fca00078e0008 */
[----:B------:R-:W2:Y:S01]  /*0e10*/  LDG.E.128 R164, desc[UR10][R8.64] ;  /* 0x0000000a08a47981 */ /* 0x000ea2000c1e1d00 */
[----:B-1----:R-:W-:-:S06]  /*0e20*/  IMAD.WIDE.U32 R160, R5, 0x10, R160 ;  /* 0x0000001005a07825 */ /* 0x002fcc00078e00a0 */
[----:B------:R-:W3:Y:S01]  /*0e30*/  LDG.E.128 R160, desc[UR10][R160.64] ;  /* 0x0000000aa0a07981 */ /* 0x000ee2000c1e1d00 */
[----:B------:R-:W-:Y:S01]  /*0e40*/  IADD3 R190, PT, PT, R5, 0x20, RZ ;  /* 0x0000002005be7810 */ /* 0x000fe20007ffe0ff */
[C---:B--2---:R-:W-:Y:S01]  /*0e50*/  FADD.FTZ R0, -R6.reuse, R164 ;  /* 0x000000a406007221 */ /* 0x044fe20000010100 */
[C---:B------:R-:W-:Y:S01]  /*0e60*/  FADD.FTZ R8, -R6.reuse, R166 ;  /* 0x000000a606087221 */ /* 0x040fe20000010100 */
[C---:B------:R-:W-:Y:S01]  /*0e70*/  FADD.FTZ R9, -R6.reuse, R165 ;  /* 0x000000a506097221 */ /* 0x040fe20000010100 */
[----:B------:R-:W-:Y:S01]  /*0e80*/  FADD.FTZ R3, -R6, R167 ;  /* 0x000000a706037221 */ /* 0x000fe20000010100 */
[C---:B-----5:R-:W-:Y:S01]  /*0e90*/  FMUL.FTZ R0, R7.reuse, R0 ;  /* 0x0000000007007220 */ /* 0x060fe20000410000 */
[C---:B------:R-:W-:Y:S01]  /*0ea0*/  FMUL.FTZ R170, R7.reuse, R8 ;  /* 0x0000000807aa7220 */ /* 0x040fe20000410000 */
[C---:B------:R-:W-:Y:S01]  /*0eb0*/  FMUL.FTZ R173, R7.reuse, R9 ;  /* 0x0000000907ad7220 */ /* 0x040fe20000410000 */
[----:B---3--:R-:W-:Y:S01]  /*0ec0*/  FMUL.FTZ R182, R202, R160 ;  /* 0x000000a0cab67220 */ /* 0x008fe20000410000 */
[----:B------:R-:W-:Y:S01]  /*0ed0*/  FMUL.FTZ R8, R7, R3 ;  /* 0x0000000307087220 */ /* 0x000fe20000410000 */
[----:B------:R-:W-:-:S02]  /*0ee0*/  FMUL.FTZ R212, R192, R161 ;  /* 0x000000a1c0d47220 */ /* 0x000fc40000410000 */
[----:B------:R-:W-:Y:S01]  /*0ef0*/  FADD.FTZ R9, RZ, R182 ;  /* 0x000000b6ff097221 */ /* 0x000fe20000010000 */
[----:B------:R-:W-:Y:S01]  /*0f00*/  FFMA.FTZ R3, R0, R182, RZ ;  /* 0x000000b600037223 */ /* 0x000fe200000100ff */
[----:B----4-:R-:W-:Y:S02]  /*0f10*/  FMUL.FTZ R202, R252, R162 ;  /* 0x000000a2fcca7220 */ /* 0x010fe40000410000 */
[----:B------:R-:W-:Y:S01]  /*0f20*/  FADD.FTZ R9, R9, R212 ;  /* 0x000000d409097221 */ /* 0x000fe20000010000 */
[----:B------:R-:W-:Y:S01]  /*0f30*/  FFMA.FTZ R3, R173, R212, R3 ;  /* 0x000000d4ad037223 */ /* 0x000fe20000010003 */
[----:B------:R-:W-:Y:S02]  /*0f40*/  FMUL.FTZ R192, R227, R163 ;  /* 0x000000a3e3c07220 */ /* 0x000fe40000410000 */
        /* <DEDUP_REMOVED lines=12> */
.L_x_6285:
[----:B------:R-:W-:Y:S05]  /*1010*/  BSYNC.RECONVERGENT B2 ;  /* 0x0000000000027941 */ /* 0x000fea0003800200 */
.L_x_6284:
        /* <DEDUP_REMOVED lines=15> */
[C---:B------:R-:W-:Y:S02]  /*1110*/  FADD.FTZ R162, -R6.reuse, R162 ;  /* 0x000000a206a27221 */ /* 0x040fe40000010100 */
[C---:B-----5:R-:W-:Y:S01]  /*1120*/  FMUL.FTZ R181, R7.reuse, R160 ;  /* 0x000000a007b57220 */ /* 0x060fe20000410000 */
[----:B------:R-:W-:Y:S01]  /*1130*/  FMUL.FTZ R172, R7, R161 ;  /* 0x000000a107ac7220 */ /* 0x000fe20000410000 */
[----:B------:R-:W-:Y:S01]  /*1140*/  FADD.FTZ R163, -R6, R163 ;  /* 0x000000a306a37221 */ /* 0x000fe20000010100 */
[----:B---3--:R-:W-:Y:S01]  /*1150*/  FMUL.FTZ R222, R167, R28 ;  /* 0x0000001ca7de7220 */ /* 0x008fe20000410000 */
        /* <DEDUP_REMOVED lines=11> */
[----:B----4-:R-:W-:Y:S01]  /*1210*/  FMUL.FTZ R30, R165, R30 ;  /* 0x0000001ea51e7220 */ /* 0x010fe20000410000 */
[----:B------:R-:W-:Y:S01]  /*1220*/  FADD.FTZ R9, R9, R211 ;  /* 0x000000d309097221 */ /* 0x000fe20000010000 */
[----:B------:R-:W-:Y:S01]  /*1230*/  FFMA.FTZ R3, R172, R211, R3 ;  /* 0x000000d3ac037223 */ /* 0x000fe20000010003 */
[----:B------:R-:W-:Y:S01]  /*1240*/  FADD.FTZ R75, R75, R31 ;  /* 0x0000001f4b4b7221 */ /* 0x000fe20000010000 */
[----:B------:R-:W-:Y:S01]  /*1250*/  FFMA.FTZ R39, R31, R29, R39 ;  /* 0x0000001d1f277223 */ /* 0x000fe20000010027 */
[----:B------:R-:W-:Y:S01]  /*1260*/  FMUL.FTZ R31, R164, R31 ;  /* 0x0000001fa41f7220 */ /* 0x000fe20000410000 */
[----:B------:R-:W-:Y:S01]  /*1270*/  FADD.FTZ R9, R9, R30 ;  /* 0x0000001e09097221 */ /* 0x000fe20000010000 */
[----:B------:R-:W-:-:S03]  /*1280*/  FFMA.FTZ R3, R28, R30, R3 ;  /* 0x0000001e1c037223 */ /* 0x000fc60000010003 */
[----:B------:R-:W-:Y:S01]  /*1290*/  FADD.FTZ R9, R9, R31 ;  /* 0x0000001f09097221 */ /* 0x000fe20000010000 */
[----:B------:R-:W-:-:S07]  /*12a0*/  FFMA.FTZ R3, R29, R31, R3 ;  /* 0x0000001f1d037223 */ /* 0x000fce0000010003 */
.L_x_6287:
[----:B------:R-:W-:Y:S05]  /*12b0*/  BSYNC.RECONVERGENT B2 ;  /* 0x0000000000027941 */ /* 0x000fea0003800200 */
.L_x_6286:
        /* <DEDUP_REMOVED lines=8> */
[----:B0-----:R-:W-:-:S06]  /*1340*/  IMAD.WIDE.U32 R160, R190, 0x10, R160 ;  /* 0x00000010bea07825 */ /* 0x001fcc00078e00a0 */
[----:B------:R-:W2:Y:S01]  /*1350*/  LDG.E.128 R160, desc[UR10][R160.64] ;  /* 0x0000000aa0a07981 */ /* 0x000ea2000c1e1d00 */
[----:B-1----:R-:W-:-:S06]  /*1360*/  IMAD.WIDE.U32 R164, R190, 0x10, R164 ;  /* 0x00000010bea47825 */ /* 0x002fcc00078e00a4 */
[----:B------:R-:W3:Y:S01]  /*1370*/  LDG.E.128 R164, desc[UR10][R164.64] ;  /* 0x0000000aa4a47981 */ /* 0x000ee2000c1e1d00 */
[----:B------:R-:W-:Y:S01]  /*1380*/  IADD3 R190, PT, PT, R190, 0x20, RZ ;  /* 0x00000020bebe7810 */ /* 0x000fe20007ffe0ff */
[C---:B--2---:R-:W-:Y:S01]  /*1390*/  FADD.FTZ R160, -R6.reuse, R160 ;  /* 0x000000a006a07221 */ /* 0x044fe20000010100 */
[----:B------:R-:W-:-:S03]  /*13a0*/  FADD.FTZ R161, -R6, R161 ;  /* 0x000000a106a17221 */ /* 0x000fc60000010100 */
[----:B-----5:R-:W-:Y:S01]  /*13b0*/  FMUL.FTZ R180, R7, R160 ;  /* 0x000000a007b47220 */ /* 0x020fe20000410000 */
[----:B---3--:R-:W-:Y:S01]  /*13c0*/  FMUL.FTZ R221, R169, R164 ;  /* 0x000000a4a9dd7220 */ /* 0x008fe20000410000 */
[----:B------:R-:W-:Y:S01]  /*13d0*/  FADD.FTZ R162, -R6, R162 ;  /* 0x000000a206a27221 */ /* 0x000fe20000010100 */
[----:B------:R-:W-:Y:S01]  /*13e0*/  FMUL.FTZ R171, R7, R161 ;  /* 0x000000a107ab7220 */ /* 0x000fe20000410000 */
[----:B------:R-:W-:Y:S01]  /*13f0*/  FMUL.FTZ R210, R191, R165 ;  /* 0x000000a5bfd27220 */ /* 0x000fe20000410000 */
[----:B------:R-:W-:Y:S01]  /*1400*/  FADD.FTZ R9, R9, R221 ;  /* 0x000000dd09097221 */ /* 0x000fe20000010000 */
[----:B------:R-:W-:Y:S01]  /*1410*/  FFMA.FTZ R3, R180, R221, R3 ;  /* 0x000000ddb4037223 */ /* 0x000fe20000010003 */
[----:B------:R-:W-:Y:S01]  /*1420*/  FADD.FTZ R163, -R6, R163 ;  /* 0x000000a306a37221 */ /* 0x000fe20000010100 */
[----:B------:R-:W-:Y:S01]  /*1430*/  FMUL.FTZ R168, R7, R162 ;  /* 0x000000a207a87220 */ /* 0x000fe20000410000 */
[----:B----4-:R-:W-:Y:S01]  /*1440*/  FMUL.FTZ R201, R252, R166 ;  /* 0x000000a6fcc97220 */ /* 0x010fe20000410000 */
        /* <DEDUP_REMOVED lines=16> */
.L_x_6289:
[----:B------:R-:W-:Y:S05]  /*1550*/  BSYNC.RECONVERGENT B2 ;  /* 0x0000000000027941 */ /* 0x000fea0003800200 */
.L_x_6288:
        /* <DEDUP_REMOVED lines=14> */
[----:B------:R-:W-:-:S03]  /*1640*/  FADD.FTZ R10, -R6, R165 ;  /* 0x000000a5060a7221 */ /* 0x000fc60000010100 */
[C---:B-----5:R-:W-:Y:S01]  /*1650*/  FMUL.FTZ R179, R7.reuse, R22 ;  /* 0x0000001607b37220 */ /* 0x060fe20000410000 */
[----:B------:R-:W-:Y:S01]  /*1660*/  FADD.FTZ R16, -R6, R166 ;  /* 0x000000a606107221 */ /* 0x000fe20000010100 */
[----:B------:R-:W-:Y:S01]  /*1670*/  FMUL.FTZ R10, R7, R10 ;  /* 0x0000000a070a7220 */ /* 0x000fe20000410000 */
[----:B---3--:R-:W-:Y:S01]  /*1680*/  FMUL.FTZ R220, R200, R160 ;  /* 0x000000a0c8dc7220 */ /* 0x008fe20000410000 */
[----:B------:R-:W-:-:S03]  /*1690*/  FMUL.FTZ R209, R189, R161 ;  /* 0x000000a1bdd17220 */ /* 0x000fc60000410000 */
        /* <DEDUP_REMOVED lines=21> */
.L_x_6291:
[----:B------:R-:W-:Y:S05]  /*17f0*/  BSYNC.RECONVERGENT B2 ;  /* 0x0000000000027941 */ /* 0x000fea0003800200 */
.L_x_6290:
[----:B------:R-:W-:Y:S04]  /*1800*/  BSSY.RECONVERGENT B2, `(.L_x_6292) ;  /* 0x0000025000027945 */ /* 0x000fe80003800200 */
[----:B------:R-:W-:Y:S05]  /*1810*/  @!P1 BRA `(.L_x_6293) ;  /* 0x00000000008c9947 */ /* 0x000fea0003800000 */
[----:B------:R-:W0:Y:S08]  /*1820*/  LDC.64 R160, c[0x0][0x3a8] ;  /* 0x0000ea00ffa07b82 */ /* 0x000e300000000a00 */
[----:B------:R-:W1:Y:S01]  /*1830*/  LDC.64 R162, c[0x0][0x428] ;  /* 0x00010a00ffa27b82 */ /* 0x000e620000000a00 */
        /* <DEDUP_REMOVED lines=33> */
.L_x_6293:
[----:B------:R-:W-:Y:S05]  /*1a50*/  BSYNC.RECONVERGENT B2 ;  /* 0x0000000000027941 */ /* 0x000fea0003800200 */
.L_x_6292:
        /* <DEDUP_REMOVED lines=37> */
.L_x_6295:
[----:B------:R-:W-:Y:S05]  /*1cb0*/  BSYNC.RECONVERGENT B2 ;  /* 0x0000000000027941 */ /* 0x000fea0003800200 */
.L_x_6294:
[----:B------:R-:W-:Y:S01]  /*1cc0*/  ISETP.GE.U32.AND P3, PT, R2, 0xe0, PT ;  /* 0x000000e00200780c */ /* 0x000fe20003f66070 */
[----:B------:R-:W-:-:S12]  /*1cd0*/  BSSY.RECONVERGENT B2, `(.L_x_6296) ;  /* 0x0000025000027945 */ /* 0x000fd80003800200 */
        /* <DEDUP_REMOVED lines=36> */
.L_x_6297:
[----:B------:R-:W-:Y:S05]  /*1f20*/  BSYNC.RECONVERGENT B2 ;  /* 0x0000000000027941 */ /* 0x000fea0003800200 */
.L_x_6296:
        /* <DEDUP_REMOVED lines=38> */
.L_x_6299:
[----:B------:R-:W-:Y:S05]  /*2190*/  BSYNC.RECONVERGENT B2 ;  /* 0x0000000000027941 */ /* 0x000fea0003800200 */
.L_x_6298:
        /* <DEDUP_REMOVED lines=38> */
.L_x_6301:
[----:B------:R-:W-:Y:S05]  /*2400*/  BSYNC.RECONVERGENT B2 ;  /* 0x0000000000027941 */ /* 0x000fea0003800200 */
.L_x_6300:
[----:B------:R-:W-:-:S13]  /*2410*/  ISETP.GE.U32.AND P0, PT, R2, 0x140, PT ;  /* 0x000001400200780c */ /* 0x000fda0003f06070 */
[----:B------:R-:W-:Y:S05]  /*2420*/  @!P0 BRA `(.L_x_6302) ;  /* 0x0000001c007c8947 */ /* 0x000fea0003800000 */
[----:B------:R-:W0:Y:S08]  /*2430*/  LDC.64 R160, c[0x0][0x3a8] ;  /* 0x0000ea00ffa07b82 */ /* 0x000e300000000a00 */
[----:B------:R-:W1:Y:S01]  /*2440*/  LDC.64 R164, c[0x0][0x428] ;  /* 0x00010a00ffa47b82 */ /* 0x000e620000000a00 */
[----:B0-----:R-:W-:-:S06]  /*2450*/  IMAD.WIDE.U32 R160, R190, 0x10, R160 ;  /* 0x00000010bea07825 */ /* 0x001fcc00078e00a0 */
[----:B------:R-:W2:Y:S01]  /*2460*/  LDG.E.128 R160, desc[UR10][R160.64] ;  /* 0x0000000aa0a07981 */ /* 0x000ea2000c1e1d00 */
[----:B-1----:R-:W-:-:S06]  /*2470*/  IMAD.WIDE.U32 R164, R190, 0x10, R164 ;  /* 0x00000010bea47825 */ /* 0x002fcc00078e00a4 */
[----:B------:R-:W3:Y:S01]  /*2480*/  LDG.E.128 R164, desc[UR10][R164.64] ;  /* 0x0000000aa4a47981 */ /* 0x000ee2000c1e1d00 */
[C---:B--2---:R-:W-:Y:S01]  /*2490*/  FADD.FTZ R160, -R6.reuse, R160 ;  /* 0x000000a006a07221 */ /* 0x044fe20000010100 */
[C---:B------:R-:W-:Y:S01]  /*24a0*/  FADD.FTZ R161, -R6.reuse, R161 ;  /* 0x000000a106a17221 */ /* 0x040fe20000010100 */
[C---:B------:R-:W-:Y:S02]  /*24b0*/  FADD.FTZ R162, -R6.reuse, R162 ;  /* 0x000000a206a27221 */ /* 0x040fe40000010100 */
[C---:B-----5:R-:W-:Y:S01]  /*24c0*/  FMUL.FTZ R224, R7.reuse, R160 ;  /* 0x000000a007e07220 */ /* 0x060fe20000410000 */
[----:B------:R-:W-:Y:S01]  /*24d0*/  FADD.FTZ R6, -R6, R163 ;  /* 0x000000a306067221 */ /* 0x000fe20000010100 */
[----:B---3--:R-:W-:Y:S01]  /*24e0*/  FMUL.FTZ R214, R228, R164 ;  /* 0x000000a4e4d67220 */ /* 0x008fe20000410000 */
[----:B------:R-:W-:Y:S01]  /*24f0*/  FMUL.FTZ R223, R7, R161 ;  /* 0x000000a107df7220 */ /* 0x000fe20000410000 */
[----:B------:R-:W-:Y:S02]  /*2500*/  FMUL.FTZ R203, R229, R165 ;  /* 0x000000a5e5cb7220 */ /* 0x000fe40000410000 */
        /* <DEDUP_REMOVED lines=21> */
.L_x_6283:
        /* <DEDUP_REMOVED lines=26> */
[----:B------:R0:W2:Y:S01]  /*2800*/  LDG.E.128 R164, desc[UR10][R8.64] ;  /* 0x0000000a08a47981 */ /* 0x0000a2000c1e1d00 */
[----:B-1----:R-:W-:-:S05]  /*2810*/  IMAD.WIDE.U32 R112, R5, 0x10, R112 ;  /* 0x0000001005707825 */ /* 0x002fca00078e0070 */
[----:B------:R-:W3:Y:S01]  /*2820*/  LDG.E.128 R160, desc[UR10][R112.64] ;  /* 0x0000000a70a07981 */ /* 0x000ee2000c1e1d00 */
[----:B0-----:R-:W0:Y:S02]  /*2830*/  LDC.64 R8, c[0x0][0x438] ;  /* 0x00010e00ff087b82 */ /* 0x001e240000000a00 */
[----:B0-----:R-:W-:-:S05]  /*2840*/  IMAD.WIDE.U32 R8, R5, 0x10, R8 ;  /* 0x0000001005087825 */ /* 0x001fca00078e0008 */
[----:B------:R0:W5:Y:S01]  /*2850*/  LDG.E.128 R112, desc[UR10][R8.64] ;  /* 0x0000000a08707981 */ /* 0x000162000c1e1d00 */
[C---:B--2---:R-:W-:Y:S01]  /*2860*/  FADD.FTZ R0, -R6.reuse, R164 ;  /* 0x000000a406007221 */ /* 0x044fe20000010100 */
[C---:B0-----:R-:W-:Y:S01]  /*2870*/  FADD.FTZ R8, -R6.reuse, R166 ;  /* 0x000000a606087221 */ /* 0x041fe20000010100 */
[C---:B------:R-:W-:Y:S01]  /*2880*/  FADD.FTZ R9, -R6.reuse, R165 ;  /* 0x000000a506097221 */ /* 0x040fe20000010100 */
[----:B------:R-:W-:Y:S01]  /*2890*/  FADD.FTZ R3, -R6, R167 ;  /* 0x000000a706037221 */ /* 0x000fe20000010100 */
[C---:B-----5:R-:W-:Y:S01]  /*28a0*/  FMUL.FTZ R0, R7.reuse, R0 ;  /* 0x0000000007007220 */ /* 0x060fe20000410000 */
[C---:B------:R-:W-:Y:S01]  /*28b0*/  FMUL.FTZ R170, R7.reuse, R8 ;  /* 0x0000000807aa7220 */ /* 0x040fe20000410000 */
[----:B---3--:R-:W-:Y:S01]  /*28c0*/  FMUL.FTZ R182, R192, R160 ;  /* 0x000000a0c0b67220 */ /* 0x008fe20000410000 */
[C---:B------:R-:W-:Y:S01]  /*28d0*/  FMUL.FTZ R173, R7.reuse, R9 ;  /* 0x0000000907ad7220 */ /* 0x040fe20000410000 */
[----:B------:R-:W-:Y:S01]  /*28e0*/  FMUL.FTZ R8, R7, R3 ;  /* 0x0000000307087220 */ /* 0x000fe20000410000 */
[----:B------:R-:W-:Y:S01]  /*28f0*/  FMUL.FTZ R212, R190, R161 ;  /* 0x000000a1bed47220 */ /* 0x000fe20000410000 */
[----:B------:R-:W-:Y:S01]  /*2900*/  FADD.FTZ R9, RZ, R182 ;  /* 0x000000b6ff097221 */ /* 0x000fe20000010000 */
[----:B------:R-:W-:Y:S01]  /*2910*/  FFMA.FTZ R3, R0, R182, RZ ;  /* 0x000000b600037223 */ /* 0x000fe200000100ff */
[----:B----4-:R-:W-:-:S02]  /*2920*/  FMUL.FTZ R202, R252, R162 ;  /* 0x000000a2fcca7220 */ /* 0x010fc40000410000 */
        /* <DEDUP_REMOVED lines=15> */
[----:B------:R-:W-:-:S07]  /*2a20*/  IADD3 R190, PT, PT, R5, 0x20, RZ ;  /* 0x0000002005be7810 */ /* 0x000fce0007ffe0ff */
.L_x_6304:
[----:B------:R-:W-:Y:S05]  /*2a30*/  BSYNC.RECONVERGENT B2 ;  /* 0x0000000000027941 */ /* 0x000fea0003800200 */
.L_x_6303:
[----:B------:R-:W-:Y:S04]  /*2a40*/  BSSY.RECONVERGENT B2, `(.L_x_6305) ;  /* 0x000002c000027945 */ /* 0x000fe80003800200 */
[----:B------:R-:W-:Y:S05]  /*2a50*/  @!P5 BRA `(.L_x_6306) ;  /* 0x0000000000a8d947 */ /* 0x000fea0003800000 */
[----:B------:R-:W0:Y:S01]  /*2a60*/  LDC.64 R28, c[0x0][0x3a8] ;  /* 0x0000ea00ff1c7b82 */ /* 0x000e220000000a00 */
[----:B------:R-:W2:Y:S04]  /*2a70*/  LDL R167, [R1+0x20] ;  /* 0x0000200001a77983 */ /* 0x000ea80000100800 */
[----:B------:R-:W3:Y:S03]  /*2a80*/  LDL R166, [R1+0x24] ;  /* 0x0000240001a67983 */ /* 0x000ee60000100800 */
[----:B------:R-:W1:Y:S01]  /*2a90*/  LDC.64 R30, c[0x0][0x428] ;  /* 0x00010a00ff1e7b82 */ /* 0x000e620000000a00 */
[----:B------:R-:W4:Y:S04]  /*2aa0*/  LDL R165, [R1+0x28] ;  /* 0x0000280001a57983 */ /* 0x000f280000100800 */
[----:B------:R-:W4:Y:S03]  /*2ab0*/  LDL R164, [R1+0x2c] ;  /* 0x00002c0001a47983 */ /* 0x000f260000100800 */
[----:B------:R-:W1:Y:S01]  /*2ac0*/  LDC.64 R116, c[0x0][0x438] ;  /* 0x00010e00ff747b82 */ /* 0x000e620000000a00 */
[----:B0-----:R-:W-:-:S05]  /*2ad0*/  IMAD.WIDE.U32 R28, R190, 0x10, R28 ;  /* 0x00000010be1c7825 */ /* 0x001fca00078e001c */
[----:B------:R-:W2:Y:S01]  /*2ae0*/  LDG.E.128 R160, desc[UR10][R28.64] ;  /* 0x0000000a1ca07981 */ /* 0x000ea2000c1e1d00 */
[----:B-1----:R-:W-:-:S06]  /*2af0*/  IMAD.WIDE.U32 R30, R190, 0x10, R30 ;  /* 0x00000010be1e7825 */ /* 0x002fcc00078e001e */
[----:B------:R-:W3:Y:S01]  /*2b00*/  LDG.E.128 R28, desc[UR10][R30.64] ;  /* 0x0000000a1e1c7981 */ /* 0x000ee2000c1e1d00 */
[----:B------:R-:W-:-:S06]  /*2b10*/  IMAD.WIDE.U32 R116, R190, 0x10, R116 ;  /* 0x00000010be747825 */ /* 0x000fcc00078e0074 */
[----:B------:R-:W5:Y:S01]  /*2b20*/  LDG.E.128 R116, desc[UR10][R116.64] ;  /* 0x0000000a74747981 */ /* 0x000f62000c1e1d00 */
        /* <DEDUP_REMOVED lines=29> */
.L_x_6306:
[----:B------:R-:W-:Y:S05]  /*2d00*/  BSYNC.RECONVERGENT B2 ;  /* 0x0000000000027941 */ /* 0x000fea0003800200 */
.L_x_6305:
        /* <DEDUP_REMOVED lines=13> */
[----:B0-----:R-:W-:-:S06]  /*2de0*/  IMAD.WIDE.U32 R120, R190, 0x10, R120 ;  /* 0x00000010be787825 */ /* 0x001fcc00078e0078 */
[----:B------:R-:W5:Y:S01]  /*2df0*/  LDG.E.128 R120, desc[UR10][R120.64] ;  /* 0x0000000a78787981 */ /* 0x000f62000c1e1d00 */
        /* <DEDUP_REMOVED lines=29> */
.L_x_6308:
[----:B------:R-:W-:Y:S05]  /*2fd0*/  BSYNC.RECONVERGENT B2 ;  /* 0x0000000000027941 */ /* 0x000fea0003800200 */
.L_x_6307:
        /* <DEDUP_REMOVED lines=18> */
[C---:B-----5:R-:W-:Y:S01]  /*3100*/  FMUL.FTZ R179, R7.reuse, R22 ;  /* 0x0000001607b37220 */ /* 0x060fe20000410000 */
[----:B---3--:R-:W-:Y:S01]  /*3110*/  FMUL.FTZ R220, R200, R160 ;  /* 0x000000a0c8dc7220 */ /* 0x008fe20000410000 */
[C---:B------:R-:W-:Y:S01]  /*3120*/  FADD.FTZ R16, -R6.reuse, R166 ;  /* 0x000000a606107221 */ /* 0x040fe20000010100 */
        /* <DEDUP_REMOVED lines=23> */
.L_x_6310:
[----:B------:R-:W-:Y:S05]  /*32a0*/  BSYNC.RECONVERGENT B2 ;  /* 0x0000000000027941 */ /* 0x000fea0003800200 */
.L_x_6309:
[----:B------:R-:W-:Y:S04]  /*32b0*/  BSSY.RECONVERGENT B2, `(.L_x_6311) ;  /* 0x0000028000027945 */ /* 0x000fe80003800200 */
[----:B------:R-:W-:Y:S05]  /*32c0*/  @!P1 BRA `(.L_x_6312) ;  /* 0x0000000000989947 */ /* 0x000fea0003800000 */
[----:B------:R-:W0:Y:S08]  /*32d0*/  LDC.64 R128, c[0x0][0x3a8] ;  /* 0x0000ea00ff807b82 */ /* 0x000e300000000a00 */
[----:B------:R-:W1:Y:S01]  /*32e0*/  LDC.64 R130, c[0x0][0x428] ;  /* 0x00010a00ff827b82 */ /* 0x000e620000000a00 */
        /* <DEDUP_REMOVED lines=36> */
.L_x_6312:
[----:B------:R-:W-:Y:S05]  /*3530*/  BSYNC.RECONVERGENT B2 ;  /* 0x0000000000027941 */ /* 0x000fea0003800200 */
.L_x_6311:
        /* <DEDUP_REMOVED lines=40> */
.L_x_6314:
[----:B------:R-:W-:Y:S05]  /*37c0*/  BSYNC.RECONVERGENT B2 ;  /* 0x0000000000027941 */ /* 0x000fea0003800200 */
.L_x_6313:
[----:B------:R-:W-:Y:S01]  /*37d0*/  ISETP.GE.U32.AND P3, PT, R2, 0xe0, PT ;  /* 0x000000e00200780c */ /* 0x000fe20003f66070 */
[----:B------:R-:W-:-:S12]  /*37e0*/  BSSY.RECONVERGENT B2, `(.L_x_6315) ;  /* 0x0000028000027945 */ /* 0x000fd80003800200 */
        /* <DEDUP_REMOVED lines=39> */
.L_x_6316:
[----:B------:R-:W-:Y:S05]  /*3a60*/  BSYNC.RECONVERGENT B2 ;  /* 0x0000000000027941 */ /* 0x000fea0003800200 */
.L_x_6315:
        /* <DEDUP_REMOVED lines=41> */
.L_x_6318:
[----:B------:R-:W-:Y:S05]  /*3d00*/  BSYNC.RECONVERGENT B2 ;  /* 0x0000000000027941 */ /* 0x000fea0003800200 */
.L_x_6317:
        /* <DEDUP_REMOVED lines=41> */
.L_x_6320:
[----:B------:R-:W-:Y:S05]  /*3fa0*/  BSYNC.RECONVERGENT B2 ;  /* 0x0000000000027941 */ /* 0x000fea0003800200 */
.L_x_6319:
[----:B------:R-:W-:-:S13]  /*3fb0*/  ISETP.GE.U32.AND P0, PT, R2, 0x140, PT ;  /* 0x000001400200780c */ /* 0x000fda0003f06070 */
        /* <DEDUP_REMOVED lines=38> */
.L_x_6302:
[----:B------:R-:W-:Y:S05]  /*4220*/  BSYNC.RECONVERGENT B0 ;  /* 0x0000000000007941 */ /* 0x000fea0003800200 */
.L_x_6282:
[----:B------:R-:W-:Y:S01]  /*4230*/  UISETP.NE.AND UP0, UPT, UR13, URZ, UPT ;  /* 0x000000ff0d00728c */ /* 0x000fe2000bf05270 */
[----:B------:R-:W-:Y:S01]  /*4240*/  LOP3.LUT R4, R4, 0xffffffef, RZ, 0xc0, !PT ;  /* 0xffffffef04047812 */ /* 0x000fe200078ec0ff */
[----:B------:R-:W-:-:S04]  /*4250*/  UMOV UR4, 0xffffffff ;  /* 0xffffffff00047882 */ /* 0x000fc80000000000 */
[----:B------:R-:W-:-:S13]  /*4260*/  PLOP3.LUT P6, PT, PT, PT, UP0, 0x80, 0x8 ;  /* 0x000000000008781c */ /* 0x000fda0003fcf008 */
[----:B------:R-:W-:Y:S01]  /*4270*/  @P6 LOP3.LUT R4, R4, 0x10, RZ, 0xfc, !PT ;  /* 0x0000001004046812 */ /* 0x000fe200078efcff */
        /* <DEDUP_REMOVED lines=19> */
.L_x_6434:
[----:B------:R-:W-:Y:S01]  /*43b0*/  FADD.FTZ R9, R162, R164 ;  /* 0x000000a4a2097221 */ /* 0x000fe20000010000 */
[----:B01----:R-:W-:Y:S01]  /*43c0*/  FADD.FTZ R3, R3, R6 ;  /* 0x0000000603037221 */ /* 0x003fe20000010000 */
[----:B------:R-:W-:Y:S01]  /*43d0*/  LOP3.LUT P6, RZ, R4, 0x10, RZ, 0xc0, !PT ;  /* 0x0000001004ff7812 */ /* 0x000fe200078cc0ff */
[----:B------:R-:W-:Y:S01]  /*43e0*/  BSSY.RECONVERGENT B0, `(.L_x_6322) ;  /* 0x00000b6000007945 */ /* 0x000fe20003800200 */
[----:B------:R-:W-:Y:S01]  /*43f0*/  FMUL.FTZ R6, R9, UR12 ;  /* 0x0000000c09067c20 */ /* 0x000fe20008410000 */
[----:B------:R-:W-:-:S04]  /*4400*/  FMUL.FTZ R3, R3, UR12 ;  /* 0x0000000c03037c20 */ /* 0x000fc80008410000 */
[----:B------:R-:W-:Y:S01]  /*4410*/  FSEL R6, R6, RZ, !P6 ;  /* 0x000000ff06067208 */ /* 0x000fe20007000000 */
        /* <DEDUP_REMOVED lines=28> */
.L_x_6326:
        /* <DEDUP_REMOVED lines=17> */
.L_x_6325:
        /* <DEDUP_REMOVED lines=20> */
.L_x_6328:
        /* <DEDUP_REMOVED lines=21> */
.L_x_6324:
        /* <DEDUP_REMOVED lines=21> */
.L_x_6330:
        /* <DEDUP_REMOVED lines=17> */
.L_x_6329:
        /* <DEDUP_REMOVED lines=20> */
.L_x_6331:
        /* <DEDUP_REMOVED lines=20> */
.L_x_6327:
        /* <DEDUP_REMOVED lines=14> */
.L_x_6323:
[----:B------:R-:W-:Y:S05]  /*4f40*/  BSYNC.RECONVERGENT B0 ;  /* 0x0000000000007941 */ /* 0x000fea0003800200 */
.L_x_6322:
        /* <DEDUP_REMOVED lines=14> */
[-CC-:B0-----:R-:W-:Y:S01]  /*5030*/  FFMA.FTZ R154, R172, R3.reuse, R6.reuse ;  /* 0x00000003ac9a7223 */ /* 0x181fe20000010006 */
        /* <DEDUP_REMOVED lines=19> */
.L_x_6336:
        /* <DEDUP_REMOVED lines=17> */
.L_x_6335:
        /* <DEDUP_REMOVED lines=21> */
.L_x_6338:
[-CC-:B------:R-:W-:Y:S01]  /*53d0*/  FFMA.FTZ R9, R181, R3.reuse, R6.reuse ;  /* 0x00000003b5097223 */ /* 0x180fe20000010006 */
[-CC-:B------:R-:W-:Y:S01]  /*53e0*/  FFMA.FTZ R161, R172, R3.reuse, R6.reuse ;  /* 0x00000003aca17223 */ /* 0x180fe20000010006 */
[-CC-:B------:R-:W-:Y:S02]  /*53f0*/  FFMA.FTZ R162, R28, R3.reuse, R6.reuse ;  /* 0x000000031ca27223 */ /* 0x180fe40000010006 */
[----:B------:R-:W-:Y:S01]  /*5400*/  FADD.FTZ R160, R222, -R9 ;  /* 0x80000009dea07221 */ /* 0x000fe20000010000 */
[----:B------:R-:W-:Y:S01]  /*5410*/  FFMA.FTZ R9, R29, R3, R6 ;  /* 0x000000031d097223 */ /* 0x000fe20000010006 */
[----:B------:R-:W-:Y:S01]  /*5420*/  FADD.FTZ R161, R211, -R161 ;  /* 0x800000a1d3a17221 */ /* 0x000fe20000010000 */
[----:B------:R-:W-:Y:S01]  /*5430*/  FADD.FTZ R162, R30, -R162 ;  /* 0x800000a21ea27221 */ /* 0x000fe20000010000 */
[----:B-----5:R-:W-:Y:S01]  /*5440*/  FFMA.FTZ R160, R7, R160, R116 ;  /* 0x000000a007a07223 */ /* 0x020fe20000010074 */
[----:B------:R-:W-:Y:S01]  /*5450*/  FADD.FTZ R9, R31, -R9 ;  /* 0x800000091f097221 */ /* 0x000fe20000010000 */
[C---:B------:R-:W-:Y:S01]  /*5460*/  FFMA.FTZ R161, R7.reuse, R161, R117 ;  /* 0x000000a107a17223 */ /* 0x040fe20000010075 */
[----:B------:R-:W-:-:S02]  /*5470*/  FFMA.FTZ R162, R7, R162, R118 ;  /* 0x000000a207a27223 */ /* 0x000fc40000010076 */
[----:B------:R-:W-:Y:S01]  /*5480*/  FFMA.FTZ R163, R7, R9, R119 ;  /* 0x0000000907a37223 */ /* 0x000fe20000010077 */
[----:B------:R-:W-:Y:S06]  /*5490*/  BRA `(.L_x_6337) ;  /* 0x00000004003c7947 */ /* 0x000fec0003800000 */
.L_x_6334:
        /* <DEDUP_REMOVED lines=29> */
.L_x_6340:
        /* <DEDUP_REMOVED lines=17> */
.L_x_6339:
        /* <DEDUP_REMOVED lines=21> */
.L_x_6341:
[-CC-:B------:R-:W-:Y:S01]  /*58d0*/  FFMA.FTZ R9, R181, R3.reuse, R6.reuse ;  /* 0x00000003b5097223 */ /* 0x180fe20000010006 */
[-CC-:B------:R-:W-:Y:S01]  /*58e0*/  FFMA.FTZ R161, R172, R3.reuse, R6.reuse ;  /* 0x00000003aca17223 */ /* 0x180fe20000010006 */
[-CC-:B------:R-:W-:Y:S02]  /*58f0*/  FFMA.FTZ R162, R28, R3.reuse, R6.reuse ;  /* 0x000000031ca27223 */ /* 0x180fe40000010006 */
[----:B------:R-:W-:Y:S01]  /*5900*/  FADD.FTZ R160, R222, -R9 ;  /* 0x80000009dea07221 */ /* 0x000fe20000010000 */
[----:B------:R-:W-:Y:S01]  /*5910*/  FFMA.FTZ R9, R29, R3, R6 ;  /* 0x000000031d097223 */ /* 0x000fe20000010006 */
[----:B------:R-:W-:Y:S01]  /*5920*/  FADD.FTZ R161, R211, -R161 ;  /* 0x800000a1d3a17221 */ /* 0x000fe20000010000 */
[----:B------:R-:W-:Y:S01]  /*5930*/  FADD.FTZ R162, R30, -R162 ;  /* 0x800000a21ea27221 */ /* 0x000fe20000010000 */
[----:B-----5:R-:W-:Y:S01]  /*5940*/  FMUL.FTZ R160, R7, R160 ;  /* 0x000000a007a07220 */ /* 0x020fe20000410000 */
[----:B------:R-:W-:Y:S01]  /*5950*/  FADD.FTZ R9, R31, -R9 ;  /* 0x800000091f097221 */ /* 0x000fe20000010000 */
[C---:B------:R-:W-:Y:S01]  /*5960*/  FMUL.FTZ R161, R7.reuse, R161 ;  /* 0x000000a107a17220 */ /* 0x040fe20000410000 */
[----:B------:R-:W-:-:S02]  /*5970*/  FMUL.FTZ R162, R7, R162 ;  /* 0x000000a207a27220 */ /* 0x000fc40000410000 */
[----:B------:R-:W-:-:S07]  /*5980*/  FMUL.FTZ R163, R7, R9 ;  /* 0x0000000907a37220 */ /* 0x000fce0000410000 */
.L_x_6337:
        /* <DEDUP_REMOVED lines=10> */
.L_x_6333:
[----:B------:R-:W-:Y:S05]  /*5a30*/  BSYNC.RECONVERGENT B0 ;  /* 0x0000000000007941 */ /* 0x000fea0003800200 */
.L_x_6332:
        /* <DEDUP_REMOVED lines=15> */
[-CC-:B01----:R-:W-:Y:S01]  /*5b30*/  FFMA.FTZ R160, R180, R3.reuse, R6.reuse ;  /* 0x00000003b4a07223 */ /* 0x183fe20000010006 */
        /* <DEDUP_REMOVED lines=19> */
.L_x_6346:
        /* <DEDUP_REMOVED lines=8> */
[C---:B01---5:R-:W-:Y:S01]  /*5cf0*/  FFMA.FTZ R160, R7.reuse, R158, R120 ;  /* 0x0000009e07a07223 */ /* 0x063fe20000010078 */
        /* <DEDUP_REMOVED lines=8> */
.L_x_6345:
        /* <DEDUP_REMOVED lines=21> */
.L_x_6348:
        /* <DEDUP_REMOVED lines=13> */
.L_x_6344:
        /* <DEDUP_REMOVED lines=29> */
.L_x_6350:
        /* <DEDUP_REMOVED lines=17> */
.L_x_6349:
        /* <DEDUP_REMOVED lines=21> */
.L_x_6351:
        /* <DEDUP_REMOVED lines=12> */
.L_x_6347:
        /* <DEDUP_REMOVED lines=10> */
.L_x_6343:
[----:B------:R-:W-:Y:S05]  /*6530*/  BSYNC.RECONVERGENT B0 ;  /* 0x0000000000007941 */ /* 0x000fea0003800200 */
.L_x_6342:
        /* <DEDUP_REMOVED lines=15> */
[-CC-:B012---:R-:W-:Y:S01]  /*6630*/  FFMA.FTZ R154, R10, R3.reuse, R6.reuse ;  /* 0x000000030a9a7223 */ /* 0x187fe20000010006 */
        /* <DEDUP_REMOVED lines=19> */
.L_x_6356:
        /* <DEDUP_REMOVED lines=17> */
.L_x_6355:
        /* <DEDUP_REMOVED lines=21> */
.L_x_6358:
        /* <DEDUP_REMOVED lines=13> */
.L_x_6354:
        /* <DEDUP_REMOVED lines=29> */
.L_x_6360:
        /* <DEDUP_REMOVED lines=17> */
.L_x_6359:
        /* <DEDUP_REMOVED lines=21> */
.L_x_6361:
        /* <DEDUP_REMOVED lines=12> */
.L_x_6357:
        /* <DEDUP_REMOVED lines=10> */
.L_x_6353:
[----:B------:R-:W-:Y:S05]  /*7030*/  BSYNC.RECONVERGENT B0 ;  /* 0x0000000000007941 */ /* 0x000fea0003800200 */
.L_x_6352:
        /* <DEDUP_REMOVED lines=15> */
[-CC-:B0123--:R-:W-:Y:S01]  /*7130*/  FFMA.FTZ R152, R17, R3.reuse, R6.reuse ;  /* 0x0000000311987223 */ /* 0x18ffe20000010006 */
        /* <DEDUP_REMOVED lines=19> */
.L_x_6366:
        /* <DEDUP_REMOVED lines=17> */
.L_x_6365:
        /* <DEDUP_REMOVED lines=21> */
.L_x_6368:
        /* <DEDUP_REMOVED lines=13> */
.L_x_6364:
        /* <DEDUP_REMOVED lines=29> */
.L_x_6370:
        /* <DEDUP_REMOVED lines=17> */
.L_x_6369:
        /* <DEDUP_REMOVED lines=21> */
.L_x_6371:
        /* <DEDUP_REMOVED lines=12> */
.L_x_6367:
        /* <DEDUP_REMOVED lines=10> */
.L_x_6363:
[----:B------:R-:W-:Y:S05]  /*7b30*/  BSYNC.RECONVERGENT B0 ;  /* 0x0000000000007941 */ /* 0x000fea0003800200 */
.L_x_6362:
        /* <DEDUP_REMOVED lines=15> */
[-CC-:B01234-:R-:W-:Y:S01]  /*7c30*/  FFMA.FTZ R154, R12, R3.reuse, R6.reuse ;  /* 0x000000030c9a7223 */ /* 0x19ffe20000010006 */
        /* <DEDUP_REMOVED lines=19> */
.L_x_6376:
        /* <DEDUP_REMOVED lines=8> */
[C---:B012345:R-:W-:Y:S01]  /*7df0*/  FFMA.FTZ R160, R7.reuse, R158, R132 ;  /* 0x0000009e07a07223 */ /* 0x07ffe20000010084 */
        /* <DEDUP_REMOVED lines=8> */
.L_x_6375:
        /* <DEDUP_REMOVED lines=21> */
.L_x_6378:
        /* <DEDUP_REMOVED lines=13> */
.L_x_6374:
[----:B01234-:R-:W0:Y:S02]  /*80a0*/  LDC.64 R160, c[0x0][0x478] ;  /* 0x00011e00ffa07b82 */ /* 0x01fe240000000a00 */
        /* <DEDUP_REMOVED lines=28> */
.L_x_6380:
        /* <DEDUP_REMOVED lines=17> */
.L_x_6379:
        /* <DEDUP_REMOVED lines=21> */
.L_x_6381:
        /* <DEDUP_REMOVED lines=12> */
.L_x_6377:
        /* <DEDUP_REMOVED lines=10> */
.L_x_6373:
[----:B------:R-:W-:Y:S05]  /*8630*/  BSYNC.RECONVERGENT B0 ;  /* 0x0000000000007941 */ /* 0x000fea0003800200 */
.L_x_6372:
        /* <DEDUP_REMOVED lines=34> */
.L_x_6386:
        /* <DEDUP_REMOVED lines=17> */
.L_x_6385:
        /* <DEDUP_REMOVED lines=21> */
.L_x_6388:
        /* <DEDUP_REMOVED lines=13> */
.L_x_6384:
        /* <DEDUP_REMOVED lines=29> */
.L_x_6390:
        /* <DEDUP_REMOVED lines=17> */
.L_x_6389:
        /* <DEDUP_REMOVED lines=21> */
.L_x_6391:
        /* <DEDUP_REMOVED lines=12> */
.L_x_6387:
        /* <DEDUP_REMOVED lines=10> */
.L_x_6383:
[----:B------:R-:W-:Y:S05]  /*9120*/  BSYNC.RECONVERGENT B0 ;  /* 0x0000000000007941 */ /* 0x000fea0003800200 */
.L_x_6382:
        /* <DEDUP_REMOVED lines=34> */
.L_x_6396:
        /* <DEDUP_REMOVED lines=17> */
.L_x_6395:
        /* <DEDUP_REMOVED lines=21> */
.L_x_6398:
        /* <DEDUP_REMOVED lines=13> */
.L_x_6394:
        /* <DEDUP_REMOVED lines=29> */
.L_x_6400:
        /* <DEDUP_REMOVED lines=17> */
.L_x_6399:
        /* <DEDUP_REMOVED lines=21> */
.L_x_6401:
        /* <DEDUP_REMOVED lines=12> */
.L_x_6397:
        /* <DEDUP_REMOVED lines=10> */
.L_x_6393:
[----:B------:R-:W-:Y:S05]  /*9c10*/  BSYNC.RECONVERGENT B0 ;  /* 0x0000000000007941 */ /* 0x000fea0003800200 */
.L_x_6392:
        /* <DEDUP_REMOVED lines=34> */
.L_x_6406:
        /* <DEDUP_REMOVED lines=17> */
.L_x_6405:
        /* <DEDUP_REMOVED lines=21> */
.L_x_6408:
        /* <DEDUP_REMOVED lines=13> */
.L_x_6404:
        /* <DEDUP_REMOVED lines=29> */
.L_x_6410:
        /* <DEDUP_REMOVED lines=17> */
.L_x_6409:
        /* <DEDUP_REMOVED lines=21> */
.L_x_6411:
        /* <DEDUP_REMOVED lines=12> */
.L_x_6407:
        /* <DEDUP_REMOVED lines=10> */
.L_x_6403:
[----:B------:R-:W-:Y:S05]  /*a700*/  BSYNC.RECONVERGENT B0 ;  /* 0x0000000000007941 */ /* 0x000fea0003800200 */
.L_x_6402:
        /* <DEDUP_REMOVED lines=34> */
.L_x_6416:
        /* <DEDUP_REMOVED lines=9> */
[C---:B01234-:R-:W-:Y:S01]  /*a9c0*/  FFMA.FTZ R160, R7.reuse, R9, R148 ;  /* 0x0000000907a07223 */ /* 0x05ffe20000010094 */
[C---:B------:R-:W-:Y:S01]  /*a9d0*/  FFMA.FTZ R161, R7.reuse, R6, R149 ;  /* 0x0000000607a17223 */ /* 0x040fe20000010095 */
[----:B------:R-:W-:-:S02]  /*a9e0*/  FFMA.FTZ R162, R7, R3, R150 ;  /* 0x0000000307a27223 */ /* 0x000fc40000010096 */
[----:B------:R-:W-:Y:S02]  /*a9f0*/  MOV R159, R163 ;  /* 0x000000a3009f7202 */ /* 0x000fe40000000f00 */
[----:B------:R-:W-:Y:S02]  /*aa00*/  MOV R156, R160 ;  /* 0x000000a0009c7202 */ /* 0x000fe40000000f00 */
[----:B------:R-:W-:Y:S02]  /*aa10*/  MOV R157, R161 ;  /* 0x000000a1009d7202 */ /* 0x000fe40000000f00 */
[----:B------:R-:W-:Y:S01]  /*aa20*/  MOV R158, R162 ;  /* 0x000000a2009e7202 */ /* 0x000fe20000000f00 */
[----:B------:R-:W-:Y:S06]  /*aa30*/  BRA `(.L_x_6417) ;  /* 0x0000000400c47947 */ /* 0x000fec0003800000 */
.L_x_6415:
        /* <DEDUP_REMOVED lines=21> */
.L_x_6418:
        /* <DEDUP_REMOVED lines=13> */
.L_x_6414:
        /* <DEDUP_REMOVED lines=29> */
.L_x_6420:
        /* <DEDUP_REMOVED lines=17> */
.L_x_6419:
        /* <DEDUP_REMOVED lines=21> */
.L_x_6421:
        /* <DEDUP_REMOVED lines=12> */
.L_x_6417:
        /* <DEDUP_REMOVED lines=9> */
.L_x_6413:
[----:B------:R-:W-:Y:S05]  /*b1e0*/  BSYNC.RECONVERGENT B0 ;  /* 0x0000000000007941 */ /* 0x000fea0003800200 */
.L_x_6412:
[----:B0----5:R-:W0:Y:S02]  /*b1f0*/  LDC.64 R6, c[0x0][0x380] ;  /* 0x0000e000ff067b82 */ /* 0x021e240000000a00 */
[----:B0-----:R-:W-:-:S04]  /*b200*/  LEA R225, R6, R225, 0x2 ;  /* 0x000000e106e17211 */ /* 0x001fc800078e10ff */
[----:B------:R-:W-:-:S13]  /*b210*/  ISETP.GE.AND P0, PT, R225, R7, PT ;  /* 0x00000007e100720c */ /* 0x000fda0003f06270 */
[----:B------:R-:W-:Y:S05]  /*b220*/  @!P0 BRA `(.L_x_6422) ;  /* 0xffffff5800488947 */ /* 0x000fea000383ffff */
.L_x_6281:
[----:B------:R-:W-:Y:S05]  /*b230*/  BSYNC B1 ;  /* 0x0000000000017941 */ /* 0x000fea0003800000 */
.L_x_6280:
        /* <DEDUP_REMOVED lines=102> */
[----:B------:R0:W-:Y:S01]  /*b8a0*/  STS.128 [R0+0x200], R36 ;  /* 0x0002002400007388 */ /* 0x0001e20000000c00 */
[----:B--2---:R-:W-:-:S03]  /*b8b0*/  FADD.FTZ R11, R11, R76 ;  /* 0x0000004c0b0b7221 */ /* 0x004fc60000010000 */
[----:B------:R1:W-:Y:S01]  /*b8c0*/  STS.128 [R0+0x400], R40 ;  /* 0x0004002800007388 */ /* 0x0003e20000000c00 */
[----:B------:R-:W-:-:S03]  /*b8d0*/  FADD.FTZ R77, R12, R77 ;  /* 0x0000004d0c4d7221 */ /* 0x000fc60000010000 */
[----:B------:R2:W-:Y:S01]  /*b8e0*/  STS.128 [R0+0x600], R44 ;  /* 0x0006002c00007388 */ /* 0x0005e20000000c00 */
[----:B------:R-:W-:-:S03]  /*b8f0*/  FADD.FTZ R13, R13, R78 ;  /* 0x0000004e0d0d7221 */ /* 0x000fc60000010000 */
[----:B------:R3:W-:Y:S04]  /*b900*/  STS.128 [R0+0x800], R48 ;  /* 0x0008003000007388 */ /* 0x0007e80000000c00 */
[----:B------:R-:W-:Y:S01]  /*b910*/  STS.128 [R0+0xa00], R52 ;  /* 0x000a003400007388 */ /* 0x000fe20000000c00 */
[----:B0-----:R-:W-:-:S03]  /*b920*/  IMAD R37, R226, UR4, RZ ;  /* 0x00000004e2257c24 */ /* 0x001fc6000f8e02ff */
[----:B------:R-:W-:Y:S02]  /*b930*/  STS.128 [R0+0xc00], R56 ;  /* 0x000c003800007388 */ /* 0x000fe40000000c00 */
[----:B-1----:R-:W-:Y:S02]  /*b940*/  IADD3 R40, P0, PT, R37, R112, RZ ;  /* 0x0000007025287210 */ /* 0x002fe40007f1e0ff */
[----:B------:R-:W-:Y:S01]  /*b950*/  STS.128 [R0+0xe00], R60 ;  /* 0x000e003c00007388 */ /* 0x000fe20000000c00 */
[----:B--2---:R-:W-:Y:S02]  /*b960*/  LOP3.LUT R45, R112, 0x7f, RZ, 0x3c, !PT ;  /* 0x0000007f702d7812 */ /* 0x004fe400078e3cff */
[----:B------:R-:W-:Y:S01]  /*b970*/  IADD3.X R47, PT, PT, RZ, RZ, RZ, P0, !PT ;  /* 0x000000ffff2f7210 */ /* 0x000fe200007fe4ff */
[----:B------:R-:W-:Y:S01]  /*b980*/  STS.128 [R0+0x1000], R64 ;  /* 0x0010004000007388 */ /* 0x000fe20000000c00 */
[----:B------:R-:W-:Y:S02]  /*b990*/  IADD3 R226, PT, PT, R45, R226, RZ ;  /* 0x000000e22de27210 */ /* 0x000fe40007ffe0ff */
[C---:B------:R-:W-:Y:S01]  /*b9a0*/  SHF.L.U64.HI R47, R40.reuse, 0x2, R47 ;  /* 0x00000002282f7819 */ /* 0x040fe2000001022f */
[----:B------:R-:W-:Y:S01]  /*b9b0*/  STS.128 [R0+0x1200], R108 ;  /* 0x0012006c00007388 */ /* 0x000fe20000000c00 */
[----:B------:R-:W-:Y:S01]  /*b9c0*/  SHF.L.U32 R40, R40, 0x2, RZ ;  /* 0x0000000228287819 */ /* 0x000fe200000006ff */
[----:B------:R-:W-:Y:S03]  /*b9d0*/  BAR.SYNC.DEFER_BLOCKING 0x0 ;  /* 0x0000000000007b1d */ /* 0x000fe60000010000 */
[----:B------:R-:W-:-:S02]  /*b9e0*/  IADD3 R42, P0, PT, R40, UR18, RZ ;  /* 0x00000012282a7c10 */ /* 0x000fc4000ff1e0ff */
[----:B------:R-:W-:Y:S02]  /*b9f0*/  IADD3 R40, P1, PT, R40, UR16, RZ ;  /* 0x0000001028287c10 */ /* 0x000fe4000ff3e0ff */
[C---:B---3--:R-:W-:Y:S02]  /*ba00*/  IADD3.X R49, PT, PT, R47.reuse, UR19, RZ, P0, !PT ;  /* 0x000000132f317c10 */ /* 0x048fe400087fe4ff */
[C---:B------:R-:W-:Y:S02]  /*ba10*/  ISETP.GE.U32.AND P0, PT, R226.reuse, 0x80, PT ;  /* 0x00000080e200780c */ /* 0x040fe40003f06070 */
[----:B------:R-:W-:Y:S02]  /*ba20*/  IADD3.X R47, PT, PT, R47, UR17, RZ, P1, !PT ;  /* 0x000000112f2f7c10 */ /* 0x000fe40008ffe4ff */
[C---:B------:R-:W-:Y:S02]  /*ba30*/  ISETP.GE.U32.AND P1, PT, R226.reuse, 0x100, PT ;  /* 0x00000100e200780c */ /* 0x040fe40003f26070 */
[----:B------:R-:W-:-:S02]  /*ba40*/  ISETP.GE.U32.AND P5, PT, R226, 0x180, PT ;  /* 0x00000180e200780c */ /* 0x000fc40003fa6070 */
[----:B------:R-:W-:-:S05]  /*ba50*/  ISETP.GE.U32.AND P4, PT, R226, 0x280, PT ;  /* 0x00000280e200780c */ /* 0x000fca0003f86070 */
[----:B------:R-:W-:Y:S02]  /*ba60*/  @P0 MOV R2, R42 ;  /* 0x0000002a00020202 */ /* 0x000fe40000000f00 */
[----:B------:R-:W-:Y:S01]  /*ba70*/  @P0 MOV R3, R49 ;  /* 0x0000003100030202 */ /* 0x000fe20000000f00 */
[----:B------:R-:W0:Y:S01]  /*ba80*/  LDS R32, [R6] ;  /* 0x0000000006207984 */ /* 0x000e220000000800 */
[----:B------:R-:W-:-:S03]  /*ba90*/  @P0 IADD3 R42, P2, PT, R42, 0x200, RZ ;  /* 0x000002002a2a0810 */ /* 0x000fc60007f5e0ff */
[----:B------:R-:W1:Y:S01]  /*baa0*/  LDS R35, [R6+0x1400] ;  /* 0x0014000006237984 */ /* 0x000e620000000800 */
[----:B------:R-:W-:-:S03]  /*bab0*/  @P0 IADD3.X R49, PT, PT, RZ, R49, RZ, P2, !PT ;  /* 0x00000031ff310210 */ /* 0x000fc600017fe4ff */
        /* <DEDUP_REMOVED lines=18> */
[----:B------:R-:W-:-:S03]  /*bbe0*/  FADD.FTZ R33, RZ, R33 ;  /* 0x00000021ff217221 */ /* 0x000fc60000010000 */
[----:B------:R3:W-:Y:S01]  /*bbf0*/  @P0 STG.E desc[UR10][R2.64], R43 ;  /* 0x0000002b02000986 */ /* 0x0007e2000c10190a */
[----:B------:R-:W-:-:S03]  /*bc00*/  FADD.FTZ R0, R0, R37 ;  /* 0x0000002500007221 */ /* 0x000fc60000010000 */
[----:B------:R-:W4:Y:S01]  /*bc10*/  LDS R35, [R6+0x3000] ;  /* 0x0030000006237984 */ /* 0x000f220000000800 */
[----:B------:R-:W-:-:S03]  /*bc20*/  FADD.FTZ R33, R33, R34 ;  /* 0x0000002221217221 */ /* 0x000fc60000010000 */
[----:B------:R-:W-:Y:S01]  /*bc30*/  LDS R37, [R6+0x4200] ;  /* 0x0042000006257984 */ /* 0x000fe20000000800 */
[----:B------:R-:W-:Y:S01]  /*bc40*/  FADD.FTZ R0, R0, R41 ;  /* 0x0000002900007221 */ /* 0x000fe20000010000 */
[----:B---3--:R-:W-:Y:S02]  /*bc50*/  @P0 MOV R2, R40 ;  /* 0x0000002800020202 */ /* 0x008fe40000000f00 */
[----:B------:R-:W3:Y:S01]  /*bc60*/  LDS R39, [R6+0x4400] ;  /* 0x0044000006277984 */ /* 0x000ee20000000800 */
[-C--:B------:R-:W-:Y:S01]  /*bc70*/  @P0 MOV R3, R47.reuse ;  /* 0x0000002f00030202 */ /* 0x080fe20000000f00 */
[----:B------:R-:W-:Y:S01]  /*bc80*/  FADD.FTZ R33, R33, R36 ;  /* 0x0000002421217221 */ /* 0x000fe20000010000 */
[----:B------:R-:W-:Y:S01]  /*bc90*/  @P0 IADD3 R40, P3, PT, R40, 0x200, RZ ;  /* 0x0000020028280810 */ /* 0x000fe20007f7e0ff */
[----:B------:R-:W-:Y:S01]  /*bca0*/  LDS R18, [R6+0x1e00] ;  /* 0x001e000006127984 */ /* 0x000fe20000000800 */
[----:B------:R-:W-:Y:S02]  /*bcb0*/  FADD.FTZ R45, R0, R45 ;  /* 0x0000002d002d7221 */ /* 0x000fe40000010000 */
[----:B------:R-:W-:Y:S01]  /*bcc0*/  @P0 IADD3.X R47, PT, PT, RZ, R47, RZ, P3, !PT ;  /* 0x0000002fff2f0210 */ /* 0x000fe20001ffe4ff */
[----:B------:R-:W3:Y:S01]  /*bcd0*/  LDS R0, [R6+0x600] ;  /* 0x0006000006007984 */ /* 0x000ee20000000800 */
[----:B------:R-:W-:Y:S01]  /*bce0*/  @P1 MOV R4, R40 ;  /* 0x0000002800041202 */ /* 0x000fe20000000f00 */
[----:B0-----:R-:W-:Y:S01]  /*bcf0*/  FADD.FTZ R33, R33, R38 ;  /* 0x0000002621217221 */ /* 0x001fe20000010000 */
[----:B------:R-:W-:Y:S01]  /*bd00*/  @P1 MOV R5, R47 ;  /* 0x0000002f00051202 */ /* 0x000fe20000000f00 */
[----:B------:R0:W-:Y:S01]  /*bd10*/  @P0 STG.E desc[UR10][R2.64], R69 ;  /* 0x0000004502000986 */ /* 0x0001e2000c10190a */
[----:B------:R-:W-:-:S02]  /*bd20*/  @P1 IADD3 R40, P2, PT, R40, 0x200, RZ ;  /* 0x0000020028281810 */ /* 0x000fc40007f5e0ff */
[C---:B------:R-:W-:Y:S01]  /*bd30*/  ISETP.GE.U32.AND P3, PT, R226.reuse, 0x300, PT ;  /* 0x00000300e200780c */ /* 0x040fe20003f66070 */
[----:B------:R-:W-:Y:S01]  /*bd40*/  LDS R20, [R6+0x3200] ;  /* 0x0032000006147984 */ /* 0x000fe20000000800 */
[----:B------:R-:W-:Y:S01]  /*bd50*/  @P1 IADD3.X R47, PT, PT, RZ, R47, RZ, P2, !PT ;  /* 0x0000002fff2f1210 */ /* 0x000fe200017fe4ff */
[----:B-1----:R-:W-:Y:S02]  /*bd60*/  FADD.FTZ R14, RZ, R14 ;  /* 0x0000000eff0e7221 */ /* 0x002fe40000010000 */
[----:B------:R-:W-:Y:S01]  /*bd70*/  LDS R22, [R6+0x4600] ;  /* 0x0046000006167984 */ /* 0x000fe20000000800 */
[----:B------:R-:W-:Y:S01]  /*bd80*/  ISETP.GE.U32.AND P2, PT, R226, 0x380, PT ;  /* 0x00000380e200780c */ /* 0x000fe20003f46070 */
[----:B--2---:R-:W-:Y:S01]  /*bd90*/  FADD.FTZ R14, R14, R25 ;  /* 0x000000190e0e7221 */ /* 0x004fe20000010000 */
[----:B0-----:R-:W-:Y:S01]  /*bda0*/  @P1 MOV R2, R42 ;  /* 0x0000002a00021202 */ /* 0x001fe20000000f00 */
[----:B------:R-:W0:Y:S01]  /*bdb0*/  LDS R16, [R6+0xc00] ;  /* 0x000c000006107984 */ /* 0x000e220000000800 */
[----:B------:R-:W-:-:S02]  /*bdc0*/  @P1 MOV R3, R49 ;  /* 0x0000003100031202 */ /* 0x000fc40000000f00 */
[----:B------:R-:W-:Y:S01]  /*bdd0*/  @P1 IADD3 R42, P0, PT, R42, 0x200, RZ ;  /* 0x000002002a2a1810 */ /* 0x000fe20007f1e0ff */
[----:B------:R-:W1:Y:S01]  /*bde0*/  LDS R17, [R6+0x2000] ;  /* 0x0020000006117984 */ /* 0x000e620000000800 */
[----:B----4-:R-:W-:Y:S02]  /*bdf0*/  FADD.FTZ R14, R14, R35 ;  /* 0x000000230e0e7221 */ /* 0x010fe40000010000 */
[----:B------:R-:W-:Y:S01]  /*be00*/  @P1 IADD3.X R49, PT, PT, RZ, R49, RZ, P0, !PT ;  /* 0x00000031ff311210 */ /* 0x000fe200007fe4ff */
[----:B------:R2:W-:Y:S01]  /*be10*/  @P1 STG.E desc[UR10][R2.64], R33 ;  /* 0x0000002102001986 */ /* 0x0005e2000c10190a */
[----:B------:R-:W-:-:S03]  /*be20*/  ISETP.GE.U32.AND P0, PT, R226, 0x200, PT ;  /* 0x00000200e200780c */ /* 0x000fc60003f06070 */
[----:B------:R-:W4:Y:S01]  /*be30*/  LDS R33, [R6+0x2e00] ;  /* 0x002e000006217984 */ /* 0x000f220000000800 */
[----:B---3--:R-:W-:-:S03]  /*be40*/  FADD.FTZ R39, R14, R39 ;  /* 0x000000270e277221 */ /* 0x008fc60000010000 */
[----:B------:R-:W-:Y:S04]  /*be50*/  @P1 STG.E desc[UR10][R4.64], R15 ;  /* 0x0000000f04001986 */ /* 0x000fe8000c10190a */
[----:B------:R-:W3:Y:S01]  /*be60*/  LDS R15, [R6+0xa00] ;  /* 0x000a0000060f7984 */ /* 0x000ee20000000800 */
[----:B--2---:R-:W-:Y:S01]  /*be70*/  @P5 MOV R2, R42 ;  /* 0x0000002a00025202 */ /* 0x004fe20000000f00 */
[----:B------:R-:W-:Y:S01]  /*be80*/  FADD.FTZ R0, RZ, R0 ;  /* 0x00000000ff007221 */ /* 0x000fe20000010000 */
[----:B------:R-:W-:Y:S01]  /*be90*/  @P5 MOV R3, R49 ;  /* 0x0000003100035202 */ /* 0x000fe20000000f00 */
[----:B------:R-:W-:Y:S01]  /*bea0*/  LDS R29, [R6+0x4800] ;  /* 0x00480000061d7984 */ /* 0x000fe20000000800 */
[----:B------:R-:W-:Y:S01]  /*beb0*/  @P5 IADD3 R42, P1, PT, R42, 0x200, RZ ;  /* 0x000002002a2a5810 */ /* 0x000fe20007f3e0ff */
[----:B------:R-:W-:-:S02]  /*bec0*/  FADD.FTZ R0, R0, R23 ;  /* 0x0000001700007221 */ /* 0x000fc40000010000 */
[----:B------:R-:W2:Y:S01]  /*bed0*/  LDS R23, [R6+0x3400] ;  /* 0x0034000006177984 */ /* 0x000ea20000000800 */
[----:B------:R-:W-:Y:S02]  /*bee0*/  @P5 IADD3.X R49, PT, PT, RZ, R49, RZ, P1, !PT ;  /* 0x00000031ff315210 */ /* 0x000fe40000ffe4ff */
[----:B------:R-:W-:Y:S01]  /*bef0*/  ISETP.GE.U32.AND P1, PT, R226, 0x400, PT ;  /* 0x00000400e200780c */ /* 0x000fe20003f26070 */
[----:B------:R1:W-:Y:S04]  /*bf00*/  @P5 STG.E desc[UR10][R2.64], R45 ;  /* 0x0000002d02005986 */ /* 0x0003e8000c10190a */
[----:B------:R-:W-:Y:S01]  /*bf10*/  LDS R19, [R6+0x2200] ;  /* 0x0022000006137984 */ /* 0x000fe20000000800 */
[----:B0-----:R-:W-:-:S03]  /*bf20*/  FADD.FTZ R16, RZ, R16 ;  /* 0x00000010ff107221 */ /* 0x001fc60000010000 */
[----:B------:R-:W0:Y:S01]  /*bf30*/  LDS R8, [R6+0x1000] ;  /* 0x0010000006087984 */ /* 0x000e220000000800 */
[----:B-1----:R-:W-:Y:S01]  /*bf40*/  FADD.FTZ R16, R16, R17 ;  /* 0x0000001110107221 */ /* 0x002fe20000010000 */
[----:B------:R-:W-:Y:S02]  /*bf50*/  @P5 MOV R2, R40 ;  /* 0x0000002800025202 */ /* 0x000fe40000000f00 */
[----:B------:R-:W-:Y:S01]  /*bf60*/  LDS R25, [R6+0x3600] ;  /* 0x0036000006197984 */ /* 0x000fe20000000800 */
[-C--:B------:R-:W-:Y:S02]  /*bf70*/  @P5 MOV R3, R47.reuse ;  /* 0x0000002f00035202 */ /* 0x080fe40000000f00 */
[----:B------:R-:W-:Y:S01]  /*bf80*/  @P5 IADD3 R40, P6, PT, R40, 0x200, RZ ;  /* 0x0000020028285810 */ /* 0x000fe20007fde0ff */
[----:B------:R-:W1:Y:S01]  /*bf90*/  LDS R21, [R6+0x2400] ;  /* 0x0024000006157984 */ /* 0x000e620000000800 */
[----:B----4-:R-:W-:Y:S02]  /*bfa0*/  FADD.FTZ R0, R0, R33 ;  /* 0x0000002100007221 */ /* 0x010fe40000010000 */
[----:B------:R-:W-:Y:S01]  /*bfb0*/  @P5 IADD3.X R47, PT, PT, RZ, R47, RZ, P6, !PT ;  /* 0x0000002fff2f5210 */ /* 0x000fe200037fe4ff */
[----:B------:R4:W-:Y:S01]  /*bfc0*/  @P5 STG.E desc[UR10][R2.64], R71 ;  /* 0x0000004702005986 */ /* 0x0009e2000c10190a */
[----:B------:R-:W-:Y:S01]  /*bfd0*/  @P0 MOV R4, R40 ;  /* 0x0000002800040202 */ /* 0x000fe20000000f00 */
[----:B------:R-:W-:Y:S01]  /*bfe0*/  FADD.FTZ R37, R0, R37 ;  /* 0x0000002500257221 */ /* 0x000fe20000010000 */
[----:B------:R-:W-:Y:S01]  /*bff0*/  @P0 MOV R5, R47 ;  /* 0x0000002f00050202 */ /* 0x000fe20000000f00 */
[----:B------:R-:W1:Y:S01]  /*c000*/  LDS R0, [R6+0xe00] ;  /* 0x000e000006007984 */ /* 0x000e620000000800 */
[----:B------:R-:W-:Y:S01]  /*c010*/  ISETP.GE.U32.AND P5, PT, R226, 0x480, PT ;  /* 0x00000480e200780c */ /* 0x000fe20003fa6070 */
[----:B---3--:R-:W-:-:S02]  /*c020*/  FADD.FTZ R15, RZ, R15 ;  /* 0x0000000fff0f7221 */ /* 0x008fc40000010000 */
[----:B------:R-:W-:Y:S02]  /*c030*/  LDS R31, [R6+0x4a00] ;  /* 0x004a0000061f7984 */ /* 0x000fe40000000800 */
[----:B------:R-:W-:Y:S01]  /*c040*/  FADD.FTZ R15, R15, R18 ;  /* 0x000000120f0f7221 */ /* 0x000fe20000010000 */
[----:B----4-:R-:W-:Y:S01]  /*c050*/  @P0 MOV R2, R42 ;  /* 0x0000002a00020202 */ /* 0x010fe20000000f00 */
[----:B------:R-:W3:Y:S01]  /*c060*/  LDS R27, [R6+0x3800] ;  /* 0x00380000061b7984 */ /* 0x000ee20000000800 */
[----:B------:R-:W-:Y:S01]  /*c070*/  @P0 IADD3 R42, P6, PT, R42, 0x200, RZ ;  /* 0x000002002a2a0810 */ /* 0x000fe20007fde0ff */
[----:B------:R-:W-:Y:S01]  /*c080*/  FADD.FTZ R15, R15, R20 ;  /* 0x000000140f0f7221 */ /* 0x000fe20000010000 */
[-C--:B------:R-:W-:Y:S01]  /*c090*/  @P0 MOV R3, R49.reuse ;  /* 0x0000003100030202 */ /* 0x080fe20000000f00 */
[----:B------:R-:W4:Y:S01]  /*c0a0*/  LDS R33, [R6+0x4c00] ;  /* 0x004c000006217984 */ /* 0x000f220000000800 */
[----:B------:R-:W-:Y:S01]  /*c0b0*/  @P0 IADD3.X R49, PT, PT, RZ, R49, RZ, P6, !PT ;  /* 0x00000031ff310210 */ /* 0x000fe200037fe4ff */
[----:B--2---:R-:W-:Y:S01]  /*c0c0*/  FADD.FTZ R16, R16, R23 ;  /* 0x0000001710107221 */ /* 0x004fe20000010000 */
[----:B------:R-:W-:Y:S01]  /*c0d0*/  @P0 IADD3 R40, P6, PT, R40, 0x200, RZ ;  /* 0x0000020028280810 */ /* 0x000fe20007fde0ff */
[----:B------:R2:W-:Y:S02]  /*c0e0*/  @P0 STG.E desc[UR10][R2.64], R37 ;  /* 0x0000002502000986 */ /* 0x0005e4000c10190a */
[----:B------:R-:W-:Y:S01]  /*c0f0*/  FADD.FTZ R29, R16, R29 ;  /* 0x0000001d101d7221 */ /* 0x000fe20000010000 */
[----:B------:R-:W-:Y:S01]  /*c100*/  @P0 IADD3.X R47, PT, PT, RZ, R47, RZ, P6, !PT ;  /* 0x0000002fff2f0210 */ /* 0x000fe200037fe4ff */
[----:B------:R1:W-:Y:S01]  /*c110*/  @P0 STG.E desc[UR10][R4.64], R7 ;  /* 0x0000000704000986 */ /* 0x0003e2000c10190a */
[----:B------:R-:W-:Y:S01]  /*c120*/  ISETP.GE.U32.AND P6, PT, R226, 0x500, PT ;  /* 0x00000500e200780c */ /* 0x000fe20003fc6070 */
[----:B0-----:R-:W-:-:S02]  /*c130*/  FADD.FTZ R8, RZ, R8 ;  /* 0x00000008ff087221 */ /* 0x001fc40000010000 */
[----:B------:R-:W0:Y:S01]  /*c140*/  LDS R7, [R6+0x1200] ;  /* 0x0012000006077984 */ /* 0x000e220000000800 */
[----:B--2---:R-:W-:-:S03]  /*c150*/  @P4 MOV R2, R42 ;  /* 0x0000002a00024202 */ /* 0x004fc60000000f00 */
[----:B------:R-:W2:Y:S01]  /*c160*/  LDS R10, [R6+0x2600] ;  /* 0x00260000060a7984 */ /* 0x000ea20000000800 */
[-C--:B------:R-:W-:Y:S01]  /*c170*/  @P4 MOV R3, R49.reuse ;  /* 0x0000003100034202 */ /* 0x080fe20000000f00 */
[----:B-1----:R-:W-:Y:S01]  /*c180*/  FADD.FTZ R8, R8, R21 ;  /* 0x0000001508087221 */ /* 0x002fe20000010000 */
[----:B------:R-:W-:Y:S01]  /*c190*/  @P4 IADD3 R42, P0, PT, R42, 0x200, RZ ;  /* 0x000002002a2a4810 */ /* 0x000fe20007f1e0ff */
[----:B------:R-:W-:Y:S01]  /*c1a0*/  FADD.FTZ R5, R15, R22 ;  /* 0x000000160f057221 */ /* 0x000fe20000010000 */
[----:B------:R-:W-:Y:S02]  /*c1b0*/  LDS R17, [R6+0x4e00] ;  /* 0x004e000006117984 */ /* 0x000fe40000000800 */
[----:B------:R-:W-:Y:S02]  /*c1c0*/  @P4 IADD3.X R49, PT, PT, RZ, R49, RZ, P0, !PT ;  /* 0x00000031ff314210 */ /* 0x000fe400007fe4ff */
[----:B------:R1:W-:Y:S01]  /*c1d0*/  @P4 STG.E desc[UR10][R2.64], R39 ;  /* 0x0000002702004986 */ /* 0x0003e2000c10190a */
[----:B------:R-:W-:-:S03]  /*c1e0*/  FADD.FTZ R0, RZ, R0 ;  /* 0x00000000ff007221 */ /* 0x000fc60000010000 */
[----:B------:R-:W2:Y:S01]  /*c1f0*/  LDS R15, [R6+0x3a00] ;  /* 0x003a0000060f7984 */ /* 0x000ea20000000800 */
[----:B------:R-:W-:-:S04]  /*c200*/  FADD.FTZ R0, R0, R19 ;  /* 0x0000001300007221 */ /* 0x000fc80000010000 */
[----:B------:R-:W-:Y:S01]  /*c210*/  FADD.FTZ R0, R0, R25 ;  /* 0x0000001900007221 */ /* 0x000fe20000010000 */
[----:B---3--:R-:W-:Y:S01]  /*c220*/  FADD.FTZ R8, R8, R27 ;  /* 0x0000001b08087221 */ /* 0x008fe20000010000 */
[----:B-1----:R-:W-:Y:S02]  /*c230*/  @P4 MOV R2, R40 ;  /* 0x0000002800024202 */ /* 0x002fe40000000f00 */
[----:B------:R-:W-:Y:S01]  /*c240*/  FADD.FTZ R31, R0, R31 ;  /* 0x0000001f001f7221 */ /* 0x000fe20000010000 */
[----:B------:R-:W-:Y:S01]  /*c250*/  @P4 MOV R3, R47 ;  /* 0x0000002f00034202 */ /* 0x000fe20000000f00 */
[----:B----4-:R-:W-:Y:S01]  /*c260*/  FADD.FTZ R33, R8, R33 ;  /* 0x0000002108217221 */ /* 0x010fe20000010000 */
[----:B------:R-:W-:-:S03]  /*c270*/  @P4 IADD3 R40, P0, PT, R40, 0x200, RZ ;  /* 0x0000020028284810 */ /* 0x000fc60007f1e0ff */
[----:B------:R1:W-:Y:S01]  /*c280*/  @P4 STG.E desc[UR10][R2.64], R73 ;  /* 0x0000004902004986 */ /* 0x0003e2000c10190a */
[----:B------:R-:W-:Y:S01]  /*c290*/  @P4 IADD3.X R47, PT, PT, RZ, R47, RZ, P0, !PT ;  /* 0x0000002fff2f4210 */ /* 0x000fe200007fe4ff */
[----:B0-----:R-:W-:Y:S01]  /*c2a0*/  FADD.FTZ R7, RZ, R7 ;  /* 0x00000007ff077221 */ /* 0x001fe20000010000 */
[----:B-1----:R-:W-:-:S03]  /*c2b0*/  @P3 MOV R2, R42 ;  /* 0x0000002a00023202 */ /* 0x002fc60000000f00 */
[----:B--2---:R-:W-:Y:S01]  /*c2c0*/  FADD.FTZ R10, R7, R10 ;  /* 0x0000000a070a7221 */ /* 0x004fe20000010000 */
[----:B------:R-:W-:Y:S02]  /*c2d0*/  @P3 MOV R3, R49 ;  /* 0x0000003100033202 */ /* 0x000fe40000000f00 */
[----:B------:R-:W-:-:S03]  /*c2e0*/  @P3 IADD3 R42, P0, PT, R42, 0x200, RZ ;  /* 0x000002002a2a3810 */ /* 0x000fc60007f1e0ff */
[----:B------:R0:W-:Y:S01]  /*c2f0*/  @P3 STG.E desc[UR10][R2.64], R5 ;  /* 0x0000000502003986 */ /* 0x0001e2000c10190a */
[----:B------:R-:W-:Y:S01]  /*c300*/  @P3 IADD3.X R49, PT, PT, RZ, R49, RZ, P0, !PT ;  /* 0x00000031ff313210 */ /* 0x000fe200007fe4ff */
[----:B------:R-:W-:-:S04]  /*c310*/  FADD.FTZ R10, R10, R15 ;  /* 0x0000000f0a0a7221 */ /* 0x000fc80000010000 */
        /* <DEDUP_REMOVED lines=44> */
.L_x_6321:
[----:B------:R-:W-:Y:S01]  /*c5e0*/  HFMA2 R161, -RZ, RZ, 0, 5.9604644775390625e-08 ;  /* 0x00000001ffa17431 */ /* 0x000fe200000001ff */
[----:B------:R-:W-:Y:S01]  /*c5f0*/  BSSY B0, `(.L_x_6423) ;  /* 0x0000006000007945 */ /* 0x000fe20003800000 */
[----:B------:R-:W-:Y:S02]  /*c600*/  MOV R160, 0x1f ;  /* 0x0000001f00a07802 */ /* 0x000fe40000000f00 */
[----:B------:R-:W-:-:S07]  /*c610*/  MOV R6, 0xffffffff ;  /* 0xffffffff00067802 */ /* 0x000fce0000000f00 */
[----:B-----5:R-:W-:Y:S05]  /*c620*/  WARPSYNC.COLLECTIVE R6, `(.L_x_6424) ;  /* 0x0000000006087348 */ /* 0x020fea0003c00000 */
[----:B------:R0:W1:Y:S02]  /*c630*/  SHFL.BFLY P6, R163, R9, R161, R160 ;  /* 0x0c0000a109a37389 */ /* 0x00006400000c00a0 */
[----:B01---5:R-:W-:Y:S05]  /*c640*/  ENDCOLLECTIVE ;  /* 0x000000000000791b */ /* 0x023fea0003800000 */
.L_x_6424:
[----:B------:R-:W-:Y:S05]  /*c650*/  BSYNC B0 ;  /* 0x0000000000007941 */ /* 0x000fea0003800000 */
.L_x_6423:
[----:B------:R-:W-:Y:S01]  /*c660*/  MOV R6, R163 ;  /* 0x000000a300067202 */ /* 0x000fe20000000f00 */
[----:B------:R-:W-:Y:S01]  /*c670*/  HFMA2 R161, -RZ, RZ, 0, 5.9604644775390625e-08 ;  /* 0x00000001ffa17431 */ /* 0x000fe200000001ff */
[----:B------:R-:W-:-:S03]  /*c680*/  MOV R160, 0x1f ;  /* 0x0000001f00a07802 */ /* 0x000fc60000000f00 */
[----:B------:R-:W-:Y:S01]  /*c690*/  FADD.FTZ R162, R6, R9 ;  /* 0x0000000906a27221 */ /* 0x000fe20000010000 */
[----:B------:R-:W-:Y:S02]  /*c6a0*/  MOV R9, R3 ;  /* 0x0000000300097202 */ /* 0x000fe40000000f00 */
[----:B------:R-:W-:-:S07]  /*c6b0*/  MOV R6, 0xffffffff ;  /* 0xffffffff00067802 */ /* 0x000fce0000000f00 */
[----:B------:R-:W-:Y:S05]  /*c6c0*/  WARPSYNC.COLLECTIVE R6, `(.L_x_6425) ;  /* 0x0000000006087348 */ /* 0x000fea0003c00000 */
[----:B------:R0:W1:Y:S02]  /*c6d0*/  SHFL.BFLY P6, R163, R9, R161, R160 ;  /* 0x0c0000a109a37389 */ /* 0x00006400000c00a0 */
[----:B01----:R-:W-:Y:S05]  /*c6e0*/  ENDCOLLECTIVE ;  /* 0x000000000000791b */ /* 0x003fea0003800000 */
.L_x_6425:
        /* <DEDUP_REMOVED lines=8> */
.L_x_6426:
[----:B------:R-:W-:Y:S02]  /*c770*/  MOV R9, R3 ;  /* 0x0000000300097202 */ /* 0x000fe40000000f00 */
[----:B------:R-:W-:-:S05]  /*c780*/  MOV R6, R163 ;  /* 0x000000a300067202 */ /* 0x000fca0000000f00 */
[----:B------:R-:W-:Y:S01]  /*c790*/  FADD.FTZ R162, R162, R6 ;  /* 0x00000006a2a27221 */ /* 0x000fe20000010000 */
[----:B------:R-:W-:-:S07]  /*c7a0*/  MOV R6, 0xffffffff ;  /* 0xffffffff00067802 */ /* 0x000fce0000000f00 */
[----:B------:R-:W-:Y:S05]  /*c7b0*/  WARPSYNC.COLLECTIVE R6, `(.L_x_6427) ;  /* 0x0000000006087348 */ /* 0x000fea0003c00000 */
[----:B------:R0:W1:Y:S02]  /*c7c0*/  SHFL.BFLY P6, R163, R9, R161, R160 ;  /* 0x0c0000a109a37389 */ /* 0x00006400000c00a0 */
[----:B01----:R-:W-:Y:S05]  /*c7d0*/  ENDCOLLECTIVE ;  /* 0x000000000000791b */ /* 0x003fea0003800000 */
.L_x_6427:
        /* <DEDUP_REMOVED lines=8> */
.L_x_6428:
[----:B------:R-:W-:Y:S02]  /*c860*/  MOV R9, R3 ;  /* 0x0000000300097202 */ /* 0x000fe40000000f00 */
[----:B------:R-:W-:-:S05]  /*c870*/  MOV R6, R163 ;  /* 0x000000a300067202 */ /* 0x000fca0000000f00 */
[----:B------:R-:W-:Y:S01]  /*c880*/  FADD.FTZ R162, R162, R6 ;  /* 0x00000006a2a27221 */ /* 0x000fe20000010000 */
[----:B------:R-:W-:-:S07]  /*c890*/  MOV R6, 0xffffffff ;  /* 0xffffffff00067802 */ /* 0x000fce0000000f00 */
[----:B------:R-:W-:Y:S05]  /*c8a0*/  WARPSYNC.COLLECTIVE R6, `(.L_x_6429) ;  /* 0x0000000006087348 */ /* 0x000fea0003c00000 */
[----:B------:R0:W1:Y:S02]  /*c8b0*/  SHFL.BFLY P6, R163, R9, R161, R160 ;  /* 0x0c0000a109a37389 */ /* 0x00006400000c00a0 */
[----:B01----:R-:W-:Y:S05]  /*c8c0*/  ENDCOLLECTIVE ;  /* 0x000000000000791b */ /* 0x003fea0003800000 */
.L_x_6429:
        /* <DEDUP_REMOVED lines=8> */
.L_x_6430:
[----:B------:R-:W-:Y:S02]  /*c950*/  MOV R9, R3 ;  /* 0x0000000300097202 */ /* 0x000fe40000000f00 */
[----:B------:R-:W-:-:S05]  /*c960*/  MOV R6, R163 ;  /* 0x000000a300067202 */ /* 0x000fca0000000f00 */
[----:B------:R-:W-:Y:S01]  /*c970*/  FADD.FTZ R162, R162, R6 ;  /* 0x00000006a2a27221 */ /* 0x000fe20000010000 */
[----:B------:R-:W-:-:S07]  /*c980*/  MOV R6, 0xffffffff ;  /* 0xffffffff00067802 */ /* 0x000fce0000000f00 */
[----:B------:R-:W-:Y:S05]  /*c990*/  WARPSYNC.COLLECTIVE R6, `(.L_x_6431) ;  /* 0x0000000006087348 */ /* 0x000fea0003c00000 */
[----:B------:R0:W1:Y:S02]  /*c9a0*/  SHFL.BFLY P6, R163, R9, R161, R160 ;  /* 0x0c0000a109a37389 */ /* 0x00006400000c00a0 */
[----:B01----:R-:W-:Y:S05]  /*c9b0*/  ENDCOLLECTIVE ;  /* 0x000000000000791b */ /* 0x003fea0003800000 */
.L_x_6431:
        /* <DEDUP_REMOVED lines=8> */
.L_x_6432:
[----:B------:R-:W-:Y:S02]  /*ca40*/  MOV R9, R3 ;  /* 0x0000000300097202 */ /* 0x000fe40000000f00 */
[----:B------:R-:W-:-:S07]  /*ca50*/  MOV R164, R163 ;  /* 0x000000a300a47202 */ /* 0x000fce0000000f00 */
[----:B------:R-:W-:Y:S05]  /*ca60*/  WARPSYNC.COLLECTIVE R6, `(.L_x_6433) ;  /* 0x0000000006087348 */ /* 0x000fea0003c00000 */
[----:B------:R0:W1:Y:S02]  /*ca70*/  SHFL.BFLY P6, R163, R9, R161, R160 ;  /* 0x0c0000a109a37389 */ /* 0x00006400000c00a0 */
[----:B01----:R-:W-:Y:S05]  /*ca80*/  ENDCOLLECTIVE ;  /* 0x000000000000791b */ /* 0x003fea0003800000 */
.L_x_6433:
[----:B------:R-:W-:Y:S01]  /*ca90*/  MOV R6, R163 ;  /* 0x000000a300067202 */ /* 0x000fe20000000f00 */
[----:B------:R-:W-:Y:S06]  /*caa0*/  BRA `(.L_x_6434) ;  /* 0xffffff7800407947 */ /* 0x000fec000383ffff */
.L_x_6435:
        /* <DEDUP_REMOVED lines=13> */
.L_x_7176:


//--------------------- .text._ZN10layer_norm31ln_parallel_residual_bwd_kernelINS_13Kernel_traitsIfffffjLj1280ELj1ELj4ELj1ELj16ENS_18Kernel_traits_baseILj1280EfffffjLj128EEEEELb0ELb1ELb1EEEvNS_9BwdParamsE --------------------------
	.section	.text._ZN10layer_norm31ln_parallel_residual_bwd_kernelINS_13Kernel_traitsIfffffjLj1280ELj1ELj4ELj1ELj16ENS_18Kernel_traits_baseILj1280EfffffjLj128EEEEELb0ELb1ELb1EEEvNS_9BwdParamsE,"ax",@progbits
	.align	128
        .global         _ZN10layer_norm31ln_parallel_residual_bwd_kernelINS_13Kernel_traitsIfffffjLj1280ELj1ELj4ELj1ELj16ENS_18Kernel_traits_baseILj1280EfffffjLj128EEEEELb0ELb1ELb1EEEvNS_9BwdParamsE
        .type           _ZN10layer_norm31ln_parallel_residual_bwd_kernelINS_13Kernel_traitsIfffffjLj1280ELj1ELj4ELj1ELj16ENS_18Kernel_traits_baseILj1280EfffffjLj128EEEEELb0ELb1ELb1EEEvNS_9BwdParamsE,@function
        .size           _ZN10layer_norm31ln_parallel_residual_bwd_kernelINS_13Kernel_traitsIfffffjLj1280ELj1ELj4ELj1ELj16ENS_18Kernel_traits_baseILj1280EfffffjLj128EEEEELb0ELb1ELb1EEEvNS_9BwdParamsE,(.L_x_7177 - _ZN10layer_norm31ln_parallel_residual_bwd_kernelINS_13Kernel_traitsIfffffjLj1280ELj1ELj4ELj1ELj16ENS_18Kernel_traits_baseILj1280EfffffjLj128EEEEELb0ELb1ELb1EEEvNS_9BwdParamsE)
        .other          _ZN10layer_norm31ln_parallel_residual_bwd_kernelINS_13Kernel_traitsIfffffjLj1280ELj1ELj4ELj1ELj16ENS_18Kernel_traits_baseILj1280EfffffjLj128EEEEELb0ELb1ELb1EEEvNS_9BwdParamsE,@"STO_CUDA_ENTRY STV_DEFAULT"
_ZN10layer_norm31ln_parallel_residual_bwd_kernelINS_13Kernel_traitsIfffffjLj1280ELj1ELj4ELj1ELj16ENS_18Kernel_traits_baseILj1280EfffffjLj128EEEEELb0ELb1ELb1EEEvNS_9BwdParamsE:
.text._ZN10layer_norm31ln_parallel_residual_bwd_kernelINS_13Kernel_traitsIfffffjLj1280ELj1ELj4ELj1ELj16ENS_18Kernel_traits_baseILj1280EfffffjLj128EEEEELb0ELb1ELb1EEEvNS_9BwdParamsE:
        /* <DEDUP_REMOVED lines=70> */
[----:B------:R-:W-:Y:S03]  /*0460*/  BSSY B1, `(.L_x_6438) ;  /* 0x0000a33000017945 */ /* 0x000fe60003800000 */
        /* <DEDUP_REMOVED lines=80> */
.L_x_6522:
[----:B0-----:R-:W0:Y:S08]  /*0970*/  LDC.64 R2, c[0x0][0x3c0] ;  /* 0x0000f000ff027b82 */ /* 0x001e300000000a00 */
[----:B------:R-:W1:Y:S08]  /*0980*/  LDC.64 R4, c[0x0][0x3c8] ;  /* 0x0000f200ff047b82 */ /* 0x000e700000000a00 */
[----:B------:R-:W2:Y:S01]  /*0990*/  LDC.64 R188, c[0x0][0x438] ;  /* 0x00010e00ffbc7b82 */ /* 0x000ea20000000a00 */
[----:B0-----:R-:W-:-:S05]  /*09a0*/  IMAD.WIDE R2, R176, 0x4, R2 ;  /* 0x00000004b0027825 */ /* 0x001fca00078e0202 */
[----:B------:R1:W3:Y:S02]  /*09b0*/  LDG.E R0, desc[UR10][R2.64] ;  /* 0x0000000a02007981 */ /* 0x0002e4000c1e1900 */
[----:B-1----:R-:W-:-:S05]  /*09c0*/  IMAD.WIDE R2, R176, 0x4, R4 ;  /* 0x00000004b0027825 */ /* 0x002fca00078e0204 */
[----:B-----5:R0:W5:Y:S01]  /*09d0*/  LDG.E R177, desc[UR10][R2.64] ;  /* 0x0000000a02b17981 */ /* 0x020162000c1e1900 */
[----:B--2---:R-:W-:Y:S01]  /*09e0*/  ISETP.NE.U32.AND P0, PT, R188, RZ, PT ;  /* 0x000000ffbc00720c */ /* 0x004fe20003f05070 */
[----:B------:R-:W-:Y:S01]  /*09f0*/  IMAD R4, R176, UR13, RZ ;  /* 0x0000000db0047c24 */ /* 0x000fe2000f8e02ff */
[----:B------:R-:W-:Y:S01]  /*0a00*/  ISETP.NE.AND P1, PT, RZ, UR12, PT ;  /* 0x0000000cff007c0c */ /* 0x000fe2000bf25270 */
[----:B------:R-:W1:Y:S01]  /*0a10*/  S2R R6, SR_TID.X ;  /* 0x0000000000067919 */ /* 0x000e620000002100 */
[----:B------:R-:W-:Y:S02]  /*0a20*/  ISETP.NE.AND.EX P0, PT, R189, RZ, PT, P0 ;  /* 0x000000ffbd00720c */ /* 0x000fe40003f05300 */
[----:B------:R-:W-:-:S04]  /*0a30*/  SHF.R.S32.HI R5, RZ, 0x1f, R4 ;  /* 0x0000001fff057819 */ /* 0x000fc80000011404 */
[----:B------:R-:W-:Y:S02]  /*0a40*/  LEA.HI R5, R5, R4, RZ, 0x2 ;  /* 0x0000000405057211 */ /* 0x000fe400078f10ff */
[----:B-1----:R-:W-:-:S04]  /*0a50*/  LOP3.LUT R6, R6, 0x1f, RZ, 0xc0, !PT ;  /* 0x0000001f06067812 */ /* 0x002fc800078ec0ff */
[----:B------:R-:W-:Y:S02]  /*0a60*/  LEA.HI.SX32 R215, R5, R6, 0x1e ;  /* 0x0000000605d77211 */ /* 0x000fe400078ff2ff */
[----:B---3--:R-:W-:Y:S01]  /*0a70*/  FSEL R0, R0, RZ, !P1 ;  /* 0x000000ff00007208 */ /* 0x008fe20004800000 */
[----:B0-----:R-:W-:Y:S06]  /*0a80*/  @P0 BRA `(.L_x_6439) ;  /* 0x0000001000c00947 */ /* 0x001fec0003800000 */
        /* <DEDUP_REMOVED lines=222> */
[----:B------:R0:W-:Y:S01]  /*1870*/  STL [R1+0x2c], R224 ;  /* 0x00002ce001007387 */ /* 0x0001e20000100800 */
[----:B------:R-:W-:Y:S01]  /*1880*/  FADD.FTZ R235, R235, R30 ;  /* 0x0000001eebeb7221 */ /* 0x000fe20000010000 */
[----:B------:R-:W-:Y:S01]  /*1890*/  FFMA.FTZ R236, R10, R30, R236 ;  /* 0x0000001e0aec7223 */ /* 0x000fe200000100ec */
[----:B------:R-:W-:Y:S01]  /*18a0*/  FMUL.FTZ R28, R105, R37 ;  /* 0x00000025691c7220 */ /* 0x000fe20000410000 */
[----:B------:R1:W-:Y:S01]  /*18b0*/  STL [R1+0x28], R223 ;  /* 0x000028df01007387 */ /* 0x0003e20000100800 */
[----:B------:R-:W-:Y:S01]  /*18c0*/  FMUL.FTZ R8, R177, R8 ;  /* 0x00000008b1087220 */ /* 0x000fe20000410000 */
[----:B------:R-:W-:Y:S01]  /*18d0*/  FADD.FTZ R235, R235, R29 ;  /* 0x0000001debeb7221 */ /* 0x000fe20000010000 */
[----:B------:R-:W-:Y:S01]  /*18e0*/  FFMA.FTZ R236, R9, R29, R236 ;  /* 0x0000001d09ec7223 */ /* 0x000fe200000100ec */
[----:B------:R-:W-:Y:S01]  /*18f0*/  FMUL.FTZ R27, R106, R38 ;  /* 0x000000266a1b7220 */ /* 0x000fe20000410000 */
[----:B------:R-:W-:Y:S01]  /*1900*/  FMUL.FTZ R7, R177, R7 ;  /* 0x00000007b1077220 */ /* 0x000fe20000410000 */
[----:B0-----:R-:W-:Y:S01]  /*1910*/  FMUL.FTZ R224, R70, R217 ;  /* 0x000000d946e07220 */ /* 0x001fe20000410000 */
[----:B------:R-:W-:Y:S01]  /*1920*/  FADD.FTZ R235, R235, R28 ;  /* 0x0000001cebeb7221 */ /* 0x000fe20000010000 */
[----:B------:R-:W-:Y:S01]  /*1930*/  FFMA.FTZ R236, R8, R28, R236 ;  /* 0x0000001c08ec7223 */ /* 0x000fe200000100ec */
[----:B------:R-:W-:Y:S01]  /*1940*/  FMUL.FTZ R26, R107, R39 ;  /* 0x000000276b1a7220 */ /* 0x000fe20000410000 */
[----:B-1----:R-:W-:Y:S01]  /*1950*/  FMUL.FTZ R223, R71, R216 ;  /* 0x000000d847df7220 */ /* 0x002fe20000410000 */
[----:B------:R0:W-:Y:S01]  /*1960*/  STL [R1+0x24], R224 ;  /* 0x000024e001007387 */ /* 0x0001e20000100800 */
[----:B------:R-:W-:Y:S01]  /*1970*/  FMUL.FTZ R6, R177, R6 ;  /* 0x00000006b1067220 */ /* 0x000fe20000410000 */
[----:B------:R-:W-:Y:S01]  /*1980*/  FADD.FTZ R235, R235, R27 ;  /* 0x0000001bebeb7221 */ /* 0x000fe20000010000 */
[----:B------:R-:W-:Y:S01]  /*1990*/  FFMA.FTZ R236, R7, R27, R236 ;  /* 0x0000001b07ec7223 */ /* 0x000fe200000100ec */
[----:B------:R1:W-:Y:S01]  /*19a0*/  STL [R1+0x20], R223 ;  /* 0x000020df01007387 */ /* 0x0003e20000100800 */
[----:B------:R-:W-:Y:S01]  /*19b0*/  FMUL.FTZ R25, R108, R32 ;  /* 0x000000206c197220 */ /* 0x000fe20000410000 */
[----:B------:R-:W-:Y:S01]  /*19c0*/  FMUL.FTZ R5, R177, R5 ;  /* 0x00000005b1057220 */ /* 0x000fe20000410000 */
[----:B------:R-:W-:Y:S01]  /*19d0*/  FADD.FTZ R235, R235, R26 ;  /* 0x0000001aebeb7221 */ /* 0x000fe20000010000 */
[----:B------:R-:W-:Y:S01]  /*19e0*/  FFMA.FTZ R236, R6, R26, R236 ;  /* 0x0000001a06ec7223 */ /* 0x000fe200000100ec */
[----:B------:R-:W-:Y:S01]  /*19f0*/  FMUL.FTZ R24, R109, R33 ;  /* 0x000000216d187220 */ /* 0x000fe20000410000 */
[----:B0-----:R-:W-:Y:S01]  /*1a00*/  FMUL.FTZ R224, R64, R210 ;  /* 0x000000d240e07220 */ /* 0x001fe20000410000 */
[----:B------:R-:W-:Y:S01]  /*1a10*/  FMUL.FTZ R4, R177, R4 ;  /* 0x00000004b1047220 */ /* 0x000fe20000410000 */
[----:B------:R-:W-:Y:S01]  /*1a20*/  FADD.FTZ R235, R235, R25 ;  /* 0x00000019ebeb7221 */ /* 0x000fe20000010000 */
[----:B------:R-:W-:Y:S01]  /*1a30*/  FFMA.FTZ R236, R5, R25, R236 ;  /* 0x0000001905ec7223 */ /* 0x000fe200000100ec */
[----:B-1----:R-:W-:Y:S01]  /*1a40*/  FMUL.FTZ R223, R65, R209 ;  /* 0x000000d141df7220 */ /* 0x002fe20000410000 */
[----:B------:R0:W-:Y:S01]  /*1a50*/  STL [R1+0x1c], R224 ;  /* 0x00001ce001007387 */ /* 0x0001e20000100800 */
[----:B------:R-:W-:Y:S01]  /*1a60*/  FMUL.FTZ R23, R110, R34 ;  /* 0x000000226e177220 */ /* 0x000fe20000410000 */
[----:B------:R-:W-:Y:S01]  /*1a70*/  FMUL.FTZ R3, R177, R3 ;  /* 0x00000003b1037220 */ /* 0x000fe20000410000 */
[----:B------:R-:W-:Y:S01]  /*1a80*/  FADD.FTZ R235, R235, R24 ;  /* 0x00000018ebeb7221 */ /* 0x000fe20000010000 */
[----:B------:R1:W-:Y:S01]  /*1a90*/  STL [R1+0x18], R223 ;  /* 0x000018df01007387 */ /* 0x0003e20000100800 */
[----:B------:R-:W-:Y:S01]  /*1aa0*/  FFMA.FTZ R236, R4, R24, R236 ;  /* 0x0000001804ec7223 */ /* 0x000fe200000100ec */
[----:B------:R-:W-:Y:S01]  /*1ab0*/  FMUL.FTZ R22, R111, R35 ;  /* 0x000000236f167220 */ /* 0x000fe20000410000 */
[----:B------:R-:W-:Y:S01]  /*1ac0*/  FADD.FTZ R235, R235, R23 ;  /* 0x00000017ebeb7221 */ /* 0x000fe20000010000 */
[----:B------:R-:W-:Y:S01]  /*1ad0*/  FMUL.FTZ R225, R58, R190 ;  /* 0x000000be3ae17220 */ /* 0x000fe20000410000 */
[----:B------:R-:W-:Y:S01]  /*1ae0*/  FFMA.FTZ R236, R3, R23, R236 ;  /* 0x0000001703ec7223 */ /* 0x000fe200000100ec */
[----:B0-----:R-:W-:Y:S01]  /*1af0*/  FMUL.FTZ R224, R66, R208 ;  /* 0x000000d042e07220 */ /* 0x001fe20000410000 */
[----:B------:R-:W-:Y:S01]  /*1b00*/  FMUL.FTZ R226, R59, R187 ;  /* 0x000000bb3be27220 */ /* 0x000fe20000410000 */
[----:B------:R-:W-:Y:S01]  /*1b10*/  FMUL.FTZ R227, R52, R181 ;  /* 0x000000b534e37220 */ /* 0x000fe20000410000 */
[----:B------:R-:W-:Y:S01]  /*1b20*/  FMUL.FTZ R228, R53, R180 ;  /* 0x000000b435e47220 */ /* 0x000fe20000410000 */
[----:B-1----:R-:W-:Y:S01]  /*1b30*/  FMUL.FTZ R223, R67, R207 ;  /* 0x000000cf43df7220 */ /* 0x002fe20000410000 */
[----:B------:R0:W-:Y:S01]  /*1b40*/  STL [R1+0x14], R224 ;  /* 0x000014e001007387 */ /* 0x0001e20000100800 */
[----:B------:R-:W-:Y:S01]  /*1b50*/  FMUL.FTZ R229, R54, R179 ;  /* 0x000000b336e57220 */ /* 0x000fe20000410000 */
[----:B------:R-:W-:Y:S01]  /*1b60*/  FMUL.FTZ R230, R55, R178 ;  /* 0x000000b237e67220 */ /* 0x000fe20000410000 */
[----:B------:R-:W-:Y:S01]  /*1b70*/  FMUL.FTZ R231, R48, R21 ;  /* 0x0000001530e77220 */ /* 0x000fe20000410000 */
[----:B------:R1:W-:Y:S01]  /*1b80*/  STL [R1+0x10], R223 ;  /* 0x000010df01007387 */ /* 0x0003e20000100800 */
[----:B------:R-:W-:Y:S01]  /*1b90*/  FMUL.FTZ R232, R49, R20 ;  /* 0x0000001431e87220 */ /* 0x000fe20000410000 */
[----:B------:R-:W-:Y:S01]  /*1ba0*/  FMUL.FTZ R233, R50, R19 ;  /* 0x0000001332e97220 */ /* 0x000fe20000410000 */
[----:B------:R-:W-:Y:S01]  /*1bb0*/  FMUL.FTZ R234, R51, R18 ;  /* 0x0000001233ea7220 */ /* 0x000fe20000410000 */
[----:B------:R-:W-:Y:S01]  /*1bc0*/  FADD.FTZ R235, R235, R22 ;  /* 0x00000016ebeb7221 */ /* 0x000fe20000010000 */
        /* <DEDUP_REMOVED lines=14> */
[----:B------:R-:W-:Y:S01]  /*1cb0*/  FMUL.FTZ R246, R37, R8 ;  /* 0x0000000825f67220 */ /* 0x000fe20000410000 */
[----:B------:R-:W-:Y:S01]  /*1cc0*/  FMUL.FTZ R247, R38, R7 ;  /* 0x0000000726f77220 */ /* 0x000fe20000410000 */
[----:B0-----:R-:W-:Y:S01]  /*1cd0*/  FMUL.FTZ R224, R62, R199 ;  /* 0x000000c73ee07220 */ /* 0x001fe20000410000 */
[----:B------:R-:W-:Y:S01]  /*1ce0*/  FMUL.FTZ R248, R39, R6 ;  /* 0x0000000627f87220 */ /* 0x000fe20000410000 */
[----:B------:R-:W-:Y:S01]  /*1cf0*/  FMUL.FTZ R249, R32, R5 ;  /* 0x0000000520f97220 */ /* 0x000fe20000410000 */
[----:B------:R-:W-:Y:S01]  /*1d00*/  FMUL.FTZ R250, R33, R4 ;  /* 0x0000000421fa7220 */ /* 0x000fe20000410000 */
[----:B-1----:R-:W-:Y:S01]  /*1d10*/  FMUL.FTZ R223, R63, R198 ;  /* 0x000000c63fdf7220 */ /* 0x002fe20000410000 */
[----:B------:R0:W-:Y:S01]  /*1d20*/  STL [R1+0x4], R224 ;  /* 0x000004e001007387 */ /* 0x0001e20000100800 */
[----:B------:R-:W-:Y:S01]  /*1d30*/  FMUL.FTZ R251, R34, R3 ;  /* 0x0000000322fb7220 */ /* 0x000fe20000410000 */
[----:B------:R-:W-:-:S02]  /*1d40*/  FMUL.FTZ R252, R35, R2 ;  /* 0x0000000223fc7220 */ /* 0x000fc40000410000 */
[----:B------:R1:W-:Y:S01]  /*1d50*/  STL [R1], R223 ;  /* 0x000000df01007387 */ /* 0x0003e20000100800 */
[----:B0-----:R-:W-:Y:S01]  /*1d60*/  FMUL.FTZ R224, R57, R191 ;  /* 0x000000bf39e07220 */ /* 0x001fe20000410000 */
[----:B-1----:R-:W-:Y:S01]  /*1d70*/  FMUL.FTZ R223, R56, R192 ;  /* 0x000000c038df7220 */ /* 0x002fe20000410000 */
[----:B------:R-:W-:Y:S06]  /*1d80*/  BRA `(.L_x_6440) ;  /* 0x0000001400107947 */ /* 0x000fec0003800000 */
.L_x_6439:
        /* <DEDUP_REMOVED lines=245> */
[----:B------:R-:W-:-:S02]  /*2ce0*/  FFMA.FTZ R236, R10, R30, R236 ;  /* 0x0000001e0aec7223 */ /* 0x000fc400000100ec */
[----:B------:R1:W-:Y:S01]  /*2cf0*/  STL [R1+0x28], R223 ;  /* 0x000028df01007387 */ /* 0x0003e20000100800 */
[----:B------:R-:W-:Y:S01]  /*2d00*/  FMUL.FTZ R28, R105, R37 ;  /* 0x00000025691c7220 */ /* 0x000fe20000410000 */
[----:B------:R-:W-:Y:S01]  /*2d10*/  FMUL.FTZ R8, R177, R8 ;  /* 0x00000008b1087220 */ /* 0x000fe20000410000 */
[----:B------:R-:W-:Y:S01]  /*2d20*/  FADD.FTZ R235, R235, R29 ;  /* 0x0000001debeb7221 */ /* 0x000fe20000010000 */
[----:B0-----:R-:W-:Y:S01]  /*2d30*/  FMUL.FTZ R224, R70, R217 ;  /* 0x000000d946e07220 */ /* 0x001fe20000410000 */
[----:B------:R-:W-:Y:S01]  /*2d40*/  FFMA.FTZ R236, R9, R29, R236 ;  /* 0x0000001d09ec7223 */ /* 0x000fe200000100ec */
[----:B-1----:R-:W-:-:S03]  /*2d50*/  FMUL.FTZ R223, R71, R216 ;  /* 0x000000d847df7220 */ /* 0x002fc60000410000 */
[----:B------:R0:W-:Y:S01]  /*2d60*/  STL [R1+0x24], R224 ;  /* 0x000024e001007387 */ /* 0x0001e20000100800 */
[----:B------:R-:W-:Y:S01]  /*2d70*/  FMUL.FTZ R27, R106, R38 ;  /* 0x000000266a1b7220 */ /* 0x000fe20000410000 */
[----:B------:R-:W-:Y:S01]  /*2d80*/  FMUL.FTZ R7, R177, R7 ;  /* 0x00000007b1077220 */ /* 0x000fe20000410000 */
[----:B------:R-:W-:Y:S01]  /*2d90*/  FADD.FTZ R235, R235, R28 ;  /* 0x0000001cebeb7221 */ /* 0x000fe20000010000 */
[----:B------:R1:W-:Y:S01]  /*2da0*/  STL [R1+0x20], R223 ;  /* 0x000020df01007387 */ /* 0x0003e20000100800 */
[----:B------:R-:W-:Y:S01]  /*2db0*/  FFMA.FTZ R236, R8, R28, R236 ;  /* 0x0000001c08ec7223 */ /* 0x000fe200000100ec */
[----:B0-----:R-:W-:Y:S01]  /*2dc0*/  FMUL.FTZ R224, R64, R210 ;  /* 0x000000d240e07220 */ /* 0x001fe20000410000 */
[----:B-1----:R-:W-:Y:S01]  /*2dd0*/  FMUL.FTZ R223, R65, R209 ;  /* 0x000000d141df7220 */ /* 0x002fe20000410000 */
[----:B------:R-:W-:Y:S01]  /*2de0*/  FMUL.FTZ R26, R107, R39 ;  /* 0x000000276b1a7220 */ /* 0x000fe20000410000 */
[----:B------:R-:W-:Y:S02]  /*2df0*/  FMUL.FTZ R6, R177, R6 ;  /* 0x00000006b1067220 */ /* 0x000fe40000410000 */
        /* <DEDUP_REMOVED lines=25> */
[----:B------:R-:W-:Y:S01]  /*2f90*/  FADD.FTZ R235, R235, R23 ;  /* 0x00000017ebeb7221 */ /* 0x000fe20000010000 */
[----:B------:R-:W-:Y:S01]  /*2fa0*/  FFMA.FTZ R236, R3, R23, R236 ;  /* 0x0000001703ec7223 */ /* 0x000fe200000100ec */
[----:B0-----:R-:W-:Y:S01]  /*2fb0*/  FMUL.FTZ R224, R62, R199 ;  /* 0x000000c73ee07220 */ /* 0x001fe20000410000 */
[----:B-1----:R-:W-:-:S04]  /*2fc0*/  FMUL.FTZ R223, R63, R198 ;  /* 0x000000c63fdf7220 */ /* 0x002fc80000410000 */
[----:B------:R0:W-:Y:S01]  /*2fd0*/  STL [R1+0x4], R224 ;  /* 0x000004e001007387 */ /* 0x0001e20000100800 */
[----:B------:R-:W-:Y:S01]  /*2fe0*/  FMUL.FTZ R225, R58, R190 ;  /* 0x000000be3ae17220 */ /* 0x000fe20000410000 */
[----:B------:R-:W-:Y:S01]  /*2ff0*/  FMUL.FTZ R226, R59, R187 ;  /* 0x000000bb3be27220 */ /* 0x000fe20000410000 */
[----:B------:R-:W-:Y:S01]  /*3000*/  FMUL.FTZ R227, R52, R181 ;  /* 0x000000b534e37220 */ /* 0x000fe20000410000 */
[----:B------:R1:W-:Y:S01]  /*3010*/  STL [R1], R223 ;  /* 0x000000df01007387 */ /* 0x0003e20000100800 */
        /* <DEDUP_REMOVED lines=8> */
[----:B------:R-:W-:Y:S01]  /*30a0*/  FADD.FTZ R235, R235, R22 ;  /* 0x00000016ebeb7221 */ /* 0x000fe20000010000 */
[----:B-1----:R-:W-:Y:S01]  /*30b0*/  FMUL.FTZ R223, R56, R192 ;  /* 0x000000c038df7220 */ /* 0x002fe20000410000 */
        /* <DEDUP_REMOVED lines=17> */
.L_x_6440:
[----:B------:R-:W-:Y:S04]  /*31d0*/  STL [R1+0x1cc], R24 ;  /* 0x0001cc1801007387 */ /* 0x000fe80000100800 */
[----:B------:R0:W-:Y:S04]  /*31e0*/  STL [R1+0x1c8], R23 ;  /* 0x0001c81701007387 */ /* 0x0001e80000100800 */
[----:B0-----:R-:W2:Y:S04]  /*31f0*/  LDL.LU R23, [R1+0x2c] ;  /* 0x00002c0001177983 */ /* 0x001ea80000300800 */
[----:B------:R-:W2:Y:S04]  /*3200*/  LDL.LU R24, [R1+0x44] ;  /* 0x0000440001187983 */ /* 0x000ea80000300800 */
[----:B------:R0:W-:Y:S04]  /*3210*/  STL [R1+0x1c4], R22 ;  /* 0x0001c41601007387 */ /* 0x0001e80000100800 */
[----:B0-----:R-:W3:Y:S04]  /*3220*/  LDL.LU R22, [R1+0x38] ;  /* 0x0000380001167983 */ /* 0x001ee80000300800 */
        /* <DEDUP_REMOVED lines=17> */
[----:B0-----:R-:W4:Y:S04]  /*3340*/  LDL.LU R13, [R1] ;  /* 0x00000000010d7983 */ /* 0x001f280000300800 */
        /* <DEDUP_REMOVED lines=23> */
[----:B0-----:R-:W4:Y:S01]  /*34c0*/  LDL.LU R0, [R1+0x1c] ;  /* 0x00001c0001007983 */ /* 0x001f220000300800 */
[----:B--2---:R-:W-:-:S03]  /*34d0*/  FADD.FTZ R23, R23, R24 ;  /* 0x0000001817177221 */ /* 0x004fc60000010000 */
[----:B------:R0:W5:Y:S04]  /*34e0*/  LDL.LU R24, [R1+0x1cc] ;  /* 0x0001cc0001187983 */ /* 0x0001680000300800 */
[----:B------:R1:W-:Y:S04]  /*34f0*/  STL [R1+0x44], R23 ;  /* 0x0000441701007387 */ /* 0x0003e80000100800 */
[----:B-1----:R0:W5:Y:S01]  /*3500*/  LDL.LU R23, [R1+0x1c8] ;  /* 0x0001c80001177983 */ /* 0x0021620000300800 */
[----:B---3--:R-:W-:-:S03]  /*3510*/  FADD.FTZ R21, R21, R22 ;  /* 0x0000001615157221 */ /* 0x008fc60000010000 */
[----:B------:R0:W5:Y:S04]  /*3520*/  LDL.LU R22, [R1+0x1c4] ;  /* 0x0001c40001167983 */ /* 0x0001680000300800 */
[----:B------:R1:W-:Y:S04]  /*3530*/  STL [R1+0x38], R21 ;  /* 0x0000381501007387 */ /* 0x0003e80000100800 */
[----:B-1----:R0:W5:Y:S01]  /*3540*/  LDL.LU R21, [R1+0x1c0] ;  /* 0x0001c00001157983 */ /* 0x0021620000300800 */
[----:B----4-:R-:W-:-:S03]  /*3550*/  FADD.FTZ R19, R19, R20 ;  /* 0x0000001413137221 */ /* 0x010fc60000010000 */
[----:B------:R0:W5:Y:S04]  /*3560*/  LDL.LU R20, [R1+0x1bc] ;  /* 0x0001bc0001147983 */ /* 0x0001680000300800 */
[----:B------:R1:W-:Y:S04]  /*3570*/  STL [R1+0x34], R19 ;  /* 0x0000341301007387 */ /* 0x0003e80000100800 */
[----:B-1----:R0:W5:Y:S01]  /*3580*/  LDL.LU R19, [R1+0x1b8] ;  /* 0x0001b80001137983 */ /* 0x0021620000300800 */
[----:B------:R-:W-:-:S03]  /*3590*/  FADD.FTZ R17, R17, R18 ;  /* 0x0000001211117221 */ /* 0x000fc60000010000 */
[----:B------:R0:W5:Y:S04]  /*35a0*/  LDL.LU R18, [R1+0x1b4] ;  /* 0x0001b40001127983 */ /* 0x0001680000300800 */
[----:B------:R1:W-:Y:S04]  /*35b0*/  STL [R1+0x30], R17 ;  /* 0x0000301101007387 */ /* 0x0003e80000100800 */
[----:B-1----:R0:W5:Y:S01]  /*35c0*/  LDL.LU R17, [R1+0x1b0] ;  /* 0x0001b00001117983 */ /* 0x0021620000300800 */
[----:B------:R-:W-:Y:S01]  /*35d0*/  FADD.FTZ R2, R3, R2 ;  /* 0x0000000203027221 */ /* 0x000fe20000010000 */
[----:B------:R-:W-:Y:S01]  /*35e0*/  FADD.FTZ R3, R7, R6 ;  /* 0x0000000607037221 */ /* 0x000fe20000010000 */
[----:B------:R-:W-:-:S02]  /*35f0*/  FADD.FTZ R0, R0, R16 ;  /* 0x0000001000007221 */ /* 0x000fc40000010000 */
[----:B------:R0:W5:Y:S04]  /*3600*/  LDL.LU R16, [R1+0x1ac] ;  /* 0x0001ac0001107983 */ /* 0x0001680000300800 */
[----:B------:R1:W-:Y:S04]  /*3610*/  STL [R1+0x2c], R0 ;  /* 0x00002c0001007387 */ /* 0x0003e80000100800 */
[----:B------:R2:W-:Y:S01]  /*3620*/  STL [R1+0x28], R2 ;  /* 0x0000280201007387 */ /* 0x0005e20000100800 */
[----:B-1----:R-:W-:Y:S01]  /*3630*/  FADD.FTZ R0, R5, R4 ;  /* 0x0000000405007221 */ /* 0x002fe20000010000 */
[----:B--2---:R-:W-:-:S04]  /*3640*/  FADD.FTZ R2, R9, R8 ;  /* 0x0000000809027221 */ /* 0x004fc80000010000 */
[----:B------:R1:W-:Y:S04]  /*3650*/  STL [R1+0x24], R0 ;  /* 0x0000240001007387 */ /* 0x0003e80000100800 */
[----:B------:R-:W-:Y:S01]  /*3660*/  STL [R1+0x20], R3 ;  /* 0x0000200301007387 */ /* 0x000fe20000100800 */
[----:B-1----:R-:W-:-:S03]  /*3670*/  FADD.FTZ R0, R15, R10 ;  /* 0x0000000a0f007221 */ /* 0x002fc60000010000 */
[----:B------:R-:W2:Y:S04]  /*3680*/  LDL.LU R15, [R1+0xa0] ;  /* 0x0000a000010f7983 */ /* 0x000ea80000300800 */
[----:B------:R1:W-:Y:S04]  /*3690*/  STL [R1+0x1c], R2 ;  /* 0x00001c0201007387 */ /* 0x0003e80000100800 */
[----:B------:R3:W-:Y:S01]  /*36a0*/  STL [R1+0x18], R0 ;  /* 0x0000180001007387 */ /* 0x0007e20000100800 */
[----:B-1----:R-:W-:-:S03]  /*36b0*/  FADD.FTZ R2, R14, R11 ;  /* 0x0000000b0e027221 */ /* 0x002fc60000010000 */
[----:B------:R-:W4:Y:S01]  /*36c0*/  LDL.LU R14, [R1+0xa4] ;  /* 0x0000a400010e7983 */ /* 0x000f220000300800 */
[----:B---3--:R-:W-:-:S03]  /*36d0*/  FADD.FTZ R0, R13, R12 ;  /* 0x0000000c0d007221 */ /* 0x008fc60000010000 */
[----:B------:R1:W-:Y:S04]  /*36e0*/  STL [R1+0x14], R2 ;  /* 0x0000140201007387 */ /* 0x0003e80000100800 */
[----:B------:R-:W3:Y:S04]  /*36f0*/  LDL.LU R13, [R1+0xb0] ;  /* 0x0000b000010d7983 */ /* 0x000ee80000300800 */
[----:B------:R-:W3:Y:S04]  /*3700*/  LDL.LU R12, [R1+0xb4] ;  /* 0x0000b400010c7983 */ /* 0x000ee80000300800 */
[----:B------:R0:W-:Y:S04]  /*3710*/  STL [R1+0x10], R0 ;  /* 0x0000100001007387 */ /* 0x0001e80000100800 */
        /* <DEDUP_REMOVED lines=9> */
[----:B-1----:R-:W3:Y:S04]  /*37b0*/  LDL.LU R2, [R1+0xdc] ;  /* 0x0000dc0001027983 */ /* 0x002ee80000300800 */
[----:B0-----:R-:W3:Y:S01]  /*37c0*/  LDL.LU R0, [R1+0xe0] ;  /* 0x0000e00001007983 */ /* 0x001ee20000300800 */
[----:B--2---:R-:W-:-:S03]  /*37d0*/  FADD.FTZ R223, R223, R15 ;  /* 0x0000000fdfdf7221 */ /* 0x004fc60000010000 */
[----:B------:R0:W5:Y:S04]  /*37e0*/  LDL.LU R15, [R1+0x1a8] ;  /* 0x0001a800010f7983 */ /* 0x0001680000300800 */
[----:B------:R1:W-:Y:S01]  /*37f0*/  STL [R1+0xc], R223 ;  /* 0x00000cdf01007387 */ /* 0x0003e20000100800 */
[----:B----4-:R-:W-:-:S03]  /*3800*/  FADD.FTZ R224, R224, R14 ;  /* 0x0000000ee0e07221 */ /* 0x010fc60000010000 */
[----:B-1----:R-:W2:Y:S04]  /*3810*/  LDL.LU R223, [R1+0xac] ;  /* 0x0000ac0001df7983 */ /* 0x002ea80000300800 */
[----:B------:R0:W5:Y:S04]  /*3820*/  LDL.LU R14, [R1+0x1a4] ;  /* 0x0001a400010e7983 */ /* 0x0001680000300800 */
[----:B------:R1:W-:Y:S04]  /*3830*/  STL [R1+0x8], R224 ;  /* 0x000008e001007387 */ /* 0x0003e80000100800 */
[----:B-1----:R-:W4:Y:S01]  /*3840*/  LDL.LU R224, [R1+0xa8] ;  /* 0x0000a80001e07983 */ /* 0x002f220000300800 */
        /* <DEDUP_REMOVED lines=13> */
[----:B--2---:R-:W-:Y:S01]  /*3920*/  FADD.FTZ R223, R226, R223 ;  /* 0x000000dfe2df7221 */ /* 0x004fe20000010000 */
[----:B----4-:R-:W-:-:S05]  /*3930*/  FADD.FTZ R224, R225, R224 ;  /* 0x000000e0e1e07221 */ /* 0x010fca0000010000 */
[----:B------:R1:W-:Y:S04]  /*3940*/  STL [R1+0x4], R224 ;  /* 0x000004e001007387 */ /* 0x0003e80000100800 */
[----:B------:R2:W-:Y:S04]  /*3950*/  STL [R1], R223 ;  /* 0x000000df01007387 */ /* 0x0005e80000100800 */
[----:B------:R-:W3:Y:S04]  /*3960*/  LDL.LU R226, [R1+0xe4] ;  /* 0x0000e40001e27983 */ /* 0x000ee80000300800 */
[----:B------:R-:W4:Y:S04]  /*3970*/  LDL.LU R225, [R1+0xe8] ;  /* 0x0000e80001e17983 */ /* 0x000f280000300800 */
[----:B-1----:R-:W4:Y:S04]  /*3980*/  LDL.LU R224, [R1+0xec] ;  /* 0x0000ec0001e07983 */ /* 0x002f280000300800 */
        /* <DEDUP_REMOVED lines=14> */
[----:B---3--:R-:W-:-:S03]  /*3a70*/  FADD.FTZ R242, R242, R226 ;  /* 0x000000e2f2f27221 */ /* 0x008fc60000010000 */
[----:B------:R-:W3:Y:S01]  /*3a80*/  LDL.LU R226, [R1+0x128] ;  /* 0x0001280001e27983 */ /* 0x000ee20000300800 */
[----:B----4-:R-:W-:-:S03]  /*3a90*/  FADD.FTZ R243, R243, R225 ;  /* 0x000000e1f3f37221 */ /* 0x010fc60000010000 */
[----:B------:R-:W4:Y:S01]  /*3aa0*/  LDL.LU R225, [R1+0x12c] ;  /* 0x00012c0001e17983 */ /* 0x000f220000300800 */
[----:B------:R-:W-:-:S03]  /*3ab0*/  FADD.FTZ R244, R244, R224 ;  /* 0x000000e0f4f47221 */ /* 0x000fc60000010000 */
[----:B------:R-:W4:Y:S01]  /*3ac0*/  LDL.LU R224, [R1+0x130] ;  /* 0x0001300001e07983 */ /* 0x000f220000300800 */
[----:B--2---:R-:W-:-:S03]  /*3ad0*/  FADD.FTZ R245, R245, R223 ;  /* 0x000000dff5f57221 */ /* 0x004fc60000010000 */
[----:B------:R-:W2:Y:S01]  /*3ae0*/  LDL.LU R223, [R1+0x134] ;  /* 0x0001340001df7983 */ /* 0x000ea20000300800 */
[----:B------:R-:W-:-:S03]  /*3af0*/  FADD.FTZ R246, R246, R13 ;  /* 0x0000000df6f67221 */ /* 0x000fc60000010000 */
[----:B------:R-:W3:Y:S01]  /*3b00*/  LDL.LU R13, [R1+0x138] ;  /* 0x00013800010d7983 */ /* 0x000ee20000300800 */
[----:B------:R-:W-:-:S03]  /*3b10*/  FADD.FTZ R247, R247, R12 ;  /* 0x0000000cf7f77221 */ /* 0x000fc60000010000 */
[----:B------:R-:W4:Y:S01]  /*3b20*/  LDL.LU R12, [R1+0x13c] ;  /* 0x00013c00010c7983 */ /* 0x000f220000300800 */
[----:B------:R-:W-:-:S03]  /*3b30*/  FADD.FTZ R248, R248, R11 ;  /* 0x0000000bf8f87221 */ /* 0x000fc60000010000 */
[----:B------:R-:W2:Y:S01]  /*3b40*/  LDL.LU R11, [R1+0x140] ;  /* 0x00014000010b7983 */ /* 0x000ea20000300800 */
        /* <DEDUP_REMOVED lines=20> */
[----:B---3--:R-:W-:-:S03]  /*3c90*/  FADD.FTZ R41, R41, R13 ;  /* 0x0000000d29297221 */ /* 0x008fc60000010000 */
[----:B------:R-:W3:Y:S01]  /*3ca0*/  LDL.LU R13, [R1+0x154] ;  /* 0x00015400010d7983 */ /* 0x000ee20000300800 */
[----:B----4-:R-:W-:-:S03]  /*3cb0*/  FADD.FTZ R40, R40, R12 ;  /* 0x0000000c28287221 */ /* 0x010fc60000010000 */
[----:B------:R-:W4:Y:S01]  /*3cc0*/  LDL.LU R12, [R1+0x3c] ;  /* 0x00003c00010c7983 */ /* 0x000f220000300800 */
[----:B--2---:R-:W-:-:S03]  /*3cd0*/  FADD.FTZ R47, R47, R11 ;  /* 0x0000000b2f2f7221 */ /* 0x004fc60000010000 */
        /* <DEDUP_REMOVED lines=21> */
[----:B------:R-:W-:Y:S01]  /*3e30*/  FADD.FTZ R37, R37, R226 ;  /* 0x000000e225257221 */ /* 0x000fe20000010000 */
[----:B------:R-:W-:Y:S01]  /*3e40*/  FADD.FTZ R36, R36, R225 ;  /* 0x000000e124247221 */ /* 0x000fe20000010000 */
[----:B------:R-:W-:Y:S01]  /*3e50*/  FADD.FTZ R43, R43, R224 ;  /* 0x000000e02b2b7221 */ /* 0x000fe20000010000 */
[----:B------:R-:W2:Y:S01]  /*3e60*/  LDL.LU R226, [R1+0x70] ;  /* 0x0000700001e27983 */ /* 0x000ea20000300800 */
[----:B------:R-:W-:-:S03]  /*3e70*/  FADD.FTZ R42, R42, R223 ;  /* 0x000000df2a2a7221 */ /* 0x000fc60000010000 */
[----:B------:R-:W2:Y:S04]  /*3e80*/  LDL.LU R225, [R1+0x74] ;  /* 0x0000740001e17983 */ /* 0x000ea80000300800 */
[----:B------:R-:W2:Y:S04]  /*3e90*/  LDL.LU R224, [R1+0x78] ;  /* 0x0000780001e07983 */ /* 0x000ea80000300800 */
[----:B------:R-:W2:Y:S01]  /*3ea0*/  LDL.LU R223, [R1+0x7c] ;  /* 0x00007c0001df7983 */ /* 0x000ea20000300800 */
[----:B---3--:R-:W-:-:S03]  /*3eb0*/  FADD.FTZ R52, R52, R13 ;  /* 0x0000000d34347221 */ /* 0x008fc60000010000 */
[----:B------:R0:W5:Y:S01]  /*3ec0*/  LDL.LU R13, [R1+0x1a0] ;  /* 0x0001a000010d7983 */ /* 0x0001620000300800 */
[----:B----4-:R-:W-:-:S03]  /*3ed0*/  FADD.FTZ R59, R59, R12 ;  /* 0x0000000c3b3b7221 */ /* 0x010fc60000010000 */
[----:B------:R0:W5:Y:S01]  /*3ee0*/  LDL.LU R12, [R1+0x19c] ;  /* 0x00019c00010c7983 */ /* 0x0001620000300800 */
[----:B--2---:R-:W-:-:S03]  /*3ef0*/  FADD.FTZ R58, R58, R11 ;  /* 0x0000000b3a3a7221 */ /* 0x004fc60000010000 */
        /* <DEDUP_REMOVED lines=21> */
[----:B------:R-:W-:Y:S01]  /*4050*/  UMOV UR4, 0xffffffff ;  /* 0xffffffff00047882 */ /* 0x000fe20000000000 */
[----:B------:R-:W-:Y:S01]  /*4060*/  FADD.FTZ R71, R71, R226 ;  /* 0x000000e247477221 */ /* 0x000fe20000010000 */
[----:B------:R-:W-:Y:S01]  /*4070*/  FADD.FTZ R70, R70, R225 ;  /* 0x000000e146467221 */ /* 0x000fe20000010000 */
[----:B------:R-:W-:Y:S01]  /*4080*/  FADD.FTZ R69, R69, R224 ;  /* 0x000000e045457221 */ /* 0x000fe20000010000 */
[----:B------:R-:W-:Y:S01]  /*4090*/  FADD.FTZ R225, R68, R223 ;  /* 0x000000df44e17221 */ /* 0x000fe20000010000 */
[----:B0-----:R-:W-:Y:S06]  /*40a0*/  BRA.DIV UR4, `(.L_x_6441) ;  /* 0x0000007a04887947 */ /* 0x001fec000b800000 */
[----:B------:R-:W0:Y:S04]  /*40b0*/  SHFL.BFLY PT, R68, R235, 0x1, 0x1f ;  /* 0x0c201f00eb447f89 */ /* 0x000e2800000e0000 */
[----:B------:R-:W2:Y:S01]  /*40c0*/  LDL.LU R223, [R1+0x44] ;  /* 0x0000440001df7983 */ /* 0x000ea20000300800 */
        /* <DEDUP_REMOVED lines=15> */
[----:B------:R-:W3:Y:S04]  /*41c0*/  LDL.LU R68, [R1+0x38] ;  /* 0x0000380001447983 */ /* 0x000ee80000300800 */
[----:B--2---:R0:W-:Y:S04]  /*41d0*/  STL [R1+0x44], R223 ;  /* 0x000044df01007387 */ /* 0x0041e80000100800 */
[----:B0-----:R-:W2:Y:S04]  /*41e0*/  LDL.LU R223, [R1+0x34] ;  /* 0x0000340001df7983 */ /* 0x001ea80000300800 */
[----:B---3--:R0:W-:Y:S04]  /*41f0*/  STL [R1+0x38], R68 ;  /* 0x0000384401007387 */ /* 0x0081e80000100800 */
[----:B0-----:R-:W3:Y:S04]  /*4200*/  LDL.LU R68, [R1+0x30] ;  /* 0x0000300001447983 */ /* 0x001ee80000300800 */
        /* <DEDUP_REMOVED lines=23> */
[----:B0-----:R-:W3:Y:S04]  /*4380*/  LDL.LU R68, [R1] ;  /* 0x0000000001447983 */ /* 0x001ee80000300800 */
[----:B--2---:R1:W-:Y:S04]  /*4390*/  STL [R1+0xa8], R223 ;  /* 0x0000a8df01007387 */ /* 0x0043e80000100800 */
[----:B------:R1:W-:Y:S04]  /*43a0*/  STL [R1+0xb0], R227 ;  /* 0x0000b0e301007387 */ /* 0x0003e80000100800 */
[----:B---3--:R1:W-:Y:S04]  /*43b0*/  STL [R1+0xac], R68 ;  /* 0x0000ac4401007387 */ /* 0x0083e80000100800 */
        /* <DEDUP_REMOVED lines=65> */
.L_x_6534:
[----:B-12---:R-:W-:Y:S01]  /*47d0*/  FADD.FTZ R32, R235, R32 ;  /* 0x00000020eb207221 */ /* 0x006fe20000010000 */
        /* <DEDUP_REMOVED lines=26> */
.L_x_6444:
        /* <DEDUP_REMOVED lines=17> */
.L_x_6443:
        /* <DEDUP_REMOVED lines=20> */
.L_x_6446:
        /* <DEDUP_REMOVED lines=21> */
.L_x_6442:
        /* <DEDUP_REMOVED lines=21> */
.L_x_6448:
        /* <DEDUP_REMOVED lines=17> */
.L_x_6447:
        /* <DEDUP_REMOVED lines=20> */
.L_x_6449:
        /* <DEDUP_REMOVED lines=20> */
.L_x_6445:
        /* <DEDUP_REMOVED lines=18> */
[C-C-:B-1----:R-:W-:Y:S01]  /*5320*/  FFMA.FTZ R33, R41.reuse, R210, R40.reuse ;  /* 0x000000d229217223 */ /* 0x142fe20000010028 */
        /* <DEDUP_REMOVED lines=20> */
.L_x_6452:
[C-C-:B------:R-:W-:Y:S01]  /*5470*/  FFMA.FTZ R35, R41.reuse, R208, R40.reuse ;  /* 0x000000d029237223 */ /* 0x140fe20000010028 */
[C-C-:B-1----:R-:W-:Y:S01]  /*5480*/  FFMA.FTZ R33, R41.reuse, R210, R40.reuse ;  /* 0x000000d229217223 */ /* 0x142fe20000010028 */
        /* <DEDUP_REMOVED lines=15> */
.L_x_6451:
[----:B------:R-:W-:Y:S05]  /*5580*/  @!P1 BRA `(.L_x_6454) ;  /* 0x0000000000449947 */ /* 0x000fea0003800000 */
        /* <DEDUP_REMOVED lines=17> */
.L_x_6454:
        /* <DEDUP_REMOVED lines=13> */
.L_x_6450:
[----:B------:R-:W-:Y:S05]  /*5770*/  @!P0 BRA `(.L_x_6455) ;  /* 0x00000000009c8947 */ /* 0x000fea0003800000 */
[----:B------:R-:W-:Y:S05]  /*5780*/  @!P1 BRA `(.L_x_6456) ;  /* 0x0000000000549947 */ /* 0x000fea0003800000 */
[C-C-:B-1----:R-:W-:Y:S01]  /*5790*/  FFMA.FTZ R33, R41.reuse, R210, R40.reuse ;  /* 0x000000d229217223 */ /* 0x142fe20000010028 */
[C-C-:B------:R-:W-:Y:S01]  /*57a0*/  FFMA.FTZ R0, R41.reuse, R209, R40.reuse ;  /* 0x000000d129007223 */ /* 0x140fe20000010028 */
[----:B------:R-:W-:Y:S02]  /*57b0*/  FFMA.FTZ R36, R41, R207, R40 ;  /* 0x000000cf29247223 */ /* 0x000fe40000010028 */
[----:B------:R-:W-:Y:S01]  /*57c0*/  FADD.FTZ R32, -R33, R214 ;  /* 0x000000d621207221 */ /* 0x000fe20000010100 */
[----:B------:R-:W-:Y:S01]  /*57d0*/  FFMA.FTZ R33, R41, R208, R40 ;  /* 0x000000d029217223 */ /* 0x000fe20000010028 */
[----:B------:R-:W-:Y:S01]  /*57e0*/  FADD.FTZ R0, -R0, R213 ;  /* 0x000000d500007221 */ /* 0x000fe20000010100 */
[----:B------:R-:W-:Y:S01]  /*57f0*/  FADD.FTZ R36, -R36, R211 ;  /* 0x000000d324247221 */ /* 0x000fe20000010100 */
[----:B------:R-:W-:Y:S01]  /*5800*/  FMUL.FTZ R32, R177, R32 ;  /* 0x00000020b1207220 */ /* 0x000fe20000410000 */
[----:B------:R-:W-:Y:S01]  /*5810*/  FADD.FTZ R34, -R33, R212 ;  /* 0x000000d421227221 */ /* 0x000fe20000010100 */
        /* <DEDUP_REMOVED lines=12> */
.L_x_6456:
        /* <DEDUP_REMOVED lines=17> */
.L_x_6455:
        /* <DEDUP_REMOVED lines=18> */
.L_x_6457:
        /* <DEDUP_REMOVED lines=12> */
.L_x_6453:
        /* <DEDUP_REMOVED lines=17> */
[----:B------:R-:W-:Y:S02]  /*5ce0*/  FADD.FTZ R203, -R32, R203 ;  /* 0x000000cb20cb7221 */ /* 0x000fe40000010100 */
        /* <DEDUP_REMOVED lines=14> */
.L_x_6460:
        /* <DEDUP_REMOVED lines=17> */
.L_x_6459:
        /* <DEDUP_REMOVED lines=18> */
.L_x_6462:
        /* <DEDUP_REMOVED lines=11> */
[----:B------:R-:W-:Y:S01]  /*60b0*/  FFMA.FTZ R35, R177, R202, R123 ;  /* 0x000000cab1237223 */ /* 0x000fe2000001007b */
[----:B------:R-:W-:Y:S06]  /*60c0*/  BRA `(.L_x_6461) ;  /* 0x0000000400187947 */ /* 0x000fec0003800000 */
.L_x_6458:
        /* <DEDUP_REMOVED lines=23> */
.L_x_6464:
        /* <DEDUP_REMOVED lines=17> */
.L_x_6463:
        /* <DEDUP_REMOVED lines=18> */
.L_x_6465:
        /* <DEDUP_REMOVED lines=11> */
[----:B------:R-:W-:-:S07]  /*6520*/  FMUL.FTZ R35, R177, R202 ;  /* 0x000000cab1237220 */ /* 0x000fce0000410000 */
.L_x_6461:
        /* <DEDUP_REMOVED lines=32> */
.L_x_6468:
        /* <DEDUP_REMOVED lines=17> */
.L_x_6467:
        /* <DEDUP_REMOVED lines=18> */
.L_x_6470:
        /* <DEDUP_REMOVED lines=13> */
.L_x_6466:
        /* <DEDUP_REMOVED lines=23> */
.L_x_6472:
        /* <DEDUP_REMOVED lines=17> */
.L_x_6471:
        /* <DEDUP_REMOVED lines=18> */
.L_x_6473:
        /* <DEDUP_REMOVED lines=11> */
[----:B------:R-:W-:-:S07]  /*6e80*/  FMUL.FTZ R34, R177, R34 ;  /* 0x00000022b1227220 */ /* 0x000fce0000410000 */
.L_x_6469:
        /* <DEDUP_REMOVED lines=32> */
.L_x_6476:
        /* <DEDUP_REMOVED lines=17> */
.L_x_6475:
        /* <DEDUP_REMOVED lines=18> */
.L_x_6478:
        /* <DEDUP_REMOVED lines=13> */
.L_x_6474:
        /* <DEDUP_REMOVED lines=23> */
.L_x_6480:
        /* <DEDUP_REMOVED lines=17> */
.L_x_6479:
        /* <DEDUP_REMOVED lines=18> */
.L_x_6481:
        /* <DEDUP_REMOVED lines=12> */
.L_x_6477:
        /* <DEDUP_REMOVED lines=32> */
.L_x_6484:
        /* <DEDUP_REMOVED lines=17> */
.L_x_6483:
        /* <DEDUP_REMOVED lines=18> */
.L_x_6486:
        /* <DEDUP_REMOVED lines=11> */
[----:B------:R-:W-:Y:S01]  /*7cd0*/  FFMA.FTZ R35, R177, R166, R135 ;  /* 0x000000a6b1237223 */ /* 0x000fe20000010087 */
[----:B------:R-:W-:Y:S06]  /*7ce0*/  BRA `(.L_x_6485) ;  /* 0x0000000400187947 */ /* 0x000fec0003800000 */
.L_x_6482:
        /* <DEDUP_REMOVED lines=23> */
.L_x_6488:
        /* <DEDUP_REMOVED lines=17> */
.L_x_6487:
        /* <DEDUP_REMOVED lines=18> */
.L_x_6489:
        /* <DEDUP_REMOVED lines=11> */
[----:B------:R-:W-:-:S07]  /*8140*/  FMUL.FTZ R35, R177, R166 ;  /* 0x000000a6b1237220 */ /* 0x000fce0000410000 */
.L_x_6485:
        /* <DEDUP_REMOVED lines=32> */
.L_x_6492:
        /* <DEDUP_REMOVED lines=17> */
.L_x_6491:
        /* <DEDUP_REMOVED lines=18> */
.L_x_6494:
        /* <DEDUP_REMOVED lines=11> */
[----:B------:R-:W-:Y:S01]  /*8630*/  FFMA.FTZ R19, R177, R162, R139 ;  /* 0x000000a2b1137223 */ /* 0x000fe2000001008b */
[----:B------:R-:W-:Y:S06]  /*8640*/  BRA `(.L_x_6493) ;  /* 0x0000000400187947 */ /* 0x000fec0003800000 */
.L_x_6490:
        /* <DEDUP_REMOVED lines=8> */
[----:B-1----:R-:W-:Y:S01]  /*86d0*/  FADD.FTZ R18, -R16, R163 ;  /* 0x000000a310127221 */ /* 0x002fe20000010100 */
        /* <DEDUP_REMOVED lines=14> */
.L_x_6496:
        /* <DEDUP_REMOVED lines=17> */
.L_x_6495:
        /* <DEDUP_REMOVED lines=18> */
.L_x_6497:
        /* <DEDUP_REMOVED lines=11> */
[----:B------:R-:W-:-:S07]  /*8aa0*/  FMUL.FTZ R19, R177, R162 ;  /* 0x000000a2b1137220 */ /* 0x000fce0000410000 */
.L_x_6493:
        /* <DEDUP_REMOVED lines=32> */
.L_x_6500:
        /* <DEDUP_REMOVED lines=17> */
.L_x_6499:
        /* <DEDUP_REMOVED lines=18> */
.L_x_6502:
        /* <DEDUP_REMOVED lines=13> */
.L_x_6498:
        /* <DEDUP_REMOVED lines=23> */
.L_x_6504:
        /* <DEDUP_REMOVED lines=17> */
.L_x_6503:
        /* <DEDUP_REMOVED lines=18> */
.L_x_6505:
        /* <DEDUP_REMOVED lines=12> */
.L_x_6501:
        /* <DEDUP_REMOVED lines=32> */
.L_x_6508:
        /* <DEDUP_REMOVED lines=17> */
.L_x_6507:
        /* <DEDUP_REMOVED lines=18> */
.L_x_6510:
        /* <DEDUP_REMOVED lines=13> */
.L_x_6506:
        /* <DEDUP_REMOVED lines=23> */
.L_x_6512:
        /* <DEDUP_REMOVED lines=17> */
.L_x_6511:
        /* <DEDUP_REMOVED lines=18> */
.L_x_6513:
        /* <DEDUP_REMOVED lines=12> */
.L_x_6509:
        /* <DEDUP_REMOVED lines=32> */
.L_x_6516:
        /* <DEDUP_REMOVED lines=17> */
.L_x_6515:
        /* <DEDUP_REMOVED lines=18> */
.L_x_6518:
        /* <DEDUP_REMOVED lines=13> */
.L_x_6514:
        /* <DEDUP_REMOVED lines=23> */
.L_x_6520:
        /* <DEDUP_REMOVED lines=17> */
.L_x_6519:
        /* <DEDUP_REMOVED lines=18> */
.L_x_6521:
        /* <DEDUP_REMOVED lines=12> */
.L_x_6517:
        /* <DEDUP_REMOVED lines=13> */
.L_x_6438:
        /* <DEDUP_REMOVED lines=80> */
.L_x_6437:
[----:B------:R-:W-:Y:S05]  /*aca0*/  BSYNC B0 ;  /* 0x0000000000007941 */ /* 0x000fea0003800000 */
.L_x_6436:
[----:B------:R-:W0:Y:S01]  /*acb0*/  S2R R86, SR_TID.X ;  /* 0x0000000000567919 */ /* 0x000e220000002100 */
[----:B------:R-:W-:Y:S01]  /*acc0*/  MOV R2, 0x400 ;  /* 0x0000040000027802 */ /* 0x000fe20000000f00 */
[----:B------:R-:W-:Y:S05]  /*acd0*/  WARPSYNC.ALL ;  /* 0x0000000000007948 */ /* 0x000fea0003800000 */
[----:B------:R-:W2:Y:S01]  /*ace0*/  S2R R3, SR_CgaCtaId ;  /* 0x0000000000037919 */ /* 0x000ea20000008800 */
[----:B------:R-:W3:Y:S01]  /*acf0*/  S2UR UR4, SR_CTAID.X ;  /* 0x00000000000479c3 */ /* 0x000ee20000002500 */
[----:B------:R-:W4:Y:S01]  /*ad00*/  LDCU.128 UR16, c[0x0][0x440] ;  /* 0x00008800ff1077ac */ /* 0x000f220008000c00 */
        /* <DEDUP_REMOVED lines=19> */
[----:B------:R-:W1:Y:S04]  /*ae40*/  LDS R4, [R84+0x400] ;  /* 0x0004000054047984 */ /* 0x000e680000000800 */
        /* <DEDUP_REMOVED lines=10> */
[----:B--2---:R-:W-:Y:S01]  /*aef0*/  FADD.FTZ R3, RZ, R3 ;  /* 0x00000003ff037221 */ /* 0x004fe20000010000 */
[----:B-1----:R-:W-:Y:S02]  /*af00*/  FADD.FTZ R4, RZ, R4 ;  /* 0x00000004ff047221 */ /* 0x002fe40000010000 */
[----:B------:R-:W-:Y:S01]  /*af10*/  LDS R15, [R84+0x2400] ;  /* 0x00240000540f7984 */ /* 0x000fe20000000800 */
[----:B----4-:R-:W-:-:S03]  /*af20*/  FADD.FTZ R5, RZ, R5 ;  /* 0x00000005ff057221 */ /* 0x010fc60000010000 */
[----:B------:R-:W-:Y:S01]  /*af30*/  LDS R14, [R84+0x2600] ;  /* 0x00260000540e7984 */ /* 0x000fe20000000800 */
[----:B---3--:R-:W-:-:S03]  /*af40*/  FADD.FTZ R6, RZ, R6 ;  /* 0x00000006ff067221 */ /* 0x008fc60000010000 */
        /* <DEDUP_REMOVED lines=77> */
[----:B------:R-:W4:Y:S01]  /*b420*/  LDS R36, [R84] ;  /* 0x0000000054247984 */ /* 0x000f220000000800 */
        /* <DEDUP_REMOVED lines=22> */
[----:B----4-:R-:W-:Y:S01]  /*b590*/  FADD.FTZ R36, RZ, R36 ;  /* 0x00000024ff247221 */ /* 0x010fe20000010000 */
        /* <DEDUP_REMOVED lines=83> */
.L_x_6441:
        /* <DEDUP_REMOVED lines=8> */
.L_x_6524:
[----:B------:R-:W-:Y:S05]  /*bb50*/  BSYNC B2 ;  /* 0x0000000000027941 */ /* 0x000fea0003800000 */
.L_x_6523:
        /* <DEDUP_REMOVED lines=8> */
.L_x_6525:
[----:B------:R-:W-:Y:S01]  /*bbe0*/  MOV R226, R235 ;  /* 0x000000eb00e27202 */ /* 0x000fe20000000f00 */
[----:B------:R-:W-:Y:S02]  /*bbf0*/  HFMA2 R224, -RZ, RZ, 0, 1.1920928955078125e-07 ;  /* 0x00000002ffe07431 */ /* 0x000fe400000001ff */
[----:B------:R-:W-:Y:S01]  /*bc00*/  FADD.FTZ R236, R68, R236 ;  /* 0x000000ec44ec7221 */ /* 0x000fe20000010000 */
[----:B------:R-:W-:-:S07]  /*bc10*/  MOV R68, 0xffffffff ;  /* 0xffffffff00447802 */ /* 0x000fce0000000f00 */
[----:B------:R-:W-:Y:S05]  /*bc20*/  WARPSYNC.COLLECTIVE R68, `(.L_x_6526) ;  /* 0x0000000044087348 */ /* 0x000fea0003c00000 */
[----:B------:R0:W1:Y:S02]  /*bc30*/  SHFL.BFLY P2, R68, R226, R224, R223 ;  /* 0x0c0000e0e2447389 */ /* 0x00006400000400df */
[----:B01----:R-:W-:Y:S05]  /*bc40*/  ENDCOLLECTIVE ;  /* 0x000000000000791b */ /* 0x003fea0003800000 */
.L_x_6526:
[----:B------:R-:W-:Y:S01]  /*bc50*/  MOV R226, R236 ;  /* 0x000000ec00e27202 */ /* 0x000fe20000000f00 */
[----:B------:R-:W-:Y:S01]  /*bc60*/  FADD.FTZ R235, R235, R68 ;  /* 0x00000044ebeb7221 */ /* 0x000fe20000010000 */
[----:B------:R-:W-:-:S07]  /*bc70*/  MOV R68, 0xffffffff ;  /* 0xffffffff00447802 */ /* 0x000fce0000000f00 */
[----:B------:R-:W-:Y:S05]  /*bc80*/  WARPSYNC.COLLECTIVE R68, `(.L_x_6527) ;  /* 0x0000000044087348 */ /* 0x000fea0003c00000 */
[----:B------:R0:W1:Y:S02]  /*bc90*/  SHFL.BFLY P2, R68, R226, R224, R223 ;  /* 0x0c0000e0e2447389 */ /* 0x00006400000400df */
[----:B01----:R-:W-:Y:S05]  /*bca0*/  ENDCOLLECTIVE ;  /* 0x000000000000791b */ /* 0x003fea0003800000 */
.L_x_6527:
[----:B------:R-:W-:Y:S01]  /*bcb0*/  MOV R226, R235 ;  /* 0x000000eb00e27202 */ /* 0x000fe20000000f00 */
[----:B------:R-:W-:Y:S02]  /*bcc0*/  HFMA2 R224, -RZ, RZ, 0, 2.384185791015625e-07 ;  /* 0x00000004ffe07431 */ /* 0x000fe400000001ff */
[----:B------:R-:W-:Y:S01]  /*bcd0*/  FADD.FTZ R236, R236, R68 ;  /* 0x00000044ecec7221 */ /* 0x000fe20000010000 */
[----:B------:R-:W-:-:S07]  /*bce0*/  MOV R68, 0xffffffff ;  /* 0xffffffff00447802 */ /* 0x000fce0000000f00 */
[----:B------:R-:W-:Y:S05]  /*bcf0*/  WARPSYNC.COLLECTIVE R68, `(.L_x_6528) ;  /* 0x0000000044087348 */ /* 0x000fea0003c00000 */
[----:B------:R0:W1:Y:S02]  /*bd00*/  SHFL.BFLY P2, R68, R226, R224, R223 ;  /* 0x0c0000e0e2447389 */ /* 0x00006400000400df */
[----:B01----:R-:W-:Y:S05]  /*bd10*/  ENDCOLLECTIVE ;  /* 0x000000000000791b */ /* 0x003fea0003800000 */
.L_x_6528:
[----:B------:R-:W-:Y:S01]  /*bd20*/  MOV R226, R236 ;  /* 0x000000ec00e27202 */ /* 0x000fe20000000f00 */
[----:B------:R-:W-:Y:S01]  /*bd30*/  FADD.FTZ R235, R235, R68 ;  /* 0x00000044ebeb7221 */ /* 0x000fe20000010000 */
[----:B------:R-:W-:-:S07]  /*bd40*/  MOV R68, 0xffffffff ;  /* 0xffffffff00447802 */ /* 0x000fce0000000f00 */
[----:B------:R-:W-:Y:S05]  /*bd50*/  WARPSYNC.COLLECTIVE R68, `(.L_x_6529) ;  /* 0x0000000044087348 */ /* 0x000fea0003c00000 */
[----:B------:R0:W1:Y:S02]  /*bd60*/  SHFL.BFLY P2, R68, R226, R224, R223 ;  /* 0x0c0000e0e2447389 */ /* 0x00006400000400df */
[----:B01----:R-:W-:Y:S05]  /*bd70*/  ENDCOLLECTIVE ;  /* 0x000000000000791b */ /* 0x003fea0003800000 */
.L_x_6529:
[----:B------:R-:W-:Y:S01]  /*bd80*/  MOV R226, R235 ;  /* 0x000000eb00e27202 */ /* 0x000fe20000000f00 */
[----:B------:R-:W-:Y:S02]  /*bd90*/  HFMA2 R224, -RZ, RZ, 0, 4.76837158203125e-07 ;  /* 0x00000008ffe07431 */ /* 0x000fe400000001ff */
[----:B------:R-:W-:Y:S01]  /*bda0*/  FADD.FTZ R236, R236, R68 ;  /* 0x00000044ecec7221 */ /* 0x000fe20000010000 */
[----:B------:R-:W-:-:S07]  /*bdb0*/  MOV R68, 0xffffffff ;  /* 0xffffffff00447802 */ /* 0x000fce0000000f00 */
[----:B------:R-:W-:Y:S05]  /*bdc0*/  WARPSYNC.COLLECTIVE R68, `(.L_x_6530) ;  /* 0x0000000044087348 */ /* 0x000fea0003c00000 */
[----:B------:R0:W1:Y:S02]  /*bdd0*/  SHFL.BFLY P2, R68, R226, R224, R223 ;  /* 0x0c0000e0e2447389 */ /* 0x00006400000400df */
[----:B01----:R-:W-:Y:S05]  /*bde0*/  ENDCOLLECTIVE ;  /* 0x000000000000791b */ /* 0x003fea0003800000 */
.L_x_6530:
[----:B------:R-:W-:Y:S01]  /*bdf0*/  MOV R226, R236 ;  /* 0x000000ec00e27202 */ /* 0x000fe20000000f00 */
[----:B------:R-:W-:Y:S01]  /*be00*/  FADD.FTZ R235, R235, R68 ;  /* 0x00000044ebeb7221 */ /* 0x000fe20000010000 */
[----:B------:R-:W-:-:S07]  /*be10*/  MOV R68, 0xffffffff ;  /* 0xffffffff00447802 */ /* 0x000fce0000000f00 */
[----:B------:R-:W-:Y:S05]  /*be20*/  WARPSYNC.COLLECTIVE R68, `(.L_x_6531) ;  /* 0x0000000044087348 */ /* 0x000fea0003c00000 */
[----:B------:R0:W1:Y:S02]  /*be30*/  SHFL.BFLY P2, R68, R226, R224, R223 ;  /* 0x0c0000e0e2447389 */ /* 0x00006400000400df */
[----:B01----:R-:W-:Y:S05]  /*be40*/  ENDCOLLECTIVE ;  /* 0x000000000000791b */ /* 0x003fea0003800000 */
.L_x_6531:
[----:B------:R-:W2:Y:S01]  /*be50*/  LDL.LU R223, [R1+0x44] ;  /* 0x0000440001df7983 */ /* 0x000ea20000300800 */
[----:B------:R-:W-:-:S03]  /*be60*/  FADD.FTZ R236, R236, R68 ;  /* 0x00000044ecec7221 */ /* 0x000fc60000010000 */
        /* <DEDUP_REMOVED lines=28> */
[----:B0-----:R-:W3:Y:S01]  /*c030*/  LDL.LU R68, [R1] ;  /* 0x0000000001447983 */ /* 0x001ee20000300800 */
[----:B------:R-:W-:Y:S01]  /*c040*/  MOV R226, R235 ;  /* 0x000000eb00e27202 */ /* 0x000fe20000000f00 */
[----:B------:R-:W-:-:S02]  /*c050*/  HFMA2 R224, -RZ, RZ, 0, 9.5367431640625e-07 ;  /* 0x00000010ffe07431 */ /* 0x000fc400000001ff */
[----:B--2---:R-:W-:Y:S04]  /*c060*/  STL [R1+0xa8], R223 ;  /* 0x0000a8df01007387 */ /* 0x004fe80000100800 */
[----:B------:R-:W-:Y:S04]  /*c070*/  STL [R1+0xb0], R227 ;  /* 0x0000b0e301007387 */ /* 0x000fe80000100800 */
        /* <DEDUP_REMOVED lines=18> */
[----:B------:R1:W-:Y:S01]  /*c1a0*/  STL [R1+0xf8], R247 ;  /* 0x0000f8f701007387 */ /* 0x0003e20000100800 */
[----:B0-----:R-:W-:-:S03]  /*c1b0*/  MOV R68, 0xffffffff ;  /* 0xffffffff00447802 */ /* 0x001fc60000000f00 */
[----:B------:R1:W-:Y:S01]  /*c1c0*/  STL [R1+0xfc], R248 ;  /* 0x0000fcf801007387 */ /* 0x0003e20000100800 */
[----:B------:R-:W-:-:S03]  /*c1d0*/  MOV R223, 0x1f ;  /* 0x0000001f00df7802 */ /* 0x000fc60000000f00 */
        /* <DEDUP_REMOVED lines=12> */
.L_x_6532:
        /* <DEDUP_REMOVED lines=20> */
[----:B------:R-:W-:-:S03]  /*c3e0*/  MOV R32, R68 ;  /* 0x0000004400207202 */ /* 0x000fc60000000f00 */
[----:B------:R0:W-:Y:S01]  /*c3f0*/  STL [R1+0x40], R58 ;  /* 0x0000403a01007387 */ /* 0x0001e20000100800 */
[----:B------:R-:W-:-:S03]  /*c400*/  MOV R68, 0xffffffff ;  /* 0xffffffff00447802 */ /* 0x000fc60000000f00 */
[----:B------:R0:W-:Y:S01]  /*c410*/  STL [R1+0x48], R57 ;  /* 0x0000483901007387 */ /* 0x0001e20000100800 */
[----:B------:R-:W-:-:S03]  /*c420*/  MOV R226, R236 ;  /* 0x000000ec00e27202 */ /* 0x000fc60000000f00 */
        /* <DEDUP_REMOVED lines=11> */
.L_x_6533:
[----:B------:R0:W-:Y:S04]  /*c4e0*/  STL [R1+0x6c], R64 ;  /* 0x00006c4001007387 */ /* 0x0001e80000100800 */
[----:B------:R0:W-:Y:S04]  /*c4f0*/  STL [R1+0x70], R71 ;  /* 0x0000704701007387 */ /* 0x0001e80000100800 */
[----:B------:R0:W-:Y:S04]  /*c500*/  STL [R1+0x74], R70 ;  /* 0x0000744601007387 */ /* 0x0001e80000100800 */
[----:B------:R0:W-:Y:S04]  /*c510*/  STL [R1+0x78], R69 ;  /* 0x0000784501007387 */ /* 0x0001e80000100800 */
[----:B------:R0:W-:Y:S01]  /*c520*/  STL [R1+0x7c], R225 ;  /* 0x00007ce101007387 */ /* 0x0001e20000100800 */
[----:B------:R-:W-:Y:S01]  /*c530*/  MOV R33, R68 ;  /* 0x0000004400217202 */ /* 0x000fe20000000f00 */
[----:B------:R-:W-:Y:S06]  /*c540*/  BRA `(.L_x_6534) ;  /* 0xffffff8000a07947 */ /* 0x000fec000383ffff */
.L_x_6535:
        /* <DEDUP_REMOVED lines=11> */
.L_x_7177:


//--------------------- .text._ZN10layer_norm31ln_parallel_residual_bwd_kernelINS_13Kernel_traitsIfffffjLj1280ELj1ELj4ELj1ELj16ENS_18Kernel_traits_baseILj1280EfffffjLj128EEEEELb1ELb0ELb0EEEvNS_9BwdParamsE --------------------------
	.section	.text._ZN10layer_norm31ln_parallel_residual_bwd_kernelINS_13Kernel_traitsIfffffjLj1280ELj1ELj4ELj1ELj16ENS_18Kernel_traits_baseILj1280EfffffjLj128EEEEELb1ELb0ELb0EEEvNS_9BwdParamsE,"ax",@progbits
	.align	128
        .global         _ZN10layer_norm31ln_parallel_residual_bwd_kernelINS_13Kernel_traitsIfffffjLj1280ELj1ELj4ELj1ELj16ENS_18Kernel_traits_baseILj1280EfffffjLj128EEEEELb1ELb0ELb0EEEvNS_9BwdParamsE
        .type           _ZN10layer_norm31ln_parallel_residual_bwd_kernelINS_13Kernel_traitsIfffffjLj1280ELj1ELj4ELj1ELj16ENS_18Kernel_traits_baseILj1280EfffffjLj128EEEEELb1ELb0ELb0EEEvNS_9BwdParamsE,@function
        .size           _ZN10layer_norm31ln_parallel_residual_bwd_kernelINS_13Kernel_traitsIfffffjLj1280ELj1ELj4ELj1ELj16ENS_18Kernel_traits_baseILj1280EfffffjLj128EEEEELb1ELb0ELb0EEEvNS_9BwdParamsE,(.L_x_7178 - _ZN10layer_norm31ln_parallel_residual_bwd_kernelINS_13Kernel_traitsIfffffjLj1280ELj1ELj4ELj1ELj16ENS_18Kernel_traits_baseILj1280EfffffjLj128EEEEELb1ELb0ELb0EEEvNS_9BwdParamsE)
        .other          _ZN10layer_norm31ln_parallel_residual_bwd_kernelINS_13Kernel_traitsIfffffjLj1280ELj1ELj4ELj1ELj16ENS_18Kernel_traits_baseILj1280EfffffjLj128EEEEELb1ELb0ELb0EEEvNS_9BwdParamsE,@"STO_CUDA_ENTRY STV_DEFAULT"
_ZN10layer_norm31ln_parallel_residual_bwd_kernelINS_13Kernel_traitsIfffffjLj1280ELj1ELj4ELj1ELj16ENS_18Kernel_traits_baseILj1280EfffffjLj128EEEEELb1ELb0ELb0EEEvNS_9BwdParamsE:
.text._ZN10layer_norm31ln_parallel_residual_bwd_kernelINS_13Kernel_traitsIfffffjLj1280ELj1ELj4ELj1ELj16ENS_18Kernel_traits_baseILj1280EfffffjLj128EEEEELb1ELb0ELb0EEEvNS_9BwdParamsE:
[----:B------:R-:W0:Y:S01]  /*0000*/  LDC R1, c[0x0][0x37c] ;  /* 0x0000df00ff017b82 */ /* 0x000e220000000800 */
[----:B------:R-:W1:Y:S01]  /*0010*/  LDCU UR4, c[0x0][0x388] ;  /* 0x00007100ff0477ac */ /* 0x000e620008000800 */
[----:B0-----:R-:W-:Y:S01]  /*0020*/  IADD3 R1, PT, PT, R1, -0x290, RZ ;  /* 0xfffffd7001017810 */ /* 0x001fe20007ffe0ff */
[----:B------:R-:W0:Y:S05]  /*0030*/  S2R R0, SR_TID.X ;  /* 0x0000000000007919 */ /* 0x000e2a0000002100 */
[----:B------:R-:W2:Y:S08]  /*0040*/  LDC.64 R2, c[0x0][0x3d0] ;  /* 0x0000f400ff027b82 */ /* 0x000eb00000000a00 */
[----:B------:R-:W3:Y:S08]  /*0050*/  LDC.64 R4, c[0x0][0x3d8] ;  /* 0x0000f600ff047b82 */ /* 0x000ef00000000a00 */
[----:B------:R-:W4:Y:S01]  /*0060*/  LDC.64 R8, c[0x0][0x3d8] ;  /* 0x0000f600ff087b82 */ /* 0x000f220000000a00 */
[----:B-1----:R-:W-:Y:S01]  /*0070*/  MOV R7, UR4 ;  /* 0x0000000400077c02 */ /* 0x002fe20008000f00 */
[----:B------:R-:W1:Y:S03]  /*0080*/  LDCU.64 UR8, c[0x0][0x358] ;  /* 0x00006b00ff0877ac */ /* 0x000e660008000a00 */
[----:B------:R-:W-:Y:S01]  /*0090*/  SHF.R.S32.HI R6, RZ, 0x1f, R7 ;  /* 0x0000001fff067819 */ /* 0x000fe20000011407 */
[----:B------:R5:W-:Y:S01]  /*00a0*/  STL [R1+0x280], R7 ;  /* 0x0002800701007387 */ /* 0x000be20000100800 */
[----:B------:R-:W1:Y:S01]  /*00b0*/  LDCU UR5, c[0x0][0x384] ;  /* 0x00007080ff0577ac */ /* 0x000e620008000800 */
[----:B------:R-:W1:Y:S01]  /*00c0*/  LDC.64 R10, c[0x0][0x3d0] ;  /* 0x0000f400ff0a7b82 */ /* 0x000e620000000a00 */
[----:B------:R-:W-:Y:S01]  /*00d0*/  LEA.HI R6, R6, R7, RZ, 0x2 ;  /* 0x0000000706067211 */ /* 0x000fe200078f10ff */
[----:B------:R-:W1:Y:S01]  /*00e0*/  LDL.64 R28, [R1+0x250] ;  /* 0x00025000011c7983 */ /* 0x000e620000100a00 */
[----:B------:R-:W1:Y:S03]  /*00f0*/  LDCU UR13, c[0x0][0x408] ;  /* 0x00008100ff0d77ac */ /* 0x000e660008000800 */
[----:B------:R-:W1:Y:S01]  /*0100*/  LDL.64 R30, [R1+0x258] ;  /* 0x00025800011e7983 */ /* 0x000e620000100a00 */
[----:B0-----:R-:W-:Y:S01]  /*0110*/  LOP3.LUT R161, R0, 0x1f, RZ, 0xc, !PT ;  /* 0x0000001f00a17812 */ /* 0x001fe200078e0cff */
[----:B------:R-:W0:Y:S01]  /*0120*/  LDC.64 R12, c[0x0][0x3d8] ;  /* 0x0000f600ff0c7b82 */ /* 0x000e220000000a00 */
[----:B------:R-:W0:Y:S01]  /*0130*/  LDCU UR15, c[0x0][0x388] ;  /* 0x00007100ff0f77ac */ /* 0x000e220008000800 */
[----:B------:R-:W4:Y:S01]  /*0140*/  LDL.64 R32, [R1+0x240] ;  /* 0x0002400001207983 */ /* 0x000f220000100a00 */
[----:B------:R-:W0:Y:S03]  /*0150*/  LDCU.U8 UR14, c[0x0][0x410] ;  /* 0x00008200ff0e77ac */ /* 0x000e260008000000 */
[----:B------:R-:W4:Y:S01]  /*0160*/  LDL.64 R34, [R1+0x248] ;  /* 0x0002480001227983 */ /* 0x000f220000100a00 */
[----:B------:R-:W-:Y:S01]  /*0170*/  LEA.HI.SX32 R161, R6, R161, 0x1e ;  /* 0x000000a106a17211 */ /* 0x000fe200078ff2ff */
[----:B------:R-:W0:Y:S01]  /*0180*/  LDC.64 R16, c[0x0][0x3d8] ;  /* 0x0000f600ff107b82 */ /* 0x000e220000000a00 */
[----:B------:R-:W-:Y:S01]  /*0190*/  LOP3.LUT R14, R0, 0x1f, RZ, 0xc0, !PT ;  /* 0x0000001f000e7812 */ /* 0x000fe200078ec0ff */
[----:B------:R-:W4:Y:S01]  /*01a0*/  LDL.64 R44, [R1+0x230] ;  /* 0x00023000012c7983 */ /* 0x000f220000100a00 */
[C---:B------:R-:W-:Y:S01]  /*01b0*/  ISETP.GE.U32.AND P0, PT, R161.reuse, 0x20, PT ;  /* 0x00000020a100780c */ /* 0x040fe20003f06070 */
[----:B------:R-:W0:Y:S02]  /*01c0*/  LDCU UR12, c[0x0][0x400] ;  /* 0x00008000ff0c77ac */ /* 0x000e240008000800 */
[----:B------:R-:W4:Y:S02]  /*01d0*/  LDL.64 R46, [R1+0x238] ;  /* 0x00023800012e7983 */ /* 0x000f240000100a00 */
[----:B-----5:R-:W5:Y:S01]  /*01e0*/  LDC.64 R6, c[0x0][0x3d0] ;  /* 0x0000f400ff067b82 */ /* 0x020f620000000a00 */
[----:B------:R-:W-:Y:S01]  /*01f0*/  ISETP.GE.U32.AND P2, PT, R161, 0x40, PT ;  /* 0x00000040a100780c */ /* 0x000fe20003f46070 */
[----:B------:R-:W5:Y:S01]  /*0200*/  LDL.64 R40, [R1+0x220] ;  /* 0x0002200001287983 */ /* 0x000f620000100a00 */
[----:B------:R-:W-:Y:S01]  /*0210*/  MOV R39, R14 ;  /* 0x0000000e00277202 */ /* 0x000fe20000000f00 */
[----:B------:R-:W0:Y:S02]  /*0220*/  LDCU.64 UR6, c[0x0][0x478] ;  /* 0x00008f00ff0677ac */ /* 0x000e240008000a00 */
[----:B------:R-:W5:Y:S02]  /*0230*/  LDL.64 R42, [R1+0x228] ;  /* 0x00022800012a7983 */ /* 0x000f640000100a00 */
[----:B--2---:R-:W-:Y:S01]  /*0240*/  @P0 IMAD.WIDE.U32 R2, R39, 0x10, R2 ;  /* 0x0000001027020825 */ /* 0x004fe200078e0002 */
[----:B------:R-:W-:Y:S01]  /*0250*/  ISETP.GE.U32.AND P6, PT, R161, 0x60, PT ;  /* 0x00000060a100780c */ /* 0x000fe20003fc6070 */
[----:B------:R-:W2:Y:S01]  /*0260*/  LDC.64 R14, c[0x0][0x3d0] ;  /* 0x0000f400ff0e7b82 */ /* 0x000ea20000000a00 */
[----:B------:R-:W0:Y:S01]  /*0270*/  LDCU.64 UR24, c[0x0][0x438] ;  /* 0x00008700ff1877ac */ /* 0x000e220008000a00 */
[C---:B---3--:R-:W-:Y:S01]  /*0280*/  @P0 IMAD.WIDE.U32 R4, R39.reuse, 0x10, R4 ;  /* 0x0000001027040825 */ /* 0x048fe200078e0004 */
[----:B------:R-:W-:Y:S01]  /*0290*/  @P0 LOP3.LUT R39, R39, 0x20, RZ, 0xfc, !PT ;  /* 0x0000002027270812 */ /* 0x000fe200078efcff */
[----:B------:R-:W3:Y:S04]  /*02a0*/  LDCU.64 UR10, c[0x0][0x470] ;  /* 0x00008e00ff0a77ac */ /* 0x000ee80008000a00 */
[C---:B----4-:R-:W-:Y:S01]  /*02b0*/  @P2 IMAD.WIDE.U32 R8, R39.reuse, 0x10, R8 ;  /* 0x0000001027082825 */ /* 0x050fe200078e0008 */
[----:B------:R-:W4:Y:S03]  /*02c0*/  LDC.64 R18, c[0x0][0x3d0] ;  /* 0x0000f400ff127b82 */ /* 0x000f260000000a00 */
[----:B-----5:R-:W-:-:S05]  /*02d0*/  @P2 IMAD.WIDE.U32 R6, R39, 0x10, R6 ;  /* 0x0000001027062825 */ /* 0x020fca00078e0006 */
[----:B------:R-:W5:Y:S08]  /*02e0*/  LDC.64 R20, c[0x0][0x3d8] ;  /* 0x0000f600ff147b82 */ /* 0x000f700000000a00 */
[----:B------:R-:W3:Y:S08]  /*02f0*/  LDC.64 R22, c[0x0][0x3d0] ;  /* 0x0000f400ff167b82 */ /* 0x000ef00000000a00 */
[----:B------:R-:W3:Y:S08]  /*0300*/  LDC.64 R24, c[0x0][0x3d8] ;  /* 0x0000f600ff187b82 */ /* 0x000ef00000000a00 */
[----:B------:R-:W3:Y:S08]  /*0310*/  LDC.64 R26, c[0x0][0x3d0] ;  /* 0x0000f400ff1a7b82 */ /* 0x000ef00000000a00 */
[----:B------:R-:W3:Y:S01]  /*0320*/  LDC.64 R36, c[0x0][0x3d8] ;  /* 0x0000f600ff247b82 */ /* 0x000ee20000000a00 */
[----:B-1----:R1:W2:Y:S04]  /*0330*/  @P2 LDG.E.128 R28, desc[UR8][R6.64] ;  /* 0x00000008061c2981 */ /* 0x0022a8000c1e1d00 */
[----:B------:R0:W3:Y:S01]  /*0340*/  @P2 LDG.E.128 R32, desc[UR8][R8.64] ;  /* 0x0000000808202981 */ /* 0x0000e2000c1e1d00 */
[----:B------:R-:W-:-:S02]  /*0350*/  @P2 IADD3 R39, PT, PT, R39, 0x20, RZ ;  /* 0x0000002027272810 */ /* 0x000fc40007ffe0ff */
[----:B-1----:R-:W1:Y:S03]  /*0360*/  LDC.64 R6, c[0x0][0x3d0] ;  /* 0x0000f400ff067b82 */ /* 0x002e660000000a00 */
[----:B------:R-:W-:Y:S01]  /*0370*/  @P6 IMAD.WIDE.U32 R10, R39, 0x10, R10 ;  /* 0x00000010270a6825 */ /* 0x000fe200078e000a */
[C---:B------:R-:W-:Y:S02]  /*0380*/  ISETP.GE.U32.AND P5, PT, R161.reuse, 0x80, PT ;  /* 0x00000080a100780c */ /* 0x040fe40003fa6070 */
[----:B------:R-:W-:Y:S02]  /*0390*/  ISETP.GE.U32.AND P1, PT, R161, 0xa0, PT ;  /* 0x000000a0a100780c */ /* 0x000fe40003f26070 */
[----:B0-----:R-:W0:Y:S01]  /*03a0*/  LDC.64 R8, c[0x0][0x3d0] ;  /* 0x0000f400ff087b82 */ /* 0x001e220000000a00 */
[----:B------:R-:W4:Y:S01]  /*03b0*/  @P6 LDG.E.128 R44, desc[UR8][R10.64] ;  /* 0x000000080a2c6981 */ /* 0x000f22000c1e1d00 */
[----:B------:R-:W-:-:S05]  /*03c0*/  @P6 IMAD.WIDE.U32 R12, R39, 0x10, R12 ;  /* 0x00000010270c6825 */ /* 0x000fca00078e000c */
[----:B------:R-:W5:Y:S04]  /*03d0*/  @P6 LDG.E.128 R40, desc[UR8][R12.64] ;  /* 0x000000080c286981 */ /* 0x000f68000c1e1d00 */
[----:B--2---:R2:W-:Y:S04]  /*03e0*/  @P2 STL.64 [R1+0x250], R28 ;  /* 0x0002501c01002387 */ /* 0x0045e80000100a00 */
[----:B------:R1:W-:Y:S04]  /*03f0*/  @P2 STL.64 [R1+0x258], R30 ;  /* 0x0002581e01002387 */ /* 0x0003e80000100a00 */
[----:B---3--:R3:W-:Y:S04]  /*0400*/  @P2 STL.64 [R1+0x240], R32 ;  /* 0x0002402001002387 */ /* 0x0087e80000100a00 */
[----:B------:R0:W-:Y:S01]  /*0410*/  @P2 STL.64 [R1+0x248], R34 ;  /* 0x0002482201002387 */ /* 0x0001e20000100a00 */
[----:B------:R-:W-:Y:S01]  /*0420*/  @P6 IADD3 R39, PT, PT, R39, 0x20, RZ ;  /* 0x0000002027276810 */ /* 0x000fe20007ffe0ff */
[----:B--2---:R-:W2:Y:S02]  /*0430*/  LDC.64 R28, c[0x0][0x3d8] ;  /* 0x0000f600ff1c7b82 */ /* 0x004ea40000000a00 */
[----:B------:R0:W2:Y:S04]  /*0440*/  LDL.64 R96, [R1+0x200] ;  /* 0x0002000001607983 */ /* 0x0000a80000100a00 */
[----:B------:R0:W2:Y:S01]  /*0450*/  LDL.64 R98, [R1+0x208] ;  /* 0x0002080001627983 */ /* 0x0000a20000100a00 */
[----:B------:R-:W-:Y:S01]  /*0460*/  ISETP.GE.U32.AND P4, PT, R161, 0xc0, PT ;  /* 0x000000c0a100780c */ /* 0x000fe20003f86070 */
[----:B-1----:R-:W1:Y:S02]  /*0470*/  LDC.64 R30, c[0x0][0x3d0] ;  /* 0x0000f400ff1e7b82 */ /* 0x002e640000000a00 */
[----:B------:R0:W2:Y:S04]  /*0480*/  LDL.64 R100, [R1+0x210] ;  /* 0x0002100001647983 */ /* 0x0000a80000100a00 */
[----:B------:R0:W2:Y:S01]  /*0490*/  LDL.64 R102, [R1+0x218] ;  /* 0x0002180001667983 */ /* 0x0000a20000100a00 */
[C---:B------:R-:W-:Y:S01]  /*04a0*/  @P5 IMAD.WIDE.U32 R16, R39.reuse, 0x10, R16 ;  /* 0x0000001027105825 */ /* 0x040fe200078e0010 */
[----:B---3--:R-:W3:Y:S02]  /*04b0*/  LDC.64 R32, c[0x0][0x3d8] ;  /* 0x0000f600ff207b82 */ /* 0x008ee40000000a00 */
[----:B------:R1:W3:Y:S04]  /*04c0*/  LDL.64 R92, [R1+0x270] ;  /* 0x00027000015c7983 */ /* 0x0002e80000100a00 */
[----:B------:R1:W3:Y:S01]  /*04d0*/  LDL.64 R94, [R1+0x278] ;  /* 0x00027800015e7983 */ /* 0x0002e20000100a00 */
[----:B------:R-:W-:Y:S01]  /*04e0*/  @P5 IMAD.WIDE.U32 R14, R39, 0x10, R14 ;  /* 0x00000010270e5825 */ /* 0x000fe200078e000e */
[----:B------:R-:W-:Y:S01]  /*04f0*/  ISETP.GE.U32.AND P3, PT, R161, 0xe0, PT ;  /* 0x000000e0a100780c */ /* 0x000fe20003f66070 */
[----:B0-----:R-:W0:Y:S01]  /*0500*/  LDC.64 R34, c[0x0][0x3d8] ;  /* 0x0000f600ff227b82 */ /* 0x001e220000000a00 */
[----:B------:R0:W3:Y:S04]  /*0510*/  LDL.64 R88, [R1+0x260] ;  /* 0x0002600001587983 */ /* 0x0000e80000100a00 */
        /* <DEDUP_REMOVED lines=17> */
[----:B----4-:R4:W-:Y:S04]  /*0630*/  @P6 STL.64 [R1+0x230], R44 ;  /* 0x0002302c01006387 */ /* 0x0109e80000100a00 */
[----:B------:R5:W-:Y:S04]  /*0640*/  @P6 STL.64 [R1+0x238], R46 ;  /* 0x0002382e01006387 */ /* 0x000be80000100a00 */
[----:B------:R0:W3:Y:S04]  /*0650*/  LDL.64 R52, [R1+0x170] ;  /* 0x0001700001347983 */ /* 0x0000e80000100a00 */
[----:B------:R0:W3:Y:S04]  /*0660*/  LDL.64 R54, [R1+0x178] ;  /* 0x0001780001367983 */ /* 0x0000e80000100a00 */
[----:B------:R0:W3:Y:S04]  /*0670*/  LDL.64 R48, [R1+0x160] ;  /* 0x0001600001307983 */ /* 0x0000e80000100a00 */
[----:B------:R0:W3:Y:S04]  /*0680*/  LDL.64 R50, [R1+0x168] ;  /* 0x0001680001327983 */ /* 0x0000e80000100a00 */
[----:B----4-:R4:W4:Y:S04]  /*0690*/  LDL.64 R44, [R1+0x150] ;  /* 0x00015000012c7983 */ /* 0x0109280000100a00 */
[----:B-----5:R0:W4:Y:S04]  /*06a0*/  LDL.64 R46, [R1+0x158] ;  /* 0x00015800012e7983 */ /* 0x0201280000100a00 */
[----:B------:R5:W-:Y:S04]  /*06b0*/  @P6 STL.64 [R1+0x220], R40 ;  /* 0x0002202801006387 */ /* 0x000be80000100a00 */
[----:B------:R1:W-:Y:S04]  /*06c0*/  @P6 STL.64 [R1+0x228], R42 ;  /* 0x0002282a01006387 */ /* 0x0003e80000100a00 */
[----:B-----5:R0:W5:Y:S04]  /*06d0*/  LDL.64 R40, [R1+0x140] ;  /* 0x0001400001287983 */ /* 0x0201680000100a00 */
[----:B-1----:R1:W5:Y:S04]  /*06e0*/  LDL.64 R42, [R1+0x148] ;  /* 0x00014800012a7983 */ /* 0x0023680000100a00 */
[----:B--2---:R-:W2:Y:S04]  /*06f0*/  @P5 LDG.E.128 R96, desc[UR8][R16.64] ;  /* 0x0000000810605981 */ /* 0x004ea8000c1e1d00 */
[----:B------:R-:W4:Y:S01]  /*0700*/  @P5 LDG.E.128 R100, desc[UR8][R14.64] ;  /* 0x000000080e645981 */ /* 0x000f22000c1e1d00 */
[----:B------:R-:W-:-:S05]  /*0710*/  @P5 IADD3 R39, PT, PT, R39, 0x20, RZ ;  /* 0x0000002027275810 */ /* 0x000fca0007ffe0ff */
[----:B------:R-:W-:Y:S01]  /*0720*/  @P1 IMAD.WIDE.U32 R18, R39, 0x10, R18 ;  /* 0x0000001027121825 */ /* 0x000fe200078e0012 */
[----:B------:R-:W-:Y:S01]  /*0730*/  ISETP.GE.U32.AND P2, PT, R161, 0x100, PT ;  /* 0x00000100a100780c */ /* 0x000fe20003f46070 */
[----:B---3--:R-:W3:Y:S02]  /*0740*/  @P0 LDG.E.128 R92, desc[UR8][R2.64] ;  /* 0x00000008025c0981 */ /* 0x008ee4000c1e1d00 */
        /* <DEDUP_REMOVED lines=19> */
[C---:B0-----:R-:W-:Y:S01]  /*0880*/  @P6 IMAD.WIDE.U32 R34, R39.reuse, 0x10, R34 ;  /* 0x0000001027226825 */ /* 0x041fe200078e0022 */
        /* <DEDUP_REMOVED lines=13> */
[----:B------:R-:W2:Y:S04]  /*0960*/  @P5 LDG.E.128 R44, desc[UR8][R6.64] ;  /* 0x00000008062c5981 */ /* 0x000ea8000c1e1d00 */
[----:B-----5:R-:W4:Y:S04]  /*0970*/  @P5 LDG.E.128 R40, desc[UR8][R8.64] ;  /* 0x0000000808285981 */ /* 0x020f28000c1e1d00 */
[----:B------:R1:W-:Y:S04]  /*0980*/  STL [R1+0x130], RZ ;  /* 0x000130ff01007387 */ /* 0x0003e80000100800 */
[----:B------:R1:W-:Y:S04]  /*0990*/  STL [R1+0x134], RZ ;  /* 0x000134ff01007387 */ /* 0x0003e80000100800 */
[----:B------:R1:W-:Y:S04]  /*09a0*/  STL [R1+0x138], RZ ;  /* 0x000138ff01007387 */ /* 0x0003e80000100800 */
[----:B------:R1:W-:Y:S04]  /*09b0*/  STL [R1+0x13c], RZ ;  /* 0x00013cff01007387 */ /* 0x0003e80000100800 */
[----:B---3--:R1:W-:Y:S04]  /*09c0*/  @P0 STL.64 [R1+0x270], R92 ;  /* 0x0002705c01000387 */ /* 0x0083e80000100a00 */
        /* <DEDUP_REMOVED lines=67> */
[----:B--2---:R1:W-:Y:S04]  /*0e00*/  @P5 STL.64 [R1+0x150], R44 ;  /* 0x0001502c01005387 */ /* 0x0043e80000100a00 */
[----:B------:R1:W-:Y:S04]  /*0e10*/  @P5 STL.64 [R1+0x158], R46 ;  /* 0x0001582e01005387 */ /* 0x0003e80000100a00 */
[----:B------:R1:W-:Y:S04]  /*0e20*/  STL [R1+0x118], RZ ;  /* 0x000118ff01007387 */ /* 0x0003e80000100800 */
[----:B----4-:R1:W-:Y:S04]  /*0e30*/  @P5 STL.64 [R1+0x140], R40 ;  /* 0x0001402801005387 */ /* 0x0103e80000100a00 */
        /* <DEDUP_REMOVED lines=78> */
[----:B-1----:R-:W-:Y:S06]  /*1320*/  @P1 BRA `(.L_x_6537) ;  /* 0x000000ec00f01947 */ /* 0x002fec0003800000 */
        /* <DEDUP_REMOVED lines=123> */
.L_x_6659:
[----:B------:R-:W1:Y:S02]  /*1ae0*/  LDC.64 R100, c[0x0][0x3c0] ;  /* 0x0000f000ff647b82 */ /* 0x000e640000000a00 */
[----:B-1----:R-:W-:-:S05]  /*1af0*/  IMAD.WIDE R100, R252, 0x4, R100 ;  /* 0x00000004fc647825 */ /* 0x002fca00078e0264 */
[----:B------:R1:W2:Y:S01]  /*1b00*/  LDG.E R51, desc[UR8][R100.64] ;  /* 0x0000000864337981 */ /* 0x0002a2000c1e1900 */
[C---:B------:R-:W-:Y:S01]  /*1b10*/  ISETP.GE.U32.AND P6, PT, R161.reuse, 0x60, PT ;  /* 0x00000060a100780c */ /* 0x040fe20003fc6070 */
[----:B------:R-:W3:Y:S01]  /*1b20*/  S2R R102, SR_TID.X ;  /* 0x0000000000667919 */ /* 0x000ee20000002100 */
[----:B-1----:R-:W1:Y:S01]  /*1b30*/  LDC.64 R100, c[0x0][0x3c8] ;  /* 0x0000f200ff647b82 */ /* 0x002e620000000a00 */
[----:B------:R-:W-:Y:S02]  /*1b40*/  ISETP.GE.U32.AND P5, PT, R161, 0x80, PT ;  /* 0x00000080a100780c */ /* 0x000fe40003fa6070 */
[----:B------:R-:W-:Y:S02]  /*1b50*/  LOP3.LUT R20, R20, 0xfffffffe, RZ, 0xc0, !PT ;  /* 0xfffffffe14147812 */ /* 0x000fe400078ec0ff */
[----:B------:R-:W-:-:S06]  /*1b60*/  MOV R13, UR15 ;  /* 0x0000000f000d7c02 */ /* 0x000fcc0008000f00 */
[----:B------:R-:W-:Y:S02]  /*1b70*/  @P6 LOP3.LUT R20, R20, 0x1, RZ, 0xfc, !PT ;  /* 0x0000000114146812 */ /* 0x000fe400078efcff */
[C---:B------:R-:W-:Y:S02]  /*1b80*/  ISETP.GE.U32.AND P3, PT, R161.reuse, 0xa0, PT ;  /* 0x000000a0a100780c */ /* 0x040fe40003f66070 */
[----:B------:R-:W-:Y:S01]  /*1b90*/  LOP3.LUT R20, R20, 0xfffffffd, RZ, 0xc0, !PT ;  /* 0xfffffffd14147812 */ /* 0x000fe200078ec0ff */
[----:B------:R4:W-:Y:S03]  /*1ba0*/  STL [R1+0x280], R13 ;  /* 0x0002800d01007387 */ /* 0x0009e60000100800 */
[----:B------:R-:W-:Y:S02]  /*1bb0*/  @P5 LOP3.LUT R20, R20, 0x2, RZ, 0xfc, !PT ;  /* 0x0000000214145812 */ /* 0x000fe400078efcff */
[----:B------:R-:W-:Y:S01]  /*1bc0*/  ISETP.GE.U32.AND P2, PT, R161, 0xc0, PT ;  /* 0x000000c0a100780c */ /* 0x000fe20003f46070 */
[----:B----4-:R-:W-:-:S02]  /*1bd0*/  IMAD R13, R252, R13, RZ ;  /* 0x0000000dfc0d7224 */ /* 0x010fc400078e02ff */
[----:B-1----:R-:W-:Y:S01]  /*1be0*/  IMAD.WIDE R100, R252, 0x4, R100 ;  /* 0x00000004fc647825 */ /* 0x002fe200078e0264 */
[----:B------:R-:W-:-:S04]  /*1bf0*/  LOP3.LUT R20, R20, 0xfffffffb, RZ, 0xc0, !PT ;  /* 0xfffffffb14147812 */ /* 0x000fc800078ec0ff */
[----:B-----5:R1:W5:Y:S01]  /*1c00*/  LDG.E R117, desc[UR8][R100.64] ;  /* 0x0000000864757981 */ /* 0x020362000c1e1900 */
[----:B---3--:R-:W-:Y:S01]  /*1c10*/  LOP3.LUT R102, R102, 0x1f, RZ, 0xc0, !PT ;  /* 0x0000001f66667812 */ /* 0x008fe200078ec0ff */
[----:B------:R-:W-:Y:S01]  /*1c20*/  BSSY.RECONVERGENT B1, `(.L_x_6538) ;  /* 0x0000068000017945 */ /* 0x000fe20003800200 */
[----:B------:R-:W-:Y:S01]  /*1c30*/  @P3 LOP3.LUT R20, R20, 0x4, RZ, 0xfc, !PT ;  /* 0x0000000414143812 */ /* 0x000fe200078efcff */
[----:B------:R-:W-:Y:S01]  /*1c40*/  HFMA2 R163, -RZ, RZ, 0, 0 ;  /* 0x00000000ffa37431 */ /* 0x000fe200000001ff */
[----:B------:R-:W-:Y:S02]  /*1c50*/  ISETP.GE.U32.AND P4, PT, R161, 0x40, PT ;  /* 0x00000040a100780c */ /* 0x000fe40003f86070 */
[----:B------:R-:W-:Y:S02]  /*1c60*/  LOP3.LUT R20, R20, 0xfffffff7, RZ, 0xc0, !PT ;  /* 0xfffffff714147812 */ /* 0x000fe400078ec0ff */
[----:B------:R-:W-:Y:S02]  /*1c70*/  MOV R168, RZ ;  /* 0x000000ff00a87202 */ /* 0x000fe40000000f00 */
[----:B-1----:R-:W-:-:S02]  /*1c80*/  SHF.R.S32.HI R100, RZ, 0x1f, R13 ;  /* 0x0000001fff647819 */ /* 0x002fc4000001140d */
[----:B------:R-:W-:Y:S02]  /*1c90*/  @P2 LOP3.LUT R20, R20, 0x8, RZ, 0xfc, !PT ;  /* 0x0000000814142812 */ /* 0x000fe400078efcff */
        /* <DEDUP_REMOVED lines=8> */
[----:B------:R-:W-:-:S05]  /*1d20*/  ISETP.NE.U32.AND P1, PT, RZ, UR24, PT ;  /* 0x00000018ff007c0c */ /* 0x000fca000bf25070 */
[----:B------:R-:W3:Y:S08]  /*1d30*/  LDC.64 R102, c[0x0][0x430] ;  /* 0x00010c00ff667b82 */ /* 0x000ef00000000a00 */
[----:B------:R-:W4:Y:S01]  /*1d40*/  LDC.64 R104, c[0x0][0x428] ;  /* 0x00010a00ff687b82 */ /* 0x000f220000000a00 */
[----:B-1----:R-:W-:Y:S01]  /*1d50*/  IMAD.WIDE.U32 R100, R13, 0x10, R100 ;  /* 0x000000100d647825 */ /* 0x002fe200078e0064 */
[----:B------:R-:W-:-:S06]  /*1d60*/  ISETP.NE.AND.EX P0, PT, RZ, UR11, PT, P0 ;  /* 0x0000000bff007c0c */ /* 0x000fcc000bf05300 */
[----:B------:R-:W1:Y:S01]  /*1d70*/  LDC.64 R170, c[0x0][0x3b0] ;  /* 0x0000ec00ffaa7b82 */ /* 0x000e620000000a00 */
[----:B------:R0:W-:Y:S04]  /*1d80*/  STL [R1+0x288], R3 ;  /* 0x0002880301007387 */ /* 0x0001e80000100800 */
[----:B------:R-:W2:Y:S01]  /*1d90*/  LDG.E.128 R164, desc[UR8][R100.64] ;  /* 0x0000000864a47981 */ /* 0x000ea2000c1e1d00 */
[----:B------:R-:W-:Y:S01]  /*1da0*/  ISETP.NE.AND.EX P1, PT, RZ, UR25, PT, P1 ;  /* 0x00000019ff007c0c */ /* 0x000fe2000bf25310 */
[C---:B---3--:R-:W-:Y:S02]  /*1db0*/  IMAD.WIDE.U32 R102, R13.reuse, 0x10, R102 ;  /* 0x000000100d667825 */ /* 0x048fe400078e0066 */
[----:B0-----:R-:W3:Y:S01]  /*1dc0*/  LDL.LU R3, [R1+0x90] ;  /* 0x0000900001037983 */ /* 0x001ee20000300800 */
[----:B------:R-:W0:Y:S01]  /*1dd0*/  @P0 LDC.64 R168, c[0x0][0x3b8] ;  /* 0x0000ee00ffa80b82 */ /* 0x000e220000000a00 */
[----:B----4-:R-:W-:-:S02]  /*1de0*/  IMAD.WIDE.U32 R104, R13, 0x10, R104 ;  /* 0x000000100d687825 */ /* 0x010fc400078e0068 */
[----:B------:R-:W4:Y:S04]  /*1df0*/  LDG.E.128 R100, desc[UR8][R102.64] ;  /* 0x0000000866647981 */ /* 0x000f28000c1e1d00 */
[----:B------:R1:W-:Y:S04]  /*1e00*/  STL [R1+0x284], R2 ;  /* 0x0002840201007387 */ /* 0x0003e80000100800 */
[----:B------:R-:W3:Y:S04]  /*1e10*/  LDG.E.128 R104, desc[UR8][R104.64] ;  /* 0x0000000868687981 */ /* 0x000ee8000c1e1d00 */
[----:B-1----:R-:W3:Y:S04]  /*1e20*/  LDL.LU R2, [R1+0x130] ;  /* 0x0001300001027983 */ /* 0x002ee80000300800 */
[----:B------:R-:W3:Y:S01]  /*1e30*/  LDL R39, [R1+0x270] ;  /* 0x0002700001277983 */ /* 0x000ee20000100800 */
[----:B0-----:R-:W-:-:S03]  /*1e40*/  @P0 IMAD.WIDE.U32 R168, R13, 0x4, R168 ;  /* 0x000000040da80825 */ /* 0x001fc600078e00a8 */
[----:B------:R-:W3:Y:S04]  /*1e50*/  LDL R51, [R1+0x264] ;  /* 0x0002640001337983 */ /* 0x000ee80000100800 */
[----:B------:R0:W5:Y:S04]  /*1e60*/  @P0 LDG.E R12, desc[UR8][R168.64] ;  /* 0x00000008a80c0981 */ /* 0x000168000c1e1900 */
[----:B------:R-:W3:Y:S04]  /*1e70*/  LDL.LU R151, [R1+0x134] ;  /* 0x0001340001977983 */ /* 0x000ee80000300800 */
[----:B------:R-:W3:Y:S01]  /*1e80*/  LDL R116, [R1+0x274] ;  /* 0x0002740001747983 */ /* 0x000ee20000100800 */
[----:B0-----:R-:W0:Y:S03]  /*1e90*/  @P1 LDC.64 R168, c[0x0][0x438] ;  /* 0x00010e00ffa81b82 */ /* 0x001e260000000a00 */
[----:B------:R-:W3:Y:S04]  /*1ea0*/  LDL.LU R128, [R1+0x138] ;  /* 0x0001380001807983 */ /* 0x000ee80000300800 */
[----:B------:R-:W3:Y:S04]  /*1eb0*/  LDL R138, [R1+0x278] ;  /* 0x00027800018a7983 */ /* 0x000ee80000100800 */
[----:B------:R-:W3:Y:S04]  /*1ec0*/  LDL.LU R163, [R1+0x13c] ;  /* 0x00013c0001a37983 */ /* 0x000ee80000300800 */
[----:B------:R-:W3:Y:S01]  /*1ed0*/  LDL R140, [R1+0x27c] ;  /* 0x00027c00018c7983 */ /* 0x000ee20000100800 */
[----:B0-----:R-:W-:-:S05]  /*1ee0*/  @P1 IMAD.WIDE.U32 R168, R13, 0x10, R168 ;  /* 0x000000100da81825 */ /* 0x001fca00078e00a8 */
[----:B------:R0:W5:Y:S02]  /*1ef0*/  @P1 LDG.E.128 R56, desc[UR8][R168.64] ;  /* 0x00000008a8381981 */ /* 0x000164000c1e1d00 */
[----:B0-----:R-:W-:Y:S02]  /*1f00*/  IMAD.WIDE.U32 R168, R13, 0x4, R170 ;  /* 0x000000040da87825 */ /* 0x001fe400078e00aa */
[----:B------:R-:W3:Y:S04]  /*1f10*/  LDL R170, [R1+0x26c] ;  /* 0x00026c0001aa7983 */ /* 0x000ee80000100800 */
[----:B------:R-:W3:Y:S04]  /*1f20*/  LDL.LU R171, [R1+0x9c] ;  /* 0x00009c0001ab7983 */ /* 0x000ee80000300800 */
[----:B------:R0:W5:Y:S04]  /*1f30*/  LDG.E R11, desc[UR8][R168.64] ;  /* 0x00000008a80b7981 */ /* 0x000168000c1e1900 */
[----:B------:R-:W3:Y:S04]  /*1f40*/  LDL R168, [R1+0x268] ;  /* 0x0002680001a87983 */ /* 0x000ee80000100800 */
[----:B------:R-:W0:Y:S01]  /*1f50*/  LDL.LU R169, [R1+0x98] ;  /* 0x0000980001a97983 */ /* 0x000e220000300800 */
[----:B--2---:R-:W-:-:S03]  /*1f60*/  FADD.FTZ R0, -R162, R164 ;  /* 0x000000a4a2007221 */ /* 0x004fc60000010100 */
[----:B------:R-:W2:Y:S01]  /*1f70*/  LDL.LU R164, [R1+0x94] ;  /* 0x0000940001a47983 */ /* 0x000ea20000300800 */
[----:B----4-:R-:W-:Y:S01]  /*1f80*/  FMUL.FTZ R33, R33, R100 ;  /* 0x0000006421217220 */ /* 0x010fe20000410000 */
[----:B-----5:R-:W-:Y:S01]  /*1f90*/  FMUL.FTZ R0, R117, R0 ;  /* 0x0000000075007220 */ /* 0x020fe20000410000 */
[----:B---3--:R-:W-:Y:S02]  /*1fa0*/  FADD.FTZ R3, R3, R104 ;  /* 0x0000006803037221 */ /* 0x008fe40000010000 */
[----:B------:R-:W-:Y:S01]  /*1fb0*/  FFMA.FTZ R33, R39, R104, R33 ;  /* 0x0000006827217223 */ /* 0x000fe20000010021 */
[----:B------:R-:W-:Y:S01]  /*1fc0*/  FADD.FTZ R39, -R162, R165 ;  /* 0x000000a5a2277221 */ /* 0x000fe20000010100 */
[----:B------:R-:W-:-:S03]  /*1fd0*/  FFMA.FTZ R2, R104, R0, R2 ;  /* 0x0000000068027223 */ /* 0x000fc60000010002 */
[----:B------:R-:W-:Y:S01]  /*1fe0*/  FMUL.FTZ R39, R117, R39 ;  /* 0x0000002775277220 */ /* 0x000fe20000410000 */
[----:B------:R1:W-:Y:S01]  /*1ff0*/  STL [R1+0x90], R3 ;  /* 0x0000900301007387 */ /* 0x0003e20000100800 */
[----:B------:R-:W-:Y:S02]  /*2000*/  FMUL.FTZ R51, R51, R101 ;  /* 0x0000006533337220 */ /* 0x000fe40000410000 */
[----:B------:R-:W-:Y:S01]  /*2010*/  FFMA.FTZ R151, R105, R39, R151 ;  /* 0x0000002769977223 */ /* 0x000fe20000010097 */
[----:B-1----:R1:W5:Y:S04]  /*2020*/  LDL.LU R3, [R1+0x288] ;  /* 0x0002880001037983 */ /* 0x0023680000300800 */
[----:B------:R3:W-:Y:S04]  /*2030*/  STL [R1+0x130], R2 ;  /* 0x0001300201007387 */ /* 0x0007e80000100800 */
[----:B---3--:R1:W5:Y:S04]  /*2040*/  LDL.LU R2, [R1+0x284] ;  /* 0x0002840001027983 */ /* 0x0083680000300800 */
[----:B------:R3:W-:Y:S02]  /*2050*/  STL [R1+0x134], R151 ;  /* 0x0001349701007387 */ /* 0x0007e40000100800 */
[----:B---3--:R-:W-:Y:S01]  /*2060*/  FFMA.FTZ R151, R116, R105, R51 ;  /* 0x0000006974977223 */ /* 0x008fe20000010033 */
[----:B------:R-:W-:-:S04]  /*2070*/  FADD.FTZ R51, -R162, R166 ;  /* 0x000000a6a2337221 */ /* 0x000fc80000010100 */
[----:B------:R-:W-:-:S04]  /*2080*/  FMUL.FTZ R116, R117, R51 ;  /* 0x0000003375747220 */ /* 0x000fc80000410000 */
[----:B------:R-:W-:Y:S01]  /*2090*/  FFMA.FTZ R128, R106, R116, R128 ;  /* 0x000000746a807223 */ /* 0x000fe20000010080 */
[----:B------:R-:W-:Y:S01]  /*20a0*/  FADD.FTZ R208, R208, R100 ;  /* 0x00000064d0d07221 */ /* 0x000fe20000010000 */
[----:B------:R-:W-:Y:S01]  /*20b0*/  FFMA.FTZ R248, R100, R0, R248 ;  /* 0x0000000064f87223 */ /* 0x000fe200000100f8 */
[----:B------:R-:W-:Y:S01]  /*20c0*/  FADD.FTZ R100, RZ, R33 ;  /* 0x00000021ff647221 */ /* 0x000fe20000010000 */
[----:B------:R-:W-:-:S03]  /*20d0*/  FMUL.FTZ R51, R168, R102 ;  /* 0x00000066a8337220 */ /* 0x000fc60000410000 */
[----:B------:R-:W-:Y:S01]  /*20e0*/  FADD.FTZ R100, R100, R151 ;  /* 0x0000009764647221 */ /* 0x000fe20000010000 */
[----:B------:R-:W-:Y:S01]  /*20f0*/  FADD.FTZ R171, R171, R107 ;  /* 0x0000006babab7221 */ /* 0x000fe20000010000 */
[----:B0-----:R-:W-:Y:S01]  /*2100*/  FADD.FTZ R169, R169, R106 ;  /* 0x0000006aa9a97221 */ /* 0x001fe20000010000 */
[----:B------:R-:W-:Y:S01]  /*2110*/  FADD.FTZ R209, R209, R101 ;  /* 0x00000065d1d17221 */ /* 0x000fe20000010000 */
[----:B------:R-:W-:Y:S01]  /*2120*/  FFMA.FTZ R249, R101, R39, R249 ;  /* 0x0000002765f97223 */ /* 0x000fe200000100f9 */
[----:B------:R-:W-:Y:S01]  /*2130*/  FADD.FTZ R210, R210, R102 ;  /* 0x00000066d2d27221 */ /* 0x000fe20000010000 */
[----:B------:R-:W-:Y:S01]  /*2140*/  FFMA.FTZ R250, R102, R116, R250 ;  /* 0x0000007466fa7223 */ /* 0x000fe200000100fa */
[----:B------:R-:W-:Y:S01]  /*2150*/  FADD.FTZ R211, R211, R103 ;  /* 0x00000067d3d37221 */ /* 0x000fe20000010000 */
[----:B--2---:R-:W-:-:S05]  /*2160*/  FADD.FTZ R164, R164, R105 ;  /* 0x00000069a4a47221 */ /* 0x004fca0000010000 */
[----:B------:R-:W-:Y:S04]  /*2170*/  STL [R1+0x94], R164 ;  /* 0x000094a401007387 */ /* 0x000fe80000100800 */
[----:B------:R0:W-:Y:S02]  /*2180*/  STL [R1+0x138], R128 ;  /* 0x0001388001007387 */ /* 0x0001e40000100800 */
[----:B0-----:R-:W-:Y:S01]  /*2190*/  FFMA.FTZ R128, R138, R106, R51 ;  /* 0x0000006a8a807223 */ /* 0x001fe20000010033 */
[----:B------:R-:W-:-:S04]  /*21a0*/  FADD.FTZ R51, -R162, R167 ;  /* 0x000000a7a2337221 */ /* 0x000fc80000010100 */
[----:B------:R-:W-:Y:S01]  /*21b0*/  FMUL.FTZ R138, R117, R51 ;  /* 0x00000033758a7220 */ /* 0x000fe20000410000 */
[----:B------:R-:W-:-:S04]  /*21c0*/  FMUL.FTZ R51, R170, R103 ;  /* 0x00000067aa337220 */ /* 0x000fc80000410000 */
[----:B------:R-:W-:Y:S01]  /*21d0*/  FFMA.FTZ R140, R140, R107, R51 ;  /* 0x0000006b8c8c7223 */ /* 0x000fe20000010033 */
[----:B------:R-:W-:Y:S01]  /*21e0*/  FFMA.FTZ R51, R0, R33, RZ ;  /* 0x0000002100337223 */ /* 0x000fe200000100ff */
[----:B------:R-:W-:-:S03]  /*21f0*/  FFMA.FTZ R163, R107, R138, R163 ;  /* 0x0000008a6ba37223 */ /* 0x000fc600000100a3 */
[----:B------:R-:W-:Y:S01]  /*2200*/  FFMA.FTZ R51, R39, R151, R51 ;  /* 0x0000009727337223 */ /* 0x000fe20000010033 */
[----:B------:R-:W-:Y:S01]  /*2210*/  FADD.FTZ R100, R100, R128 ;  /* 0x0000008064647221 */ /* 0x000fe20000010000 */
[----:B------:R0:W-:Y:S02]  /*2220*/  STL [R1+0x98], R169 ;  /* 0x000098a901007387 */ /* 0x0001e40000100800 */
[----:B------:R-:W-:Y:S02]  /*2230*/  FFMA.FTZ R51, R116, R128, R51 ;  /* 0x0000008074337223 */ /* 0x000fe40000010033 */
[----:B------:R-:W-:Y:S01]  /*2240*/  STL [R1+0x9c], R171 ;  /* 0x00009cab01007387 */ /* 0x000fe20000100800 */
[----:B------:R-:W-:Y:S01]  /*2250*/  FFMA.FTZ R251, R103, R138, R251 ;  /* 0x0000008a67fb7223 */ /* 0x000fe200000100fb */
[----:B------:R-:W-:Y:S02]  /*2260*/  FFMA.FTZ R168, R138, R140, R51 ;  /* 0x0000008c8aa87223 */ /* 0x000fe40000010033 */
[----:B------:R2:W-:Y:S01]  /*2270*/  STL [R1+0x13c], R163 ;  /* 0x00013ca301007387 */ /* 0x0005e20000100800 */
[----:B0-----:R-:W-:Y:S01]  /*2280*/  IADD3 R169, PT, PT, R13, 0x20, RZ ;  /* 0x000000200da97810 */ /* 0x001fe20007ffe0ff */
[----:B-12---:R-:W-:-:S07]  /*2290*/  FADD.FTZ R163, R100, R140 ;  /* 0x0000008c64a37221 */ /* 0x006fce0000010000 */
.L_x_6539:
[----:B------:R-:W-:Y:S05]  /*22a0*/  BSYNC.RECONVERGENT B1 ;  /* 0x0000000000017941 */ /* 0x000fea0003800200 */
.L_x_6538:
[----:B------:R-:W-:Y:S04]  /*22b0*/  BSSY.RECONVERGENT B1, `(.L_x_6540) ;  /* 0x000005d000017945 */ /* 0x000fe80003800200 */
[----:B------:R-:W-:Y:S05]  /*22c0*/  @!P4 BRA `(.L_x_6541) ;  /* 0x00000004006cc947 */ /* 0x000fea0003800000 */
[----:B------:R-:W1:Y:S01]  /*22d0*/  LDC.64 R8, c[0x0][0x3a8] ;  /* 0x0000ea00ff087b82 */ /* 0x000e620000000a00 */
[----:B------:R-:W2:Y:S04]  /*22e0*/  LDL R38, [R1+0x240] ;  /* 0x0002400001267983 */ /* 0x000ea80000100800 */
[----:B-----5:R3:W-:Y:S03]  /*22f0*/  STL [R1+0x288], R2 ;  /* 0x0002880201007387 */ /* 0x0207e60000100800 */
[----:B------:R-:W4:Y:S01]  /*2300*/  LDC.64 R104, c[0x0][0x428] ;  /* 0x00010a00ff687b82 */ /* 0x000f220000000a00 */
[----:B---3--:R-:W3:Y:S07]  /*2310*/  LDL.LU R2, [R1+0x80] ;  /* 0x0000800001027983 */ /* 0x008eee0000300800 */
[----:B------:R-:W0:Y:S01]  /*2320*/  LDC.64 R100, c[0x0][0x430] ;  /* 0x00010c00ff647b82 */ /* 0x000e220000000a00 */
[----:B------:R4:W-:Y:S01]  /*2330*/  STL [R1+0x284], R0 ;  /* 0x0002840001007387 */ /* 0x0009e20000100800 */
[----:B-1----:R-:W-:-:S05]  /*2340*/  IMAD.WIDE.U32 R8, R169, 0x10, R8 ;  /* 0x00000010a9087825 */ /* 0x002fca00078e0008 */
[----:B------:R1:W2:Y:S01]  /*2350*/  LDG.E.128 R164, desc[UR8][R8.64] ;  /* 0x0000000808a47981 */ /* 0x0002a2000c1e1d00 */
[----:B----4-:R-:W-:-:S03]  /*2360*/  IMAD.WIDE.U32 R104, R169, 0x10, R104 ;  /* 0x00000010a9687825 */ /* 0x010fc600078e0068 */
[----:B------:R-:W4:Y:S04]  /*2370*/  LDL.LU R0, [R1+0x120] ;  /* 0x0001200001007983 */ /* 0x000f280000300800 */
[----:B------:R-:W4:Y:S01]  /*2380*/  LDL R160, [R1+0x250] ;  /* 0x0002500001a07983 */ /* 0x000f220000100800 */
[----:B0-----:R-:W-:-:S03]  /*2390*/  IMAD.WIDE.U32 R100, R169, 0x10, R100 ;  /* 0x00000010a9647825 */ /* 0x001fc600078e0064 */
[----:B------:R-:W3:Y:S01]  /*23a0*/  LDG.E.128 R104, desc[UR8][R104.64] ;  /* 0x0000000868687981 */ /* 0x000ee2000c1e1d00 */
[----:B------:R-:W-:Y:S02]  /*23b0*/  ISETP.NE.U32.AND P0, PT, RZ, UR10, PT ;  /* 0x0000000aff007c0c */ /* 0x000fe4000bf05070 */
[----:B------:R-:W-:Y:S01]  /*23c0*/  ISETP.NE.U32.AND P1, PT, RZ, UR24, PT ;  /* 0x00000018ff007c0c */ /* 0x000fe2000bf25070 */
[----:B------:R-:W4:Y:S04]  /*23d0*/  LDL R51, [R1+0x244] ;  /* 0x0002440001337983 */ /* 0x000f280000100800 */
[----:B------:R-:W4:Y:S01]  /*23e0*/  LDG.E.128 R100, desc[UR8][R100.64] ;  /* 0x0000000864647981 */ /* 0x000f22000c1e1d00 */
[----:B------:R-:W-:Y:S02]  /*23f0*/  ISETP.NE.AND.EX P0, PT, RZ, UR11, PT, P0 ;  /* 0x0000000bff007c0c */ /* 0x000fe4000bf05300 */
[----:B------:R-:W-:Y:S01]  /*2400*/  ISETP.NE.AND.EX P1, PT, RZ, UR25, PT, P1 ;  /* 0x00000019ff007c0c */ /* 0x000fe2000bf25310 */
[----:B------:R-:W4:Y:S04]  /*2410*/  LDL.LU R150, [R1+0x124] ;  /* 0x0001240001967983 */ /* 0x000f280000300800 */
[----:B------:R-:W4:Y:S04]  /*2420*/  LDL R115, [R1+0x254] ;  /* 0x0002540001737983 */ /* 0x000f280000100800 */
[----:B------:R-:W4:Y:S02]  /*2430*/  LDL.LU R127, [R1+0x128] ;  /* 0x00012800017f7983 */ /* 0x000f240000300800 */
[----:B------:R-:W1:Y:S02]  /*2440*/  @P0 LDC.64 R170, c[0x0][0x3b8] ;  /* 0x0000ee00ffaa0b82 */ /* 0x000e640000000a00 */
[----:B------:R-:W4:Y:S04]  /*2450*/  LDL R137, [R1+0x258] ;  /* 0x0002580001897983 */ /* 0x000f280000100800 */
[----:B------:R-:W4:Y:S01]  /*2460*/  LDL R139, [R1+0x25c] ;  /* 0x00025c00018b7983 */ /* 0x000f220000100800 */
[----:B-1----:R-:W-:-:S02]  /*2470*/  @P0 IMAD.WIDE.U32 R8, R169, 0x4, R170 ;  /* 0x00000004a9080825 */ /* 0x002fc400078e00aa */
[----:B------:R-:W0:Y:S03]  /*2480*/  LDC.64 R170, c[0x0][0x3b0] ;  /* 0x0000ec00ffaa7b82 */ /* 0x000e260000000a00 */
[----:B------:R1:W5:Y:S05]  /*2490*/  @P0 LDG.E R10, desc[UR8][R8.64] ;  /* 0x00000008080a0981 */ /* 0x00036a000c1e1900 */
[----:B-1----:R-:W1:Y:S02]  /*24a0*/  @P1 LDC.64 R8, c[0x0][0x438] ;  /* 0x00010e00ff081b82 */ /* 0x002e640000000a00 */
[----:B-1----:R-:W-:-:S05]  /*24b0*/  @P1 IMAD.WIDE.U32 R8, R169, 0x10, R8 ;  /* 0x00000010a9081825 */ /* 0x002fca00078e0008 */
[----:B------:R0:W5:Y:S02]  /*24c0*/  @P1 LDG.E.128 R52, desc[UR8][R8.64] ;  /* 0x0000000808341981 */ /* 0x000164000c1e1d00 */
[----:B0-----:R-:W-:Y:S02]  /*24d0*/  IMAD.WIDE.U32 R8, R169, 0x4, R170 ;  /* 0x00000004a9087825 */ /* 0x001fe400078e00aa */
[----:B------:R-:W4:Y:S04]  /*24e0*/  LDL.LU R170, [R1+0x8c] ;  /* 0x00008c0001aa7983 */ /* 0x000f280000300800 */
[----:B------:R2:W5:Y:S04]  /*24f0*/  LDG.E R9, desc[UR8][R8.64] ;  /* 0x0000000808097981 */ /* 0x000568000c1e1900 */
[----:B------:R-:W4:Y:S01]  /*2500*/  LDL.LU R171, [R1+0x12c] ;  /* 0x00012c0001ab7983 */ /* 0x000f220000300800 */
[----:B--2---:R-:W-:-:S03]  /*2510*/  FADD.FTZ R8, -R162, R164 ;  /* 0x000000a4a2087221 */ /* 0x004fc60000010100 */
[----:B------:R-:W2:Y:S01]  /*2520*/  LDL R164, [R1+0x24c] ;  /* 0x00024c0001a47983 */ /* 0x000ea20000100800 */
[----:B------:R-:W-:Y:S01]  /*2530*/  FMUL.FTZ R8, R117, R8 ;  /* 0x0000000875087220 */ /* 0x000fe20000410000 */
[----:B---3--:R-:W-:-:S03]  /*2540*/  FADD.FTZ R2, R2, R104 ;  /* 0x0000006802027221 */ /* 0x008fc60000010000 */
[----:B----4-:R-:W-:Y:S02]  /*2550*/  FFMA.FTZ R0, R104, R8, R0 ;  /* 0x0000000868007223 */ /* 0x010fe40000010000 */
[----:B------:R0:W-:Y:S01]  /*2560*/  STL [R1+0x80], R2 ;  /* 0x0000800201007387 */ /* 0x0001e20000100800 */
[----:B------:R-:W-:Y:S01]  /*2570*/  FMUL.FTZ R38, R38, R100 ;  /* 0x0000006426267220 */ /* 0x000fe20000410000 */
[----:B------:R-:W-:Y:S01]  /*2580*/  FADD.FTZ R204, R204, R100 ;  /* 0x00000064cccc7221 */ /* 0x000fe20000010000 */
[----:B------:R-:W-:Y:S02]  /*2590*/  FFMA.FTZ R244, R100, R8, R244 ;  /* 0x0000000864f47223 */ /* 0x000fe400000100f4 */
[----:B------:R-:W-:Y:S01]  /*25a0*/  FFMA.FTZ R160, R160, R104, R38 ;  /* 0x00000068a0a07223 */ /* 0x000fe20000010026 */
[----:B0-----:R1:W5:Y:S01]  /*25b0*/  LDL.LU R2, [R1+0x288] ;  /* 0x0002880001027983 */ /* 0x0013620000300800 */
[----:B------:R-:W-:-:S03]  /*25c0*/  FADD.FTZ R38, -R162, R165 ;  /* 0x000000a5a2267221 */ /* 0x000fc60000010100 */
[----:B------:R0:W-:Y:S04]  /*25d0*/  STL [R1+0x120], R0 ;  /* 0x0001200001007387 */ /* 0x0001e80000100800 */
[----:B0-----:R1:W5:Y:S04]  /*25e0*/  LDL.LU R0, [R1+0x284] ;  /* 0x0002840001007983 */ /* 0x0013680000300800 */
[----:B------:R-:W3:Y:S04]  /*25f0*/  LDL.LU R104, [R1+0x88] ;  /* 0x0000880001687983 */ /* 0x000ee80000300800 */
[----:B------:R-:W4:Y:S04]  /*2600*/  LDL R165, [R1+0x248] ;  /* 0x0002480001a57983 */ /* 0x000f280000100800 */
[----:B------:R-:W2:Y:S01]  /*2610*/  LDL.LU R100, [R1+0x84] ;  /* 0x0000840001647983 */ /* 0x000ea20000300800 */
[----:B------:R-:W-:Y:S01]  /*2620*/  FMUL.FTZ R38, R117, R38 ;  /* 0x0000002675267220 */ /* 0x000fe20000410000 */
[----:B------:R-:W-:-:S03]  /*2630*/  FMUL.FTZ R51, R51, R101 ;  /* 0x0000006533337220 */ /* 0x000fc60000410000 */
[----:B------:R-:W-:-:S05]  /*2640*/  FFMA.FTZ R150, R105, R38, R150 ;  /* 0x0000002669967223 */ /* 0x000fca0000010096 */
[----:B------:R0:W-:Y:S02]  /*2650*/  STL [R1+0x124], R150 ;  /* 0x0001249601007387 */ /* 0x0001e40000100800 */
[----:B0-----:R-:W-:Y:S01]  /*2660*/  FFMA.FTZ R150, R115, R105, R51 ;  /* 0x0000006973967223 */ /* 0x001fe20000010033 */
[----:B------:R-:W-:-:S04]  /*2670*/  FADD.FTZ R51, -R162, R166 ;  /* 0x000000a6a2337221 */ /* 0x000fc80000010100 */
[----:B------:R-:W-:-:S04]  /*2680*/  FMUL.FTZ R115, R117, R51 ;  /* 0x0000003375737220 */ /* 0x000fc80000410000 */
[-C--:B------:R-:W-:Y:S01]  /*2690*/  FFMA.FTZ R127, R106, R115.reuse, R127 ;  /* 0x000000736a7f7223 */ /* 0x080fe2000001007f */
[----:B------:R-:W-:Y:S01]  /*26a0*/  FADD.FTZ R205, R205, R101 ;  /* 0x00000065cdcd7221 */ /* 0x000fe20000010000 */
[----:B------:R-:W-:Y:S01]  /*26b0*/  FFMA.FTZ R245, R101, R38, R245 ;  /* 0x0000002665f57223 */ /* 0x000fe200000100f5 */
[----:B------:R-:W-:Y:S01]  /*26c0*/  FADD.FTZ R206, R206, R102 ;  /* 0x00000066cece7221 */ /* 0x000fe20000010000 */
[----:B------:R-:W-:Y:S01]  /*26d0*/  FFMA.FTZ R246, R102, R115, R246 ;  /* 0x0000007366f67223 */ /* 0x000fe200000100f6 */
[----:B------:R-:W-:Y:S01]  /*26e0*/  FADD.FTZ R207, R207, R103 ;  /* 0x00000067cfcf7221 */ /* 0x000fe20000010000 */
[----:B------:R-:W-:Y:S01]  /*26f0*/  IADD3 R169, PT, PT, R169, 0x20, RZ ;  /* 0x00000020a9a97810 */ /* 0x000fe20007ffe0ff */
[----:B------:R-:W-:Y:S01]  /*2700*/  FADD.FTZ R170, R170, R107 ;  /* 0x0000006baaaa7221 */ /* 0x000fe20000010000 */
[----:B----4-:R-:W-:Y:S01]  /*2710*/  FMUL.FTZ R51, R165, R102 ;  /* 0x00000066a5337220 */ /* 0x010fe20000410000 */
[----:B--2---:R-:W-:-:S05]  /*2720*/  FADD.FTZ R100, R100, R105 ;  /* 0x0000006964647221 */ /* 0x004fca0000010000 */
[----:B------:R-:W-:Y:S04]  /*2730*/  STL [R1+0x84], R100 ;  /* 0x0000846401007387 */ /* 0x000fe80000100800 */
[----:B------:R0:W-:Y:S01]  /*2740*/  STL [R1+0x128], R127 ;  /* 0x0001287f01007387 */ /* 0x0001e20000100800 */
[----:B---3--:R-:W-:Y:S01]  /*2750*/  FADD.FTZ R104, R104, R106 ;  /* 0x0000006a68687221 */ /* 0x008fe20000010000 */
[----:B0-----:R-:W-:Y:S01]  /*2760*/  FFMA.FTZ R127, R137, R106, R51 ;  /* 0x0000006a897f7223 */ /* 0x001fe20000010033 */
[----:B------:R-:W-:-:S04]  /*2770*/  FADD.FTZ R51, -R162, R167 ;  /* 0x000000a7a2337221 */ /* 0x000fc80000010100 */
[----:B------:R-:W-:Y:S01]  /*2780*/  FMUL.FTZ R137, R117, R51 ;  /* 0x0000003375897220 */ /* 0x000fe20000410000 */
[----:B------:R1:W-:Y:S03]  /*2790*/  STL [R1+0x88], R104 ;  /* 0x0000886801007387 */ /* 0x0003e60000100800 */
[----:B------:R-:W-:Y:S01]  /*27a0*/  FFMA.FTZ R171, R107, R137, R171 ;  /* 0x000000896bab7223 */ /* 0x000fe200000100ab */
[----:B------:R1:W-:Y:S01]  /*27b0*/  STL [R1+0x8c], R170 ;  /* 0x00008caa01007387 */ /* 0x0003e20000100800 */
[----:B------:R-:W-:-:S03]  /*27c0*/  FMUL.FTZ R51, R164, R103 ;  /* 0x00000067a4337220 */ /* 0x000fc60000410000 */
[----:B------:R1:W-:Y:S01]  /*27d0*/  STL [R1+0x12c], R171 ;  /* 0x00012cab01007387 */ /* 0x0003e20000100800 */
[----:B------:R-:W-:Y:S01]  /*27e0*/  FFMA.FTZ R139, R139, R107, R51 ;  /* 0x0000006b8b8b7223 */ /* 0x000fe20000010033 */
[----:B------:R-:W-:Y:S01]  /*27f0*/  FADD.FTZ R51, R163, R160 ;  /* 0x000000a0a3337221 */ /* 0x000fe20000010000 */
[----:B------:R-:W-:-:S03]  /*2800*/  FFMA.FTZ R100, R8, R160, R168 ;  /* 0x000000a008647223 */ /* 0x000fc600000100a8 */
[----:B------:R-:W-:Y:S01]  /*2810*/  FADD.FTZ R51, R51, R150 ;  /* 0x0000009633337221 */ /* 0x000fe20000010000 */
[----:B------:R-:W-:-:S03]  /*2820*/  FFMA.FTZ R100, R38, R150, R100 ;  /* 0x0000009626647223 */ /* 0x000fc60000010064 */
[----:B------:R-:W-:Y:S01]  /*2830*/  FADD.FTZ R51, R51, R127 ;  /* 0x0000007f33337221 */ /* 0x000fe20000010000 */
[----:B------:R-:W-:Y:S01]  /*2840*/  FFMA.FTZ R100, R115, R127, R100 ;  /* 0x0000007f73647223 */ /* 0x000fe20000010064 */
[----:B------:R-:W-:Y:S02]  /*2850*/  FFMA.FTZ R247, R103, R137, R247 ;  /* 0x0000008967f77223 */ /* 0x000fe400000100f7 */
[----:B------:R-:W-:Y:S01]  /*2860*/  FADD.FTZ R163, R51, R139 ;  /* 0x0000008b33a37221 */ /* 0x000fe20000010000 */
[----:B-1----:R-:W-:-:S07]  /*2870*/  FFMA.FTZ R168, R137, R139, R100 ;  /* 0x0000008b89a87223 */ /* 0x002fce0000010064 */
.L_x_6541:
[----:B------:R-:W-:Y:S05]  /*2880*/  BSYNC.RECONVERGENT B1 ;  /* 0x0000000000017941 */ /* 0x000fea0003800200 */
.L_x_6540:
        /* <DEDUP_REMOVED lines=10> */
[----:B------:R-:W2:Y:S01]  /*2930*/  LDG.E.128 R164, desc[UR8][R100.64] ;  /* 0x0000000864a47981 */ /* 0x000ea2000c1e1d00 */
[----:B----4-:R-:W-:-:S03]  /*2940*/  IMAD.WIDE.U32 R104, R169, 0x10, R104 ;  /* 0x00000010a9687825 */ /* 0x010fc600078e0068 */
[----:B------:R-:W4:Y:S04]  /*2950*/  LDL.LU R0, [R1+0x110] ;  /* 0x0001100001007983 */ /* 0x000f280000300800 */
[----:B------:R-:W4:Y:S01]  /*2960*/  LDL R159, [R1+0x230] ;  /* 0x00023000019f7983 */ /* 0x000f220000100800 */
[----:B------:R-:W-:Y:S01]  /*2970*/  ISETP.NE.U32.AND P0, PT, RZ, UR10, PT ;  /* 0x0000000aff007c0c */ /* 0x000fe2000bf05070 */
[C---:B0-----:R-:W-:Y:S02]  /*2980*/  IMAD.WIDE.U32 R102, R169.reuse, 0x10, R102 ;  /* 0x00000010a9667825 */ /* 0x041fe400078e0066 */
[----:B------:R-:W3:Y:S01]  /*2990*/  LDG.E.128 R104, desc[UR8][R104.64] ;  /* 0x0000000868687981 */ /* 0x000ee2000c1e1d00 */
[----:B------:R-:W-:Y:S02]  /*29a0*/  ISETP.NE.AND.EX P0, PT, RZ, UR11, PT, P0 ;  /* 0x0000000bff007c0c */ /* 0x000fe4000bf05300 */
[----:B------:R-:W-:Y:S01]  /*29b0*/  ISETP.NE.U32.AND P1, PT, RZ, UR24, PT ;  /* 0x00000018ff007c0c */ /* 0x000fe2000bf25070 */
[----:B------:R-:W4:Y:S04]  /*29c0*/  LDL R51, [R1+0x224] ;  /* 0x0002240001337983 */ /* 0x000f280000100800 */
[----:B------:R-:W4:Y:S06]  /*29d0*/  LDG.E.128 R100, desc[UR8][R102.64] ;  /* 0x0000000866647981 */ /* 0x000f2c000c1e1d00 */
[----:B------:R-:W0:Y:S01]  /*29e0*/  @P0 LDC.64 R170, c[0x0][0x3b8] ;  /* 0x0000ee00ffaa0b82 */ /* 0x000e220000000a00 */
[----:B------:R-:W-:Y:S01]  /*29f0*/  ISETP.NE.AND.EX P1, PT, RZ, UR25, PT, P1 ;  /* 0x00000019ff007c0c */ /* 0x000fe2000bf25310 */
[----:B------:R-:W4:Y:S04]  /*2a00*/  LDL.LU R149, [R1+0x114] ;  /* 0x0001140001957983 */ /* 0x000f280000300800 */
[----:B------:R-:W4:Y:S04]  /*2a10*/  LDL R114, [R1+0x234] ;  /* 0x0002340001727983 */ /* 0x000f280000100800 */
[----:B------:R-:W4:Y:S04]  /*2a20*/  LDL.LU R136, [R1+0x118] ;  /* 0x0001180001887983 */ /* 0x000f280000300800 */
[----:B------:R-:W4:Y:S04]  /*2a30*/  LDL R126, [R1+0x238] ;  /* 0x00023800017e7983 */ /* 0x000f280000100800 */
[----:B------:R-:W4:Y:S01]  /*2a40*/  LDL R141, [R1+0x23c] ;  /* 0x00023c00018d7983 */ /* 0x000f220000100800 */
[----:B0-----:R-:W-:-:S05]  /*2a50*/  @P0 IMAD.WIDE.U32 R170, R169, 0x4, R170 ;  /* 0x00000004a9aa0825 */ /* 0x001fca00078e00aa */
[----:B------:R0:W5:Y:S02]  /*2a60*/  @P0 LDG.E R7, desc[UR8][R170.64] ;  /* 0x00000008aa070981 */ /* 0x000164000c1e1900 */
[----:B0-----:R-:W0:Y:S02]  /*2a70*/  @P1 LDC.64 R170, c[0x0][0x438] ;  /* 0x00010e00ffaa1b82 */ /* 0x001e240000000a00 */
[----:B0-----:R-:W-:-:S05]  /*2a80*/  @P1 IMAD.WIDE.U32 R170, R169, 0x10, R170 ;  /* 0x00000010a9aa1825 */ /* 0x001fca00078e00aa */
[----:B------:R0:W5:Y:S02]  /*2a90*/  @P1 LDG.E.128 R60, desc[UR8][R170.64] ;  /* 0x00000008aa3c1981 */ /* 0x000164000c1e1d00 */
[----:B0-----:R-:W0:Y:S02]  /*2aa0*/  LDC.64 R170, c[0x0][0x3b0] ;  /* 0x0000ec00ffaa7b82 */ /* 0x001e240000000a00 */
[----:B0-----:R-:W-:-:S05]  /*2ab0*/  IMAD.WIDE.U32 R170, R169, 0x4, R170 ;  /* 0x00000004a9aa7825 */ /* 0x001fca00078e00aa */
[----:B------:R0:W5:Y:S04]  /*2ac0*/  LDG.E R6, desc[UR8][R170.64] ;  /* 0x00000008aa067981 */ /* 0x000168000c1e1900 */
[----:B------:R-:W0:Y:S04]  /*2ad0*/  LDL.LU R170, [R1+0x7c] ;  /* 0x00007c0001aa7983 */ /* 0x000e280000300800 */
[----:B------:R-:W4:Y:S01]  /*2ae0*/  LDL.LU R171, [R1+0x11c] ;  /* 0x00011c0001ab7983 */ /* 0x000f220000300800 */
[----:B--2---:R-:W-:-:S03]  /*2af0*/  FADD.FTZ R5, -R162, R164 ;  /* 0x000000a4a2057221 */ /* 0x004fc60000010100 */
[----:B------:R-:W2:Y:S01]  /*2b00*/  LDL R164, [R1+0x22c] ;  /* 0x00022c0001a47983 */ /* 0x000ea20000100800 */
[----:B------:R-:W-:Y:S01]  /*2b10*/  FMUL.FTZ R5, R117, R5 ;  /* 0x0000000575057220 */ /* 0x000fe20000410000 */
[----:B---3--:R-:W-:-:S03]  /*2b20*/  FADD.FTZ R2, R2, R104 ;  /* 0x0000006802027221 */ /* 0x008fc60000010000 */
[-C--:B----4-:R-:W-:Y:S02]  /*2b30*/  FFMA.FTZ R0, R104, R5.reuse, R0 ;  /* 0x0000000568007223 */ /* 0x090fe40000010000 */
        /* <DEDUP_REMOVED lines=8> */
[----:B---3--:R1:W5:Y:S04]  /*2bc0*/  LDL.LU R0, [R1+0x284] ;  /* 0x0002840001007983 */ /* 0x0083680000300800 */
[----:B------:R-:W3:Y:S04]  /*2bd0*/  LDL.LU R104, [R1+0x78] ;  /* 0x0000780001687983 */ /* 0x000ee80000300800 */
[----:B------:R-:W4:Y:S04]  /*2be0*/  LDL R165, [R1+0x228] ;  /* 0x0002280001a57983 */ /* 0x000f280000100800 */
[----:B------:R-:W2:Y:S01]  /*2bf0*/  LDL.LU R100, [R1+0x74] ;  /* 0x0000740001647983 */ /* 0x000ea20000300800 */
[----:B------:R-:W-:Y:S01]  /*2c00*/  FMUL.FTZ R37, R117, R37 ;  /* 0x0000002575257220 */ /* 0x000fe20000410000 */
[----:B------:R-:W-:-:S03]  /*2c10*/  FMUL.FTZ R51, R51, R101 ;  /* 0x0000006533337220 */ /* 0x000fc60000410000 */
[----:B------:R-:W-:-:S05]  /*2c20*/  FFMA.FTZ R149, R105, R37, R149 ;  /* 0x0000002569957223 */ /* 0x000fca0000010095 */
[----:B------:R1:W-:Y:S02]  /*2c30*/  STL [R1+0x114], R149 ;  /* 0x0001149501007387 */ /* 0x0003e40000100800 */
[----:B-1----:R-:W-:Y:S01]  /*2c40*/  FFMA.FTZ R149, R114, R105, R51 ;  /* 0x0000006972957223 */ /* 0x002fe20000010033 */
        /* <DEDUP_REMOVED lines=9> */
[----:B0-----:R-:W-:Y:S01]  /*2ce0*/  FADD.FTZ R170, R170, R107 ;  /* 0x0000006baaaa7221 */ /* 0x001fe20000010000 */
[----:B---3--:R-:W-:Y:S01]  /*2cf0*/  FADD.FTZ R104, R104, R106 ;  /* 0x0000006a68687221 */ /* 0x008fe20000010000 */
[----:B----4-:R-:W-:Y:S01]  /*2d00*/  FMUL.FTZ R51, R165, R102 ;  /* 0x00000066a5337220 */ /* 0x010fe20000410000 */
[----:B--2---:R-:W-:-:S03]  /*2d10*/  FADD.FTZ R100, R100, R105 ;  /* 0x0000006964647221 */ /* 0x004fc60000010000 */
[----:B------:R-:W-:Y:S01]  /*2d20*/  FFMA.FTZ R126, R126, R106, R51 ;  /* 0x0000006a7e7e7223 */ /* 0x000fe20000010033 */
[----:B------:R-:W-:Y:S01]  /*2d30*/  FADD.FTZ R51, -R162, R167 ;  /* 0x000000a7a2337221 */ /* 0x000fe20000010100 */
[----:B------:R-:W-:Y:S04]  /*2d40*/  STL [R1+0x74], R100 ;  /* 0x0000746401007387 */ /* 0x000fe80000100800 */
[----:B------:R-:W-:Y:S04]  /*2d50*/  STL [R1+0x78], R104 ;  /* 0x0000786801007387 */ /* 0x000fe80000100800 */
[----:B------:R0:W-:Y:S02]  /*2d60*/  STL [R1+0x118], R136 ;  /* 0x0001188801007387 */ /* 0x0001e40000100800 */
[----:B0-----:R-:W-:-:S04]  /*2d70*/  FMUL.FTZ R136, R117, R51 ;  /* 0x0000003375887220 */ /* 0x001fc80000410000 */
        /* <DEDUP_REMOVED lines=14> */
.L_x_6543:
[----:B------:R-:W-:Y:S05]  /*2e60*/  BSYNC.RECONVERGENT B1 ;  /* 0x0000000000017941 */ /* 0x000fea0003800200 */
.L_x_6542:
[----:B------:R-:W-:Y:S04]  /*2e70*/  BSSY.RECONVERGENT B1, `(.L_x_6544) ;  /* 0x000005d000017945 */ /* 0x000fe80003800200 */
[----:B------:R-:W-:Y:S05]  /*2e80*/  @!P5 BRA `(.L_x_6545) ;  /* 0x00000004006cd947 */ /* 0x000fea0003800000 */
[----:B-----5:R-:W1:Y:S01]  /*2e90*/  LDC.64 R2, c[0x0][0x3a8] ;  /* 0x0000ea00ff027b82 */ /* 0x020e620000000a00 */
[----:B------:R-:W2:Y:S04]  /*2ea0*/  LDL R36, [R1+0x200] ;  /* 0x0002000001247983 */ /* 0x000ea80000100800 */
[----:B------:R3:W-:Y:S03]  /*2eb0*/  STL [R1+0x288], R5 ;  /* 0x0002880501007387 */ /* 0x0007e60000100800 */
        /* <DEDUP_REMOVED lines=52> */
[-C--:B------:R-:W-:Y:S01]  /*3200*/  FFMA.FTZ R113, R105, R36.reuse, R113 ;  /* 0x0000002469717223 */ /* 0x080fe20000010071 */
[----:B------:R-:W-:Y:S01]  /*3210*/  FFMA.FTZ R47, R51, R105, R47 ;  /* 0x00000069332f7223 */ /* 0x000fe2000001002f */
[----:B------:R-:W-:Y:S01]  /*3220*/  FADD.FTZ R51, -R162, R166 ;  /* 0x000000a6a2337221 */ /* 0x000fe20000010100 */
[----:B------:R-:W-:Y:S01]  /*3230*/  FADD.FTZ R197, R197, R101 ;  /* 0x00000065c5c57221 */ /* 0x000fe20000010000 */
[----:B------:R-:W-:Y:S01]  /*3240*/  FFMA.FTZ R237, R101, R36, R237 ;  /* 0x0000002465ed7223 */ /* 0x000fe200000100ed */
[----:B------:R-:W-:Y:S01]  /*3250*/  FADD.FTZ R198, R198, R102 ;  /* 0x00000066c6c67221 */ /* 0x000fe20000010000 */
[----:B------:R-:W-:Y:S01]  /*3260*/  FADD.FTZ R199, R199, R103 ;  /* 0x00000067c7c77221 */ /* 0x000fe20000010000 */
[----:B------:R-:W-:Y:S01]  /*3270*/  IADD3 R169, PT, PT, R169, 0x20, RZ ;  /* 0x00000020a9a97810 */ /* 0x000fe20007ffe0ff */
[----:B------:R-:W-:Y:S01]  /*3280*/  FADD.FTZ R170, R170, R107 ;  /* 0x0000006baaaa7221 */ /* 0x000fe20000010000 */
[----:B--2---:R-:W-:-:S05]  /*3290*/  FADD.FTZ R100, R100, R105 ;  /* 0x0000006964647221 */ /* 0x004fca0000010000 */
[----:B------:R-:W-:Y:S04]  /*32a0*/  STL [R1+0x64], R100 ;  /* 0x0000646401007387 */ /* 0x000fe80000100800 */
[----:B------:R0:W-:Y:S02]  /*32b0*/  STL [R1+0x104], R113 ;  /* 0x0001047101007387 */ /* 0x0001e40000100800 */
[----:B0-----:R-:W-:Y:S01]  /*32c0*/  FMUL.FTZ R113, R117, R51 ;  /* 0x0000003375717220 */ /* 0x001fe20000410000 */
[----:B----4-:R-:W-:-:S03]  /*32d0*/  FMUL.FTZ R51, R165, R102 ;  /* 0x00000066a5337220 */ /* 0x010fc60000410000 */
[----:B------:R-:W-:-:S05]  /*32e0*/  FFMA.FTZ R125, R106, R113, R125 ;  /* 0x000000716a7d7223 */ /* 0x000fca000001007d */
        /* <DEDUP_REMOVED lines=17> */
[----:B------:R-:W-:Y:S01]  /*3400*/  FFMA.FTZ R238, R102, R113, R238 ;  /* 0x0000007166ee7223 */ /* 0x000fe200000100ee */
[----:B------:R-:W-:Y:S01]  /*3410*/  FFMA.FTZ R239, R103, R135, R239 ;  /* 0x0000008767ef7223 */ /* 0x000fe200000100ef */
[----:B------:R-:W-:Y:S01]  /*3420*/  FADD.FTZ R163, R51, R142 ;  /* 0x0000008e33a37221 */ /* 0x000fe20000010000 */
[----:B-1----:R-:W-:-:S07]  /*3430*/  FFMA.FTZ R168, R135, R142, R100 ;  /* 0x0000008e87a87223 */ /* 0x002fce0000010064 */
.L_x_6545:
[----:B------:R-:W-:Y:S05]  /*3440*/  BSYNC.RECONVERGENT B1 ;  /* 0x0000000000017941 */ /* 0x000fea0003800200 */
.L_x_6544:
        /* <DEDUP_REMOVED lines=57> */
[----:B------:R-:W-:Y:S01]  /*37e0*/  FFMA.FTZ R112, R105, R35, R112 ;  /* 0x0000002369707223 */ /* 0x000fe20000010070 */
[----:B------:R-:W-:Y:S01]  /*37f0*/  FFMA.FTZ R46, R51, R105, R46 ;  /* 0x00000069332e7223 */ /* 0x000fe2000001002e */
[----:B------:R-:W-:Y:S01]  /*3800*/  FADD.FTZ R51, -R162, R166 ;  /* 0x000000a6a2337221 */ /* 0x000fe20000010100 */
[----:B------:R-:W-:Y:S01]  /*3810*/  FADD.FTZ R193, R193, R101 ;  /* 0x00000065c1c17221 */ /* 0x000fe20000010000 */
[----:B------:R-:W-:Y:S01]  /*3820*/  FFMA.FTZ R233, R101, R35, R233 ;  /* 0x0000002365e97223 */ /* 0x000fe200000100e9 */
[----:B------:R-:W-:Y:S01]  /*3830*/  FADD.FTZ R194, R194, R102 ;  /* 0x00000066c2c27221 */ /* 0x000fe20000010000 */
[----:B------:R-:W-:Y:S01]  /*3840*/  FADD.FTZ R195, R195, R103 ;  /* 0x00000067c3c37221 */ /* 0x000fe20000010000 */
[----:B------:R-:W-:Y:S01]  /*3850*/  IADD3 R169, PT, PT, R169, 0x20, RZ ;  /* 0x00000020a9a97810 */ /* 0x000fe20007ffe0ff */
[----:B0-----:R-:W-:Y:S01]  /*3860*/  FADD.FTZ R170, R170, R107 ;  /* 0x0000006baaaa7221 */ /* 0x001fe20000010000 */
[----:B--2---:R-:W-:-:S05]  /*3870*/  FADD.FTZ R100, R100, R105 ;  /* 0x0000006964647221 */ /* 0x004fca0000010000 */
[----:B------:R-:W-:Y:S04]  /*3880*/  STL [R1+0x54], R100 ;  /* 0x0000546401007387 */ /* 0x000fe80000100800 */
[----:B------:R0:W-:Y:S01]  /*3890*/  STL [R1+0xf4], R112 ;  /* 0x0000f47001007387 */ /* 0x0001e20000100800 */
[----:B---3--:R-:W-:Y:S01]  /*38a0*/  FADD.FTZ R104, R104, R106 ;  /* 0x0000006a68687221 */ /* 0x008fe20000010000 */
[----:B0-----:R-:W-:Y:S01]  /*38b0*/  FMUL.FTZ R112, R117, R51 ;  /* 0x0000003375707220 */ /* 0x001fe20000410000 */
[----:B----4-:R-:W-:-:S03]  /*38c0*/  FMUL.FTZ R51, R165, R102 ;  /* 0x00000066a5337220 */ /* 0x010fc60000410000 */
[----:B------:R-:W-:Y:S01]  /*38d0*/  FFMA.FTZ R134, R106, R112, R134 ;  /* 0x000000706a867223 */ /* 0x000fe20000010086 */
[----:B------:R-:W-:Y:S01]  /*38e0*/  FFMA.FTZ R124, R124, R106, R51 ;  /* 0x0000006a7c7c7223 */ /* 0x000fe20000010033 */
[----:B------:R-:W-:Y:S01]  /*38f0*/  FADD.FTZ R51, -R162, R167 ;  /* 0x000000a7a2337221 */ /* 0x000fe20000010100 */
        /* <DEDUP_REMOVED lines=18> */
.L_x_6547:
[----:B------:R-:W-:Y:S05]  /*3a20*/  BSYNC.RECONVERGENT B1 ;  /* 0x0000000000017941 */ /* 0x000fea0003800200 */
.L_x_6546:
        /* <DEDUP_REMOVED lines=93> */
.L_x_6549:
[----:B------:R-:W-:Y:S05]  /*4000*/  BSYNC.RECONVERGENT B1 ;  /* 0x0000000000017941 */ /* 0x000fea0003800200 */
.L_x_6548:
[----:B------:R-:W-:Y:S01]  /*4010*/  ISETP.GE.U32.AND P0, PT, R161, 0xe0, PT ;  /* 0x000000e0a100780c */ /* 0x000fe20003f06070 */
[----:B------:R-:W-:Y:S01]  /*4020*/  BSSY.RECONVERGENT B1, `(.L_x_6550) ;  /* 0x000005f000017945 */ /* 0x000fe20003800200 */
[----:B------:R-:W-:-:S11]  /*4030*/  LOP3.LUT R20, R20, 0xffffffef, RZ, 0xc0, !PT ;  /* 0xffffffef14147812 */ /* 0x000fd600078ec0ff */
[----:B------:R-:W-:Y:S01]  /*4040*/  @P0 LOP3.LUT R20, R20, 0x10, RZ, 0xfc, !PT ;  /* 0x0000001014140812 */ /* 0x000fe200078efcff */
[----:B------:R-:W-:Y:S06]  /*4050*/  @!P0 BRA `(.L_x_6551) ;  /* 0x00000004006c8947 */ /* 0x000fec0003800000 */
[----:B------:R-:W-:Y:S01]  /*4060*/  ISETP.NE.U32.AND P0, PT, RZ, UR24, PT ;  /* 0x00000018ff007c0c */ /* 0x000fe2000bf05070 */
[----:B------:R-:W1:Y:S01]  /*4070*/  LDC.64 R100, c[0x0][0x3a8] ;  /* 0x0000ea00ff647b82 */ /* 0x000e620000000a00 */
[----:B------:R-:W2:Y:S02]  /*4080*/  LDL R40, [R1+0x1a0] ;  /* 0x0001a00001287983 */ /* 0x000ea40000100800 */
[----:B------:R-:W-:Y:S02]  /*4090*/  ISETP.NE.AND.EX P0, PT, RZ, UR25, PT, P0 ;  /* 0x00000019ff007c0c */ /* 0x000fe4000bf05300 */
[----:B-----5:R3:W-:Y:S03]  /*40a0*/  STL [R1+0x288], R2 ;  /* 0x0002880201007387 */ /* 0x0207e60000100800 */
[----:B------:R-:W4:Y:S01]  /*40b0*/  LDC.64 R104, c[0x0][0x428] ;  /* 0x00010a00ff687b82 */ /* 0x000f220000000a00 */
[----:B---3--:R-:W3:Y:S07]  /*40c0*/  LDL.LU R2, [R1+0x30] ;  /* 0x0000300001027983 */ /* 0x008eee0000300800 */
[----:B------:R-:W0:Y:S01]  /*40d0*/  @P0 LDC.64 R22, c[0x0][0x438] ;  /* 0x00010e00ff160b82 */ /* 0x000e220000000a00 */
[----:B------:R1:W-:Y:S07]  /*40e0*/  STL [R1+0x284], R0 ;  /* 0x0002840001007387 */ /* 0x0003ee0000100800 */
[----:B------:R-:W0:Y:S01]  /*40f0*/  LDC.64 R102, c[0x0][0x430] ;  /* 0x00010c00ff667b82 */ /* 0x000e220000000a00 */
[----:B-1----:R-:W2:Y:S01]  /*4100*/  LDL.LU R0, [R1+0xd0] ;  /* 0x0000d00001007983 */ /* 0x002ea20000300800 */
[----:B----4-:R-:W-:-:S03]  /*4110*/  IMAD.WIDE.U32 R104, R169, 0x10, R104 ;  /* 0x00000010a9687825 */ /* 0x010fc600078e0068 */
[----:B------:R-:W4:Y:S03]  /*4120*/  LDL R155, [R1+0x1b0] ;  /* 0x0001b000019b7983 */ /* 0x000f260000100800 */
[----:B------:R-:W1:Y:S01]  /*4130*/  LDC.64 R170, c[0x0][0x3b0] ;  /* 0x0000ec00ffaa7b82 */ /* 0x000e620000000a00 */
[----:B------:R-:W4:Y:S01]  /*4140*/  LDL R44, [R1+0x1a4] ;  /* 0x0001a400012c7983 */ /* 0x000f220000100800 */
[----:B0-----:R-:W-:-:S03]  /*4150*/  @P0 IMAD.WIDE.U32 R22, R169, 0x10, R22 ;  /* 0x00000010a9160825 */ /* 0x001fc600078e0016 */
[----:B------:R-:W3:Y:S04]  /*4160*/  LDG.E.128 R104, desc[UR8][R104.64] ;  /* 0x0000000868687981 */ /* 0x000ee8000c1e1d00 */
[----:B------:R0:W5:Y:S04]  /*4170*/  @P0 LDG.E.128 R76, desc[UR8][R22.64] ;  /* 0x00000008164c0981 */ /* 0x000168000c1e1d00 */
[----:B------:R-:W4:Y:S01]  /*4180*/  LDL.LU R110, [R1+0xd4] ;  /* 0x0000d400016e7983 */ /* 0x000f220000300800 */
[----:B0-----:R-:W-:Y:S01]  /*4190*/  IMAD.WIDE.U32 R22, R169, 0x10, R100 ;  /* 0x00000010a9167825 */ /* 0x001fe200078e0064 */
[----:B------:R-:W-:-:S02]  /*41a0*/  ISETP.NE.U32.AND P0, PT, RZ, UR10, PT ;  /* 0x0000000aff007c0c */ /* 0x000fc4000bf05070 */
[----:B------:R-:W4:Y:S04]  /*41b0*/  LDL R51, [R1+0x1b4] ;  /* 0x0001b40001337983 */ /* 0x000f280000100800 */
[----:B------:R0:W2:Y:S01]  /*41c0*/  LDG.E.128 R164, desc[UR8][R22.64] ;  /* 0x0000000816a47981 */ /* 0x0000a2000c1e1d00 */
[C---:B------:R-:W-:Y:S01]  /*41d0*/  IMAD.WIDE.U32 R100, R169.reuse, 0x10, R102 ;  /* 0x00000010a9647825 */ /* 0x040fe200078e0066 */
[----:B------:R-:W-:Y:S02]  /*41e0*/  ISETP.NE.AND.EX P0, PT, RZ, UR11, PT, P0 ;  /* 0x0000000bff007c0c */ /* 0x000fe4000bf05300 */
[----:B------:R-:W4:Y:S04]  /*41f0*/  LDL.LU R122, [R1+0xd8] ;  /* 0x0000d800017a7983 */ /* 0x000f280000300800 */
[----:B------:R-:W4:Y:S04]  /*4200*/  LDG.E.128 R100, desc[UR8][R100.64] ;  /* 0x0000000864647981 */ /* 0x000f28000c1e1d00 */
[----:B------:R-:W4:Y:S03]  /*4210*/  LDL R132, [R1+0x1b8] ;  /* 0x0001b80001847983 */ /* 0x000f260000100800 */
[----:B0-----:R-:W0:Y:S01]  /*4220*/  @P0 LDC.64 R22, c[0x0][0x3b8] ;  /* 0x0000ee00ff160b82 */ /* 0x001e220000000a00 */
[----:B------:R-:W4:Y:S01]  /*4230*/  LDL R145, [R1+0x1bc] ;  /* 0x0001bc0001917983 */ /* 0x000f220000100800 */
[----:B0-----:R-:W-:-:S05]  /*4240*/  @P0 IMAD.WIDE.U32 R22, R169, 0x4, R22 ;  /* 0x00000004a9160825 */ /* 0x001fca00078e0016 */
[----:B------:R1:W5:Y:S02]  /*4250*/  @P0 LDG.E R21, desc[UR8][R22.64] ;  /* 0x0000000816150981 */ /* 0x000364000c1e1900 */
[----:B-1----:R-:W-:Y:S02]  /*4260*/  IMAD.WIDE.U32 R22, R169, 0x4, R170 ;  /* 0x00000004a9167825 */ /* 0x002fe400078e00aa */
[----:B------:R-:W4:Y:S04]  /*4270*/  LDL.LU R170, [R1+0x3c] ;  /* 0x00003c0001aa7983 */ /* 0x000f280000300800 */
[----:B------:R2:W5:Y:S04]  /*4280*/  LDG.E R22, desc[UR8][R22.64] ;  /* 0x0000000816167981 */ /* 0x000568000c1e1900 */
[----:B------:R-:W4:Y:S01]  /*4290*/  LDL.LU R171, [R1+0xdc] ;  /* 0x0000dc0001ab7983 */ /* 0x000f220000300800 */
[----:B---3--:R-:W-:Y:S01]  /*42a0*/  FADD.FTZ R2, R2, R104 ;  /* 0x0000006802027221 */ /* 0x008fe20000010000 */
[----:B--2---:R-:W-:-:S02]  /*42b0*/  FADD.FTZ R23, -R162, R164 ;  /* 0x000000a4a2177221 */ /* 0x004fc40000010100 */
[----:B------:R-:W2:Y:S02]  /*42c0*/  LDL R164, [R1+0x1ac] ;  /* 0x0001ac0001a47983 */ /* 0x000ea40000100800 */
[----:B------:R-:W-:-:S04]  /*42d0*/  FMUL.FTZ R23, R117, R23 ;  /* 0x0000001775177220 */ /* 0x000fc80000410000 */
[-C--:B------:R-:W-:Y:S01]  /*42e0*/  FFMA.FTZ R0, R104, R23.reuse, R0 ;  /* 0x0000001768007223 */ /* 0x080fe20000010000 */
[----:B----4-:R-:W-:Y:S01]  /*42f0*/  FMUL.FTZ R40, R40, R100 ;  /* 0x0000006428287220 */ /* 0x010fe20000410000 */
[----:B------:R0:W-:Y:S01]  /*4300*/  STL [R1+0x30], R2 ;  /* 0x0000300201007387 */ /* 0x0001e20000100800 */
[----:B------:R-:W-:Y:S02]  /*4310*/  FADD.FTZ R184, R184, R100 ;  /* 0x00000064b8b87221 */ /* 0x000fe40000010000 */
[----:B------:R-:W-:Y:S01]  /*4320*/  FFMA.FTZ R155, R155, R104, R40 ;  /* 0x000000689b9b7223 */ /* 0x000fe20000010028 */
[----:B------:R-:W-:Y:S01]  /*4330*/  FADD.FTZ R40, -R162, R165 ;  /* 0x000000a5a2287221 */ /* 0x000fe20000010100 */
[----:B------:R-:W-:Y:S01]  /*4340*/  FFMA.FTZ R224, R100, R23, R224 ;  /* 0x0000001764e07223 */ /* 0x000fe200000100e0 */
[----:B0-----:R1:W5:Y:S04]  /*4350*/  LDL.LU R2, [R1+0x288] ;  /* 0x0002880001027983 */ /* 0x0013680000300800 */
        /* <DEDUP_REMOVED lines=11> */
[----:B------:R-:W-:Y:S01]  /*4410*/  FADD.FTZ R185, R185, R101 ;  /* 0x00000065b9b97221 */ /* 0x000fe20000010000 */
[----:B------:R-:W-:Y:S01]  /*4420*/  FFMA.FTZ R225, R101, R40, R225 ;  /* 0x0000002865e17223 */ /* 0x000fe200000100e1 */
[----:B------:R-:W-:Y:S01]  /*4430*/  FADD.FTZ R186, R186, R102 ;  /* 0x00000066baba7221 */ /* 0x000fe20000010000 */
[----:B------:R-:W-:Y:S01]  /*4440*/  FADD.FTZ R187, R187, R103 ;  /* 0x00000067bbbb7221 */ /* 0x000fe20000010000 */
[----:B------:R-:W-:Y:S01]  /*4450*/  IADD3 R169, PT, PT, R169, 0x20, RZ ;  /* 0x00000020a9a97810 */ /* 0x000fe20007ffe0ff */
        /* <DEDUP_REMOVED lines=27> */
.L_x_6551:
[----:B------:R-:W-:Y:S05]  /*4610*/  BSYNC.RECONVERGENT B1 ;  /* 0x0000000000017941 */ /* 0x000fea0003800200 */
.L_x_6550:
        /* <DEDUP_REMOVED lines=13> */
[----:B------:R1:W-:Y:S02]  /*46f0*/  STL [R1+0x284], R0 ;  /* 0x0002840001007387 */ /* 0x0003e40000100800 */
[----:B-1----:R-:W-:-:S05]  /*4700*/  IMAD.WIDE.U32 R100, R169, 0x10, R100 ;  /* 0x00000010a9647825 */ /* 0x002fca00078e0064 */
[----:B------:R-:W1:Y:S01]  /*4710*/  LDC.64 R164, c[0x0][0x3b0] ;  /* 0x0000ec00ffa47b82 */ /* 0x000e620000000a00 */
[----:B------:R-:W2:Y:S01]  /*4720*/  LDL.LU R0, [R1+0xc0] ;  /* 0x0000c00001007983 */ /* 0x000ea20000300800 */
[----:B----4-:R-:W-:-:S03]  /*4730*/  IMAD.WIDE.U32 R50, R169, 0x10, R50 ;  /* 0x00000010a9327825 */ /* 0x010fc600078e0032 */
[----:B------:R-:W3:Y:S04]  /*4740*/  LDG.E.128 R100, desc[UR8][R100.64] ;  /* 0x0000000864647981 */ /* 0x000ee8000c1e1d00 */
[----:B------:R-:W4:Y:S01]  /*4750*/  LDL R154, [R1+0x190] ;  /* 0x00019000019a7983 */ /* 0x000f220000100800 */
[----:B0-----:R-:W-:-:S03]  /*4760*/  @P0 IMAD.WIDE.U32 R48, R169, 0x4, R48 ;  /* 0x00000004a9300825 */ /* 0x001fc600078e0030 */
[----:B------:R-:W4:Y:S04]  /*4770*/  LDL.LU R121, [R1+0xc8] ;  /* 0x0000c80001797983 */ /* 0x000f280000300800 */
[----:B------:R0:W5:Y:S01]  /*4780*/  @P0 LDG.E R24, desc[UR8][R48.64] ;  /* 0x0000000830180981 */ /* 0x000162000c1e1900 */
[----:B------:R-:W-:Y:S01]  /*4790*/  ISETP.NE.U32.AND P0, PT, RZ, UR24, PT ;  /* 0x00000018ff007c0c */ /* 0x000fe2000bf05070 */
[----:B-1----:R-:W-:-:S03]  /*47a0*/  IMAD.WIDE.U32 R164, R169, 0x4, R164 ;  /* 0x00000004a9a47825 */ /* 0x002fc600078e00a4 */
[----:B------:R-:W-:Y:S01]  /*47b0*/  ISETP.NE.AND.EX P0, PT, RZ, UR25, PT, P0 ;  /* 0x00000019ff007c0c */ /* 0x000fe2000bf05300 */
[----:B------:R-:W4:Y:S04]  /*47c0*/  LDL R146, [R1+0x198] ;  /* 0x0001980001927983 */ /* 0x000f280000100800 */
[----:B------:R-:W4:Y:S04]  /*47d0*/  LDL R171, [R1+0x18c] ;  /* 0x00018c0001ab7983 */ /* 0x000f280000100800 */
[----:B------:R-:W4:Y:S04]  /*47e0*/  LDL.LU R170, [R1+0x2c] ;  /* 0x00002c0001aa7983 */ /* 0x000f280000300800 */
[----:B0-----:R-:W0:Y:S01]  /*47f0*/  @P0 LDC.64 R48, c[0x0][0x438] ;  /* 0x00010e00ff300b82 */ /* 0x001e220000000a00 */
[----:B------:R-:W4:Y:S04]  /*4800*/  LDL.LU R167, [R1+0xcc] ;  /* 0x0000cc0001a77983 */ /* 0x000f280000300800 */
[----:B------:R-:W5:Y:S04]  /*4810*/  LDG.E R25, desc[UR8][R164.64] ;  /* 0x00000008a4197981 */ /* 0x000f68000c1e1900 */
[----:B------:R-:W4:Y:S04]  /*4820*/  LDL R166, [R1+0x19c] ;  /* 0x00019c0001a67983 */ /* 0x000f280000100800 */
[----:B------:R-:W4:Y:S04]  /*4830*/  LDL R164, [R1+0x188] ;  /* 0x0001880001a47983 */ /* 0x000f280000100800 */
[----:B------:R-:W4:Y:S01]  /*4840*/  LDL.LU R165, [R1+0x28] ;  /* 0x0000280001a57983 */ /* 0x000f220000300800 */
[----:B0-----:R-:W-:-:S05]  /*4850*/  @P0 IMAD.WIDE.U32 R48, R169, 0x10, R48 ;  /* 0x00000010a9300825 */ /* 0x001fca00078e0030 */
[----:B------:R0:W5:Y:S02]  /*4860*/  @P0 LDG.E.128 R80, desc[UR8][R48.64] ;  /* 0x0000000830500981 */ /* 0x000164000c1e1d00 */
[----:B0-----:R-:W0:Y:S02]  /*4870*/  LDC.64 R48, c[0x0][0x3a8] ;  /* 0x0000ea00ff307b82 */ /* 0x001e240000000a00 */
[----:B0-----:R-:W-:-:S05]  /*4880*/  IMAD.WIDE.U32 R48, R169, 0x10, R48 ;  /* 0x00000010a9307825 */ /* 0x001fca00078e0030 */
[----:B------:R-:W2:Y:S04]  /*4890*/  LDG.E.128 R104, desc[UR8][R48.64] ;  /* 0x0000000830687981 */ /* 0x000ea8000c1e1d00 */
[----:B------:R-:W4:Y:S01]  /*48a0*/  LDG.E.128 R48, desc[UR8][R50.64] ;  /* 0x0000000832307981 */ /* 0x000f22000c1e1d00 */
[----:B---3--:R-:W-:Y:S01]  /*48b0*/  FADD.FTZ R2, R2, R100 ;  /* 0x0000006402027221 */ /* 0x008fe20000010000 */
[----:B--2---:R-:W-:Y:S02]  /*48c0*/  FADD.FTZ R26, -R162, R104 ;  /* 0x00000068a21a7221 */ /* 0x004fe40000010100 */
[----:B------:R-:W2:Y:S02]  /*48d0*/  LDL R104, [R1+0x194] ;  /* 0x0001940001687983 */ /* 0x000ea40000100800 */
[----:B------:R-:W-:-:S04]  /*48e0*/  FMUL.FTZ R26, R117, R26 ;  /* 0x0000001a751a7220 */ /* 0x000fc80000410000 */
[----:B------:R-:W-:Y:S01]  /*48f0*/  FFMA.FTZ R0, R100, R26, R0 ;  /* 0x0000001a64007223 */ /* 0x000fe20000010000 */
[----:B------:R0:W-:Y:S01]  /*4900*/  STL [R1+0x20], R2 ;  /* 0x0000200201007387 */ /* 0x0001e20000100800 */
[----:B----4-:R-:W-:-:S04]  /*4910*/  FMUL.FTZ R41, R41, R48 ;  /* 0x0000003029297220 */ /* 0x010fc80000410000 */
[----:B------:R-:W-:Y:S01]  /*4920*/  FFMA.FTZ R154, R154, R100, R41 ;  /* 0x000000649a9a7223 */ /* 0x000fe20000010029 */
[----:B0-----:R1:W5:Y:S04]  /*4930*/  LDL.LU R2, [R1+0x288] ;  /* 0x0002880001027983 */ /* 0x0013680000300800 */
[----:B------:R0:W-:Y:S01]  /*4940*/  STL [R1+0xc0], R0 ;  /* 0x0000c00001007387 */ /* 0x0001e20000100800 */
[----:B------:R-:W-:-:S03]  /*4950*/  FADD.FTZ R41, -R162, R105 ;  /* 0x00000069a2297221 */ /* 0x000fc60000010100 */
[----:B0-----:R1:W5:Y:S04]  /*4960*/  LDL.LU R0, [R1+0x284] ;  /* 0x0002840001007983 */ /* 0x0013680000300800 */
[----:B------:R-:W3:Y:S01]  /*4970*/  LDL.LU R100, [R1+0xc4] ;  /* 0x0000c40001647983 */ /* 0x000ee20000300800 */
[----:B------:R-:W-:Y:S01]  /*4980*/  FADD.FTZ R180, R180, R48 ;  /* 0x00000030b4b47221 */ /* 0x000fe20000010000 */
[----:B------:R-:W-:Y:S02]  /*4990*/  FFMA.FTZ R220, R48, R26, R220 ;  /* 0x0000001a30dc7223 */ /* 0x000fe400000100dc */
[----:B------:R-:W4:Y:S04]  /*49a0*/  LDL.LU R105, [R1+0x24] ;  /* 0x0000240001697983 */ /* 0x000f280000300800 */
[----:B------:R-:W2:Y:S01]  /*49b0*/  LDL R48, [R1+0x184] ;  /* 0x0001840001307983 */ /* 0x000ea20000100800 */
[----:B------:R-:W-:Y:S01]  /*49c0*/  FMUL.FTZ R41, R117, R41 ;  /* 0x0000002975297220 */ /* 0x000fe20000410000 */
[----:B------:R-:W-:-:S03]  /*49d0*/  FADD.FTZ R181, R181, R49 ;  /* 0x00000031b5b57221 */ /* 0x000fc60000010000 */
[-C--:B------:R-:W-:Y:S01]  /*49e0*/  FFMA.FTZ R221, R49, R41.reuse, R221 ;  /* 0x0000002931dd7223 */ /* 0x080fe200000100dd */
[----:B------:R-:W-:Y:S01]  /*49f0*/  FADD.FTZ R182, R182, R50 ;  /* 0x00000032b6b67221 */ /* 0x000fe20000010000 */
[----:B------:R-:W-:Y:S01]  /*4a00*/  FADD.FTZ R165, R165, R102 ;  /* 0x00000066a5a57221 */ /* 0x000fe20000010000 */
[----:B------:R-:W-:Y:S01]  /*4a10*/  FADD.FTZ R170, R170, R103 ;  /* 0x00000067aaaa7221 */ /* 0x000fe20000010000 */
[----:B------:R-:W-:Y:S01]  /*4a20*/  FADD.FTZ R183, R183, R51 ;  /* 0x00000033b7b77221 */ /* 0x000fe20000010000 */
[----:B------:R-:W-:Y:S01]  /*4a30*/  IADD3 R169, PT, PT, R169, 0x20, RZ ;  /* 0x00000020a9a97810 */ /* 0x000fe20007ffe0ff */
[----:B---3--:R-:W-:-:S05]  /*4a40*/  FFMA.FTZ R100, R101, R41, R100 ;  /* 0x0000002965647223 */ /* 0x008fca0000010064 */
[----:B------:R0:W-:Y:S01]  /*4a50*/  STL [R1+0xc4], R100 ;  /* 0x0000c46401007387 */ /* 0x0001e20000100800 */
[----:B--2---:R-:W-:Y:S01]  /*4a60*/  FMUL.FTZ R48, R48, R49 ;  /* 0x0000003130307220 */ /* 0x004fe20000410000 */
[----:B0-----:R-:W-:Y:S01]  /*4a70*/  FADD.FTZ R100, -R162, R106 ;  /* 0x0000006aa2647221 */ /* 0x001fe20000010100 */
[----:B----4-:R-:W-:-:S03]  /*4a80*/  FADD.FTZ R105, R105, R101 ;  /* 0x0000006569697221 */ /* 0x010fc60000010000 */
[----:B------:R-:W-:Y:S01]  /*4a90*/  FMUL.FTZ R49, R117, R100 ;  /* 0x0000006475317220 */ /* 0x000fe20000410000 */
[----:B------:R-:W-:-:S03]  /*4aa0*/  FMUL.FTZ R100, R164, R50 ;  /* 0x00000032a4647220 */ /* 0x000fc60000410000 */
[-C--:B------:R-:W-:Y:S01]  /*4ab0*/  FFMA.FTZ R121, R102, R49.reuse, R121 ;  /* 0x0000003166797223 */ /* 0x080fe20000010079 */
[----:B------:R-:W-:Y:S04]  /*4ac0*/  STL [R1+0x24], R105 ;  /* 0x0000246901007387 */ /* 0x000fe80000100800 */
[----:B------:R0:W-:Y:S01]  /*4ad0*/  STL [R1+0xc8], R121 ;  /* 0x0000c87901007387 */ /* 0x0001e20000100800 */
[----:B------:R-:W-:Y:S01]  /*4ae0*/  FFMA.FTZ R222, R50, R49, R222 ;  /* 0x0000003132de7223 */ /* 0x000fe200000100de */
        /* <DEDUP_REMOVED lines=9> */
[----:B------:R-:W-:Y:S01]  /*4b80*/  FFMA.FTZ R223, R51, R50, R223 ;  /* 0x0000003233df7223 */ /* 0x000fe200000100df */
        /* <DEDUP_REMOVED lines=9> */
.L_x_6553:
[----:B------:R-:W-:Y:S05]  /*4c20*/  BSYNC.RECONVERGENT B1 ;  /* 0x0000000000017941 */ /* 0x000fea0003800200 */
.L_x_6552:
[----:B------:R-:W-:Y:S01]  /*4c30*/  ISETP.GE.U32.AND P2, PT, R161, 0x120, PT ;  /* 0x00000120a100780c */ /* 0x000fe20003f46070 */
[----:B------:R-:W-:-:S12]  /*4c40*/  BSSY.RECONVERGENT B1, `(.L_x_6554) ;  /* 0x000005d000017945 */ /* 0x000fd80003800200 */
[----:B------:R-:W-:Y:S05]  /*4c50*/  @!P2 BRA `(.L_x_6555) ;  /* 0x00000004006ca947 */ /* 0x000fea0003800000 */
        /* <DEDUP_REMOVED lines=9> */
[----:B-1----:R-:W-:-:S02]  /*4cf0*/  IMAD.WIDE.U32 R104, R169, 0x10, R104 ;  /* 0x00000010a9687825 */ /* 0x002fc400078e0068 */
[----:B------:R-:W2:Y:S02]  /*4d00*/  LDL.LU R0, [R1+0xb0] ;  /* 0x0000b00001007983 */ /* 0x000ea40000300800 */
[C---:B----4-:R-:W-:Y:S02]  /*4d10*/  IMAD.WIDE.U32 R100, R169.reuse, 0x10, R100 ;  /* 0x00000010a9647825 */ /* 0x050fe400078e0064 */
[----:B------:R-:W3:Y:S04]  /*4d20*/  LDG.E.128 R104, desc[UR8][R104.64] ;  /* 0x0000000868687981 */ /* 0x000ee8000c1e1d00 */
[----:B------:R-:W4:Y:S01]  /*4d30*/  LDL R153, [R1+0x170] ;  /* 0x0001700001997983 */ /* 0x000f220000100800 */
[----:B0-----:R-:W-:-:S03]  /*4d40*/  @P0 IMAD.WIDE.U32 R28, R169, 0x4, R28 ;  /* 0x00000004a91c0825 */ /* 0x001fc600078e001c */
[----:B------:R-:W2:Y:S04]  /*4d50*/  LDG.E.128 R100, desc[UR8][R100.64] ;  /* 0x0000000864647981 */ /* 0x000ea8000c1e1d00 */
[----:B------:R0:W5:Y:S01]  /*4d60*/  @P0 LDG.E R27, desc[UR8][R28.64] ;  /* 0x000000081c1b0981 */ /* 0x000162000c1e1900 */
[----:B------:R-:W-:-:S03]  /*4d70*/  ISETP.NE.U32.AND P0, PT, RZ, UR24, PT ;  /* 0x00000018ff007c0c */ /* 0x000fc6000bf05070 */
[----:B------:R-:W4:Y:S01]  /*4d80*/  LDL R51, [R1+0x164] ;  /* 0x0001640001337983 */ /* 0x000f220000100800 */
[----:B------:R-:W-:-:S03]  /*4d90*/  ISETP.NE.AND.EX P0, PT, RZ, UR25, PT, P0 ;  /* 0x00000019ff007c0c */ /* 0x000fc6000bf05300 */
[----:B------:R-:W4:Y:S04]  /*4da0*/  LDL.LU R108, [R1+0xb4] ;  /* 0x0000b400016c7983 */ /* 0x000f280000300800 */
[----:B------:R-:W4:Y:S04]  /*4db0*/  LDL R118, [R1+0x174] ;  /* 0x0001740001767983 */ /* 0x000f280000100800 */
[----:B------:R-:W4:Y:S02]  /*4dc0*/  LDL.LU R120, [R1+0xb8] ;  /* 0x0000b80001787983 */ /* 0x000f240000300800 */
[----:B0-----:R-:W0:Y:S02]  /*4dd0*/  @P0 LDC.64 R28, c[0x0][0x438] ;  /* 0x00010e00ff1c0b82 */ /* 0x001e240000000a00 */
[----:B------:R-:W4:Y:S04]  /*4de0*/  LDL R131, [R1+0x178] ;  /* 0x0001780001837983 */ /* 0x000f280000100800 */
[----:B------:R-:W4:Y:S04]  /*4df0*/  LDL.LU R147, [R1+0x1c] ;  /* 0x00001c0001937983 */ /* 0x000f280000300800 */
[----:B------:R-:W4:Y:S04]  /*4e00*/  LDL.LU R171, [R1+0xbc] ;  /* 0x0000bc0001ab7983 */ /* 0x000f280000300800 */
[----:B------:R-:W4:Y:S01]  /*4e10*/  LDL R170, [R1+0x17c] ;  /* 0x00017c0001aa7983 */ /* 0x000f220000100800 */
[----:B0-----:R-:W-:-:S05]  /*4e20*/  @P0 IMAD.WIDE.U32 R28, R169, 0x10, R28 ;  /* 0x00000010a91c0825 */ /* 0x001fca00078e001c */
[----:B------:R0:W5:Y:S02]  /*4e30*/  @P0 LDG.E.128 R84, desc[UR8][R28.64] ;  /* 0x000000081c540981 */ /* 0x000164000c1e1d00 */
[----:B0-----:R-:W0:Y:S02]  /*4e40*/  LDC.64 R28, c[0x0][0x3a8] ;  /* 0x0000ea00ff1c7b82 */ /* 0x001e240000000a00 */
[----:B0-----:R-:W-:-:S05]  /*4e50*/  IMAD.WIDE.U32 R28, R169, 0x10, R28 ;  /* 0x00000010a91c7825 */ /* 0x001fca00078e001c */
[----:B------:R0:W4:Y:S02]  /*4e60*/  LDG.E.128 R164, desc[UR8][R28.64] ;  /* 0x000000081ca47981 */ /* 0x000124000c1e1d00 */
[----:B0-----:R-:W0:Y:S02]  /*4e70*/  LDC.64 R28, c[0x0][0x3b0] ;  /* 0x0000ec00ff1c7b82 */ /* 0x001e240000000a00 */
[----:B0-----:R-:W-:-:S06]  /*4e80*/  IMAD.WIDE.U32 R28, R169, 0x4, R28 ;  /* 0x00000004a91c7825 */ /* 0x001fcc00078e001c */
[----:B------:R0:W5:Y:S01]  /*4e90*/  LDG.E R28, desc[UR8][R28.64] ;  /* 0x000000081c1c7981 */ /* 0x000162000c1e1900 */
[----:B---3--:R-:W-:Y:S01]  /*4ea0*/  FADD.FTZ R2, R2, R104 ;  /* 0x0000006802027221 */ /* 0x008fe20000010000 */
[----:B--2---:R-:W-:Y:S01]  /*4eb0*/  FMUL.FTZ R42, R42, R100 ;  /* 0x000000642a2a7220 */ /* 0x004fe20000410000 */
[----:B------:R-:W-:-:S03]  /*4ec0*/  FADD.FTZ R176, R176, R100 ;  /* 0x00000064b0b07221 */ /* 0x000fc60000010000 */
[----:B----4-:R-:W-:Y:S01]  /*4ed0*/  FFMA.FTZ R153, R153, R104, R42 ;  /* 0x0000006899997223 */ /* 0x010fe2000001002a */
[----:B0-----:R-:W-:Y:S02]  /*4ee0*/  FADD.FTZ R29, -R162, R164 ;  /* 0x000000a4a21d7221 */ /* 0x001fe40000010100 */
[----:B------:R-:W2:Y:S02]  /*4ef0*/  LDL R164, [R1+0x16c] ;  /* 0x00016c0001a47983 */ /* 0x000ea40000100800 */
[----:B------:R-:W-:-:S04]  /*4f00*/  FMUL.FTZ R29, R117, R29 ;  /* 0x0000001d751d7220 */ /* 0x000fc80000410000 */
[-C--:B------:R-:W-:Y:S01]  /*4f10*/  FFMA.FTZ R0, R104, R29.reuse, R0 ;  /* 0x0000001d68007223 */ /* 0x080fe20000010000 */
[----:B------:R0:W-:Y:S01]  /*4f20*/  STL [R1+0x10], R2 ;  /* 0x0000100201007387 */ /* 0x0001e20000100800 */
[----:B------:R-:W-:Y:S01]  /*4f30*/  FADD.FTZ R42, -R162, R165 ;  /* 0x000000a5a22a7221 */ /* 0x000fe20000010100 */
[----:B------:R-:W-:Y:S02]  /*4f40*/  FFMA.FTZ R216, R100, R29, R216 ;  /* 0x0000001d64d87223 */ /* 0x000fe400000100d8 */
        /* <DEDUP_REMOVED lines=13> */
[----:B------:R-:W-:Y:S01]  /*5020*/  FFMA.FTZ R120, R106, R118, R120 ;  /* 0x000000766a787223 */ /* 0x000fe20000010078 */
[----:B------:R-:W-:Y:S01]  /*5030*/  FADD.FTZ R147, R147, R107 ;  /* 0x0000006b93937221 */ /* 0x000fe20000010000 */
[----:B------:R-:W-:Y:S01]  /*5040*/  FADD.FTZ R177, R177, R101 ;  /* 0x00000065b1b17221 */ /* 0x000fe20000010000 */
[----:B------:R-:W-:Y:S01]  /*5050*/  FFMA.FTZ R217, R101, R42, R217 ;  /* 0x0000002a65d97223 */ /* 0x000fe200000100d9 */
[----:B------:R-:W-:Y:S01]  /*5060*/  FADD.FTZ R178, R178, R102 ;  /* 0x00000066b2b27221 */ /* 0x000fe20000010000 */
[----:B------:R-:W-:Y:S01]  /*5070*/  FFMA.FTZ R218, R102, R118, R218 ;  /* 0x0000007666da7223 */ /* 0x000fe200000100da */
[----:B------:R-:W-:Y:S01]  /*5080*/  FADD.FTZ R179, R179, R103 ;  /* 0x00000067b3b37221 */ /* 0x000fe20000010000 */
[----:B------:R-:W-:Y:S01]  /*5090*/  IADD3 R169, PT, PT, R169, 0x20, RZ ;  /* 0x00000020a9a97810 */ /* 0x000fe20007ffe0ff */
        /* <DEDUP_REMOVED lines=8> */
[----:B------:R-:W-:Y:S03]  /*5120*/  STL [R1+0x18], R104 ;  /* 0x0000186801007387 */ /* 0x000fe60000100800 */
[----:B------:R-:W-:Y:S01]  /*5130*/  FFMA.FTZ R171, R107, R131, R171 ;  /* 0x000000836bab7223 */ /* 0x000fe200000100ab */
[----:B------:R0:W-:Y:S01]  /*5140*/  STL [R1+0x1c], R147 ;  /* 0x00001c9301007387 */ /* 0x0001e20000100800 */
[----:B------:R-:W-:-:S03]  /*5150*/  FMUL.FTZ R51, R164, R103 ;  /* 0x00000067a4337220 */ /* 0x000fc60000410000 */
[----:B------:R1:W-:Y:S01]  /*5160*/  STL [R1+0xbc], R171 ;  /* 0x0000bcab01007387 */ /* 0x0003e20000100800 */
[----:B------:R-:W-:Y:S01]  /*5170*/  FFMA.FTZ R100, R29, R153, R168 ;  /* 0x000000991d647223 */ /* 0x000fe200000100a8 */
[----:B0-----:R-:W-:Y:S01]  /*5180*/  FFMA.FTZ R147, R170, R107, R51 ;  /* 0x0000006baa937223 */ /* 0x001fe20000010033 */
[----:B------:R-:W-:Y:S02]  /*5190*/  FADD.FTZ R51, R163, R153 ;  /* 0x00000099a3337221 */ /* 0x000fe40000010000 */
[----:B------:R-:W-:Y:S02]  /*51a0*/  FFMA.FTZ R100, R42, R108, R100 ;  /* 0x0000006c2a647223 */ /* 0x000fe40000010064 */
[----:B------:R-:W-:Y:S02]  /*51b0*/  FADD.FTZ R51, R51, R108 ;  /* 0x0000006c33337221 */ /* 0x000fe40000010000 */
[----:B------:R-:W-:Y:S02]  /*51c0*/  FFMA.FTZ R100, R118, R120, R100 ;  /* 0x0000007876647223 */ /* 0x000fe40000010064 */
[----:B------:R-:W-:Y:S01]  /*51d0*/  FADD.FTZ R51, R51, R120 ;  /* 0x0000007833337221 */ /* 0x000fe20000010000 */
[----:B------:R-:W-:Y:S01]  /*51e0*/  FFMA.FTZ R219, R103, R131, R219 ;  /* 0x0000008367db7223 */ /* 0x000fe200000100db */
[----:B------:R-:W-:-:S02]  /*51f0*/  FFMA.FTZ R168, R131, R147, R100 ;  /* 0x0000009383a87223 */ /* 0x000fc40000010064 */
[----:B-1----:R-:W-:-:S07]  /*5200*/  FADD.FTZ R163, R51, R147 ;  /* 0x0000009333a37221 */ /* 0x002fce0000010000 */
.L_x_6555:
[----:B------:R-:W-:Y:S05]  /*5210*/  BSYNC.RECONVERGENT B1 ;  /* 0x0000000000017941 */ /* 0x000fea0003800200 */
.L_x_6554:
        /* <DEDUP_REMOVED lines=9> */
[----:B---3--:R-:W3:Y:S07]  /*52b0*/  LDL.LU R2, [R1] ;  /* 0x0000000001027983 */ /* 0x008eee0000300800 */
[----:B------:R-:W0:Y:S01]  /*52c0*/  @P0 LDC.64 R100, c[0x0][0x3b8] ;  /* 0x0000ee00ff640b82 */ /* 0x000e220000000a00 */
[----:B------:R1:W-:Y:S07]  /*52d0*/  STL [R1+0x284], R0 ;  /* 0x0002840001007387 */ /* 0x0003ee0000100800 */
[----:B------:R-:W0:Y:S01]  /*52e0*/  LDC.64 R106, c[0x0][0x430] ;  /* 0x00010c00ff6a7b82 */ /* 0x000e220000000a00 */
[----:B-1----:R-:W2:Y:S01]  /*52f0*/  LDL.LU R0, [R1+0xa0] ;  /* 0x0000a00001007983 */ /* 0x002ea20000300800 */
[----:B----4-:R-:W-:-:S03]  /*5300*/  IMAD.WIDE.U32 R104, R169, 0x10, R104 ;  /* 0x00000010a9687825 */ /* 0x010fc600078e0068 */
[----:B------:R-:W4:Y:S04]  /*5310*/  LDL R152, [R1+0x150] ;  /* 0x0001500001987983 */ /* 0x000f280000100800 */
[----:B------:R-:W4:Y:S01]  /*5320*/  LDL.LU R129, [R1+0xa8] ;  /* 0x0000a80001817983 */ /* 0x000f220000300800 */
[----:B0-----:R-:W-:-:S03]  /*5330*/  @P0 IMAD.WIDE.U32 R100, R169, 0x4, R100 ;  /* 0x00000004a9640825 */ /* 0x001fc600078e0064 */
[----:B------:R-:W4:Y:S04]  /*5340*/  LDL R130, [R1+0x158] ;  /* 0x0001580001827983 */ /* 0x000f280000100800 */
[----:B------:R0:W5:Y:S01]  /*5350*/  @P0 LDG.E R30, desc[UR8][R100.64] ;  /* 0x00000008641e0981 */ /* 0x000162000c1e1900 */
[----:B------:R-:W-:-:S03]  /*5360*/  ISETP.NE.U32.AND P0, PT, RZ, UR24, PT ;  /* 0x00000018ff007c0c */ /* 0x000fc6000bf05070 */
[----:B------:R-:W4:Y:S01]  /*5370*/  LDL.LU R148, [R1+0xc] ;  /* 0x00000c0001947983 */ /* 0x000f220000300800 */
[----:B------:R-:W-:-:S03]  /*5380*/  ISETP.NE.AND.EX P0, PT, RZ, UR25, PT, P0 ;  /* 0x00000019ff007c0c */ /* 0x000fc6000bf05300 */
[----:B------:R-:W4:Y:S04]  /*5390*/  LDL.LU R171, [R1+0xac] ;  /* 0x0000ac0001ab7983 */ /* 0x000f280000300800 */
[----:B------:R-:W4:Y:S06]  /*53a0*/  LDL R170, [R1+0x15c] ;  /* 0x00015c0001aa7983 */ /* 0x000f2c0000100800 */
[----:B0-----:R-:W0:Y:S02]  /*53b0*/  @P0 LDC.64 R100, c[0x0][0x438] ;  /* 0x00010e00ff640b82 */ /* 0x001e240000000a00 */
[----:B0-----:R-:W-:-:S05]  /*53c0*/  @P0 IMAD.WIDE.U32 R100, R169, 0x10, R100 ;  /* 0x00000010a9640825 */ /* 0x001fca00078e0064 */
[----:B------:R0:W5:Y:S02]  /*53d0*/  @P0 LDG.E.128 R88, desc[UR8][R100.64] ;  /* 0x0000000864580981 */ /* 0x000164000c1e1d00 */
[----:B0-----:R-:W0:Y:S02]  /*53e0*/  LDC.64 R100, c[0x0][0x3b0] ;  /* 0x0000ec00ff647b82 */ /* 0x001e240000000a00 */
[----:B0-----:R-:W-:-:S05]  /*53f0*/  IMAD.WIDE.U32 R100, R169, 0x4, R100 ;  /* 0x00000004a9647825 */ /* 0x001fca00078e0064 */
[----:B------:R0:W5:Y:S02]  /*5400*/  LDG.E R31, desc[UR8][R100.64] ;  /* 0x00000008641f7981 */ /* 0x000164000c1e1900 */
[----:B0-----:R-:W-:-:S05]  /*5410*/  IMAD.WIDE.U32 R100, R169, 0x10, R102 ;  /* 0x00000010a9647825 */ /* 0x001fca00078e0066 */
[----:B------:R-:W3:Y:S01]  /*5420*/  LDG.E.128 R164, desc[UR8][R100.64] ;  /* 0x0000000864a47981 */ /* 0x000ee2000c1e1d00 */
[----:B------:R-:W-:-:S03]  /*5430*/  IMAD.WIDE.U32 R102, R169, 0x10, R106 ;  /* 0x00000010a9667825 */ /* 0x000fc600078e006a */
[----:B------:R-:W2:Y:S04]  /*5440*/  LDG.E.128 R104, desc[UR8][R104.64] ;  /* 0x0000000868687981 */ /* 0x000ea8000c1e1d00 */
[----:B------:R-:W4:Y:S04]  /*5450*/  LDL R169, [R1+0x14c] ;  /* 0x00014c0001a97983 */ /* 0x000f280000100800 */
[----:B------:R-:W4:Y:S01]  /*5460*/  LDG.E.128 R100, desc[UR8][R102.64] ;  /* 0x0000000866647981 */ /* 0x000f22000c1e1d00 */
[C---:B---3--:R-:W-:Y:S01]  /*5470*/  FADD.FTZ R32, -R162.reuse, R164 ;  /* 0x000000a4a2207221 */ /* 0x048fe20000010100 */
[----:B------:R-:W-:-:S02]  /*5480*/  FADD.FTZ R43, -R162, R165 ;  /* 0x000000a5a22b7221 */ /* 0x000fc40000010100 */
[----:B------:R-:W3:Y:S01]  /*5490*/  LDL.LU R164, [R1+0x8] ;  /* 0x0000080001a47983 */ /* 0x000ee20000300800 */
[----:B------:R-:W-:Y:S01]  /*54a0*/  FMUL.FTZ R32, R117, R32 ;  /* 0x0000002075207220 */ /* 0x000fe20000410000 */
[----:B--2---:R-:W-:Y:S01]  /*54b0*/  FADD.FTZ R2, R2, R104 ;  /* 0x0000006802027221 */ /* 0x004fe20000010000 */
[C---:B------:R-:W-:Y:S01]  /*54c0*/  FADD.FTZ R119, -R162.reuse, R166 ;  /* 0x000000a6a2777221 */ /* 0x040fe20000010100 */
[----:B------:R-:W2:Y:S01]  /*54d0*/  LDL R165, [R1+0x148] ;  /* 0x0001480001a57983 */ /* 0x000ea20000100800 */
[----:B------:R-:W-:Y:S01]  /*54e0*/  FADD.FTZ R51, -R162, R167 ;  /* 0x000000a7a2337221 */ /* 0x000fe20000010100 */
[----:B------:R-:W-:Y:S02]  /*54f0*/  FFMA.FTZ R0, R104, R32, R0 ;  /* 0x0000002068007223 */ /* 0x000fe40000010000 */
[----:B------:R-:W2:Y:S01]  /*5500*/  LDL R166, [R1+0x154] ;  /* 0x0001540001a67983 */ /* 0x000ea20000100800 */
[----:B----4-:R-:W-:-:S03]  /*5510*/  FMUL.FTZ R109, R109, R100 ;  /* 0x000000646d6d7220 */ /* 0x010fc60000410000 */
[----:B------:R-:W4:Y:S04]  /*5520*/  LDL.LU R162, [R1+0x4] ;  /* 0x0000040001a27983 */ /* 0x000f280000300800 */
[----:B------:R-:W2:Y:S01]  /*5530*/  LDL.LU R167, [R1+0xa4] ;  /* 0x0000a40001a77983 */ /* 0x000ea20000300800 */
[----:B------:R-:W-:-:S03]  /*5540*/  FFMA.FTZ R152, R152, R104, R109 ;  /* 0x0000006898987223 */ /* 0x000fc6000001006d */
[----:B------:R0:W-:Y:S04]  /*5550*/  STL [R1], R2 ;  /* 0x0000000201007387 */ /* 0x0001e80000100800 */
[----:B0-----:R1:W5:Y:S04]  /*5560*/  LDL.LU R2, [R1+0x288] ;  /* 0x0002880001027983 */ /* 0x0013680000300800 */
[----:B------:R0:W-:Y:S04]  /*5570*/  STL [R1+0xa0], R0 ;  /* 0x0000a00001007387 */ /* 0x0001e80000100800 */
[----:B0-----:R1:W5:Y:S04]  /*5580*/  LDL.LU R0, [R1+0x284] ;  /* 0x0002840001007983 */ /* 0x0013680000300800 */
[----:B------:R-:W2:Y:S01]  /*5590*/  LDL R109, [R1+0x144] ;  /* 0x00014400016d7983 */ /* 0x000ea20000100800 */
[C---:B------:R-:W-:Y:S01]  /*55a0*/  FMUL.FTZ R43, R117.reuse, R43 ;  /* 0x0000002b752b7220 */ /* 0x040fe20000410000 */
[----:B------:R-:W-:Y:S01]  /*55b0*/  FADD.FTZ R172, R172, R100 ;  /* 0x00000064acac7221 */ /* 0x000fe20000010000 */
[----:B------:R-:W-:Y:S01]  /*55c0*/  FFMA.FTZ R212, R100, R32, R212 ;  /* 0x0000002064d47223 */ /* 0x000fe200000100d4 */
        /* <DEDUP_REMOVED lines=8> */
[----:B---3--:R-:W-:Y:S01]  /*5650*/  FADD.FTZ R164, R164, R106 ;  /* 0x0000006aa4a47221 */ /* 0x008fe20000010000 */
[----:B----4-:R-:W-:Y:S01]  /*5660*/  FADD.FTZ R162, R162, R105 ;  /* 0x00000069a2a27221 */ /* 0x010fe20000010000 */
[----:B--2---:R-:W-:-:S04]  /*5670*/  FFMA.FTZ R167, R105, R43, R167 ;  /* 0x0000002b69a77223 */ /* 0x004fc800000100a7 */
[----:B------:R-:W-:Y:S04]  /*5680*/  STL [R1+0x4], R162 ;  /* 0x000004a201007387 */ /* 0x000fe80000100800 */
[----:B------:R-:W-:Y:S04]  /*5690*/  STL [R1+0xa4], R167 ;  /* 0x0000a4a701007387 */ /* 0x000fe80000100800 */
[----:B------:R0:W-:Y:S04]  /*56a0*/  STL [R1+0xa8], R129 ;  /* 0x0000a88101007387 */ /* 0x0001e80000100800 */
[----:B------:R-:W-:Y:S01]  /*56b0*/  STL [R1+0x8], R164 ;  /* 0x000008a401007387 */ /* 0x000fe20000100800 */
[----:B------:R-:W-:-:S04]  /*56c0*/  FMUL.FTZ R100, R109, R101 ;  /* 0x000000656d647220 */ /* 0x000fc80000410000 */
[----:B------:R-:W-:Y:S01]  /*56d0*/  FFMA.FTZ R109, R166, R105, R100 ;  /* 0x00000069a66d7223 */ /* 0x000fe20000010064 */
[----:B------:R-:W-:-:S04]  /*56e0*/  FMUL.FTZ R100, R165, R102 ;  /* 0x00000066a5647220 */ /* 0x000fc80000410000 */
[----:B0-----:R-:W-:Y:S01]  /*56f0*/  FFMA.FTZ R129, R130, R106, R100 ;  /* 0x0000006a82817223 */ /* 0x001fe20000010064 */
[----:B------:R-:W-:-:S04]  /*5700*/  FMUL.FTZ R130, R117, R51 ;  /* 0x0000003375827220 */ /* 0x000fc80000410000 */
        /* <DEDUP_REMOVED lines=14> */
.L_x_6557:
[----:B------:R-:W-:Y:S05]  /*57f0*/  BSYNC.RECONVERGENT B1 ;  /* 0x0000000000017941 */ /* 0x000fea0003800200 */
.L_x_6556:
        /* <DEDUP_REMOVED lines=23> */
.L_x_6689:
[----:B--2---:R-:W-:Y:S01]  /*5970*/  FADD.FTZ R103, R103, R106 ;  /* 0x0000006a67677221 */ /* 0x004fe20000010000 */
[----:B-1----:R-:W-:Y:S01]  /*5980*/  FADD.FTZ R51, R104, R51 ;  /* 0x0000003368337221 */ /* 0x002fe20000010000 */
        /* <DEDUP_REMOVED lines=16> */
[-CC-:B-----5:R-:W-:Y:S01]  /*5a90*/  FFMA.FTZ R100, R0, R51.reuse, R104.reuse ;  /* 0x0000003300647223 */ /* 0x1a0fe20000010068 */
[-CC-:B------:R-:W-:Y:S01]  /*5aa0*/  FFMA.FTZ R101, R39, R51.reuse, R104.reuse ;  /* 0x0000003327657223 */ /* 0x180fe20000010068 */
[-C--:B------:R-:W-:Y:S01]  /*5ab0*/  FFMA.FTZ R102, R116, R51.reuse, R104 ;  /* 0x0000003374667223 */ /* 0x080fe20000010068 */
[----:B------:R-:W-:Y:S01]  /*5ac0*/  LOP3.LUT P5, RZ, R11, 0xff, RZ, 0xc0, !PT ;  /* 0x000000ff0bff7812 */ /* 0x000fe200078ac0ff */
[----:B------:R-:W-:Y:S01]  /*5ad0*/  FADD.FTZ R100, R33, -R100 ;  /* 0x8000006421647221 */ /* 0x000fe20000010000 */
[----:B------:R-:W-:Y:S01]  /*5ae0*/  FADD.FTZ R101, R151, -R101 ;  /* 0x8000006597657221 */ /* 0x000fe20000010000 */
[----:B------:R-:W-:Y:S01]  /*5af0*/  FADD.FTZ R102, R128, -R102 ;  /* 0x8000006680667221 */ /* 0x000fe20000010000 */
[----:B------:R-:W-:Y:S01]  /*5b00*/  FFMA.FTZ R103, R138, R51, R104 ;  /* 0x000000338a677223 */ /* 0x000fe20000010068 */
[C---:B------:R-:W-:Y:S01]  /*5b10*/  FMUL.FTZ R100, R117.reuse, R100 ;  /* 0x0000006475647220 */ /* 0x040fe20000410000 */
        /* <DEDUP_REMOVED lines=16> */
.L_x_6563:
[----:B-----5:R-:W-:Y:S01]  /*5c20*/  FFMA.FTZ R92, R0, R51, R104 ;  /* 0x00000033005c7223 */ /* 0x020fe20000010068 */
        /* <DEDUP_REMOVED lines=24> */
.L_x_6562:
        /* <DEDUP_REMOVED lines=13> */
[C---:B------:R-:W-:Y:S01]  /*5e80*/  FFMA.FTZ R100, R117.reuse, R100, R56 ;  /* 0x0000006475647223 */ /* 0x040fe20000010038 */
        /* <DEDUP_REMOVED lines=16> */
.L_x_6565:
[----:B-----5:R-:W-:Y:S01]  /*5f90*/  FFMA.FTZ R92, R0, R51, R104 ;  /* 0x00000033005c7223 */ /* 0x020fe20000010068 */
        /* <DEDUP_REMOVED lines=24> */
.L_x_6561:
        /* <DEDUP_REMOVED lines=41> */
.L_x_6567:
[----:B-----5:R-:W-:Y:S01]  /*63b0*/  FFMA.FTZ R92, R0, R51, R104 ;  /* 0x00000033005c7223 */ /* 0x020fe20000010068 */
        /* <DEDUP_REMOVED lines=32> */
.L_x_6566:
        /* <DEDUP_REMOVED lines=38> */
.L_x_6568:
[----:B-----5:R-:W-:Y:S01]  /*6820*/  FFMA.FTZ R92, R0, R51, R104 ;  /* 0x00000033005c7223 */ /* 0x020fe20000010068 */
        /* <DEDUP_REMOVED lines=31> */
.L_x_6564:
        /* <DEDUP_REMOVED lines=14> */
.L_x_6560:
[----:B------:R-:W-:Y:S05]  /*6b00*/  BSYNC.RECONVERGENT B1 ;  /* 0x0000000000017941 */ /* 0x000fea0003800200 */
.L_x_6559:
        /* <DEDUP_REMOVED lines=13> */
[----:B-----5:R-:W-:-:S03]  /*6be0*/  LOP3.LUT P6, RZ, R9, 0xff, RZ, 0xc0, !PT ;  /* 0x000000ff09ff7812 */ /* 0x020fc600078cc0ff */
[----:B------:R-:W-:-:S04]  /*6bf0*/  FADD.FTZ R92, R160, -R92 ;  /* 0x8000005ca05c7221 */ /* 0x000fc80000010000 */
[----:B------:R-:W-:-:S04]  /*6c00*/  FFMA.FTZ R92, R117, R92, R52 ;  /* 0x0000005c755c7223 */ /* 0x000fc80000010034 */
[----:B------:R-:W-:-:S05]  /*6c10*/  FMUL.FTZ R93, R92, UR13 ;  /* 0x0000000d5c5d7c20 */ /* 0x000fca0008410000 */
[----:B-1----:R-:W-:Y:S02]  /*6c20*/  SEL R100, R93, RZ, P6 ;  /* 0x000000ff5d647207 */ /* 0x002fe40003000000 */
        /* <DEDUP_REMOVED lines=27> */
.L_x_6573:
[-CC-:B-1----:R-:W-:Y:S01]  /*6de0*/  FFMA.FTZ R96, R8, R51.reuse, R104.reuse ;  /* 0x0000003308607223 */ /* 0x182fe20000010068 */
[-CC-:B------:R-:W-:Y:S01]  /*6df0*/  FFMA.FTZ R97, R38, R51.reuse, R104.reuse ;  /* 0x0000003326617223 */ /* 0x180fe20000010068 */
[----:B-----5:R-:W-:Y:S01]  /*6e00*/  LOP3.LUT P6, RZ, R9, 0xff, RZ, 0xc0, !PT ;  /* 0x000000ff09ff7812 */ /* 0x020fe200078cc0ff */
        /* <DEDUP_REMOVED lines=30> */
.L_x_6572:
[----:B-1----:R-:W1:Y:S02]  /*6ff0*/  LDC.64 R96, c[0x0][0x478] ;  /* 0x00011e00ff607b82 */ /* 0x002e640000000a00 */
[----:B-1----:R-:W-:-:S04]  /*7000*/  ISETP.NE.U32.AND P5, PT, R96, RZ, PT ;  /* 0x000000ff6000720c */ /* 0x002fc80003fa5070 */
[----:B------:R-:W-:-:S13]  /*7010*/  ISETP.NE.AND.EX P5, PT, R97, RZ, PT, P5 ;  /* 0x000000ff6100720c */ /* 0x000fda0003fa5350 */
[----:B------:R-:W-:Y:S05]  /*7020*/  @!P5 BRA `(.L_x_6575) ;  /* 0x000000000084d947 */ /* 0x000fea0003800000 */
[----:B------:R-:W-:Y:S01]  /*7030*/  FFMA.FTZ R92, R8, R51, R104 ;  /* 0x00000033085c7223 */ /* 0x000fe20000010068 */
[----:B-----5:R-:W-:-:S03]  /*7040*/  LOP3.LUT P6, RZ, R9, 0xff, RZ, 0xc0, !PT ;  /* 0x000000ff09ff7812 */ /* 0x020fc600078cc0ff */
        /* <DEDUP_REMOVED lines=31> */
.L_x_6575:
[-CC-:B------:R-:W-:Y:S01]  /*7240*/  FFMA.FTZ R96, R8, R51.reuse, R104.reuse ;  /* 0x0000003308607223 */ /* 0x180fe20000010068 */
[-CC-:B------:R-:W-:Y:S01]  /*7250*/  FFMA.FTZ R97, R38, R51.reuse, R104.reuse ;  /* 0x0000003326617223 */ /* 0x180fe20000010068 */
[----:B-----5:R-:W-:Y:S01]  /*7260*/  LOP3.LUT P6, RZ, R9, 0xff, RZ, 0xc0, !PT ;  /* 0x000000ff09ff7812 */ /* 0x020fe200078cc0ff */
        /* <DEDUP_REMOVED lines=30> */
.L_x_6571:
[----:B------:R-:W-:-:S04]  /*7450*/  UISETP.NE.U32.AND UP0, UPT, UR24, URZ, UPT ;  /* 0x000000ff1800728c */ /* 0x000fc8000bf05070 */
[----:B------:R-:W-:-:S09]  /*7460*/  UISETP.NE.AND.EX UP0, UPT, UR25, URZ, UPT, UP0 ;  /* 0x000000ff1900728c */ /* 0x000fd2000bf05300 */
[----:B------:R-:W-:Y:S05]  /*7470*/  BRA.U !UP0, `(.L_x_6576) ;  /* 0x0000000108d87547 */ /* 0x000fea000b800000 */
[----:B-1----:R-:W1:Y:S02]  /*7480*/  LDC.64 R100, c[0x0][0x478] ;  /* 0x00011e00ff647b82 */ /* 0x002e640000000a00 */
[----:B-1----:R-:W-:-:S04]  /*7490*/  ISETP.NE.U32.AND P5, PT, R100, RZ, PT ;  /* 0x000000ff6400720c */ /* 0x002fc80003fa5070 */
[----:B------:R-:W-:-:S13]  /*74a0*/  ISETP.NE.AND.EX P5, PT, R101, RZ, PT, P5 ;  /* 0x000000ff6500720c */ /* 0x000fda0003fa5350 */
[----:B------:R-:W-:Y:S05]  /*74b0*/  @!P5 BRA `(.L_x_6577) ;  /* 0x000000000064d947 */ /* 0x000fea0003800000 */
[----:B------:R-:W-:Y:S01]  /*74c0*/  FFMA.FTZ R92, R8, R51, R104 ;  /* 0x00000033085c7223 */ /* 0x000fe20000010068 */
[----:B-----5:R-:W-:-:S03]  /*74d0*/  LOP3.LUT P6, RZ, R9, 0xff, RZ, 0xc0, !PT ;  /* 0x000000ff09ff7812 */ /* 0x020fc600078cc0ff */
        /* <DEDUP_REMOVED lines=23> */
.L_x_6577:
[-CC-:B------:R-:W-:Y:S01]  /*7650*/  FFMA.FTZ R100, R8, R51.reuse, R104.reuse ;  /* 0x0000003308647223 */ /* 0x180fe20000010068 */
[-CC-:B------:R-:W-:Y:S01]  /*7660*/  FFMA.FTZ R101, R38, R51.reuse, R104.reuse ;  /* 0x0000003326657223 */ /* 0x180fe20000010068 */
[-C--:B------:R-:W-:Y:S01]  /*7670*/  FFMA.FTZ R102, R115, R51.reuse, R104 ;  /* 0x0000003373667223 */ /* 0x080fe20000010068 */
[----:B-----5:R-:W-:Y:S01]  /*7680*/  LOP3.LUT P6, RZ, R9, 0xff, RZ, 0xc0, !PT ;  /* 0x000000ff09ff7812 */ /* 0x020fe200078cc0ff */
        /* <DEDUP_REMOVED lines=21> */
.L_x_6576:
        /* <DEDUP_REMOVED lines=29> */
.L_x_6578:
        /* <DEDUP_REMOVED lines=24> */
.L_x_6574:
        /* <DEDUP_REMOVED lines=10> */
.L_x_6570:
[----:B------:R-:W-:Y:S05]  /*7bd0*/  BSYNC.RECONVERGENT B1 ;  /* 0x0000000000017941 */ /* 0x000fea0003800200 */
.L_x_6569:
        /* <DEDUP_REMOVED lines=13> */
[----:B-----5:R-:W-:Y:S01]  /*7cb0*/  FFMA.FTZ R92, R5, R51, R104 ;  /* 0x00000033055c7223 */ /* 0x020fe20000010068 */
[----:B------:R-:W-:-:S03]  /*7cc0*/  LOP3.LUT P6, RZ, R6, 0xff, RZ, 0xc0, !PT ;  /* 0x000000ff06ff7812 */ /* 0x000fc600078cc0ff */
[----:B------:R-:W-:-:S04]  /*7cd0*/  FADD.FTZ R92, R159, -R92 ;  /* 0x8000005c9f5c7221 */ /* 0x000fc80000010000 */
[----:B------:R-:W-:-:S04]  /*7ce0*/  FFMA.FTZ R92, R117, R92, R60 ;  /* 0x0000005c755c7223 */ /* 0x000fc8000001003c */
[----:B------:R-:W-:-:S05]  /*7cf0*/  FMUL.FTZ R93, R92, UR13 ;  /* 0x0000000d5c5d7c20 */ /* 0x000fca0008410000 */
[----:B-12---:R-:W-:Y:S02]  /*7d00*/  SEL R100, R93, RZ, P6 ;  /* 0x000000ff5d647207 */ /* 0x006fe40003000000 */
        /* <DEDUP_REMOVED lines=27> */
.L_x_6583:
[-CC-:B-12--5:R-:W-:Y:S01]  /*7ec0*/  FFMA.FTZ R96, R5, R51.reuse, R104.reuse ;  /* 0x0000003305607223 */ /* 0x1a6fe20000010068 */
        /* <DEDUP_REMOVED lines=32> */
.L_x_6582:
[----:B-12---:R-:W1:Y:S02]  /*80d0*/  LDC.64 R96, c[0x0][0x478] ;  /* 0x00011e00ff607b82 */ /* 0x006e640000000a00 */
[----:B-1----:R-:W-:-:S04]  /*80e0*/  ISETP.NE.U32.AND P5, PT, R96, RZ, PT ;  /* 0x000000ff6000720c */ /* 0x002fc80003fa5070 */
[----:B------:R-:W-:-:S13]  /*80f0*/  ISETP.NE.AND.EX P5, PT, R97, RZ, PT, P5 ;  /* 0x000000ff6100720c */ /* 0x000fda0003fa5350 */
[----:B------:R-:W-:Y:S05]  /*8100*/  @!P5 BRA `(.L_x_6585) ;  /* 0x000000000084d947 */ /* 0x000fea0003800000 */
        /* <DEDUP_REMOVED lines=33> */
.L_x_6585:
        /* <DEDUP_REMOVED lines=33> */
.L_x_6581:
[----:B------:R-:W-:-:S04]  /*8530*/  UISETP.NE.U32.AND UP0, UPT, UR24, URZ, UPT ;  /* 0x000000ff1800728c */ /* 0x000fc8000bf05070 */
[----:B------:R-:W-:-:S09]  /*8540*/  UISETP.NE.AND.EX UP0, UPT, UR25, URZ, UPT, UP0 ;  /* 0x000000ff1900728c */ /* 0x000fd2000bf05300 */
[----:B------:R-:W-:Y:S05]  /*8550*/  BRA.U !UP0, `(.L_x_6586) ;  /* 0x0000000108d87547 */ /* 0x000fea000b800000 */
[----:B-12---:R-:W1:Y:S02]  /*8560*/  LDC.64 R100, c[0x0][0x478] ;  /* 0x00011e00ff647b82 */ /* 0x006e640000000a00 */
[----:B-1----:R-:W-:-:S04]  /*8570*/  ISETP.NE.U32.AND P5, PT, R100, RZ, PT ;  /* 0x000000ff6400720c */ /* 0x002fc80003fa5070 */
[----:B------:R-:W-:-:S13]  /*8580*/  ISETP.NE.AND.EX P5, PT, R101, RZ, PT, P5 ;  /* 0x000000ff6500720c */ /* 0x000fda0003fa5350 */
[----:B------:R-:W-:Y:S05]  /*8590*/  @!P5 BRA `(.L_x_6587) ;  /* 0x000000000064d947 */ /* 0x000fea0003800000 */
        /* <DEDUP_REMOVED lines=25> */
.L_x_6587:
        /* <DEDUP_REMOVED lines=25> */
.L_x_6586:
        /* <DEDUP_REMOVED lines=29> */
.L_x_6588:
        /* <DEDUP_REMOVED lines=24> */
.L_x_6584:
        /* <DEDUP_REMOVED lines=10> */
.L_x_6580:
[----:B------:R-:W-:Y:S05]  /*8cb0*/  BSYNC.RECONVERGENT B1 ;  /* 0x0000000000017941 */ /* 0x000fea0003800200 */
.L_x_6579:
        /* <DEDUP_REMOVED lines=18> */
[----:B-123--:R-:W-:Y:S02]  /*8de0*/  SEL R100, R93, RZ, P6 ;  /* 0x000000ff5d647207 */ /* 0x00efe40003000000 */
        /* <DEDUP_REMOVED lines=27> */
.L_x_6593:
[-CC-:B-123-5:R-:W-:Y:S01]  /*8fa0*/  FFMA.FTZ R96, R2, R51.reuse, R104.reuse ;  /* 0x0000003302607223 */ /* 0x1aefe20000010068 */
        /* <DEDUP_REMOVED lines=32> */
.L_x_6592:
[----:B-123--:R-:W1:Y:S02]  /*91b0*/  LDC.64 R96, c[0x0][0x478] ;  /* 0x00011e00ff607b82 */ /* 0x00ee640000000a00 */
        /* <DEDUP_REMOVED lines=36> */
.L_x_6595:
        /* <DEDUP_REMOVED lines=33> */
.L_x_6591:
[----:B------:R-:W-:-:S04]  /*9610*/  UISETP.NE.U32.AND UP0, UPT, UR24, URZ, UPT ;  /* 0x000000ff1800728c */ /* 0x000fc8000bf05070 */
[----:B------:R-:W-:-:S09]  /*9620*/  UISETP.NE.AND.EX UP0, UPT, UR25, URZ, UPT, UP0 ;  /* 0x000000ff1900728c */ /* 0x000fd2000bf05300 */
[----:B------:R-:W-:Y:S05]  /*9630*/  BRA.U !UP0, `(.L_x_6596) ;  /* 0x0000000108d87547 */ /* 0x000fea000b800000 */
[----:B-123--:R-:W1:Y:S02]  /*9640*/  LDC.64 R100, c[0x0][0x478] ;  /* 0x00011e00ff647b82 */ /* 0x00ee640000000a00 */
        /* <DEDUP_REMOVED lines=28> */
.L_x_6597:
        /* <DEDUP_REMOVED lines=25> */
.L_x_6596:
        /* <DEDUP_REMOVED lines=29> */
.L_x_6598:
        /* <DEDUP_REMOVED lines=24> */
.L_x_6594:
        /* <DEDUP_REMOVED lines=10> */
.L_x_6590:
[----:B------:R-:W-:Y:S05]  /*9d90*/  BSYNC.RECONVERGENT B1 ;  /* 0x0000000000017941 */ /* 0x000fea0003800200 */
.L_x_6589:
        /* <DEDUP_REMOVED lines=18> */
[----:B-1234-:R-:W-:Y:S02]  /*9ec0*/  SEL R100, R93, RZ, P6 ;  /* 0x000000ff5d647207 */ /* 0x01efe40003000000 */
        /* <DEDUP_REMOVED lines=27> */
.L_x_6603:
[-CC-:B-1234-:R-:W-:Y:S01]  /*a080*/  FFMA.FTZ R96, R16, R51.reuse, R104.reuse ;  /* 0x0000003310607223 */ /* 0x19efe20000010068 */
        /* <DEDUP_REMOVED lines=32> */
.L_x_6602:
[----:B-1234-:R-:W1:Y:S02]  /*a290*/  LDC.64 R96, c[0x0][0x478] ;  /* 0x00011e00ff607b82 */ /* 0x01ee640000000a00 */
        /* <DEDUP_REMOVED lines=36> */
.L_x_6605:
        /* <DEDUP_REMOVED lines=33> */
.L_x_6601:
[----:B------:R-:W-:-:S04]  /*a6f0*/  UISETP.NE.U32.AND UP0, UPT, UR24, URZ, UPT ;  /* 0x000000ff1800728c */ /* 0x000fc8000bf05070 */
[----:B------:R-:W-:-:S09]  /*a700*/  UISETP.NE.AND.EX UP0, UPT, UR25, URZ, UPT, UP0 ;  /* 0x000000ff1900728c */ /* 0x000fd2000bf05300 */
[----:B------:R-:W-:Y:S05]  /*a710*/  BRA.U !UP0, `(.L_x_6606) ;  /* 0x0000000108d87547 */ /* 0x000fea000b800000 */
[----:B-1234-:R-:W1:Y:S02]  /*a720*/  LDC.64 R100, c[0x0][0x478] ;  /* 0x00011e00ff647b82 */ /* 0x01ee640000000a00 */
        /* <DEDUP_REMOVED lines=28> */
.L_x_6607:
        /* <DEDUP_REMOVED lines=25> */
.L_x_6606:
        /* <DEDUP_REMOVED lines=29> */
.L_x_6608:
        /* <DEDUP_REMOVED lines=24> */
.L_x_6604:
        /* <DEDUP_REMOVED lines=10> */
.L_x_6600:
[----:B------:R-:W-:Y:S05]  /*ae70*/  BSYNC.RECONVERGENT B1 ;  /* 0x0000000000017941 */ /* 0x000fea0003800200 */
.L_x_6599:
        /* <DEDUP_REMOVED lines=46> */
.L_x_6613:
        /* <DEDUP_REMOVED lines=33> */
.L_x_6612:
        /* <DEDUP_REMOVED lines=37> */
.L_x_6615:
        /* <DEDUP_REMOVED lines=33> */
.L_x_6611:
        /* <DEDUP_REMOVED lines=32> */
.L_x_6617:
        /* <DEDUP_REMOVED lines=25> */
.L_x_6616:
        /* <DEDUP_REMOVED lines=29> */
.L_x_6618:
        /* <DEDUP_REMOVED lines=24> */
.L_x_6614:
        /* <DEDUP_REMOVED lines=10> */
.L_x_6610:
[----:B------:R-:W-:Y:S05]  /*bf50*/  BSYNC.RECONVERGENT B1 ;  /* 0x0000000000017941 */ /* 0x000fea0003800200 */
.L_x_6609:
        /* <DEDUP_REMOVED lines=46> */
.L_x_6623:
        /* <DEDUP_REMOVED lines=33> */
.L_x_6622:
        /* <DEDUP_REMOVED lines=37> */
.L_x_6625:
        /* <DEDUP_REMOVED lines=33> */
.L_x_6621:
        /* <DEDUP_REMOVED lines=32> */
.L_x_6627:
        /* <DEDUP_REMOVED lines=25> */
.L_x_6626:
        /* <DEDUP_REMOVED lines=29> */
.L_x_6628:
        /* <DEDUP_REMOVED lines=24> */
.L_x_6624:
        /* <DEDUP_REMOVED lines=10> */
.L_x_6620:
[----:B------:R-:W-:Y:S05]  /*d030*/  BSYNC.RECONVERGENT B1 ;  /* 0x0000000000017941 */ /* 0x000fea0003800200 */
.L_x_6619:
        /* <DEDUP_REMOVED lines=22> */
[----:B-1234-:R-:W-:Y:S02]  /*d1a0*/  SEL R100, R94, RZ, P6 ;  /* 0x000000ff5e647207 */ /* 0x01efe40003000000 */
[----:B------:R-:W-:-:S04]  /*d1b0*/  LOP3.LUT P6, RZ, R24, 0xff, RZ, 0xc0, !PT ;  /* 0x000000ff18ff7812 */ /* 0x000fc800078cc0ff */
        /* <DEDUP_REMOVED lines=8> */
[----:B------:R-:W-:Y:S01]  /*d240*/  FFMA.FTZ R95, R50, R51, R104 ;  /* 0x00000033325f7223 */ /* 0x000fe20000010068 */
[----:B------:R-:W-:Y:S01]  /*d250*/  FMUL.FTZ R98, R94, UR13 ;  /* 0x0000000d5e627c20 */ /* 0x000fe20008410000 */
[----:B------:R-:W-:Y:S02]  /*d260*/  LOP3.LUT P6, RZ, R25, 0xff0000, RZ, 0xc0, !PT ;  /* 0x00ff000019ff7812 */ /* 0x000fe400078cc0ff */
[----:B------:R-:W-:Y:S02]  /*d270*/  FADD.FTZ R95, R146, -R95 ;  /* 0x8000005f925f7221 */ /* 0x000fe40000010000 */
[----:B------:R-:W-:Y:S02]  /*d280*/  SEL R102, R98, RZ, P6 ;  /* 0x000000ff62667207 */ /* 0x000fe40003000000 */
[----:B------:R-:W-:Y:S01]  /*d290*/  LOP3.LUT P6, RZ, R24, 0xff0000, RZ, 0xc0, !PT ;  /* 0x00ff000018ff7812 */ /* 0x000fe200078cc0ff */
[----:B------:R-:W-:-:S03]  /*d2a0*/  FFMA.FTZ R95, R117, R95, R83 ;  /* 0x0000005f755f7223 */ /* 0x000fc60000010053 */
[----:B------:R-:W-:Y:S01]  /*d2b0*/  SEL R98, R98, RZ, P6 ;  /* 0x000000ff62627207 */ /* 0x000fe20003000000 */
[----:B------:R-:W-:Y:S01]  /*d2c0*/  FMUL.FTZ R99, R95, UR13 ;  /* 0x0000000d5f637c20 */ /* 0x000fe20008410000 */
[----:B------:R-:W-:-:S04]  /*d2d0*/  ISETP.GE.U32.AND P6, PT, R25, 0x1000000, PT ;  /* 0x010000001900780c */ /* 0x000fc80003fc6070 */
[----:B------:R-:W-:Y:S02]  /*d2e0*/  SEL R103, R99, RZ, P6 ;  /* 0x000000ff63677207 */ /* 0x000fe40003000000 */
[----:B------:R-:W-:-:S04]  /*d2f0*/  ISETP.GE.U32.AND P6, PT, R24, 0x1000000, PT ;  /* 0x010000001800780c */ /* 0x000fc80003fc6070 */
[----:B------:R-:W-:Y:S01]  /*d300*/  SEL R99, R99, RZ, P6 ;  /* 0x000000ff63637207 */ /* 0x000fe20003000000 */
[----:B------:R-:W-:Y:S08]  /*d310*/  BRA `(.L_x_6634) ;  /* 0x0000000c00547947 */ /* 0x000ff00003800000 */
.L_x_6633:
        /* <DEDUP_REMOVED lines=33> */
.L_x_6632:
[----:B-1234-:R-:W1:Y:S02]  /*d530*/  LDC.64 R96, c[0x0][0x478] ;  /* 0x00011e00ff607b82 */ /* 0x01ee640000000a00 */
        /* <DEDUP_REMOVED lines=12> */
[----:B------:R-:W-:Y:S02]  /*d600*/  SEL R100, R94, RZ, P6 ;  /* 0x000000ff5e647207 */ /* 0x000fe40003000000 */
[----:B------:R-:W-:-:S04]  /*d610*/  LOP3.LUT P6, RZ, R24, 0xff, RZ, 0xc0, !PT ;  /* 0x000000ff18ff7812 */ /* 0x000fc800078cc0ff */
        /* <DEDUP_REMOVED lines=8> */
[----:B------:R-:W-:Y:S01]  /*d6a0*/  FFMA.FTZ R95, R50, R51, R104 ;  /* 0x00000033325f7223 */ /* 0x000fe20000010068 */
[----:B------:R-:W-:Y:S01]  /*d6b0*/  FMUL.FTZ R98, R94, UR13 ;  /* 0x0000000d5e627c20 */ /* 0x000fe20008410000 */
[----:B------:R-:W-:Y:S02]  /*d6c0*/  LOP3.LUT P6, RZ, R25, 0xff0000, RZ, 0xc0, !PT ;  /* 0x00ff000019ff7812 */ /* 0x000fe400078cc0ff */
[----:B------:R-:W-:Y:S02]  /*d6d0*/  FADD.FTZ R95, R146, -R95 ;  /* 0x8000005f925f7221 */ /* 0x000fe40000010000 */
[----:B------:R-:W-:Y:S02]  /*d6e0*/  SEL R102, R98, RZ, P6 ;  /* 0x000000ff62667207 */ /* 0x000fe40003000000 */
[----:B------:R-:W-:Y:S01]  /*d6f0*/  LOP3.LUT P6, RZ, R24, 0xff0000, RZ, 0xc0, !PT ;  /* 0x00ff000018ff7812 */ /* 0x000fe200078cc0ff */
[----:B------:R-:W-:-:S03]  /*d700*/  FMUL.FTZ R95, R117, R95 ;  /* 0x0000005f755f7220 */ /* 0x000fc60000410000 */
[----:B------:R-:W-:Y:S01]  /*d710*/  SEL R98, R98, RZ, P6 ;  /* 0x000000ff62627207 */ /* 0x000fe20003000000 */
[----:B------:R-:W-:Y:S01]  /*d720*/  FMUL.FTZ R99, R95, UR13 ;  /* 0x0000000d5f637c20 */ /* 0x000fe20008410000 */
[----:B------:R-:W-:-:S04]  /*d730*/  ISETP.GE.U32.AND P6, PT, R25, 0x1000000, PT ;  /* 0x010000001900780c */ /* 0x000fc80003fc6070 */
[----:B------:R-:W-:Y:S02]  /*d740*/  SEL R103, R99, RZ, P6 ;  /* 0x000000ff63677207 */ /* 0x000fe40003000000 */
[----:B------:R-:W-:-:S04]  /*d750*/  ISETP.GE.U32.AND P6, PT, R24, 0x1000000, PT ;  /* 0x010000001800780c */ /* 0x000fc80003fc6070 */
[----:B------:R-:W-:Y:S01]  /*d760*/  SEL R99, R99, RZ, P6 ;  /* 0x000000ff63637207 */ /* 0x000fe20003000000 */
[----:B------:R-:W-:Y:S08]  /*d770*/  BRA `(.L_x_6634) ;  /* 0x00000008003c7947 */ /* 0x000ff00003800000 */
.L_x_6635:
        /* <DEDUP_REMOVED lines=33> */
.L_x_6631:
        /* <DEDUP_REMOVED lines=32> */
.L_x_6637:
        /* <DEDUP_REMOVED lines=25> */
.L_x_6636:
        /* <DEDUP_REMOVED lines=27> */
[----:B------:R-:W-:Y:S01]  /*ded0*/  SEL R103, R103, RZ, P6 ;  /* 0x000000ff67677207 */ /* 0x000fe20003000000 */
[----:B------:R-:W-:Y:S08]  /*dee0*/  BRA `(.L_x_6634) ;  /* 0x0000000000607947 */ /* 0x000ff00003800000 */
.L_x_6638:
        /* <DEDUP_REMOVED lines=24> */
.L_x_6634:
        /* <DEDUP_REMOVED lines=10> */
.L_x_6630:
[----:B------:R-:W-:Y:S05]  /*e110*/  BSYNC.RECONVERGENT B1 ;  /* 0x0000000000017941 */ /* 0x000fea0003800200 */
.L_x_6629:
        /* <DEDUP_REMOVED lines=14> */
[----:B-----5:R-:W-:Y:S01]  /*e200*/  LOP3.LUT P6, RZ, R28, 0xff, RZ, 0xc0, !PT ;  /* 0x000000ff1cff7812 */ /* 0x020fe200078cc0ff */
[----:B------:R-:W-:Y:S01]  /*e210*/  FFMA.FTZ R94, R118, R51, R104 ;  /* 0x00000033765e7223 */ /* 0x000fe20000010068 */
[----:B------:R-:W-:Y:S01]  /*e220*/  FADD.FTZ R92, R153, -R92 ;  /* 0x8000005c995c7221 */ /* 0x000fe20000010000 */
[----:B------:R-:W-:Y:S01]  /*e230*/  FADD.FTZ R93, R108, -R93 ;  /* 0x8000005d6c5d7221 */ /* 0x000fe20000010000 */
[----:B------:R-:W-:Y:S01]  /*e240*/  LOP3.LUT P5, RZ, R27, 0xff, RZ, 0xc0, !PT ;  /* 0x000000ff1bff7812 */ /* 0x000fe200078ac0ff */
[----:B------:R-:W-:Y:S01]  /*e250*/  FADD.FTZ R94, R120, -R94 ;  /* 0x8000005e785e7221 */ /* 0x000fe20000010000 */
[C---:B------:R-:W-:Y:S01]  /*e260*/  FFMA.FTZ R92, R117.reuse, R92, R84 ;  /* 0x0000005c755c7223 */ /* 0x040fe20000010054 */
[C---:B------:R-:W-:Y:S02]  /*e270*/  FFMA.FTZ R93, R117.reuse, R93, R85 ;  /* 0x0000005d755d7223 */ /* 0x040fe40000010055 */
[----:B------:R-:W-:Y:S01]  /*e280*/  FFMA.FTZ R94, R117, R94, R86 ;  /* 0x0000005e755e7223 */ /* 0x000fe20000010056 */
[----:B------:R-:W-:Y:S01]  /*e290*/  FMUL.FTZ R95, R92, UR13 ;  /* 0x0000000d5c5f7c20 */ /* 0x000fe20008410000 */
[----:B-1234-:R-:W-:-:S02]  /*e2a0*/  FMUL.FTZ R97, R93, UR13 ;  /* 0x0000000d5d617c20 */ /* 0x01efc40008410000 */
[----:B------:R-:W-:Y:S02]  /*e2b0*/  FMUL.FTZ R98, R94, UR13 ;  /* 0x0000000d5e627c20 */ /* 0x000fe40008410000 */
[C---:B------:R-:W-:Y:S02]  /*e2c0*/  SEL R100, R95.reuse, RZ, P6 ;  /* 0x000000ff5f647207 */ /* 0x040fe40003000000 */
[----:B------:R-:W-:Y:S01]  /*e2d0*/  SEL R96, R95, RZ, P5 ;  /* 0x000000ff5f607207 */ /* 0x000fe20002800000 */
[----:B------:R-:W-:Y:S01]  /*e2e0*/  FFMA.FTZ R95, R131, R51, R104 ;  /* 0x00000033835f7223 */ /* 0x000fe20000010068 */
[----:B------:R-:W-:Y:S02]  /*e2f0*/  LOP3.LUT P6, RZ, R28, 0xff00, RZ, 0xc0, !PT ;  /* 0x0000ff001cff7812 */ /* 0x000fe400078cc0ff */
        /* <DEDUP_REMOVED lines=8> */
[----:B------:R-:W-:Y:S02]  /*e380*/  SEL R102, R98, RZ, P6 ;  /* 0x000000ff62667207 */ /* 0x000fe40003000000 */
[----:B------:R-:W-:Y:S02]  /*e390*/  ISETP.GE.U32.AND P6, PT, R28, 0x1000000, PT ;  /* 0x010000001c00780c */ /* 0x000fe40003fc6070 */
[----:B------:R-:W-:-:S02]  /*e3a0*/  SEL R98, R98, RZ, P5 ;  /* 0x000000ff62627207 */ /* 0x000fc40002800000 */
[----:B------:R-:W-:Y:S02]  /*e3b0*/  ISETP.GE.U32.AND P5, PT, R27, 0x1000000, PT ;  /* 0x010000001b00780c */ /* 0x000fe40003fa6070 */
[C---:B------:R-:W-:Y:S02]  /*e3c0*/  SEL R103, R99.reuse, RZ, P6 ;  /* 0x000000ff63677207 */ /* 0x040fe40003000000 */
[----:B------:R-:W-:Y:S01]  /*e3d0*/  SEL R99, R99, RZ, P5 ;  /* 0x000000ff63637207 */ /* 0x000fe20002800000 */
[----:B------:R-:W-:Y:S08]  /*e3e0*/  BRA `(.L_x_6644) ;  /* 0x0000000c00547947 */ /* 0x000ff00003800000 */
.L_x_6643:
[-CC-:B-1234-:R-:W-:Y:S01]  /*e3f0*/  FFMA.FTZ R96, R29, R51.reuse, R104.reuse ;  /* 0x000000331d607223 */ /* 0x19efe20000010068 */
[-CC-:B------:R-:W-:Y:S01]  /*e400*/  FFMA.FTZ R97, R42, R51.reuse, R104.reuse ;  /* 0x000000332a617223 */ /* 0x180fe20000010068 */
[----:B------:R-:W-:Y:S01]  /*e410*/  FFMA.FTZ R98, R118, R51, R104 ;  /* 0x0000003376627223 */ /* 0x000fe20000010068 */
[----:B-----5:R-:W-:Y:S01]  /*e420*/  LOP3.LUT P6, RZ, R28, 0xff, RZ, 0xc0, !PT ;  /* 0x000000ff1cff7812 */ /* 0x020fe200078cc0ff */
[----:B------:R-:W-:Y:S01]  /*e430*/  FADD.FTZ R96, R153, -R96 ;  /* 0x8000006099607221 */ /* 0x000fe20000010000 */
[----:B------:R-:W-:Y:S01]  /*e440*/  FADD.FTZ R97, R108, -R97 ;  /* 0x800000616c617221 */ /* 0x000fe20000010000 */
[----:B------:R-:W-:Y:S01]  /*e450*/  LOP3.LUT P5, RZ, R27, 0xff, RZ, 0xc0, !PT ;  /* 0x000000ff1bff7812 */ /* 0x000fe200078ac0ff */
[----:B------:R-:W-:Y:S01]  /*e460*/  FADD.FTZ R98, R120, -R98 ;  /* 0x8000006278627221 */ /* 0x000fe20000010000 */
[C---:B------:R-:W-:Y:S01]  /*e470*/  FFMA.FTZ R96, R117.reuse, R96, R84 ;  /* 0x0000006075607223 */ /* 0x040fe20000010054 */
        /* <DEDUP_REMOVED lines=24> */
.L_x_6642:
        /* <DEDUP_REMOVED lines=12> */
[C---:B------:R-:W-:Y:S01]  /*e6c0*/  FMUL.FTZ R92, R117.reuse, R92 ;  /* 0x0000005c755c7220 */ /* 0x040fe20000410000 */
[C---:B------:R-:W-:Y:S02]  /*e6d0*/  FMUL.FTZ R93, R117.reuse, R93 ;  /* 0x0000005d755d7220 */ /* 0x040fe40000410000 */
[----:B------:R-:W-:Y:S01]  /*e6e0*/  FMUL.FTZ R94, R117, R94 ;  /* 0x0000005e755e7220 */ /* 0x000fe20000410000 */
[----:B------:R-:W-:Y:S01]  /*e6f0*/  FMUL.FTZ R95, R92, UR13 ;  /* 0x0000000d5c5f7c20 */ /* 0x000fe20008410000 */
[----:B------:R-:W-:-:S02]  /*e700*/  FMUL.FTZ R97, R93, UR13 ;  /* 0x0000000d5d617c20 */ /* 0x000fc40008410000 */
        /* <DEDUP_REMOVED lines=20> */
.L_x_6645:
[-CC-:B------:R-:W-:Y:S01]  /*e850*/  FFMA.FTZ R96, R29, R51.reuse, R104.reuse ;  /* 0x000000331d607223 */ /* 0x180fe20000010068 */
[-CC-:B------:R-:W-:Y:S01]  /*e860*/  FFMA.FTZ R97, R42, R51.reuse, R104.reuse ;  /* 0x000000332a617223 */ /* 0x180fe20000010068 */
[----:B------:R-:W-:Y:S01]  /*e870*/  FFMA.FTZ R98, R118, R51, R104 ;  /* 0x0000003376627223 */ /* 0x000fe20000010068 */
[----:B-----5:R-:W-:Y:S01]  /*e880*/  LOP3.LUT P6, RZ, R28, 0xff, RZ, 0xc0, !PT ;  /* 0x000000ff1cff7812 */ /* 0x020fe200078cc0ff */
[----:B------:R-:W-:Y:S01]  /*e890*/  FADD.FTZ R96, R153, -R96 ;  /* 0x8000006099607221 */ /* 0x000fe20000010000 */
[----:B------:R-:W-:Y:S01]  /*e8a0*/  FADD.FTZ R97, R108, -R97 ;  /* 0x800000616c617221 */ /* 0x000fe20000010000 */
[----:B------:R-:W-:Y:S01]  /*e8b0*/  LOP3.LUT P5, RZ, R27, 0xff, RZ, 0xc0, !PT ;  /* 0x000000ff1bff7812 */ /* 0x000fe200078ac0ff */
[----:B------:R-:W-:Y:S01]  /*e8c0*/  FADD.FTZ R98, R120, -R98 ;  /* 0x8000006278627221 */ /* 0x000fe20000010000 */
[C---:B------:R-:W-:Y:S01]  /*e8d0*/  FMUL.FTZ R96, R117.reuse, R96 ;  /* 0x0000006075607220 */ /* 0x040fe20000410000 */
        /* <DEDUP_REMOVED lines=24> */
.L_x_6641:
        /* <DEDUP_REMOVED lines=32> */
.L_x_6647:
        /* <DEDUP_REMOVED lines=25> */
.L_x_6646:
        /* <DEDUP_REMOVED lines=29> */
.L_x_6648:
        /* <DEDUP_REMOVED lines=24> */
.L_x_6644:
        /* <DEDUP_REMOVED lines=10> */
.L_x_6640:
[----:B------:R-:W-:Y:S05]  /*f1e0*/  BSYNC.RECONVERGENT B1 ;  /* 0x0000000000017941 */ /* 0x000fea0003800200 */
.L_x_6639:
        /* <DEDUP_REMOVED lines=17> */
[----:B-----5:R-:W-:Y:S01]  /*f300*/  LOP3.LUT P5, RZ, R31, 0xff, RZ, 0xc0, !PT ;  /* 0x000000ff1fff7812 */ /* 0x020fe200078ac0ff */
[----:B------:R-:W-:Y:S01]  /*f310*/  FADD.FTZ R93, R109, -R93 ;  /* 0x8000005d6d5d7221 */ /* 0x000fe20000010000 */
[----:B------:R-:W-:Y:S01]  /*f320*/  FADD.FTZ R51, R129, -R51 ;  /* 0x8000003381337221 */ /* 0x000fe20000010000 */
[C---:B------:R-:W-:Y:S01]  /*f330*/  FFMA.FTZ R92, R117.reuse, R92, R88 ;  /* 0x0000005c755c7223 */ /* 0x040fe20000010058 */
[----:B------:R-:W-:Y:S01]  /*f340*/  LOP3.LUT P4, RZ, R30, 0xff, RZ, 0xc0, !PT ;  /* 0x000000ff1eff7812 */ /* 0x000fe2000788c0ff */
[C---:B------:R-:W-:Y:S01]  /*f350*/  FFMA.FTZ R93, R117.reuse, R93, R89 ;  /* 0x0000005d755d7223 */ /* 0x040fe20000010059 */
[----:B------:R-:W-:Y:S01]  /*f360*/  FFMA.FTZ R94, R117, R51, R90 ;  /* 0x00000033755e7223 */ /* 0x000fe2000001005a */
[----:B-1234-:R-:W-:Y:S01]  /*f370*/  FMUL.FTZ R96, R92, UR13 ;  /* 0x0000000d5c607c20 */ /* 0x01efe20008410000 */
        /* <DEDUP_REMOVED lines=20> */
.L_x_6653:
[-CC-:B-1234-:R-:W-:Y:S01]  /*f4c0*/  FFMA.FTZ R98, R32, R51.reuse, R104.reuse ;  /* 0x0000003320627223 */ /* 0x19efe20000010068 */
        /* <DEDUP_REMOVED lines=8> */
[----:B------:R-:W-:Y:S01]  /*f550*/  FFMA.FTZ R96, R117, R96, R89 ;  /* 0x0000006075607223 */ /* 0x000fe20000010059 */
[----:B------:R-:W-:Y:S01]  /*f560*/  LOP3.LUT P5, RZ, R31, 0xff, RZ, 0xc0, !PT ;  /* 0x000000ff1fff7812 */ /* 0x000fe200078ac0ff */
[C---:B------:R-:W-:Y:S01]  /*f570*/  FFMA.FTZ R99, R117.reuse, R99, R90 ;  /* 0x0000006375637223 */ /* 0x040fe2000001005a */
        /* <DEDUP_REMOVED lines=13> */
[----:B------:R-:W-:Y:S02]  /*f650*/  SEL R102, R98, RZ, P4 ;  /* 0x000000ff62667207 */ /* 0x000fe40002000000 */
[C---:B------:R-:W-:Y:S02]  /*f660*/  LOP3.LUT P6, RZ, R30.reuse, 0xff0000, RZ, 0xc0, !PT ;  /* 0x00ff00001eff7812 */ /* 0x040fe400078cc0ff */
[----:B------:R-:W-:Y:S02]  /*f670*/  ISETP.GE.U32.AND P5, PT, R31, 0x1000000, PT ;  /* 0x010000001f00780c */ /* 0x000fe40003fa6070 */
[----:B------:R-:W-:Y:S02]  /*f680*/  ISETP.GE.U32.AND P4, PT, R30, 0x1000000, PT ;  /* 0x010000001e00780c */ /* 0x000fe40003f86070 */
[----:B------:R-:W-:Y:S02]  /*f690*/  SEL R98, R98, RZ, P6 ;  /* 0x000000ff62627207 */ /* 0x000fe40003000000 */
[----:B------:R-:W-:-:S02]  /*f6a0*/  SEL R103, R51, RZ, P5 ;  /* 0x000000ff33677207 */ /* 0x000fc40002800000 */
[----:B------:R-:W-:Y:S01]  /*f6b0*/  SEL R99, R51, RZ, P4 ;  /* 0x000000ff33637207 */ /* 0x000fe20002000000 */
[----:B------:R-:W-:Y:S06]  /*f6c0*/  BRA `(.L_x_6654) ;  /* 0x0000000800d07947 */ /* 0x000fec0003800000 */
.L_x_6652:
        /* <DEDUP_REMOVED lines=12> */
[C---:B------:R-:W-:Y:S01]  /*f790*/  FMUL.FTZ R92, R117.reuse, R92 ;  /* 0x0000005c755c7220 */ /* 0x040fe20000410000 */
[----:B------:R-:W-:Y:S01]  /*f7a0*/  LOP3.LUT P4, RZ, R30, 0xff, RZ, 0xc0, !PT ;  /* 0x000000ff1eff7812 */ /* 0x000fe2000788c0ff */
[C---:B------:R-:W-:Y:S01]  /*f7b0*/  FMUL.FTZ R93, R117.reuse, R93 ;  /* 0x0000005d755d7220 */ /* 0x040fe20000410000 */
[----:B------:R-:W-:Y:S01]  /*f7c0*/  FMUL.FTZ R94, R117, R51 ;  /* 0x00000033755e7220 */ /* 0x000fe20000410000 */
        /* <DEDUP_REMOVED lines=21> */
.L_x_6655:
        /* <DEDUP_REMOVED lines=9> */
[----:B------:R-:W-:Y:S01]  /*f9b0*/  FMUL.FTZ R96, R117, R96 ;  /* 0x0000006075607220 */ /* 0x000fe20000410000 */
[----:B------:R-:W-:Y:S01]  /*f9c0*/  LOP3.LUT P5, RZ, R31, 0xff, RZ, 0xc0, !PT ;  /* 0x000000ff1fff7812 */ /* 0x000fe200078ac0ff */
[C---:B------:R-:W-:Y:S01]  /*f9d0*/  FMUL.FTZ R99, R117.reuse, R99 ;  /* 0x0000006375637220 */ /* 0x040fe20000410000 */
        /* <DEDUP_REMOVED lines=21> */
.L_x_6651:
        /* <DEDUP_REMOVED lines=18> */
[C---:B------:R-:W-:Y:S01]  /*fc50*/  FFMA.FTZ R94, R117.reuse, R51, R90 ;  /* 0x00000033755e7223 */ /* 0x040fe2000001005a */
[----:B------:R-:W-:Y:S01]  /*fc60*/  FMUL.FTZ R51, R92, UR13 ;  /* 0x0000000d5c337c20 */ /* 0x000fe20008410000 */
[----:B------:R-:W-:Y:S01]  /*fc70*/  FFMA.FTZ R93, R117, R93, R89 ;  /* 0x0000005d755d7223 */ /* 0x000fe20000010059 */
[C---:B------:R-:W-:Y:S01]  /*fc80*/  LOP3.LUT P5, RZ, R31.reuse, 0xff00, RZ, 0xc0, !PT ;  /* 0x0000ff001fff7812 */ /* 0x040fe200078ac0ff */
[----:B------:R-:W-:Y:S01]  /*fc90*/  FMUL.FTZ R102, R94, UR13 ;  /* 0x0000000d5e667c20 */ /* 0x000fe20008410000 */
[----:B------:R-:W-:Y:S01]  /*fca0*/  LOP3.LUT P4, RZ, R31, 0xff0000, RZ, 0xc0, !PT ;  /* 0x00ff00001fff7812 */ /* 0x000fe2000788c0ff */
[----:B------:R-:W-:Y:S01]  /*fcb0*/  FMUL.FTZ R101, R93, UR13 ;  /* 0x0000000d5d657c20 */ /* 0x000fe20008410000 */
[----:B------:R-:W-:Y:S01]  /*fcc0*/  SEL R100, R51, RZ, P6 ;  /* 0x000000ff33647207 */ /* 0x000fe20003000000 */
[----:B------:R-:W-:Y:S01]  /*fcd0*/  FMUL.FTZ R51, R95, UR13 ;  /* 0x0000000d5f337c20 */ /* 0x000fe20008410000 */
[----:B------:R-:W-:-:S02]  /*fce0*/  ISETP.GE.U32.AND P6, PT, R31, 0x1000000, PT ;  /* 0x010000001f00780c */ /* 0x000fc40003fc6070 */
[----:B------:R-:W-:Y:S02]  /*fcf0*/  SEL R101, R101, RZ, P5 ;  /* 0x000000ff65657207 */ /* 0x000fe40002800000 */
[----:B------:R-:W-:Y:S02]  /*fd00*/  SEL R102, R102, RZ, P4 ;  /* 0x000000ff66667207 */ /* 0x000fe40002000000 */
[----:B------:R-:W-:Y:S01]  /*fd10*/  SEL R103, R51, RZ, P6 ;  /* 0x000000ff33677207 */ /* 0x000fe20003000000 */
[----:B------:R-:W-:Y:S06]  /*fd20*/  BRA `(.L_x_6654) ;  /* 0x0000000400387947 */ /* 0x000fec0003800000 */
.L_x_6657:
        /* <DEDUP_REMOVED lines=25> */
.L_x_6656:
        /* <DEDUP_REMOVED lines=15> */
[C---:B------:R-:W-:Y:S01]  /*ffb0*/  FMUL.FTZ R94, R117.reuse, R51 ;  /* 0x00000033755e7220 */ /* 0x040fe20000410000 */
[----:B------:R-:W-:Y:S01]  /*ffc0*/  FMUL.FTZ R51, R92, UR13 ;  /* 0x0000000d5c337c20 */ /* 0x000fe20008410000 */
[----:B------:R-:W-:Y:S01]  /*ffd0*/  FMUL.FTZ R93, R117, R93 ;  /* 0x0000005d755d7220 */ /* 0x000fe20000410000 */
        /* <DEDUP_REMOVED lines=11> */
.L_x_6658:
        /* <DEDUP_REMOVED lines=24> */
.L_x_6654:
        /* <DEDUP_REMOVED lines=9> */
.L_x_6650:
[----:B------:R-:W-:Y:S05]  /*102a0*/  BSYNC.RECONVERGENT B1 ;  /* 0x0000000000017941 */ /* 0x000fea0003800200 */
.L_x_6649:
[----:B-1234-:R-:W1:Y:S02]  /*102b0*/  LDC.64 R100, c[0x0][0x380] ;  /* 0x0000e000ff647b82 */ /* 0x01ee640000000a00 */
[----:B-1----:R-:W-:-:S04]  /*102c0*/  LEA R252, R100, R252, 0x2 ;  /* 0x000000fc64fc7211 */ /* 0x002fc800078e10ff */
[----:B------:R-:W-:-:S13]  /*102d0*/  ISETP.GE.AND P2, PT, R252, R101, PT ;  /* 0x00000065fc00720c */ /* 0x000fda0003f46270 */
[----:B------:R-:W-:Y:S05]  /*102e0*/  @!P2 BRA `(.L_x_6659) ;  /* 0xffffff1400fca947 */ /* 0x000fea000383ffff */
.L_x_6537:
[----:B------:R-:W-:Y:S05]  /*102f0*/  BSYNC B0 ;  /* 0x0000000000007941 */ /* 0x000fea0003800000 */
.L_x_6536:
[----:B------:R-:W2:Y:S04]  /*10300*/  LDL.LU R92, [R1+0x50] ;  /* 0x00005000015c7983 */ /* 0x000ea80000300800 */
[----:B------:R-:W2:Y:S04]  /*10310*/  LDL.LU R93, [R1+0x54] ;  /* 0x00005400015d7983 */ /* 0x000ea80000300800 */
[----:B------:R-:W2:Y:S04]  /*10320*/  LDL.LU R94, [R1+0x58] ;  /* 0x00005800015e7983 */ /* 0x000ea80000300800 */
[----:B------:R-:W2:Y:S04]  /*10330*/  LDL.LU R95, [R1+0x5c] ;  /* 0x00005c00015f7983 */ /* 0x000ea80000300800 */
[----:B-----5:R-:W3:Y:S04]  /*10340*/  LDL.LU R88, [R1+0x60] ;  /* 0x0000600001587983 */ /* 0x020ee80000300800 */
        /* <DEDUP_REMOVED lines=35> */
[----:B------:R-:W1:Y:S01]  /*10580*/  S2R R0, SR_TID.X ;  /* 0x0000000000007919 */ /* 0x000e620000002100 */
[----:B------:R-:W0:Y:S01]  /*10590*/  S2R R4, SR_CgaCtaId ;  /* 0x0000000000047919 */ /* 0x000e220000008800 */
[----:B------:R-:W-:Y:S01]  /*105a0*/  MOV R3, 0x400 ;  /* 0x0000040000037802 */ /* 0x000fe20000000f00 */
        /* <DEDUP_REMOVED lines=21> */
[----:B------:R-:W-:Y:S01]  /*10700*/  BAR.SYNC.DEFER_BLOCKING 0x0 ;  /* 0x0000000000007b1d */ /* 0x000fe20000010000 */
[----:B------:R-:W-:-:S05]  /*10710*/  IADD3 R23, PT, PT, R23, R13, RZ ;  /* 0x0000000d17177210 */ /* 0x000fca0007ffe0ff */
[----:B--2---:R-:W2:Y:S04]  /*10720*/  LDL.LU R100, [R1+0xa0] ;  /* 0x0000a00001647983 */ /* 0x004ea80000300800 */
        /* <DEDUP_REMOVED lines=88> */
[----:B---3--:R3:W-:Y:S04]  /*10cb0*/  STS.128 [R2+0x1000], R104 ;  /* 0x0010006802007388 */ /* 0x0087e80000000c00 */
[----:B--2---:R2:W-:Y:S04]  /*10cc0*/  STS.128 [R2+0x1200], R100 ;  /* 0x0012006402007388 */ /* 0x0045e80000000c00 */
        /* <DEDUP_REMOVED lines=114> */
[----:B---3--:R-:W-:Y:S01]  /*113f0*/  FADD.FTZ R105, R90, R97 ;  /* 0x000000615a697221 */ /* 0x008fe20000010000 */
[----:B--2---:R-:W-:Y:S01]  /*11400*/  FADD.FTZ R103, R92, R95 ;  /* 0x0000005f5c677221 */ /* 0x004fe20000010000 */
[----:B----4-:R-:W-:Y:S01]  /*11410*/  FADD.FTZ R99, RZ, R99 ;  /* 0x00000063ff637221 */ /* 0x010fe20000010000 */
[----:B------:R-:W0:Y:S04]  /*11420*/  LDS R112, [R3] ;  /* 0x0000000003707984 */ /* 0x000e280000000800 */
[----:B------:R-:W1:Y:S04]  /*11430*/  LDS R93, [R3+0x1400] ;  /* 0x00140000035d7984 */ /* 0x000e680000000800 */
[----:B------:R-:W2:Y:S04]  /*11440*/  LDS R91, [R3+0x200] ;  /* 0x00020000035b7984 */ /* 0x000ea80000000800 */
[----:B------:R-:W3:Y:S04]  /*11450*/  LDS R90, [R3+0x2800] ;  /* 0x00280000035a7984 */ /* 0x000ee80000000800 */
[----:B------:R-:W4:Y:S04]  /*11460*/  LDS R2, [R3+0x1600] ;  /* 0x0016000003027984 */ /* 0x000f280000000800 */
[----:B------:R-:W4:Y:S04]  /*11470*/  LDS R135, [R3+0x3c00] ;  /* 0x003c000003877984 */ /* 0x000f280000000800 */
[----:B------:R-:W4:Y:S01]  /*11480*/  LDS R97, [R3+0x2a00] ;  /* 0x002a000003617984 */ /* 0x000f220000000800 */
[----:B------:R-:W-:-:S03]  /*11490*/  FADD.FTZ R96, RZ, R96 ;  /* 0x00000060ff607221 */ /* 0x000fc60000010000 */
[----:B------:R-:W4:Y:S01]  /*114a0*/  LDS R92, [R3+0x400] ;  /* 0x00040000035c7984 */ /* 0x000f220000000800 */
[----:B------:R-:W-:-:S03]  /*114b0*/  FADD.FTZ R99, R99, R100 ;  /* 0x0000006463637221 */ /* 0x000fc60000010000 */
        /* <DEDUP_REMOVED lines=14> */
[----:B----4-:R-:W-:Y:S01]  /*115a0*/  FADD.FTZ R2, R91, R2 ;  /* 0x000000025b027221 */ /* 0x010fe20000010000 */
[----:B------:R-:W-:Y:S01]  /*115b0*/  ISETP.GE.U32.AND P4, PT, R23, 0x80, PT ;  /* 0x000000801700780c */ /* 0x000fe20003f86070 */
[----:B------:R-:W-:Y:S02]  /*115c0*/  IMAD R89, R100, UR4, RZ ;  /* 0x0000000464597c24 */ /* 0x000fe4000f8e02ff */
        /* <DEDUP_REMOVED lines=63> */
.L_x_6661:
[----:B------:R-:W-:Y:S05]  /*119c0*/  BSYNC.RECONVERGENT B0 ;  /* 0x0000000000007941 */ /* 0x000fea0003800200 */
.L_x_6660:
        /* <DEDUP_REMOVED lines=22> */
.L_x_6663:
[----:B------:R-:W-:Y:S05]  /*11b30*/  BSYNC.RECONVERGENT B0 ;  /* 0x0000000000007941 */ /* 0x000fea0003800200 */
.L_x_6662:
        /* <DEDUP_REMOVED lines=22> */
.L_x_6665:
[----:B------:R-:W-:Y:S05]  /*11ca0*/  BSYNC.RECONVERGENT B0 ;  /* 0x0000000000007941 */ /* 0x000fea0003800200 */
.L_x_6664:
        /* <DEDUP_REMOVED lines=167> */
.L_x_6667:
[----:B------:R-:W-:Y:S05]  /*12720*/  BSYNC.RECONVERGENT B0 ;  /* 0x0000000000007941 */ /* 0x000fea0003800200 */
.L_x_6666:
        /* <DEDUP_REMOVED lines=22> */
.L_x_6669:
[----:B------:R-:W-:Y:S05]  /*12890*/  BSYNC.RECONVERGENT B0 ;  /* 0x0000000000007941 */ /* 0x000fea0003800200 */
.L_x_6668:
        /* <DEDUP_REMOVED lines=22> */
.L_x_6671:
[----:B------:R-:W-:Y:S05]  /*12a00*/  BSYNC.RECONVERGENT B0 ;  /* 0x0000000000007941 */ /* 0x000fea0003800200 */
.L_x_6670:
        /* <DEDUP_REMOVED lines=22> */
.L_x_6673:
[----:B------:R-:W-:Y:S05]  /*12b70*/  BSYNC.RECONVERGENT B0 ;  /* 0x0000000000007941 */ /* 0x000fea0003800200 */
.L_x_6672:
        /* <DEDUP_REMOVED lines=22> */
.L_x_6675:
[----:B------:R-:W-:Y:S05]  /*12ce0*/  BSYNC.RECONVERGENT B0 ;  /* 0x0000000000007941 */ /* 0x000fea0003800200 */
.L_x_6674:
        /* <DEDUP_REMOVED lines=22> */
.L_x_6677:
[----:B------:R-:W-:Y:S05]  /*12e50*/  BSYNC.RECONVERGENT B0 ;  /* 0x0000000000007941 */ /* 0x000fea0003800200 */
.L_x_6676:
        /* <DEDUP_REMOVED lines=9> */
.L_x_6558:
        /* <DEDUP_REMOVED lines=8> */
.L_x_6679:
[----:B------:R-:W-:Y:S05]  /*12f70*/  BSYNC B1 ;  /* 0x0000000000017941 */ /* 0x000fea0003800000 */
.L_x_6678:
        /* <DEDUP_REMOVED lines=9> */
.L_x_6680:
        /* <DEDUP_REMOVED lines=8> */
.L_x_6681:
[----:B------:R-:W-:Y:S02]  /*13090*/  MOV R102, R104 ;  /* 0x0000006800667202 */ /* 0x000fe40000000f00 */
[----:B------:R-:W-:-:S05]  /*130a0*/  MOV R51, R105 ;  /* 0x0000006900337202 */ /* 0x000fca0000000f00 */
[----:B------:R-:W-:Y:S01]  /*130b0*/  FADD.FTZ R103, R103, R51 ;  /* 0x0000003367677221 */ /* 0x000fe20000010000 */
[----:B------:R-:W-:-:S07]  /*130c0*/  MOV R51, 0xffffffff ;  /* 0xffffffff00337802 */ /* 0x000fce0000000f00 */
[----:B------:R-:W-:Y:S05]  /*130d0*/  WARPSYNC.COLLECTIVE R51, `(.L_x_6682) ;  /* 0x0000000033087348 */ /* 0x000fea0003c00000 */
[----:B------:R0:W1:Y:S02]  /*130e0*/  SHFL.BFLY P5, R105, R102, R101, R100 ;  /* 0x0c00006566697389 */ /* 0x00006400000a0064 */
[----:B01----:R-:W-:Y:S05]  /*130f0*/  ENDCOLLECTIVE ;  /* 0x000000000000791b */ /* 0x003fea0003800000 */
.L_x_6682:
        /* <DEDUP_REMOVED lines=8> */
.L_x_6683:
[----:B------:R-:W-:Y:S02]  /*13180*/  MOV R102, R104 ;  /* 0x0000006800667202 */ /* 0x000fe40000000f00 */
[----:B------:R-:W-:-:S05]  /*13190*/  MOV R51, R105 ;  /* 0x0000006900337202 */ /* 0x000fca0000000f00 */
[----:B------:R-:W-:Y:S01]  /*131a0*/  FADD.FTZ R103, R103, R51 ;  /* 0x0000003367677221 */ /* 0x000fe20000010000 */
[----:B------:R-:W-:-:S07]  /*131b0*/  MOV R51, 0xffffffff ;  /* 0xffffffff00337802 */ /* 0x000fce0000000f00 */
[----:B------:R-:W-:Y:S05]  /*131c0*/  WARPSYNC.COLLECTIVE R51, `(.L_x_6684) ;  /* 0x0000000033087348 */ /* 0x000fea0003c00000 */
[----:B------:R0:W1:Y:S02]  /*131d0*/  SHFL.BFLY P5, R105, R102, R101, R100 ;  /* 0x0c00006566697389 */ /* 0x00006400000a0064 */
[----:B01----:R-:W-:Y:S05]  /*131e0*/  ENDCOLLECTIVE ;  /* 0x000000000000791b */ /* 0x003fea0003800000 */
.L_x_6684:
        /* <DEDUP_REMOVED lines=8> */
.L_x_6685:
[----:B------:R-:W-:Y:S02]  /*13270*/  MOV R102, R104 ;  /* 0x0000006800667202 */ /* 0x000fe40000000f00 */
[----:B------:R-:W-:-:S05]  /*13280*/  MOV R51, R105 ;  /* 0x0000006900337202 */ /* 0x000fca0000000f00 */
[----:B------:R-:W-:Y:S01]  /*13290*/  FADD.FTZ R103, R103, R51 ;  /* 0x0000003367677221 */ /* 0x000fe20000010000 */
[----:B------:R-:W-:-:S07]  /*132a0*/  MOV R51, 0xffffffff ;  /* 0xffffffff00337802 */ /* 0x000fce0000000f00 */
[----:B------:R-:W-:Y:S05]  /*132b0*/  WARPSYNC.COLLECTIVE R51, `(.L_x_6686) ;  /* 0x0000000033087348 */ /* 0x000fea0003c00000 */
[----:B------:R0:W1:Y:S02]  /*132c0*/  SHFL.BFLY P5, R105, R102, R101, R100 ;  /* 0x0c00006566697389 */ /* 0x00006400000a0064 */
[----:B01----:R-:W-:Y:S05]  /*132d0*/  ENDCOLLECTIVE ;  /* 0x000000000000791b */ /* 0x003fea0003800000 */
.L_x_6686:
        /* <DEDUP_REMOVED lines=8> */
.L_x_6687:
[----:B------:R-:W-:Y:S02]  /*13360*/  MOV R102, R104 ;  /* 0x0000006800667202 */ /* 0x000fe40000000f00 */
[----:B------:R-:W-:-:S07]  /*13370*/  MOV R106, R105 ;  /* 0x00000069006a7202 */ /* 0x000fce0000000f00 */
[----:B------:R-:W-:Y:S05]  /*13380*/  WARPSYNC.COLLECTIVE R51, `(.L_x_6688) ;  /* 0x0000000033087348 */ /* 0x000fea0003c00000 */
[----:B------:R0:W1:Y:S02]  /*13390*/  SHFL.BFLY P5, R105, R102, R101, R100 ;  /* 0x0c00006566697389 */ /* 0x00006400000a0064 */
[----:B01----:R-:W-:Y:S05]  /*133a0*/  ENDCOLLECTIVE ;  /* 0x000000000000791b */ /* 0x003fea0003800000 */
.L_x_6688:
[----:B------:R-:W-:Y:S01]  /*133b0*/  MOV R51, R105 ;  /* 0x0000006900337202 */ /* 0x000fe20000000f00 */
[----:B------:R-:W-:Y:S06]  /*133c0*/  BRA `(.L_x_6689) ;  /* 0xffffff2400687947 */ /* 0x000fec000383ffff */
.L_x_6690:
        /* <DEDUP_REMOVED lines=11> */
.L_x_7178:


//--------------------- .text._ZN10layer_norm31ln_parallel_residual_bwd_kernelINS_13Kernel_traitsIfffffjLj1280ELj1ELj4ELj1ELj16ENS_18Kernel_traits_baseILj1280EfffffjLj128EEEEELb1ELb0ELb1EEEvNS_9BwdParamsE --------------------------
	.section	.text._ZN10layer_norm31ln_parallel_residual_bwd_kernelINS_13Kernel_traitsIfffffjLj1280ELj1ELj4ELj1ELj16ENS_18Kernel_traits_baseILj1280EfffffjLj128EEEEELb1ELb0ELb1EEEvNS_9BwdParamsE,"ax",@progbits
	.align	128
        .global         _ZN10layer_norm31ln_parallel_residual_bwd_kernelINS_13Kernel_traitsIfffffjLj1280ELj1ELj4ELj1ELj16ENS_18Kernel_traits_baseILj1280EfffffjLj128EEEEELb1ELb0ELb1EEEvNS_9BwdParamsE
        .type           _ZN10layer_norm31ln_parallel_residual_bwd_kernelINS_13Kernel_traitsIfffffjLj1280ELj1ELj4ELj1ELj16ENS_18Kernel_traits_baseILj1280EfffffjLj128EEEEELb1ELb0ELb1EEEvNS_9BwdParamsE,@function
        .size           _ZN10layer_norm31ln_parallel_residual_bwd_kernelINS_13Kernel_traitsIfffffjLj1280ELj1ELj4ELj1ELj16ENS_18Kernel_traits_baseILj1280EfffffjLj128EEEEELb1ELb0ELb1EEEvNS_9BwdParamsE,(.L_x_7179 - _ZN10layer_norm31ln_parallel_residual_bwd_kernelINS_13Kernel_traitsIfffffjLj1280ELj1ELj4ELj1ELj16ENS_18Kernel_traits_baseILj1280EfffffjLj128EEEEELb1ELb0ELb1EEEvNS_9BwdParamsE)
        .other          _ZN10layer_norm31ln_parallel_residual_bwd_kernelINS_13Kernel_traitsIfffffjLj1280ELj1ELj4ELj1ELj16ENS_18Kernel_traits_baseILj1280EfffffjLj128EEEEELb1ELb0ELb1EEEvNS_9BwdParamsE,@"STO_CUDA_ENTRY STV_DEFAULT"
_ZN10layer_norm31ln_parallel_residual_bwd_kernelINS_13Kernel_traitsIfffffjLj1280ELj1ELj4ELj1ELj16ENS_18Kernel_traits_baseILj1280EfffffjLj128EEEEELb1ELb0ELb1EEEvNS_9BwdParamsE:
.text._ZN10layer_norm31ln_parallel_residual_bwd_kernelINS_13Kernel_traitsIfffffjLj1280ELj1ELj4ELj1ELj16ENS_18Kernel_traits_baseILj1280EfffffjLj128EEEEELb1ELb0ELb1EEEvNS_9BwdParamsE:
        /* <DEDUP_REMOVED lines=123> */
[----:B------:R-:W-:-:S02]  /*07b0*/  CS2R R210, SRZ ;  /* 0x0000000000d27805 */ /* 0x000fc4000001ff00 */
[----:B------:R-:W-:Y:S01]  /*07c0*/  MOV R209, RZ ;  /* 0x000000ff00d17202 */ /* 0x000fe20000000f00 */
[----:B------:R-:W5:Y:S01]  /*07d0*/  LDG.E.128 R228, desc[UR10][R2.64+0x600] ;  /* 0x0006000a02e47981 */ /* 0x000f62000c1e1d00 */
[----:B------:R-:W-:Y:S02]  /*07e0*/  CS2R R250, SRZ ;  /* 0x0000000000fa7805 */ /* 0x000fe4000001ff00 */
[----:B------:R-:W-:Y:S02]  /*07f0*/  MOV R246, RZ ;  /* 0x000000ff00f67202 */ /* 0x000fe40000000f00 */
[----:B------:R-:W-:Y:S01]  /*0800*/  CS2R R244, SRZ ;  /* 0x0000000000f47805 */ /* 0x000fe2000001ff00 */
[----:B------:R-:W5:Y:S04]  /*0810*/  LDG.E.128 R220, desc[UR10][R2.64+0x800] ;  /* 0x0008000a02dc7981 */ /* 0x000f68000c1e1d00 */
[----:B------:R-:W5:Y:S04]  /*0820*/  LDG.E.128 R212, desc[UR10][R2.64+0xa00] ;  /* 0x000a000a02d47981 */ /* 0x000f68000c1e1d00 */
[----:B------:R-:W5:Y:S04]  /*0830*/  LDG.E.128 R52, desc[UR10][R2.64+0xc00] ;  /* 0x000c000a02347981 */ /* 0x000f68000c1e1d00 */
[----:B------:R-:W5:Y:S04]  /*0840*/  LDG.E.128 R56, desc[UR10][R2.64+0xe00] ;  /* 0x000e000a02387981 */ /* 0x000f68000c1e1d00 */
[----:B------:R-:W5:Y:S04]  /*0850*/  LDG.E.128 R60, desc[UR10][R2.64+0x1000] ;  /* 0x0010000a023c7981 */ /* 0x000f68000c1e1d00 */
[----:B------:R1:W5:Y:S02]  /*0860*/  LDG.E.128 R64, desc[UR10][R2.64+0x1200] ;  /* 0x0012000a02407981 */ /* 0x000364000c1e1d00 */
[----:B-1----:R-:W-:-:S02]  /*0870*/  MOV R2, R0 ;  /* 0x0000000000027202 */ /* 0x002fc40000000f00 */
[----:B--2---:R0:W-:Y:S04]  /*0880*/  STL.64 [R1+0x50], R20 ;  /* 0x0000501401007387 */ /* 0x0041e80000100a00 */
[----:B------:R0:W-:Y:S04]  /*0890*/  STL.64 [R1+0x58], R22 ;  /* 0x0000581601007387 */ /* 0x0001e80000100a00 */
[----:B---3--:R0:W-:Y:S04]  /*08a0*/  STL.64 [R1+0x10], R16 ;  /* 0x0000101001007387 */ /* 0x0081e80000100a00 */
[----:B------:R0:W-:Y:S04]  /*08b0*/  STL.64 [R1+0x18], R18 ;  /* 0x0000181201007387 */ /* 0x0001e80000100a00 */
[----:B------:R0:W-:Y:S04]  /*08c0*/  STL [R1+0x280], RZ ;  /* 0x000280ff01007387 */ /* 0x0001e80000100800 */
[----:B------:R0:W-:Y:S04]  /*08d0*/  STL [R1+0x258], RZ ;  /* 0x000258ff01007387 */ /* 0x0001e80000100800 */
[----:B------:R0:W-:Y:S04]  /*08e0*/  STL [R1+0x254], RZ ;  /* 0x000254ff01007387 */ /* 0x0001e80000100800 */
[----:B------:R0:W-:Y:S04]  /*08f0*/  STL [R1+0x250], RZ ;  /* 0x000250ff01007387 */ /* 0x0001e80000100800 */
[----:B------:R0:W-:Y:S04]  /*0900*/  STL [R1+0x24c], RZ ;  /* 0x00024cff01007387 */ /* 0x0001e80000100800 */
[----:B----4-:R0:W-:Y:S04]  /*0910*/  STL.64 [R1+0x20], R12 ;  /* 0x0000200c01007387 */ /* 0x0101e80000100a00 */
[----:B------:R0:W-:Y:S04]  /*0920*/  STL.64 [R1+0x28], R14 ;  /* 0x0000280e01007387 */ /* 0x0001e80000100a00 */
        /* <DEDUP_REMOVED lines=143> */
.L_x_6775:
[----:B-1----:R-:W1:Y:S01]  /*1220*/  S2R R6, SR_TID.X ;  /* 0x0000000000067919 */ /* 0x002e620000002100 */
[----:B------:R-:W2:Y:S01]  /*1230*/  LDC.64 R158, c[0x0][0x428] ;  /* 0x00010a00ff9e7b82 */ /* 0x000ea20000000a00 */
[----:B------:R-:W-:Y:S01]  /*1240*/  IMAD R3, R2, UR12, RZ ;  /* 0x0000000c02037c24 */ /* 0x000fe2000f8e02ff */
[----:B0-----:R-:W3:Y:S04]  /*1250*/  LDL.LU R9, [R1+0xdc] ;  /* 0x0000dc0001097983 */ /* 0x001ee80000300800 */
[----:B------:R-:W-:Y:S01]  /*1260*/  SHF.R.S32.HI R0, RZ, 0x1f, R3 ;  /* 0x0000001fff007819 */ /* 0x000fe20000011403 */
[----:B------:R-:W4:Y:S01]  /*1270*/  LDL R191, [R1+0x20] ;  /* 0x0000200001bf7983 */ /* 0x000f220000100800 */
[----:B------:R-:W0:Y:S02]  /*1280*/  LDC.64 R174, c[0x0][0x3c0] ;  /* 0x0000f000ffae7b82 */ /* 0x000e240000000a00 */
[----:B------:R-:W-:Y:S01]  /*1290*/  LEA.HI R3, R0, R3, RZ, 0x2 ;  /* 0x0000000300037211 */ /* 0x000fe200078f10ff */
[----:B------:R-:W4:Y:S04]  /*12a0*/  LDL R190, [R1+0x24] ;  /* 0x0000240001be7983 */ /* 0x000f280000100800 */
[----:B------:R-:W4:Y:S01]  /*12b0*/  LDL.LU R189, [R1+0x44] ;  /* 0x0000440001bd7983 */ /* 0x000f220000300800 */
[----:B------:R-:W2:Y:S03]  /*12c0*/  LDC.64 R248, c[0x0][0x3a8] ;  /* 0x0000ea00fff87b82 */ /* 0x000ea60000000a00 */
[----:B------:R-:W4:Y:S04]  /*12d0*/  LDL R188, [R1+0x50] ;  /* 0x0000500001bc7983 */ /* 0x000f280000100800 */
[----:B------:R-:W4:Y:S01]  /*12e0*/  LDL.LU R187, [R1+0xe0] ;  /* 0x0000e00001bb7983 */ /* 0x000f220000300800 */
[----:B------:R-:W2:Y:S03]  /*12f0*/  LDC.64 R4, c[0x0][0x3c8] ;  /* 0x0000f200ff047b82 */ /* 0x000ea60000000a00 */
[----:B------:R-:W4:Y:S01]  /*1300*/  LDL.LU R186, [R1+0x48] ;  /* 0x0000480001ba7983 */ /* 0x000f220000300800 */
[----:B-1----:R-:W-:Y:S01]  /*1310*/  LOP3.LUT R6, R6, 0x1f, RZ, 0xc0, !PT ;  /* 0x0000001f06067812 */ /* 0x002fe200078ec0ff */
[----:B0-----:R-:W-:-:S03]  /*1320*/  IMAD.WIDE R174, R2, 0x4, R174 ;  /* 0x0000000402ae7825 */ /* 0x001fc600078e02ae */
[----:B------:R-:W0:Y:S01]  /*1330*/  LDC.64 R196, c[0x0][0x430] ;  /* 0x00010c00ffc47b82 */ /* 0x000e220000000a00 */
[----:B------:R-:W4:Y:S01]  /*1340*/  LDL R185, [R1+0x54] ;  /* 0x0000540001b97983 */ /* 0x000f220000100800 */
[----:B------:R-:W-:-:S03]  /*1350*/  LEA.HI.SX32 R3, R3, R6, 0x1e ;  /* 0x0000000603037211 */ /* 0x000fc600078ff2ff */
[----:B------:R-:W4:Y:S02]  /*1360*/  LDG.E R174, desc[UR10][R174.64] ;  /* 0x0000000aaeae7981 */ /* 0x000f24000c1e1900 */
[C---:B--2---:R-:W-:Y:S02]  /*1370*/  IMAD.WIDE.U32 R152, R3.reuse, 0x10, R158 ;  /* 0x0000001003987825 */ /* 0x044fe400078e009e */
[----:B------:R-:W2:Y:S04]  /*1380*/  LDL.LU R26, [R1+0xe4] ;  /* 0x0000e400011a7983 */ /* 0x000ea80000300800 */
[----:B------:R-:W3:Y:S01]  /*1390*/  LDG.E.128 R152, desc[UR10][R152.64] ;  /* 0x0000000a98987981 */ /* 0x000ee2000c1e1d00 */
[----:B------:R-:W-:-:S03]  /*13a0*/  IMAD.WIDE.U32 R20, R3, 0x10, R248 ;  /* 0x0000001003147825 */ /* 0x000fc600078e00f8 */
[----:B------:R-:W2:Y:S01]  /*13b0*/  LDL R172, [R1+0x28] ;  /* 0x0000280001ac7983 */ /* 0x000ea20000100800 */
[----:B------:R-:W-:-:S03]  /*13c0*/  IMAD.WIDE R4, R2, 0x4, R4 ;  /* 0x0000000402047825 */ /* 0x000fc600078e0204 */
[----:B------:R-:W2:Y:S04]  /*13d0*/  LDG.E.128 R20, desc[UR10][R20.64] ;  /* 0x0000000a14147981 */ /* 0x000ea8000c1e1d00 */
[----:B------:R-:W2:Y:S01]  /*13e0*/  LDG.E R5, desc[UR10][R4.64] ;  /* 0x0000000a04057981 */ /* 0x000ea2000c1e1900 */
[----:B0-----:R-:W-:-:S03]  /*13f0*/  IMAD.WIDE.U32 R144, R3, 0x10, R196 ;  /* 0x0000001003907825 */ /* 0x001fc600078e00c4 */
[----:B------:R-:W2:Y:S04]  /*1400*/  LDL R173, [R1+0x2c] ;  /* 0x00002c0001ad7983 */ /* 0x000ea80000100800 */
[----:B------:R-:W2:Y:S04]  /*1410*/  LDL.LU R184, [R1+0x4c] ;  /* 0x00004c0001b87983 */ /* 0x000ea80000300800 */
[----:B------:R-:W2:Y:S04]  /*1420*/  LDL R183, [R1+0x58] ;  /* 0x0000580001b77983 */ /* 0x000ea80000100800 */
[----:B------:R-:W2:Y:S04]  /*1430*/  LDL.LU R181, [R1+0xe8] ;  /* 0x0000e80001b57983 */ /* 0x000ea80000300800 */
[----:B------:R-:W2:Y:S04]  /*1440*/  LDL.LU R182, [R1+0x60] ;  /* 0x0000600001b67983 */ /* 0x000ea80000300800 */
[----:B------:R-:W2:Y:S04]  /*1450*/  LDL R180, [R1+0x5c] ;  /* 0x00005c0001b47983 */ /* 0x000ea80000100800 */
[----:B------:R-:W2:Y:S04]  /*1460*/  LDG.E.128 R144, desc[UR10][R144.64] ;  /* 0x0000000a90907981 */ /* 0x000ea8000c1e1d00 */
[----:B------:R-:W2:Y:S04]  /*1470*/  LDL.LU R179, [R1+0xfc] ;  /* 0x0000fc0001b37983 */ /* 0x000ea80000300800 */
[----:B------:R-:W2:Y:S04]  /*1480*/  LDL.LU R178, [R1+0xec] ;  /* 0x0000ec0001b27983 */ /* 0x000ea80000300800 */
[----:B------:R-:W2:Y:S04]  /*1490*/  LDL.LU R177, [R1+0x100] ;  /* 0x0001000001b17983 */ /* 0x000ea80000300800 */
[----:B------:R-:W2:Y:S04]  /*14a0*/  LDL.LU R157, [R1+0xf0] ;  /* 0x0000f000019d7983 */ /* 0x000ea80000300800 */
[----:B------:R-:W2:Y:S04]  /*14b0*/  LDL.LU R156, [R1+0x104] ;  /* 0x00010400019c7983 */ /* 0x000ea80000300800 */
[----:B------:R-:W2:Y:S04]  /*14c0*/  LDL.LU R176, [R1+0xf4] ;  /* 0x0000f40001b07983 */ /* 0x000ea80000300800 */
[----:B------:R-:W2:Y:S01]  /*14d0*/  LDL.LU R175, [R1+0x108] ;  /* 0x0001080001af7983 */ /* 0x000ea20000300800 */
[----:B---3--:R-:W-:-:S05]  /*14e0*/  FADD.FTZ R9, R152, R9 ;  /* 0x0000000998097221 */ /* 0x008fca0000010000 */
[----:B------:R0:W-:Y:S04]  /*14f0*/  STL [R1+0xdc], R9 ;  /* 0x0000dc0901007387 */ /* 0x0001e80000100800 */
[----:B0-----:R-:W3:Y:S01]  /*1500*/  LDL.LU R9, [R1+0xf8] ;  /* 0x0000f80001097983 */ /* 0x001ee20000300800 */
[----:B------:R-:W-:-:S04]  /*1510*/  ISETP.NE.AND P3, PT, RZ, UR7, PT ;  /* 0x00000007ff007c0c */ /* 0x000fc8000bf65270 */
[----:B----4-:R-:W-:-:S05]  /*1520*/  FSEL R174, R174, RZ, !P3 ;  /* 0x000000ffaeae7208 */ /* 0x010fca0005800000 */
[----:B--2---:R-:W-:-:S04]  /*1530*/  FADD.FTZ R0, -R174, R20 ;  /* 0x00000014ae007221 */ /* 0x004fc80000010100 */
[----:B------:R-:W-:Y:S01]  /*1540*/  FMUL.FTZ R0, R5, R0 ;  /* 0x0000000005007220 */ /* 0x000fe20000410000 */
[----:B------:R-:W-:Y:S01]  /*1550*/  FADD.FTZ R187, R153, R187 ;  /* 0x000000bb99bb7221 */ /* 0x000fe20000010000 */
[----:B------:R-:W-:Y:S02]  /*1560*/  FADD.FTZ R21, -R174, R21 ;  /* 0x00000015ae157221 */ /* 0x000fe40000010100 */
[----:B------:R-:W-:Y:S01]  /*1570*/  FFMA.FTZ R189, R152, R0, R189 ;  /* 0x0000000098bd7223 */ /* 0x000fe200000100bd */
[----:B------:R-:W-:Y:S01]  /*1580*/  FADD.FTZ R26, R154, R26 ;  /* 0x0000001a9a1a7221 */ /* 0x000fe20000010000 */
[C---:B------:R-:W-:Y:S01]  /*1590*/  FADD.FTZ R22, -R174.reuse, R22 ;  /* 0x00000016ae167221 */ /* 0x040fe20000010100 */
[----:B------:R-:W-:Y:S01]  /*15a0*/  FADD.FTZ R27, -R174, R23 ;  /* 0x00000017ae1b7221 */ /* 0x000fe20000010100 */
[----:B------:R-:W-:Y:S01]  /*15b0*/  IADD3 R4, PT, PT, R3, 0x20, RZ ;  /* 0x0000002003047810 */ /* 0x000fe20007ffe0ff */
[----:B------:R-:W-:Y:S01]  /*15c0*/  STL [R1+0x44], R189 ;  /* 0x000044bd01007387 */ /* 0x000fe20000100800 */
[----:B------:R-:W-:-:S03]  /*15d0*/  FMUL.FTZ R23, R5, R21 ;  /* 0x0000001505177220 */ /* 0x000fc60000410000 */
[----:B------:R-:W-:Y:S01]  /*15e0*/  STL [R1+0xe0], R187 ;  /* 0x0000e0bb01007387 */ /* 0x000fe20000100800 */
[----:B------:R-:W-:-:S03]  /*15f0*/  FFMA.FTZ R186, R153, R23, R186 ;  /* 0x0000001799ba7223 */ /* 0x000fc600000100ba */
[----:B------:R0:W-:Y:S01]  /*1600*/  STL [R1+0xe4], R26 ;  /* 0x0000e41a01007387 */ /* 0x0001e20000100800 */
[----:B------:R-:W-:-:S04]  /*1610*/  IMAD.WIDE.U32 R132, R4, 0x10, R248 ;  /* 0x0000001004847825 */ /* 0x000fc800078e00f8 */
[----:B------:R-:W-:Y:S01]  /*1620*/  FMUL.FTZ R27, R5, R27 ;  /* 0x0000001b051b7220 */ /* 0x000fe20000410000 */
[----:B------:R-:W-:Y:S01]  /*1630*/  FADD.FTZ R181, R155, R181 ;  /* 0x000000b59bb57221 */ /* 0x000fe20000010000 */
[----:B0-----:R-:W-:Y:S01]  /*1640*/  FMUL.FTZ R26, R5, R22 ;  /* 0x00000016051a7220 */ /* 0x001fe20000410000 */
[----:B------:R-:W-:Y:S01]  /*1650*/  IMAD.WIDE.U32 R116, R4, 0x10, R158 ;  /* 0x0000001004747825 */ /* 0x000fe200078e009e */
[----:B------:R-:W-:Y:S03]  /*1660*/  STL [R1+0x48], R186 ;  /* 0x000048ba01007387 */ /* 0x000fe60000100800 */
[----:B------:R-:W-:Y:S01]  /*1670*/  FFMA.FTZ R184, R154, R26, R184 ;  /* 0x0000001a9ab87223 */ /* 0x000fe200000100b8 */
[----:B------:R-:W-:Y:S01]  /*1680*/  FMUL.FTZ R173, R173, R147 ;  /* 0x00000093adad7220 */ /* 0x000fe20000410000 */
[----:B------:R-:W2:Y:S01]  /*1690*/  LDL R20, [R1] ;  /* 0x0000000001147983 */ /* 0x000ea20000100800 */
[----:B------:R-:W-:Y:S01]  /*16a0*/  FFMA.FTZ R182, R155, R27, R182 ;  /* 0x0000001b9bb67223 */ /* 0x000fe200000100b6 */
[C---:B------:R-:W-:Y:S01]  /*16b0*/  FADD.FTZ R179, R144.reuse, R179 ;  /* 0x000000b390b37221 */ /* 0x040fe20000010000 */
[----:B------:R-:W-:Y:S01]  /*16c0*/  FFMA.FTZ R178, R144, R0, R178 ;  /* 0x0000000090b27223 */ /* 0x000fe200000100b2 */
[----:B------:R-:W4:Y:S01]  /*16d0*/  LDG.E.128 R132, desc[UR10][R132.64] ;  /* 0x0000000a84847981 */ /* 0x000f22000c1e1d00 */
[----:B------:R-:W-:Y:S01]  /*16e0*/  FFMA.FTZ R173, R180, R155, R173 ;  /* 0x0000009bb4ad7223 */ /* 0x000fe200000100ad */
[----:B------:R-:W-:-:S02]  /*16f0*/  FFMA.FTZ R157, R145, R23, R157 ;  /* 0x00000017919d7223 */ /* 0x000fc4000001009d */
[----:B------:R-:W-:Y:S01]  /*1700*/  STL [R1+0x4c], R184 ;  /* 0x00004cb801007387 */ /* 0x000fe20000100800 */
[----:B------:R-:W-:Y:S01]  /*1710*/  IADD3 R8, PT, PT, R3, 0x80, RZ ;  /* 0x0000008003087810 */ /* 0x000fe20007ffe0ff */
[----:B------:R-:W-:Y:S02]  /*1720*/  FADD.FTZ R177, R145, R177 ;  /* 0x000000b191b17221 */ /* 0x000fe40000010000 */
[----:B------:R0:W-:Y:S01]  /*1730*/  STL [R1+0xe8], R181 ;  /* 0x0000e8b501007387 */ /* 0x0001e20000100800 */
[----:B------:R-:W-:Y:S01]  /*1740*/  FADD.FTZ R156, R146, R156 ;  /* 0x0000009c929c7221 */ /* 0x000fe20000010000 */
[----:B------:R-:W-:Y:S02]  /*1750*/  IMAD.WIDE.U32 R112, R4, 0x10, R196 ;  /* 0x0000001004707825 */ /* 0x000fe400078e00c4 */
[----:B------:R-:W2:Y:S02]  /*1760*/  LDG.E.128 R116, desc[UR10][R116.64] ;  /* 0x0000000a74747981 */ /* 0x000ea4000c1e1d00 */
[----:B------:R-:W-:Y:S01]  /*1770*/  FADD.FTZ R175, R147, R175 ;  /* 0x000000af93af7221 */ /* 0x000fe20000010000 */
[----:B------:R-:W-:-:S04]  /*1780*/  IMAD.WIDE.U32 R24, R8, 0x10, R158 ;  /* 0x0000001008187825 */ /* 0x000fc800078e009e */
[----:B------:R-:W-:Y:S01]  /*1790*/  FFMA.FTZ R176, R146, R26, R176 ;  /* 0x0000001a92b07223 */ /* 0x000fe200000100b0 */
[----:B------:R-:W2:Y:S04]  /*17a0*/  LDG.E.128 R112, desc[UR10][R112.64] ;  /* 0x0000000a70707981 */ /* 0x000ea8000c1e1d00 */
[----:B0-----:R-:W2:Y:S04]  /*17b0*/  LDL.LU R181, [R1+0x10c] ;  /* 0x00010c0001b57983 */ /* 0x001ea80000300800 */
[----:B------:R-:W2:Y:S04]  /*17c0*/  LDL.LU R180, [R1+0x64] ;  /* 0x0000640001b47983 */ /* 0x000ea80000300800 */
[----:B------:R-:W-:Y:S04]  /*17d0*/  STL [R1+0x60], R182 ;  /* 0x000060b601007387 */ /* 0x000fe80000100800 */
[----:B------:R-:W-:Y:S04]  /*17e0*/  STL [R1+0xfc], R179 ;  /* 0x0000fcb301007387 */ /* 0x000fe80000100800 */
[----:B------:R-:W-:Y:S04]  /*17f0*/  STL [R1+0xec], R178 ;  /* 0x0000ecb201007387 */ /* 0x000fe80000100800 */
[----:B------:R0:W-:Y:S04]  /*1800*/  STL [R1+0xf0], R157 ;  /* 0x0000f09d01007387 */ /* 0x0001e80000100800 */
[----:B------:R-:W-:Y:S01]  /*1810*/  STL [R1+0x100], R177 ;  /* 0x000100b101007387 */ /* 0x000fe20000100800 */
[----:B------:R-:W-:-:S03]  /*1820*/  FMUL.FTZ R172, R172, R146 ;  /* 0x00000092acac7220 */ /* 0x000fc60000410000 */
[----:B------:R1:W2:Y:S04]  /*1830*/  LDG.E.128 R28, desc[UR10][R24.64] ;  /* 0x0000000a181c7981 */ /* 0x0002a8000c1e1d00 */
[----:B0-----:R-:W2:Y:S04]  /*1840*/  LDL R157, [R1+0x10] ;  /* 0x00001000019d7983 */ /* 0x001ea80000100800 */
[----:B------:R0:W-:Y:S01]  /*1850*/  STL [R1+0x104], R156 ;  /* 0x0001049c01007387 */ /* 0x0001e20000100800 */
[----:B-1----:R-:W-:Y:S01]  /*1860*/  FMUL.FTZ R25, R190, R145 ;  /* 0x00000091be197220 */ /* 0x002fe20000410000 */
[----:B------:R-:W-:-:S02]  /*1870*/  FFMA.FTZ R172, R183, R154, R172 ;  /* 0x0000009ab7ac7223 */ /* 0x000fc400000100ac */
[----:B0-----:R-:W2:Y:S04]  /*1880*/  LDL.LU R156, [R1+0x110] ;  /* 0x00011000019c7983 */ /* 0x001ea80000300800 */
[----:B------:R0:W-:Y:S04]  /*1890*/  STL [R1+0x108], R175 ;  /* 0x000108af01007387 */ /* 0x0001e80000100800 */
[----:B------:R1:W-:Y:S04]  /*18a0*/  STL [R1+0xf4], R176 ;  /* 0x0000f4b001007387 */ /* 0x0003e80000100800 */
[----:B------:R-:W2:Y:S04]  /*18b0*/  LDL R178, [R1+0x8] ;  /* 0x0000080001b27983 */ /* 0x000ea80000100800 */
[----:B0-----:R-:W2:Y:S01]  /*18c0*/  LDL R175, [R1+0x4] ;  /* 0x0000040001af7983 */ /* 0x001ea20000100800 */
[----:B------:R-:W-:Y:S01]  /*18d0*/  FFMA.FTZ R25, R185, R153, R25 ;  /* 0x00000099b9197223 */ /* 0x000fe20000010019 */
[----:B------:R-:W-:Y:S01]  /*18e0*/  FMUL.FTZ R24, R191, R144 ;  /* 0x00000090bf187220 */ /* 0x000fe20000410000 */
[----:B------:R-:W-:Y:S01]  /*18f0*/  IADD3 R6, PT, PT, R3, 0x40, RZ ;  /* 0x0000004003067810 */ /* 0x000fe20007ffe0ff */
[----:B------:R-:W2:Y:S01]  /*1900*/  LDL.LU R179, [R1+0x68] ;  /* 0x0000680001b37983 */ /* 0x000ea20000300800 */
[----:B------:R-:W-:Y:S01]  /*1910*/  ISETP.NE.U32.AND P0, PT, RZ, UR14, PT ;  /* 0x0000000eff007c0c */ /* 0x000fe2000bf05070 */
[----:B------:R-:W-:Y:S01]  /*1920*/  FFMA.FTZ R24, R188, R152, R24 ;  /* 0x00000098bc187223 */ /* 0x000fe20000010018 */
[----:B-1----:R-:W0:Y:S01]  /*1930*/  LDC.64 R176, c[0x0][0x438] ;  /* 0x00010e00ffb07b82 */ /* 0x002e220000000a00 */
[----:B---3--:R-:W-:-:S05]  /*1940*/  FFMA.FTZ R9, R147, R27, R9 ;  /* 0x0000001b93097223 */ /* 0x008fca0000010009 */
[----:B------:R4:W-:Y:S04]  /*1950*/  STL [R1+0xf8], R9 ;  /* 0x0000f80901007387 */ /* 0x0009e80000100800 */
[----:B------:R-:W3:Y:S04]  /*1960*/  LDL R155, [R1+0x14] ;  /* 0x00001400019b7983 */ /* 0x000ee80000100800 */
[----:B------:R-:W3:Y:S04]  /*1970*/  LDL.LU R154, [R1+0x114] ;  /* 0x00011400019a7983 */ /* 0x000ee80000300800 */
[----:B------:R-:W3:Y:S04]  /*1980*/  LDL.LU R153, [R1+0x6c] ;  /* 0x00006c0001997983 */ /* 0x000ee80000300800 */
[----:B------:R-:W3:Y:S04]  /*1990*/  LDL R152, [R1+0xc] ;  /* 0x00000c0001987983 */ /* 0x000ee80000100800 */
[----:B------:R-:W3:Y:S04]  /*19a0*/  LDL R146, [R1+0x18] ;  /* 0x0000180001927983 */ /* 0x000ee80000100800 */
[----:B------:R-:W3:Y:S04]  /*19b0*/  LDL.LU R183, [R1+0x118] ;  /* 0x0001180001b77983 */ /* 0x000ee80000300800 */
[----:B------:R-:W3:Y:S01]  /*19c0*/  LDL.LU R182, [R1+0x70] ;  /* 0x0000700001b67983 */ /* 0x000ee20000300800 */
[----:B------:R-:W-:-:S03]  /*19d0*/  IMAD.WIDE.U32 R128, R6, 0x10, R248 ;  /* 0x0000001006807825 */ /* 0x000fc600078e00f8 */
[----:B------:R-:W3:Y:S01]  /*19e0*/  LDL R145, [R1+0x1c] ;  /* 0x00001c0001917983 */ /* 0x000ee20000100800 */
[----:B------:R-:W-:-:S03]  /*19f0*/  IMAD.WIDE.U32 R120, R6, 0x10, R158 ;  /* 0x0000001006787825 */ /* 0x000fc600078e009e */
[----:B------:R-:W3:Y:S04]  /*1a00*/  LDG.E.128 R128, desc[UR10][R128.64] ;  /* 0x0000000a80807981 */ /* 0x000ee8000c1e1d00 */
[----:B------:R-:W3:Y:S01]  /*1a10*/  LDG.E.128 R120, desc[UR10][R120.64] ;  /* 0x0000000a78787981 */ /* 0x000ee2000c1e1d00 */
[----:B----4-:R-:W-:-:S04]  /*1a20*/  FADD.FTZ R9, -R174, R132 ;  /* 0x00000084ae097221 */ /* 0x010fc80000010100 */
[----:B------:R-:W-:Y:S01]  /*1a30*/  FMUL.FTZ R9, R5, R9 ;  /* 0x0000000905097220 */ /* 0x000fe20000410000 */
[C---:B------:R-:W-:Y:S01]  /*1a40*/  FADD.FTZ R21, -R174.reuse, R133 ;  /* 0x00000085ae157221 */ /* 0x040fe20000010100 */
[----:B------:R-:W-:-:S03]  /*1a50*/  FADD.FTZ R22, -R174, R134 ;  /* 0x00000086ae167221 */ /* 0x000fc60000010100 */
[----:B------:R-:W-:Y:S01]  /*1a60*/  FMUL.FTZ R21, R5, R21 ;  /* 0x0000001505157220 */ /* 0x000fe20000410000 */
[C---:B--2---:R-:W-:Y:S01]  /*1a70*/  FADD.FTZ R181, R116.reuse, R181 ;  /* 0x000000b574b57221 */ /* 0x044fe20000010000 */
[----:B------:R-:W-:-:S04]  /*1a80*/  FFMA.FTZ R180, R116, R9, R180 ;  /* 0x0000000974b47223 */ /* 0x000fc800000100b4 */
[----:B------:R1:W-:Y:S01]  /*1a90*/  STL [R1+0x10c], R181 ;  /* 0x00010cb501007387 */ /* 0x0003e20000100800 */
[----:B------:R-:W-:-:S03]  /*1aa0*/  FMUL.FTZ R20, R20, R112 ;  /* 0x0000007014147220 */ /* 0x000fc60000410000 */
[----:B------:R-:W2:Y:S04]  /*1ab0*/  LDL.LU R144, [R1+0x12c] ;  /* 0x00012c0001907983 */ /* 0x000ea80000300800 */
[----:B------:R-:W4:Y:S01]  /*1ac0*/  LDL.LU R134, [R1+0x11c] ;  /* 0x00011c0001867983 */ /* 0x000f220000300800 */
[----:B------:R-:W-:-:S03]  /*1ad0*/  FMUL.FTZ R22, R5, R22 ;  /* 0x0000001605167220 */ /* 0x000fc60000410000 */
[----:B------:R-:W4:Y:S04]  /*1ae0*/  LDL.LU R133, [R1+0x130] ;  /* 0x0001300001857983 */ /* 0x000f280000300800 */
[----:B------:R-:W-:Y:S04]  /*1af0*/  STL [R1+0x64], R180 ;  /* 0x000064b401007387 */ /* 0x000fe80000100800 */
[----:B------:R-:W4:Y:S04]  /*1b00*/  LDL.LU R132, [R1+0x120] ;  /* 0x0001200001847983 */ /* 0x000f280000300800 */
[----:B-1----:R-:W4:Y:S01]  /*1b10*/  LDL.LU R181, [R1+0x134] ;  /* 0x0001340001b57983 */ /* 0x002f220000300800 */
[----:B------:R-:W-:-:S03]  /*1b20*/  FFMA.FTZ R20, R157, R116, R20 ;  /* 0x000000749d147223 */ /* 0x000fc60000010014 */
[----:B------:R-:W4:Y:S01]  /*1b30*/  LDL.LU R157, [R1+0x124] ;  /* 0x00012400019d7983 */ /* 0x000f220000300800 */
[----:B------:R-:W-:-:S05]  /*1b40*/  FADD.FTZ R156, R117, R156 ;  /* 0x0000009c759c7221 */ /* 0x000fca0000010000 */
[----:B------:R1:W-:Y:S04]  /*1b50*/  STL [R1+0x110], R156 ;  /* 0x0001109c01007387 */ /* 0x0003e80000100800 */
[----:B-1----:R-:W4:Y:S01]  /*1b60*/  LDL.LU R156, [R1+0x138] ;  /* 0x00013800019c7983 */ /* 0x002f220000300800 */
[----:B------:R-:W-:-:S03]  /*1b70*/  FMUL.FTZ R175, R175, R113 ;  /* 0x00000071afaf7220 */ /* 0x000fc60000410000 */
[----:B------:R-:W4:Y:S01]  /*1b80*/  LDL.LU R116, [R1+0x128] ;  /* 0x0001280001747983 */ /* 0x000f220000300800 */
[----:B------:R-:W-:-:S05]  /*1b90*/  FFMA.FTZ R179, R117, R21, R179 ;  /* 0x0000001575b37223 */ /* 0x000fca00000100b3 */
[----:B------:R-:W-:Y:S01]  /*1ba0*/  STL [R1+0x68], R179 ;  /* 0x000068b301007387 */ /* 0x000fe20000100800 */
[----:B---3--:R-:W-:-:S03]  /*1bb0*/  FFMA.FTZ R175, R155, R117, R175 ;  /* 0x000000759baf7223 */ /* 0x008fc600000100af */
[----:B------:R-:W3:Y:S01]  /*1bc0*/  LDL.LU R155, [R1+0x13c] ;  /* 0x00013c00019b7983 */ /* 0x000ee20000300800 */
[C---:B------:R-:W-:Y:S01]  /*1bd0*/  FADD.FTZ R154, R118.reuse, R154 ;  /* 0x0000009a769a7221 */ /* 0x040fe20000010000 */
[----:B------:R-:W-:-:S04]  /*1be0*/  FFMA.FTZ R153, R118, R22, R153 ;  /* 0x0000001676997223 */ /* 0x000fc80000010099 */
[----:B------:R1:W-:Y:S04]  /*1bf0*/  STL [R1+0x114], R154 ;  /* 0x0001149a01007387 */ /* 0x0003e80000100800 */
[----:B------:R0:W-:Y:S01]  /*1c00*/  STL [R1+0x6c], R153 ;  /* 0x00006c9901007387 */ /* 0x0001e20000100800 */
[----:B------:R-:W-:-:S03]  /*1c10*/  FMUL.FTZ R180, R152, R115 ;  /* 0x0000007398b47220 */ /* 0x000fc60000410000 */
[----:B-1----:R-:W3:Y:S04]  /*1c20*/  LDL.LU R154, [R1+0x74] ;  /* 0x00007400019a7983 */ /* 0x002ee80000300800 */
[----:B0-----:R-:W3:Y:S04]  /*1c30*/  LDL.LU R153, [R1+0x140] ;  /* 0x0001400001997983 */ /* 0x001ee80000300800 */
[----:B------:R-:W3:Y:S01]  /*1c40*/  LDL.LU R152, [R1+0x78] ;  /* 0x0000780001987983 */ /* 0x000ee20000300800 */
[----:B------:R-:W-:Y:S01]  /*1c50*/  FADD.FTZ R135, -R174, R135 ;  /* 0x00000087ae877221 */ /* 0x000fe20000010100 */
[----:B------:R-:W-:-:S03]  /*1c60*/  FADD.FTZ R183, R119, R183 ;  /* 0x000000b777b77221 */ /* 0x000fc60000010000 */
[----:B------:R-:W-:-:S04]  /*1c70*/  FMUL.FTZ R179, R5, R135 ;  /* 0x0000008705b37220 */ /* 0x000fc80000410000 */
[----:B------:R-:W-:Y:S01]  /*1c80*/  FFMA.FTZ R182, R119, R179, R182 ;  /* 0x000000b377b67223 */ /* 0x000fe200000100b6 */
[----:B------:R-:W-:Y:S01]  /*1c90*/  STL [R1+0x118], R183 ;  /* 0x000118b701007387 */ /* 0x000fe20000100800 */
[----:B------:R-:W-:-:S03]  /*1ca0*/  FADD.FTZ R128, -R174, R128 ;  /* 0x00000080ae807221 */ /* 0x000fc60000010100 */
[----:B------:R0:W-:Y:S01]  /*1cb0*/  STL [R1+0x70], R182 ;  /* 0x000070b601007387 */ /* 0x0001e20000100800 */
[----:B------:R-:W-:Y:S01]  /*1cc0*/  FADD.FTZ R129, -R174, R129 ;  /* 0x00000081ae817221 */ /* 0x000fe20000010100 */
[----:B------:R-:W-:-:S06]  /*1cd0*/  IMAD.WIDE.U32 R124, R6, 0x10, R196 ;  /* 0x00000010067c7825 */ /* 0x000fcc00078e00c4 */
[----:B------:R-:W3:Y:S01]  /*1ce0*/  LDG.E.128 R124, desc[UR10][R124.64] ;  /* 0x0000000a7c7c7981 */ /* 0x000ee2000c1e1d00 */
[----:B0-----:R-:W-:Y:S01]  /*1cf0*/  FMUL.FTZ R182, R5, R129 ;  /* 0x0000008105b67220 */ /* 0x001fe20000410000 */
[C---:B--2---:R-:W-:Y:S01]  /*1d00*/  FADD.FTZ R144, R112.reuse, R144 ;  /* 0x0000009070907221 */ /* 0x044fe20000010000 */
[----:B----4-:R-:W-:-:S04]  /*1d10*/  FFMA.FTZ R134, R112, R9, R134 ;  /* 0x0000000970867223 */ /* 0x010fc80000010086 */
[----:B------:R-:W-:Y:S01]  /*1d20*/  STL [R1+0x12c], R144 ;  /* 0x00012c9001007387 */ /* 0x000fe20000100800 */
[----:B------:R-:W-:-:S03]  /*1d30*/  FADD.FTZ R133, R113, R133 ;  /* 0x0000008571857221 */ /* 0x000fc60000010000 */
[----:B------:R-:W-:Y:S01]  /*1d40*/  STL [R1+0x11c], R134 ;  /* 0x00011c8601007387 */ /* 0x000fe20000100800 */
[----:B------:R-:W-:-:S03]  /*1d50*/  FFMA.FTZ R132, R113, R21, R132 ;  /* 0x0000001571847223 */ /* 0x000fc60000010084 */
[----:B------:R-:W-:Y:S01]  /*1d60*/  STL [R1+0x130], R133 ;  /* 0x0001308501007387 */ /* 0x000fe20000100800 */
[----:B------:R-:W-:-:S03]  /*1d70*/  FADD.FTZ R181, R114, R181 ;  /* 0x000000b572b57221 */ /* 0x000fc60000010000 */
[----:B------:R-:W-:Y:S04]  /*1d80*/  STL [R1+0x120], R132 ;  /* 0x0001208401007387 */ /* 0x000fe80000100800 */
[----:B------:R0:W-:Y:S01]  /*1d90*/  STL [R1+0x134], R181 ;  /* 0x000134b501007387 */ /* 0x0001e20000100800 */
[----:B------:R-:W-:Y:S01]  /*1da0*/  FFMA.FTZ R157, R114, R22, R157 ;  /* 0x00000016729d7223 */ /* 0x000fe2000001009d */
[----:B0-----:R-:W-:-:S04]  /*1db0*/  FMUL.FTZ R181, R5, R128 ;  /* 0x0000008005b57220 */ /* 0x001fc80000410000 */
[----:B------:R0:W-:Y:S01]  /*1dc0*/  STL [R1+0x124], R157 ;  /* 0x0001249d01007387 */ /* 0x0001e20000100800 */
[C---:B------:R-:W-:Y:S01]  /*1dd0*/  FADD.FTZ R156, R115.reuse, R156 ;  /* 0x0000009c739c7221 */ /* 0x040fe20000010000 */
[----:B------:R-:W-:-:S04]  /*1de0*/  FFMA.FTZ R116, R115, R179, R116 ;  /* 0x000000b373747223 */ /* 0x000fc80000010074 */
[----:B------:R1:W-:Y:S04]  /*1df0*/  STL [R1+0x138], R156 ;  /* 0x0001389c01007387 */ /* 0x0003e80000100800 */
[----:B------:R-:W-:Y:S01]  /*1e00*/  STL [R1+0x128], R116 ;  /* 0x0001287401007387 */ /* 0x000fe20000100800 */
[----:B---3--:R-:W-:-:S05]  /*1e10*/  FADD.FTZ R155, R120, R155 ;  /* 0x0000009b789b7221 */ /* 0x008fca0000010000 */
[----:B------:R2:W-:Y:S01]  /*1e20*/  STL [R1+0x13c], R155 ;  /* 0x00013c9b01007387 */ /* 0x0005e20000100800 */
[----:B------:R-:W-:Y:S01]  /*1e30*/  FFMA.FTZ R154, R120, R181, R154 ;  /* 0x000000b5789a7223 */ /* 0x000fe2000001009a */
[----:B------:R-:W-:-:S04]  /*1e40*/  FADD.FTZ R153, R121, R153 ;  /* 0x0000009979997221 */ /* 0x000fc80000010000 */
[----:B------:R3:W-:Y:S01]  /*1e50*/  STL [R1+0x74], R154 ;  /* 0x0000749a01007387 */ /* 0x0007e20000100800 */
[----:B------:R-:W-:-:S03]  /*1e60*/  FFMA.FTZ R152, R121, R182, R152 ;  /* 0x000000b679987223 */ /* 0x000fc60000010098 */
[----:B------:R-:W4:Y:S04]  /*1e70*/  LDL.LU R189, [R1+0x15c] ;  /* 0x00015c0001bd7983 */ /* 0x000f280000300800 */
[----:B------:R-:W4:Y:S04]  /*1e80*/  LDL.LU R188, [R1+0x14c] ;  /* 0x00014c0001bc7983 */ /* 0x000f280000300800 */
[----:B------:R3:W-:Y:S04]  /*1e90*/  STL [R1+0x140], R153 ;  /* 0x0001409901007387 */ /* 0x0007e80000100800 */
[----:B------:R-:W4:Y:S04]  /*1ea0*/  LDL.LU R187, [R1+0x160] ;  /* 0x0001600001bb7983 */ /* 0x000f280000300800 */
[----:B------:R3:W-:Y:S04]  /*1eb0*/  STL [R1+0x78], R152 ;  /* 0x0000789801007387 */ /* 0x0007e80000100800 */
[----:B------:R-:W4:Y:S04]  /*1ec0*/  LDL.LU R186, [R1+0x150] ;  /* 0x0001500001ba7983 */ /* 0x000f280000300800 */
[----:B0-----:R-:W4:Y:S04]  /*1ed0*/  LDL.LU R157, [R1+0x144] ;  /* 0x00014400019d7983 */ /* 0x001f280000300800 */
[----:B-1----:R-:W4:Y:S04]  /*1ee0*/  LDL.LU R156, [R1+0x7c] ;  /* 0x00007c00019c7983 */ /* 0x002f280000300800 */
[----:B--2---:R-:W2:Y:S04]  /*1ef0*/  LDL.LU R155, [R1+0x164] ;  /* 0x00016400019b7983 */ /* 0x004ea80000300800 */
[----:B---3--:R-:W3:Y:S01]  /*1f00*/  LDL.LU R154, [R1+0x154] ;  /* 0x00015400019a7983 */ /* 0x008ee20000300800 */
[----:B------:R-:W-:-:S03]  /*1f10*/  FADD.FTZ R130, -R174, R130 ;  /* 0x00000082ae827221 */ /* 0x000fc60000010100 */
[----:B------:R-:W3:Y:S04]  /*1f20*/  LDL.LU R153, [R1+0x148] ;  /* 0x0001480001997983 */ /* 0x000ee80000300800 */
[----:B------:R-:W3:Y:S01]  /*1f30*/  LDL.LU R152, [R1+0x80] ;  /* 0x0000800001987983 */ /* 0x000ee20000300800 */
[----:B------:R-:W-:Y:S02]  /*1f40*/  ISETP.NE.AND.EX P0, PT, RZ, UR15, PT, P0 ;  /* 0x0000000fff007c0c */ /* 0x000fe4000bf05300 */
[----:B------:R-:W-:-:S11]  /*1f50*/  ISETP.NE.U32.AND P1, PT, R176, RZ, PT ;  /* 0x000000ffb000720c */ /* 0x000fd60003f25070 */
[----:B------:R-:W0:Y:S01]  /*1f60*/  @P0 LDC.64 R132, c[0x0][0x3b8] ;  /* 0x0000ee00ff840b82 */ /* 0x000e220000000a00 */
[----:B----4-:R-:W-:Y:S01]  /*1f70*/  FADD.FTZ R189, R124, R189 ;  /* 0x000000bd7cbd7221 */ /* 0x010fe20000010000 */
[----:B------:R-:W-:Y:S01]  /*1f80*/  IADD3 R7, PT, PT, R3, 0x60, RZ ;  /* 0x0000006003077810 */ /* 0x000fe20007ffe0ff */
[----:B------:R-:W-:Y:S01]  /*1f90*/  FADD.FTZ R131, -R174, R131 ;  /* 0x00000083ae837221 */ /* 0x000fe20000010100 */
[----:B-----5:R-:W-:Y:S01]  /*1fa0*/  FMUL.FTZ R183, R232, R124 ;  /* 0x0000007ce8b77220 */ /* 0x020fe20000410000 */
[----:B------:R-:W-:Y:S01]  /*1fb0*/  FFMA.FTZ R188, R124, R181, R188 ;  /* 0x000000b57cbc7223 */ /* 0x000fe200000100bc */
[----:B------:R-:W-:Y:S01]  /*1fc0*/  STL [R1+0x15c], R189 ;  /* 0x00015cbd01007387 */ /* 0x000fe20000100800 */
[----:B------:R-:W-:Y:S01]  /*1fd0*/  FMUL.FTZ R185, R233, R125 ;  /* 0x0000007de9b97220 */ /* 0x000fe20000410000 */
[----:B------:R-:W1:Y:S02]  /*1fe0*/  @P0 LDC.64 R112, c[0x0][0x3b8] ;  /* 0x0000ee00ff700b82 */ /* 0x000e640000000a00 */
[----:B------:R-:W-:Y:S01]  /*1ff0*/  STL [R1+0x14c], R188 ;  /* 0x00014cbc01007387 */ /* 0x000fe20000100800 */
[C---:B------:R-:W-:Y:S01]  /*2000*/  FADD.FTZ R187, R125.reuse, R187 ;  /* 0x000000bb7dbb7221 */ /* 0x040fe20000010000 */
[----:B------:R-:W-:Y:S01]  /*2010*/  FFMA.FTZ R186, R125, R182, R186 ;  /* 0x000000b67dba7223 */ /* 0x000fe200000100ba */
[----:B------:R-:W-:-:S03]  /*2020*/  IADD3 R184, PT, PT, R3, 0xa0, RZ ;  /* 0x000000a003b87810 */ /* 0x000fc60007ffe0ff */
[----:B------:R-:W4:Y:S01]  /*2030*/  @P0 LDC.64 R134, c[0x0][0x3b8] ;  /* 0x0000ee00ff860b82 */ /* 0x000f220000000a00 */
[----:B------:R0:W-:Y:S01]  /*2040*/  STL [R1+0x150], R186 ;  /* 0x000150ba01007387 */ /* 0x0001e20000100800 */
[----:B------:R-:W-:-:S03]  /*2050*/  FADD.FTZ R157, R122, R157 ;  /* 0x0000009d7a9d7221 */ /* 0x000fc60000010000 */
[----:B------:R-:W-:Y:S01]  /*2060*/  STL [R1+0x160], R187 ;  /* 0x000160bb01007387 */ /* 0x000fe20000100800 */
[----:B0-----:R-:W-:-:S03]  /*2070*/  FMUL.FTZ R186, R5, R130 ;  /* 0x0000008205ba7220 */ /* 0x001fc60000410000 */
[----:B------:R0:W-:Y:S01]  /*2080*/  STL [R1+0x144], R157 ;  /* 0x0001449d01007387 */ /* 0x0001e20000100800 */
[----:B------:R-:W-:-:S03]  /*2090*/  FFMA.FTZ R156, R122, R186, R156 ;  /* 0x000000ba7a9c7223 */ /* 0x000fc6000001009c */
[----:B0-----:R-:W4:Y:S04]  /*20a0*/  LDL.LU R157, [R1+0x168] ;  /* 0x00016800019d7983 */ /* 0x001f280000300800 */
[----:B------:R0:W-:Y:S04]  /*20b0*/  STL [R1+0x7c], R156 ;  /* 0x00007c9c01007387 */ /* 0x0001e80000100800 */
[----:B0-----:R-:W4:Y:S01]  /*20c0*/  LDL.LU R156, [R1+0x158] ;  /* 0x00015800019c7983 */ /* 0x001f220000300800 */
[----:B------:R-:W-:Y:S01]  /*20d0*/  ISETP.NE.AND.EX P1, PT, R177, RZ, PT, P1 ;  /* 0x000000ffb100720c */ /* 0x000fe20003f25310 */
[----:B------:R-:W-:-:S04]  /*20e0*/  IMAD.WIDE.U32 R160, R7, 0x10, R248 ;  /* 0x0000001007a07825 */ /* 0x000fc800078e00f8 */
[----:B------:R-:W-:-:S04]  /*20f0*/  @P0 IMAD.WIDE.U32 R128, R7, 0x4, R132 ;  /* 0x0000000407800825 */ /* 0x000fc800078e0084 */
[----:B--2---:R-:W-:Y:S01]  /*2100*/  FADD.FTZ R155, R126, R155 ;  /* 0x0000009b7e9b7221 */ /* 0x004fe20000010000 */
[----:B------:R-:W2:Y:S01]  /*2110*/  LDG.E.128 R160, desc[UR10][R160.64] ;  /* 0x0000000aa0a07981 */ /* 0x000ea2000c1e1d00 */
[----:B------:R-:W-:-:S04]  /*2120*/  IMAD.WIDE.U32 R168, R7, 0x10, R158 ;  /* 0x0000001007a87825 */ /* 0x000fc800078e009e */
[----:B---3--:R-:W-:Y:S01]  /*2130*/  FFMA.FTZ R154, R126, R186, R154 ;  /* 0x000000ba7e9a7223 */ /* 0x008fe2000001009a */
[----:B------:R-:W3:Y:S01]  /*2140*/  LDL.LU R194, [R1+0x16c] ;  /* 0x00016c0001c27983 */ /* 0x000ee20000300800 */
[----:B------:R-:W0:Y:S01]  /*2150*/  @P1 LDC.64 R132, c[0x0][0x438] ;  /* 0x00010e00ff841b82 */ /* 0x000e220000000a00 */
[----:B------:R-:W-:Y:S02]  /*2160*/  IMAD.WIDE.U32 R164, R7, 0x10, R196 ;  /* 0x0000001007a47825 */ /* 0x000fe400078e00c4 */
[----:B------:R-:W3:Y:S02]  /*2170*/  LDG.E.128 R168, desc[UR10][R168.64] ;  /* 0x0000000aa8a87981 */ /* 0x000ee4000c1e1d00 */
[----:B------:R-:W-:Y:S02]  /*2180*/  FMUL.FTZ R189, R5, R131 ;  /* 0x0000008305bd7220 */ /* 0x000fe40000410000 */
[----:B------:R-:W3:Y:S01]  /*2190*/  LDL.LU R193, [R1+0x84] ;  /* 0x0000840001c17983 */ /* 0x000ee20000300800 */
[----:B------:R-:W-:Y:S01]  /*21a0*/  FADD.FTZ R153, R123, R153 ;  /* 0x000000997b997221 */ /* 0x000fe20000010000 */
[----:B------:R-:W-:-:S04]  /*21b0*/  IMAD.WIDE.U32 R32, R8, 0x10, R248 ;  /* 0x0000001008207825 */ /* 0x000fc800078e00f8 */
[----:B------:R-:W-:Y:S01]  /*21c0*/  IMAD.WIDE.U32 R36, R8, 0x10, R196 ;  /* 0x0000001008247825 */ /* 0x000fe200078e00c4 */
[----:B------:R1:W-:Y:S03]  /*21d0*/  STL [R1+0x164], R155 ;  /* 0x0001649b01007387 */ /* 0x0003e60000100800 */
[----:B------:R-:W-:Y:S01]  /*21e0*/  FMUL.FTZ R187, R234, R126 ;  /* 0x0000007eeabb7220 */ /* 0x000fe20000410000 */
[----:B------:R-:W-:Y:S01]  /*21f0*/  FMUL.FTZ R190, R235, R127 ;  /* 0x0000007febbe7220 */ /* 0x000fe20000410000 */
[----:B----4-:R-:W-:Y:S01]  /*2200*/  @P0 IMAD.WIDE.U32 R134, R8, 0x4, R134 ;  /* 0x0000000408860825 */ /* 0x010fe200078e0086 */
[----:B------:R4:W-:Y:S03]  /*2210*/  STL [R1+0x154], R154 ;  /* 0x0001549a01007387 */ /* 0x0009e60000100800 */
[----:B------:R-:W-:Y:S01]  /*2220*/  FFMA.FTZ R152, R123, R189, R152 ;  /* 0x000000bd7b987223 */ /* 0x000fe20000010098 */
[----:B------:R-:W-:Y:S01]  /*2230*/  IADD3 R188, PT, PT, R3, 0xc0, RZ ;  /* 0x000000c003bc7810 */ /* 0x000fe20007ffe0ff */
[----:B------:R-:W-:Y:S01]  /*2240*/  FMUL.FTZ R178, R178, R114 ;  /* 0x00000072b2b27220 */ /* 0x000fe20000410000 */
[----:B------:R-:W3:Y:S01]  /*2250*/  LDG.E.128 R164, desc[UR10][R164.64] ;  /* 0x0000000aa4a47981 */ /* 0x000ee2000c1e1d00 */
[----:B------:R-:W-:Y:S01]  /*2260*/  FFMA.FTZ R180, R145, R119, R180 ;  /* 0x0000007791b47223 */ /* 0x000fe200000100b4 */
[----:B------:R-:W-:Y:S01]  /*2270*/  FFMA.FTZ R183, R236, R120, R183 ;  /* 0x00000078ecb77223 */ /* 0x000fe200000100b7 */
[----:B------:R-:W-:Y:S01]  /*2280*/  FFMA.FTZ R185, R237, R121, R185 ;  /* 0x00000079edb97223 */ /* 0x000fe200000100b9 */
[----:B-1----:R-:W3:Y:S01]  /*2290*/  LDL.LU R155, [R1+0x18c] ;  /* 0x00018c00019b7983 */ /* 0x002ee20000300800 */
[----:B0-----:R-:W-:Y:S01]  /*22a0*/  @P1 IMAD.WIDE.U32 R124, R6, 0x10, R132 ;  /* 0x00000010067c1825 */ /* 0x001fe200078e0084 */
[----:B------:R-:W-:Y:S01]  /*22b0*/  IADD3 R195, PT, PT, R3, 0xe0, RZ ;  /* 0x000000e003c37810 */ /* 0x000fe20007ffe0ff */
[----:B------:R-:W0:Y:S01]  /*22c0*/  @P1 LDC.64 R116, c[0x0][0x438] ;  /* 0x00010e00ff741b82 */ /* 0x000e220000000a00 */
[----:B----4-:R-:W4:Y:S04]  /*22d0*/  LDL.LU R154, [R1+0x17c] ;  /* 0x00017c00019a7983 */ /* 0x010f280000300800 */
[----:B------:R1:W-:Y:S04]  /*22e0*/  STL [R1+0x148], R153 ;  /* 0x0001489901007387 */ /* 0x0003e80000100800 */
[----:B------:R3:W5:Y:S04]  /*22f0*/  @P0 LDG.E R13, desc[UR10][R128.64] ;  /* 0x0000000a800d0981 */ /* 0x000768000c1e1900 */
[----:B------:R-:W4:Y:S04]  /*2300*/  LDG.E.128 R32, desc[UR10][R32.64] ;  /* 0x0000000a20207981 */ /* 0x000f28000c1e1d00 */
[----:B------:R-:W4:Y:S01]  /*2310*/  LDG.E.128 R36, desc[UR10][R36.64] ;  /* 0x0000000a24247981 */ /* 0x000f22000c1e1d00 */
[----:B------:R-:W-:-:S03]  /*2320*/  FADD.FTZ R157, R127, R157 ;  /* 0x0000009d7f9d7221 */ /* 0x000fc60000010000 */
[----:B-1----:R-:W4:Y:S01]  /*2330*/  LDL.LU R153, [R1+0x170] ;  /* 0x0001700001997983 */ /* 0x002f220000300800 */
[----:B------:R-:W-:-:S03]  /*2340*/  FFMA.FTZ R156, R127, R189, R156 ;  /* 0x000000bd7f9c7223 */ /* 0x000fc6000001009c */
[----:B------:R1:W-:Y:S01]  /*2350*/  STL [R1+0x80], R152 ;  /* 0x0000809801007387 */ /* 0x0003e20000100800 */
[C---:B--2---:R-:W-:Y:S01]  /*2360*/  FADD.FTZ R160, -R174.reuse, R160 ;  /* 0x000000a0aea07221 */ /* 0x044fe20000010100 */
[----:B------:R-:W-:Y:S01]  /*2370*/  FADD.FTZ R161, -R174, R161 ;  /* 0x000000a1aea17221 */ /* 0x000fe20000010100 */
[----:B---3--:R-:W-:Y:S01]  /*2380*/  FADD.FTZ R194, R168, R194 ;  /* 0x000000c2a8c27221 */ /* 0x008fe20000010000 */
[----:B-1----:R-:W2:Y:S01]  /*2390*/  LDL.LU R152, [R1+0x88] ;  /* 0x0000880001987983 */ /* 0x002ea20000300800 */
[----:B------:R-:W-:Y:S01]  /*23a0*/  FADD.FTZ R162, -R174, R162 ;  /* 0x000000a2aea27221 */ /* 0x000fe20000010100 */
[----:B------:R-:W-:Y:S01]  /*23b0*/  FFMA.FTZ R187, R238, R122, R187 ;  /* 0x0000007aeebb7223 */ /* 0x000fe200000100bb */
[----:B------:R-:W-:Y:S01]  /*23c0*/  FFMA.FTZ R190, R239, R123, R190 ;  /* 0x0000007befbe7223 */ /* 0x000fe200000100be */
[----:B------:R-:W3:Y:S04]  /*23d0*/  LDL.LU R133, [R1+0x190] ;  /* 0x0001900001857983 */ /* 0x000ee80000300800 */
[----:B------:R1:W5:Y:S01]  /*23e0*/  @P0 LDG.E R14, desc[UR10][R134.64] ;  /* 0x0000000a860e0981 */ /* 0x000362000c1e1900 */
[----:B------:R-:W-:Y:S01]  /*23f0*/  FFMA.FTZ R178, R146, R118, R178 ;  /* 0x0000007692b27223 */ /* 0x000fe200000100b2 */
[----:B------:R-:W-:Y:S01]  /*2400*/  FMUL.FTZ R191, R5, R160 ;  /* 0x000000a005bf7220 */ /* 0x000fe20000410000 */
[----:B------:R-:W-:Y:S01]  /*2410*/  @P0 IMAD.WIDE.U32 R128, R184, 0x4, R112 ;  /* 0x00000004b8800825 */ /* 0x000fe200078e0070 */
[----:B------:R-:W2:Y:S01]  /*2420*/  LDL.LU R132, [R1+0x180] ;  /* 0x0001800001847983 */ /* 0x000ea20000300800 */
[----:B------:R-:W0:Y:S03]  /*2430*/  @P0 LDC.64 R146, c[0x0][0x3b8] ;  /* 0x0000ee00ff920b82 */ /* 0x000e260000000a00 */
[----:B------:R-:W-:Y:S04]  /*2440*/  STL [R1+0x158], R156 ;  /* 0x0001589c01007387 */ /* 0x000fe80000100800 */
[----:B------:R-:W-:Y:S01]  /*2450*/  STL [R1+0x168], R157 ;  /* 0x0001689d01007387 */ /* 0x000fe20000100800 */
[----:B------:R-:W-:Y:S01]  /*2460*/  FMUL.FTZ R192, R224, R164 ;  /* 0x000000a4e0c07220 */ /* 0x000fe20000410000 */
[----:B------:R-:W-:Y:S01]  /*2470*/  FADD.FTZ R155, R164, R155 ;  /* 0x0000009ba49b7221 */ /* 0x000fe20000010000 */
[----:B-1----:R-:W-:Y:S01]  /*2480*/  IMAD.WIDE.U32 R134, R184, 0x10, R196 ;  /* 0x00000010b8867825 */ /* 0x002fe200078e00c4 */
[----:B------:R-:W2:Y:S03]  /*2490*/  LDL.LU R202, [R1+0x174] ;  /* 0x0001740001ca7983 */ /* 0x000ea60000300800 */
[-C--:B------:R-:W-:Y:S01]  /*24a0*/  FFMA.FTZ R193, R168, R191.reuse, R193 ;  /* 0x000000bfa8c17223 */ /* 0x080fe200000100c1 */
[----:B----4-:R-:W-:Y:S01]  /*24b0*/  FFMA.FTZ R154, R164, R191, R154 ;  /* 0x000000bfa49a7223 */ /* 0x010fe2000001009a */
[----:B------:R-:W1:Y:S01]  /*24c0*/  @P0 LDC.64 R144, c[0x0][0x3b8] ;  /* 0x0000ee00ff900b82 */ /* 0x000e620000000a00 */
[----:B------:R-:W-:Y:S04]  /*24d0*/  STL [R1+0x16c], R194 ;  /* 0x00016cc201007387 */ /* 0x000fe80000100800 */
[----:B------:R4:W-:Y:S01]  /*24e0*/  STL [R1+0x84], R193 ;  /* 0x000084c101007387 */ /* 0x0009e20000100800 */
[----:B------:R-:W-:-:S02]  /*24f0*/  FADD.FTZ R163, -R174, R163 ;  /* 0x000000a3aea37221 */ /* 0x000fc40000010100 */
[----:B------:R-:W1:Y:S01]  /*2500*/  @P0 LDC.64 R118, c[0x0][0x3b8] ;  /* 0x0000ee00ff760b82 */ /* 0x000e620000000a00 */
[----:B------:R-:W2:Y:S04]  /*2510*/  LDL.LU R207, [R1+0x8c] ;  /* 0x00008c0001cf7983 */ /* 0x000ea80000300800 */
[----:B------:R-:W-:Y:S01]  /*2520*/  STL [R1+0x18c], R155 ;  /* 0x00018c9b01007387 */ /* 0x000fe20000100800 */
[----:B----4-:R-:W-:Y:S02]  /*2530*/  FMUL.FTZ R193, R5, R161 ;  /* 0x000000a105c17220 */ /* 0x010fe40000410000 */
[----:B------:R-:W4:Y:S01]  /*2540*/  @P1 LDC.64 R114, c[0x0][0x438] ;  /* 0x00010e00ff721b82 */ /* 0x000f220000000a00 */
[----:B------:R-:W-:Y:S04]  /*2550*/  STL [R1+0x17c], R154 ;  /* 0x00017c9a01007387 */ /* 0x000fe80000100800 */
[----:B------:R-:W4:Y:S04]  /*2560*/  LDL.LU R199, [R1+0x194] ;  /* 0x0001940001c77983 */ /* 0x000f280000300800 */
[----:B------:R0:W5:Y:S01]  /*2570*/  @P0 LDG.E R15, desc[UR10][R128.64] ;  /* 0x0000000a800f0981 */ /* 0x000162000c1e1900 */
[----:B------:R-:W-:-:S03]  /*2580*/  FMUL.FTZ R194, R225, R165 ;  /* 0x000000a5e1c27220 */ /* 0x000fc60000410000 */
[----:B------:R-:W5:Y:S01]  /*2590*/  @P1 LDG.E.128 R96, desc[UR10][R124.64] ;  /* 0x0000000a7c601981 */ /* 0x000f62000c1e1d00 */
[----:B------:R-:W-:-:S03]  /*25a0*/  FADD.FTZ R153, R169, R153 ;  /* 0x00000099a9997221 */ /* 0x000fc60000010000 */
[----:B------:R-:W4:Y:S01]  /*25b0*/  LDL.LU R198, [R1+0x184] ;  /* 0x0001840001c67983 */ /* 0x000f220000300800 */
[----:B0-----:R-:W0:Y:S03]  /*25c0*/  @P1 LDC.64 R128, c[0x0][0x438] ;  /* 0x00010e00ff801b82 */ /* 0x001e260000000a00 */
[----:B------:R-:W-:Y:S01]  /*25d0*/  STL [R1+0x170], R153 ;  /* 0x0001709901007387 */ /* 0x000fe20000100800 */
[----:B---3--:R-:W-:Y:S01]  /*25e0*/  FADD.FTZ R133, R165, R133 ;  /* 0x00000085a5857221 */ /* 0x008fe20000010000 */
[----:B--2---:R-:W-:Y:S01]  /*25f0*/  FFMA.FTZ R152, R169, R193, R152 ;  /* 0x000000c1a9987223 */ /* 0x004fe20000010098 */
[----:B------:R-:W-:-:S04]  /*2600*/  FADD.FTZ R202, R170, R202 ;  /* 0x000000caaaca7221 */ /* 0x000fc80000010000 */
[----:B------:R-:W-:Y:S01]  /*2610*/  STL [R1+0x88], R152 ;  /* 0x0000889801007387 */ /* 0x000fe20000100800 */
[----:B------:R-:W-:Y:S01]  /*2620*/  @P0 IMAD.WIDE.U32 R146, R3, 0x4, R146 ;  /* 0x0000000403920825 */ /* 0x000fe200078e0092 */
[----:B------:R-:W2:Y:S02]  /*2630*/  LDC.64 R160, c[0x0][0x430] ;  /* 0x00010c00ffa07b82 */ /* 0x000ea40000000a00 */
[----:B------:R-:W3:Y:S04]  /*2640*/  LDL.LU R206, [R1+0x178] ;  /* 0x0001780001ce7983 */ /* 0x000ee80000300800 */
[----:B------:R-:W3:Y:S04]  /*2650*/  LDL.LU R205, [R1+0x90] ;  /* 0x0000900001cd7983 */ /* 0x000ee80000300800 */
[----:B------:R-:W-:Y:S01]  /*2660*/  STL [R1+0x190], R133 ;  /* 0x0001908501007387 */ /* 0x000fe20000100800 */
[----:B------:R-:W-:-:S03]  /*2670*/  FFMA.FTZ R132, R165, R193, R132 ;  /* 0x000000c1a5847223 */ /* 0x000fc60000010084 */
[----:B------:R-:W3:Y:S04]  /*2680*/  LDL.LU R201, [R1+0x198] ;  /* 0x0001980001c97983 */ /* 0x000ee80000300800 */
[----:B------:R-:W3:Y:S04]  /*2690*/  LDL.LU R200, [R1+0x188] ;  /* 0x0001880001c87983 */ /* 0x000ee80000300800 */
[----:B------:R-:W-:Y:S04]  /*26a0*/  STL [R1+0x180], R132 ;  /* 0x0001808401007387 */ /* 0x000fe80000100800 */
[----:B------:R-:W3:Y:S04]  /*26b0*/  LDL.LU R204, [R1+0x19c] ;  /* 0x00019c0001cc7983 */ /* 0x000ee80000300800 */
[----:B------:R-:W3:Y:S04]  /*26c0*/  LDL.LU R203, [R1+0x94] ;  /* 0x0000940001cb7983 */ /* 0x000ee80000300800 */
[----:B------:R1:W-:Y:S01]  /*26d0*/  STL [R1+0x174], R202 ;  /* 0x000174ca01007387 */ /* 0x0003e20000100800 */
[----:B0-----:R-:W-:-:S04]  /*26e0*/  @P1 IMAD.WIDE.U32 R122, R8, 0x10, R128 ;  /* 0x00000010087a1825 */ /* 0x001fc800078e0080 */
[----:B----4-:R-:W-:Y:S01]  /*26f0*/  FADD.FTZ R199, R166, R199 ;  /* 0x000000c7a6c77221 */ /* 0x010fe20000010000 */
[----:B------:R-:W5:Y:S04]  /*2700*/  @P0 LDG.E R10, desc[UR10][R146.64] ;  /* 0x0000000a920a0981 */ /* 0x000f68000c1e1900 */
[----:B-1----:R-:W4:Y:S01]  /*2710*/  LDL.LU R202, [R1+0x1bc] ;  /* 0x0001bc0001ca7983 */ /* 0x002f220000300800 */
[----:B------:R-:W-:-:S04]  /*2720*/  IMAD.WIDE.U32 R128, R188, 0x10, R196 ;  /* 0x00000010bc807825 */ /* 0x000fc800078e00c4 */
[----:B------:R-:W-:Y:S01]  /*2730*/  FMUL.FTZ R196, R5, R162 ;  /* 0x000000a205c47220 */ /* 0x000fe20000410000 */
[----:B------:R-:W4:Y:S04]  /*2740*/  LDL.LU R165, [R1+0x1ac] ;  /* 0x0001ac0001a57983 */ /* 0x000f280000300800 */
[----:B------:R-:W4:Y:S04]  /*2750*/  LDL.LU R164, [R1+0x1a0] ;  /* 0x0001a00001a47983 */ /* 0x000f280000300800 */
[----:B------:R-:W4:Y:S01]  /*2760*/  LDL.LU R162, [R1+0x98] ;  /* 0x0000980001a27983 */ /* 0x000f220000300800 */
[----:B------:R-:W-:Y:S01]  /*2770*/  FFMA.FTZ R207, R170, R196, R207 ;  /* 0x000000c4aacf7223 */ /* 0x000fe200000100cf */
[----:B------:R-:W-:-:S02]  /*2780*/  @P0 IMAD.WIDE.U32 R120, R4, 0x4, R144 ;  /* 0x0000000404780825 */ /* 0x000fc400078e0090 */
[----:B------:R0:W4:Y:S04]  /*2790*/  LDG.E.128 R144, desc[UR10][R134.64] ;  /* 0x0000000a86907981 */ /* 0x000128000c1e1d00 */
[----:B------:R-:W-:Y:S01]  /*27a0*/  STL [R1+0x8c], R207 ;  /* 0x00008ccf01007387 */ /* 0x000fe20000100800 */
[----:B------:R-:W-:Y:S01]  /*27b0*/  FADD.FTZ R32, -R174, R32 ;  /* 0x00000020ae207221 */ /* 0x000fe20000010100 */
[----:B------:R-:W-:Y:S01]  /*27c0*/  FFMA.FTZ R192, R228, R168, R192 ;  /* 0x000000a8e4c07223 */ /* 0x000fe200000100c0 */
[----:B------:R-:W-:Y:S01]  /*27d0*/  FFMA.FTZ R194, R229, R169, R194 ;  /* 0x000000a9e5c27223 */ /* 0x000fe200000100c2 */
[----:B------:R-:W-:Y:S01]  /*27e0*/  FADD.FTZ R33, -R174, R33 ;  /* 0x00000021ae217221 */ /* 0x000fe20000010100 */
[----:B------:R-:W1:Y:S01]  /*27f0*/  LDC.64 R168, c[0x0][0x428] ;  /* 0x00010a00ffa87b82 */ /* 0x000e620000000a00 */
[----:B------:R-:W-:Y:S01]  /*2800*/  FMUL.FTZ R197, R226, R166 ;  /* 0x000000a6e2c57220 */ /* 0x000fe20000410000 */
[----:B------:R-:W-:Y:S01]  /*2810*/  @P0 IMAD.WIDE.U32 R118, R6, 0x4, R118 ;  /* 0x0000000406760825 */ /* 0x000fe200078e0076 */
[----:B------:R4:W5:Y:S03]  /*2820*/  @P0 LDG.E R11, desc[UR10][R120.64] ;  /* 0x0000000a780b0981 */ /* 0x000966000c1e1900 */
[----:B------:R-:W-:Y:S01]  /*2830*/  @P1 IMAD.WIDE.U32 R116, R4, 0x10, R116 ;  /* 0x0000001004741825 */ /* 0x000fe200078e0074 */
[----:B------:R-:W5:Y:S01]  /*2840*/  @P1 LDG.E.128 R104, desc[UR10][R122.64] ;  /* 0x0000000a7a681981 */ /* 0x000f62000c1e1d00 */
[----:B0-----:R-:W0:Y:S02]  /*2850*/  @P1 LDC.64 R134, c[0x0][0x438] ;  /* 0x00010e00ff861b82 */ /* 0x001e240000000a00 */
[----:B------:R-:W-:Y:S01]  /*2860*/  FFMA.FTZ R197, R230, R170, R197 ;  /* 0x000000aae6c57223 */ /* 0x000fe200000100c5 */
[----:B------:R-:W5:Y:S01]  /*2870*/  @P0 LDG.E R12, desc[UR10][R118.64] ;  /* 0x0000000a760c0981 */ /* 0x000f62000c1e1900 */
[----:B-1----:R-:W-:-:S03]  /*2880*/  IMAD.WIDE.U32 R132, R195, 0x10, R168 ;  /* 0x00000010c3847825 */ /* 0x002fc600078e00a8 */
[----:B------:R-:W5:Y:S01]  /*2890*/  @P1 LDG.E.128 R92, desc[UR10][R116.64] ;  /* 0x0000000a745c1981 */ /* 0x000f62000c1e1d00 */
[----:B0-----:R-:W-:-:S04]  /*28a0*/  @P1 IMAD.WIDE.U32 R124, R184, 0x10, R134 ;  /* 0x00000010b87c1825 */ /* 0x001fc800078e0086 */
[----:B--2---:R-:W-:Y:S01]  /*28b0*/  IMAD.WIDE.U32 R134, R195, 0x10, R160 ;  /* 0x00000010c3867825 */ /* 0x004fe200078e00a0 */
[----:B------:R-:W5:Y:S03]  /*28c0*/  @P1 LDG.E.128 R108, desc[UR10][R124.64] ;  /* 0x0000000a7c6c1981 */ /* 0x000f66000c1e1d00 */
[----:B------:R-:W-:Y:S01]  /*28d0*/  FFMA.FTZ R198, R166, R196, R198 ;  /* 0x000000c4a6c67223 */ /* 0x000fe200000100c6 */
[----:B---3--:R-:W-:-:S04]  /*28e0*/  FADD.FTZ R206, R171, R206 ;  /* 0x000000ceabce7221 */ /* 0x008fc80000010000 */
[----:B------:R0:W-:Y:S01]  /*28f0*/  STL [R1+0x184], R198 ;  /* 0x000184c601007387 */ /* 0x0001e20000100800 */
[----:B------:R-:W-:Y:S01]  /*2900*/  FADD.FTZ R201, R167, R201 ;  /* 0x000000c9a7c97221 */ /* 0x000fe20000010000 */
[----:B0-----:R-:W-:Y:S02]  /*2910*/  FMUL.FTZ R198, R5, R163 ;  /* 0x000000a305c67220 */ /* 0x001fe40000410000 */
[----:B------:R-:W-:Y:S02]  /*2920*/  STL [R1+0x194], R199 ;  /* 0x000194c701007387 */ /* 0x000fe40000100800 */
[-C--:B------:R-:W-:Y:S01]  /*2930*/  FFMA.FTZ R205, R171, R198.reuse, R205 ;  /* 0x000000c6abcd7223 */ /* 0x080fe200000100cd */
[----:B------:R-:W-:Y:S01]  /*2940*/  FFMA.FTZ R200, R167, R198, R200 ;  /* 0x000000c6a7c87223 */ /* 0x000fe200000100c8 */
[----:B------:R0:W-:Y:S04]  /*2950*/  STL [R1+0x178], R206 ;  /* 0x000178ce01007387 */ /* 0x0001e80000100800 */
[----:B------:R-:W-:Y:S04]  /*2960*/  STL [R1+0x90], R205 ;  /* 0x000090cd01007387 */ /* 0x000fe80000100800 */
[----:B------:R1:W-:Y:S01]  /*2970*/  STL [R1+0x188], R200 ;  /* 0x000188c801007387 */ /* 0x0003e20000100800 */
[----:B------:R-:W-:Y:S01]  /*2980*/  FADD.FTZ R204, R28, R204 ;  /* 0x000000cc1ccc7221 */ /* 0x000fe20000010000 */
[----:B0-----:R-:W0:Y:S01]  /*2990*/  @P1 LDC.64 R206, c[0x0][0x438] ;  /* 0x00010e00ffce1b82 */ /* 0x001e220000000a00 */
[----:B----4-:R-:W-:Y:S01]  /*29a0*/  FADD.FTZ R202, R36, R202 ;  /* 0x000000ca24ca7221 */ /* 0x010fe20000010000 */
[----:B-1----:R-:W-:Y:S01]  /*29b0*/  FMUL.FTZ R200, R5, R32 ;  /* 0x0000002005c87220 */ /* 0x002fe20000410000 */
[----:B------:R1:W-:Y:S03]  /*29c0*/  STL [R1+0x198], R201 ;  /* 0x000198c901007387 */ /* 0x0003e60000100800 */
[----:B------:R-:W-:Y:S01]  /*29d0*/  FFMA.FTZ R203, R28, R200, R203 ;  /* 0x000000c81ccb7223 */ /* 0x000fe200000100cb */
[----:B------:R2:W-:Y:S04]  /*29e0*/  STL [R1+0x19c], R204 ;  /* 0x00019ccc01007387 */ /* 0x0005e80000100800 */
[----:B------:R3:W-:Y:S01]  /*29f0*/  STL [R1+0x94], R203 ;  /* 0x000094cb01007387 */ /* 0x0007e20000100800 */
[----:B-1----:R-:W-:-:S03]  /*2a00*/  FMUL.FTZ R201, R216, R36 ;  /* 0x00000024d8c97220 */ /* 0x002fc60000410000 */
[----:B------:R1:W-:Y:S01]  /*2a10*/  STL [R1+0x1bc], R202 ;  /* 0x0001bcca01007387 */ /* 0x0003e20000100800 */
[----:B--2---:R-:W-:Y:S01]  /*2a20*/  FMUL.FTZ R204, R217, R37 ;  /* 0x00000025d9cc7220 */ /* 0x004fe20000410000 */
[----:B------:R-:W-:Y:S01]  /*2a30*/  FFMA.FTZ R165, R36, R200, R165 ;  /* 0x000000c824a57223 */ /* 0x000fe200000100a5 */
[----:B------:R-:W-:Y:S01]  /*2a40*/  FADD.FTZ R164, R29, R164 ;  /* 0x000000a41da47221 */ /* 0x000fe20000010000 */
[----:B------:R-:W-:Y:S01]  /*2a50*/  IMAD.WIDE.U32 R120, R184, 0x10, R248 ;  /* 0x00000010b8787825 */ /* 0x000fe200078e00f8 */
[----:B---3--:R-:W-:Y:S01]  /*2a60*/  IADD3 R203, PT, PT, R3, 0x100, RZ ;  /* 0x0000010003cb7810 */ /* 0x008fe20007ffe0ff */
[----:B------:R-:W2:Y:S02]  /*2a70*/  LDG.E.128 R152, desc[UR10][R134.64] ;  /* 0x0000000a86987981 */ /* 0x000ea4000c1e1d00 */
[----:B-1----:R-:W-:Y:S01]  /*2a80*/  FMUL.FTZ R202, R5, R33 ;  /* 0x0000002105ca7220 */ /* 0x002fe20000410000 */
[----:B------:R-:W-:Y:S01]  /*2a90*/  FFMA.FTZ R201, R220, R28, R201 ;  /* 0x0000001cdcc97223 */ /* 0x000fe200000100c9 */
[----:B------:R-:W-:-:S02]  /*2aa0*/  FFMA.FTZ R204, R221, R29, R204 ;  /* 0x0000001dddcc7223 */ /* 0x000fc400000100cc */
[----:B------:R-:W-:Y:S01]  /*2ab0*/  FFMA.FTZ R162, R29, R202, R162 ;  /* 0x000000ca1da27223 */ /* 0x000fe200000100a2 */
[----:B------:R-:W-:Y:S01]  /*2ac0*/  IMAD.WIDE.U32 R28, R203, 0x10, R248 ;  /* 0x00000010cb1c7825 */ /* 0x000fe200078e00f8 */
[----:B------:R-:W-:Y:S03]  /*2ad0*/  STL [R1+0x1ac], R165 ;  /* 0x0001aca501007387 */ /* 0x000fe60000100800 */
[----:B------:R-:W-:Y:S01]  /*2ae0*/  FMUL.FTZ R199, R227, R167 ;  /* 0x000000a7e3c77220 */ /* 0x000fe20000410000 */
[----:B------:R-:W-:Y:S01]  /*2af0*/  IMAD.WIDE.U32 R32, R203, 0x10, R160 ;  /* 0x00000010cb207825 */ /* 0x000fe200078e00a0 */
[----:B------:R-:W-:Y:S04]  /*2b00*/  STL [R1+0x1a0], R164 ;  /* 0x0001a0a401007387 */ /* 0x000fe80000100800 */
[----:B------:R1:W-:Y:S01]  /*2b10*/  STL [R1+0x98], R162 ;  /* 0x000098a201007387 */ /* 0x0003e20000100800 */
[----:B------:R-:W-:-:S03]  /*2b20*/  FFMA.FTZ R199, R231, R171, R199 ;  /* 0x000000abe7c77223 */ /* 0x000fc600000100c7 */
[----:B------:R-:W3:Y:S04]  /*2b30*/  LDL.LU R247, [R1+0x1c0] ;  /* 0x0001c00001f77983 */ /* 0x000ee80000300800 */
[----:B------:R-:W4:Y:S04]  /*2b40*/  LDL.LU R205, [R1+0x1b0] ;  /* 0x0001b00001cd7983 */ /* 0x000f280000300800 */
[----:B-1----:R1:W2:Y:S04]  /*2b50*/  LDG.E.128 R160, desc[UR10][R28.64] ;  /* 0x0000000a1ca07981 */ /* 0x0022a8000c1e1d00 */
[----:B------:R-:W2:Y:S04]  /*2b60*/  LDL.LU R243, [R1+0x1a4] ;  /* 0x0001a40001f37983 */ /* 0x000ea80000300800 */
[----:B------:R-:W2:Y:S01]  /*2b70*/  LDL.LU R208, [R1+0x9c] ;  /* 0x00009c0001d07983 */ /* 0x000ea20000300800 */
[----:B-1----:R-:W-:-:S03]  /*2b80*/  IMAD.WIDE.U32 R28, R203, 0x10, R168 ;  /* 0x00000010cb1c7825 */ /* 0x002fc600078e00a8 */
[----:B------:R-:W2:Y:S04]  /*2b90*/  LDL.LU R240, [R1+0x1c4] ;  /* 0x0001c40001f07983 */ /* 0x000ea80000300800 */
[----:B------:R0:W2:Y:S04]  /*2ba0*/  LDG.E.128 R168, desc[UR10][R28.64] ;  /* 0x0000000a1ca87981 */ /* 0x0000a8000c1e1d00 */
[----:B------:R-:W2:Y:S01]  /*2bb0*/  LDL.LU R36, [R1+0x1b4] ;  /* 0x0001b40001247983 */ /* 0x000ea20000300800 */
[----:B------:R-:W-:-:S03]  /*2bc0*/  @P1 IMAD.WIDE.U32 R118, R3, 0x10, R114 ;  /* 0x0000001003761825 */ /* 0x000fc600078e0072 */
[----:B------:R-:W2:Y:S01]  /*2bd0*/  LDG.E.128 R112, desc[UR10][R120.64] ;  /* 0x0000000a78707981 */ /* 0x000ea2000c1e1d00 */
[----:B0-----:R-:W-:-:S03]  /*2be0*/  @P1 IMAD.WIDE.U32 R28, R188, 0x10, R206 ;  /* 0x00000010bc1c1825 */ /* 0x001fc600078e00ce */
[----:B------:R-:W2:Y:S04]  /*2bf0*/  LDG.E.128 R164, desc[UR10][R32.64] ;  /* 0x0000000a20a47981 */ /* 0x000ea8000c1e1d00 */
[----:B------:R0:W5:Y:S04]  /*2c00*/  @P1 LDG.E.128 R48, desc[UR10][R28.64] ;  /* 0x0000000a1c301981 */ /* 0x000168000c1e1d00 */
[----:B------:R-:W5:Y:S01]  /*2c10*/  @P1 LDG.E.128 R88, desc[UR10][R118.64] ;  /* 0x0000000a76581981 */ /* 0x000f62000c1e1d00 */
[----:B------:R-:W-:-:S03]  /*2c20*/  IMAD.WIDE.U32 R130, R188, 0x10, R248 ;  /* 0x00000010bc827825 */ /* 0x000fc600078e00f8 */
[----:B------:R-:W2:Y:S01]  /*2c30*/  LDG.E.128 R132, desc[UR10][R132.64] ;  /* 0x0000000a84847981 */ /* 0x000ea2000c1e1d00 */
[----:B0-----:R-:W0:Y:S02]  /*2c40*/  @P0 LDC.64 R28, c[0x0][0x3b8] ;  /* 0x0000ee00ff1c0b82 */ /* 0x001e240000000a00 */
[----:B0-----:R-:W-:-:S05]  /*2c50*/  @P0 IMAD.WIDE.U32 R28, R188, 0x4, R28 ;  /* 0x00000004bc1c0825 */ /* 0x001fca00078e001c */
[----:B------:R0:W5:Y:S02]  /*2c60*/  @P0 LDG.E R16, desc[UR10][R28.64] ;  /* 0x0000000a1c100981 */ /* 0x000164000c1e1900 */
[----:B0-----:R-:W0:Y:S02]  /*2c70*/  @P1 LDC.64 R28, c[0x0][0x438] ;  /* 0x00010e00ff1c1b82 */ /* 0x001e240000000a00 */
[----:B0-----:R-:W-:-:S05]  /*2c80*/  @P1 IMAD.WIDE.U32 R28, R195, 0x10, R28 ;  /* 0x00000010c31c1825 */ /* 0x001fca00078e001c */
[----:B------:R0:W5:Y:S02]  /*2c90*/  @P1 LDG.E.128 R44, desc[UR10][R28.64] ;  /* 0x0000000a1c2c1981 */ /* 0x000164000c1e1d00 */
[----:B0-----:R-:W0:Y:S02]  /*2ca0*/  @P0 LDC.64 R28, c[0x0][0x3b8] ;  /* 0x0000ee00ff1c0b82 */ /* 0x001e240000000a00 */
[----:B0-----:R-:W-:-:S05]  /*2cb0*/  @P0 IMAD.WIDE.U32 R28, R195, 0x4, R28 ;  /* 0x00000004c31c0825 */ /* 0x001fca00078e001c */
[----:B------:R0:W5:Y:S02]  /*2cc0*/  @P0 LDG.E R17, desc[UR10][R28.64] ;  /* 0x0000000a1c110981 */ /* 0x000164000c1e1900 */
[----:B0-----:R-:W0:Y:S02]  /*2cd0*/  @P1 LDC.64 R28, c[0x0][0x438] ;  /* 0x00010e00ff1c1b82 */ /* 0x001e240000000a00 */
[----:B0-----:R-:W-:-:S05]  /*2ce0*/  @P1 IMAD.WIDE.U32 R28, R203, 0x10, R28 ;  /* 0x00000010cb1c1825 */ /* 0x001fca00078e001c */
[----:B------:R0:W5:Y:S04]  /*2cf0*/  @P1 LDG.E.128 R40, desc[UR10][R28.64] ;  /* 0x0000000a1c281981 */ /* 0x000168000c1e1d00 */
[----:B------:R-:W2:Y:S01]  /*2d00*/  LDL.LU R29, [R1+0x1a8] ;  /* 0x0001a800011d7983 */ /* 0x000ea20000300800 */
[----:B0-----:R-:W-:Y:S01]  /*2d10*/  FADD.FTZ R28, -R174, R34 ;  /* 0x00000022ae1c7221 */ /* 0x001fe20000010100 */
[----:B------:R-:W-:-:S05]  /*2d20*/  IMAD.WIDE.U32 R120, R184, 0x10, R158 ;  /* 0x00000010b8787825 */ /* 0x000fca00078e009e */
[----:B------:R0:W2:Y:S02]  /*2d30*/  LDG.E.128 R116, desc[UR10][R120.64] ;  /* 0x0000000a78747981 */ /* 0x0000a4000c1e1d00 */
[----:B0-----:R-:W0:Y:S01]  /*2d40*/  @P1 LDC.64 R120, c[0x0][0x438] ;  /* 0x00010e00ff781b82 */ /* 0x001e220000000a00 */
[C---:B----4-:R-:W-:Y:S01]  /*2d50*/  FFMA.FTZ R205, R37.reuse, R202, R205 ;  /* 0x000000ca25cd7223 */ /* 0x050fe200000100cd */
[----:B---3--:R-:W-:-:S04]  /*2d60*/  FADD.FTZ R247, R37, R247 ;  /* 0x000000f725f77221 */ /* 0x008fc80000010000 */
[----:B------:R1:W-:Y:S02]  /*2d70*/  STL [R1+0x1b0], R205 ;  /* 0x0001b0cd01007387 */ /* 0x0003e40000100800 */
[----:B-1----:R-:W-:-:S04]  /*2d80*/  FMUL.FTZ R205, R5, R28 ;  /* 0x0000001c05cd7220 */ /* 0x002fc80000410000 */
[CC--:B--2---:R-:W-:Y:S01]  /*2d90*/  FFMA.FTZ R208, R30.reuse, R205.reuse, R208 ;  /* 0x000000cd1ed07223 */ /* 0x0c4fe200000100d0 */
[----:B------:R-:W-:Y:S04]  /*2da0*/  STL [R1+0x1c0], R247 ;  /* 0x0001c0f701007387 */ /* 0x000fe80000100800 */
[----:B------:R1:W-:Y:S01]  /*2db0*/  STL [R1+0x9c], R208 ;  /* 0x00009cd001007387 */ /* 0x0003e20000100800 */
[----:B------:R-:W-:Y:S01]  /*2dc0*/  FADD.FTZ R243, R30, R243 ;  /* 0x000000f31ef37221 */ /* 0x000fe20000010000 */
[C---:B------:R-:W-:Y:S02]  /*2dd0*/  FADD.FTZ R240, R38.reuse, R240 ;  /* 0x000000f026f07221 */ /* 0x040fe40000010000 */
[----:B-1----:R-:W2:Y:S01]  /*2de0*/  LDL.LU R208, [R1+0xa0] ;  /* 0x0000a00001d07983 */ /* 0x002ea20000300800 */
[----:B------:R-:W-:-:S03]  /*2df0*/  FFMA.FTZ R36, R38, R205, R36 ;  /* 0x000000cd26247223 */ /* 0x000fc60000010024 */
[----:B------:R-:W-:Y:S01]  /*2e00*/  STL [R1+0x1a4], R243 ;  /* 0x0001a4f301007387 */ /* 0x000fe20000100800 */
[----:B------:R-:W-:-:S03]  /*2e10*/  FMUL.FTZ R28, R218, R38 ;  /* 0x00000026da1c7220 */ /* 0x000fc60000410000 */
[----:B------:R-:W3:Y:S04]  /*2e20*/  LDL.LU R33, [R1+0x1c8] ;  /* 0x0001c80001217983 */ /* 0x000ee80000300800 */
[----:B------:R1:W-:Y:S01]  /*2e30*/  STL [R1+0x1c4], R240 ;  /* 0x0001c4f001007387 */ /* 0x0003e20000100800 */
[----:B------:R-:W-:Y:S01]  /*2e40*/  FFMA.FTZ R206, R222, R30, R28 ;  /* 0x0000001edece7223 */ /* 0x000fe2000001001c */
[----:B------:R-:W-:Y:S02]  /*2e50*/  FADD.FTZ R28, -R174, R35 ;  /* 0x00000023ae1c7221 */ /* 0x000fe40000010100 */
[----:B-1----:R-:W4:Y:S04]  /*2e60*/  LDL.LU R240, [R1+0x1b8] ;  /* 0x0001b80001f07983 */ /* 0x002f280000300800 */
[----:B------:R-:W4:Y:S04]  /*2e70*/  LDL.LU R37, [R1+0x1cc] ;  /* 0x0001cc0001257983 */ /* 0x000f280000300800 */
[----:B------:R1:W-:Y:S04]  /*2e80*/  STL [R1+0x1b4], R36 ;  /* 0x0001b42401007387 */ /* 0x0003e80000100800 */
[----:B-1----:R-:W4:Y:S04]  /*2e90*/  LDL.LU R36, [R1+0xa4] ;  /* 0x0000a40001247983 */ /* 0x002f280000300800 */
[----:B------:R-:W4:Y:S04]  /*2ea0*/  LDL.LU R32, [R1+0x1ec] ;  /* 0x0001ec0001207983 */ /* 0x000f280000300800 */
[----:B------:R-:W4:Y:S04]  /*2eb0*/  LDL.LU R35, [R1+0x1dc] ;  /* 0x0001dc0001237983 */ /* 0x000f280000300800 */
[----:B------:R-:W4:Y:S04]  /*2ec0*/  LDL.LU R34, [R1+0x1d0] ;  /* 0x0001d00001227983 */ /* 0x000f280000300800 */
[----:B------:R-:W4:Y:S01]  /*2ed0*/  LDL.LU R30, [R1+0xa8] ;  /* 0x0000a800011e7983 */ /* 0x000f220000300800 */
[----:B------:R-:W-:-:S05]  /*2ee0*/  FADD.FTZ R29, R31, R29 ;  /* 0x0000001d1f1d7221 */ /* 0x000fca0000010000 */
[----:B------:R1:W-:Y:S04]  /*2ef0*/  STL [R1+0x1a8], R29 ;  /* 0x0001a81d01007387 */ /* 0x0003e80000100800 */
[----:B-1----:R-:W4:Y:S01]  /*2f00*/  LDL.LU R29, [R1+0x1f0] ;  /* 0x0001f000011d7983 */ /* 0x002f220000300800 */
[----:B------:R-:W-:Y:S01]  /*2f10*/  FMUL.FTZ R207, R5, R28 ;  /* 0x0000001c05cf7220 */ /* 0x000fe20000410000 */
[----:B------:R-:W-:-:S03]  /*2f20*/  FMUL.FTZ R28, R219, R39 ;  /* 0x00000027db1c7220 */ /* 0x000fc60000410000 */
[----:B--2---:R-:W-:-:S05]  /*2f30*/  FFMA.FTZ R208, R31, R207, R208 ;  /* 0x000000cf1fd07223 */ /* 0x004fca00000100d0 */
[----:B------:R1:W-:Y:S01]  /*2f40*/  STL [R1+0xa0], R208 ;  /* 0x0000a0d001007387 */ /* 0x0003e20000100800 */
[----:B---3--:R-:W-:Y:S01]  /*2f50*/  FADD.FTZ R33, R39, R33 ;  /* 0x0000002127217221 */ /* 0x008fe20000010000 */
[----:B-1----:R-:W-:Y:S01]  /*2f60*/  FFMA.FTZ R208, R223, R31, R28 ;  /* 0x0000001fdfd07223 */ /* 0x002fe2000001001c */
[----:B------:R-:W-:-:S03]  /*2f70*/  FADD.FTZ R28, -R174, R112 ;  /* 0x00000070ae1c7221 */ /* 0x000fc60000010100 */
[----:B------:R1:W-:Y:S01]  /*2f80*/  STL [R1+0x1c8], R33 ;  /* 0x0001c82101007387 */ /* 0x0003e20000100800 */
[----:B------:R-:W-:Y:S01]  /*2f90*/  FMUL.FTZ R112, R5, R28 ;  /* 0x0000001c05707220 */ /* 0x000fe20000410000 */
[----:B----4-:R-:W-:Y:S01]  /*2fa0*/  FFMA.FTZ R240, R39, R207, R240 ;  /* 0x000000cf27f07223 */ /* 0x010fe200000100f0 */
[----:B------:R-:W-:Y:S01]  /*2fb0*/  FADD.FTZ R37, R116, R37 ;  /* 0x0000002574257221 */ /* 0x000fe20000010000 */
[----:B-1----:R-:W2:Y:S01]  /*2fc0*/  LDL.LU R33, [R1+0x1e0] ;  /* 0x0001e00001217983 */ /* 0x002ea20000300800 */
[----:B------:R-:W-:-:S03]  /*2fd0*/  FMUL.FTZ R28, R68, R144 ;  /* 0x00000090441c7220 */ /* 0x000fc60000410000 */
[----:B------:R-:W-:Y:S04]  /*2fe0*/  STL [R1+0x1b8], R240 ;  /* 0x0001b8f001007387 */ /* 0x000fe80000100800 */
[----:B------:R-:W-:Y:S01]  /*2ff0*/  STL [R1+0x1cc], R37 ;  /* 0x0001cc2501007387 */ /* 0x000fe20000100800 */
[----:B------:R-:W-:Y:S01]  /*3000*/  FFMA.FTZ R36, R116, R112, R36 ;  /* 0x0000007074247223 */ /* 0x000fe20000010024 */
[----:B------:R-:W-:-:S04]  /*3010*/  FADD.FTZ R32, R144, R32 ;  /* 0x0000002090207221 */ /* 0x000fc80000010000 */
[----:B------:R-:W-:Y:S01]  /*3020*/  STL [R1+0xa4], R36 ;  /* 0x0000a42401007387 */ /* 0x000fe20000100800 */
[----:B------:R-:W-:-:S03]  /*3030*/  FFMA.FTZ R35, R144, R112, R35 ;  /* 0x0000007090237223 */ /* 0x000fc60000010023 */
[----:B------:R1:W-:Y:S01]  /*3040*/  STL [R1+0x1ec], R32 ;  /* 0x0001ec2001007387 */ /* 0x0003e20000100800 */
[----:B------:R-:W-:Y:S01]  /*3050*/  FFMA.FTZ R116, R212, R116, R28 ;  /* 0x00000074d4747223 */ /* 0x000fe2000001001c */
[----:B------:R-:W-:Y:S02]  /*3060*/  FADD.FTZ R28, -R174, R113 ;  /* 0x00000071ae1c7221 */ /* 0x000fe40000010100 */
[----:B-1----:R-:W3:Y:S04]  /*3070*/  LDL.LU R32, [R1+0x1d4] ;  /* 0x0001d40001207983 */ /* 0x002ee80000300800 */
[----:B------:R-:W-:Y:S04]  /*3080*/  STL [R1+0x1dc], R35 ;  /* 0x0001dc2301007387 */ /* 0x000fe80000100800 */
[----:B------:R-:W4:Y:S01]  /*3090*/  LDL.LU R31, [R1+0xac] ;  /* 0x0000ac00011f7983 */ /* 0x000f220000300800 */
[----:B------:R-:W-:Y:S01]  /*30a0*/  FMUL.FTZ R113, R5, R28 ;  /* 0x0000001c05717220 */ /* 0x000fe20000410000 */
[----:B------:R-:W-:-:S03]  /*30b0*/  FADD.FTZ R34, R117, R34 ;  /* 0x0000002275227221 */ /* 0x000fc60000010000 */
[----:B------:R-:W-:Y:S02]  /*30c0*/  FFMA.FTZ R30, R117, R113, R30 ;  /* 0x00000071751e7223 */ /* 0x000fe4000001001e */
[----:B------:R-:W-:Y:S04]  /*30d0*/  STL [R1+0x1d0], R34 ;  /* 0x0001d02201007387 */ /* 0x000fe80000100800 */
[----:B------:R1:W-:Y:S04]  /*30e0*/  STL [R1+0xa8], R30 ;  /* 0x0000a81e01007387 */ /* 0x0003e80000100800 */
[----:B-1----:R-:W4:Y:S01]  /*30f0*/  LDL.LU R30, [R1+0x1f4] ;  /* 0x0001f400011e7983 */ /* 0x002f220000300800 */
[----:B------:R-:W-:-:S05]  /*3100*/  FADD.FTZ R29, R145, R29 ;  /* 0x0000001d911d7221 */ /* 0x000fca0000010000 */
[----:B------:R1:W-:Y:S04]  /*3110*/  STL [R1+0x1f0], R29 ;  /* 0x0001f01d01007387 */ /* 0x0003e80000100800 */
[----:B-1----:R-:W4:Y:S01]  /*3120*/  LDL.LU R29, [R1+0x1e4] ;  /* 0x0001e400011d7983 */ /* 0x002f220000300800 */
[----:B0-----:R-:W-:-:S04]  /*3130*/  @P1 IMAD.WIDE.U32 R120, R7, 0x10, R120 ;  /* 0x0000001007781825 */ /* 0x001fc800078e0078 */
[----:B------:R-:W-:Y:S01]  /*3140*/  FMUL.FTZ R28, R69, R145 ;  /* 0x00000091451c7220 */ /* 0x000fe20000410000 */
[----:B------:R-:W4:Y:S01]  /*3150*/  LDL.LU R144, [R1+0x1d8] ;  /* 0x0001d80001907983 */ /* 0x000f220000300800 */
[----:B------:R-:W-:-:S04]  /*3160*/  IMAD.WIDE.U32 R124, R188, 0x10, R158 ;  /* 0x00000010bc7c7825 */ /* 0x000fc800078e009e */
[----:B------:R-:W-:Y:S01]  /*3170*/  FFMA.FTZ R117, R213, R117, R28 ;  /* 0x00000075d5757223 */ /* 0x000fe2000001001c */
[----:B------:R-:W4:Y:S01]  /*3180*/  LDL.LU R39, [R1+0xb0] ;  /* 0x0000b00001277983 */ /* 0x000f220000300800 */
[----:B------:R-:W-:-:S03]  /*3190*/  FADD.FTZ R28, -R174, R114 ;  /* 0x00000072ae1c7221 */ /* 0x000fc60000010100 */
[----:B------:R0:W5:Y:S01]  /*31a0*/  @P1 LDG.E.128 R100, desc[UR10][R120.64] ;  /* 0x0000000a78641981 */ /* 0x000162000c1e1d00 */
[----:B------:R-:W-:-:S03]  /*31b0*/  FMUL.FTZ R114, R5, R28 ;  /* 0x0000001c05727220 */ /* 0x000fc60000410000 */
[----:B------:R-:W4:Y:S04]  /*31c0*/  LDL.LU R38, [R1+0x1f8] ;  /* 0x0001f80001267983 */ /* 0x000f280000300800 */
[----:B------:R-:W4:Y:S04]  /*31d0*/  LDG.E.128 R124, desc[UR10][R124.64] ;  /* 0x0000000a7c7c7981 */ /* 0x000f28000c1e1d00 */
[----:B------:R-:W4:Y:S04]  /*31e0*/  LDG.E.128 R120, desc[UR10][R130.64] ;  /* 0x0000000a82787981 */ /* 0x000f28000c1e1d00 */
[----:B------:R-:W4:Y:S01]  /*31f0*/  LDG.E.128 R156, desc[UR10][R128.64] ;  /* 0x0000000a809c7981 */ /* 0x000f22000c1e1d00 */
[----:B--2---:R-:W-:-:S05]  /*3200*/  FFMA.FTZ R33, R145, R113, R33 ;  /* 0x0000007191217223 */ /* 0x004fca0000010021 */
[----:B------:R1:W-:Y:S04]  /*3210*/  STL [R1+0x1e0], R33 ;  /* 0x0001e02101007387 */ /* 0x0003e80000100800 */
[----:B------:R-:W2:Y:S04]  /*3220*/  LDL.LU R37, [R1+0x1e8] ;  /* 0x0001e80001257983 */ /* 0x000ea80000300800 */
[----:B------:R-:W2:Y:S04]  /*3230*/  LDL.LU R36, [R1+0x1fc] ;  /* 0x0001fc0001247983 */ /* 0x000ea80000300800 */
[----:B------:R-:W2:Y:S04]  /*3240*/  LDL.LU R35, [R1+0xb4] ;  /* 0x0000b40001237983 */ /* 0x000ea80000300800 */
[----:B------:R-:W2:Y:S04]  /*3250*/  LDL.LU R34, [R1+0x21c] ;  /* 0x00021c0001227983 */ /* 0x000ea80000300800 */
[----:B-1----:R-:W2:Y:S01]  /*3260*/  LDL.LU R33, [R1+0x20c] ;  /* 0x00020c0001217983 */ /* 0x002ea20000300800 */
[----:B---3--:R-:W-:-:S05]  /*3270*/  FADD.FTZ R32, R118, R32 ;  /* 0x0000002076207221 */ /* 0x008fca0000010000 */
[----:B------:R1:W-:Y:S01]  /*3280*/  STL [R1+0x1d4], R32 ;  /* 0x0001d42001007387 */ /* 0x0003e20000100800 */
[----:B----4-:R-:W-:-:S03]  /*3290*/  FFMA.FTZ R31, R118, R114, R31 ;  /* 0x00000072761f7223 */ /* 0x010fc6000001001f */
[----:B-1----:R-:W3:Y:S04]  /*32a0*/  LDL.LU R32, [R1+0x200] ;  /* 0x0002000001207983 */ /* 0x002ee80000300800 */
[----:B------:R1:W-:Y:S04]  /*32b0*/  STL [R1+0xac], R31 ;  /* 0x0000ac1f01007387 */ /* 0x0003e80000100800 */
[----:B-1----:R-:W4:Y:S01]  /*32c0*/  LDL.LU R31, [R1+0xb8] ;  /* 0x0000b800011f7983 */ /* 0x002f220000300800 */
[----:B------:R-:W-:-:S05]  /*32d0*/  FADD.FTZ R30, R146, R30 ;  /* 0x0000001e921e7221 */ /* 0x000fca0000010000 */
[----:B------:R1:W-:Y:S04]  /*32e0*/  STL [R1+0x1f4], R30 ;  /* 0x0001f41e01007387 */ /* 0x0003e80000100800 */
[----:B-1----:R-:W4:Y:S01]  /*32f0*/  LDL.LU R30, [R1+0x220] ;  /* 0x00022000011e7983 */ /* 0x002f220000300800 */
[----:B------:R-:W-:-:S05]  /*3300*/  FFMA.FTZ R29, R146, R114, R29 ;  /* 0x00000072921d7223 */ /* 0x000fca000001001d */
[----:B------:R1:W-:Y:S04]  /*3310*/  STL [R1+0x1e4], R29 ;  /* 0x0001e41d01007387 */ /* 0x0003e80000100800 */
[----:B-1----:R-:W4:Y:S01]  /*3320*/  LDL.LU R29, [R1+0x210] ;  /* 0x00021000011d7983 */ /* 0x002f220000300800 */
[----:B------:R-:W-:-:S04]  /*3330*/  FMUL.FTZ R28, R70, R146 ;  /* 0x00000092461c7220 */ /* 0x000fc80000410000 */
[----:B------:R-:W-:Y:S01]  /*3340*/  FFMA.FTZ R118, R214, R118, R28 ;  /* 0x00000076d6767223 */ /* 0x000fe2000001001c */
[----:B------:R-:W-:-:S04]  /*3350*/  FADD.FTZ R28, -R174, R115 ;  /* 0x00000073ae1c7221 */ /* 0x000fc80000010100 */
[----:B------:R-:W-:Y:S01]  /*3360*/  FMUL.FTZ R115, R5, R28 ;  /* 0x0000001c05737220 */ /* 0x000fe20000410000 */
[----:B------:R-:W-:Y:S01]  /*3370*/  FMUL.FTZ R28, R71, R147 ;  /* 0x00000093471c7220 */ /* 0x000fe20000410000 */
[C---:B------:R-:W-:Y:S02]  /*3380*/  FADD.FTZ R144, R119.reuse, R144 ;  /* 0x0000009077907221 */ /* 0x040fe40000010000 */
[----:B------:R-:W-:Y:S01]  /*3390*/  FFMA.FTZ R39, R119, R115, R39 ;  /* 0x0000007377277223 */ /* 0x000fe20000010027 */
[----:B------:R-:W-:Y:S01]  /*33a0*/  FFMA.FTZ R119, R215, R119, R28 ;  /* 0x00000077d7777223 */ /* 0x000fe2000001001c */
[----:B------:R-:W-:Y:S01]  /*33b0*/  FADD.FTZ R28, -R174, R120 ;  /* 0x00000078ae1c7221 */ /* 0x000fe20000010100 */
[----:B------:R-:W-:-:S03]  /*33c0*/  FADD.FTZ R38, R147, R38 ;  /* 0x0000002693267221 */ /* 0x000fc60000010000 */
[C---:B0-----:R-:W-:Y:S01]  /*33d0*/  FMUL.FTZ R120, R5.reuse, R28 ;  /* 0x0000001c05787220 */ /* 0x041fe20000410000 */
[----:B------:R-:W-:Y:S01]  /*33e0*/  FADD.FTZ R121, -R174, R121 ;  /* 0x00000079ae797221 */ /* 0x000fe20000010100 */
[----:B------:R0:W-:Y:S04]  /*33f0*/  STL [R1+0x1d8], R144 ;  /* 0x0001d89001007387 */ /* 0x0001e80000100800 */
[----:B------:R-:W-:Y:S01]  /*3400*/  STL [R1+0xb0], R39 ;  /* 0x0000b02701007387 */ /* 0x000fe20000100800 */
[----:B------:R-:W-:-:S03]  /*3410*/  FMUL.FTZ R121, R5, R121 ;  /* 0x0000007905797220 */ /* 0x000fc60000410000 */
[----:B------:R-:W-:Y:S01]  /*3420*/  STL [R1+0x1f8], R38 ;  /* 0x0001f82601007387 */ /* 0x000fe20000100800 */
[----:B------:R-:W-:Y:S01]  /*3430*/  FMUL.FTZ R28, R72, R156 ;  /* 0x0000009c481c7220 */ /* 0x000fe20000410000 */
[----:B------:R-:W-:-:S04]  /*3440*/  IMAD.WIDE.U32 R128, R195, 0x10, R248 ;  /* 0x00000010c3807825 */ /* 0x000fc800078e00f8 */
[----:B------:R-:W-:-:S04]  /*3450*/  FMUL.FTZ R145, R73, R157 ;  /* 0x0000009d49917220 */ /* 0x000fc80000410000 */
[----:B------:R-:W-:Y:S01]  /*3460*/  FFMA.FTZ R145, R53, R125, R145 ;  /* 0x0000007d35917223 */ /* 0x000fe20000010091 */
[----:B------:R-:W4:Y:S01]  /*3470*/  LDG.E.128 R128, desc[UR10][R128.64] ;  /* 0x0000000a80807981 */ /* 0x000f22000c1e1d00 */
[----:B0-----:R-:W-:Y:S01]  /*3480*/  FFMA.FTZ R144, R52, R124, R28 ;  /* 0x0000007c34907223 */ /* 0x001fe2000001001c */
[----:B--2---:R-:W-:Y:S01]  /*3490*/  FFMA.FTZ R37, R147, R115, R37 ;  /* 0x0000007393257223 */ /* 0x004fe20000010025 */
[----:B------:R-:W-:-:S04]  /*34a0*/  FADD.FTZ R36, R124, R36 ;  /* 0x000000247c247221 */ /* 0x000fc80000010000 */
        /* <DEDUP_REMOVED lines=9> */
[----:B------:R-:W2:Y:S01]  /*3540*/  LDL.LU R156, [R1+0xbc] ;  /* 0x0000bc00019c7983 */ /* 0x000ea20000300800 */
[----:B---3--:R-:W-:-:S05]  /*3550*/  FADD.FTZ R32, R125, R32 ;  /* 0x000000207d207221 */ /* 0x008fca0000010000 */
[----:B------:R0:W-:Y:S04]  /*3560*/  STL [R1+0x200], R32 ;  /* 0x0002002001007387 */ /* 0x0001e80000100800 */
[----:B------:R-:W3:Y:S01]  /*3570*/  LDL.LU R147, [R1+0x224] ;  /* 0x0002240001937983 */ /* 0x000ee20000300800 */
[----:B----4-:R-:W-:-:S05]  /*3580*/  FFMA.FTZ R31, R125, R121, R31 ;  /* 0x000000797d1f7223 */ /* 0x010fca000001001f */
[----:B------:R1:W-:Y:S04]  /*3590*/  STL [R1+0xb8], R31 ;  /* 0x0000b81f01007387 */ /* 0x0003e80000100800 */
[----:B0-----:R-:W4:Y:S04]  /*35a0*/  LDL.LU R32, [R1+0x214] ;  /* 0x0002140001207983 */ /* 0x001f280000300800 */
[----:B------:R-:W4:Y:S01]  /*35b0*/  LDL.LU R125, [R1+0x208] ;  /* 0x00020800017d7983 */ /* 0x000f220000300800 */
[----:B------:R-:W-:-:S03]  /*35c0*/  FADD.FTZ R30, R157, R30 ;  /* 0x0000001e9d1e7221 */ /* 0x000fc60000010000 */
[----:B-1----:R-:W4:Y:S04]  /*35d0*/  LDL.LU R31, [R1+0xc0] ;  /* 0x0000c000011f7983 */ /* 0x002f280000300800 */
[----:B------:R0:W-:Y:S04]  /*35e0*/  STL [R1+0x220], R30 ;  /* 0x0002201e01007387 */ /* 0x0001e80000100800 */
[----:B------:R-:W4:Y:S01]  /*35f0*/  LDL.LU R124, [R1+0x228] ;  /* 0x00022800017c7983 */ /* 0x000f220000300800 */
[----:B------:R-:W-:-:S05]  /*3600*/  FFMA.FTZ R29, R157, R121, R29 ;  /* 0x000000799d1d7223 */ /* 0x000fca000001001d */
[----:B------:R1:W-:Y:S04]  /*3610*/  STL [R1+0x210], R29 ;  /* 0x0002101d01007387 */ /* 0x0003e80000100800 */
[----:B------:R-:W4:Y:S04]  /*3620*/  LDL.LU R39, [R1+0x218] ;  /* 0x0002180001277983 */ /* 0x000f280000300800 */
[----:B------:R-:W4:Y:S04]  /*3630*/  LDL.LU R38, [R1+0x22c] ;  /* 0x00022c0001267983 */ /* 0x000f280000300800 */
[----:B------:R-:W4:Y:S04]  /*3640*/  LDL.LU R37, [R1+0xc4] ;  /* 0x0000c40001257983 */ /* 0x000f280000300800 */
[----:B------:R-:W4:Y:S04]  /*3650*/  LDL.LU R36, [R1+0x24c] ;  /* 0x00024c0001247983 */ /* 0x000f280000300800 */
[----:B------:R-:W4:Y:S04]  /*3660*/  LDL.LU R35, [R1+0x23c] ;  /* 0x00023c0001237983 */ /* 0x000f280000300800 */
[----:B------:R-:W4:Y:S04]  /*3670*/  LDL.LU R34, [R1+0x230] ;  /* 0x0002300001227983 */ /* 0x000f280000300800 */
[----:B------:R-:W4:Y:S01]  /*3680*/  LDL.LU R33, [R1+0xc8] ;  /* 0x0000c80001217983 */ /* 0x000f220000300800 */
[----:B------:R-:W-:-:S03]  /*3690*/  FADD.FTZ R122, -R174, R122 ;  /* 0x0000007aae7a7221 */ /* 0x000fc60000010100 */
[----:B0-----:R-:W4:Y:S01]  /*36a0*/  LDL.LU R30, [R1+0x250] ;  /* 0x00025000011e7983 */ /* 0x001f220000300800 */
[----:B------:R-:W-:Y:S01]  /*36b0*/  FMUL.FTZ R146, R5, R122 ;  /* 0x0000007a05927220 */ /* 0x000fe20000410000 */
[C---:B------:R-:W-:Y:S02]  /*36c0*/  FADD.FTZ R123, -R174.reuse, R123 ;  /* 0x0000007bae7b7221 */ /* 0x040fe40000010100 */
[----:B-1----:R-:W4:Y:S01]  /*36d0*/  LDL.LU R29, [R1+0x240] ;  /* 0x00024000011d7983 */ /* 0x002f220000300800 */
[C---:B------:R-:W-:Y:S01]  /*36e0*/  FADD.FTZ R128, -R174.reuse, R128 ;  /* 0x00000080ae807221 */ /* 0x040fe20000010100 */
[----:B------:R-:W-:-:S03]  /*36f0*/  FADD.FTZ R129, -R174, R129 ;  /* 0x00000081ae817221 */ /* 0x000fc60000010100 */
[C---:B------:R-:W-:Y:S01]  /*3700*/  FMUL.FTZ R128, R5.reuse, R128 ;  /* 0x0000008005807220 */ /* 0x040fe20000410000 */
[----:B------:R-:W-:Y:S01]  /*3710*/  FMUL.FTZ R129, R5, R129 ;  /* 0x0000008105817220 */ /* 0x000fe20000410000 */
[C---:B--2---:R-:W-:Y:S01]  /*3720*/  FADD.FTZ R240, R126.reuse, R240 ;  /* 0x000000f07ef07221 */ /* 0x044fe20000010000 */
[----:B------:R-:W-:-:S04]  /*3730*/  FFMA.FTZ R156, R126, R146, R156 ;  /* 0x000000927e9c7223 */ /* 0x000fc8000001009c */
[----:B------:R-:W-:Y:S04]  /*3740*/  STL [R1+0x204], R240 ;  /* 0x000204f001007387 */ /* 0x000fe80000100800 */
[----:B------:R-:W-:Y:S01]  /*3750*/  STL [R1+0xbc], R156 ;  /* 0x0000bc9c01007387 */ /* 0x000fe20000100800 */
[C---:B---3--:R-:W-:Y:S01]  /*3760*/  FADD.FTZ R147, R158.reuse, R147 ;  /* 0x000000939e937221 */ /* 0x048fe20000010000 */
[----:B----4-:R-:W-:-:S05]  /*3770*/  FFMA.FTZ R32, R158, R146, R32 ;  /* 0x000000929e207223 */ /* 0x010fca0000010020 */
[----:B------:R0:W-:Y:S01]  /*3780*/  STL [R1+0x214], R32 ;  /* 0x0002142001007387 */ /* 0x0001e20000100800 */
[----:B------:R-:W-:-:S03]  /*3790*/  FADD.FTZ R125, R127, R125 ;  /* 0x0000007d7f7d7221 */ /* 0x000fc60000010000 */
[----:B0-----:R-:W2:Y:S04]  /*37a0*/  LDL.LU R32, [R1+0x234] ;  /* 0x0002340001207983 */ /* 0x001ea80000300800 */
[----:B------:R0:W-:Y:S01]  /*37b0*/  STL [R1+0x224], R147 ;  /* 0x0002249301007387 */ /* 0x0001e20000100800 */
[----:B------:R-:W-:Y:S01]  /*37c0*/  FADD.FTZ R124, R159, R124 ;  /* 0x0000007c9f7c7221 */ /* 0x000fe20000010000 */
[----:B0-----:R-:W-:-:S04]  /*37d0*/  FMUL.FTZ R147, R5, R123 ;  /* 0x0000007b05937220 */ /* 0x001fc80000410000 */
[----:B------:R-:W-:-:S05]  /*37e0*/  FFMA.FTZ R31, R127, R147, R31 ;  /* 0x000000937f1f7223 */ /* 0x000fca000001001f */
[----:B------:R0:W-:Y:S04]  /*37f0*/  STL [R1+0xc0], R31 ;  /* 0x0000c01f01007387 */ /* 0x0001e80000100800 */
[----:B0-----:R-:W3:Y:S04]  /*3800*/  LDL.LU R31, [R1+0xcc] ;  /* 0x0000cc00011f7983 */ /* 0x001ee80000300800 */
[----:B------:R-:W-:Y:S04]  /*3810*/  STL [R1+0x208], R125 ;  /* 0x0002087d01007387 */ /* 0x000fe80000100800 */
[----:B------:R-:W-:Y:S01]  /*3820*/  STL [R1+0x228], R124 ;  /* 0x0002287c01007387 */ /* 0x000fe20000100800 */
[----:B------:R-:W-:Y:S01]  /*3830*/  FFMA.FTZ R39, R159, R147, R39 ;  /* 0x000000939f277223 */ /* 0x000fe20000010027 */
[----:B------:R-:W-:-:S04]  /*3840*/  FADD.FTZ R38, R132, R38 ;  /* 0x0000002684267221 */ /* 0x000fc80000010000 */
[----:B------:R-:W-:Y:S01]  /*3850*/  STL [R1+0x218], R39 ;  /* 0x0002182701007387 */ /* 0x000fe20000100800 */
[----:B------:R-:W-:-:S03]  /*3860*/  FFMA.FTZ R37, R132, R128, R37 ;  /* 0x0000008084257223 */ /* 0x000fc60000010025 */
[----:B------:R-:W-:Y:S01]  /*3870*/  STL [R1+0x22c], R38 ;  /* 0x00022c2601007387 */ /* 0x000fe20000100800 */
[----:B------:R-:W-:-:S03]  /*3880*/  FADD.FTZ R36, R152, R36 ;  /* 0x0000002498247221 */ /* 0x000fc60000010000 */
[----:B------:R-:W-:Y:S01]  /*3890*/  STL [R1+0xc4], R37 ;  /* 0x0000c42501007387 */ /* 0x000fe20000100800 */
[----:B------:R-:W-:-:S03]  /*38a0*/  FFMA.FTZ R35, R152, R128, R35 ;  /* 0x0000008098237223 */ /* 0x000fc60000010023 */
[----:B------:R0:W-:Y:S01]  /*38b0*/  STL [R1+0x24c], R36 ;  /* 0x00024c2401007387 */ /* 0x0001e20000100800 */
[----:B------:R-:W-:-:S03]  /*38c0*/  FADD.FTZ R34, R133, R34 ;  /* 0x0000002285227221 */ /* 0x000fc60000010000 */
[----:B------:R-:W-:Y:S01]  /*38d0*/  STL [R1+0x23c], R35 ;  /* 0x00023c2301007387 */ /* 0x000fe20000100800 */
[----:B------:R-:W-:-:S03]  /*38e0*/  FFMA.FTZ R33, R133, R129, R33 ;  /* 0x0000008185217223 */ /* 0x000fc60000010021 */
[----:B------:R-:W-:Y:S01]  /*38f0*/  STL [R1+0x230], R34 ;  /* 0x0002302201007387 */ /* 0x000fe20000100800 */
[----:B------:R-:W-:Y:S01]  /*3900*/  FMUL.FTZ R28, R74, R158 ;  /* 0x0000009e4a1c7220 */ /* 0x000fe20000410000 */
[C---:B------:R-:W-:Y:S01]  /*3910*/  FADD.FTZ R130, -R174.reuse, R130 ;  /* 0x00000082ae827221 */ /* 0x040fe20000010100 */
[C---:B------:R-:W-:Y:S01]  /*3920*/  FADD.FTZ R30, R153.reuse, R30 ;  /* 0x0000001e991e7221 */ /* 0x040fe20000010000 */
[----:B------:R-:W-:Y:S01]  /*3930*/  STL [R1+0xc8], R33 ;  /* 0x0000c82101007387 */ /* 0x000fe20000100800 */
[----:B------:R-:W-:Y:S01]  /*3940*/  FADD.FTZ R122, -R174, R131 ;  /* 0x00000083ae7a7221 */ /* 0x000fe20000010100 */
[----:B0-----:R-:W0:Y:S02]  /*3950*/  LDC.64 R36, c[0x0][0x428] ;  /* 0x00010a00ff247b82 */ /* 0x001e240000000a00 */
[----:B------:R-:W4:Y:S01]  /*3960*/  LDL.LU R123, [R1+0x254] ;  /* 0x00025400017b7983 */ /* 0x000f220000300800 */
[----:B------:R-:W-:Y:S01]  /*3970*/  FFMA.FTZ R126, R54, R126, R28 ;  /* 0x0000007e367e7223 */ /* 0x000fe2000001001c */
[----:B------:R-:W-:-:S02]  /*3980*/  FFMA.FTZ R29, R153, R129, R29 ;  /* 0x00000081991d7223 */ /* 0x000fc4000001001d */
[----:B------:R-:W4:Y:S01]  /*3990*/  LDL.LU R124, [R1+0x244] ;  /* 0x00024400017c7983 */ /* 0x000f220000300800 */
[----:B------:R-:W-:Y:S01]  /*39a0*/  FMUL.FTZ R28, R75, R159 ;  /* 0x0000009f4b1c7220 */ /* 0x000fe20000410000 */
[----:B------:R-:W-:Y:S02]  /*39b0*/  FMUL.FTZ R130, R5, R130 ;  /* 0x0000008205827220 */ /* 0x000fe40000410000 */
[----:B------:R1:W-:Y:S01]  /*39c0*/  STL [R1+0x250], R30 ;  /* 0x0002501e01007387 */ /* 0x0003e20000100800 */
[----:B------:R-:W-:Y:S01]  /*39d0*/  FFMA.FTZ R127, R55, R127, R28 ;  /* 0x0000007f377f7223 */ /* 0x000fe2000001001c */
[----:B------:R-:W-:Y:S02]  /*39e0*/  FMUL.FTZ R28, R76, R152 ;  /* 0x000000984c1c7220 */ /* 0x000fe40000410000 */
[----:B------:R-:W-:Y:S04]  /*39f0*/  STL [R1+0x240], R29 ;  /* 0x0002401d01007387 */ /* 0x000fe80000100800 */
[----:B------:R-:W4:Y:S01]  /*3a00*/  LDL.LU R157, [R1+0x238] ;  /* 0x00023800019d7983 */ /* 0x000f220000300800 */
[----:B------:R-:W-:-:S03]  /*3a10*/  FFMA.FTZ R132, R56, R132, R28 ;  /* 0x0000008438847223 */ /* 0x000fc6000001001c */
[----:B------:R-:W4:Y:S01]  /*3a20*/  LDL.LU R156, [R1+0xd0] ;  /* 0x0000d000019c7983 */ /* 0x000f220000300800 */
[----:B------:R-:W-:Y:S01]  /*3a30*/  FMUL.FTZ R28, R77, R153 ;  /* 0x000000994d1c7220 */ /* 0x000fe20000410000 */
[----:B--2---:R-:W-:-:S05]  /*3a40*/  FADD.FTZ R32, R134, R32 ;  /* 0x0000002086207221 */ /* 0x004fca0000010000 */
[----:B------:R2:W-:Y:S01]  /*3a50*/  STL [R1+0x234], R32 ;  /* 0x0002342001007387 */ /* 0x0005e20000100800 */
[----:B---3--:R-:W-:Y:S01]  /*3a60*/  FFMA.FTZ R31, R134, R130, R31 ;  /* 0x00000082861f7223 */ /* 0x008fe2000001001f */
[----:B----4-:R-:W-:-:S04]  /*3a70*/  FADD.FTZ R123, R154, R123 ;  /* 0x0000007b9a7b7221 */ /* 0x010fc80000010000 */
[----:B------:R-:W-:Y:S01]  /*3a80*/  STL [R1+0xcc], R31 ;  /* 0x0000cc1f01007387 */ /* 0x000fe20000100800 */
[----:B------:R-:W-:-:S03]  /*3a90*/  FFMA.FTZ R124, R154, R130, R124 ;  /* 0x000000829a7c7223 */ /* 0x000fc6000001007c */
[----:B------:R-:W3:Y:S01]  /*3aa0*/  LDL.LU R153, [R1+0x258] ;  /* 0x0002580001997983 */ /* 0x000ee20000300800 */
[----:B------:R-:W-:Y:S01]  /*3ab0*/  FMUL.FTZ R131, R5, R122 ;  /* 0x0000007a05837220 */ /* 0x000fe20000410000 */
[----:B------:R-:W-:Y:S02]  /*3ac0*/  FADD.FTZ R157, R135, R157 ;  /* 0x0000009d879d7221 */ /* 0x000fe40000010000 */
[----:B------:R-:W4:Y:S01]  /*3ad0*/  LDL.LU R125, [R1+0x248] ;  /* 0x00024800017d7983 */ /* 0x000f220000300800 */
[----:B-1----:R-:W-:Y:S01]  /*3ae0*/  FMUL.FTZ R30, R78, R154 ;  /* 0x0000009a4e1e7220 */ /* 0x002fe20000410000 */
[----:B------:R-:W-:Y:S01]  /*3af0*/  IADD3 R152, PT, PT, R3, 0x120, RZ ;  /* 0x0000012003987810 */ /* 0x000fe20007ffe0ff */
[----:B------:R-:W-:Y:S01]  /*3b00*/  FFMA.FTZ R133, R57, R133, R28 ;  /* 0x0000008539857223 */ /* 0x000fe2000001001c */
[----:B------:R1:W-:Y:S01]  /*3b10*/  STL [R1+0x254], R123 ;  /* 0x0002547b01007387 */ /* 0x0003e20000100800 */
[----:B--2---:R-:W2:Y:S03]  /*3b20*/  LDC.64 R32, c[0x0][0x430] ;  /* 0x00010c00ff207b82 */ /* 0x004ea60000000a00 */
[----:B-1----:R-:W2:Y:S01]  /*3b30*/  LDL.LU R123, [R1+0x264] ;  /* 0x00026400017b7983 */ /* 0x002ea20000300800 */
[----:B------:R-:W-:-:S03]  /*3b40*/  FMUL.FTZ R122, R79, R155 ;  /* 0x0000009b4f7a7220 */ /* 0x000fc60000410000 */
[----:B------:R1:W-:Y:S01]  /*3b50*/  STL [R1+0x244], R124 ;  /* 0x0002447c01007387 */ /* 0x0003e20000100800 */
[----:B------:R-:W-:Y:S01]  /*3b60*/  FFMA.FTZ R156, R135, R131, R156 ;  /* 0x00000083879c7223 */ /* 0x000fe2000001009c */
[----:B------:R-:W-:Y:S01]  /*3b70*/  FFMA.FTZ R135, R59, R135, R122 ;  /* 0x000000873b877223 */ /* 0x000fe2000001007a */
[----:B------:R-:W-:Y:S01]  /*3b80*/  FADD.FTZ R122, -R174, R160 ;  /* 0x000000a0ae7a7221 */ /* 0x000fe20000010100 */
[----:B-1----:R-:W2:Y:S04]  /*3b90*/  LDL.LU R124, [R1+0xd4] ;  /* 0x0000d400017c7983 */ /* 0x002ea80000300800 */
[----:B------:R-:W2:Y:S04]  /*3ba0*/  LDL.LU R243, [R1+0x280] ;  /* 0x0002800001f37983 */ /* 0x000ea80000300800 */
[----:B------:R-:W2:Y:S04]  /*3bb0*/  LDL.LU R240, [R1+0x274] ;  /* 0x0002740001f07983 */ /* 0x000ea80000300800 */
[----:B------:R-:W-:Y:S04]  /*3bc0*/  STL [R1+0x238], R157 ;  /* 0x0002389d01007387 */ /* 0x000fe80000100800 */
[----:B------:R1:W-:Y:S04]  /*3bd0*/  STL [R1+0xd0], R156 ;  /* 0x0000d09c01007387 */ /* 0x0003e80000100800 */
[----:B------:R-:W2:Y:S04]  /*3be0*/  LDL.LU R160, [R1+0x268] ;  /* 0x0002680001a07983 */ /* 0x000ea80000300800 */
[----:B-1----:R-:W2:Y:S01]  /*3bf0*/  LDL.LU R156, [R1+0xd8] ;  /* 0x0000d800019c7983 */ /* 0x002ea20000300800 */
[----:B---3--:R-:W-:-:S05]  /*3c00*/  FADD.FTZ R153, R155, R153 ;  /* 0x000000999b997221 */ /* 0x008fca0000010000 */
[----:B------:R-:W-:Y:S04]  /*3c10*/  STL [R1+0x258], R153 ;  /* 0x0002589901007387 */ /* 0x000fe80000100800 */
[----:B------:R-:W3:Y:S04]  /*3c20*/  LDL.LU R159, [R1+0x284] ;  /* 0x00028400019f7983 */ /* 0x000ee80000300800 */
[----:B------:R-:W3:Y:S01]  /*3c30*/  LDL.LU R157, [R1+0x278] ;  /* 0x00027800019d7983 */ /* 0x000ee20000300800 */
[----:B----4-:R-:W-:-:S05]  /*3c40*/  FFMA.FTZ R125, R155, R131, R125 ;  /* 0x000000839b7d7223 */ /* 0x010fca000001007d */
[----:B------:R-:W-:Y:S04]  /*3c50*/  STL [R1+0x248], R125 ;  /* 0x0002487d01007387 */ /* 0x000fe80000100800 */
[----:B------:R-:W4:Y:S01]  /*3c60*/  LDL.LU R158, [R1+0x26c] ;  /* 0x00026c00019e7983 */ /* 0x000f220000300800 */
[----:B--2---:R-:W-:-:S05]  /*3c70*/  FADD.FTZ R123, R168, R123 ;  /* 0x0000007ba87b7221 */ /* 0x004fca0000010000 */
[----:B------:R1:W-:Y:S04]  /*3c80*/  STL [R1+0x264], R123 ;  /* 0x0002647b01007387 */ /* 0x0003e80000100800 */
[----:B-1----:R-:W2:Y:S01]  /*3c90*/  LDL.LU R123, [R1+0x25c] ;  /* 0x00025c00017b7983 */ /* 0x002ea20000300800 */
[----:B------:R-:W-:Y:S01]  /*3ca0*/  FMUL.FTZ R153, R5, R122 ;  /* 0x0000007a05997220 */ /* 0x000fe20000410000 */
[----:B------:R-:W-:-:S03]  /*3cb0*/  FMUL.FTZ R122, R80, R164 ;  /* 0x000000a4507a7220 */ /* 0x000fc60000410000 */
[-C--:B------:R-:W-:Y:S01]  /*3cc0*/  FFMA.FTZ R124, R168, R153.reuse, R124 ;  /* 0x00000099a87c7223 */ /* 0x080fe2000001007c */
[----:B------:R-:W-:Y:S01]  /*3cd0*/  FFMA.FTZ R154, R60, R168, R122 ;  /* 0x000000a83c9a7223 */ /* 0x000fe2000001007a */
[----:B------:R-:W-:Y:S01]  /*3ce0*/  FADD.FTZ R122, -R174, R161 ;  /* 0x000000a1ae7a7221 */ /* 0x000fe20000010100 */
[C---:B------:R-:W-:Y:S02]  /*3cf0*/  FADD.FTZ R243, R164.reuse, R243 ;  /* 0x000000f3a4f37221 */ /* 0x040fe40000010000 */
[----:B------:R1:W-:Y:S01]  /*3d00*/  STL [R1+0xd4], R124 ;  /* 0x0000d47c01007387 */ /* 0x0003e20000100800 */
[----:B------:R-:W-:Y:S01]  /*3d10*/  FMUL.FTZ R155, R5, R122 ;  /* 0x0000007a059b7220 */ /* 0x000fe20000410000 */
[----:B------:R-:W-:Y:S01]  /*3d20*/  FFMA.FTZ R240, R164, R153, R240 ;  /* 0x00000099a4f07223 */ /* 0x000fe200000100f0 */
[----:B------:R-:W-:Y:S01]  /*3d30*/  FMUL.FTZ R122, R81, R165 ;  /* 0x000000a5517a7220 */ /* 0x000fe20000410000 */
[----:B------:R-:W-:Y:S01]  /*3d40*/  STL [R1+0x280], R243 ;  /* 0x000280f301007387 */ /* 0x000fe20000100800 */
[----:B-1----:R-:W1:Y:S01]  /*3d50*/  LDC.64 R124, c[0x0][0x3b0] ;  /* 0x0000ec00ff7c7b82 */ /* 0x002e620000000a00 */
[C---:B------:R-:W-:Y:S01]  /*3d60*/  FADD.FTZ R160, R169.reuse, R160 ;  /* 0x000000a0a9a07221 */ /* 0x040fe20000010000 */
[----:B------:R-:W-:Y:S01]  /*3d70*/  FFMA.FTZ R156, R169, R155, R156 ;  /* 0x0000009ba99c7223 */ /* 0x000fe2000001009c */
[----:B------:R-:W-:Y:S04]  /*3d80*/  STL [R1+0x274], R240 ;  /* 0x000274f001007387 */ /* 0x000fe80000100800 */
[----:B------:R0:W-:Y:S04]  /*3d90*/  STL [R1+0xd8], R156 ;  /* 0x0000d89c01007387 */ /* 0x0001e80000100800 */
[----:B------:R-:W-:Y:S01]  /*3da0*/  STL [R1+0x268], R160 ;  /* 0x000268a001007387 */ /* 0x000fe20000100800 */
[----:B0-----:R-:W-:Y:S01]  /*3db0*/  FFMA.FTZ R156, R61, R169, R122 ;  /* 0x000000a93d9c7223 */ /* 0x001fe2000001007a */
[----:B------:R-:W-:Y:S01]  /*3dc0*/  FADD.FTZ R122, -R174, R162 ;  /* 0x000000a2ae7a7221 */ /* 0x000fe20000010100 */
[----:B------:R-:W-:-:S04]  /*3dd0*/  IMAD.WIDE.U32 R28, R152, 0x10, R248 ;  /* 0x00000010981c7825 */ /* 0x000fc800078e00f8 */
[C---:B---3--:R-:W-:Y:S01]  /*3de0*/  FFMA.FTZ R157, R165.reuse, R155, R157 ;  /* 0x0000009ba59d7223 */ /* 0x048fe2000001009d */
[----:B------:R-:W-:-:S04]  /*3df0*/  FADD.FTZ R159, R165, R159 ;  /* 0x0000009fa59f7221 */ /* 0x000fc80000010000 */
[----:B------:R0:W-:Y:S01]  /*3e00*/  STL [R1+0x278], R157 ;  /* 0x0002789d01007387 */ /* 0x0001e20000100800 */
[----:B----4-:R-:W-:-:S03]  /*3e10*/  FADD.FTZ R158, R170, R158 ;  /* 0x0000009eaa9e7221 */ /* 0x010fc60000010000 */
[----:B------:R-:W-:Y:S01]  /*3e20*/  STL [R1+0x284], R159 ;  /* 0x0002849f01007387 */ /* 0x000fe20000100800 */
[----:B0-----:R-:W-:Y:S01]  /*3e30*/  FMUL.FTZ R157, R5, R122 ;  /* 0x0000007a059d7220 */ /* 0x001fe20000410000 */
[----:B------:R-:W-:Y:S02]  /*3e40*/  FMUL.FTZ R122, R82, R166 ;  /* 0x000000a6527a7220 */ /* 0x000fe40000410000 */
[----:B------:R-:W3:Y:S04]  /*3e50*/  LDL.LU R249, [R1+0x27c] ;  /* 0x00027c0001f97983 */ /* 0x000ee80000300800 */
[----:B------:R-:W4:Y:S04]  /*3e60*/  LDL.LU R248, [R1+0x270] ;  /* 0x0002700001f87983 */ /* 0x000f280000300800 */
[----:B------:R0:W-:Y:S01]  /*3e70*/  STL [R1+0x26c], R158 ;  /* 0x00026c9e01007387 */ /* 0x0001e20000100800 */
[----:B--2---:R-:W-:-:S03]  /*3e80*/  FFMA.FTZ R123, R170, R157, R123 ;  /* 0x0000009daa7b7223 */ /* 0x004fc6000001007b */
[----:B------:R-:W2:Y:S04]  /*3e90*/  LDL.LU R247, [R1+0x260] ;  /* 0x0002600001f77983 */ /* 0x000ea80000300800 */
[----:B------:R1:W-:Y:S01]  /*3ea0*/  STL [R1+0x25c], R123 ;  /* 0x00025c7b01007387 */ /* 0x0003e20000100800 */
[----:B0-----:R-:W-:-:S03]  /*3eb0*/  FFMA.FTZ R158, R62, R170, R122 ;  /* 0x000000aa3e9e7223 */ /* 0x001fc6000001007a */
[----:B------:R-:W2:Y:S04]  /*3ec0*/  LDL.LU R243, [R1+0x290] ;  /* 0x0002900001f37983 */ /* 0x000ea80000300800 */
[----:B------:R-:W2:Y:S01]  /*3ed0*/  LDL.LU R240, [R1+0x28c] ;  /* 0x00028c0001f07983 */ /* 0x000ea20000300800 */
[----:B-1----:R-:W-:-:S05]  /*3ee0*/  IMAD.WIDE.U32 R122, R3, 0x4, R124 ;  /* 0x00000004037a7825 */ /* 0x002fca00078e007c */
        /* <DEDUP_REMOVED lines=15> */
[----:B0-----:R-:W-:-:S04]  /*3fe0*/  IMAD.WIDE.U32 R122, R203, 0x4, R124 ;  /* 0x00000004cb7a7825 */ /* 0x001fc800078e007c */
[----:B------:R-:W-:Y:S01]  /*3ff0*/  IMAD.WIDE.U32 R124, R152, 0x4, R124 ;  /* 0x00000004987c7825 */ /* 0x000fe200078e007c */
[----:B------:R0:W5:Y:S05]  /*4000*/  LDG.E R162, desc[UR10][R122.64] ;  /* 0x0000000a7aa27981 */ /* 0x00016a000c1e1900 */
[----:B------:R-:W5:Y:S01]  /*4010*/  LDG.E R124, desc[UR10][R124.64] ;  /* 0x0000000a7c7c7981 */ /* 0x000f62000c1e1900 */
[----:B0-----:R-:W0:Y:S03]  /*4020*/  @P0 LDC.64 R122, c[0x0][0x3b8] ;  /* 0x0000ee00ff7a0b82 */ /* 0x001e260000000a00 */
[----:B------:R-:W2:Y:S01]  /*4030*/  LDL.LU R125, [R1+0x288] ;  /* 0x00028800017d7983 */ /* 0x000ea20000300800 */
[----:B0-----:R-:W-:-:S05]  /*4040*/  @P0 IMAD.WIDE.U32 R122, R203, 0x4, R122 ;  /* 0x00000004cb7a0825 */ /* 0x001fca00078e007a */
[----:B------:R0:W5:Y:S02]  /*4050*/  @P0 LDG.E R18, desc[UR10][R122.64] ;  /* 0x0000000a7a120981 */ /* 0x000164000c1e1900 */
[----:B0-----:R-:W0:Y:S02]  /*4060*/  @P1 LDC.64 R122, c[0x0][0x438] ;  /* 0x00010e00ff7a1b82 */ /* 0x001e240000000a00 */
[----:B0-----:R-:W-:-:S05]  /*4070*/  @P1 IMAD.WIDE.U32 R122, R152, 0x10, R122 ;  /* 0x00000010987a1825 */ /* 0x001fca00078e007a */
[----:B------:R0:W5:Y:S02]  /*4080*/  @P1 LDG.E.128 R148, desc[UR10][R122.64] ;  /* 0x0000000a7a941981 */ /* 0x000164000c1e1d00 */
[----:B0-----:R-:W0:Y:S01]  /*4090*/  @P0 LDC.64 R122, c[0x0][0x3b8] ;  /* 0x0000ee00ff7a0b82 */ /* 0x001e220000000a00 */
[----:B------:R-:W-:-:S04]  /*40a0*/  IMAD.WIDE.U32 R32, R152, 0x10, R32 ;  /* 0x0000001098207825 */ /* 0x000fc800078e0020 */
[----:B------:R-:W-:Y:S02]  /*40b0*/  FFMA.FTZ R134, R58, R134, R30 ;  /* 0x000000863a867223 */ /* 0x000fe4000001001e */
[----:B------:R-:W2:Y:S01]  /*40c0*/  LDG.E.128 R28, desc[UR10][R28.64] ;  /* 0x0000000a1c1c7981 */ /* 0x000ea2000c1e1d00 */
[----:B------:R-:W-:-:S03]  /*40d0*/  IMAD.WIDE.U32 R36, R152, 0x10, R36 ;  /* 0x0000001098247825 */ /* 0x000fc600078e0024 */
[----:B------:R-:W2:Y:S04]  /*40e0*/  LDG.E.128 R32, desc[UR10][R32.64] ;  /* 0x0000000a20207981 */ /* 0x000ea8000c1e1d00 */
[----:B------:R-:W2:Y:S01]  /*40f0*/  LDG.E.128 R36, desc[UR10][R36.64] ;  /* 0x0000000a24247981 */ /* 0x000ea2000c1e1d00 */
[----:B0-----:R-:W-:-:S05]  /*4100*/  @P0 IMAD.WIDE.U32 R122, R152, 0x4, R122 ;  /* 0x00000004987a0825 */ /* 0x001fca00078e007a */
[----:B------:R0:W5:Y:S02]  /*4110*/  @P0 LDG.E R19, desc[UR10][R122.64] ;  /* 0x0000000a7a130981 */ /* 0x000164000c1e1900 */
[----:B0-----:R-:W-:-:S04]  /*4120*/  FADD.FTZ R122, -R174, R163 ;  /* 0x000000a3ae7a7221 */ /* 0x001fc80000010100 */
[----:B------:R-:W-:Y:S01]  /*4130*/  FMUL.FTZ R122, R5, R122 ;  /* 0x0000007a057a7220 */ /* 0x000fe20000410000 */
[C---:B---3--:R-:W-:Y:S01]  /*4140*/  FFMA.FTZ R249, R166.reuse, R157, R249 ;  /* 0x0000009da6f97223 */ /* 0x048fe200000100f9 */
[C---:B----4-:R-:W-:Y:S02]  /*4150*/  FADD.FTZ R248, R171.reuse, R248 ;  /* 0x000000f8abf87221 */ /* 0x050fe40000010000 */
[----:B--2---:R-:W-:Y:S01]  /*4160*/  FFMA.FTZ R247, R171, R122, R247 ;  /* 0x0000007aabf77223 */ /* 0x004fe200000100f7 */
[----:B------:R-:W-:Y:S01]  /*4170*/  FADD.FTZ R243, R167, R243 ;  /* 0x000000f3a7f37221 */ /* 0x000fe20000010000 */
[----:B------:R-:W-:-:S05]  /*4180*/  FADD.FTZ R125, R166, R125 ;  /* 0x0000007da67d7221 */ /* 0x000fca0000010000 */
[----:B------:R-:W-:Y:S04]  /*4190*/  STL [R1+0x288], R125 ;  /* 0x0002887d01007387 */ /* 0x000fe80000100800 */
[----:B------:R-:W-:Y:S04]  /*41a0*/  STL [R1+0x27c], R249 ;  /* 0x00027cf901007387 */ /* 0x000fe80000100800 */
[----:B------:R-:W2:Y:S04]  /*41b0*/  LDL.LU R163, [R1+0x38] ;  /* 0x0000380001a37983 */ /* 0x000ea80000300800 */
[----:B------:R-:W-:Y:S04]  /*41c0*/  STL [R1+0x270], R248 ;  /* 0x000270f801007387 */ /* 0x000fe80000100800 */
[----:B------:R-:W-:Y:S04]  /*41d0*/  STL [R1+0x260], R247 ;  /* 0x000260f701007387 */ /* 0x000fe80000100800 */
[----:B------:R0:W-:Y:S04]  /*41e0*/  STL [R1+0x290], R243 ;  /* 0x000290f301007387 */ /* 0x0001e80000100800 */
[----:B0-----:R-:W3:Y:S04]  /*41f0*/  LDL.LU R243, [R1+0x3c] ;  /* 0x00003c0001f37983 */ /* 0x001ee80000300800 */
[----:B------:R-:W4:Y:S04]  /*4200*/  LDL.LU R249, [R1+0x30] ;  /* 0x0000300001f97983 */ /* 0x000f280000300800 */
[----:B------:R-:W4:Y:S01]  /*4210*/  LDL.LU R248, [R1+0x34] ;  /* 0x0000340001f87983 */ /* 0x000f220000300800 */
[----:B------:R-:W-:-:S05]  /*4220*/  FFMA.FTZ R240, R167, R122, R240 ;  /* 0x0000007aa7f07223 */ /* 0x000fca00000100f0 */
[----:B------:R0:W-:Y:S04]  /*4230*/  STL [R1+0x28c], R240 ;  /* 0x00028cf001007387 */ /* 0x0001e80000100800 */
[----:B------:R-:W4:Y:S01]  /*4240*/  LDL.LU R247, [R1+0x40] ;  /* 0x0000400001f77983 */ /* 0x000f220000300800 */
[----:B------:R-:W-:-:S04]  /*4250*/  FMUL.FTZ R123, R83, R167 ;  /* 0x000000a7537b7220 */ /* 0x000fc80000410000 */
[----:B------:R-:W-:Y:S01]  /*4260*/  FFMA.FTZ R123, R63, R171, R123 ;  /* 0x000000ab3f7b7223 */ /* 0x000fe2000001007b */
[C---:B------:R-:W-:Y:S01]  /*4270*/  FADD.FTZ R28, -R174.reuse, R28 ;  /* 0x0000001cae1c7221 */ /* 0x040fe20000010100 */
[C---:B------:R-:W-:Y:S01]  /*4280*/  FADD.FTZ R171, -R174.reuse, R30 ;  /* 0x0000001eaeab7221 */ /* 0x040fe20000010100 */
[----:B0-----:R-:W-:Y:S02]  /*4290*/  FADD.FTZ R240, -R174, R31 ;  /* 0x0000001faef07221 */ /* 0x001fe40000010100 */
[----:B------:R-:W-:Y:S01]  /*42a0*/  FMUL.FTZ R30, R5, R28 ;  /* 0x0000001c051e7220 */ /* 0x000fe20000410000 */
[----:B------:R-:W-:Y:S01]  /*42b0*/  FMUL.FTZ R31, R84, R32 ;  /* 0x00000020541f7220 */ /* 0x000fe20000410000 */
[----:B------:R-:W-:Y:S01]  /*42c0*/  FADD.FTZ R125, -R174, R29 ;  /* 0x0000001dae7d7221 */ /* 0x000fe20000010100 */
[C---:B------:R-:W-:Y:S01]  /*42d0*/  FADD.FTZ R29, R36.reuse, R244 ;  /* 0x000000f4241d7221 */ /* 0x040fe20000010000 */
[----:B------:R-:W-:Y:S01]  /*42e0*/  FFMA.FTZ R28, R36, R30, R251 ;  /* 0x0000001e241c7223 */ /* 0x000fe200000100fb */
[----:B------:R-:W-:Y:S01]  /*42f0*/  FFMA.FTZ R31, R64, R36, R31 ;  /* 0x00000024401f7223 */ /* 0x000fe2000001001f */
[----:B------:R-:W-:Y:S01]  /*4300*/  FADD.FTZ R36, R32, R250 ;  /* 0x000000fa20247221 */ /* 0x000fe20000010000 */
        /* <DEDUP_REMOVED lines=30> */
[----:B------:R-:W-:Y:S01]  /*44f0*/  FMUL.FTZ R32, R5, R125 ;  /* 0x0000007d05207220 */ /* 0x000fe20000410000 */
[----:B------:R-:W-:-:S03]  /*4500*/  FADD.FTZ R163, R37, R245 ;  /* 0x000000f525a37221 */ /* 0x000fc60000010000 */
[-C--:B------:R-:W-:Y:S01]  /*4510*/  FFMA.FTZ R125, R37, R32.reuse, R252 ;  /* 0x00000020257d7223 */ /* 0x080fe200000100fc */
[----:B------:R-:W-:Y:S01]  /*4520*/  FFMA.FTZ R37, R65, R37, R167 ;  /* 0x0000002541257223 */ /* 0x000fe200000100a7 */
[C---:B------:R-:W-:Y:S01]  /*4530*/  FADD.FTZ R167, R33.reuse, R209 ;  /* 0x000000d121a77221 */ /* 0x040fe20000010000 */
[----:B---3--:R-:W-:Y:S01]  /*4540*/  FFMA.FTZ R209, R33, R32, R243 ;  /* 0x0000002021d17223 */ /* 0x008fe200000100f3 */
[----:B------:R-:W-:Y:S01]  /*4550*/  FMUL.FTZ R33, R5, R171 ;  /* 0x000000ab05217220 */ /* 0x000fe20000410000 */
[----:B------:R-:W-:-:S03]  /*4560*/  FMUL.FTZ R243, R86, R34 ;  /* 0x0000002256f37220 */ /* 0x000fc60000410000 */
[-C--:B----4-:R-:W-:Y:S01]  /*4570*/  FFMA.FTZ R171, R38, R33.reuse, R249 ;  /* 0x0000002126ab7223 */ /* 0x090fe200000100f9 */
[----:B------:R-:W-:Y:S01]  /*4580*/  FFMA.FTZ R241, R34, R33, R241 ;  /* 0x0000002122f17223 */ /* 0x000fe200000100f1 */
[----:B------:R-:W-:Y:S01]  /*4590*/  FFMA.FTZ R38, R66, R38, R243 ;  /* 0x0000002642267223 */ /* 0x000fe200000100f3 */
[----:B------:R-:W-:Y:S01]  /*45a0*/  FMUL.FTZ R34, R5, R240 ;  /* 0x000000f005227220 */ /* 0x000fe20000410000 */
[----:B------:R-:W-:Y:S01]  /*45b0*/  FMUL.FTZ R243, R87, R35 ;  /* 0x0000002357f37220 */ /* 0x000fe20000410000 */
[C---:B------:R-:W-:Y:S02]  /*45c0*/  FADD.FTZ R240, R39.reuse, R211 ;  /* 0x000000d327f07221 */ /* 0x040fe40000010000 */
        /* <DEDUP_REMOVED lines=58> */
[----:B------:R-:W-:Y:S01]  /*4970*/  ISETP.NE.AND.EX P2, PT, RZ, UR15, PT, P2 ;  /* 0x0000000fff007c0c */ /* 0x000fe2000bf45320 */
[----:B------:R-:W-:Y:S01]  /*4980*/  FFMA.FTZ R248, R34, R39, R244 ;  /* 0x0000002722f87223 */ /* 0x000fe200000100f4 */
[----:B------:R-:W-:Y:S01]  /*4990*/  FADD.FTZ R247, R243, R39 ;  /* 0x00000027f3f77221 */ /* 0x000fe20000010000 */
[----:B------:R-:W-:Y:S10]  /*49a0*/  BRA.DIV UR4, `(.L_x_6694) ;  /* 0x000000c204ac7947 */ /* 0x000ff4000b800000 */
[----:B------:R-:W0:Y:S01]  /*49b0*/  SHFL.BFLY PT, R243, R247, 0x1, 0x1f ;  /* 0x0c201f00f7f37f89 */ /* 0x000e2200000e0000 */
[----:B------:R-:W-:Y:S02]  /*49c0*/  MOV R251, R28 ;  /* 0x0000001c00fb7202 */ /* 0x000fe40000000f00 */
[----:B------:R-:W-:Y:S01]  /*49d0*/  MOV R244, R29 ;  /* 0x0000001d00f47202 */ /* 0x000fe20000000f00 */
[----:B------:R-:W-:Y:S01]  /*49e0*/  STL [R1+0x38], R166 ;  /* 0x000038a601007387 */ /* 0x000fe20000100800 */
[----:B------:R-:W-:Y:S02]  /*49f0*/  MOV R250, R36 ;  /* 0x0000002400fa7202 */ /* 0x000fe40000000f00 */
[----:B------:R-:W-:Y:S01]  /*4a00*/  MOV R252, R125 ;  /* 0x0000007d00fc7202 */ /* 0x000fe20000000f00 */
[----:B------:R1:W-:Y:S01]  /*4a10*/  STL [R1+0x3c], R209 ;  /* 0x00003cd101007387 */ /* 0x0003e20000100800 */
[----:B------:R-:W-:Y:S02]  /*4a20*/  MOV R245, R163 ;  /* 0x000000a300f57202 */ /* 0x000fe40000000f00 */
[----:B------:R-:W-:Y:S01]  /*4a30*/  MOV R246, R174 ;  /* 0x000000ae00f67202 */ /* 0x000fe20000000f00 */
[----:B------:R-:W-:Y:S04]  /*4a40*/  STL [R1+0x30], R171 ;  /* 0x000030ab01007387 */ /* 0x000fe80000100800 */
[----:B------:R2:W-:Y:S01]  /*4a50*/  STL [R1+0x34], R211 ;  /* 0x000034d301007387 */ /* 0x0005e20000100800 */
[----:B-1----:R-:W-:-:S03]  /*4a60*/  MOV R209, R167 ;  /* 0x000000a700d17202 */ /* 0x002fc60000000f00 */
[----:B------:R-:W-:Y:S01]  /*4a70*/  STL [R1+0x40], R35 ;  /* 0x0000402301007387 */ /* 0x000fe20000100800 */
[----:B0-----:R-:W-:-:S03]  /*4a80*/  FADD.FTZ R247, R247, R243 ;  /* 0x000000f3f7f77221 */ /* 0x001fc60000010000 */
[----:B------:R-:W0:Y:S01]  /*4a90*/  SHFL.BFLY PT, R243, R248, 0x1, 0x1f ;  /* 0x0c201f00f8f37f89 */ /* 0x000e2200000e0000 */
[----:B--2---:R-:W-:Y:S01]  /*4aa0*/  MOV R211, R240 ;  /* 0x000000f000d37202 */ /* 0x004fe20000000f00 */
        /* <DEDUP_REMOVED lines=15> */
.L_x_6787:
        /* <DEDUP_REMOVED lines=39> */
.L_x_6697:
        /* <DEDUP_REMOVED lines=25> */
.L_x_6696:
        /* <DEDUP_REMOVED lines=30> */
.L_x_6699:
        /* <DEDUP_REMOVED lines=25> */
.L_x_6695:
        /* <DEDUP_REMOVED lines=31> */
[----:B------:R-:W-:Y:S02]  /*5500*/  ISETP.GE.U32.AND P2, PT, R170, 0x1000000, PT ;  /* 0x01000000aa00780c */ /* 0x000fe40003f46070 */
[C---:B------:R-:W-:Y:S02]  /*5510*/  LOP3.LUT P5, RZ, R10.reuse, 0xff00, RZ, 0xc0, !PT ;  /* 0x0000ff000aff7812 */ /* 0x040fe400078ac0ff */
[C---:B------:R-:W-:Y:S02]  /*5520*/  LOP3.LUT P6, RZ, R10.reuse, 0xff0000, RZ, 0xc0, !PT ;  /* 0x00ff00000aff7812 */ /* 0x040fe400078cc0ff */
[----:B------:R-:W-:-:S02]  /*5530*/  ISETP.GE.U32.AND P3, PT, R10, 0x1000000, PT ;  /* 0x010000000a00780c */ /* 0x000fc40003f66070 */
[C---:B------:R-:W-:Y:S02]  /*5540*/  SEL R26, R138.reuse, RZ, P4 ;  /* 0x000000ff8a1a7207 */ /* 0x040fe40002000000 */
[----:B------:R-:W-:Y:S02]  /*5550*/  SEL R137, R137, RZ, P5 ;  /* 0x000000ff89897207 */ /* 0x000fe40002800000 */
[----:B------:R-:W-:Y:S02]  /*5560*/  SEL R138, R138, RZ, P6 ;  /* 0x000000ff8a8a7207 */ /* 0x000fe40003000000 */
[C---:B------:R-:W-:Y:S02]  /*5570*/  SEL R27, R0.reuse, RZ, P2 ;  /* 0x000000ff001b7207 */ /* 0x040fe40001000000 */
[----:B------:R-:W-:Y:S01]  /*5580*/  SEL R139, R0, RZ, P3 ;  /* 0x000000ff008b7207 */ /* 0x000fe20001800000 */
[----:B------:R-:W-:Y:S06]  /*5590*/  BRA `(.L_x_6698) ;  /* 0x00000004009c7947 */ /* 0x000fec0003800000 */
.L_x_6701:
        /* <DEDUP_REMOVED lines=33> */
.L_x_6700:
        /* <DEDUP_REMOVED lines=38> */
.L_x_6702:
        /* <DEDUP_REMOVED lines=31> */
[----:B------:R-:W-:-:S07]  /*5c00*/  SEL R139, R0, RZ, P5 ;  /* 0x000000ff008b7207 */ /* 0x000fce0002800000 */
.L_x_6698:
        /* <DEDUP_REMOVED lines=47> */
.L_x_6705:
        /* <DEDUP_REMOVED lines=33> */
.L_x_6704:
        /* <DEDUP_REMOVED lines=34> */
.L_x_6707:
        /* <DEDUP_REMOVED lines=33> */
.L_x_6703:
        /* <DEDUP_REMOVED lines=27> */
.L_x_6709:
        /* <DEDUP_REMOVED lines=25> */
.L_x_6708:
        /* <DEDUP_REMOVED lines=26> */
.L_x_6710:
        /* <DEDUP_REMOVED lines=24> */
.L_x_6706:
        /* <DEDUP_REMOVED lines=44> */
.L_x_6713:
        /* <DEDUP_REMOVED lines=33> */
.L_x_6712:
        /* <DEDUP_REMOVED lines=34> */
.L_x_6715:
        /* <DEDUP_REMOVED lines=33> */
.L_x_6711:
        /* <DEDUP_REMOVED lines=27> */
.L_x_6717:
        /* <DEDUP_REMOVED lines=25> */
.L_x_6716:
        /* <DEDUP_REMOVED lines=26> */
.L_x_6718:
        /* <DEDUP_REMOVED lines=24> */
.L_x_6714:
        /* <DEDUP_REMOVED lines=44> */
.L_x_6721:
        /* <DEDUP_REMOVED lines=33> */
.L_x_6720:
        /* <DEDUP_REMOVED lines=34> */
.L_x_6723:
        /* <DEDUP_REMOVED lines=33> */
.L_x_6719:
        /* <DEDUP_REMOVED lines=27> */
.L_x_6725:
        /* <DEDUP_REMOVED lines=25> */
.L_x_6724:
        /* <DEDUP_REMOVED lines=26> */
.L_x_6726:
        /* <DEDUP_REMOVED lines=24> */
.L_x_6722:
        /* <DEDUP_REMOVED lines=44> */
.L_x_6729:
        /* <DEDUP_REMOVED lines=33> */
.L_x_6728:
        /* <DEDUP_REMOVED lines=34> */
.L_x_6731:
        /* <DEDUP_REMOVED lines=33> */
.L_x_6727:
        /* <DEDUP_REMOVED lines=27> */
.L_x_6733:
        /* <DEDUP_REMOVED lines=25> */
.L_x_6732:
        /* <DEDUP_REMOVED lines=26> */
.L_x_6734:
        /* <DEDUP_REMOVED lines=24> */
.L_x_6730:
        /* <DEDUP_REMOVED lines=44> */
.L_x_6737:
        /* <DEDUP_REMOVED lines=33> */
.L_x_6736:
        /* <DEDUP_REMOVED lines=34> */
.L_x_6739:
        /* <DEDUP_REMOVED lines=33> */
.L_x_6735:
        /* <DEDUP_REMOVED lines=27> */
.L_x_6741:
        /* <DEDUP_REMOVED lines=25> */
.L_x_6740:
        /* <DEDUP_REMOVED lines=26> */
.L_x_6742:
        /* <DEDUP_REMOVED lines=24> */
.L_x_6738:
        /* <DEDUP_REMOVED lines=44> */
.L_x_6745:
        /* <DEDUP_REMOVED lines=33> */
.L_x_6744:
        /* <DEDUP_REMOVED lines=34> */
.L_x_6747:
        /* <DEDUP_REMOVED lines=33> */
.L_x_6743:
        /* <DEDUP_REMOVED lines=27> */
.L_x_6749:
        /* <DEDUP_REMOVED lines=25> */
.L_x_6748:
        /* <DEDUP_REMOVED lines=26> */
.L_x_6750:
        /* <DEDUP_REMOVED lines=24> */
.L_x_6746:
        /* <DEDUP_REMOVED lines=44> */
.L_x_6753:
        /* <DEDUP_REMOVED lines=33> */
.L_x_6752:
        /* <DEDUP_REMOVED lines=34> */
.L_x_6755:
        /* <DEDUP_REMOVED lines=33> */
.L_x_6751:
        /* <DEDUP_REMOVED lines=27> */
.L_x_6757:
        /* <DEDUP_REMOVED lines=25> */
.L_x_6756:
        /* <DEDUP_REMOVED lines=26> */
.L_x_6758:
        /* <DEDUP_REMOVED lines=24> */
.L_x_6754:
        /* <DEDUP_REMOVED lines=44> */
.L_x_6761:
        /* <DEDUP_REMOVED lines=33> */
.L_x_6760:
        /* <DEDUP_REMOVED lines=34> */
.L_x_6763:
        /* <DEDUP_REMOVED lines=33> */
.L_x_6759:
        /* <DEDUP_REMOVED lines=27> */
.L_x_6765:
        /* <DEDUP_REMOVED lines=25> */
.L_x_6764:
        /* <DEDUP_REMOVED lines=26> */
.L_x_6766:
        /* <DEDUP_REMOVED lines=24> */
.L_x_6762:
        /* <DEDUP_REMOVED lines=21> */
[----:B------:R-:W-:Y:S01]  /*d890*/  LOP3.LUT P1, RZ, R124, 0xff, RZ, 0xc0, !PT ;  /* 0x000000ff7cff7812 */ /* 0x000fe2000782c0ff */
[C---:B------:R-:W-:Y:S01]  /*d8a0*/  FFMA.FTZ R142, R5.reuse, R38, R150 ;  /* 0x00000026058e7223 */ /* 0x040fe20000010096 */
[----:B0-----:R-:W-:Y:S01]  /*d8b0*/  FMUL.FTZ R136, R140, UR6 ;  /* 0x000000068c887c20 */ /* 0x001fe20008410000 */
        /* <DEDUP_REMOVED lines=20> */
.L_x_6769:
        /* <DEDUP_REMOVED lines=11> */
[----:B0-----:R-:W-:Y:S01]  /*dab0*/  FFMA.FTZ R139, R5, R34, R151 ;  /* 0x00000022058b7223 */ /* 0x001fe20000010097 */
[----:B------:R-:W-:Y:S01]  /*dac0*/  FMUL.FTZ R137, R32, UR6 ;  /* 0x0000000620897c20 */ /* 0x000fe20008410000 */
[----:B------:R-:W-:Y:S01]  /*dad0*/  FMUL.FTZ R30, R30, UR6 ;  /* 0x000000061e1e7c20 */ /* 0x000fe20008410000 */
[C---:B------:R-:W-:Y:S01]  /*dae0*/  LOP3.LUT P1, RZ, R124.reuse, 0xff, RZ, 0xc0, !PT ;  /* 0x000000ff7cff7812 */ /* 0x040fe2000782c0ff */
        /* <DEDUP_REMOVED lines=18> */
.L_x_6768:
        /* <DEDUP_REMOVED lines=13> */
[----:B0-----:R-:W-:Y:S01]  /*dce0*/  FMUL.FTZ R136, R140, UR6 ;  /* 0x000000068c887c20 */ /* 0x001fe20008410000 */
        /* <DEDUP_REMOVED lines=20> */
.L_x_6771:
        /* <DEDUP_REMOVED lines=11> */
[----:B0-----:R-:W-:Y:S01]  /*dee0*/  FMUL.FTZ R139, R5, R34 ;  /* 0x00000022058b7220 */ /* 0x001fe20000410000 */
        /* <DEDUP_REMOVED lines=21> */
.L_x_6767:
        /* <DEDUP_REMOVED lines=16> */
[----:B0-----:R-:W-:Y:S01]  /*e140*/  FMUL.FTZ R6, R142, UR6 ;  /* 0x000000068e067c20 */ /* 0x001fe20008410000 */
        /* <DEDUP_REMOVED lines=10> */
.L_x_6773:
        /* <DEDUP_REMOVED lines=22> */
[----:B0-----:R-:W-:-:S02]  /*e350*/  SEL R6, R33, RZ, P4 ;  /* 0x000000ff21067207 */ /* 0x001fc40002000000 */
[----:B------:R-:W-:Y:S01]  /*e360*/  SEL R7, R34, RZ, P5 ;  /* 0x000000ff22077207 */ /* 0x000fe20002800000 */
[----:B------:R-:W-:Y:S06]  /*e370*/  BRA `(.L_x_6770) ;  /* 0x0000000000c87947 */ /* 0x000fec0003800000 */
.L_x_6772:
        /* <DEDUP_REMOVED lines=26> */
.L_x_6774:
        /* <DEDUP_REMOVED lines=23> */
[----:B------:R-:W-:-:S07]  /*e690*/  SEL R7, R34, RZ, P5 ;  /* 0x000000ff22077207 */ /* 0x000fce0002800000 */
.L_x_6770:
[----:B------:R-:W0:Y:S02]  /*e6a0*/  @P2 LDC.64 R8, c[0x0][0x478] ;  /* 0x00011e00ff082b82 */ /* 0x000e240000000a00 */
[----:B0-----:R-:W-:-:S05]  /*e6b0*/  @P2 IMAD.WIDE.U32 R8, R152, 0x10, R8 ;  /* 0x0000001098082825 */ /* 0x001fca00078e0008 */
[----:B------:R0:W-:Y:S02]  /*e6c0*/  @P2 STG.E.128 desc[UR10][R8.64], R140 ;  /* 0x0000008c08002986 */ /* 0x0001e4000c101d0a */
[----:B0-----:R-:W-:-:S05]  /*e6d0*/  IMAD.WIDE.U32 R8, R152, 0x10, R166 ;  /* 0x0000001098087825 */ /* 0x001fca00078e00a6 */
[----:B------:R0:W-:Y:S02]  /*e6e0*/  STG.E.128 desc[UR10][R8.64], R4 ;  /* 0x0000000408007986 */ /* 0x0001e4000c101d0a */
[----:B0-----:R-:W0:Y:S08]  /*e6f0*/  @P0 LDC.64 R4, c[0x0][0x470] ;  /* 0x00011c00ff040b82 */ /* 0x001e300000000a00 */
[----:B------:R-:W2:Y:S01]  /*e700*/  LDC.64 R6, c[0x0][0x380] ;  /* 0x0000e000ff067b82 */ /* 0x000ea20000000a00 */
[----:B0-----:R-:W-:-:S05]  /*e710*/  @P0 IMAD.WIDE.U32 R4, R152, 0x10, R4 ;  /* 0x0000001098040825 */ /* 0x001fca00078e0004 */
[----:B------:R3:W-:Y:S01]  /*e720*/  @P0 STG.E.128 desc[UR10][R4.64], R136 ;  /* 0x0000008804000986 */ /* 0x0007e2000c101d0a */
[----:B--2---:R-:W-:-:S04]  /*e730*/  LEA R2, R6, R2, 0x2 ;  /* 0x0000000206027211 */ /* 0x004fc800078e10ff */
[----:B------:R-:W-:-:S13]  /*e740*/  ISETP.GE.AND P0, PT, R2, R7, PT ;  /* 0x000000070200720c */ /* 0x000fda0003f06270 */
[----:B---3--:R-:W-:Y:S05]  /*e750*/  @!P0 BRA `(.L_x_6775) ;  /* 0xffffff2800b08947 */ /* 0x008fea000383ffff */
[----:B------:R-:W-:Y:S05]  /*e760*/  BSYNC B1 ;  /* 0x0000000000017941 */ /* 0x000fea0003800000 */
.L_x_6693:
        /* <DEDUP_REMOVED lines=146> */
[----:B------:R-:W-:Y:S02]  /*f090*/  MOV R208, R250 ;  /* 0x000000fa00d07202 */ /* 0x000fe40000000f00 */
[----:B------:R-:W-:Y:S01]  /*f0a0*/  MOV R153, R252 ;  /* 0x000000fc00997202 */ /* 0x000fe20000000f00 */
[----:B------:R0:W5:Y:S04]  /*f0b0*/  LDL.LU R149, [R1+0x3c] ;  /* 0x00003c0001957983 */ /* 0x0001680000300800 */
[----:B------:R0:W5:Y:S01]  /*f0c0*/  LDL.LU R154, [R1+0x30] ;  /* 0x00003000019a7983 */ /* 0x0001620000300800 */
[----:B------:R-:W-:-:S03]  /*f0d0*/  MOV R150, R241 ;  /* 0x000000f100967202 */ /* 0x000fc60000000f00 */
[----:B------:R0:W5:Y:S01]  /*f0e0*/  LDL.LU R155, [R1+0x34] ;  /* 0x00003400019b7983 */ /* 0x0001620000300800 */
[----:B-1----:R-:W-:-:S03]  /*f0f0*/  MOV R247, R211 ;  /* 0x000000d300f77202 */ /* 0x002fc60000000f00 */
[----:B------:R0:W5:Y:S01]  /*f100*/  LDL.LU R151, [R1+0x40] ;  /* 0x0000400001977983 */ /* 0x0001620000300800 */
[----:B------:R-:W-:-:S07]  /*f110*/  MOV R211, R242 ;  /* 0x000000f200d37202 */ /* 0x000fce0000000f00 */
.L_x_6692:
[----:B------:R-:W-:Y:S05]  /*f120*/  BSYNC B0 ;  /* 0x0000000000007941 */ /* 0x000fea0003800000 */
.L_x_6691:
[----:B------:R-:W1:Y:S01]  /*f130*/  S2R R0, SR_TID.X ;  /* 0x0000000000007919 */ /* 0x000e620000002100 */
[----:B------:R-:W-:Y:S01]  /*f140*/  MOV R3, 0x400 ;  /* 0x0000040000037802 */ /* 0x000fe20000000f00 */
[----:B------:R-:W-:Y:S05]  /*f150*/  WARPSYNC.ALL ;  /* 0x0000000000007948 */ /* 0x000fea0003800000 */
[----:B------:R-:W2:Y:S01]  /*f160*/  S2R R156, SR_CgaCtaId ;  /* 0x00000000009c7919 */ /* 0x000ea20000008800 */
[----:B------:R-:W3:Y:S01]  /*f170*/  S2UR UR4, SR_CTAID.X ;  /* 0x00000000000479c3 */ /* 0x000ee20000002500 */
[----:B------:R-:W4:Y:S01]  /*f180*/  LDCU.128 UR16, c[0x0][0x440] ;  /* 0x00008800ff1077ac */ /* 0x000f220008000c00 */
[----:B------:R-:W0:Y:S01]  /*f190*/  LDCU.128 UR20, c[0x0][0x450] ;  /* 0x00008a00ff1477ac */ /* 0x000e220008000c00 */
        /* <DEDUP_REMOVED lines=19> */
[----:B------:R-:W4:Y:S04]  /*f2d0*/  LDS R43, [R3+0x1400] ;  /* 0x00140000032b7984 */ /* 0x000f280000000800 */
[----:B------:R-:W0:Y:S04]  /*f2e0*/  LDS R42, [R3+0x1600] ;  /* 0x00160000032a7984 */ /* 0x000e280000000800 */
        /* <DEDUP_REMOVED lines=9> */
[----:B--2---:R-:W-:-:S03]  /*f380*/  FADD.FTZ R9, RZ, R9 ;  /* 0x00000009ff097221 */ /* 0x004fc60000010000 */
[----:B------:R-:W2:Y:S01]  /*f390*/  LDS R26, [R3+0xc00] ;  /* 0x000c0000031a7984 */ /* 0x000ea20000000800 */
[----:B----4-:R-:W-:-:S03]  /*f3a0*/  FADD.FTZ R8, R8, R43 ;  /* 0x0000002b08087221 */ /* 0x010fc60000010000 */
[----:B------:R-:W4:Y:S01]  /*f3b0*/  LDS R73, [R3+0x2000] ;  /* 0x0020000003497984 */ /* 0x000f220000000800 */
[----:B0-----:R-:W-:-:S03]  /*f3c0*/  FADD.FTZ R9, R9, R42 ;  /* 0x0000002a09097221 */ /* 0x001fc60000010000 */
[----:B------:R-:W0:Y:S01]  /*f3d0*/  LDS R27, [R3+0xe00] ;  /* 0x000e0000031b7984 */ /* 0x000e220000000800 */
        /* <DEDUP_REMOVED lines=14> */
[----:B-1----:R-:W-:-:S03]  /*f4c0*/  FADD.FTZ R25, R25, R58 ;  /* 0x0000003a19197221 */ /* 0x002fc60000010000 */
[----:B------:R-:W1:Y:S01]  /*f4d0*/  LDS R91, [R3+0x2c00] ;  /* 0x002c0000035b7984 */ /* 0x000e620000000800 */
[----:B--2---:R-:W-:-:S03]  /*f4e0*/  FADD.FTZ R26, RZ, R26 ;  /* 0x0000001aff1a7221 */ /* 0x004fc60000010000 */
[----:B------:R-:W2:Y:S01]  /*f4f0*/  LDS R90, [R3+0x2e00] ;  /* 0x002e0000035a7984 */ /* 0x000ea20000000800 */
[----:B----4-:R-:W-:-:S03]  /*f500*/  FADD.FTZ R26, R26, R73 ;  /* 0x000000491a1a7221 */ /* 0x010fc60000010000 */
[----:B------:R-:W4:Y:S01]  /*f510*/  LDS R105, [R3+0x3000] ;  /* 0x0030000003697984 */ /* 0x000f220000000800 */
[----:B0-----:R-:W-:-:S03]  /*f520*/  FADD.FTZ R27, RZ, R27 ;  /* 0x0000001bff1b7221 */ /* 0x001fc60000010000 */
[----:B------:R-:W0:Y:S01]  /*f530*/  LDS R104, [R3+0x3200] ;  /* 0x0032000003687984 */ /* 0x000e220000000800 */
        /* <DEDUP_REMOVED lines=25> */
[----:B-1----:R-:W-:Y:S01]  /*f6d0*/  FADD.FTZ R4, R8, R89 ;  /* 0x0000005908047221 */ /* 0x002fe20000010000 */
[----:B------:R-:W-:Y:S01]  /*f6e0*/  FADD.FTZ R5, R9, R88 ;  /* 0x0000005809057221 */ /* 0x000fe20000010000 */
[----:B------:R-:W-:Y:S01]  /*f6f0*/  FADD.FTZ R6, R10, R91 ;  /* 0x0000005b0a067221 */ /* 0x000fe20000010000 */
[----:B------:R-:W-:Y:S01]  /*f700*/  STS.128 [R2+0xa00], R84 ;  /* 0x000a005402007388 */ /* 0x000fe20000000c00 */
[----:B--2---:R-:W-:Y:S01]  /*f710*/  FADD.FTZ R7, R11, R90 ;  /* 0x0000005a0b077221 */ /* 0x004fe20000010000 */
[----:B----4-:R-:W-:Y:S01]  /*f720*/  FADD.FTZ R8, R24, R105 ;  /* 0x0000006918087221 */ /* 0x010fe20000010000 */
[----:B0-----:R-:W-:Y:S01]  /*f730*/  FADD.FTZ R9, R25, R104 ;  /* 0x0000006819097221 */ /* 0x001fe20000010000 */
        /* <DEDUP_REMOVED lines=338> */
.L_x_6694:
        /* <DEDUP_REMOVED lines=8> */
.L_x_6777:
[----:B------:R-:W-:Y:S05]  /*10ce0*/  BSYNC B2 ;  /* 0x0000000000027941 */ /* 0x000fea0003800000 */
.L_x_6776:
[----:B------:R-:W-:Y:S01]  /*10cf0*/  MOV R243, R250 ;  /* 0x000000fa00f37202 */ /* 0x000fe20000000f00 */
[----:B------:R-:W-:Y:S01]  /*10d00*/  HFMA2 R245, -RZ, RZ, 0, 5.9604644775390625e-08 ;  /* 0x00000001fff57431 */ /* 0x000fe200000001ff */
[----:B------:R-:W-:Y:S01]  /*10d10*/  MOV R246, R248 ;  /* 0x000000f800f67202 */ /* 0x000fe20000000f00 */
[----:B------:R0:W-:Y:S01]  /*10d20*/  STL [R1+0x38], R166 ;  /* 0x000038a601007387 */ /* 0x0001e20000100800 */
[----:B------:R-:W-:Y:S01]  /*10d30*/  MOV R244, 0x1f ;  /* 0x0000001f00f47802 */ /* 0x000fe20000000f00 */
[----:B------:R-:W-:Y:S01]  /*10d40*/  FADD.FTZ R247, R247, R243 ;  /* 0x000000f3f7f77221 */ /* 0x000fe20000010000 */
[----:B------:R-:W-:Y:S01]  /*10d50*/  MOV R243, 0xffffffff ;  /* 0xffffffff00f37802 */ /* 0x000fe20000000f00 */
[----:B------:R0:W-:Y:S01]  /*10d60*/  STL [R1+0x3c], R209 ;  /* 0x00003cd101007387 */ /* 0x0001e20000100800 */
[----:B------:R-:W-:Y:S02]  /*10d70*/  MOV R251, R28 ;  /* 0x0000001c00fb7202 */ /* 0x000fe40000000f00 */
[----:B------:R-:W-:-:S07]  /*10d80*/  MOV R252, R125 ;  /* 0x0000007d00fc7202 */ /* 0x000fce0000000f00 */
[----:B0-----:R-:W-:Y:S05]  /*10d90*/  WARPSYNC.COLLECTIVE R243, `(.L_x_6778) ;  /* 0x00000000f3087348 */ /* 0x001fea0003c00000 */
[----:B------:R1:W2:Y:S02]  /*10da0*/  SHFL.BFLY P4, R250, R246, R245, R244 ;  /* 0x0c0000f5f6fa7389 */ /* 0x0002a400000800f4 */
[----:B012---:R-:W-:Y:S05]  /*10db0*/  ENDCOLLECTIVE ;  /* 0x000000000000791b */ /* 0x007fea0003800000 */
.L_x_6778:
[----:B------:R-:W-:Y:S01]  /*10dc0*/  STL [R1+0x30], R171 ;  /* 0x000030ab01007387 */ /* 0x000fe20000100800 */
[----:B------:R-:W-:-:S03]  /*10dd0*/  MOV R209, R167 ;  /* 0x000000a700d17202 */ /* 0x000fc60000000f00 */
[----:B------:R0:W-:Y:S04]  /*10de0*/  STL [R1+0x34], R211 ;  /* 0x000034d301007387 */ /* 0x0001e80000100800 */
[----:B------:R1:W-:Y:S01]  /*10df0*/  STL [R1+0x40], R35 ;  /* 0x0000402301007387 */ /* 0x0003e20000100800 */
[----:B------:R-:W-:Y:S01]  /*10e00*/  MOV R246, R247 ;  /* 0x000000f700f67202 */ /* 0x000fe20000000f00 */
[----:B------:R-:W-:Y:S01]  /*10e10*/  HFMA2 R245, -RZ, RZ, 0, 1.1920928955078125e-07 ;  /* 0x00000002fff57431 */ /* 0x000fe200000001ff */
[----:B0-----:R-:W-:Y:S02]  /*10e20*/  MOV R211, R240 ;  /* 0x000000f000d37202 */ /* 0x001fe40000000f00 */
[----:B------:R-:W-:-:S05]  /*10e30*/  MOV R243, R250 ;  /* 0x000000fa00f37202 */ /* 0x000fca0000000f00 */
[----:B------:R-:W-:Y:S01]  /*10e40*/  FADD.FTZ R248, R248, R243 ;  /* 0x000000f3f8f87221 */ /* 0x000fe20000010000 */
[----:B-1----:R-:W-:-:S07]  /*10e50*/  MOV R243, 0xffffffff ;  /* 0xffffffff00f37802 */ /* 0x002fce0000000f00 */
[----:B------:R-:W-:Y:S05]  /*10e60*/  WARPSYNC.COLLECTIVE R243, `(.L_x_6779) ;  /* 0x00000000f3087348 */ /* 0x000fea0003c00000 */
[----:B------:R0:W1:Y:S02]  /*10e70*/  SHFL.BFLY P4, R250, R246, R245, R244 ;  /* 0x0c0000f5f6fa7389 */ /* 0x00006400000800f4 */
[----:B01----:R-:W-:Y:S05]  /*10e80*/  ENDCOLLECTIVE ;  /* 0x000000000000791b */ /* 0x003fea0003800000 */
.L_x_6779:
[----:B------:R-:W-:Y:S02]  /*10e90*/  MOV R246, R248 ;  /* 0x000000f800f67202 */ /* 0x000fe40000000f00 */
[----:B------:R-:W-:-:S05]  /*10ea0*/  MOV R243, R250 ;  /* 0x000000fa00f37202 */ /* 0x000fca0000000f00 */
[----:B------:R-:W-:Y:S01]  /*10eb0*/  FADD.FTZ R247, R247, R243 ;  /* 0x000000f3f7f77221 */ /* 0x000fe20000010000 */
[----:B------:R-:W-:-:S07]  /*10ec0*/  MOV R243, 0xffffffff ;  /* 0xffffffff00f37802 */ /* 0x000fce0000000f00 */
[----:B------:R-:W-:Y:S05]  /*10ed0*/  WARPSYNC.COLLECTIVE R243, `(.L_x_6780) ;  /* 0x00000000f3087348 */ /* 0x000fea0003c00000 */
[----:B------:R0:W1:Y:S02]  /*10ee0*/  SHFL.BFLY P4, R250, R246, R245, R244 ;  /* 0x0c0000f5f6fa7389 */ /* 0x00006400000800f4 */
[----:B01----:R-:W-:Y:S05]  /*10ef0*/  ENDCOLLECTIVE ;  /* 0x000000000000791b */ /* 0x003fea0003800000 */
.L_x_6780:
        /* <DEDUP_REMOVED lines=8> */
.L_x_6781:
[----:B------:R-:W-:Y:S02]  /*10f80*/  MOV R246, R248 ;  /* 0x000000f800f67202 */ /* 0x000fe40000000f00 */
[----:B------:R-:W-:-:S05]  /*10f90*/  MOV R243, R250 ;  /* 0x000000fa00f37202 */ /* 0x000fca0000000f00 */
[----:B------:R-:W-:Y:S01]  /*10fa0*/  FADD.FTZ R247, R247, R243 ;  /* 0x000000f3f7f77221 */ /* 0x000fe20000010000 */
[----:B------:R-:W-:-:S07]  /*10fb0*/  MOV R243, 0xffffffff ;  /* 0xffffffff00f37802 */ /* 0x000fce0000000f00 */
[----:B------:R-:W-:Y:S05]  /*10fc0*/  WARPSYNC.COLLECTIVE R243, `(.L_x_6782) ;  /* 0x00000000f3087348 */ /* 0x000fea0003c00000 */
[----:B------:R0:W1:Y:S02]  /*10fd0*/  SHFL.BFLY P4, R250, R246, R245, R244 ;  /* 0x0c0000f5f6fa7389 */ /* 0x00006400000800f4 */
[----:B01----:R-:W-:Y:S05]  /*10fe0*/  ENDCOLLECTIVE ;  /* 0x000000000000791b */ /* 0x003fea0003800000 */
.L_x_6782:
        /* <DEDUP_REMOVED lines=8> */
.L_x_6783:
[----:B------:R-:W-:Y:S02]  /*11070*/  MOV R246, R248 ;  /* 0x000000f800f67202 */ /* 0x000fe40000000f00 */
[----:B------:R-:W-:-:S05]  /*11080*/  MOV R243, R250 ;  /* 0x000000fa00f37202 */ /* 0x000fca0000000f00 */
[----:B------:R-:W-:Y:S01]  /*11090*/  FADD.FTZ R247, R247, R243 ;  /* 0x000000f3f7f77221 */ /* 0x000fe20000010000 */
[----:B------:R-:W-:-:S07]  /*110a0*/  MOV R243, 0xffffffff ;  /* 0xffffffff00f37802 */ /* 0x000fce0000000f00 */
[----:B------:R-:W-:Y:S05]  /*110b0*/  WARPSYNC.COLLECTIVE R243, `(.L_x_6784) ;  /* 0x00000000f3087348 */ /* 0x000fea0003c00000 */
[----:B------:R0:W1:Y:S02]  /*110c0*/  SHFL.BFLY P4, R250, R246, R245, R244 ;  /* 0x0c0000f5f6fa7389 */ /* 0x00006400000800f4 */
[----:B01----:R-:W-:Y:S05]  /*110d0*/  ENDCOLLECTIVE ;  /* 0x000000000000791b */ /* 0x003fea0003800000 */
.L_x_6784:
        /* <DEDUP_REMOVED lines=8> */
.L_x_6785:
[----:B------:R-:W-:Y:S02]  /*11160*/  MOV R246, R248 ;  /* 0x000000f800f67202 */ /* 0x000fe40000000f00 */
[----:B------:R-:W-:-:S07]  /*11170*/  MOV R249, R250 ;  /* 0x000000fa00f97202 */ /* 0x000fce0000000f00 */
[----:B------:R-:W-:Y:S05]  /*11180*/  WARPSYNC.COLLECTIVE R243, `(.L_x_6786) ;  /* 0x00000000f3087348 */ /* 0x000fea0003c00000 */
[----:B------:R0:W1:Y:S02]  /*11190*/  SHFL.BFLY P4, R250, R246, R245, R244 ;  /* 0x0c0000f5f6fa7389 */ /* 0x00006400000800f4 */
[----:B01----:R-:W-:Y:S05]  /*111a0*/  ENDCOLLECTIVE ;  /* 0x000000000000791b */ /* 0x003fea0003800000 */
.L_x_6786:
[----:B------:R-:W-:Y:S02]  /*111b0*/  MOV R244, R29 ;  /* 0x0000001d00f47202 */ /* 0x000fe40000000f00 */
[----:B------:R-:W-:Y:S02]  /*111c0*/  MOV R245, R163 ;  /* 0x000000a300f57202 */ /* 0x000fe40000000f00 */
[----:B------:R-:W-:Y:S02]  /*111d0*/  MOV R246, R174 ;  /* 0x000000ae00f67202 */ /* 0x000fe40000000f00 */
[----:B------:R-:W-:Y:S02]  /*111e0*/  MOV R243, R250 ;  /* 0x000000fa00f37202 */ /* 0x000fe40000000f00 */
[----:B------:R-:W-:Y:S01]  /*111f0*/  MOV R250, R36 ;  /* 0x0000002400fa7202 */ /* 0x000fe20000000f00 */
[----:B------:R-:W-:Y:S06]  /*11200*/  BRA `(.L_x_6787) ;  /* 0xffffff3800647947 */ /* 0x000fec000383ffff */
.L_x_6788:
        /* <DEDUP_REMOVED lines=15> */
.L_x_7179:


//--------------------- .text._ZN10layer_norm22ln_bwd_finalize_kernelINS_22Kernel_traits_finalizeILj1280EfffffjLb0ELj1024ELj4ENS_18Kernel_traits_baseILj1280EfffffjLj1024EEEEELb0ELb0EEEvNS_9BwdParamsE --------------------------
	.section	.text._ZN10layer_norm22ln_bwd_finalize_kernelINS_22Kernel_traits_finalizeILj1280EfffffjLb0ELj1024ELj4ENS_18Kernel_traits_baseILj1280EfffffjLj1024EEEEELb0ELb0EEEvNS_9BwdParamsE,"ax",@progbits
	.align	128
        .global         _ZN10layer_norm22ln_bwd_finalize_kernelINS_22Kernel_traits_finalizeILj1280EfffffjLb0ELj1024ELj4ENS_18Kernel_traits_baseILj1280EfffffjLj1024EEEEELb0ELb0EEEvNS_9BwdParamsE
        .type           _ZN10layer_norm22ln_bwd_finalize_kernelINS_22Kernel_traits_finalizeILj1280EfffffjLb0ELj1024ELj4ENS_18Kernel_traits_baseILj1280EfffffjLj1024EEEEELb0ELb0EEEvNS_9BwdParamsE,@function
        .size           _ZN10layer_norm22ln_bwd_finalize_kernelINS_22Kernel_traits_finalizeILj1280EfffffjLb0ELj1024ELj4ENS_18Kernel_traits_baseILj1280EfffffjLj1024EEEEELb0ELb0EEEvNS_9BwdParamsE,(.L_x_7180 - _ZN10layer_norm22ln_bwd_finalize_kernelINS_22Kernel_traits_finalizeILj1280EfffffjLb0ELj1024ELj4ENS_18Kernel_traits_baseILj1280EfffffjLj1024EEEEELb0ELb0EEEvNS_9BwdParamsE)
        .other          _ZN10layer_norm22ln_bwd_finalize_kernelINS_22Kernel_traits_finalizeILj1280EfffffjLb0ELj1024ELj4ENS_18Kernel_traits_baseILj1280EfffffjLj1024EEEEELb0ELb0EEEvNS_9BwdParamsE,@"STO_CUDA_ENTRY STV_DEFAULT"
_ZN10layer_norm22ln_bwd_finalize_kernelINS_22Kernel_traits_finalizeILj1280EfffffjLb0ELj1024ELj4ENS_18Kernel_traits_baseILj1280EfffffjLj1024EEEEELb0ELb0EEEvNS_9BwdParamsE:
.text._ZN10layer_norm22ln_bwd_finalize_kernelINS_22Kernel_traits_finalizeILj1280EfffffjLb0ELj1024ELj4ENS_18Kernel_traits_baseILj1280EfffffjLj1024EEEEELb0ELb0EEEvNS_9BwdParamsE:
        /* <DEDUP_REMOVED lines=82> */
.L_x_6793:
        /* <DEDUP_REMOVED lines=118> */
.L_x_6792:
[----:B------:R-:W-:Y:S05]  /*0c80*/  BSYNC.RECONVERGENT B1 ;  /* 0x0000000000017941 */ /* 0x000fea0003800200 */
.L_x_6791:
        /* <DEDUP_REMOVED lines=75> */
.L_x_6795:
[----:B------:R-:W-:Y:S05]  /*1140*/  BSYNC.RECONVERGENT B1 ;  /* 0x0000000000017941 */ /* 0x000fea0003800200 */
.L_x_6794:
        /* <DEDUP_REMOVED lines=37> */
.L_x_6797:
[----:B------:R-:W-:Y:S05]  /*13a0*/  BSYNC.RECONVERGENT B1 ;  /* 0x0000000000017941 */ /* 0x000fea0003800200 */
.L_x_6796:
[----:B------:R-:W-:Y:S05]  /*13b0*/  @!P1 BRA `(.L_x_6790) ;  /* 0x0000000000409947 */ /* 0x000fea0003800000 */
[----:B------:R-:W0:Y:S01]  /*13c0*/  LDC.64 R6, c[0x0][0x440] ;  /* 0x00011000ff067b82 */ /* 0x000e220000000a00 */
[----:B------:R-:W-:Y:S01]  /*13d0*/  IMAD R59, R2, R56, R59 ;  /* 0x00000038023b7224 */ /* 0x000fe200078e023b */
[----:B------:R-:W-:Y:S02]  /*13e0*/  LOP3.LUT R8, R8, 0x1f, RZ, 0xc0, !PT ;  /* 0x0000001f08087812 */ /* 0x000fe400078ec0ff */
[----:B------:R-:W-:Y:S02]  /*13f0*/  IADD3 R9, PT, PT, -R9, RZ, RZ ;  /* 0x000000ff09097210 */ /* 0x000fe40007ffe1ff */
[----:B------:R-:W-:Y:S02]  /*1400*/  IADD3 R59, PT, PT, R8, R59, RZ ;  /* 0x0000003b083b7210 */ /* 0x000fe40007ffe0ff */
[----:B------:R-:W1:Y:S05]  /*1410*/  LDC.64 R10, c[0x0][0x448] ;  /* 0x00011200ff0a7b82 */ /* 0x000e6a0000000a00 */
.L_x_6798:
        /* <DEDUP_REMOVED lines=10> */
.L_x_6790:
[----:B------:R-:W-:Y:S05]  /*14c0*/  BSYNC.RECONVERGENT B0 ;  /* 0x0000000000007941 */ /* 0x000fea0003800200 */
.L_x_6789:
        /* <DEDUP_REMOVED lines=57> */
.L_x_6799:
        /* <DEDUP_REMOVED lines=10> */
.L_x_7180:


//--------------------- .text._ZN10layer_norm40ln_parallel_residual_bwd_finalize_kernelINS_22Kernel_traits_finalizeILj1280EfffffjLb0ELj1024ELj4ENS_18Kernel_traits_baseILj1280EfffffjLj1024EEEEELb0EEEvNS_9BwdParamsE --------------------------
	.section	.text._ZN10layer_norm40ln_parallel_residual_bwd_finalize_kernelINS_22Kernel_traits_finalizeILj1280EfffffjLb0ELj1024ELj4ENS_18Kernel_traits_baseILj1280EfffffjLj1024EEEEELb0EEEvNS_9BwdParamsE,"ax",@progbits
	.align	128
        .global         _ZN10layer_norm40ln_parallel_residual_bwd_finalize_kernelINS_22Kernel_traits_finalizeILj1280EfffffjLb0ELj1024ELj4ENS_18Kernel_traits_baseILj1280EfffffjLj1024EEEEELb0EEEvNS_9BwdParamsE
        .type           _ZN10layer_norm40ln_parallel_residual_bwd_finalize_kernelINS_22Kernel_traits_finalizeILj1280EfffffjLb0ELj1024ELj4ENS_18Kernel_traits_baseILj1280EfffffjLj1024EEEEELb0EEEvNS_9BwdParamsE,@function
        .size           _ZN10layer_norm40ln_parallel_residual_bwd_finalize_kernelINS_22Kernel_traits_finalizeILj1280EfffffjLb0ELj1024ELj4ENS_18Kernel_traits_baseILj1280EfffffjLj1024EEEEELb0EEEvNS_9BwdParamsE,(.L_x_7181 - _ZN10layer_norm40ln_parallel_residual_bwd_finalize_kernelINS_22Kernel_traits_finalizeILj1280EfffffjLb0ELj1024ELj4ENS_18Kernel_traits_baseILj1280EfffffjLj1024EEEEELb0EEEvNS_9BwdParamsE)
        .other          _ZN10layer_norm40ln_parallel_residual_bwd_finalize_kernelINS_22Kernel_traits_finalizeILj1280EfffffjLb0ELj1024ELj4ENS_18Kernel_traits_baseILj1280EfffffjLj1024EEEEELb0EEEvNS_9BwdParamsE,@"STO_CUDA_ENTRY STV_DEFAULT"
_ZN10layer_norm40ln_parallel_residual_bwd_finalize_kernelINS_22Kernel_traits_finalizeILj1280EfffffjLb0ELj1024ELj4ENS_18Kernel_traits_baseILj1280EfffffjLj1024EEEEELb0EEEvNS_9BwdParamsE:
.text._ZN10layer_norm40ln_parallel_residual_bwd_finalize_kernelINS_22Kernel_traits_finalizeILj1280EfffffjLb0ELj1024ELj4ENS_18Kernel_traits_baseILj1280EfffffjLj1024EEEEELb0EEEvNS_9BwdParamsE:
        /* <DEDUP_REMOVED lines=60> */
.L_x_6804:
        /* <DEDUP_REMOVED lines=112> */
.L_x_6803:
[----:B------:R-:W-:Y:S05]  /*0ac0*/  BSYNC.RECONVERGENT B1 ;  /* 0x0000000000017941 */ /* 0x000fea0003800200 */
.L_x_6802:
        /* <DEDUP_REMOVED lines=65> */
.L_x_6806:
[----:B------:R-:W-:Y:S05]  /*0ee0*/  BSYNC.RECONVERGENT B1 ;  /* 0x0000000000017941 */ /* 0x000fea0003800200 */
.L_x_6805:
        /* <DEDUP_REMOVED lines=36> */
.L_x_6808:
[----:B------:R-:W-:Y:S05]  /*1130*/  BSYNC.RECONVERGENT B1 ;  /* 0x0000000000017941 */ /* 0x000fea0003800200 */
.L_x_6807:
        /* <DEDUP_REMOVED lines=18> */
.L_x_6801:
[----:B------:R-:W-:Y:S05]  /*1260*/  BSYNC.RECONVERGENT B0 ;  /* 0x0000000000007941 */ /* 0x000fea0003800200 */
.L_x_6800:
        /* <DEDUP_REMOVED lines=90> */
.L_x_6809:
        /* <DEDUP_REMOVED lines=15> */
.L_x_7181:


//--------------------- .text._ZN10layer_norm31ln_parallel_residual_bwd_kernelINS_13Kernel_traitsIfffffjLj1280ELj1ELj4ELj1ELj16ENS_18Kernel_traits_baseILj1280EfffffjLj128EEEEELb1ELb1ELb0EEEvNS_9BwdParamsE --------------------------
	.section	.text._ZN10layer_norm31ln_parallel_residual_bwd_kernelINS_13Kernel_traitsIfffffjLj1280ELj1ELj4ELj1ELj16ENS_18Kernel_traits_baseILj1280EfffffjLj128EEEEELb1ELb1ELb0EEEvNS_9BwdParamsE,"ax",@progbits
	.align	128
        .global         _ZN10layer_norm31ln_parallel_residual_bwd_kernelINS_13Kernel_traitsIfffffjLj1280ELj1ELj4ELj1ELj16ENS_18Kernel_traits_baseILj1280EfffffjLj128EEEEELb1ELb1ELb0EEEvNS_9BwdParamsE
        .type           _ZN10layer_norm31ln_parallel_residual_bwd_kernelINS_13Kernel_traitsIfffffjLj1280ELj1ELj4ELj1ELj16ENS_18Kernel_traits_baseILj1280EfffffjLj128EEEEELb1ELb1ELb0EEEvNS_9BwdParamsE,@function
        .size           _ZN10layer_norm31ln_parallel_residual_bwd_kernelINS_13Kernel_traitsIfffffjLj1280ELj1ELj4ELj1ELj16ENS_18Kernel_traits_baseILj1280EfffffjLj128EEEEELb1ELb1ELb0EEEvNS_9BwdParamsE,(.L_x_7182 - _ZN10layer_norm31ln_parallel_residual_bwd_kernelINS_13Kernel_traitsIfffffjLj1280ELj1ELj4ELj1ELj16ENS_18Kernel_traits_baseILj1280EfffffjLj128EEEEELb1ELb1ELb0EEEvNS_9BwdParamsE)
        .other          _ZN10layer_norm31ln_parallel_residual_bwd_kernelINS_13Kernel_traitsIfffffjLj1280ELj1ELj4ELj1ELj16ENS_18Kernel_traits_baseILj1280EfffffjLj128EEEEELb1ELb1ELb0EEEvNS_9BwdParamsE,@"STO_CUDA_ENTRY STV_DEFAULT"
_ZN10layer_norm31ln_parallel_residual_bwd_kernelINS_13Kernel_traitsIfffffjLj1280ELj1ELj4ELj1ELj16ENS_18Kernel_traits_baseILj1280EfffffjLj128EEEEELb1ELb1ELb0EEEvNS_9BwdParamsE:
.text._ZN10layer_norm31ln_parallel_residual_bwd_kernelINS_13Kernel_traitsIfffffjLj1280ELj1ELj4ELj1ELj16ENS_18Kernel_traits_baseILj1280EfffffjLj128EEEEELb1ELb1ELb0EEEvNS_9BwdParamsE:
        /* <DEDUP_REMOVED lines=11> */
[----:B------:R-:W2:Y:S01]  /*00b0*/  LDCU UR15, c[0x0][0x388] ;  /* 0x00007100ff0f77ac */ /* 0x000ea20008000800 */
[----:B-1----:R-:W-:-:S02]  /*00c0*/  MOV R190, UR4 ;  /* 0x0000000400be7c02 */ /* 0x002fc40008000f00 */
[----:B------:R1:W4:Y:S01]  /*00d0*/  LDL.64 R20, [R1+0x50] ;  /* 0x0000500001147983 */ /* 0x0003220000100a00 */
[----:B------:R-:W1:Y:S01]  /*00e0*/  LDCU.U8 UR14, c[0x0][0x410] ;  /* 0x00008200ff0e77ac */ /* 0x000e620008000000 */
[----:B------:R-:W-:Y:S02]  /*00f0*/  SHF.R.S32.HI R3, RZ, 0x1f, R190 ;  /* 0x0000001fff037819 */ /* 0x000fe400000114be */
[----:B------:R1:W4:Y:S01]  /*0100*/  LDL.64 R22, [R1+0x58] ;  /* 0x0000580001167983 */ /* 0x0003220000100a00 */
[----:B------:R-:W1:Y:S01]  /*0110*/  LDCU UR12, c[0x0][0x400] ;  /* 0x00008000ff0c77ac */ /* 0x000e620008000800 */
[----:B------:R-:W-:Y:S02]  /*0120*/  LEA.HI R3, R3, R190, RZ, 0x2 ;  /* 0x000000be03037211 */ /* 0x000fe400078f10ff */
[----:B------:R1:W4:Y:S01]  /*0130*/  LDL.64 R44, [R1+0x80] ;  /* 0x00008000012c7983 */ /* 0x0003220000100a00 */
[----:B------:R-:W1:Y:S01]  /*0140*/  LDCU.64 UR6, c[0x0][0x478] ;  /* 0x00008f00ff0677ac */ /* 0x000e620008000a00 */
[----:B0-----:R-:W-:-:S02]  /*0150*/  LOP3.LUT R16, R189, 0x1f, RZ, 0xc, !PT ;  /* 0x0000001fbd107812 */ /* 0x001fc400078e0cff */
[----:B------:R0:W4:Y:S01]  /*0160*/  LDL.64 R46, [R1+0x88] ;  /* 0x00008800012e7983 */ /* 0x0001220000100a00 */
[----:B------:R-:W0:Y:S01]  /*0170*/  LDCU.64 UR20, c[0x0][0x438] ;  /* 0x00008700ff1477ac */ /* 0x000e220008000a00 */
[----:B------:R-:W-:Y:S02]  /*0180*/  LEA.HI.SX32 R16, R3, R16, 0x1e ;  /* 0x0000001003107211 */ /* 0x000fe400078ff2ff */
[----:B------:R0:W4:Y:S01]  /*0190*/  LDL.64 R40, [R1+0x40] ;  /* 0x0000400001287983 */ /* 0x0001220000100a00 */
[----:B------:R-:W0:Y:S01]  /*01a0*/  LDCU.64 UR10, c[0x0][0x470] ;  /* 0x00008e00ff0a77ac */ /* 0x000e220008000a00 */
[C---:B------:R-:W-:Y:S02]  /*01b0*/  ISETP.GE.U32.AND P0, PT, R16.reuse, 0x20, PT ;  /* 0x000000201000780c */ /* 0x040fe40003f06070 */
[----:B------:R0:W4:Y:S01]  /*01c0*/  LDL.64 R42, [R1+0x48] ;  /* 0x00004800012a7983 */ /* 0x0001220000100a00 */
[C---:B------:R-:W-:Y:S02]  /*01d0*/  ISETP.GE.U32.AND P5, PT, R16.reuse, 0x40, PT ;  /* 0x000000401000780c */ /* 0x040fe40003fa6070 */
[----:B------:R-:W-:Y:S01]  /*01e0*/  ISETP.GE.U32.AND P6, PT, R16, 0x60, PT ;  /* 0x000000601000780c */ /* 0x000fe20003fc6070 */
[----:B------:R0:W4:Y:S04]  /*01f0*/  LDL.64 R36, [R1+0x30] ;  /* 0x0000300001247983 */ /* 0x0001280000100a00 */
[----:B------:R0:W4:Y:S03]  /*0200*/  LDL.64 R38, [R1+0x38] ;  /* 0x0000380001267983 */ /* 0x0001260000100a00 */
[----:B------:R-:W1:Y:S01]  /*0210*/  @P0 LDC.64 R2, c[0x0][0x3d0] ;  /* 0x0000f400ff020b82 */ /* 0x000e620000000a00 */
[----:B------:R0:W4:Y:S04]  /*0220*/  LDL.64 R32, [R1+0x20] ;  /* 0x0000200001207983 */ /* 0x0001280000100a00 */
[----:B------:R0:W4:Y:S03]  /*0230*/  LDL.64 R34, [R1+0x28] ;  /* 0x0000280001227983 */ /* 0x0001260000100a00 */
[----:B------:R-:W0:Y:S01]  /*0240*/  @P5 LDC.64 R4, c[0x0][0x3d0] ;  /* 0x0000f400ff045b82 */ /* 0x000e220000000a00 */
[----:B------:R-:W-:Y:S01]  /*0250*/  LOP3.LUT R252, R189, 0x1f, RZ, 0xc0, !PT ;  /* 0x0000001fbdfc7812 */ /* 0x000fe200078ec0ff */
[----:B------:R0:W4:Y:S04]  /*0260*/  LDL.64 R28, [R1+0x10] ;  /* 0x00001000011c7983 */ /* 0x0001280000100a00 */
[----:B------:R0:W4:Y:S02]  /*0270*/  LDL.64 R30, [R1+0x18] ;  /* 0x00001800011e7983 */ /* 0x0001240000100a00 */
[----:B------:R-:W0:Y:S01]  /*0280*/  @P6 LDC.64 R6, c[0x0][0x3d0] ;  /* 0x0000f400ff066b82 */ /* 0x000e220000000a00 */
[----:B------:R-:W-:Y:S01]  /*0290*/  MOV R17, R252 ;  /* 0x000000fc00117202 */ /* 0x000fe20000000f00 */
[----:B------:R0:W4:Y:S04]  /*02a0*/  LDL.64 R24, [R1] ;  /* 0x0000000001187983 */ /* 0x0001280000100a00 */
[----:B------:R0:W4:Y:S01]  /*02b0*/  LDL.64 R26, [R1+0x8] ;  /* 0x00000800011a7983 */ /* 0x0001220000100a00 */
[C---:B-1----:R-:W-:Y:S01]  /*02c0*/  @P0 IMAD.WIDE.U32 R2, R17.reuse, 0x10, R2 ;  /* 0x0000001011020825 */ /* 0x042fe200078e0002 */
[----:B------:R-:W-:-:S05]  /*02d0*/  @P0 LOP3.LUT R17, R17, 0x20, RZ, 0xfc, !PT ;  /* 0x0000002011110812 */ /* 0x000fca00078efcff */
[C---:B0-----:R-:W-:Y:S01]  /*02e0*/  @P5 IMAD.WIDE.U32 R4, R17.reuse, 0x10, R4 ;  /* 0x0000001011045825 */ /* 0x041fe200078e0004 */
[----:B------:R-:W-:-:S05]  /*02f0*/  @P5 IADD3 R17, PT, PT, R17, 0x20, RZ ;  /* 0x0000002011115810 */ /* 0x000fca0007ffe0ff */
[----:B------:R-:W-:-:S05]  /*0300*/  @P6 IMAD.WIDE.U32 R6, R17, 0x10, R6 ;  /* 0x0000001011066825 */ /* 0x000fca00078e0006 */
[----:B---3--:R-:W3:Y:S04]  /*0310*/  @P6 LDG.E.128 R12, desc[UR8][R6.64] ;  /* 0x00000008060c6981 */ /* 0x008ee8000c1e1d00 */
[----:B--2---:R-:W2:Y:S01]  /*0320*/  @P5 LDG.E.128 R48, desc[UR8][R4.64] ;  /* 0x0000000804305981 */ /* 0x004ea2000c1e1d00 */
[C---:B------:R-:W-:Y:S02]  /*0330*/  ISETP.GE.U32.AND P1, PT, R16.reuse, 0x80, PT ;  /* 0x000000801000780c */ /* 0x040fe40003f26070 */
[C---:B------:R-:W-:Y:S02]  /*0340*/  ISETP.GE.U32.AND P2, PT, R16.reuse, 0xa0, PT ;  /* 0x000000a01000780c */ /* 0x040fe40003f46070 */
[----:B------:R-:W-:-:S09]  /*0350*/  ISETP.GE.U32.AND P3, PT, R16, 0xc0, PT ;  /* 0x000000c01000780c */ /* 0x000fd20003f66070 */
[----:B------:R-:W0:Y:S01]  /*0360*/  @P1 LDC.64 R8, c[0x0][0x3d0] ;  /* 0x0000f400ff081b82 */ /* 0x000e220000000a00 */
[----:B------:R-:W-:Y:S02]  /*0370*/  ISETP.GE.U32.AND P4, PT, R16, 0xe0, PT ;  /* 0x000000e01000780c */ /* 0x000fe40003f86070 */
[----:B------:R-:W-:Y:S01]  /*0380*/  @P6 IADD3 R17, PT, PT, R17, 0x20, RZ ;  /* 0x0000002011116810 */ /* 0x000fe20007ffe0ff */
[----:B----4-:R-:W4:Y:S04]  /*0390*/  @P0 LDG.E.128 R44, desc[UR8][R2.64] ;  /* 0x00000008022c0981 */ /* 0x010f28000c1e1d00 */
[----:B------:R-:W1:Y:S01]  /*03a0*/  @P2 LDC.64 R10, c[0x0][0x3d0] ;  /* 0x0000f400ff0a2b82 */ /* 0x000e620000000a00 */
[----:B0-----:R-:W-:-:S05]  /*03b0*/  @P1 IMAD.WIDE.U32 R8, R17, 0x10, R8 ;  /* 0x0000001011081825 */ /* 0x001fca00078e0008 */
[----:B------:R-:W4:Y:S01]  /*03c0*/  @P1 LDG.E.128 R20, desc[UR8][R8.64] ;  /* 0x0000000808141981 */ /* 0x000f22000c1e1d00 */
[----:B------:R-:W-:-:S05]  /*03d0*/  @P1 IADD3 R17, PT, PT, R17, 0x20, RZ ;  /* 0x0000002011111810 */ /* 0x000fca0007ffe0ff */
[C---:B-1----:R-:W-:Y:S01]  /*03e0*/  @P2 IMAD.WIDE.U32 R10, R17.reuse, 0x10, R10 ;  /* 0x00000010110a2825 */ /* 0x042fe200078e000a */
[----:B------:R-:W-:-:S04]  /*03f0*/  @P2 IADD3 R17, PT, PT, R17, 0x20, RZ ;  /* 0x0000002011112810 */ /* 0x000fc80007ffe0ff */
[----:B------:R-:W4:Y:S04]  /*0400*/  @P2 LDG.E.128 R40, desc[UR8][R10.64] ;  /* 0x000000080a282981 */ /* 0x000f28000c1e1d00 */
[----:B---3--:R0:W-:Y:S04]  /*0410*/  @P6 STL.64 [R1+0x60], R12 ;  /* 0x0000600c01006387 */ /* 0x0081e80000100a00 */
[----:B------:R1:W-:Y:S01]  /*0420*/  @P6 STL.64 [R1+0x68], R14 ;  /* 0x0000680e01006387 */ /* 0x0003e20000100a00 */
[----:B------:R-:W-:-:S03]  /*0430*/  ISETP.GE.U32.AND P6, PT, R16, 0x100, PT ;  /* 0x000001001000780c */ /* 0x000fc60003fc6070 */
[----:B--2---:R-:W-:Y:S01]  /*0440*/  @P5 STL.64 [R1+0x70], R48 ;  /* 0x0000703001005387 */ /* 0x004fe20000100a00 */
[----:B0-----:R-:W0:Y:S03]  /*0450*/  @P3 LDC.64 R12, c[0x0][0x3d0] ;  /* 0x0000f400ff0c3b82 */ /* 0x001e260000000a00 */
[----:B------:R-:W-:Y:S01]  /*0460*/  @P5 STL.64 [R1+0x78], R50 ;  /* 0x0000783201005387 */ /* 0x000fe20000100a00 */
[----:B------:R-:W-:-:S04]  /*0470*/  ISETP.GE.U32.AND P5, PT, R16, 0x120, PT ;  /* 0x000001201000780c */ /* 0x000fc80003fa6070 */
[----:B-1----:R-:W1:Y:S08]  /*0480*/  @P4 LDC.64 R14, c[0x0][0x3d0] ;  /* 0x0000f400ff0e4b82 */ /* 0x002e700000000a00 */
[----:B------:R-:W2:Y:S08]  /*0490*/  @P6 LDC.64 R4, c[0x0][0x3d0] ;  /* 0x0000f400ff046b82 */ /* 0x000eb00000000a00 */
[----:B------:R-:W3:Y:S01]  /*04a0*/  @P5 LDC.64 R18, c[0x0][0x3d0] ;  /* 0x0000f400ff125b82 */ /* 0x000ee20000000a00 */
[C---:B0-----:R-:W-:Y:S01]  /*04b0*/  @P3 IMAD.WIDE.U32 R12, R17.reuse, 0x10, R12 ;  /* 0x00000010110c3825 */ /* 0x041fe200078e000c */
[----:B------:R-:W-:-:S04]  /*04c0*/  @P3 IADD3 R17, PT, PT, R17, 0x20, RZ ;  /* 0x0000002011113810 */ /* 0x000fc80007ffe0ff */
[----:B------:R-:W4:Y:S01]  /*04d0*/  @P3 LDG.E.128 R36, desc[UR8][R12.64] ;  /* 0x000000080c243981 */ /* 0x000f22000c1e1d00 */
[C---:B-1----:R-:W-:Y:S01]  /*04e0*/  @P4 IMAD.WIDE.U32 R14, R17.reuse, 0x10, R14 ;  /* 0x00000010110e4825 */ /* 0x042fe200078e000e */
[----:B------:R-:W-:-:S04]  /*04f0*/  @P4 IADD3 R17, PT, PT, R17, 0x20, RZ ;  /* 0x0000002011114810 */ /* 0x000fc80007ffe0ff */
[----:B------:R-:W4:Y:S01]  /*0500*/  @P4 LDG.E.128 R32, desc[UR8][R14.64] ;  /* 0x000000080e204981 */ /* 0x000f22000c1e1d00 */
[C---:B--2---:R-:W-:Y:S01]  /*0510*/  @P6 IMAD.WIDE.U32 R6, R17.reuse, 0x10, R4 ;  /* 0x0000001011066825 */ /* 0x044fe200078e0004 */
[----:B------:R-:W-:-:S04]  /*0520*/  @P6 IADD3 R17, PT, PT, R17, 0x20, RZ ;  /* 0x0000002011116810 */ /* 0x000fc80007ffe0ff */
[----:B------:R-:W2:Y:S01]  /*0530*/  @P6 LDG.E.128 R28, desc[UR8][R6.64] ;  /* 0x00000008061c6981 */ /* 0x000ea2000c1e1d00 */
[----:B---3--:R-:W-:-:S05]  /*0540*/  @P5 IMAD.WIDE.U32 R18, R17, 0x10, R18 ;  /* 0x0000001011125825 */ /* 0x008fca00078e0012 */
[----:B------:R-:W3:Y:S04]  /*0550*/  @P5 LDG.E.128 R24, desc[UR8][R18.64] ;  /* 0x0000000812185981 */ /* 0x000ee8000c1e1d00 */
[----:B----4-:R0:W-:Y:S04]  /*0560*/  @P1 STL.64 [R1+0x50], R20 ;  /* 0x0000501401001387 */ /* 0x0101e80000100a00 */
[----:B------:R1:W-:Y:S01]  /*0570*/  @P1 STL.64 [R1+0x58], R22 ;  /* 0x0000581601001387 */ /* 0x0003e20000100a00 */
[----:B------:R-:W-:Y:S01]  /*0580*/  ISETP.GE.U32.AND P1, PT, R16, 0x140, PT ;  /* 0x000001401000780c */ /* 0x000fe20003f26070 */
[----:B------:R-:W4:-:S12]  /*0590*/  S2UR UR4, SR_CTAID.X ;  /* 0x00000000000479c3 */ /* 0x000f180000002500 */
[----:B0-----:R-:W0:Y:S01]  /*05a0*/  @P1 LDC.64 R20, c[0x0][0x3d0] ;  /* 0x0000f400ff141b82 */ /* 0x001e220000000a00 */
[----:B------:R1:W-:Y:S04]  /*05b0*/  @P0 STL.64 [R1+0x80], R44 ;  /* 0x0000802c01000387 */ /* 0x0003e80000100a00 */
[----:B------:R1:W-:Y:S01]  /*05c0*/  @P0 STL.64 [R1+0x88], R46 ;  /* 0x0000882e01000387 */ /* 0x0003e20000100a00 */
[----:B------:R-:W-:-:S03]  /*05d0*/  @P5 IADD3 R17, PT, PT, R17, 0x20, RZ ;  /* 0x0000002011115810 */ /* 0x000fc60007ffe0ff */
[----:B------:R1:W-:Y:S04]  /*05e0*/  @P2 STL.64 [R1+0x40], R40 ;  /* 0x0000402801002387 */ /* 0x0003e80000100a00 */
[----:B------:R1:W-:Y:S01]  /*05f0*/  @P2 STL.64 [R1+0x48], R42 ;  /* 0x0000482a01002387 */ /* 0x0003e20000100a00 */
[----:B----4-:R-:W-:Y:S01]  /*0600*/  USHF.L.U32 UR4, UR4, 0x2, URZ ;  /* 0x0000000204047899 */ /* 0x010fe200080006ff */
[----:B------:R-:W-:-:S05]  /*0610*/  SHF.R.U32.HI R189, RZ, 0x5, R189 ;  /* 0x00000005ffbd7819 */ /* 0x000fca00000116bd */
[----:B------:R-:W-:Y:S01]  /*0620*/  LOP3.LUT R189, R189, UR4, RZ, 0xfc, !PT ;  /* 0x00000004bdbd7c12 */ /* 0x000fe2000f8efcff */
[----:B0-----:R-:W-:-:S05]  /*0630*/  @P1 IMAD.WIDE.U32 R4, R17, 0x10, R20 ;  /* 0x0000001011041825 */ /* 0x001fca00078e0014 */
[----:B------:R1:W5:Y:S01]  /*0640*/  @P1 LDG.E.128 R248, desc[UR8][R4.64] ;  /* 0x0000000804f81981 */ /* 0x000362000c1e1d00 */
        /* <DEDUP_REMOVED lines=42> */
[----:B------:R1:W-:Y:S04]  /*08f0*/  @P3 STL.64 [R1+0x30], R36 ;  /* 0x0000302401003387 */ /* 0x0003e80000100a00 */
[----:B------:R1:W-:Y:S04]  /*0900*/  @P3 STL.64 [R1+0x38], R38 ;  /* 0x0000382601003387 */ /* 0x0003e80000100a00 */
[----:B------:R1:W-:Y:S04]  /*0910*/  @P4 STL.64 [R1+0x20], R32 ;  /* 0x0000202001004387 */ /* 0x0003e80000100a00 */
[----:B------:R1:W-:Y:S04]  /*0920*/  @P4 STL.64 [R1+0x28], R34 ;  /* 0x0000282201004387 */ /* 0x0003e80000100a00 */
[----:B--2---:R1:W-:Y:S04]  /*0930*/  @P6 STL.64 [R1+0x10], R28 ;  /* 0x0000101c01006387 */ /* 0x0043e80000100a00 */
[----:B------:R1:W-:Y:S04]  /*0940*/  @P6 STL.64 [R1+0x18], R30 ;  /* 0x0000181e01006387 */ /* 0x0003e80000100a00 */
[----:B---3--:R1:W-:Y:S04]  /*0950*/  @P5 STL.64 [R1], R24 ;  /* 0x0000001801005387 */ /* 0x0083e80000100a00 */
[----:B------:R1:W-:Y:S01]  /*0960*/  @P5 STL.64 [R1+0x8], R26 ;  /* 0x0000081a01005387 */ /* 0x0003e20000100a00 */
[----:B------:R-:W-:Y:S05]  /*0970*/  @P1 BRA `(.L_x_6811) ;  /* 0x000000d000781947 */ /* 0x000fea0003800000 */
        /* <DEDUP_REMOVED lines=43> */
.L_x_6933:
[----:B------:R-:W0:Y:S02]  /*0c30*/  LDC.64 R100, c[0x0][0x3c0] ;  /* 0x0000f000ff647b82 */ /* 0x000e240000000a00 */
[----:B0-----:R-:W-:-:S05]  /*0c40*/  IMAD.WIDE R100, R189, 0x4, R100 ;  /* 0x00000004bd647825 */ /* 0x001fca00078e0264 */
[----:B------:R0:W2:Y:S02]  /*0c50*/  LDG.E R102, desc[UR8][R100.64] ;  /* 0x0000000864667981 */ /* 0x0000a4000c1e1900 */
[----:B0-----:R-:W0:Y:S01]  /*0c60*/  LDC.64 R100, c[0x0][0x3c8] ;  /* 0x0000f200ff647b82 */ /* 0x001e220000000a00 */
[C---:B------:R-:W-:Y:S02]  /*0c70*/  ISETP.GE.U32.AND P6, PT, R16.reuse, 0x80, PT ;  /* 0x000000801000780c */ /* 0x040fe40003fc6070 */
[----:B------:R-:W-:Y:S02]  /*0c80*/  MOV R190, UR15 ;  /* 0x0000000f00be7c02 */ /* 0x000fe40008000f00 */
[C---:B------:R-:W-:Y:S02]  /*0c90*/  ISETP.GE.U32.AND P4, PT, R16.reuse, 0xa0, PT ;  /* 0x000000a01000780c */ /* 0x040fe40003f86070 */
[----:B------:R-:W-:Y:S01]  /*0ca0*/  LOP3.LUT R21, R21, 0xfffffffd, RZ, 0xc0, !PT ;  /* 0xfffffffd15157812 */ /* 0x000fe200078ec0ff */
[----:B------:R-:W-:Y:S01]  /*0cb0*/  IMAD R15, R189, R190, RZ ;  /* 0x000000bebd0f7224 */ /* 0x000fe200078e02ff */
[----:B------:R-:W-:-:S05]  /*0cc0*/  ISETP.GE.U32.AND P3, PT, R16, 0xc0, PT ;  /* 0x000000c01000780c */ /* 0x000fca0003f66070 */
[----:B------:R-:W-:-:S04]  /*0cd0*/  @P6 LOP3.LUT R21, R21, 0x2, RZ, 0xfc, !PT ;  /* 0x0000000215156812 */ /* 0x000fc800078efcff */
[----:B------:R-:W-:Y:S01]  /*0ce0*/  LOP3.LUT R21, R21, 0xfffffffb, RZ, 0xc0, !PT ;  /* 0xfffffffb15157812 */ /* 0x000fe200078ec0ff */
[----:B0-----:R-:W-:-:S05]  /*0cf0*/  IMAD.WIDE R100, R189, 0x4, R100 ;  /* 0x00000004bd647825 */ /* 0x001fca00078e0264 */
[----:B-----5:R0:W5:Y:S01]  /*0d00*/  LDG.E R116, desc[UR8][R100.64] ;  /* 0x0000000864747981 */ /* 0x020162000c1e1900 */
[----:B------:R-:W-:Y:S01]  /*0d10*/  @P4 LOP3.LUT R21, R21, 0x4, RZ, 0xfc, !PT ;  /* 0x0000000415154812 */ /* 0x000fe200078efcff */
[----:B------:R-:W-:Y:S01]  /*0d20*/  BSSY.RECONVERGENT B1, `(.L_x_6812) ;  /* 0x0000040000017945 */ /* 0x000fe20003800200 */
[C---:B------:R-:W-:Y:S02]  /*0d30*/  ISETP.GE.U32.AND P5, PT, R16.reuse, 0x40, PT ;  /* 0x000000401000780c */ /* 0x040fe40003fa6070 */
[----:B------:R-:W-:Y:S02]  /*0d40*/  CS2R R162, SRZ ;  /* 0x0000000000a27805 */ /* 0x000fe4000001ff00 */
[----:B------:R-:W-:Y:S02]  /*0d50*/  LOP3.LUT R21, R21, 0xfffffff7, RZ, 0xc0, !PT ;  /* 0xfffffff715157812 */ /* 0x000fe400078ec0ff */
[----:B------:R-:W-:Y:S02]  /*0d60*/  ISETP.GE.U32.AND P2, PT, R16, 0x60, PT ;  /* 0x000000601000780c */ /* 0x000fe40003f46070 */
[----:B------:R-:W-:-:S02]  /*0d70*/  @P3 LOP3.LUT R21, R21, 0x8, RZ, 0xfc, !PT ;  /* 0x0000000815153812 */ /* 0x000fc400078efcff */
        /* <DEDUP_REMOVED lines=8> */
[----:B-1----:R-:W3:Y:S03]  /*0e00*/  LDL R38, [R1+0x84] ;  /* 0x0000840001267983 */ /* 0x002ee60000100800 */
[----:B------:R-:W1:Y:S01]  /*0e10*/  LDC.64 R34, c[0x0][0x428] ;  /* 0x00010a00ff227b82 */ /* 0x000e620000000a00 */
[----:B------:R-:W4:Y:S04]  /*0e20*/  LDL R115, [R1+0x88] ;  /* 0x0000880001737983 */ /* 0x000f280000100800 */
[----:B------:R-:W4:Y:S01]  /*0e30*/  LDL R191, [R1+0x8c] ;  /* 0x00008c0001bf7983 */ /* 0x000f220000100800 */
[----:B------:R-:W-:-:S02]  /*0e40*/  ISETP.NE.U32.AND P0, PT, RZ, UR10, PT ;  /* 0x0000000aff007c0c */ /* 0x000fc4000bf05070 */
[----:B------:R-:W-:Y:S02]  /*0e50*/  ISETP.NE.U32.AND P1, PT, RZ, UR20, PT ;  /* 0x00000014ff007c0c */ /* 0x000fe4000bf25070 */
[----:B------:R-:W-:Y:S02]  /*0e60*/  ISETP.NE.AND.EX P0, PT, RZ, UR11, PT, P0 ;  /* 0x0000000bff007c0c */ /* 0x000fe4000bf05300 */
[----:B------:R-:W-:Y:S01]  /*0e70*/  ISETP.NE.AND.EX P1, PT, RZ, UR21, PT, P1 ;  /* 0x00000015ff007c0c */ /* 0x000fe2000bf25310 */
[----:B0-----:R-:W-:-:S05]  /*0e80*/  IMAD.WIDE.U32 R12, R15, 0x10, R12 ;  /* 0x000000100f0c7825 */ /* 0x001fca00078e000c */
[----:B------:R-:W2:Y:S05]  /*0e90*/  LDG.E.128 R104, desc[UR8][R12.64] ;  /* 0x000000080c687981 */ /* 0x000eaa000c1e1d00 */
[----:B------:R-:W0:Y:S01]  /*0ea0*/  @P0 LDC.64 R46, c[0x0][0x3b8] ;  /* 0x0000ee00ff2e0b82 */ /* 0x000e220000000a00 */
[----:B-1----:R-:W-:-:S05]  /*0eb0*/  IMAD.WIDE.U32 R34, R15, 0x10, R34 ;  /* 0x000000100f227825 */ /* 0x002fca00078e0022 */
[----:B------:R1:W3:Y:S02]  /*0ec0*/  LDG.E.128 R100, desc[UR8][R34.64] ;  /* 0x0000000822647981 */ /* 0x0002e4000c1e1d00 */
[----:B------:R-:W0:Y:S08]  /*0ed0*/  @P1 LDC.64 R162, c[0x0][0x438] ;  /* 0x00010e00ffa21b82 */ /* 0x000e300000000a00 */
[----:B-1----:R-:W1:Y:S01]  /*0ee0*/  LDC.64 R34, c[0x0][0x3b0] ;  /* 0x0000ec00ff227b82 */ /* 0x002e620000000a00 */
[----:B0-----:R-:W-:-:S05]  /*0ef0*/  @P0 IMAD.WIDE.U32 R12, R15, 0x4, R46 ;  /* 0x000000040f0c0825 */ /* 0x001fca00078e002e */
[----:B------:R0:W5:Y:S02]  /*0f00*/  @P0 LDG.E R14, desc[UR8][R12.64] ;  /* 0x000000080c0e0981 */ /* 0x000164000c1e1900 */
[----:B0-----:R-:W-:-:S05]  /*0f10*/  @P1 IMAD.WIDE.U32 R12, R15, 0x10, R162 ;  /* 0x000000100f0c1825 */ /* 0x001fca00078e00a2 */
[----:B------:R1:W5:Y:S02]  /*0f20*/  @P1 LDG.E.128 R60, desc[UR8][R12.64] ;  /* 0x000000080c3c1981 */ /* 0x000364000c1e1d00 */
[----:B-1----:R-:W-:-:S06]  /*0f30*/  IMAD.WIDE.U32 R12, R15, 0x4, R34 ;  /* 0x000000040f0c7825 */ /* 0x002fcc00078e0022 */
[----:B------:R0:W5:Y:S01]  /*0f40*/  LDG.E R13, desc[UR8][R12.64] ;  /* 0x000000080c0d7981 */ /* 0x000162000c1e1900 */
[C---:B--2---:R-:W-:Y:S01]  /*0f50*/  FADD.FTZ R0, -R161.reuse, R104 ;  /* 0x00000068a1007221 */ /* 0x044fe20000010100 */
[----:B0-----:R-:W-:-:S03]  /*0f60*/  FADD.FTZ R12, -R161, R105 ;  /* 0x00000069a10c7221 */ /* 0x001fc60000010100 */
[C---:B-----5:R-:W-:Y:S01]  /*0f70*/  FMUL.FTZ R0, R116.reuse, R0 ;  /* 0x0000000074007220 */ /* 0x060fe20000410000 */
[----:B------:R-:W-:Y:S01]  /*0f80*/  FMUL.FTZ R12, R116, R12 ;  /* 0x0000000c740c7220 */ /* 0x000fe20000410000 */
[----:B---3--:R-:W-:Y:S01]  /*0f90*/  FMUL.FTZ R35, R188, R100 ;  /* 0x00000064bc237220 */ /* 0x008fe20000410000 */
[----:B------:R-:W-:Y:S01]  /*0fa0*/  FADD.FTZ R204, R204, R100 ;  /* 0x00000064cccc7221 */ /* 0x000fe20000010000 */
[----:B------:R-:W-:Y:S01]  /*0fb0*/  FFMA.FTZ R244, R100, R0, R244 ;  /* 0x0000000064f47223 */ /* 0x000fe200000100f4 */
[----:B------:R-:W-:Y:S01]  /*0fc0*/  FADD.FTZ R205, R205, R101 ;  /* 0x00000065cdcd7221 */ /* 0x000fe20000010000 */
[----:B------:R-:W-:Y:S01]  /*0fd0*/  FFMA.FTZ R245, R101, R12, R245 ;  /* 0x0000000c65f57223 */ /* 0x000fe200000100f5 */
[----:B------:R-:W-:Y:S01]  /*0fe0*/  FMUL.FTZ R38, R38, R101 ;  /* 0x0000006526267220 */ /* 0x000fe20000410000 */
[C---:B------:R-:W-:Y:S01]  /*0ff0*/  FADD.FTZ R34, -R161.reuse, R106 ;  /* 0x0000006aa1227221 */ /* 0x040fe20000010100 */
[----:B------:R-:W-:Y:S01]  /*1000*/  FADD.FTZ R101, RZ, R35 ;  /* 0x00000023ff657221 */ /* 0x000fe20000010000 */
[----:B------:R-:W-:Y:S01]  /*1010*/  FFMA.FTZ R100, R0, R35, RZ ;  /* 0x0000002300647223 */ /* 0x000fe200000100ff */
        /* <DEDUP_REMOVED lines=16> */
.L_x_6813:
[----:B------:R-:W-:Y:S05]  /*1120*/  BSYNC.RECONVERGENT B1 ;  /* 0x0000000000017941 */ /* 0x000fea0003800200 */
.L_x_6812:
[----:B------:R-:W-:Y:S04]  /*1130*/  BSSY.RECONVERGENT B1, `(.L_x_6814) ;  /* 0x0000036000017945 */ /* 0x000fe80003800200 */
[----:B------:R-:W-:Y:S05]  /*1140*/  @!P5 BRA `(.L_x_6815) ;  /* 0x0000000000d0d947 */ /* 0x000fea0003800000 */
[----:B------:R-:W-:Y:S01]  /*1150*/  ISETP.NE.U32.AND P0, PT, RZ, UR10, PT ;  /* 0x0000000aff007c0c */ /* 0x000fe2000bf05070 */
[----:B-1----:R-:W0:Y:S01]  /*1160*/  LDC.64 R32, c[0x0][0x3a8] ;  /* 0x0000ea00ff207b82 */ /* 0x002e220000000a00 */
[----:B------:R-:W2:Y:S02]  /*1170*/  LDL R37, [R1+0x74] ;  /* 0x0000740001257983 */ /* 0x000ea40000100800 */
[----:B------:R-:W-:Y:S02]  /*1180*/  ISETP.NE.AND.EX P0, PT, RZ, UR11, PT, P0 ;  /* 0x0000000bff007c0c */ /* 0x000fe4000bf05300 */
[----:B------:R-:W3:Y:S03]  /*1190*/  LDL R114, [R1+0x78] ;  /* 0x0000780001727983 */ /* 0x000ee60000100800 */
[----:B------:R-:W1:Y:S01]  /*11a0*/  LDC.64 R44, c[0x0][0x428] ;  /* 0x00010a00ff2c7b82 */ /* 0x000e620000000a00 */
[----:B------:R-:W4:Y:S01]  /*11b0*/  LDL R191, [R1+0x7c] ;  /* 0x00007c0001bf7983 */ /* 0x000f220000100800 */
[----:B------:R-:W-:-:S04]  /*11c0*/  ISETP.NE.U32.AND P1, PT, RZ, UR20, PT ;  /* 0x00000014ff007c0c */ /* 0x000fc8000bf25070 */
[----:B------:R-:W-:Y:S02]  /*11d0*/  ISETP.NE.AND.EX P1, PT, RZ, UR21, PT, P1 ;  /* 0x00000015ff007c0c */ /* 0x000fe4000bf25310 */
[----:B------:R-:W0:Y:S02]  /*11e0*/  @P0 LDC.64 R8, c[0x0][0x3b8] ;  /* 0x0000ee00ff080b82 */ /* 0x000e240000000a00 */
[----:B0-----:R-:W-:-:S05]  /*11f0*/  @P0 IMAD.WIDE.U32 R8, R188, 0x4, R8 ;  /* 0x00000004bc080825 */ /* 0x001fca00078e0008 */
[----:B------:R0:W5:Y:S02]  /*1200*/  @P0 LDG.E R11, desc[UR8][R8.64] ;  /* 0x00000008080b0981 */ /* 0x000164000c1e1900 */
[----:B0-----:R-:W-:-:S04]  /*1210*/  IMAD.WIDE.U32 R8, R188, 0x10, R32 ;  /* 0x00000010bc087825 */ /* 0x001fc800078e0020 */
[C---:B-1----:R-:W-:Y:S01]  /*1220*/  IMAD.WIDE.U32 R32, R188.reuse, 0x10, R44 ;  /* 0x00000010bc207825 */ /* 0x042fe200078e002c */
[----:B------:R0:W2:Y:S04]  /*1230*/  LDG.E.128 R104, desc[UR8][R8.64] ;  /* 0x0000000808687981 */ /* 0x0000a8000c1e1d00 */
[----:B------:R-:W3:Y:S04]  /*1240*/  LDL R45, [R1+0x70] ;  /* 0x00007000012d7983 */ /* 0x000ee80000100800 */
[----:B------:R1:W3:Y:S01]  /*1250*/  LDG.E.128 R100, desc[UR8][R32.64] ;  /* 0x0000000820647981 */ /* 0x0002e2000c1e1d00 */
[----:B0-----:R-:W0:Y:S08]  /*1260*/  @P1 LDC.64 R8, c[0x0][0x438] ;  /* 0x00010e00ff081b82 */ /* 0x001e300000000a00 */
[----:B-1----:R-:W1:Y:S01]  /*1270*/  LDC.64 R32, c[0x0][0x3b0] ;  /* 0x0000ec00ff207b82 */ /* 0x002e620000000a00 */
[----:B0-----:R-:W-:-:S05]  /*1280*/  @P1 IMAD.WIDE.U32 R8, R188, 0x10, R8 ;  /* 0x00000010bc081825 */ /* 0x001fca00078e0008 */
[----:B------:R1:W5:Y:S02]  /*1290*/  @P1 LDG.E.128 R64, desc[UR8][R8.64] ;  /* 0x0000000808401981 */ /* 0x000364000c1e1d00 */
[----:B-1----:R-:W-:-:S05]  /*12a0*/  IMAD.WIDE.U32 R8, R188, 0x4, R32 ;  /* 0x00000004bc087825 */ /* 0x002fca00078e0020 */
[----:B------:R2:W5:Y:S01]  /*12b0*/  LDG.E R10, desc[UR8][R8.64] ;  /* 0x00000008080a7981 */ /* 0x000562000c1e1900 */
[----:B------:R-:W-:Y:S01]  /*12c0*/  IADD3 R188, PT, PT, R188, 0x20, RZ ;  /* 0x00000020bcbc7810 */ /* 0x000fe20007ffe0ff */
[C---:B--2---:R-:W-:Y:S01]  /*12d0*/  FADD.FTZ R9, -R161.reuse, R104 ;  /* 0x00000068a1097221 */ /* 0x044fe20000010100 */
[----:B------:R-:W-:-:S03]  /*12e0*/  FADD.FTZ R8, -R161, R105 ;  /* 0x00000069a1087221 */ /* 0x000fc60000010100 */
        /* <DEDUP_REMOVED lines=26> */
.L_x_6815:
[----:B------:R-:W-:Y:S05]  /*1490*/  BSYNC.RECONVERGENT B1 ;  /* 0x0000000000017941 */ /* 0x000fea0003800200 */
.L_x_6814:
        /* <DEDUP_REMOVED lines=54> */
.L_x_6817:
[----:B------:R-:W-:Y:S05]  /*1800*/  BSYNC.RECONVERGENT B1 ;  /* 0x0000000000017941 */ /* 0x000fea0003800200 */
.L_x_6816:
[----:B------:R-:W-:Y:S04]  /*1810*/  BSSY.RECONVERGENT B1, `(.L_x_6818) ;  /* 0x0000036000017945 */ /* 0x000fe80003800200 */
[----:B------:R-:W-:Y:S05]  /*1820*/  @!P6 BRA `(.L_x_6819) ;  /* 0x0000000000d0e947 */ /* 0x000fea0003800000 */
[----:B------:R-:W-:Y:S01]  /*1830*/  ISETP.NE.U32.AND P0, PT, RZ, UR10, PT ;  /* 0x0000000aff007c0c */ /* 0x000fe2000bf05070 */
[----:B------:R-:W0:Y:S01]  /*1840*/  LDC.64 R102, c[0x0][0x3a8] ;  /* 0x0000ea00ff667b82 */ /* 0x000e220000000a00 */
[----:B------:R-:W2:Y:S02]  /*1850*/  LDL R127, [R1+0x50] ;  /* 0x00005000017f7983 */ /* 0x000ea40000100800 */
[----:B------:R-:W-:Y:S02]  /*1860*/  ISETP.NE.AND.EX P0, PT, RZ, UR11, PT, P0 ;  /* 0x0000000bff007c0c */ /* 0x000fe4000bf05300 */
[----:B------:R-:W3:Y:S01]  /*1870*/  LDL R138, [R1+0x54] ;  /* 0x00005400018a7983 */ /* 0x000ee20000100800 */
[----:B------:R-:W-:Y:S02]  /*1880*/  ISETP.NE.U32.AND P1, PT, RZ, UR20, PT ;  /* 0x00000014ff007c0c */ /* 0x000fe4000bf25070 */
[----:B------:R-:W4:Y:S01]  /*1890*/  LDC.64 R104, c[0x0][0x428] ;  /* 0x00010a00ff687b82 */ /* 0x000f220000000a00 */
[----:B------:R-:W3:Y:S01]  /*18a0*/  LDL R191, [R1+0x58] ;  /* 0x0000580001bf7983 */ /* 0x000ee20000100800 */
[----:B------:R-:W-:-:S03]  /*18b0*/  ISETP.NE.AND.EX P1, PT, RZ, UR21, PT, P1 ;  /* 0x00000015ff007c0c */ /* 0x000fc6000bf25310 */
[----:B------:R-:W3:Y:S03]  /*18c0*/  LDL R154, [R1+0x5c] ;  /* 0x00005c00019a7983 */ /* 0x000ee60000100800 */
[----:B------:R-:W1:Y:S08]  /*18d0*/  @P0 LDC.64 R100, c[0x0][0x3b8] ;  /* 0x0000ee00ff640b82 */ /* 0x000e700000000a00 */
[----:B------:R-:W0:Y:S01]  /*18e0*/  @P1 LDC.64 R152, c[0x0][0x438] ;  /* 0x00010e00ff981b82 */ /* 0x000e220000000a00 */
[----:B-1----:R-:W-:-:S05]  /*18f0*/  @P0 IMAD.WIDE.U32 R100, R188, 0x4, R100 ;  /* 0x00000004bc640825 */ /* 0x002fca00078e0064 */
[----:B------:R0:W5:Y:S01]  /*1900*/  @P0 LDG.E R3, desc[UR8][R100.64] ;  /* 0x0000000864030981 */ /* 0x000162000c1e1900 */
[----:B----4-:R-:W-:-:S06]  /*1910*/  IMAD.WIDE.U32 R104, R188, 0x10, R104 ;  /* 0x00000010bc687825 */ /* 0x010fcc00078e0068 */
[----:B------:R-:W2:Y:S01]  /*1920*/  LDG.E.128 R104, desc[UR8][R104.64] ;  /* 0x0000000868687981 */ /* 0x000ea2000c1e1d00 */
[----:B0-----:R-:W-:-:S06]  /*1930*/  IMAD.WIDE.U32 R100, R188, 0x10, R102 ;  /* 0x00000010bc647825 */ /* 0x001fcc00078e0066 */
[----:B------:R-:W4:Y:S01]  /*1940*/  LDG.E.128 R100, desc[UR8][R100.64] ;  /* 0x0000000864647981 */ /* 0x000f22000c1e1d00 */
[----:B------:R-:W-:-:S05]  /*1950*/  @P1 IMAD.WIDE.U32 R152, R188, 0x10, R152 ;  /* 0x00000010bc981825 */ /* 0x000fca00078e0098 */
[----:B------:R0:W5:Y:S02]  /*1960*/  @P1 LDG.E.128 R72, desc[UR8][R152.64] ;  /* 0x0000000898481981 */ /* 0x000164000c1e1d00 */
[----:B0-----:R-:W0:Y:S02]  /*1970*/  LDC.64 R152, c[0x0][0x3b0] ;  /* 0x0000ec00ff987b82 */ /* 0x001e240000000a00 */
[----:B0-----:R-:W-:-:S05]  /*1980*/  IMAD.WIDE.U32 R152, R188, 0x4, R152 ;  /* 0x00000004bc987825 */ /* 0x001fca00078e0098 */
[----:B------:R0:W5:Y:S01]  /*1990*/  LDG.E R2, desc[UR8][R152.64] ;  /* 0x0000000898027981 */ /* 0x000162000c1e1900 */
[----:B------:R-:W-:Y:S01]  /*19a0*/  IADD3 R188, PT, PT, R188, 0x20, RZ ;  /* 0x00000020bcbc7810 */ /* 0x000fe20007ffe0ff */
[----:B--2---:R-:W-:Y:S01]  /*19b0*/  FMUL.FTZ R128, R127, R104 ;  /* 0x000000687f807220 */ /* 0x004fe20000410000 */
[----:B---3--:R-:W-:Y:S01]  /*19c0*/  FMUL.FTZ R138, R138, R105 ;  /* 0x000000698a8a7220 */ /* 0x008fe20000410000 */
[C---:B----4-:R-:W-:Y:S01]  /*19d0*/  FADD.FTZ R41, -R161.reuse, R100 ;  /* 0x00000064a1297221 */ /* 0x050fe20000010100 */
        /* <DEDUP_REMOVED lines=8> */
[----:B0-----:R-:W-:Y:S01]  /*1a60*/  FMUL.FTZ R153, R191, R106 ;  /* 0x0000006abf997220 */ /* 0x001fe20000410000 */
        /* <DEDUP_REMOVED lines=16> */
.L_x_6819:
[----:B------:R-:W-:Y:S05]  /*1b70*/  BSYNC.RECONVERGENT B1 ;  /* 0x0000000000017941 */ /* 0x000fea0003800200 */
.L_x_6818:
        /* <DEDUP_REMOVED lines=54> */
.L_x_6821:
[----:B------:R-:W-:Y:S05]  /*1ee0*/  BSYNC.RECONVERGENT B1 ;  /* 0x0000000000017941 */ /* 0x000fea0003800200 */
.L_x_6820:
        /* <DEDUP_REMOVED lines=54> */
.L_x_6823:
[----:B------:R-:W-:Y:S05]  /*2250*/  BSYNC.RECONVERGENT B1 ;  /* 0x0000000000017941 */ /* 0x000fea0003800200 */
.L_x_6822:
[----:B------:R-:W-:Y:S01]  /*2260*/  ISETP.GE.U32.AND P0, PT, R16, 0xe0, PT ;  /* 0x000000e01000780c */ /* 0x000fe20003f06070 */
[----:B------:R-:W-:Y:S01]  /*2270*/  BSSY.RECONVERGENT B1, `(.L_x_6824) ;  /* 0x0000038000017945 */ /* 0x000fe20003800200 */
[----:B------:R-:W-:-:S11]  /*2280*/  LOP3.LUT R21, R21, 0xffffffef, RZ, 0xc0, !PT ;  /* 0xffffffef15157812 */ /* 0x000fd600078ec0ff */
[----:B------:R-:W-:Y:S01]  /*2290*/  @P0 LOP3.LUT R21, R21, 0x10, RZ, 0xfc, !PT ;  /* 0x0000001015150812 */ /* 0x000fe200078efcff */
[----:B------:R-:W-:Y:S06]  /*22a0*/  @!P0 BRA `(.L_x_6825) ;  /* 0x0000000000d08947 */ /* 0x000fec0003800000 */
[----:B------:R-:W-:Y:S01]  /*22b0*/  ISETP.NE.U32.AND P0, PT, RZ, UR20, PT ;  /* 0x00000014ff007c0c */ /* 0x000fe2000bf05070 */
[----:B------:R-:W0:Y:S01]  /*22c0*/  LDC.64 R50, c[0x0][0x3a8] ;  /* 0x0000ea00ff327b82 */ /* 0x000e220000000a00 */
[----:B------:R-:W2:Y:S02]  /*22d0*/  LDL R147, [R1+0x20] ;  /* 0x0000200001937983 */ /* 0x000ea40000100800 */
[----:B------:R-:W-:Y:S02]  /*22e0*/  ISETP.NE.AND.EX P0, PT, RZ, UR21, PT, P0 ;  /* 0x00000015ff007c0c */ /* 0x000fe4000bf05300 */
[----:B------:R-:W3:Y:S03]  /*22f0*/  LDL R146, [R1+0x24] ;  /* 0x0000240001927983 */ /* 0x000ee60000100800 */
[----:B------:R-:W4:Y:S01]  /*2300*/  LDC.64 R100, c[0x0][0x428] ;  /* 0x00010a00ff647b82 */ /* 0x000f220000000a00 */
[----:B------:R-:W3:Y:S04]  /*2310*/  LDL R157, [R1+0x28] ;  /* 0x00002800019d7983 */ /* 0x000ee80000100800 */
[----:B------:R-:W3:Y:S03]  /*2320*/  LDL R191, [R1+0x2c] ;  /* 0x00002c0001bf7983 */ /* 0x000ee60000100800 */
[----:B------:R-:W1:Y:S08]  /*2330*/  @P0 LDC.64 R48, c[0x0][0x438] ;  /* 0x00010e00ff300b82 */ /* 0x000e700000000a00 */
[----:B------:R-:W0:Y:S01]  /*2340*/  LDC.64 R106, c[0x0][0x3b0] ;  /* 0x0000ec00ff6a7b82 */ /* 0x000e220000000a00 */
[----:B-1----:R-:W-:-:S05]  /*2350*/  @P0 IMAD.WIDE.U32 R48, R188, 0x10, R48 ;  /* 0x00000010bc300825 */ /* 0x002fca00078e0030 */
[----:B------:R0:W5:Y:S01]  /*2360*/  @P0 LDG.E.128 R80, desc[UR8][R48.64] ;  /* 0x0000000830500981 */ /* 0x000162000c1e1d00 */
[----:B----4-:R-:W-:Y:S01]  /*2370*/  IMAD.WIDE.U32 R100, R188, 0x10, R100 ;  /* 0x00000010bc647825 */ /* 0x010fe200078e0064 */
[----:B------:R-:W-:-:S04]  /*2380*/  ISETP.NE.U32.AND P0, PT, RZ, UR10, PT ;  /* 0x0000000aff007c0c */ /* 0x000fc8000bf05070 */
[----:B------:R-:W-:Y:S01]  /*2390*/  ISETP.NE.AND.EX P0, PT, RZ, UR11, PT, P0 ;  /* 0x0000000bff007c0c */ /* 0x000fe2000bf05300 */
[----:B------:R-:W4:Y:S01]  /*23a0*/  LDG.E.128 R100, desc[UR8][R100.64] ;  /* 0x0000000864647981 */ /* 0x000f22000c1e1d00 */
[----:B0-----:R-:W-:-:S06]  /*23b0*/  IMAD.WIDE.U32 R48, R188, 0x10, R50 ;  /* 0x00000010bc307825 */ /* 0x001fcc00078e0032 */
[----:B------:R-:W2:Y:S05]  /*23c0*/  LDG.E.128 R48, desc[UR8][R48.64] ;  /* 0x0000000830307981 */ /* 0x000eaa000c1e1d00 */
[----:B------:R-:W0:Y:S02]  /*23d0*/  @P0 LDC.64 R104, c[0x0][0x3b8] ;  /* 0x0000ee00ff680b82 */ /* 0x000e240000000a00 */
[----:B0-----:R-:W-:-:S05]  /*23e0*/  @P0 IMAD.WIDE.U32 R104, R188, 0x4, R104 ;  /* 0x00000004bc680825 */ /* 0x001fca00078e0068 */
[----:B------:R0:W5:Y:S02]  /*23f0*/  @P0 LDG.E R22, desc[UR8][R104.64] ;  /* 0x0000000868160981 */ /* 0x000164000c1e1900 */
[----:B0-----:R-:W-:-:S05]  /*2400*/  IMAD.WIDE.U32 R104, R188, 0x4, R106 ;  /* 0x00000004bc687825 */ /* 0x001fca00078e006a */
[----:B------:R0:W5:Y:S01]  /*2410*/  LDG.E R23, desc[UR8][R104.64] ;  /* 0x0000000868177981 */ /* 0x000162000c1e1900 */
[----:B------:R-:W-:Y:S01]  /*2420*/  IADD3 R188, PT, PT, R188, 0x20, RZ ;  /* 0x00000020bcbc7810 */ /* 0x000fe20007ffe0ff */
[----:B----4-:R-:W-:Y:S01]  /*2430*/  FADD.FTZ R176, R176, R100 ;  /* 0x00000064b0b07221 */ /* 0x010fe20000010000 */
[----:B------:R-:W-:Y:S01]  /*2440*/  FADD.FTZ R177, R177, R101 ;  /* 0x00000065b1b17221 */ /* 0x000fe20000010000 */
[C---:B--2---:R-:W-:Y:S01]  /*2450*/  FADD.FTZ R48, -R161.reuse, R48 ;  /* 0x00000030a1307221 */ /* 0x044fe20000010100 */
[C---:B------:R-:W-:Y:S01]  /*2460*/  FADD.FTZ R49, -R161.reuse, R49 ;  /* 0x00000031a1317221 */ /* 0x040fe20000010100 */
[----:B0-----:R-:W-:Y:S01]  /*2470*/  FADD.FTZ R104, -R161, R51 ;  /* 0x00000033a1687221 */ /* 0x001fe20000010100 */
[----:B------:R-:W-:Y:S01]  /*2480*/  FMUL.FTZ R51, R147, R100 ;  /* 0x0000006493337220 */ /* 0x000fe20000410000 */
[C---:B-----5:R-:W-:Y:S01]  /*2490*/  FMUL.FTZ R48, R116.reuse, R48 ;  /* 0x0000003074307220 */ /* 0x060fe20000410000 */
[----:B------:R-:W-:Y:S01]  /*24a0*/  FMUL.FTZ R49, R116, R49 ;  /* 0x0000003174317220 */ /* 0x000fe20000410000 */
[----:B---3--:R-:W-:Y:S01]  /*24b0*/  FMUL.FTZ R135, R146, R101 ;  /* 0x0000006592877220 */ /* 0x008fe20000410000 */
[----:B------:R-:W-:Y:S01]  /*24c0*/  FADD.FTZ R50, -R161, R50 ;  /* 0x00000032a1327221 */ /* 0x000fe20000010100 */
[----:B------:R-:W-:Y:S01]  /*24d0*/  FFMA.FTZ R220, R100, R48, R220 ;  /* 0x0000003064dc7223 */ /* 0x000fe200000100dc */
[----:B------:R-:W-:Y:S01]  /*24e0*/  FFMA.FTZ R221, R101, R49, R221 ;  /* 0x0000003165dd7223 */ /* 0x000fe200000100dd */
        /* <DEDUP_REMOVED lines=16> */
.L_x_6825:
[----:B------:R-:W-:Y:S05]  /*25f0*/  BSYNC.RECONVERGENT B1 ;  /* 0x0000000000017941 */ /* 0x000fea0003800200 */
.L_x_6824:
        /* <DEDUP_REMOVED lines=13> */
[----:B------:R-:W1:Y:S02]  /*26d0*/  @P0 LDC.64 R100, c[0x0][0x3b8] ;  /* 0x0000ee00ff640b82 */ /* 0x000e640000000a00 */
[----:B-1----:R-:W-:-:S05]  /*26e0*/  @P0 IMAD.WIDE.U32 R100, R188, 0x4, R100 ;  /* 0x00000004bc640825 */ /* 0x002fca00078e0064 */
[----:B------:R1:W5:Y:S01]  /*26f0*/  @P0 LDG.E R24, desc[UR8][R100.64] ;  /* 0x0000000864180981 */ /* 0x000362000c1e1900 */
[----:B------:R-:W-:-:S04]  /*2700*/  ISETP.NE.U32.AND P0, PT, RZ, UR20, PT ;  /* 0x00000014ff007c0c */ /* 0x000fc8000bf05070 */
[----:B------:R-:W-:-:S13]  /*2710*/  ISETP.NE.AND.EX P0, PT, RZ, UR21, PT, P0 ;  /* 0x00000015ff007c0c */ /* 0x000fda000bf05300 */
[----:B-1----:R-:W1:Y:S02]  /*2720*/  @P0 LDC.64 R100, c[0x0][0x438] ;  /* 0x00010e00ff640b82 */ /* 0x002e640000000a00 */
[----:B-1----:R-:W-:-:S05]  /*2730*/  @P0 IMAD.WIDE.U32 R100, R188, 0x10, R100 ;  /* 0x00000010bc640825 */ /* 0x002fca00078e0064 */
[----:B------:R1:W5:Y:S01]  /*2740*/  @P0 LDG.E.128 R84, desc[UR8][R100.64] ;  /* 0x0000000864540981 */ /* 0x000362000c1e1d00 */
[----:B0-----:R-:W-:-:S06]  /*2750*/  IMAD.WIDE.U32 R104, R188, 0x10, R104 ;  /* 0x00000010bc687825 */ /* 0x001fcc00078e0068 */
[----:B------:R-:W2:Y:S01]  /*2760*/  LDG.E.128 R104, desc[UR8][R104.64] ;  /* 0x0000000868687981 */ /* 0x000ea2000c1e1d00 */
[----:B-1----:R-:W0:Y:S02]  /*2770*/  LDC.64 R100, c[0x0][0x3a8] ;  /* 0x0000ea00ff647b82 */ /* 0x002e240000000a00 */
[----:B0-----:R-:W-:-:S06]  /*2780*/  IMAD.WIDE.U32 R100, R188, 0x10, R100 ;  /* 0x00000010bc647825 */ /* 0x001fcc00078e0064 */
[----:B------:R-:W3:Y:S01]  /*2790*/  LDG.E.128 R100, desc[UR8][R100.64] ;  /* 0x0000000864647981 */ /* 0x000ee2000c1e1d00 */
[----:B----4-:R-:W-:-:S05]  /*27a0*/  IMAD.WIDE.U32 R144, R188, 0x4, R144 ;  /* 0x00000004bc907825 */ /* 0x010fca00078e0090 */
[----:B------:R0:W5:Y:S01]  /*27b0*/  LDG.E R25, desc[UR8][R144.64] ;  /* 0x0000000890197981 */ /* 0x000162000c1e1900 */
[----:B------:R-:W-:Y:S01]  /*27c0*/  IADD3 R188, PT, PT, R188, 0x20, RZ ;  /* 0x00000020bcbc7810 */ /* 0x000fe20007ffe0ff */
[----:B--2---:R-:W-:Y:S01]  /*27d0*/  FMUL.FTZ R122, R121, R104 ;  /* 0x00000068797a7220 */ /* 0x004fe20000410000 */
[----:B---3--:R-:W-:Y:S01]  /*27e0*/  FMUL.FTZ R134, R134, R105 ;  /* 0x0000006986867220 */ /* 0x008fe20000410000 */
[----:B0-----:R-:W-:Y:S01]  /*27f0*/  FMUL.FTZ R145, R158, R106 ;  /* 0x0000006a9e917220 */ /* 0x001fe20000410000 */
        /* <DEDUP_REMOVED lines=25> */
.L_x_6827:
[----:B------:R-:W-:Y:S05]  /*2990*/  BSYNC.RECONVERGENT B1 ;  /* 0x0000000000017941 */ /* 0x000fea0003800200 */
.L_x_6826:
[----:B------:R-:W-:Y:S01]  /*29a0*/  ISETP.GE.U32.AND P3, PT, R16, 0x120, PT ;  /* 0x000001201000780c */ /* 0x000fe20003f66070 */
[----:B------:R-:W-:-:S12]  /*29b0*/  BSSY.RECONVERGENT B1, `(.L_x_6828) ;  /* 0x0000036000017945 */ /* 0x000fd80003800200 */
[----:B------:R-:W-:Y:S05]  /*29c0*/  @!P3 BRA `(.L_x_6829) ;  /* 0x0000000000d0b947 */ /* 0x000fea0003800000 */
[----:B------:R-:W-:Y:S01]  /*29d0*/  ISETP.NE.U32.AND P0, PT, RZ, UR10, PT ;  /* 0x0000000aff007c0c */ /* 0x000fe2000bf05070 */
[----:B------:R-:W0:Y:S01]  /*29e0*/  LDC.64 R104, c[0x0][0x428] ;  /* 0x00010a00ff687b82 */ /* 0x000e220000000a00 */
[----:B------:R-:W2:Y:S02]  /*29f0*/  LDL R130, [R1] ;  /* 0x0000000001827983 */ /* 0x000ea40000100800 */
        /* <DEDUP_REMOVED lines=49> */
.L_x_6829:
[----:B------:R-:W-:Y:S05]  /*2d10*/  BSYNC.RECONVERGENT B1 ;  /* 0x0000000000017941 */ /* 0x000fea0003800200 */
.L_x_6828:
[----:B------:R-:W-:Y:S01]  /*2d20*/  ISETP.GE.U32.AND P4, PT, R16, 0x140, PT ;  /* 0x000001401000780c */ /* 0x000fe20003f86070 */
[----:B------:R-:W-:-:S12]  /*2d30*/  BSSY.RECONVERGENT B1, `(.L_x_6830) ;  /* 0x0000031000017945 */ /* 0x000fd80003800200 */
[----:B------:R-:W-:Y:S05]  /*2d40*/  @!P4 BRA `(.L_x_6831) ;  /* 0x0000000000bcc947 */ /* 0x000fea0003800000 */
[----:B------:R-:W-:Y:S01]  /*2d50*/  ISETP.NE.U32.AND P0, PT, RZ, UR10, PT ;  /* 0x0000000aff007c0c */ /* 0x000fe2000bf05070 */
[----:B------:R-:W0:Y:S03]  /*2d60*/  LDC.64 R104, c[0x0][0x428] ;  /* 0x00010a00ff687b82 */ /* 0x000e260000000a00 */
[----:B------:R-:W-:-:S05]  /*2d70*/  ISETP.NE.AND.EX P0, PT, RZ, UR11, PT, P0 ;  /* 0x0000000bff007c0c */ /* 0x000fca000bf05300 */
[----:B------:R-:W2:Y:S08]  /*2d80*/  LDC.64 R140, c[0x0][0x3b0] ;  /* 0x0000ec00ff8c7b82 */ /* 0x000eb00000000a00 */
[----:B------:R-:W3:Y:S02]  /*2d90*/  @P0 LDC.64 R100, c[0x0][0x3b8] ;  /* 0x0000ee00ff640b82 */ /* 0x000ee40000000a00 */
[----:B---3--:R-:W-:-:S05]  /*2da0*/  @P0 IMAD.WIDE.U32 R100, R188, 0x4, R100 ;  /* 0x00000004bc640825 */ /* 0x008fca00078e0064 */
[----:B-1----:R1:W5:Y:S01]  /*2db0*/  @P0 LDG.E R28, desc[UR8][R100.64] ;  /* 0x00000008641c0981 */ /* 0x002362000c1e1900 */
[----:B------:R-:W-:-:S04]  /*2dc0*/  ISETP.NE.U32.AND P0, PT, RZ, UR20, PT ;  /* 0x00000014ff007c0c */ /* 0x000fc8000bf05070 */
[----:B------:R-:W-:-:S13]  /*2dd0*/  ISETP.NE.AND.EX P0, PT, RZ, UR21, PT, P0 ;  /* 0x00000015ff007c0c */ /* 0x000fda000bf05300 */
[----:B-1----:R-:W1:Y:S02]  /*2de0*/  @P0 LDC.64 R100, c[0x0][0x438] ;  /* 0x00010e00ff640b82 */ /* 0x002e640000000a00 */
[----:B-1----:R-:W-:-:S05]  /*2df0*/  @P0 IMAD.WIDE.U32 R100, R188, 0x10, R100 ;  /* 0x00000010bc640825 */ /* 0x002fca00078e0064 */
[----:B------:R1:W5:Y:S01]  /*2e00*/  @P0 LDG.E.128 R92, desc[UR8][R100.64] ;  /* 0x00000008645c0981 */ /* 0x000362000c1e1d00 */
[----:B0-----:R-:W-:-:S06]  /*2e10*/  IMAD.WIDE.U32 R104, R188, 0x10, R104 ;  /* 0x00000010bc687825 */ /* 0x001fcc00078e0068 */
[----:B------:R-:W3:Y:S01]  /*2e20*/  LDG.E.128 R104, desc[UR8][R104.64] ;  /* 0x0000000868687981 */ /* 0x000ee2000c1e1d00 */
[----:B-1----:R-:W0:Y:S02]  /*2e30*/  LDC.64 R100, c[0x0][0x3a8] ;  /* 0x0000ea00ff647b82 */ /* 0x002e240000000a00 */
[----:B0-----:R-:W-:-:S06]  /*2e40*/  IMAD.WIDE.U32 R100, R188, 0x10, R100 ;  /* 0x00000010bc647825 */ /* 0x001fcc00078e0064 */
[----:B------:R-:W4:Y:S01]  /*2e50*/  LDG.E.128 R100, desc[UR8][R100.64] ;  /* 0x0000000864647981 */ /* 0x000f22000c1e1d00 */
[----:B--2---:R-:W-:-:S05]  /*2e60*/  IMAD.WIDE.U32 R140, R188, 0x4, R140 ;  /* 0x00000004bc8c7825 */ /* 0x004fca00078e008c */
[----:B------:R0:W5:Y:S01]  /*2e70*/  LDG.E R29, desc[UR8][R140.64] ;  /* 0x000000088c1d7981 */ /* 0x000162000c1e1900 */
[----:B---3--:R-:W-:Y:S01]  /*2e80*/  FMUL.FTZ R131, R248, R104 ;  /* 0x00000068f8837220 */ /* 0x008fe20000410000 */
[----:B------:R-:W-:Y:S01]  /*2e90*/  FMUL.FTZ R139, R249, R105 ;  /* 0x00000069f98b7220 */ /* 0x000fe20000410000 */
[----:B0-----:R-:W-:Y:S01]  /*2ea0*/  FMUL.FTZ R141, R250, R106 ;  /* 0x0000006afa8d7220 */ /* 0x001fe20000410000 */
[----:B------:R-:W-:Y:S01]  /*2eb0*/  FMUL.FTZ R160, R251, R107 ;  /* 0x0000006bfba07220 */ /* 0x000fe20000410000 */
[----:B------:R-:W-:Y:S01]  /*2ec0*/  FADD.FTZ R164, R164, R104 ;  /* 0x00000068a4a47221 */ /* 0x000fe20000010000 */
[----:B------:R-:W-:Y:S01]  /*2ed0*/  FADD.FTZ R165, R165, R105 ;  /* 0x00000069a5a57221 */ /* 0x000fe20000010000 */
[----:B------:R-:W-:Y:S01]  /*2ee0*/  FADD.FTZ R166, R166, R106 ;  /* 0x0000006aa6a67221 */ /* 0x000fe20000010000 */
[----:B------:R-:W-:Y:S01]  /*2ef0*/  FADD.FTZ R167, R167, R107 ;  /* 0x0000006ba7a77221 */ /* 0x000fe20000010000 */
        /* <DEDUP_REMOVED lines=20> */
.L_x_6831:
[----:B------:R-:W-:Y:S05]  /*3040*/  BSYNC.RECONVERGENT B1 ;  /* 0x0000000000017941 */ /* 0x000fea0003800200 */
.L_x_6830:
        /* <DEDUP_REMOVED lines=23> */
.L_x_6945:
        /* <DEDUP_REMOVED lines=43> */
.L_x_6837:
        /* <DEDUP_REMOVED lines=25> */
.L_x_6836:
        /* <DEDUP_REMOVED lines=30> */
.L_x_6839:
        /* <DEDUP_REMOVED lines=25> */
.L_x_6835:
        /* <DEDUP_REMOVED lines=41> */
.L_x_6841:
        /* <DEDUP_REMOVED lines=33> */
.L_x_6840:
        /* <DEDUP_REMOVED lines=38> */
.L_x_6842:
        /* <DEDUP_REMOVED lines=32> */
.L_x_6838:
        /* <DEDUP_REMOVED lines=14> */
.L_x_6834:
[----:B------:R-:W-:Y:S05]  /*4350*/  BSYNC.RECONVERGENT B1 ;  /* 0x0000000000017941 */ /* 0x000fea0003800200 */
.L_x_6833:
        /* <DEDUP_REMOVED lines=47> */
.L_x_6847:
        /* <DEDUP_REMOVED lines=33> */
.L_x_6846:
        /* <DEDUP_REMOVED lines=37> */
.L_x_6849:
        /* <DEDUP_REMOVED lines=33> */
.L_x_6845:
        /* <DEDUP_REMOVED lines=32> */
.L_x_6851:
        /* <DEDUP_REMOVED lines=25> */
.L_x_6850:
        /* <DEDUP_REMOVED lines=29> */
.L_x_6852:
        /* <DEDUP_REMOVED lines=24> */
.L_x_6848:
        /* <DEDUP_REMOVED lines=11> */
.L_x_6844:
[----:B------:R-:W-:Y:S05]  /*5450*/  BSYNC.RECONVERGENT B1 ;  /* 0x0000000000017941 */ /* 0x000fea0003800200 */
.L_x_6843:
        /* <DEDUP_REMOVED lines=45> */
.L_x_6857:
        /* <DEDUP_REMOVED lines=33> */
.L_x_6856:
        /* <DEDUP_REMOVED lines=37> */
.L_x_6859:
        /* <DEDUP_REMOVED lines=33> */
.L_x_6855:
[----:B------:R-:W-:-:S04]  /*5da0*/  UISETP.NE.U32.AND UP0, UPT, UR20, URZ, UPT ;  /* 0x000000ff1400728c */ /* 0x000fc8000bf05070 */
[----:B------:R-:W-:-:S09]  /*5db0*/  UISETP.NE.AND.EX UP0, UPT, UR21, URZ, UPT, UP0 ;  /* 0x000000ff1500728c */ /* 0x000fd2000bf05300 */
[----:B------:R-:W-:Y:S05]  /*5dc0*/  BRA.U !UP0, `(.L_x_6860) ;  /* 0x0000000108d87547 */ /* 0x000fea000b800000 */
[----:B0-2---:R-:W0:Y:S02]  /*5dd0*/  LDC.64 R100, c[0x0][0x478] ;  /* 0x00011e00ff647b82 */ /* 0x005e240000000a00 */
        /* <DEDUP_REMOVED lines=28> */
.L_x_6861:
        /* <DEDUP_REMOVED lines=25> */
.L_x_6860:
[----:B0-2---:R-:W0:Y:S02]  /*6130*/  LDC.64 R100, c[0x0][0x478] ;  /* 0x00011e00ff647b82 */ /* 0x005e240000000a00 */
        /* <DEDUP_REMOVED lines=28> */
.L_x_6862:
        /* <DEDUP_REMOVED lines=24> */
.L_x_6858:
        /* <DEDUP_REMOVED lines=10> */
.L_x_6854:
[----:B------:R-:W-:Y:S05]  /*6520*/  BSYNC.RECONVERGENT B1 ;  /* 0x0000000000017941 */ /* 0x000fea0003800200 */
.L_x_6853:
        /* <DEDUP_REMOVED lines=46> */
.L_x_6867:
        /* <DEDUP_REMOVED lines=33> */
.L_x_6866:
        /* <DEDUP_REMOVED lines=37> */
.L_x_6869:
        /* <DEDUP_REMOVED lines=33> */
.L_x_6865:
[----:B------:R-:W-:-:S04]  /*6e80*/  UISETP.NE.U32.AND UP0, UPT, UR20, URZ, UPT ;  /* 0x000000ff1400728c */ /* 0x000fc8000bf05070 */
[----:B------:R-:W-:-:S09]  /*6e90*/  UISETP.NE.AND.EX UP0, UPT, UR21, URZ, UPT, UP0 ;  /* 0x000000ff1500728c */ /* 0x000fd2000bf05300 */
[----:B------:R-:W-:Y:S05]  /*6ea0*/  BRA.U !UP0, `(.L_x_6870) ;  /* 0x0000000108d87547 */ /* 0x000fea000b800000 */
[----:B0-23--:R-:W0:Y:S02]  /*6eb0*/  LDC.64 R100, c[0x0][0x478] ;  /* 0x00011e00ff647b82 */ /* 0x00de240000000a00 */
        /* <DEDUP_REMOVED lines=28> */
.L_x_6871:
        /* <DEDUP_REMOVED lines=25> */
.L_x_6870:
[----:B0-23--:R-:W0:Y:S02]  /*7210*/  LDC.64 R100, c[0x0][0x478] ;  /* 0x00011e00ff647b82 */ /* 0x00de240000000a00 */
        /* <DEDUP_REMOVED lines=28> */
.L_x_6872:
        /* <DEDUP_REMOVED lines=24> */
.L_x_6868:
        /* <DEDUP_REMOVED lines=10> */
.L_x_6864:
[----:B------:R-:W-:Y:S05]  /*7600*/  BSYNC.RECONVERGENT B1 ;  /* 0x0000000000017941 */ /* 0x000fea0003800200 */
.L_x_6863:
        /* <DEDUP_REMOVED lines=46> */
.L_x_6877:
        /* <DEDUP_REMOVED lines=33> */
.L_x_6876:
        /* <DEDUP_REMOVED lines=37> */
.L_x_6879:
        /* <DEDUP_REMOVED lines=33> */
.L_x_6875:
[----:B------:R-:W-:-:S04]  /*7f60*/  UISETP.NE.U32.AND UP0, UPT, UR20, URZ, UPT ;  /* 0x000000ff1400728c */ /* 0x000fc8000bf05070 */
[----:B------:R-:W-:-:S09]  /*7f70*/  UISETP.NE.AND.EX UP0, UPT, UR21, URZ, UPT, UP0 ;  /* 0x000000ff1500728c */ /* 0x000fd2000bf05300 */
[----:B------:R-:W-:Y:S05]  /*7f80*/  BRA.U !UP0, `(.L_x_6880) ;  /* 0x0000000108d87547 */ /* 0x000fea000b800000 */
[----:B0-234-:R-:W0:Y:S02]  /*7f90*/  LDC.64 R100, c[0x0][0x478] ;  /* 0x00011e00ff647b82 */ /* 0x01de240000000a00 */
        /* <DEDUP_REMOVED lines=28> */
.L_x_6881:
        /* <DEDUP_REMOVED lines=25> */
.L_x_6880:
[----:B0-234-:R-:W0:Y:S02]  /*82f0*/  LDC.64 R100, c[0x0][0x478] ;  /* 0x00011e00ff647b82 */ /* 0x01de240000000a00 */
        /* <DEDUP_REMOVED lines=28> */
.L_x_6882:
        /* <DEDUP_REMOVED lines=24> */
.L_x_6878:
        /* <DEDUP_REMOVED lines=10> */
.L_x_6874:
[----:B------:R-:W-:Y:S05]  /*86e0*/  BSYNC.RECONVERGENT B1 ;  /* 0x0000000000017941 */ /* 0x000fea0003800200 */
.L_x_6873:
        /* <DEDUP_REMOVED lines=46> */
.L_x_6887:
        /* <DEDUP_REMOVED lines=33> */
.L_x_6886:
        /* <DEDUP_REMOVED lines=37> */
.L_x_6889:
        /* <DEDUP_REMOVED lines=33> */
.L_x_6885:
        /* <DEDUP_REMOVED lines=32> */
.L_x_6891:
        /* <DEDUP_REMOVED lines=25> */
.L_x_6890:
        /* <DEDUP_REMOVED lines=29> */
.L_x_6892:
        /* <DEDUP_REMOVED lines=24> */
.L_x_6888:
        /* <DEDUP_REMOVED lines=10> */
.L_x_6884:
[----:B------:R-:W-:Y:S05]  /*97c0*/  BSYNC.RECONVERGENT B1 ;  /* 0x0000000000017941 */ /* 0x000fea0003800200 */
.L_x_6883:
        /* <DEDUP_REMOVED lines=46> */
.L_x_6897:
        /* <DEDUP_REMOVED lines=33> */
.L_x_6896:
        /* <DEDUP_REMOVED lines=37> */
.L_x_6899:
        /* <DEDUP_REMOVED lines=33> */
.L_x_6895:
        /* <DEDUP_REMOVED lines=32> */
.L_x_6901:
        /* <DEDUP_REMOVED lines=25> */
.L_x_6900:
        /* <DEDUP_REMOVED lines=29> */
.L_x_6902:
        /* <DEDUP_REMOVED lines=24> */
.L_x_6898:
        /* <DEDUP_REMOVED lines=10> */
.L_x_6894:
[----:B------:R-:W-:Y:S05]  /*a8a0*/  BSYNC.RECONVERGENT B1 ;  /* 0x0000000000017941 */ /* 0x000fea0003800200 */
.L_x_6893:
        /* <DEDUP_REMOVED lines=46> */
.L_x_6907:
        /* <DEDUP_REMOVED lines=33> */
.L_x_6906:
        /* <DEDUP_REMOVED lines=37> */
.L_x_6909:
        /* <DEDUP_REMOVED lines=33> */
.L_x_6905:
        /* <DEDUP_REMOVED lines=32> */
.L_x_6911:
        /* <DEDUP_REMOVED lines=25> */
.L_x_6910:
        /* <DEDUP_REMOVED lines=29> */
.L_x_6912:
        /* <DEDUP_REMOVED lines=24> */
.L_x_6908:
        /* <DEDUP_REMOVED lines=10> */
.L_x_6904:
[----:B------:R-:W-:Y:S05]  /*b980*/  BSYNC.RECONVERGENT B1 ;  /* 0x0000000000017941 */ /* 0x000fea0003800200 */
.L_x_6903:
        /* <DEDUP_REMOVED lines=37> */
[----:B------:R-:W-:Y:S02]  /*bbe0*/  LOP3.LUT P5, RZ, R26, 0xff0000, RZ, 0xc0, !PT ;  /* 0x00ff00001aff7812 */ /* 0x000fe400078ac0ff */
[C---:B------:R-:W-:Y:S02]  /*bbf0*/  SEL R102, R58.reuse, RZ, P6 ;  /* 0x000000ff3a667207 */ /* 0x040fe40003000000 */
[----:B------:R-:W-:Y:S02]  /*bc00*/  ISETP.GE.U32.AND P6, PT, R27, 0x1000000, PT ;  /* 0x010000001b00780c */ /* 0x000fe40003fc6070 */
[----:B------:R-:W-:Y:S02]  /*bc10*/  SEL R58, R58, RZ, P5 ;  /* 0x000000ff3a3a7207 */ /* 0x000fe40002800000 */
[----:B------:R-:W-:-:S02]  /*bc20*/  ISETP.GE.U32.AND P5, PT, R26, 0x1000000, PT ;  /* 0x010000001a00780c */ /* 0x000fc40003fa6070 */
[C---:B------:R-:W-:Y:S02]  /*bc30*/  SEL R103, R59.reuse, RZ, P6 ;  /* 0x000000ff3b677207 */ /* 0x040fe40003000000 */
[----:B------:R-:W-:Y:S01]  /*bc40*/  SEL R59, R59, RZ, P5 ;  /* 0x000000ff3b3b7207 */ /* 0x000fe20002800000 */
[----:B------:R-:W-:Y:S08]  /*bc50*/  BRA `(.L_x_6918) ;  /* 0x0000000c00547947 */ /* 0x000ff00003800000 */
.L_x_6917:
        /* <DEDUP_REMOVED lines=33> */
.L_x_6916:
        /* <DEDUP_REMOVED lines=37> */
.L_x_6919:
        /* <DEDUP_REMOVED lines=33> */
.L_x_6915:
        /* <DEDUP_REMOVED lines=32> */
.L_x_6921:
        /* <DEDUP_REMOVED lines=25> */
.L_x_6920:
        /* <DEDUP_REMOVED lines=29> */
.L_x_6922:
        /* <DEDUP_REMOVED lines=24> */
.L_x_6918:
        /* <DEDUP_REMOVED lines=10> */
.L_x_6914:
[----:B------:R-:W-:Y:S05]  /*ca50*/  BSYNC.RECONVERGENT B1 ;  /* 0x0000000000017941 */ /* 0x000fea0003800200 */
.L_x_6913:
        /* <DEDUP_REMOVED lines=23> */
[----:B------:R-:W-:Y:S01]  /*cbd0*/  FADD.FTZ R59, R160, -R59 ;  /* 0x8000003ba03b7221 */ /* 0x000fe20000010000 */
[----:B------:R-:W-:Y:S01]  /*cbe0*/  FMUL.FTZ R56, R96, UR13 ;  /* 0x0000000d60387c20 */ /* 0x000fe20008410000 */
        /* <DEDUP_REMOVED lines=9> */
[----:B------:R-:W-:Y:S02]  /*cc80*/  LOP3.LUT P4, RZ, R29, 0xff0000, RZ, 0xc0, !PT ;  /* 0x00ff00001dff7812 */ /* 0x000fe4000788c0ff */
        /* <DEDUP_REMOVED lines=10> */
.L_x_6927:
        /* <DEDUP_REMOVED lines=10> */
[C---:B------:R-:W-:Y:S01]  /*cdd0*/  LOP3.LUT P5, RZ, R29.reuse, 0xff, RZ, 0xc0, !PT ;  /* 0x000000ff1dff7812 */ /* 0x040fe200078ac0ff */
        /* <DEDUP_REMOVED lines=15> */
[----:B------:R-:W-:Y:S02]  /*ced0*/  SEL R102, R58, RZ, P4 ;  /* 0x000000ff3a667207 */ /* 0x000fe40002000000 */
[C---:B------:R-:W-:Y:S02]  /*cee0*/  LOP3.LUT P6, RZ, R28.reuse, 0xff0000, RZ, 0xc0, !PT ;  /* 0x00ff00001cff7812 */ /* 0x040fe400078cc0ff */
[----:B------:R-:W-:Y:S02]  /*cef0*/  ISETP.GE.U32.AND P4, PT, R28, 0x1000000, PT ;  /* 0x010000001c00780c */ /* 0x000fe40003f86070 */
[----:B------:R-:W-:Y:S02]  /*cf00*/  SEL R103, R59, RZ, P5 ;  /* 0x000000ff3b677207 */ /* 0x000fe40002800000 */
[----:B------:R-:W-:-:S02]  /*cf10*/  SEL R58, R58, RZ, P6 ;  /* 0x000000ff3a3a7207 */ /* 0x000fc40003000000 */
[----:B------:R-:W-:Y:S01]  /*cf20*/  SEL R59, R59, RZ, P4 ;  /* 0x000000ff3b3b7207 */ /* 0x000fe20002000000 */
[----:B------:R-:W-:Y:S06]  /*cf30*/  BRA `(.L_x_6928) ;  /* 0x0000000800d07947 */ /* 0x000fec0003800000 */
.L_x_6926:
        /* <DEDUP_REMOVED lines=15> */
[----:B------:R-:W-:Y:S01]  /*d030*/  FADD.FTZ R59, R160, -R59 ;  /* 0x8000003ba03b7221 */ /* 0x000fe20000010000 */
        /* <DEDUP_REMOVED lines=21> */
.L_x_6929:
        /* <DEDUP_REMOVED lines=10> */
[C---:B------:R-:W-:Y:S01]  /*d230*/  LOP3.LUT P5, RZ, R29.reuse, 0xff, RZ, 0xc0, !PT ;  /* 0x000000ff1dff7812 */ /* 0x040fe200078ac0ff */
        /* <DEDUP_REMOVED lines=22> */
.L_x_6925:
        /* <DEDUP_REMOVED lines=32> */
.L_x_6931:
        /* <DEDUP_REMOVED lines=11> */
[----:B------:R-:W-:Y:S01]  /*d650*/  FFMA.FTZ R100, R116, R100, R93 ;  /* 0x0000006474647223 */ /* 0x000fe2000001005d */
[----:B------:R-:W-:Y:S01]  /*d660*/  FMUL.FTZ R102, R102, UR13 ;  /* 0x0000000d66667c20 */ /* 0x000fe20008410000 */
[----:B------:R-:W-:Y:S01]  /*d670*/  FFMA.FTZ R104, R116, R103, R94 ;  /* 0x0000006774687223 */ /* 0x000fe2000001005e */
[----:B------:R-:W-:Y:S01]  /*d680*/  FMUL.FTZ R101, R101, UR13 ;  /* 0x0000000d65657c20 */ /* 0x000fe20008410000 */
[----:B------:R-:W-:-:S02]  /*d690*/  LOP3.LUT P4, RZ, R29, 0xff, RZ, 0xc0, !PT ;  /* 0x000000ff1dff7812 */ /* 0x000fc4000788c0ff */
[----:B------:R-:W-:Y:S01]  /*d6a0*/  SEL R103, R102, RZ, P6 ;  /* 0x000000ff66677207 */ /* 0x000fe20003000000 */
[----:B------:R-:W-:Y:S01]  /*d6b0*/  FMUL.FTZ R102, R100, UR13 ;  /* 0x0000000d64667c20 */ /* 0x000fe20008410000 */
[C---:B------:R-:W-:Y:S01]  /*d6c0*/  LOP3.LUT P5, RZ, R29.reuse, 0xff00, RZ, 0xc0, !PT ;  /* 0x0000ff001dff7812 */ /* 0x040fe200078ac0ff */
[----:B------:R-:W-:Y:S01]  /*d6d0*/  FMUL.FTZ R104, R104, UR13 ;  /* 0x0000000d68687c20 */ /* 0x000fe20008410000 */
[----:B------:R-:W-:Y:S02]  /*d6e0*/  LOP3.LUT P6, RZ, R29, 0xff0000, RZ, 0xc0, !PT ;  /* 0x00ff00001dff7812 */ /* 0x000fe400078cc0ff */
[----:B------:R-:W-:Y:S02]  /*d6f0*/  SEL R100, R101, RZ, P4 ;  /* 0x000000ff65647207 */ /* 0x000fe40002000000 */
[----:B------:R-:W-:Y:S02]  /*d700*/  SEL R101, R102, RZ, P5 ;  /* 0x000000ff66657207 */ /* 0x000fe40002800000 */
[----:B------:R-:W-:Y:S01]  /*d710*/  SEL R102, R104, RZ, P6 ;  /* 0x000000ff68667207 */ /* 0x000fe20003000000 */
[----:B------:R-:W-:Y:S06]  /*d720*/  BRA `(.L_x_6928) ;  /* 0x0000000000d47947 */ /* 0x000fec0003800000 */
.L_x_6930:
        /* <DEDUP_REMOVED lines=29> */
.L_x_6932:
        /* <DEDUP_REMOVED lines=11> */
[----:B------:R-:W-:Y:S01]  /*d9b0*/  FMUL.FTZ R100, R116, R100 ;  /* 0x0000006474647220 */ /* 0x000fe20000410000 */
[----:B------:R-:W-:Y:S01]  /*d9c0*/  FMUL.FTZ R102, R102, UR13 ;  /* 0x0000000d66667c20 */ /* 0x000fe20008410000 */
[----:B------:R-:W-:Y:S01]  /*d9d0*/  FMUL.FTZ R104, R116, R103 ;  /* 0x0000006774687220 */ /* 0x000fe20000410000 */
        /* <DEDUP_REMOVED lines=9> */
[----:B------:R-:W-:-:S07]  /*da70*/  SEL R102, R104, RZ, P6 ;  /* 0x000000ff68667207 */ /* 0x000fce0003000000 */
.L_x_6928:
        /* <DEDUP_REMOVED lines=9> */
.L_x_6924:
[----:B------:R-:W-:Y:S05]  /*db10*/  BSYNC.RECONVERGENT B1 ;  /* 0x0000000000017941 */ /* 0x000fea0003800200 */
.L_x_6923:
[----:B0-234-:R-:W0:Y:S02]  /*db20*/  LDC.64 R100, c[0x0][0x380] ;  /* 0x0000e000ff647b82 */ /* 0x01de240000000a00 */
[----:B0-----:R-:W-:-:S04]  /*db30*/  LEA R189, R100, R189, 0x2 ;  /* 0x000000bd64bd7211 */ /* 0x001fc800078e10ff */
[----:B------:R-:W-:-:S13]  /*db40*/  ISETP.GE.AND P2, PT, R189, R101, PT ;  /* 0x00000065bd00720c */ /* 0x000fda0003f46270 */
[----:B------:R-:W-:Y:S05]  /*db50*/  @!P2 BRA `(.L_x_6933) ;  /* 0xffffff300034a947 */ /* 0x000fea000383ffff */
.L_x_6811:
[----:B------:R-:W-:Y:S05]  /*db60*/  BSYNC B0 ;  /* 0x0000000000007941 */ /* 0x000fea0003800000 */
.L_x_6810:
[----:B------:R-:W0:Y:S01]  /*db70*/  S2R R54, SR_TID.X ;  /* 0x0000000000367919 */ /* 0x000e220000002100 */
[----:B------:R-:W-:Y:S01]  /*db80*/  MOV R2, 0x400 ;  /* 0x0000040000027802 */ /* 0x000fe20000000f00 */
[----:B------:R-:W-:Y:S05]  /*db90*/  WARPSYNC.ALL ;  /* 0x0000000000007948 */ /* 0x000fea0003800000 */
[----:B------:R-:W2:Y:S01]  /*dba0*/  S2R R3, SR_CgaCtaId ;  /* 0x0000000000037919 */ /* 0x000ea20000008800 */
[----:B------:R-:W1:Y:S01]  /*dbb0*/  S2UR UR4, SR_CTAID.X ;  /* 0x00000000000479c3 */ /* 0x000e620000002500 */
[----:B------:R-:W3:Y:S01]  /*dbc0*/  LDCU.128 UR16, c[0x0][0x440] ;  /* 0x00008800ff1077ac */ /* 0x000ee20008000c00 */
[----:B0-----:R-:W-:Y:S01]  /*dbd0*/  SHF.R.U32.HI R0, RZ, 0x5, R54 ;  /* 0x00000005ff007819 */ /* 0x001fe20000011636 */
[----:B-1----:R-:W-:Y:S01]  /*dbe0*/  IMAD R47, R190, UR4, RZ ;  /* 0x00000004be2f7c24 */ /* 0x002fe2000f8e02ff */
[----:B------:R-:W-:-:S02]  /*dbf0*/  LOP3.LUT R5, R54, 0x1f, RZ, 0xc0, !PT ;  /* 0x0000001f36057812 */ /* 0x000fc400078ec0ff */
        /* <DEDUP_REMOVED lines=15> */
[----:B---3--:R-:W-:-:S02]  /*dcf0*/  IADD3 R54, P0, PT, R52, UR18, RZ ;  /* 0x0000001234367c10 */ /* 0x008fc4000ff1e0ff */
        /* <DEDUP_REMOVED lines=289> */
.L_x_6832:
[----:B------:R-:W-:Y:S01]  /*ef10*/  HFMA2 R102, -RZ, RZ, 0, 5.9604644775390625e-08 ;  /* 0x00000001ff667431 */ /* 0x000fe200000001ff */
[----:B------:R-:W-:Y:S01]  /*ef20*/  BSSY B1, `(.L_x_6934) ;  /* 0x0000007000017945 */ /* 0x000fe20003800000 */
[----:B------:R-:W-:Y:S02]  /*ef30*/  MOV R103, R162 ;  /* 0x000000a200677202 */ /* 0x000fe40000000f00 */
[----:B------:R-:W-:Y:S02]  /*ef40*/  MOV R101, 0x1f ;  /* 0x0000001f00657802 */ /* 0x000fe40000000f00 */
[----:B------:R-:W-:-:S07]  /*ef50*/  MOV R100, 0xffffffff ;  /* 0xffffffff00647802 */ /* 0x000fce0000000f00 */
[----:B-1---5:R-:W-:Y:S05]  /*ef60*/  WARPSYNC.COLLECTIVE R100, `(.L_x_6935) ;  /* 0x0000000064087348 */ /* 0x022fea0003c00000 */
[----:B------:R0:W2:Y:S02]  /*ef70*/  SHFL.BFLY P6, R106, R103, R102, R101 ;  /* 0x0c000066676a7389 */ /* 0x0000a400000c0065 */
[----:B012--5:R-:W-:Y:S05]  /*ef80*/  ENDCOLLECTIVE ;  /* 0x000000000000791b */ /* 0x027fea0003800000 */
.L_x_6935:
[----:B------:R-:W-:Y:S05]  /*ef90*/  BSYNC B1 ;  /* 0x0000000000017941 */ /* 0x000fea0003800000 */
.L_x_6934:
        /* <DEDUP_REMOVED lines=9> */
.L_x_6936:
        /* <DEDUP_REMOVED lines=8> */
.L_x_6937:
[----:B------:R-:W-:Y:S02]  /*f0b0*/  MOV R103, R105 ;  /* 0x0000006900677202 */ /* 0x000fe40000000f00 */
[----:B------:R-:W-:-:S05]  /*f0c0*/  MOV R100, R106 ;  /* 0x0000006a00647202 */ /* 0x000fca0000000f00 */
[----:B------:R-:W-:Y:S01]  /*f0d0*/  FADD.FTZ R104, R104, R100 ;  /* 0x0000006468687221 */ /* 0x000fe20000010000 */
[----:B------:R-:W-:-:S07]  /*f0e0*/  MOV R100, 0xffffffff ;  /* 0xffffffff00647802 */ /* 0x000fce0000000f00 */
[----:B------:R-:W-:Y:S05]  /*f0f0*/  WARPSYNC.COLLECTIVE R100, `(.L_x_6938) ;  /* 0x0000000064087348 */ /* 0x000fea0003c00000 */
[----:B------:R0:W1:Y:S02]  /*f100*/  SHFL.BFLY P6, R106, R103, R102, R101 ;  /* 0x0c000066676a7389 */ /* 0x00006400000c0065 */
[----:B01----:R-:W-:Y:S05]  /*f110*/  ENDCOLLECTIVE ;  /* 0x000000000000791b */ /* 0x003fea0003800000 */
.L_x_6938:
        /* <DEDUP_REMOVED lines=8> */
.L_x_6939:
[----:B------:R-:W-:Y:S02]  /*f1a0*/  MOV R103, R105 ;  /* 0x0000006900677202 */ /* 0x000fe40000000f00 */
[----:B------:R-:W-:-:S05]  /*f1b0*/  MOV R100, R106 ;  /* 0x0000006a00647202 */ /* 0x000fca0000000f00 */
[----:B------:R-:W-:Y:S01]  /*f1c0*/  FADD.FTZ R104, R104, R100 ;  /* 0x0000006468687221 */ /* 0x000fe20000010000 */
[----:B------:R-:W-:-:S07]  /*f1d0*/  MOV R100, 0xffffffff ;  /* 0xffffffff00647802 */ /* 0x000fce0000000f00 */
[----:B------:R-:W-:Y:S05]  /*f1e0*/  WARPSYNC.COLLECTIVE R100, `(.L_x_6940) ;  /* 0x0000000064087348 */ /* 0x000fea0003c00000 */
[----:B------:R0:W1:Y:S02]  /*f1f0*/  SHFL.BFLY P6, R106, R103, R102, R101 ;  /* 0x0c000066676a7389 */ /* 0x00006400000c0065 */
[----:B01----:R-:W-:Y:S05]  /*f200*/  ENDCOLLECTIVE ;  /* 0x000000000000791b */ /* 0x003fea0003800000 */
.L_x_6940:
        /* <DEDUP_REMOVED lines=8> */
.L_x_6941:
[----:B------:R-:W-:Y:S02]  /*f290*/  MOV R103, R105 ;  /* 0x0000006900677202 */ /* 0x000fe40000000f00 */
[----:B------:R-:W-:-:S05]  /*f2a0*/  MOV R100, R106 ;  /* 0x0000006a00647202 */ /* 0x000fca0000000f00 */
[----:B------:R-:W-:Y:S01]  /*f2b0*/  FADD.FTZ R104, R104, R100 ;  /* 0x0000006468687221 */ /* 0x000fe20000010000 */
[----:B------:R-:W-:-:S07]  /*f2c0*/  MOV R100, 0xffffffff ;  /* 0xffffffff00647802 */ /* 0x000fce0000000f00 */
[----:B------:R-:W-:Y:S05]  /*f2d0*/  WARPSYNC.COLLECTIVE R100, `(.L_x_6942) ;  /* 0x0000000064087348 */ /* 0x000fea0003c00000 */
[----:B------:R0:W1:Y:S02]  /*f2e0*/  SHFL.BFLY P6, R106, R103, R102, R101 ;  /* 0x0c000066676a7389 */ /* 0x00006400000c0065 */
[----:B01----:R-:W-:Y:S05]  /*f2f0*/  ENDCOLLECTIVE ;  /* 0x000000000000791b */ /* 0x003fea0003800000 */
.L_x_6942:
        /* <DEDUP_REMOVED lines=8> */
.L_x_6943:
[----:B------:R-:W-:Y:S02]  /*f380*/  MOV R103, R105 ;  /* 0x0000006900677202 */ /* 0x000fe40000000f00 */
[----:B------:R-:W-:-:S07]  /*f390*/  MOV R107, R106 ;  /* 0x0000006a006b7202 */ /* 0x000fce0000000f00 */
[----:B------:R-:W-:Y:S05]  /*f3a0*/  WARPSYNC.COLLECTIVE R100, `(.L_x_6944) ;  /* 0x0000000064087348 */ /* 0x000fea0003c00000 */
[----:B------:R0:W1:Y:S02]  /*f3b0*/  SHFL.BFLY P6, R106, R103, R102, R101 ;  /* 0x0c000066676a7389 */ /* 0x00006400000c0065 */
[----:B01----:R-:W-:Y:S05]  /*f3c0*/  ENDCOLLECTIVE ;  /* 0x000000000000791b */ /* 0x003fea0003800000 */
.L_x_6944:
[----:B------:R-:W-:Y:S01]  /*f3d0*/  MOV R100, R106 ;  /* 0x0000006a00647202 */ /* 0x000fe20000000f00 */
[----:B------:R-:W-:Y:S06]  /*f3e0*/  BRA `(.L_x_6945) ;  /* 0xffffff3c00747947 */ /* 0x000fec000383ffff */
.L_x_6946:
        /* <DEDUP_REMOVED lines=9> */
.L_x_7182:


//--------------------- .text._ZN10layer_norm22ln_bwd_finalize_kernelINS_22Kernel_traits_finalizeILj1280EfffffjLb0ELj1024ELj4ENS_18Kernel_traits_baseILj1280EfffffjLj1024EEEEELb0ELb1EEEvNS_9BwdParamsE --------------------------
	.section	.text._ZN10layer_norm22ln_bwd_finalize_kernelINS_22Kernel_traits_finalizeILj1280EfffffjLb0ELj1024ELj4ENS_18Kernel_traits_baseILj1280EfffffjLj1024EEEEELb0ELb1EEEvNS_9BwdParamsE,"ax",@progbits
	.align	128
        .global         _ZN10layer_norm22ln_bwd_finalize_kernelINS_22Kernel_traits_finalizeILj1280EfffffjLb0ELj1024ELj4ENS_18Kernel_traits_baseILj1280EfffffjLj1024EEEEELb0ELb1EEEvNS_9BwdParamsE
        .type           _ZN10layer_norm22ln_bwd_finalize_kernelINS_22Kernel_traits_finalizeILj1280EfffffjLb0ELj1024ELj4ENS_18Kernel_traits_baseILj1280EfffffjLj1024EEEEELb0ELb1EEEvNS_9BwdParamsE,@function
        .size           _ZN10layer_norm22ln_bwd_finalize_kernelINS_22Kernel_traits_finalizeILj1280EfffffjLb0ELj1024ELj4ENS_18Kernel_traits_baseILj1280EfffffjLj1024EEEEELb0ELb1EEEvNS_9BwdParamsE,(.L_x_7183 - _ZN10layer_norm22ln_bwd_finalize_kernelINS_22Kernel_traits_finalizeILj1280EfffffjLb0ELj1024ELj4ENS_18Kernel_traits_baseILj1280EfffffjLj1024EEEEELb0ELb1EEEvNS_9BwdParamsE)
        .other          _ZN10layer_norm22ln_bwd_finalize_kernelINS_22Kernel_traits_finalizeILj1280EfffffjLb0ELj1024ELj4ENS_18Kernel_traits_baseILj1280EfffffjLj1024EEEEELb0ELb1EEEvNS_9BwdParamsE,@"STO_CUDA_ENTRY STV_DEFAULT"
_ZN10layer_norm22ln_bwd_finalize_kernelINS_22Kernel_traits_finalizeILj1280EfffffjLb0ELj1024ELj4ENS_18Kernel_traits_baseILj1280EfffffjLj1024EEEEELb0ELb1EEEvNS_9BwdParamsE:
.text._ZN10layer_norm22ln_bwd_finalize_kernelINS_22Kernel_traits_finalizeILj1280EfffffjLb0ELj1024ELj4ENS_18Kernel_traits_baseILj1280EfffffjLj1024EEEEELb0ELb1EEEvNS_9BwdParamsE:
        /* <DEDUP_REMOVED lines=81> */
.L_x_6951:
        /* <DEDUP_REMOVED lines=118> */
.L_x_6950:
[----:B------:R-:W-:Y:S05]  /*0c70*/  BSYNC.RECONVERGENT B1 ;  /* 0x0000000000017941 */ /* 0x000fea0003800200 */
.L_x_6949:
        /* <DEDUP_REMOVED lines=77> */
.L_x_6953:
[----:B------:R-:W-:Y:S05]  /*1150*/  BSYNC.RECONVERGENT B1 ;  /* 0x0000000000017941 */ /* 0x000fea0003800200 */
.L_x_6952:
        /* <DEDUP_REMOVED lines=38> */
.L_x_6955:
[----:B------:R-:W-:Y:S05]  /*13c0*/  BSYNC.RECONVERGENT B1 ;  /* 0x0000000000017941 */ /* 0x000fea0003800200 */
.L_x_6954:
        /* <DEDUP_REMOVED lines=8> */
.L_x_6956:
        /* <DEDUP_REMOVED lines=10> */
.L_x_6948:
[----:B------:R-:W-:Y:S05]  /*14f0*/  BSYNC.RECONVERGENT B0 ;  /* 0x0000000000007941 */ /* 0x000fea0003800200 */
.L_x_6947:
        /* <DEDUP_REMOVED lines=55> */
.L_x_6957:
        /* <DEDUP_REMOVED lines=9> */
.L_x_7183:


//--------------------- .text._ZN10layer_norm40ln_parallel_residual_bwd_finalize_kernelINS_22Kernel_traits_finalizeILj1280EfffffjLb0ELj1024ELj4ENS_18Kernel_traits_baseILj1280EfffffjLj1024EEEEELb1EEEvNS_9BwdParamsE --------------------------
	.section	.text._ZN10layer_norm40ln_parallel_residual_bwd_finalize_kernelINS_22Kernel_traits_finalizeILj1280EfffffjLb0ELj1024ELj4ENS_18Kernel_traits_baseILj1280EfffffjLj1024EEEEELb1EEEvNS_9BwdParamsE,"ax",@progbits
	.align	128
        .global         _ZN10layer_norm40ln_parallel_residual_bwd_finalize_kernelINS_22Kernel_traits_finalizeILj1280EfffffjLb0ELj1024ELj4ENS_18Kernel_traits_baseILj1280EfffffjLj1024EEEEELb1EEEvNS_9BwdParamsE
        .type           _ZN10layer_norm40ln_parallel_residual_bwd_finalize_kernelINS_22Kernel_traits_finalizeILj1280EfffffjLb0ELj1024ELj4ENS_18Kernel_traits_baseILj1280EfffffjLj1024EEEEELb1EEEvNS_9BwdParamsE,@function
        .size           _ZN10layer_norm40ln_parallel_residual_bwd_finalize_kernelINS_22Kernel_traits_finalizeILj1280EfffffjLb0ELj1024ELj4ENS_18Kernel_traits_baseILj1280EfffffjLj1024EEEEELb1EEEvNS_9BwdParamsE,(.L_x_7184 - _ZN10layer_norm40ln_parallel_residual_bwd_finalize_kernelINS_22Kernel_traits_finalizeILj1280EfffffjLb0ELj1024ELj4ENS_18Kernel_traits_baseILj1280EfffffjLj1024EEEEELb1EEEvNS_9BwdParamsE)
        .other          _ZN10layer_norm40ln_parallel_residual_bwd_finalize_kernelINS_22Kernel_traits_finalizeILj1280EfffffjLb0ELj1024ELj4ENS_18Kernel_traits_baseILj1280EfffffjLj1024EEEEELb1EEEvNS_9BwdParamsE,@"STO_CUDA_ENTRY STV_DEFAULT"
_ZN10layer_norm40ln_parallel_residual_bwd_finalize_kernelINS_22Kernel_traits_finalizeILj1280EfffffjLb0ELj1024ELj4ENS_18Kernel_traits_baseILj1280EfffffjLj1024EEEEELb1EEEvNS_9BwdParamsE:
.text._ZN10layer_norm40ln_parallel_residual_bwd_finalize_kernelINS_22Kernel_traits_finalizeILj1280EfffffjLb0ELj1024ELj4ENS_18Kernel_traits_baseILj1280EfffffjLj1024EEEEELb1EEEvNS_9BwdParamsE:
        /* <DEDUP_REMOVED lines=60> */
.L_x_6962:
        /* <DEDUP_REMOVED lines=112> */
.L_x_6961:
[----:B------:R-:W-:Y:S05]  /*0ac0*/  BSYNC.RECONVERGENT B1 ;  /* 0x0000000000017941 */ /* 0x000fea0003800200 */
.L_x_6960:
        /* <DEDUP_REMOVED lines=66> */
.L_x_6964:
[----:B------:R-:W-:Y:S05]  /*0ef0*/  BSYNC.RECONVERGENT B1 ;  /* 0x0000000000017941 */ /* 0x000fea0003800200 */
.L_x_6963:
        /* <DEDUP_REMOVED lines=37> */
.L_x_6966:
[----:B------:R-:W-:Y:S05]  /*1150*/  BSYNC.RECONVERGENT B1 ;  /* 0x0000000000017941 */ /* 0x000fea0003800200 */
.L_x_6965:
        /* <DEDUP_REMOVED lines=19> */
.L_x_6959:
[----:B------:R-:W-:Y:S05]  /*1290*/  BSYNC.RECONVERGENT B0 ;  /* 0x0000000000007941 */ /* 0x000fea0003800200 */
.L_x_6958:
        /* <DEDUP_REMOVED lines=88> */
.L_x_6967:
        /* <DEDUP_REMOVED lines=14> */
.L_x_7184:


//--------------------- .text._ZN10layer_norm31ln_parallel_residual_bwd_kernelINS_13Kernel_traitsIfffffjLj1280ELj1ELj4ELj1ELj16ENS_18Kernel_traits_baseILj1280EfffffjLj128EEEEELb1ELb1ELb1EEEvNS_9BwdParamsE --------------------------
	.section	.text._ZN10layer_norm31ln_parallel_residual_bwd_kernelINS_13Kernel_traitsIfffffjLj1280ELj1ELj4ELj1ELj16ENS_18Kernel_traits_baseILj1280EfffffjLj128EEEEELb1ELb1ELb1EEEvNS_9BwdParamsE,"ax",@progbits
	.align	128
        .global         _ZN10layer_norm31ln_parallel_residual_bwd_kernelINS_13Kernel_traitsIfffffjLj1280ELj1ELj4ELj1ELj16ENS_18Kernel_traits_baseILj1280EfffffjLj128EEEEELb1ELb1ELb1EEEvNS_9BwdParamsE
        .type           _ZN10layer_norm31ln_parallel_residual_bwd_kernelINS_13Kernel_traitsIfffffjLj1280ELj1ELj4ELj1ELj16ENS_18Kernel_traits_baseILj1280EfffffjLj128EEEEELb1ELb1ELb1EEEvNS_9BwdParamsE,@function
        .size           _ZN10layer_norm31ln_parallel_residual_bwd_kernelINS_13Kernel_traitsIfffffjLj1280ELj1ELj4ELj1ELj16ENS_18Kernel_traits_baseILj1280EfffffjLj128EEEEELb1ELb1ELb1EEEvNS_9BwdParamsE,(.L_x_7185 - _ZN10layer_norm31ln_parallel_residual_bwd_kernelINS_13Kernel_traitsIfffffjLj1280ELj1ELj4ELj1ELj16ENS_18Kernel_traits_baseILj1280EfffffjLj128EEEEELb1ELb1ELb1EEEvNS_9BwdParamsE)
        .other          _ZN10layer_norm31ln_parallel_residual_bwd_kernelINS_13Kernel_traitsIfffffjLj1280ELj1ELj4ELj1ELj16ENS_18Kernel_traits_baseILj1280EfffffjLj128EEEEELb1ELb1ELb1EEEvNS_9BwdParamsE,@"STO_CUDA_ENTRY STV_DEFAULT"
_ZN10layer_norm31ln_parallel_residual_bwd_kernelINS_13Kernel_traitsIfffffjLj1280ELj1ELj4ELj1ELj16ENS_18Kernel_traits_baseILj1280EfffffjLj128EEEEELb1ELb1ELb1EEEvNS_9BwdParamsE:
.text._ZN10layer_norm31ln_parallel_residual_bwd_kernelINS_13Kernel_traitsIfffffjLj1280ELj1ELj4ELj1ELj16ENS_18Kernel_traits_baseILj1280EfffffjLj128EEEEELb1ELb1ELb1EEEvNS_9BwdParamsE:
        /* <DEDUP_REMOVED lines=73> */
[----:B------:R-:W-:Y:S01]  /*0490*/  HFMA2 R252, -RZ, RZ, 0, 0 ;  /* 0x00000000fffc7431 */ /* 0x000fe200000001ff */
[----:B------:R0:W-:Y:S01]  /*04a0*/  STL [R1+0xac], RZ ;  /* 0x0000acff01007387 */ /* 0x0001e20000100800 */
[----:B------:R-:W-:-:S02]  /*04b0*/  CS2R R196, SRZ ;  /* 0x0000000000c47805 */ /* 0x000fc4000001ff00 */
[----:B------:R-:W-:Y:S02]  /*04c0*/  CS2R R194, SRZ ;  /* 0x0000000000c27805 */ /* 0x000fe4000001ff00 */
[----:B------:R-:W-:Y:S01]  /*04d0*/  CS2R R192, SRZ ;  /* 0x0000000000c07805 */ /* 0x000fe2000001ff00 */
[----:B------:R0:W-:Y:S01]  /*04e0*/  STL [R1+0xa8], RZ ;  /* 0x0000a8ff01007387 */ /* 0x0001e20000100800 */
[----:B------:R-:W-:Y:S02]  /*04f0*/  MOV R23, RZ ;  /* 0x000000ff00177202 */ /* 0x000fe40000000f00 */
        /* <DEDUP_REMOVED lines=17> */
[----:B------:R-:W-:Y:S01]  /*0610*/  MOV R209, RZ ;  /* 0x000000ff00d17202 */ /* 0x000fe20000000f00 */
        /* <DEDUP_REMOVED lines=38> */
.L_x_7052:
[----:B------:R-:W1:Y:S01]  /*0880*/  S2R R4, SR_TID.X ;  /* 0x0000000000047919 */ /* 0x000e620000002100 */
[----:B0-----:R-:W0:Y:S01]  /*0890*/  LDC.64 R2, c[0x0][0x3c0] ;  /* 0x0000f000ff027b82 */ /* 0x001e220000000a00 */
[----:B------:R-:W-:-:S05]  /*08a0*/  IMAD R0, R199, UR12, RZ ;  /* 0x0000000cc7007c24 */ /* 0x000fca000f8e02ff */
[----:B------:R-:W-:Y:S02]  /*08b0*/  SHF.R.S32.HI R5, RZ, 0x1f, R0 ;  /* 0x0000001fff057819 */ /* 0x000fe40000011400 */
[----:B------:R-:W2:Y:S02]  /*08c0*/  LDC.64 R148, c[0x0][0x3a8] ;  /* 0x0000ea00ff947b82 */ /* 0x000ea40000000a00 */
[----:B------:R-:W-:Y:S02]  /*08d0*/  LEA.HI R5, R5, R0, RZ, 0x2 ;  /* 0x0000000005057211 */ /* 0x000fe400078f10ff */
[----:B------:R-:W-:-:S04]  /*08e0*/  ISETP.NE.U32.AND P0, PT, RZ, UR14, PT ;  /* 0x0000000eff007c0c */ /* 0x000fc8000bf05070 */
[----:B------:R-:W3:Y:S01]  /*08f0*/  LDC.64 R210, c[0x0][0x438] ;  /* 0x00010e00ffd27b82 */ /* 0x000ee20000000a00 */
[----:B0-----:R-:W-:-:S07]  /*0900*/  IMAD.WIDE R2, R199, 0x4, R2 ;  /* 0x00000004c7027825 */ /* 0x001fce00078e0202 */
[----:B------:R-:W0:Y:S01]  /*0910*/  LDC.64 R212, c[0x0][0x3b0] ;  /* 0x0000ec00ffd47b82 */ /* 0x000e220000000a00 */
[----:B------:R4:W3:Y:S01]  /*0920*/  LDG.E R233, desc[UR10][R2.64] ;  /* 0x0000000a02e97981 */ /* 0x0008e2000c1e1900 */
[----:B-1----:R-:W-:-:S06]  /*0930*/  LOP3.LUT R4, R4, 0x1f, RZ, 0xc0, !PT ;  /* 0x0000001f04047812 */ /* 0x002fcc00078ec0ff */
[----:B------:R-:W1:Y:S01]  /*0940*/  LDC.64 R190, c[0x0][0x428] ;  /* 0x00010a00ffbe7b82 */ /* 0x000e620000000a00 */
[----:B------:R-:W-:-:S04]  /*0950*/  LEA.HI.SX32 R207, R5, R4, 0x1e ;  /* 0x0000000405cf7211 */ /* 0x000fc800078ff2ff */
[C---:B------:R-:W-:Y:S02]  /*0960*/  IADD3 R201, PT, PT, R207.reuse, 0x60, RZ ;  /* 0x00000060cfc97810 */ /* 0x040fe40007ffe0ff */
[C---:B------:R-:W-:Y:S01]  /*0970*/  IADD3 R20, PT, PT, R207.reuse, 0xc0, RZ ;  /* 0x000000c0cf147810 */ /* 0x040fe20007ffe0ff */
[--C-:B--2---:R-:W-:Y:S01]  /*0980*/  IMAD.WIDE.U32 R112, R207, 0x10, R148.reuse ;  /* 0x00000010cf707825 */ /* 0x104fe200078e0094 */
[----:B----4-:R-:W2:Y:S03]  /*0990*/  LDC.64 R2, c[0x0][0x3c8] ;  /* 0x0000f200ff027b82 */ /* 0x010ea60000000a00 */
[--C-:B------:R-:W-:Y:S02]  /*09a0*/  IMAD.WIDE.U32 R124, R201, 0x10, R148.reuse ;  /* 0x00000010c97c7825 */ /* 0x100fe400078e0094 */
[----:B------:R-:W4:Y:S02]  /*09b0*/  LDG.E.128 R112, desc[UR10][R112.64] ;  /* 0x0000000a70707981 */ /* 0x000f24000c1e1d00 */
[----:B------:R-:W-:-:S02]  /*09c0*/  IMAD.WIDE.U32 R136, R20, 0x10, R148 ;  /* 0x0000001014887825 */ /* 0x000fc400078e0094 */
[----:B------:R-:W4:Y:S04]  /*09d0*/  LDG.E.128 R124, desc[UR10][R124.64] ;  /* 0x0000000a7c7c7981 */ /* 0x000f28000c1e1d00 */
[----:B------:R-:W4:Y:S01]  /*09e0*/  LDG.E.128 R136, desc[UR10][R136.64] ;  /* 0x0000000a88887981 */ /* 0x000f22000c1e1d00 */
[----:B------:R-:W-:Y:S01]  /*09f0*/  ISETP.NE.AND.EX P0, PT, RZ, UR15, PT, P0 ;  /* 0x0000000fff007c0c */ /* 0x000fe2000bf05300 */
[----:B--2---:R-:W-:Y:S01]  /*0a00*/  IMAD.WIDE R2, R199, 0x4, R2 ;  /* 0x00000004c7027825 */ /* 0x004fe200078e0202 */
[----:B---3--:R-:W-:Y:S02]  /*0a10*/  ISETP.NE.U32.AND P1, PT, R210, RZ, PT ;  /* 0x000000ffd200720c */ /* 0x008fe40003f25070 */
[----:B------:R-:W-:-:S09]  /*0a20*/  IADD3 R22, PT, PT, R207, 0x80, RZ ;  /* 0x00000080cf167810 */ /* 0x000fd20007ffe0ff */
[----:B------:R-:W2:Y:S01]  /*0a30*/  @P0 LDC.64 R4, c[0x0][0x3b8] ;  /* 0x0000ee00ff040b82 */ /* 0x000ea20000000a00 */
[----:B------:R3:W4:Y:S01]  /*0a40*/  LDG.E R17, desc[UR10][R2.64] ;  /* 0x0000000a02117981 */ /* 0x000722000c1e1900 */
[C---:B------:R-:W-:Y:S02]  /*0a50*/  IADD3 R205, PT, PT, R207.reuse, 0x20, RZ ;  /* 0x00000020cfcd7810 */ /* 0x040fe40007ffe0ff */
[C---:B------:R-:W-:Y:S02]  /*0a60*/  IADD3 R203, PT, PT, R207.reuse, 0x40, RZ ;  /* 0x00000040cfcb7810 */ /* 0x040fe40007ffe0ff */
[C---:B------:R-:W-:Y:S02]  /*0a70*/  IADD3 R16, PT, PT, R207.reuse, 0x120, RZ ;  /* 0x00000120cf107810 */ /* 0x040fe40007ffe0ff */
[C---:B------:R-:W-:Y:S02]  /*0a80*/  IADD3 R18, PT, PT, R207.reuse, 0x100, RZ ;  /* 0x00000100cf127810 */ /* 0x040fe40007ffe0ff */
[----:B------:R-:W-:Y:S01]  /*0a90*/  IADD3 R21, PT, PT, R207, 0xa0, RZ ;  /* 0x000000a0cf157810 */ /* 0x000fe20007ffe0ff */
[----:B---3--:R-:W3:Y:S01]  /*0aa0*/  @P0 LDC.64 R2, c[0x0][0x3b8] ;  /* 0x0000ee00ff020b82 */ /* 0x008ee20000000a00 */
[----:B------:R-:W-:-:S02]  /*0ab0*/  ISETP.NE.AND.EX P1, PT, R211, RZ, PT, P1 ;  /* 0x000000ffd300720c */ /* 0x000fc40003f25310 */
[C---:B------:R-:W-:Y:S02]  /*0ac0*/  IADD3 R19, PT, PT, R207.reuse, 0xe0, RZ ;  /* 0x000000e0cf137810 */ /* 0x040fe40007ffe0ff */
[----:B------:R-:W-:Y:S01]  /*0ad0*/  ISETP.NE.AND P3, PT, RZ, UR7, PT ;  /* 0x00000007ff007c0c */ /* 0x000fe2000bf65270 */
[--C-:B-1----:R-:W-:Y:S02]  /*0ae0*/  IMAD.WIDE.U32 R152, R207, 0x10, R190.reuse ;  /* 0x00000010cf987825 */ /* 0x102fe400078e00be */
[----:B------:R-:W1:Y:S02]  /*0af0*/  @P0 LDC.64 R172, c[0x0][0x3b8] ;  /* 0x0000ee00ffac0b82 */ /* 0x000e640000000a00 */
[----:B------:R-:W-:Y:S02]  /*0b00*/  IMAD.WIDE.U32 R164, R201, 0x10, R190 ;  /* 0x00000010c9a47825 */ /* 0x000fe400078e00be */
[----:B------:R-:W4:Y:S04]  /*0b10*/  LDG.E.128 R152, desc[UR10][R152.64] ;  /* 0x0000000a98987981 */ /* 0x000f28000c1e1d00 */
[----:B------:R-:W1:Y:S01]  /*0b20*/  @P0 LDC.64 R174, c[0x0][0x3b8] ;  /* 0x0000ee00ffae0b82 */ /* 0x000e620000000a00 */
[----:B---3--:R-:W-:Y:S01]  /*0b30*/  @P0 IMAD.WIDE.U32 R2, R22, 0x4, R2 ;  /* 0x0000000416020825 */ /* 0x008fe200078e0002 */
[----:B------:R-:W3:Y:S06]  /*0b40*/  LDG.E.128 R164, desc[UR10][R164.64] ;  /* 0x0000000aa4a47981 */ /* 0x000eec000c1e1d00 */
[----:B------:R-:W1:Y:S01]  /*0b50*/  @P0 LDC.64 R180, c[0x0][0x3b8] ;  /* 0x0000ee00ffb40b82 */ /* 0x000e620000000a00 */
[----:B-----5:R0:W5:Y:S01]  /*0b60*/  @P0 LDG.E R11, desc[UR10][R2.64] ;  /* 0x0000000a020b0981 */ /* 0x020162000c1e1900 */
[----:B--2---:R-:W-:-:S04]  /*0b70*/  @P0 IMAD.WIDE.U32 R4, R203, 0x4, R4 ;  /* 0x00000004cb040825 */ /* 0x004fc800078e0004 */
[--C-:B------:R-:W-:Y:S01]  /*0b80*/  IMAD.WIDE.U32 R116, R205, 0x10, R148.reuse ;  /* 0x00000010cd747825 */ /* 0x100fe200078e0094 */
[----:B------:R2:W5:Y:S01]  /*0b90*/  @P0 LDG.E R13, desc[UR10][R4.64] ;  /* 0x0000000a040d0981 */ /* 0x000562000c1e1900 */
[----:B------:R-:W1:Y:S02]  /*0ba0*/  @P0 LDC.64 R176, c[0x0][0x3b8] ;  /* 0x0000ee00ffb00b82 */ /* 0x000e640000000a00 */
[--C-:B------:R-:W-:Y:S02]  /*0bb0*/  IMAD.WIDE.U32 R120, R203, 0x10, R148.reuse ;  /* 0x00000010cb787825 */ /* 0x100fe400078e0094 */
[----:B------:R-:W3:Y:S04]  /*0bc0*/  LDG.E.128 R116, desc[UR10][R116.64] ;  /* 0x0000000a74747981 */ /* 0x000ee8000c1e1d00 */
[----:B0-----:R-:W0:Y:S01]  /*0bd0*/  @P1 LDC.64 R2, c[0x0][0x438] ;  /* 0x00010e00ff021b82 */ /* 0x001e220000000a00 */
[--C-:B------:R-:W-:Y:S01]  /*0be0*/  IMAD.WIDE.U32 R128, R22, 0x10, R148.reuse ;  /* 0x0000001016807825 */ /* 0x100fe200078e0094 */
[----:B------:R-:W3:Y:S03]  /*0bf0*/  LDG.E.128 R120, desc[UR10][R120.64] ;  /* 0x0000000a78787981 */ /* 0x000ee6000c1e1d00 */
[----:B------:R-:W-:-:S02]  /*0c00*/  IMAD.WIDE.U32 R132, R21, 0x10, R148 ;  /* 0x0000001015847825 */ /* 0x000fc400078e0094 */
[----:B------:R-:W3:Y:S01]  /*0c10*/  LDG.E.128 R128, desc[UR10][R128.64] ;  /* 0x0000000a80807981 */ /* 0x000ee2000c1e1d00 */
[----:B--2---:R-:W2:Y:S01]  /*0c20*/  @P0 LDC.64 R4, c[0x0][0x3b8] ;  /* 0x0000ee00ff040b82 */ /* 0x004ea20000000a00 */
[--C-:B------:R-:W-:Y:S02]  /*0c30*/  IMAD.WIDE.U32 R140, R19, 0x10, R148.reuse ;  /* 0x00000010138c7825 */ /* 0x100fe400078e0094 */
[----:B------:R-:W3:Y:S02]  /*0c40*/  LDG.E.128 R132, desc[UR10][R132.64] ;  /* 0x0000000a84847981 */ /* 0x000ee4000c1e1d00 */
[C---:B------:R-:W-:Y:S02]  /*0c50*/  IMAD.WIDE.U32 R144, R18.reuse, 0x10, R148 ;  /* 0x0000001012907825 */ /* 0x040fe400078e0094 */
[----:B------:R-:W3:Y:S01]  /*0c60*/  LDG.E.128 R140, desc[UR10][R140.64] ;  /* 0x0000000a8c8c7981 */ /* 0x000ee2000c1e1d00 */
[----:B------:R-:W1:Y:S01]  /*0c70*/  @P0 LDC.64 R178, c[0x0][0x3b8] ;  /* 0x0000ee00ffb20b82 */ /* 0x000e620000000a00 */
[----:B------:R-:W-:-:S02]  /*0c80*/  IMAD.WIDE.U32 R214, R18, 0x4, R212 ;  /* 0x0000000412d67825 */ /* 0x000fc400078e00d4 */
[----:B------:R-:W3:Y:S02]  /*0c90*/  LDG.E.128 R144, desc[UR10][R144.64] ;  /* 0x0000000a90907981 */ /* 0x000ee4000c1e1d00 */
[----:B0-----:R-:W-:-:S03]  /*0ca0*/  @P1 IMAD.WIDE.U32 R2, R205, 0x10, R2 ;  /* 0x00000010cd021825 */ /* 0x001fc600078e0002 */
[----:B------:R-:W0:Y:S02]  /*0cb0*/  @P0 LDC.64 R182, c[0x0][0x3b8] ;  /* 0x0000ee00ffb60b82 */ /* 0x000e240000000a00 */
[----:B------:R1:W5:Y:S01]  /*0cc0*/  @P1 LDG.E.128 R68, desc[UR10][R2.64] ;  /* 0x0000000a02441981 */ /* 0x000362000c1e1d00 */
[----:B------:R-:W-:-:S05]  /*0cd0*/  IMAD.WIDE.U32 R156, R205, 0x10, R190 ;  /* 0x00000010cd9c7825 */ /* 0x000fca00078e00be */
[----:B------:R-:W0:Y:S01]  /*0ce0*/  @P0 LDC.64 R184, c[0x0][0x3b8] ;  /* 0x0000ee00ffb80b82 */ /* 0x000e220000000a00 */
[----:B--2---:R-:W-:Y:S01]  /*0cf0*/  @P0 IMAD.WIDE.U32 R4, R16, 0x4, R4 ;  /* 0x0000000410040825 */ /* 0x004fe200078e0004 */
[----:B------:R-:W2:Y:S04]  /*0d00*/  LDG.E.128 R156, desc[UR10][R156.64] ;  /* 0x0000000a9c9c7981 */ /* 0x000ea8000c1e1d00 */
[----:B------:R1:W5:Y:S02]  /*0d10*/  @P0 LDG.E R6, desc[UR10][R4.64] ;  /* 0x0000000a04060981 */ /* 0x000364000c1e1900 */
[----:B-1----:R-:W1:Y:S01]  /*0d20*/  @P1 LDC.64 R2, c[0x0][0x438] ;  /* 0x00010e00ff021b82 */ /* 0x002e620000000a00 */
[----:B------:R-:W-:-:S04]  /*0d30*/  IMAD.WIDE.U32 R160, R203, 0x10, R190 ;  /* 0x00000010cba07825 */ /* 0x000fc800078e00be */
[----:B------:R-:W-:Y:S02]  /*0d40*/  IMAD.WIDE.U32 R148, R16, 0x10, R148 ;  /* 0x0000001010947825 */ /* 0x000fe400078e0094 */
[----:B------:R-:W2:Y:S01]  /*0d50*/  LDG.E.128 R160, desc[UR10][R160.64] ;  /* 0x0000000aa0a07981 */ /* 0x000ea2000c1e1d00 */
[----:B------:R-:W0:Y:S03]  /*0d60*/  @P1 LDC.64 R188, c[0x0][0x438] ;  /* 0x00010e00ffbc1b82 */ /* 0x000e260000000a00 */
[----:B------:R-:W2:Y:S05]  /*0d70*/  LDG.E.128 R148, desc[UR10][R148.64] ;  /* 0x0000000a94947981 */ /* 0x000eaa000c1e1d00 */
[----:B------:R-:W0:Y:S01]  /*0d80*/  @P1 LDC.64 R4, c[0x0][0x438] ;  /* 0x00010e00ff041b82 */ /* 0x000e220000000a00 */
[----:B-1----:R-:W-:-:S05]  /*0d90*/  @P1 IMAD.WIDE.U32 R2, R20, 0x10, R2 ;  /* 0x0000001014021825 */ /* 0x002fca00078e0002 */
[----:B------:R1:W5:Y:S02]  /*0da0*/  @P1 LDG.E.128 R88, desc[UR10][R2.64] ;  /* 0x0000000a02581981 */ /* 0x000364000c1e1d00 */
[----:B-1----:R-:W1:Y:S01]  /*0db0*/  @P1 LDC.64 R2, c[0x0][0x438] ;  /* 0x00010e00ff021b82 */ /* 0x002e620000000a00 */
[----:B0-----:R-:W-:-:S05]  /*0dc0*/  @P1 IMAD.WIDE.U32 R4, R22, 0x10, R4 ;  /* 0x0000001016041825 */ /* 0x001fca00078e0004 */
[----:B------:R0:W5:Y:S02]  /*0dd0*/  @P1 LDG.E.128 R80, desc[UR10][R4.64] ;  /* 0x0000000a04501981 */ /* 0x000164000c1e1d00 */
[----:B0-----:R-:W0:Y:S01]  /*0de0*/  @P1 LDC.64 R4, c[0x0][0x438] ;  /* 0x00010e00ff041b82 */ /* 0x001e220000000a00 */
[----:B-1----:R-:W-:-:S05]  /*0df0*/  @P1 IMAD.WIDE.U32 R2, R16, 0x10, R2 ;  /* 0x0000001010021825 */ /* 0x002fca00078e0002 */
[----:B------:R1:W5:Y:S02]  /*0e00*/  @P1 LDG.E.128 R100, desc[UR10][R2.64] ;  /* 0x0000000a02641981 */ /* 0x000364000c1e1d00 */
[----:B-1----:R-:W-:-:S05]  /*0e10*/  IMAD.WIDE.U32 R2, R207, 0x4, R212 ;  /* 0x00000004cf027825 */ /* 0x002fca00078e00d4 */
[----:B------:R1:W5:Y:S02]  /*0e20*/  LDG.E R208, desc[UR10][R2.64] ;  /* 0x0000000a02d07981 */ /* 0x000364000c1e1900 */
[----:B-1----:R-:W-:-:S05]  /*0e30*/  IMAD.WIDE.U32 R2, R205, 0x4, R212 ;  /* 0x00000004cd027825 */ /* 0x002fca00078e00d4 */
[----:B------:R1:W5:Y:S02]  /*0e40*/  LDG.E R206, desc[UR10][R2.64] ;  /* 0x0000000a02ce7981 */ /* 0x000364000c1e1900 */
[----:B-1----:R-:W-:-:S05]  /*0e50*/  IMAD.WIDE.U32 R2, R203, 0x4, R212 ;  /* 0x00000004cb027825 */ /* 0x002fca00078e00d4 */
[----:B------:R1:W5:Y:S02]  /*0e60*/  LDG.E R204, desc[UR10][R2.64] ;  /* 0x0000000a02cc7981 */ /* 0x000364000c1e1900 */
[----:B-1----:R-:W-:-:S05]  /*0e70*/  IMAD.WIDE.U32 R2, R201, 0x4, R212 ;  /* 0x00000004c9027825 */ /* 0x002fca00078e00d4 */
[----:B------:R1:W5:Y:S01]  /*0e80*/  LDG.E R202, desc[UR10][R2.64] ;  /* 0x0000000a02ca7981 */ /* 0x000362000c1e1900 */
[----:B0-----:R-:W-:-:S05]  /*0e90*/  @P1 IMAD.WIDE.U32 R4, R18, 0x10, R4 ;  /* 0x0000001012041825 */ /* 0x001fca00078e0004 */
[----:B------:R-:W5:Y:S01]  /*0ea0*/  @P1 LDG.E.128 R96, desc[UR10][R4.64] ;  /* 0x0000000a04601981 */ /* 0x000f62000c1e1d00 */
[----:B-1----:R-:W-:-:S05]  /*0eb0*/  IMAD.WIDE.U32 R2, R22, 0x4, R212 ;  /* 0x0000000416027825 */ /* 0x002fca00078e00d4 */
[----:B------:R0:W5:Y:S02]  /*0ec0*/  LDG.E R200, desc[UR10][R2.64] ;  /* 0x0000000a02c87981 */ /* 0x000164000c1e1900 */
[----:B0-----:R-:W-:-:S05]  /*0ed0*/  IMAD.WIDE.U32 R2, R21, 0x4, R212 ;  /* 0x0000000415027825 */ /* 0x001fca00078e00d4 */
[----:B------:R0:W5:Y:S02]  /*0ee0*/  LDG.E R5, desc[UR10][R2.64] ;  /* 0x0000000a02057981 */ /* 0x000164000c1e1900 */
[----:B0-----:R-:W-:Y:S01]  /*0ef0*/  IMAD.WIDE.U32 R2, R20, 0x4, R212 ;  /* 0x0000000414027825 */ /* 0x001fe200078e00d4 */
[----:B------:R-:W-:-:S04]  /*0f00*/  FSEL R233, R233, RZ, !P3 ;  /* 0x000000ffe9e97208 */ /* 0x000fc80005800000 */
[----:B------:R0:W5:Y:S02]  /*0f10*/  LDG.E R4, desc[UR10][R2.64] ;  /* 0x0000000a02047981 */ /* 0x000164000c1e1900 */
[----:B0-----:R-:W-:-:S04]  /*0f20*/  IMAD.WIDE.U32 R2, R19, 0x4, R212 ;  /* 0x0000000413027825 */ /* 0x001fc800078e00d4 */
[----:B------:R-:W-:-:S04]  /*0f30*/  IMAD.WIDE.U32 R212, R16, 0x4, R212 ;  /* 0x0000000410d47825 */ /* 0x000fc800078e00d4 */
[C---:B----4-:R-:W-:Y:S01]  /*0f40*/  FADD.FTZ R225, -R233.reuse, R124 ;  /* 0x0000007ce9e17221 */ /* 0x050fe20000010100 */
[C---:B------:R-:W-:Y:S01]  /*0f50*/  FADD.FTZ R224, -R233.reuse, R125 ;  /* 0x0000007de9e07221 */ /* 0x040fe20000010100 */
[C---:B------:R-:W-:Y:S01]  /*0f60*/  FADD.FTZ R124, -R233.reuse, R136 ;  /* 0x00000088e97c7221 */ /* 0x040fe20000010100 */
[----:B------:R-:W5:Y:S01]  /*0f70*/  LDG.E R3, desc[UR10][R2.64] ;  /* 0x0000000a02037981 */ /* 0x000f62000c1e1900 */
[----:B------:R-:W-:-:S03]  /*0f80*/  FADD.FTZ R125, -R233, R137 ;  /* 0x00000089e97d7221 */ /* 0x000fc60000010100 */
[----:B------:R0:W5:Y:S01]  /*0f90*/  LDG.E R0, desc[UR10][R212.64] ;  /* 0x0000000ad4007981 */ /* 0x000162000c1e1900 */
[C---:B------:R-:W-:Y:S01]  /*0fa0*/  FADD.FTZ R112, -R233.reuse, R112 ;  /* 0x00000070e9707221 */ /* 0x040fe20000010100 */
[C---:B------:R-:W-:Y:S01]  /*0fb0*/  FADD.FTZ R113, -R233.reuse, R113 ;  /* 0x00000071e9717221 */ /* 0x040fe20000010100 */
[C---:B------:R-:W-:Y:S01]  /*0fc0*/  FADD.FTZ R114, -R233.reuse, R114 ;  /* 0x00000072e9727221 */ /* 0x040fe20000010100 */
[----:B------:R1:W5:Y:S01]  /*0fd0*/  LDG.E R2, desc[UR10][R214.64] ;  /* 0x0000000ad6027981 */ /* 0x000362000c1e1900 */
[----:B0-----:R-:W-:-:S03]  /*0fe0*/  FADD.FTZ R212, -R233, R115 ;  /* 0x00000073e9d47221 */ /* 0x001fc60000010100 */
[----:B------:R-:W4:Y:S04]  /*0ff0*/  LDL.LU R115, [R1+0x20] ;  /* 0x0000200001737983 */ /* 0x000f280000300800 */
[----:B------:R-:W4:Y:S04]  /*1000*/  LDL.LU R136, [R1+0x28] ;  /* 0x0000280001887983 */ /* 0x000f280000300800 */
[----:B------:R-:W4:Y:S01]  /*1010*/  LDL.LU R137, [R1+0x24] ;  /* 0x0000240001897983 */ /* 0x000f220000300800 */
[C---:B-1----:R-:W-:Y:S01]  /*1020*/  FADD.FTZ R215, -R233.reuse, R126 ;  /* 0x0000007ee9d77221 */ /* 0x042fe20000010100 */
[C---:B------:R-:W-:Y:S01]  /*1030*/  FADD.FTZ R214, -R233.reuse, R127 ;  /* 0x0000007fe9d67221 */ /* 0x040fe20000010100 */
[C---:B------:R-:W-:Y:S01]  /*1040*/  FADD.FTZ R126, -R233.reuse, R138 ;  /* 0x0000008ae97e7221 */ /* 0x040fe20000010100 */
[C---:B------:R-:W-:Y:S01]  /*1050*/  FADD.FTZ R127, -R233.reuse, R139 ;  /* 0x0000008be97f7221 */ /* 0x040fe20000010100 */
[C---:B---3--:R-:W-:Y:S01]  /*1060*/  FADD.FTZ R230, -R233.reuse, R119 ;  /* 0x00000077e9e67221 */ /* 0x048fe20000010100 */
        /* <DEDUP_REMOVED lines=8> */
[----:B------:R-:W3:Y:S01]  /*10f0*/  LDL.LU R143, [R1+0x38] ;  /* 0x00003800018f7983 */ /* 0x000ee20000300800 */
[C---:B------:R-:W-:Y:S01]  /*1100*/  FADD.FTZ R132, -R233.reuse, R144 ;  /* 0x00000090e9847221 */ /* 0x040fe20000010100 */
[C---:B------:R-:W-:Y:S02]  /*1110*/  FADD.FTZ R134, -R233.reuse, R146 ;  /* 0x00000092e9867221 */ /* 0x040fe40000010100 */
[----:B------:R-:W3:Y:S01]  /*1120*/  LDL.LU R144, [R1+0x30] ;  /* 0x0000300001907983 */ /* 0x000ee20000300800 */
[----:B------:R-:W-:-:S03]  /*1130*/  FADD.FTZ R135, -R233, R147 ;  /* 0x00000093e9877221 */ /* 0x000fc60000010100 */
[----:B------:R-:W3:Y:S04]  /*1140*/  LDL.LU R146, [R1+0x34] ;  /* 0x0000340001927983 */ /* 0x000ee80000300800 */
[----:B------:R-:W3:Y:S01]  /*1150*/  LDL.LU R147, [R1+0x2c] ;  /* 0x00002c0001937983 */ /* 0x000ee20000300800 */
        /* <DEDUP_REMOVED lines=12> */
[C---:B--2---:R-:W-:Y:S01]  /*1220*/  FADD.FTZ R138, -R233.reuse, R148 ;  /* 0x00000094e98a7221 */ /* 0x044fe20000010100 */
[C---:B------:R-:W-:Y:S01]  /*1230*/  FADD.FTZ R139, -R233.reuse, R149 ;  /* 0x00000095e98b7221 */ /* 0x040fe20000010100 */
[C---:B------:R-:W-:Y:S01]  /*1240*/  FADD.FTZ R140, -R233.reuse, R150 ;  /* 0x00000096e98c7221 */ /* 0x040fe20000010100 */
[----:B------:R-:W-:-:S02]  /*1250*/  FADD.FTZ R141, -R233, R151 ;  /* 0x00000097e98d7221 */ /* 0x000fc40000010100 */
[----:B------:R-:W2:Y:S04]  /*1260*/  LDL.LU R233, [R1+0xac] ;  /* 0x0000ac0001e97983 */ /* 0x000ea80000300800 */
[----:B------:R-:W2:Y:S01]  /*1270*/  LDL.LU R142, [R1+0x3c] ;  /* 0x00003c00018e7983 */ /* 0x000ea20000300800 */
[----:B----4-:R-:W-:Y:S01]  /*1280*/  FADD.FTZ R115, R152, R115 ;  /* 0x0000007398737221 */ /* 0x010fe20000010000 */
[----:B------:R-:W-:-:S04]  /*1290*/  FADD.FTZ R137, R153, R137 ;  /* 0x0000008999897221 */ /* 0x000fc80000010000 */
[----:B------:R-:W-:Y:S04]  /*12a0*/  STL [R1+0x20], R115 ;  /* 0x0000207301007387 */ /* 0x000fe80000100800 */
[----:B------:R0:W-:Y:S04]  /*12b0*/  STL [R1+0x24], R137 ;  /* 0x0000248901007387 */ /* 0x0001e80000100800 */
[----:B------:R-:W4:Y:S01]  /*12c0*/  LDL.LU R145, [R1+0x40] ;  /* 0x0000400001917983 */ /* 0x000f220000300800 */
[----:B------:R-:W-:Y:S01]  /*12d0*/  FADD.FTZ R136, R154, R136 ;  /* 0x000000889a887221 */ /* 0x000fe20000010000 */
[C---:B------:R-:W-:Y:S01]  /*12e0*/  FMUL.FTZ R113, R17.reuse, R113 ;  /* 0x0000007111717220 */ /* 0x040fe20000410000 */
[C---:B------:R-:W-:Y:S01]  /*12f0*/  FMUL.FTZ R114, R17.reuse, R114 ;  /* 0x0000007211727220 */ /* 0x040fe20000410000 */
[----:B------:R-:W-:-:S02]  /*1300*/  FMUL.FTZ R112, R17, R112 ;  /* 0x0000007011707220 */ /* 0x000fc40000410000 */
[----:B------:R1:W-:Y:S01]  /*1310*/  STL [R1+0x28], R136 ;  /* 0x0000288801007387 */ /* 0x0003e20000100800 */
[----:B------:R-:W-:Y:S01]  /*1320*/  FFMA.FTZ R216, R153, R113, R216 ;  /* 0x0000007199d87223 */ /* 0x000fe200000100d8 */
[----:B0-----:R-:W-:Y:S01]  /*1330*/  FMUL.FTZ R137, R61, R153 ;  /* 0x000000993d897220 */ /* 0x001fe20000410000 */
[----:B------:R-:W-:Y:S01]  /*1340*/  FFMA.FTZ R217, R154, R114, R217 ;  /* 0x000000729ad97223 */ /* 0x000fe200000100d9 */
[C---:B------:R-:W-:Y:S01]  /*1350*/  FMUL.FTZ R153, R17.reuse, R232 ;  /* 0x000000e811997220 */ /* 0x040fe20000410000 */
[----:B------:R-:W-:Y:S01]  /*1360*/  FFMA.FTZ R209, R152, R112, R209 ;  /* 0x0000007098d17223 */ /* 0x000fe200000100d1 */
[----:B------:R-:W-:Y:S01]  /*1370*/  FMUL.FTZ R115, R60, R152 ;  /* 0x000000983c737220 */ /* 0x000fe20000410000 */
[C---:B-1----:R-:W-:Y:S01]  /*1380*/  FMUL.FTZ R136, R17.reuse, R212 ;  /* 0x000000d411887220 */ /* 0x042fe20000410000 */
[----:B------:R-:W-:Y:S01]  /*1390*/  FMUL.FTZ R212, R62, R154 ;  /* 0x0000009a3ed47220 */ /* 0x000fe20000410000 */
[C---:B------:R-:W-:Y:S01]  /*13a0*/  FMUL.FTZ R154, R17.reuse, R231 ;  /* 0x000000e7119a7220 */ /* 0x040fe20000410000 */
[----:B------:R-:W-:Y:S01]  /*13b0*/  FMUL.FTZ R152, R17, R213 ;  /* 0x000000d511987220 */ /* 0x000fe20000410000 */
[----:B------:R-:W-:Y:S01]  /*13c0*/  FFMA.FTZ R218, R155, R136, R218 ;  /* 0x000000889bda7223 */ /* 0x000fe200000100da */
[----:B------:R-:W-:Y:S01]  /*13d0*/  FMUL.FTZ R213, R63, R155 ;  /* 0x0000009b3fd57220 */ /* 0x000fe20000410000 */
[C---:B------:R-:W-:Y:S01]  /*13e0*/  FMUL.FTZ R148, R17.reuse, R229 ;  /* 0x000000e511947220 */ /* 0x040fe20000410000 */
[----:B------:R-:W-:Y:S01]  /*13f0*/  FMUL.FTZ R149, R17, R228 ;  /* 0x000000e411957220 */ /* 0x000fe20000410000 */
[----:B---3--:R-:W-:Y:S01]  /*1400*/  FADD.FTZ R144, R156, R144 ;  /* 0x000000909c907221 */ /* 0x008fe20000010000 */
[----:B------:R-:W-:Y:S01]  /*1410*/  FADD.FTZ R143, R158, R143 ;  /* 0x0000008f9e8f7221 */ /* 0x000fe20000010000 */
[----:B------:R-:W-:Y:S01]  /*1420*/  FADD.FTZ R147, R155, R147 ;  /* 0x000000939b937221 */ /* 0x000fe20000010000 */
[----:B------:R-:W-:-:S04]  /*1430*/  FADD.FTZ R146, R157, R146 ;  /* 0x000000929d927221 */ /* 0x000fc80000010000 */
[----:B------:R-:W-:Y:S04]  /*1440*/  STL [R1+0x2c], R147 ;  /* 0x00002c9301007387 */ /* 0x000fe80000100800 */
[----:B------:R0:W-:Y:S01]  /*1450*/  STL [R1+0x30], R144 ;  /* 0x0000309001007387 */ /* 0x0001e20000100800 */
[----:B------:R-:W-:-:S03]  /*1460*/  FMUL.FTZ R155, R17, R230 ;  /* 0x000000e6119b7220 */ /* 0x000fc60000410000 */
[----:B0-----:R-:W3:Y:S04]  /*1470*/  LDL.LU R144, [R1+0x44] ;  /* 0x0000440001907983 */ /* 0x001ee80000300800 */
[----:B------:R-:W3:Y:S04]  /*1480*/  LDL.LU R232, [R1+0x1c] ;  /* 0x00001c0001e87983 */ /* 0x000ee80000300800 */
[----:B------:R-:W3:Y:S04]  /*1490*/  LDL.LU R231, [R1+0xa8] ;  /* 0x0000a80001e77983 */ /* 0x000ee80000300800 */
[----:B------:R-:W-:Y:S01]  /*14a0*/  STL [R1+0x34], R146 ;  /* 0x0000349201007387 */ /* 0x000fe20000100800 */
[----:B--2---:R-:W-:-:S03]  /*14b0*/  FADD.FTZ R142, R159, R142 ;  /* 0x0000008e9f8e7221 */ /* 0x004fc60000010000 */
[----:B------:R0:W-:Y:S04]  /*14c0*/  STL [R1+0x38], R143 ;  /* 0x0000388f01007387 */ /* 0x0001e80000100800 */
[----:B0-----:R-:W2:Y:S04]  /*14d0*/  LDL.LU R143, [R1+0x48] ;  /* 0x00004800018f7983 */ /* 0x001ea80000300800 */
[----:B------:R-:W2:Y:S04]  /*14e0*/  LDL.LU R230, [R1+0x18] ;  /* 0x0000180001e67983 */ /* 0x000ea80000300800 */
[----:B------:R0:W-:Y:S04]  /*14f0*/  STL [R1+0x3c], R142 ;  /* 0x00003c8e01007387 */ /* 0x0001e80000100800 */
[----:B0-----:R-:W2:Y:S04]  /*1500*/  LDL.LU R142, [R1+0x4c] ;  /* 0x00004c00018e7983 */ /* 0x001ea80000300800 */
[----:B------:R-:W2:Y:S01]  /*1510*/  LDL.LU R229, [R1+0xa4] ;  /* 0x0000a40001e57983 */ /* 0x000ea20000300800 */
[----:B----4-:R-:W-:-:S05]  /*1520*/  FADD.FTZ R145, R160, R145 ;  /* 0x00000091a0917221 */ /* 0x010fca0000010000 */
[----:B------:R0:W-:Y:S04]  /*1530*/  STL [R1+0x40], R145 ;  /* 0x0000409101007387 */ /* 0x0001e80000100800 */
[----:B0-----:R-:W4:Y:S04]  /*1540*/  LDL.LU R145, [R1+0x50] ;  /* 0x0000500001917983 */ /* 0x001f280000300800 */
[----:B------:R-:W4:Y:S04]  /*1550*/  LDL.LU R228, [R1+0x14] ;  /* 0x0000140001e47983 */ /* 0x000f280000300800 */
[----:B------:R-:W4:Y:S01]  /*1560*/  LDL.LU R146, [R1+0x54] ;  /* 0x0000540001927983 */ /* 0x000f220000300800 */
[----:B------:R-:W-:-:S04]  /*1570*/  IMAD.WIDE.U32 R168, R22, 0x10, R190 ;  /* 0x0000001016a87825 */ /* 0x000fc800078e00be */
[----:B------:R-:W-:Y:S02]  /*1580*/  FMUL.FTZ R151, R17, R226 ;  /* 0x000000e211977220 */ /* 0x000fe40000410000 */
[----:B------:R-:W4:Y:S01]  /*1590*/  LDG.E.128 R168, desc[UR10][R168.64] ;  /* 0x0000000aa8a87981 */ /* 0x000f22000c1e1d00 */
[----:B---3--:R-:W-:-:S05]  /*15a0*/  FADD.FTZ R144, R161, R144 ;  /* 0x00000090a1907221 */ /* 0x008fca0000010000 */
[----:B------:R0:W-:Y:S02]  /*15b0*/  STL [R1+0x44], R144 ;  /* 0x0000449001007387 */ /* 0x0001e40000100800 */
[----:B0-----:R-:W-:Y:S01]  /*15c0*/  FMUL.FTZ R144, R17, R225 ;  /* 0x000000e111907220 */ /* 0x001fe20000410000 */
[----:B--2---:R-:W-:-:S05]  /*15d0*/  FADD.FTZ R143, R162, R143 ;  /* 0x0000008fa28f7221 */ /* 0x004fca0000010000 */
[----:B------:R0:W-:Y:S04]  /*15e0*/  STL [R1+0x48], R143 ;  /* 0x0000488f01007387 */ /* 0x0001e80000100800 */
[----:B0-----:R-:W2:Y:S01]  /*15f0*/  LDL.LU R143, [R1+0x58] ;  /* 0x00005800018f7983 */ /* 0x001ea20000300800 */
[----:B------:R-:W-:-:S05]  /*1600*/  FADD.FTZ R142, R163, R142 ;  /* 0x0000008ea38e7221 */ /* 0x000fca0000010000 */
[----:B------:R0:W-:Y:S04]  /*1610*/  STL [R1+0x4c], R142 ;  /* 0x00004c8e01007387 */ /* 0x0001e80000100800 */
[----:B0-----:R-:W3:Y:S01]  /*1620*/  LDL.LU R142, [R1+0x5c] ;  /* 0x00005c00018e7983 */ /* 0x001ee20000300800 */
[----:B----4-:R-:W-:-:S05]  /*1630*/  FADD.FTZ R145, R164, R145 ;  /* 0x00000091a4917221 */ /* 0x010fca0000010000 */
[----:B------:R0:W-:Y:S01]  /*1640*/  STL [R1+0x50], R145 ;  /* 0x0000509101007387 */ /* 0x0001e20000100800 */
[----:B------:R-:W-:-:S03]  /*1650*/  FADD.FTZ R146, R165, R146 ;  /* 0x00000092a5927221 */ /* 0x000fc60000010000 */
[----:B------:R-:W4:Y:S04]  /*1660*/  LDL.LU R226, [R1+0x60] ;  /* 0x0000600001e27983 */ /* 0x000f280000300800 */
[----:B------:R-:W4:Y:S01]  /*1670*/  LDL.LU R225, [R1+0x64] ;  /* 0x0000640001e17983 */ /* 0x000f220000300800 */
[----:B0-----:R-:W-:-:S03]  /*1680*/  FMUL.FTZ R145, R17, R224 ;  /* 0x000000e011917220 */ /* 0x001fc60000410000 */
[----:B------:R0:W-:Y:S04]  /*1690*/  STL [R1+0x54], R146 ;  /* 0x0000549201007387 */ /* 0x0001e80000100800 */
[----:B------:R-:W4:Y:S01]  /*16a0*/  LDL.LU R224, [R1+0x68] ;  /* 0x0000680001e07983 */ /* 0x000f220000300800 */
[----:B0-----:R-:W-:-:S03]  /*16b0*/  FMUL.FTZ R146, R17, R215 ;  /* 0x000000d711927220 */ /* 0x001fc60000410000 */
[----:B------:R-:W4:Y:S01]  /*16c0*/  LDL.LU R215, [R1+0x6c] ;  /* 0x00006c0001d77983 */ /* 0x000f220000300800 */
[----:B------:R-:W-:-:S04]  /*16d0*/  @P0 IMAD.WIDE.U32 R172, R207, 0x4, R172 ;  /* 0x00000004cfac0825 */ /* 0x000fc800078e00ac */
[----:B------:R-:W-:Y:S01]  /*16e0*/  @P0 IMAD.WIDE.U32 R174, R205, 0x4, R174 ;  /* 0x00000004cdae0825 */ /* 0x000fe200078e00ae */
[----:B------:R0:W5:Y:S04]  /*16f0*/  @P0 LDG.E R15, desc[UR10][R172.64] ;  /* 0x0000000aac0f0981 */ /* 0x000168000c1e1900 */
[----:B------:R-:W5:Y:S01]  /*1700*/  @P0 LDG.E R14, desc[UR10][R174.64] ;  /* 0x0000000aae0e0981 */ /* 0x000f62000c1e1900 */
[----:B0-----:R-:W-:-:S06]  /*1710*/  IMAD.WIDE.U32 R172, R21, 0x10, R190 ;  /* 0x0000001015ac7825 */ /* 0x001fcc00078e00be */
[----:B------:R-:W4:Y:S01]  /*1720*/  LDG.E.128 R172, desc[UR10][R172.64] ;  /* 0x0000000aacac7981 */ /* 0x000f22000c1e1d00 */
[----:B------:R-:W-:Y:S01]  /*1730*/  FMUL.FTZ R147, R17, R214 ;  /* 0x000000d611937220 */ /* 0x000fe20000410000 */
[----:B--2---:R-:W-:-:S05]  /*1740*/  FADD.FTZ R143, R166, R143 ;  /* 0x0000008fa68f7221 */ /* 0x004fca0000010000 */
[----:B------:R0:W-:Y:S04]  /*1750*/  STL [R1+0x58], R143 ;  /* 0x0000588f01007387 */ /* 0x0001e80000100800 */
[----:B0-----:R-:W2:Y:S01]  /*1760*/  LDL.LU R143, [R1+0x70] ;  /* 0x00007000018f7983 */ /* 0x001ea20000300800 */
[----:B---3--:R-:W-:-:S05]  /*1770*/  FADD.FTZ R142, R167, R142 ;  /* 0x0000008ea78e7221 */ /* 0x008fca0000010000 */
[----:B------:R0:W-:Y:S04]  /*1780*/  STL [R1+0x5c], R142 ;  /* 0x00005c8e01007387 */ /* 0x0001e80000100800 */
[----:B0-----:R-:W3:Y:S01]  /*1790*/  LDL.LU R142, [R1+0x74] ;  /* 0x00007400018e7983 */ /* 0x001ee20000300800 */
[----:B----4-:R-:W-:Y:S01]  /*17a0*/  FADD.FTZ R226, R168, R226 ;  /* 0x000000e2a8e27221 */ /* 0x010fe20000010000 */
[----:B------:R-:W-:-:S04]  /*17b0*/  FADD.FTZ R225, R169, R225 ;  /* 0x000000e1a9e17221 */ /* 0x000fc80000010000 */
[----:B------:R-:W-:Y:S01]  /*17c0*/  STL [R1+0x60], R226 ;  /* 0x000060e201007387 */ /* 0x000fe20000100800 */
[----:B------:R-:W-:-:S03]  /*17d0*/  FADD.FTZ R224, R170, R224 ;  /* 0x000000e0aae07221 */ /* 0x000fc60000010000 */
[----:B------:R-:W-:Y:S01]  /*17e0*/  STL [R1+0x64], R225 ;  /* 0x000064e101007387 */ /* 0x000fe20000100800 */
[----:B------:R-:W-:-:S03]  /*17f0*/  FADD.FTZ R215, R171, R215 ;  /* 0x000000d7abd77221 */ /* 0x000fc60000010000 */
[----:B------:R-:W-:Y:S04]  /*1800*/  STL [R1+0x68], R224 ;  /* 0x000068e001007387 */ /* 0x000fe80000100800 */
[----:B------:R0:W-:Y:S04]  /*1810*/  STL [R1+0x6c], R215 ;  /* 0x00006cd701007387 */ /* 0x0001e80000100800 */
[----:B0-----:R-:W4:Y:S04]  /*1820*/  LDL.LU R215, [R1+0x78] ;  /* 0x0000780001d77983 */ /* 0x001f280000300800 */
[----:B------:R-:W4:Y:S01]  /*1830*/  LDL.LU R214, [R1+0x7c] ;  /* 0x00007c0001d67983 */ /* 0x000f220000300800 */
[----:B------:R-:W-:-:S04]  /*1840*/  @P0 IMAD.WIDE.U32 R180, R20, 0x4, R180 ;  /* 0x0000000414b40825 */ /* 0x000fc800078e00b4 */
[----:B------:R-:W-:Y:S01]  /*1850*/  @P0 IMAD.WIDE.U32 R176, R19, 0x4, R176 ;  /* 0x0000000413b00825 */ /* 0x000fe200078e00b0 */
[----:B------:R0:W5:Y:S03]  /*1860*/  @P0 LDG.E R9, desc[UR10][R180.64] ;  /* 0x0000000ab4090981 */ /* 0x000166000c1e1900 */
[----:B------:R-:W-:Y:S01]  /*1870*/  @P0 IMAD.WIDE.U32 R178, R18, 0x4, R178 ;  /* 0x0000000412b20825 */ /* 0x000fe200078e00b2 */
[----:B------:R-:W5:Y:S04]  /*1880*/  @P0 LDG.E R8, desc[UR10][R176.64] ;  /* 0x0000000ab0080981 */ /* 0x000f68000c1e1900 */
[----:B------:R-:W5:Y:S01]  /*1890*/  @P0 LDG.E R7, desc[UR10][R178.64] ;  /* 0x0000000ab2070981 */ /* 0x000f62000c1e1900 */
[----:B0-----:R-:W-:-:S05]  /*18a0*/  IMAD.WIDE.U32 R180, R20, 0x10, R190 ;  /* 0x0000001014b47825 */ /* 0x001fca00078e00be */
[----:B------:R0:W4:Y:S01]  /*18b0*/  LDG.E.128 R176, desc[UR10][R180.64] ;  /* 0x0000000ab4b07981 */ /* 0x000122000c1e1d00 */
[----:B------:R-:W-:-:S05]  /*18c0*/  @P0 IMAD.WIDE.U32 R182, R21, 0x4, R182 ;  /* 0x0000000415b60825 */ /* 0x000fca00078e00b6 */
[----:B------:R1:W5:Y:S01]  /*18d0*/  @P0 LDG.E R10, desc[UR10][R182.64] ;  /* 0x0000000ab60a0981 */ /* 0x000362000c1e1900 */
[----:B0-----:R-:W0:Y:S08]  /*18e0*/  @P1 LDC.64 R180, c[0x0][0x438] ;  /* 0x00010e00ffb41b82 */ /* 0x001e300000000a00 */
[----:B-1----:R-:W1:Y:S01]  /*18f0*/  @P1 LDC.64 R182, c[0x0][0x438] ;  /* 0x00010e00ffb61b82 */ /* 0x002e620000000a00 */
[----:B--2---:R-:W-:-:S05]  /*1900*/  FADD.FTZ R143, R172, R143 ;  /* 0x0000008fac8f7221 */ /* 0x004fca0000010000 */
[----:B------:R-:W-:Y:S04]  /*1910*/  STL [R1+0x70], R143 ;  /* 0x0000708f01007387 */ /* 0x000fe80000100800 */
[----:B------:R-:W2:Y:S04]  /*1920*/  LDL.LU R225, [R1+0x80] ;  /* 0x0000800001e17983 */ /* 0x000ea80000300800 */
[----:B------:R-:W2:Y:S01]  /*1930*/  LDL.LU R224, [R1+0x84] ;  /* 0x0000840001e07983 */ /* 0x000ea20000300800 */
[----:B---3--:R-:W-:-:S05]  /*1940*/  FADD.FTZ R142, R173, R142 ;  /* 0x0000008ead8e7221 */ /* 0x008fca0000010000 */
[----:B------:R-:W-:Y:S01]  /*1950*/  STL [R1+0x74], R142 ;  /* 0x0000748e01007387 */ /* 0x000fe20000100800 */
[----:B----4-:R-:W-:Y:S01]  /*1960*/  FADD.FTZ R215, R174, R215 ;  /* 0x000000d7aed77221 */ /* 0x010fe20000010000 */
[----:B------:R-:W-:-:S04]  /*1970*/  FADD.FTZ R214, R175, R214 ;  /* 0x000000d6afd67221 */ /* 0x000fc80000010000 */
[----:B------:R3:W-:Y:S04]  /*1980*/  STL [R1+0x78], R215 ;  /* 0x000078d701007387 */ /* 0x0007e80000100800 */
[----:B---3--:R-:W3:Y:S04]  /*1990*/  LDL.LU R215, [R1+0x88] ;  /* 0x0000880001d77983 */ /* 0x008ee80000300800 */
[----:B------:R4:W-:Y:S04]  /*19a0*/  STL [R1+0x7c], R214 ;  /* 0x00007cd601007387 */ /* 0x0009e80000100800 */
[----:B----4-:R-:W4:Y:S01]  /*19b0*/  LDL.LU R214, [R1+0x8c] ;  /* 0x00008c0001d67983 */ /* 0x010f220000300800 */
[----:B-1----:R-:W-:-:S04]  /*19c0*/  @P1 IMAD.WIDE.U32 R182, R203, 0x10, R182 ;  /* 0x00000010cbb61825 */ /* 0x002fc800078e00b6 */
[----:B0-----:R-:W-:Y:S01]  /*19d0*/  @P1 IMAD.WIDE.U32 R180, R201, 0x10, R180 ;  /* 0x00000010c9b41825 */ /* 0x001fe200078e00b4 */
[----:B------:R0:W5:Y:S04]  /*19e0*/  @P1 LDG.E.128 R72, desc[UR10][R182.64] ;  /* 0x0000000ab6481981 */ /* 0x000168000c1e1d00 */
[----:B------:R-:W5:Y:S01]  /*19f0*/  @P1 LDG.E.128 R76, desc[UR10][R180.64] ;  /* 0x0000000ab44c1981 */ /* 0x000f62000c1e1d00 */
[----:B0-----:R-:W-:-:S06]  /*1a00*/  IMAD.WIDE.U32 R182, R19, 0x10, R190 ;  /* 0x0000001013b67825 */ /* 0x001fcc00078e00be */
[----:B------:R-:W4:Y:S01]  /*1a10*/  LDG.E.128 R180, desc[UR10][R182.64] ;  /* 0x0000000ab6b47981 */ /* 0x000f22000c1e1d00 */
[----:B--2---:R-:W-:Y:S01]  /*1a20*/  FADD.FTZ R225, R176, R225 ;  /* 0x000000e1b0e17221 */ /* 0x004fe20000010000 */
[----:B------:R-:W-:-:S04]  /*1a30*/  FADD.FTZ R224, R177, R224 ;  /* 0x000000e0b1e07221 */ /* 0x000fc80000010000 */
[----:B------:R0:W-:Y:S04]  /*1a40*/  STL [R1+0x80], R225 ;  /* 0x000080e101007387 */ /* 0x0001e80000100800 */
[----:B0-----:R-:W2:Y:S04]  /*1a50*/  LDL.LU R225, [R1+0x90] ;  /* 0x0000900001e17983 */ /* 0x001ea80000300800 */
[----:B------:R0:W-:Y:S04]  /*1a60*/  STL [R1+0x84], R224 ;  /* 0x000084e001007387 */ /* 0x0001e80000100800 */
[----:B0-----:R-:W2:Y:S01]  /*1a70*/  LDL.LU R224, [R1] ;  /* 0x0000000001e07983 */ /* 0x001ea20000300800 */
[----:B---3--:R-:W-:-:S05]  /*1a80*/  FADD.FTZ R215, R178, R215 ;  /* 0x000000d7b2d77221 */ /* 0x008fca0000010000 */
[----:B------:R0:W-:Y:S01]  /*1a90*/  STL [R1+0x88], R215 ;  /* 0x000088d701007387 */ /* 0x0001e20000100800 */
[----:B----4-:R-:W-:-:S03]  /*1aa0*/  FADD.FTZ R214, R179, R214 ;  /* 0x000000d6b3d67221 */ /* 0x010fc60000010000 */
[----:B0-----:R-:W3:Y:S04]  /*1ab0*/  LDL.LU R215, [R1+0x94] ;  /* 0x0000940001d77983 */ /* 0x001ee80000300800 */
[----:B------:R0:W-:Y:S04]  /*1ac0*/  STL [R1+0x8c], R214 ;  /* 0x00008cd601007387 */ /* 0x0001e80000100800 */
[----:B0-----:R-:W4:Y:S01]  /*1ad0*/  LDL.LU R214, [R1+0x4] ;  /* 0x0000040001d67983 */ /* 0x001f220000300800 */
[----:B------:R-:W-:-:S05]  /*1ae0*/  @P0 IMAD.WIDE.U32 R184, R201, 0x4, R184 ;  /* 0x00000004c9b80825 */ /* 0x000fca00078e00b8 */
[----:B------:R0:W5:Y:S02]  /*1af0*/  @P0 LDG.E R12, desc[UR10][R184.64] ;  /* 0x0000000ab80c0981 */ /* 0x000164000c1e1900 */
[----:B0-----:R-:W0:Y:S02]  /*1b00*/  @P1 LDC.64 R184, c[0x0][0x438] ;  /* 0x00010e00ffb81b82 */ /* 0x001e240000000a00 */
[----:B0-----:R-:W-:-:S05]  /*1b10*/  @P1 IMAD.WIDE.U32 R184, R207, 0x10, R184 ;  /* 0x00000010cfb81825 */ /* 0x001fca00078e00b8 */
[----:B------:R0:W5:Y:S02]  /*1b20*/  @P1 LDG.E.128 R64, desc[UR10][R184.64] ;  /* 0x0000000ab8401981 */ /* 0x000164000c1e1d00 */
[----:B0-----:R-:W0:Y:S01]  /*1b30*/  @P1 LDC.64 R184, c[0x0][0x438] ;  /* 0x00010e00ffb81b82 */ /* 0x001e220000000a00 */
[C---:B------:R-:W-:Y:S01]  /*1b40*/  FMUL.FTZ R128, R17.reuse, R128 ;  /* 0x0000008011807220 */ /* 0x040fe20000410000 */
[----:B--2---:R-:W-:Y:S01]  /*1b50*/  FADD.FTZ R225, R180, R225 ;  /* 0x000000e1b4e17221 */ /* 0x004fe20000010000 */
[C---:B------:R-:W-:Y:S01]  /*1b60*/  FMUL.FTZ R150, R17.reuse, R227 ;  /* 0x000000e311967220 */ /* 0x040fe20000410000 */
[----:B------:R-:W-:-:S03]  /*1b70*/  FMUL.FTZ R129, R17, R129 ;  /* 0x0000008111817220 */ /* 0x000fc60000410000 */
[----:B------:R1:W-:Y:S04]  /*1b80*/  STL [R1+0x90], R225 ;  /* 0x000090e101007387 */ /* 0x0003e80000100800 */
[----:B------:R-:W2:Y:S04]  /*1b90*/  LDL.LU R227, [R1+0x98] ;  /* 0x0000980001e37983 */ /* 0x000ea80000300800 */
[----:B------:R-:W2:Y:S01]  /*1ba0*/  LDL.LU R226, [R1+0x8] ;  /* 0x0000080001e27983 */ /* 0x000ea20000300800 */
[----:B------:R-:W-:Y:S01]  /*1bb0*/  FFMA.FTZ R224, R180, R128, R224 ;  /* 0x00000080b4e07223 */ /* 0x000fe200000100e0 */
[----:B0-----:R-:W-:-:S04]  /*1bc0*/  @P1 IMAD.WIDE.U32 R184, R21, 0x10, R184 ;  /* 0x0000001015b81825 */ /* 0x001fc800078e00b8 */
[----:B------:R0:W-:Y:S04]  /*1bd0*/  STL [R1], R224 ;  /* 0x000000e001007387 */ /* 0x0001e80000100800 */
[----:B------:R0:W5:Y:S04]  /*1be0*/  @P1 LDG.E.128 R84, desc[UR10][R184.64] ;  /* 0x0000000ab8541981 */ /* 0x000168000c1e1d00 */
[----:B-1----:R-:W2:Y:S01]  /*1bf0*/  LDL.LU R225, [R1+0x9c] ;  /* 0x00009c0001e17983 */ /* 0x002ea20000300800 */
[----:B0-----:R-:W-:-:S06]  /*1c00*/  IMAD.WIDE.U32 R184, R18, 0x10, R190 ;  /* 0x0000001012b87825 */ /* 0x001fcc00078e00be */
[----:B------:R-:W2:Y:S01]  /*1c10*/  LDG.E.128 R184, desc[UR10][R184.64] ;  /* 0x0000000ab8b87981 */ /* 0x000ea2000c1e1d00 */
[----:B------:R-:W-:-:S05]  /*1c20*/  @P1 IMAD.WIDE.U32 R188, R19, 0x10, R188 ;  /* 0x0000001013bc1825 */ /* 0x000fca00078e00bc */
[----:B------:R0:W5:Y:S02]  /*1c30*/  @P1 LDG.E.128 R92, desc[UR10][R188.64] ;  /* 0x0000000abc5c1981 */ /* 0x000164000c1e1d00 */
[----:B0-----:R-:W-:-:S06]  /*1c40*/  IMAD.WIDE.U32 R188, R16, 0x10, R190 ;  /* 0x0000001010bc7825 */ /* 0x001fcc00078e00be */
[----:B------:R-:W2:Y:S01]  /*1c50*/  LDG.E.128 R188, desc[UR10][R188.64] ;  /* 0x0000000abcbc7981 */ /* 0x000ea2000c1e1d00 */
[----:B---3--:R-:W-:-:S05]  /*1c60*/  FADD.FTZ R215, R181, R215 ;  /* 0x000000d7b5d77221 */ /* 0x008fca0000010000 */
[----:B------:R0:W-:Y:S04]  /*1c70*/  STL [R1+0x94], R215 ;  /* 0x000094d701007387 */ /* 0x0001e80000100800 */
[----:B------:R-:W3:Y:S01]  /*1c80*/  LDL.LU R224, [R1+0xc] ;  /* 0x00000c0001e07983 */ /* 0x000ee20000300800 */
[----:B----4-:R-:W-:-:S03]  /*1c90*/  FFMA.FTZ R214, R181, R129, R214 ;  /* 0x00000081b5d67223 */ /* 0x010fc600000100d6 */
[----:B0-----:R-:W4:Y:S04]  /*1ca0*/  LDL.LU R215, [R1+0xa0] ;  /* 0x0000a00001d77983 */ /* 0x001f280000300800 */
[----:B------:R0:W-:Y:S04]  /*1cb0*/  STL [R1+0x4], R214 ;  /* 0x000004d601007387 */ /* 0x0001e80000100800 */
[----:B0-----:R-:W4:Y:S01]  /*1cc0*/  LDL.LU R214, [R1+0x10] ;  /* 0x0000100001d67983 */ /* 0x001f220000300800 */
[----:B------:R-:W-:Y:S01]  /*1cd0*/  FADD.FTZ R142, RZ, R115 ;  /* 0x00000073ff8e7221 */ /* 0x000fe20000010000 */
[----:B------:R-:W-:-:S03]  /*1ce0*/  FFMA.FTZ R143, R112, R115, RZ ;  /* 0x00000073708f7223 */ /* 0x000fc600000100ff */
[----:B------:R-:W-:Y:S01]  /*1cf0*/  FADD.FTZ R142, R137, R142 ;  /* 0x0000008e898e7221 */ /* 0x000fe20000010000 */
[----:B------:R-:W-:-:S03]  /*1d00*/  FFMA.FTZ R143, R113, R137, R143 ;  /* 0x00000089718f7223 */ /* 0x000fc6000001008f */
[----:B------:R-:W-:Y:S01]  /*1d10*/  FADD.FTZ R142, R212, R142 ;  /* 0x0000008ed48e7221 */ /* 0x000fe20000010000 */
[----:B------:R-:W-:Y:S01]  /*1d20*/  FFMA.FTZ R143, R114, R212, R143 ;  /* 0x000000d4728f7223 */ /* 0x000fe2000001008f */
[----:B------:R-:W-:Y:S01]  /*1d30*/  FFMA.FTZ R219, R156, R152, R219 ;  /* 0x000000989cdb7223 */ /* 0x000fe200000100db */
[----:B------:R-:W-:Y:S01]  /*1d40*/  FMUL.FTZ R156, R56, R156 ;  /* 0x0000009c389c7220 */ /* 0x000fe20000410000 */
        /* <DEDUP_REMOVED lines=111> */
[----:B------:R-:W-:Y:S01]  /*2440*/  FADD.FTZ R142, R180, R142 ;  /* 0x0000008eb48e7221 */ /* 0x000fe20000010000 */
[----:B------:R-:W-:Y:S01]  /*2450*/  FFMA.FTZ R143, R128, R180, R143 ;  /* 0x000000b4808f7223 */ /* 0x000fe2000001008f */
[C---:B--2---:R-:W-:Y:S01]  /*2460*/  FADD.FTZ R227, R182.reuse, R227 ;  /* 0x000000e3b6e37221 */ /* 0x044fe20000010000 */
[----:B------:R-:W-:Y:S01]  /*2470*/  FFMA.FTZ R226, R182, R130, R226 ;  /* 0x00000082b6e27223 */ /* 0x000fe200000100e2 */
[----:B------:R-:W-:Y:S01]  /*2480*/  FMUL.FTZ R131, R17, R131 ;  /* 0x0000008311837220 */ /* 0x000fe20000410000 */
[----:B------:R-:W-:Y:S01]  /*2490*/  FMUL.FTZ R182, R34, R182 ;  /* 0x000000b622b67220 */ /* 0x000fe20000410000 */
[----:B------:R-:W-:Y:S01]  /*24a0*/  FADD.FTZ R142, R142, R181 ;  /* 0x000000b58e8e7221 */ /* 0x000fe20000010000 */
[----:B------:R-:W-:Y:S01]  /*24b0*/  FFMA.FTZ R143, R129, R181, R143 ;  /* 0x000000b5818f7223 */ /* 0x000fe2000001008f */
[----:B------:R-:W-:Y:S01]  /*24c0*/  FADD.FTZ R225, R183, R225 ;  /* 0x000000e1b7e17221 */ /* 0x000fe20000010000 */
[C---:B------:R-:W-:Y:S01]  /*24d0*/  FMUL.FTZ R132, R17.reuse, R132 ;  /* 0x0000008411847220 */ /* 0x040fe20000410000 */
[----:B------:R-:W-:Y:S01]  /*24e0*/  FADD.FTZ R142, R142, R182 ;  /* 0x000000b68e8e7221 */ /* 0x000fe20000010000 */
[----:B------:R-:W-:Y:S01]  /*24f0*/  FFMA.FTZ R143, R130, R182, R143 ;  /* 0x000000b6828f7223 */ /* 0x000fe2000001008f */
[C---:B------:R-:W-:Y:S01]  /*2500*/  FMUL.FTZ R133, R17.reuse, R133 ;  /* 0x0000008511857220 */ /* 0x040fe20000410000 */
[----:B------:R0:W-:Y:S01]  /*2510*/  STL [R1+0x98], R227 ;  /* 0x000098e301007387 */ /* 0x0001e20000100800 */
[----:B------:R-:W-:Y:S01]  /*2520*/  FMUL.FTZ R134, R17, R134 ;  /* 0x0000008611867220 */ /* 0x000fe20000410000 */
[C---:B------:R-:W-:Y:S01]  /*2530*/  FADD.FTZ R229, R185.reuse, R229 ;  /* 0x000000e5b9e57221 */ /* 0x040fe20000010000 */
[----:B------:R-:W-:Y:S01]  /*2540*/  FFMA.FTZ R228, R185, R133, R228 ;  /* 0x00000085b9e47223 */ /* 0x000fe200000100e4 */
[----:B------:R0:W-:Y:S01]  /*2550*/  STL [R1+0x8], R226 ;  /* 0x000008e201007387 */ /* 0x0001e20000100800 */
[----:B------:R-:W-:Y:S01]  /*2560*/  FMUL.FTZ R135, R17, R135 ;  /* 0x0000008711877220 */ /* 0x000fe20000410000 */
[----:B------:R-:W-:Y:S01]  /*2570*/  FMUL.FTZ R185, R29, R185 ;  /* 0x000000b91db97220 */ /* 0x000fe20000410000 */
[C---:B------:R-:W-:Y:S01]  /*2580*/  FADD.FTZ R231, R186.reuse, R231 ;  /* 0x000000e7bae77221 */ /* 0x040fe20000010000 */
[----:B------:R0:W-:Y:S01]  /*2590*/  STL [R1+0x9c], R225 ;  /* 0x00009ce101007387 */ /* 0x0001e20000100800 */
[----:B------:R-:W-:Y:S01]  /*25a0*/  FFMA.FTZ R230, R186, R134, R230 ;  /* 0x00000086bae67223 */ /* 0x000fe200000100e6 */
[C---:B------:R-:W-:Y:S01]  /*25b0*/  FADD.FTZ R233, R187.reuse, R233 ;  /* 0x000000e9bbe97221 */ /* 0x040fe20000010000 */
[----:B------:R-:W-:Y:S01]  /*25c0*/  FFMA.FTZ R232, R187, R135, R232 ;  /* 0x00000087bbe87223 */ /* 0x000fe200000100e8 */
[----:B------:R-:W-:Y:S01]  /*25d0*/  FMUL.FTZ R186, R30, R186 ;  /* 0x000000ba1eba7220 */ /* 0x000fe20000410000 */
[----:B------:R-:W-:Y:S01]  /*25e0*/  FMUL.FTZ R138, R17, R138 ;  /* 0x0000008a118a7220 */ /* 0x000fe20000410000 */
[----:B------:R-:W-:Y:S01]  /*25f0*/  FMUL.FTZ R187, R31, R187 ;  /* 0x000000bb1fbb7220 */ /* 0x000fe20000410000 */
[C---:B------:R-:W-:Y:S01]  /*2600*/  FADD.FTZ R195, R188.reuse, R195 ;  /* 0x000000c3bcc37221 */ /* 0x040fe20000010000 */
[----:B------:R-:W-:Y:S01]  /*2610*/  FMUL.FTZ R139, R17, R139 ;  /* 0x0000008b118b7220 */ /* 0x000fe20000410000 */
[----:B------:R-:W-:Y:S01]  /*2620*/  FFMA.FTZ R23, R188, R138, R23 ;  /* 0x0000008abc177223 */ /* 0x000fe20000010017 */
[----:B------:R-:W-:Y:S01]  /*2630*/  FMUL.FTZ R188, R24, R188 ;  /* 0x000000bc18bc7220 */ /* 0x000fe20000410000 */
[C---:B------:R-:W-:Y:S01]  /*2640*/  FADD.FTZ R196, R189.reuse, R196 ;  /* 0x000000c4bdc47221 */ /* 0x040fe20000010000 */
[----:B------:R-:W-:Y:S01]  /*2650*/  FFMA.FTZ R192, R189, R139, R192 ;  /* 0x0000008bbdc07223 */ /* 0x000fe200000100c0 */
        /* <DEDUP_REMOVED lines=8> */
[----:B------:R-:W-:Y:S01]  /*26e0*/  UMOV UR4, 0xffffffff ;  /* 0xffffffff00047882 */ /* 0x000fe20000000000 */
[----:B------:R-:W-:Y:S01]  /*26f0*/  ISETP.NE.U32.AND P2, PT, RZ, UR14, PT ;  /* 0x0000000eff007c0c */ /* 0x000fe2000bf45070 */
[----:B------:R-:W-:-:S03]  /*2700*/  FMUL.FTZ R191, R27, R191 ;  /* 0x000000bf1bbf7220 */ /* 0x000fc60000410000 */
[----:B------:R-:W-:Y:S01]  /*2710*/  ISETP.NE.AND.EX P2, PT, RZ, UR15, PT, P2 ;  /* 0x0000000fff007c0c */ /* 0x000fe2000bf45320 */
[----:B---3--:R-:W-:Y:S01]  /*2720*/  FFMA.FTZ R224, R183, R131, R224 ;  /* 0x00000083b7e07223 */ /* 0x008fe200000100e0 */
[----:B------:R-:W-:-:S04]  /*2730*/  FMUL.FTZ R183, R35, R183 ;  /* 0x000000b723b77220 */ /* 0x000fc80000410000 */
[----:B------:R-:W-:Y:S01]  /*2740*/  FADD.FTZ R142, R142, R183 ;  /* 0x000000b78e8e7221 */ /* 0x000fe20000010000 */
[C---:B----4-:R-:W-:Y:S01]  /*2750*/  FADD.FTZ R215, R184.reuse, R215 ;  /* 0x000000d7b8d77221 */ /* 0x050fe20000010000 */
[----:B------:R-:W-:Y:S01]  /*2760*/  FFMA.FTZ R143, R131, R183, R143 ;  /* 0x000000b7838f7223 */ /* 0x000fe2000001008f */
[----:B------:R0:W-:Y:S04]  /*2770*/  STL [R1+0xc], R224 ;  /* 0x00000ce001007387 */ /* 0x0001e80000100800 */
[----:B------:R0:W-:Y:S01]  /*2780*/  STL [R1+0xa0], R215 ;  /* 0x0000a0d701007387 */ /* 0x0001e20000100800 */
[----:B------:R-:W-:Y:S01]  /*2790*/  FFMA.FTZ R214, R184, R132, R214 ;  /* 0x00000084b8d67223 */ /* 0x000fe200000100d6 */
[----:B------:R-:W-:-:S04]  /*27a0*/  FMUL.FTZ R184, R28, R184 ;  /* 0x000000b81cb87220 */ /* 0x000fc80000410000 */
[----:B------:R-:W-:Y:S01]  /*27b0*/  FADD.FTZ R142, R142, R184 ;  /* 0x000000b88e8e7221 */ /* 0x000fe20000010000 */
[----:B------:R-:W-:Y:S01]  /*27c0*/  FFMA.FTZ R143, R132, R184, R143 ;  /* 0x000000b8848f7223 */ /* 0x000fe2000001008f */
[----:B------:R0:W-:Y:S02]  /*27d0*/  STL [R1+0x10], R214 ;  /* 0x000010d601007387 */ /* 0x0001e40000100800 */
[----:B------:R-:W-:Y:S01]  /*27e0*/  FADD.FTZ R142, R142, R185 ;  /* 0x000000b98e8e7221 */ /* 0x000fe20000010000 */
[----:B------:R-:W-:Y:S01]  /*27f0*/  FFMA.FTZ R143, R133, R185, R143 ;  /* 0x000000b9858f7223 */ /* 0x000fe2000001008f */
[----:B------:R0:W-:Y:S04]  /*2800*/  STL [R1+0xa4], R229 ;  /* 0x0000a4e501007387 */ /* 0x0001e80000100800 */
[----:B------:R0:W-:Y:S01]  /*2810*/  STL [R1+0x14], R228 ;  /* 0x000014e401007387 */ /* 0x0001e20000100800 */
[----:B------:R-:W-:-:S03]  /*2820*/  FADD.FTZ R142, R142, R186 ;  /* 0x000000ba8e8e7221 */ /* 0x000fc60000010000 */
[----:B------:R0:W-:Y:S01]  /*2830*/  STL [R1+0xa8], R231 ;  /* 0x0000a8e701007387 */ /* 0x0001e20000100800 */
[----:B------:R-:W-:-:S03]  /*2840*/  FFMA.FTZ R143, R134, R186, R143 ;  /* 0x000000ba868f7223 */ /* 0x000fc6000001008f */
        /* <DEDUP_REMOVED lines=32> */
.L_x_7064:
        /* <DEDUP_REMOVED lines=39> */
.L_x_6974:
        /* <DEDUP_REMOVED lines=25> */
.L_x_6973:
        /* <DEDUP_REMOVED lines=30> */
.L_x_6976:
        /* <DEDUP_REMOVED lines=25> */
.L_x_6972:
        /* <DEDUP_REMOVED lines=41> */
.L_x_6978:
        /* <DEDUP_REMOVED lines=33> */
.L_x_6977:
        /* <DEDUP_REMOVED lines=38> */
.L_x_6979:
        /* <DEDUP_REMOVED lines=32> */
.L_x_6975:
        /* <DEDUP_REMOVED lines=47> */
.L_x_6982:
        /* <DEDUP_REMOVED lines=33> */
.L_x_6981:
        /* <DEDUP_REMOVED lines=34> */
.L_x_6984:
        /* <DEDUP_REMOVED lines=33> */
.L_x_6980:
        /* <DEDUP_REMOVED lines=27> */
.L_x_6986:
        /* <DEDUP_REMOVED lines=25> */
.L_x_6985:
        /* <DEDUP_REMOVED lines=26> */
.L_x_6987:
        /* <DEDUP_REMOVED lines=24> */
.L_x_6983:
        /* <DEDUP_REMOVED lines=44> */
.L_x_6990:
        /* <DEDUP_REMOVED lines=33> */
.L_x_6989:
        /* <DEDUP_REMOVED lines=34> */
.L_x_6992:
        /* <DEDUP_REMOVED lines=33> */
.L_x_6988:
        /* <DEDUP_REMOVED lines=27> */
.L_x_6994:
        /* <DEDUP_REMOVED lines=25> */
.L_x_6993:
        /* <DEDUP_REMOVED lines=26> */
.L_x_6995:
        /* <DEDUP_REMOVED lines=24> */
.L_x_6991:
        /* <DEDUP_REMOVED lines=44> */
.L_x_6998:
        /* <DEDUP_REMOVED lines=33> */
.L_x_6997:
        /* <DEDUP_REMOVED lines=9> */
[C---:B------:R-:W-:Y:S01]  /*5f10*/  FMUL.FTZ R104, R17.reuse, R104 ;  /* 0x0000006811687220 */ /* 0x040fe20000410000 */
        /* <DEDUP_REMOVED lines=12> */
[C---:B------:R-:W-:Y:S02]  /*5fe0*/  SEL R113, R109.reuse, RZ, P6 ;  /* 0x000000ff6d717207 */ /* 0x040fe40003000000 */
        /* <DEDUP_REMOVED lines=11> */
.L_x_7000:
        /* <DEDUP_REMOVED lines=33> */
.L_x_6996:
        /* <DEDUP_REMOVED lines=27> */
.L_x_7002:
        /* <DEDUP_REMOVED lines=25> */
.L_x_7001:
        /* <DEDUP_REMOVED lines=26> */
.L_x_7003:
        /* <DEDUP_REMOVED lines=24> */
.L_x_6999:
        /* <DEDUP_REMOVED lines=44> */
.L_x_7006:
        /* <DEDUP_REMOVED lines=33> */
.L_x_7005:
        /* <DEDUP_REMOVED lines=34> */
.L_x_7008:
        /* <DEDUP_REMOVED lines=33> */
.L_x_7004:
        /* <DEDUP_REMOVED lines=27> */
.L_x_7010:
        /* <DEDUP_REMOVED lines=25> */
.L_x_7009:
        /* <DEDUP_REMOVED lines=26> */
.L_x_7011:
        /* <DEDUP_REMOVED lines=24> */
.L_x_7007:
        /* <DEDUP_REMOVED lines=14> */
[----:B------:R-:W-:Y:S01]  /*7950*/  FFMA.FTZ R106, R123, R142, R143 ;  /* 0x0000008e7b6a7223 */ /* 0x000fe2000001008f */
[----:B------:R-:W-:Y:S01]  /*7960*/  FADD.FTZ R105, R172, -R105 ;  /* 0x80000069ac697221 */ /* 0x000fe20000010000 */
[----:B------:R-:W-:Y:S01]  /*7970*/  FADD.FTZ R22, R173, -R22 ;  /* 0x80000016ad167221 */ /* 0x000fe20000010000 */
[----:B------:R-:W-:Y:S02]  /*7980*/  LOP3.LUT P6, RZ, R5, 0xff00, RZ, 0xc0, !PT ;  /* 0x0000ff0005ff7812 */ /* 0x000fe400078cc0ff */
[----:B------:R-:W-:Y:S01]  /*7990*/  FFMA.FTZ R104, R17, R105, R84 ;  /* 0x0000006911687223 */ /* 0x000fe20000010054 */
[----:B------:R-:W-:Y:S01]  /*79a0*/  LOP3.LUT P3, RZ, R5, 0xff0000, RZ, 0xc0, !PT ;  /* 0x00ff000005ff7812 */ /* 0x000fe2000786c0ff */
[----:B------:R-:W-:Y:S01]  /*79b0*/  FFMA.FTZ R105, R17, R22, R85 ;  /* 0x0000001611697223 */ /* 0x000fe20000010055 */
[----:B------:R-:W-:Y:S01]  /*79c0*/  ISETP.GE.U32.AND P4, PT, R5, 0x1000000, PT ;  /* 0x010000000500780c */ /* 0x000fe20003f86070 */
[----:B0-----:R-:W-:Y:S01]  /*79d0*/  FMUL.FTZ R108, R104, UR6 ;  /* 0x00000006686c7c20 */ /* 0x001fe20008410000 */
[----:B------:R-:W-:Y:S01]  /*79e0*/  FFMA.FTZ R5, R122, R142, R143 ;  /* 0x0000008e7a057223 */ /* 0x000fe2000001008f */
[----:B------:R-:W-:Y:S01]  /*79f0*/  FADD.FTZ R22, R175, -R106 ;  /* 0x8000006aaf167221 */ /* 0x000fe20000010000 */
[----:B------:R-:W-:-:S02]  /*7a00*/  FMUL.FTZ R109, R105, UR6 ;  /* 0x00000006696d7c20 */ /* 0x000fc40008410000 */
[----:B------:R-:W-:Y:S01]  /*7a10*/  SEL R112, R108, RZ, P5 ;  /* 0x000000ff6c707207 */ /* 0x000fe20002800000 */
[----:B------:R-:W-:Y:S01]  /*7a20*/  FADD.FTZ R5, R174, -R5 ;  /* 0x80000005ae057221 */ /* 0x000fe20000010000 */
[----:B------:R-:W-:Y:S01]  /*7a30*/  LOP3.LUT P5, RZ, R10, 0xff, RZ, 0xc0, !PT ;  /* 0x000000ff0aff7812 */ /* 0x000fe200078ac0ff */
[----:B------:R-:W-:Y:S01]  /*7a40*/  FFMA.FTZ R107, R17, R22, R87 ;  /* 0x00000016116b7223 */ /* 0x000fe20000010057 */
[----:B------:R-:W-:Y:S01]  /*7a50*/  SEL R113, R109, RZ, P6 ;  /* 0x000000ff6d717207 */ /* 0x000fe20003000000 */
[----:B------:R-:W-:Y:S01]  /*7a60*/  FFMA.FTZ R106, R17, R5, R86 ;  /* 0x00000005116a7223 */ /* 0x000fe20000010056 */
[----:B------:R-:W-:Y:S01]  /*7a70*/  SEL R108, R108, RZ, P5 ;  /* 0x000000ff6c6c7207 */ /* 0x000fe20002800000 */
[----:B------:R-:W-:Y:S01]  /*7a80*/  FMUL.FTZ R111, R107, UR6 ;  /* 0x000000066b6f7c20 */ /* 0x000fe20008410000 */
[----:B------:R-:W-:Y:S01]  /*7a90*/  LOP3.LUT P5, RZ, R10, 0xff00, RZ, 0xc0, !PT ;  /* 0x0000ff000aff7812 */ /* 0x000fe200078ac0ff */
[----:B------:R-:W-:Y:S01]  /*7aa0*/  FMUL.FTZ R110, R106, UR6 ;  /* 0x000000066a6e7c20 */ /* 0x000fe20008410000 */
[----:B------:R-:W-:-:S02]  /*7ab0*/  LOP3.LUT P6, RZ, R10, 0xff0000, RZ, 0xc0, !PT ;  /* 0x00ff00000aff7812 */ /* 0x000fc400078cc0ff */
[----:B------:R-:W-:Y:S02]  /*7ac0*/  SEL R109, R109, RZ, P5 ;  /* 0x000000ff6d6d7207 */ /* 0x000fe40002800000 */
[----:B------:R-:W-:Y:S02]  /*7ad0*/  ISETP.GE.U32.AND P5, PT, R10, 0x1000000, PT ;  /* 0x010000000a00780c */ /* 0x000fe40003fa6070 */
[C---:B------:R-:W-:Y:S02]  /*7ae0*/  SEL R114, R110.reuse, RZ, P3 ;  /* 0x000000ff6e727207 */ /* 0x040fe40001800000 */
[C---:B------:R-:W-:Y:S02]  /*7af0*/  SEL R115, R111.reuse, RZ, P4 ;  /* 0x000000ff6f737207 */ /* 0x040fe40002000000 */
[----:B------:R-:W-:Y:S02]  /*7b00*/  SEL R110, R110, RZ, P6 ;  /* 0x000000ff6e6e7207 */ /* 0x000fe40003000000 */
[----:B------:R-:W-:Y:S01]  /*7b10*/  SEL R111, R111, RZ, P5 ;  /* 0x000000ff6f6f7207 */ /* 0x000fe20002800000 */
[----:B------:R-:W-:Y:S06]  /*7b20*/  BRA `(.L_x_7015) ;  /* 0x0000000c00287947 */ /* 0x000fec0003800000 */
.L_x_7014:
[-CC-:B0-----:R-:W-:Y:S01]  /*7b30*/  FFMA.FTZ R109, R120, R142.reuse, R143.reuse ;  /* 0x0000008e786d7223 */ /* 0x181fe2000001008f */
[-CC-:B------:R-:W-:Y:S01]  /*7b40*/  FFMA.FTZ R22, R121, R142.reuse, R143.reuse ;  /* 0x0000008e79167223 */ /* 0x180fe2000001008f */
[----:B------:R-:W-:Y:S01]  /*7b50*/  LOP3.LUT P5, RZ, R5, 0xff, RZ, 0xc0, !PT ;  /* 0x000000ff05ff7812 */ /* 0x000fe200078ac0ff */
[----:B------:R-:W-:Y:S01]  /*7b60*/  FFMA.FTZ R108, R123, R142, R143 ;  /* 0x0000008e7b6c7223 */ /* 0x000fe2000001008f */
[----:B------:R-:W-:Y:S01]  /*7b70*/  FADD.FTZ R109, R172, -R109 ;  /* 0x8000006dac6d7221 */ /* 0x000fe20000010000 */
[----:B------:R-:W-:Y:S01]  /*7b80*/  FADD.FTZ R22, R173, -R22 ;  /* 0x80000016ad167221 */ /* 0x000fe20000010000 */
[----:B------:R-:W-:Y:S01]  /*7b90*/  LOP3.LUT P6, RZ, R5, 0xff00, RZ, 0xc0, !PT ;  /* 0x0000ff0005ff7812 */ /* 0x000fe200078cc0ff */
[----:B------:R-:W-:Y:S01]  /*7ba0*/  FADD.FTZ R110, R175, -R108 ;  /* 0x8000006caf6e7221 */ /* 0x000fe20000010000 */
[----:B------:R-:W-:Y:S01]  /*7bb0*/  FFMA.FTZ R109, R17, R109, R84 ;  /* 0x0000006d116d7223 */ /* 0x000fe20000010054 */
[----:B------:R-:W-:Y:S01]  /*7bc0*/  LOP3.LUT P3, RZ, R5, 0xff0000, RZ, 0xc0, !PT ;  /* 0x00ff000005ff7812 */ /* 0x000fe2000786c0ff */
[----:B------:R-:W-:Y:S01]  /*7bd0*/  FFMA.FTZ R22, R17, R22, R85 ;  /* 0x0000001611167223 */ /* 0x000fe20000010055 */
[----:B------:R-:W-:Y:S01]  /*7be0*/  ISETP.GE.U32.AND P4, PT, R5, 0x1000000, PT ;  /* 0x010000000500780c */ /* 0x000fe20003f86070 */
[----:B------:R-:W-:Y:S01]  /*7bf0*/  FMUL.FTZ R109, R109, UR6 ;  /* 0x000000066d6d7c20 */ /* 0x000fe20008410000 */
[----:B------:R-:W-:Y:S01]  /*7c00*/  FFMA.FTZ R5, R122, R142, R143 ;  /* 0x0000008e7a057223 */ /* 0x000fe2000001008f */
[----:B------:R-:W-:Y:S01]  /*7c10*/  FMUL.FTZ R22, R22, UR6 ;  /* 0x0000000616167c20 */ /* 0x000fe20008410000 */
[----:B------:R-:W-:-:S02]  /*7c20*/  FFMA.FTZ R110, R17, R110, R87 ;  /* 0x0000006e116e7223 */ /* 0x000fc40000010057 */
[----:B------:R-:W-:Y:S01]  /*7c30*/  SEL R112, R109, RZ, P5 ;  /* 0x000000ff6d707207 */ /* 0x000fe20002800000 */
[----:B------:R-:W-:Y:S01]  /*7c40*/  FADD.FTZ R5, R174, -R5 ;  /* 0x80000005ae057221 */ /* 0x000fe20000010000 */
[----:B------:R-:W-:Y:S01]  /*7c50*/  LOP3.LUT P5, RZ, R10, 0xff, RZ, 0xc0, !PT ;  /* 0x000000ff0aff7812 */ /* 0x000fe200078ac0ff */
[----:B------:R-:W-:Y:S01]  /*7c60*/  FMUL.FTZ R111, R110, UR6 ;  /* 0x000000066e6f7c20 */ /* 0x000fe20008410000 */
[----:B------:R-:W-:Y:S01]  /*7c70*/  SEL R113, R22, RZ, P6 ;  /* 0x000000ff16717207 */ /* 0x000fe20003000000 */
[----:B------:R-:W-:Y:S01]  /*7c80*/  FFMA.FTZ R5, R17, R5, R86 ;  /* 0x0000000511057223 */ /* 0x000fe20000010056 */
[----:B------:R-:W-:Y:S02]  /*7c90*/  SEL R108, R109, RZ, P5 ;  /* 0x000000ff6d6c7207 */ /* 0x000fe40002800000 */
[C---:B------:R-:W-:Y:S01]  /*7ca0*/  LOP3.LUT P5, RZ, R10.reuse, 0xff00, RZ, 0xc0, !PT ;  /* 0x0000ff000aff7812 */ /* 0x040fe200078ac0ff */
[----:B------:R-:W-:Y:S01]  /*7cb0*/  FMUL.FTZ R5, R5, UR6 ;  /* 0x0000000605057c20 */ /* 0x000fe20008410000 */
[----:B------:R-:W-:-:S02]  /*7cc0*/  LOP3.LUT P6, RZ, R10, 0xff0000, RZ, 0xc0, !PT ;  /* 0x00ff00000aff7812 */ /* 0x000fc400078cc0ff */
[----:B------:R-:W-:Y:S02]  /*7cd0*/  SEL R109, R22, RZ, P5 ;  /* 0x000000ff166d7207 */ /* 0x000fe40002800000 */
[----:B------:R-:W-:Y:S02]  /*7ce0*/  ISETP.GE.U32.AND P5, PT, R10, 0x1000000, PT ;  /* 0x010000000a00780c */ /* 0x000fe40003fa6070 */
[----:B------:R-:W-:Y:S02]  /*7cf0*/  SEL R115, R111, RZ, P4 ;  /* 0x000000ff6f737207 */ /* 0x000fe40002000000 */
[C---:B------:R-:W-:Y:S02]  /*7d00*/  SEL R114, R5.reuse, RZ, P3 ;  /* 0x000000ff05727207 */ /* 0x040fe40001800000 */
[----:B------:R-:W-:Y:S02]  /*7d10*/  SEL R110, R5, RZ, P6 ;  /* 0x000000ff056e7207 */ /* 0x000fe40003000000 */
[----:B------:R-:W-:Y:S01]  /*7d20*/  SEL R111, R111, RZ, P5 ;  /* 0x000000ff6f6f7207 */ /* 0x000fe20002800000 */
[----:B------:R-:W-:Y:S06]  /*7d30*/  BRA `(.L_x_7015) ;  /* 0x0000000800a47947 */ /* 0x000fec0003800000 */
.L_x_7013:
[----:B------:R-:W-:Y:S05]  /*7d40*/  @!P2 BRA `(.L_x_7016) ;  /* 0x000000000084a947 */ /* 0x000fea0003800000 */
[-CC-:B------:R-:W-:Y:S01]  /*7d50*/  FFMA.FTZ R105, R120, R142.reuse, R143.reuse ;  /* 0x0000008e78697223 */ /* 0x180fe2000001008f */
[-CC-:B------:R-:W-:Y:S01]  /*7d60*/  FFMA.FTZ R22, R121, R142.reuse, R143.reuse ;  /* 0x0000008e79167223 */ /* 0x180fe2000001008f */
[----:B------:R-:W-:Y:S01]  /*7d70*/  LOP3.LUT P5, RZ, R5, 0xff, RZ, 0xc0, !PT ;  /* 0x000000ff05ff7812 */ /* 0x000fe200078ac0ff */
[----:B0-----:R-:W-:Y:S01]  /*7d80*/  FFMA.FTZ R110, R123, R142, R143 ;  /* 0x0000008e7b6e7223 */ /* 0x001fe2000001008f */
[----:B------:R-:W-:Y:S01]  /*7d90*/  FADD.FTZ R104, R172, -R105 ;  /* 0x80000069ac687221 */ /* 0x000fe20000010000 */
[----:B------:R-:W-:Y:S01]  /*7da0*/  FADD.FTZ R22, R173, -R22 ;  /* 0x80000016ad167221 */ /* 0x000fe20000010000 */
[----:B------:R-:W-:Y:S01]  /*7db0*/  LOP3.LUT P6, RZ, R5, 0xff00, RZ, 0xc0, !PT ;  /* 0x0000ff0005ff7812 */ /* 0x000fe200078cc0ff */
[----:B------:R-:W-:Y:S01]  /*7dc0*/  FADD.FTZ R110, R175, -R110 ;  /* 0x8000006eaf6e7221 */ /* 0x000fe20000010000 */
[----:B------:R-:W-:Y:S01]  /*7dd0*/  FMUL.FTZ R104, R17, R104 ;  /* 0x0000006811687220 */ /* 0x000fe20000410000 */
[----:B------:R-:W-:Y:S01]  /*7de0*/  LOP3.LUT P3, RZ, R5, 0xff0000, RZ, 0xc0, !PT ;  /* 0x00ff000005ff7812 */ /* 0x000fe2000786c0ff */
[----:B------:R-:W-:Y:S01]  /*7df0*/  FMUL.FTZ R105, R17, R22 ;  /* 0x0000001611697220 */ /* 0x000fe20000410000 */
[----:B------:R-:W-:Y:S01]  /*7e00*/  ISETP.GE.U32.AND P4, PT, R5, 0x1000000, PT ;  /* 0x010000000500780c */ /* 0x000fe20003f86070 */
[----:B------:R-:W-:Y:S01]  /*7e10*/  FMUL.FTZ R108, R104, UR6 ;  /* 0x00000006686c7c20 */ /* 0x000fe20008410000 */
[----:B------:R-:W-:Y:S01]  /*7e20*/  FFMA.FTZ R5, R122, R142, R143 ;  /* 0x0000008e7a057223 */ /* 0x000fe2000001008f */
[----:B------:R-:W-:Y:S01]  /*7e30*/  FMUL.FTZ R109, R105, UR6 ;  /* 0x00000006696d7c20 */ /* 0x000fe20008410000 */
[----:B------:R-:W-:-:S02]  /*7e40*/  FMUL.FTZ R107, R17, R110 ;  /* 0x0000006e116b7220 */ /* 0x000fc40000410000 */
[----:B------:R-:W-:Y:S01]  /*7e50*/  SEL R112, R108, RZ, P5 ;  /* 0x000000ff6c707207 */ /* 0x000fe20002800000 */
[----:B------:R-:W-:Y:S01]  /*7e60*/  FADD.FTZ R106, R174, -R5 ;  /* 0x80000005ae6a7221 */ /* 0x000fe20000010000 */
[----:B------:R-:W-:Y:S01]  /*7e70*/  LOP3.LUT P5, RZ, R10, 0xff, RZ, 0xc0, !PT ;  /* 0x000000ff0aff7812 */ /* 0x000fe200078ac0ff */
[----:B------:R-:W-:Y:S01]  /*7e80*/  FMUL.FTZ R111, R107, UR6 ;  /* 0x000000066b6f7c20 */ /* 0x000fe20008410000 */
[----:B------:R-:W-:Y:S01]  /*7e90*/  SEL R113, R109, RZ, P6 ;  /* 0x000000ff6d717207 */ /* 0x000fe20003000000 */
[----:B------:R-:W-:Y:S01]  /*7ea0*/  FMUL.FTZ R106, R17, R106 ;  /* 0x0000006a116a7220 */ /* 0x000fe20000410000 */
[----:B------:R-:W-:Y:S02]  /*7eb0*/  SEL R108, R108, RZ, P5 ;  /* 0x000000ff6c6c7207 */ /* 0x000fe40002800000 */
        /* <DEDUP_REMOVED lines=10> */
.L_x_7016:
        /* <DEDUP_REMOVED lines=33> */
.L_x_7012:
[----:B------:R-:W-:Y:S05]  /*8170*/  @!P1 BRA `(.L_x_7017) ;  /* 0x0000000000cc9947 */ /* 0x000fea0003800000 */
[----:B------:R-:W-:Y:S05]  /*8180*/  @!P2 BRA `(.L_x_7018) ;  /* 0x000000000064a947 */ /* 0x000fea0003800000 */
[C---:B------:R-:W-:Y:S01]  /*8190*/  LOP3.LUT P3, RZ, R5.reuse, 0xff, RZ, 0xc0, !PT ;  /* 0x000000ff05ff7812 */ /* 0x040fe2000786c0ff */
[-CC-:B------:R-:W-:Y:S01]  /*81a0*/  FFMA.FTZ R105, R122, R142.reuse, R143.reuse ;  /* 0x0000008e7a697223 */ /* 0x180fe2000001008f */
[----:B------:R-:W-:Y:S01]  /*81b0*/  LOP3.LUT P4, RZ, R5, 0xff00, RZ, 0xc0, !PT ;  /* 0x0000ff0005ff7812 */ /* 0x000fe2000788c0ff */
[-CC-:B------:R-:W-:Y:S01]  /*81c0*/  FFMA.FTZ R22, R121, R142.reuse, R143.reuse ;  /* 0x0000008e79167223 */ /* 0x180fe2000001008f */
[----:B------:R-:W-:Y:S01]  /*81d0*/  LOP3.LUT P5, RZ, R5, 0xff0000, RZ, 0xc0, !PT ;  /* 0x00ff000005ff7812 */ /* 0x000fe200078ac0ff */
[-CC-:B------:R-:W-:Y:S01]  /*81e0*/  FFMA.FTZ R104, R123, R142.reuse, R143.reuse ;  /* 0x0000008e7b687223 */ /* 0x180fe2000001008f */
[----:B------:R-:W-:Y:S01]  /*81f0*/  ISETP.GE.U32.AND P6, PT, R5, 0x1000000, PT ;  /* 0x010000000500780c */ /* 0x000fe20003fc6070 */
[----:B------:R-:W-:Y:S01]  /*8200*/  FFMA.FTZ R5, R120, R142, R143 ;  /* 0x0000008e78057223 */ /* 0x000fe2000001008f */
[----:B------:R-:W-:Y:S01]  /*8210*/  FADD.FTZ R107, R174, -R105 ;  /* 0x80000069ae6b7221 */ /* 0x000fe20000010000 */
[----:B------:R-:W-:Y:S01]  /*8220*/  FADD.FTZ R22, R173, -R22 ;  /* 0x80000016ad167221 */ /* 0x000fe20000010000 */
[----:B0-----:R-:W-:Y:S01]  /*8230*/  FADD.FTZ R112, R175, -R104 ;  /* 0x80000068af707221 */ /* 0x001fe20000010000 */
        /* <DEDUP_REMOVED lines=8> */
[----:B------:R-:W-:-:S02]  /*82c0*/  FMUL.FTZ R112, R104, UR6 ;  /* 0x0000000668707c20 */ /* 0x000fc40008410000 */
[----:B------:R-:W-:Y:S02]  /*82d0*/  SEL R114, R114, RZ, P5 ;  /* 0x000000ff72727207 */ /* 0x000fe40002800000 */
[----:B------:R-:W-:Y:S02]  /*82e0*/  SEL R113, R113, RZ, P4 ;  /* 0x000000ff71717207 */ /* 0x000fe40002000000 */
[----:B------:R-:W-:Y:S02]  /*82f0*/  SEL R112, R112, RZ, P3 ;  /* 0x000000ff70707207 */ /* 0x000fe40001800000 */
[----:B------:R-:W-:Y:S01]  /*8300*/  SEL R115, R115, RZ, P6 ;  /* 0x000000ff73737207 */ /* 0x000fe20003000000 */
[----:B------:R-:W-:Y:S06]  /*8310*/  BRA `(.L_x_7015) ;  /* 0x00000004002c7947 */ /* 0x000fec0003800000 */
.L_x_7018:
[-CC-:B0-----:R-:W-:Y:S01]  /*8320*/  FFMA.FTZ R113, R120, R142.reuse, R143.reuse ;  /* 0x0000008e78717223 */ /* 0x181fe2000001008f */
[----:B------:R-:W-:Y:S01]  /*8330*/  LOP3.LUT P3, RZ, R5, 0xff, RZ, 0xc0, !PT ;  /* 0x000000ff05ff7812 */ /* 0x000fe2000786c0ff */
[-CC-:B------:R-:W-:Y:S01]  /*8340*/  FFMA.FTZ R22, R121, R142.reuse, R143.reuse ;  /* 0x0000008e79167223 */ /* 0x180fe2000001008f */
[----:B------:R-:W-:Y:S01]  /*8350*/  LOP3.LUT P4, RZ, R5, 0xff00, RZ, 0xc0, !PT ;  /* 0x0000ff0005ff7812 */ /* 0x000fe2000788c0ff */
[-C--:B------:R-:W-:Y:S01]  /*8360*/  FFMA.FTZ R112, R123, R142.reuse, R143 ;  /* 0x0000008e7b707223 */ /* 0x080fe2000001008f */
[C---:B------:R-:W-:Y:S01]  /*8370*/  LOP3.LUT P5, RZ, R5.reuse, 0xff0000, RZ, 0xc0, !PT ;  /* 0x00ff000005ff7812 */ /* 0x040fe200078ac0ff */
[----:B------:R-:W-:Y:S01]  /*8380*/  FADD.FTZ R113, R172, -R113 ;  /* 0x80000071ac717221 */ /* 0x000fe20000010000 */
[----:B------:R-:W-:Y:S01]  /*8390*/  ISETP.GE.U32.AND P6, PT, R5, 0x1000000, PT ;  /* 0x010000000500780c */ /* 0x000fe20003fc6070 */
[----:B------:R-:W-:Y:S01]  /*83a0*/  FFMA.FTZ R5, R122, R142, R143 ;  /* 0x0000008e7a057223 */ /* 0x000fe2000001008f */
[----:B------:R-:W-:Y:S01]  /*83b0*/  FADD.FTZ R22, R173, -R22 ;  /* 0x80000016ad167221 */ /* 0x000fe20000010000 */
[----:B------:R-:W-:Y:S01]  /*83c0*/  FADD.FTZ R112, R175, -R112 ;  /* 0x80000070af707221 */ /* 0x000fe20000010000 */
[C---:B------:R-:W-:Y:S01]  /*83d0*/  FFMA.FTZ R113, R17.reuse, R113, R84 ;  /* 0x0000007111717223 */ /* 0x040fe20000010054 */
[----:B------:R-:W-:Y:S01]  /*83e0*/  FADD.FTZ R5, R174, -R5 ;  /* 0x80000005ae057221 */ /* 0x000fe20000010000 */
[C---:B------:R-:W-:Y:S01]  /*83f0*/  FFMA.FTZ R22, R17.reuse, R22, R85 ;  /* 0x0000001611167223 */ /* 0x040fe20000010055 */
[----:B------:R-:W-:Y:S01]  /*8400*/  FFMA.FTZ R112, R17, R112, R87 ;  /* 0x0000007011707223 */ /* 0x000fe20000010057 */
[----:B------:R-:W-:Y:S01]  /*8410*/  FMUL.FTZ R113, R113, UR6 ;  /* 0x0000000671717c20 */ /* 0x000fe20008410000 */
[----:B------:R-:W-:Y:S01]  /*8420*/  FFMA.FTZ R5, R17, R5, R86 ;  /* 0x0000000511057223 */ /* 0x000fe20000010056 */
[----:B------:R-:W-:Y:S01]  /*8430*/  FMUL.FTZ R22, R22, UR6 ;  /* 0x0000000616167c20 */ /* 0x000fe20008410000 */
[----:B------:R-:W-:-:S02]  /*8440*/  FMUL.FTZ R115, R112, UR6 ;  /* 0x0000000670737c20 */ /* 0x000fc40008410000 */
[----:B------:R-:W-:Y:S01]  /*8450*/  FMUL.FTZ R5, R5, UR6 ;  /* 0x0000000605057c20 */ /* 0x000fe20008410000 */
[----:B------:R-:W-:Y:S02]  /*8460*/  SEL R112, R113, RZ, P3 ;  /* 0x000000ff71707207 */ /* 0x000fe40001800000 */
[----:B------:R-:W-:Y:S02]  /*8470*/  SEL R113, R22, RZ, P4 ;  /* 0x000000ff16717207 */ /* 0x000fe40002000000 */
[----:B------:R-:W-:Y:S02]  /*8480*/  SEL R114, R5, RZ, P5 ;  /* 0x000000ff05727207 */ /* 0x000fe40002800000 */
[----:B------:R-:W-:Y:S01]  /*8490*/  SEL R115, R115, RZ, P6 ;  /* 0x000000ff73737207 */ /* 0x000fe20003000000 */
[----:B------:R-:W-:Y:S06]  /*84a0*/  BRA `(.L_x_7015) ;  /* 0x0000000000c87947 */ /* 0x000fec0003800000 */
.L_x_7017:
[----:B------:R-:W-:Y:S05]  /*84b0*/  @!P2 BRA `(.L_x_7019) ;  /* 0x000000000064a947 */ /* 0x000fea0003800000 */
[----:B------:R-:W-:Y:S01]  /*84c0*/  LOP3.LUT P3, RZ, R5, 0xff, RZ, 0xc0, !PT ;  /* 0x000000ff05ff7812 */ /* 0x000fe2000786c0ff */
[-CC-:B------:R-:W-:Y:S01]  /*84d0*/  FFMA.FTZ R22, R121, R142.reuse, R143.reuse ;  /* 0x0000008e79167223 */ /* 0x180fe2000001008f */
[C---:B------:R-:W-:Y:S01]  /*84e0*/  LOP3.LUT P4, RZ, R5.reuse, 0xff00, RZ, 0xc0, !PT ;  /* 0x0000ff0005ff7812 */ /* 0x040fe2000788c0ff */
[-CC-:B------:R-:W-:Y:S01]  /*84f0*/  FFMA.FTZ R105, R122, R142.reuse, R143.reuse ;  /* 0x0000008e7a697223 */ /* 0x180fe2000001008f */
[----:B------:R-:W-:Y:S01]  /*8500*/  LOP3.LUT P5, RZ, R5, 0xff0000, RZ, 0xc0, !PT ;  /* 0x00ff000005ff7812 */ /* 0x000fe200078ac0ff */
[-CC-:B0-----:R-:W-:Y:S01]  /*8510*/  FFMA.FTZ R112, R123, R142.reuse, R143.reuse ;  /* 0x0000008e7b707223 */ /* 0x181fe2000001008f */
[----:B------:R-:W-:Y:S01]  /*8520*/  ISETP.GE.U32.AND P6, PT, R5, 0x1000000, PT ;  /* 0x010000000500780c */ /* 0x000fe20003fc6070 */
        /* <DEDUP_REMOVED lines=18> */
.L_x_7019:
[C---:B------:R-:W-:Y:S01]  /*8650*/  LOP3.LUT P3, RZ, R5.reuse, 0xff, RZ, 0xc0, !PT ;  /* 0x000000ff05ff7812 */ /* 0x040fe2000786c0ff */
[-CC-:B0-----:R-:W-:Y:S01]  /*8660*/  FFMA.FTZ R113, R120, R142.reuse, R143.reuse ;  /* 0x0000008e78717223 */ /* 0x181fe2000001008f */
        /* <DEDUP_REMOVED lines=21> */
[----:B------:R-:W-:-:S07]  /*87c0*/  SEL R115, R115, RZ, P6 ;  /* 0x000000ff73737207 */ /* 0x000fce0003000000 */
.L_x_7015:
        /* <DEDUP_REMOVED lines=12> */
[-C--:B------:R-:W-:Y:S01]  /*8890*/  FFMA.FTZ R22, R125, R142.reuse, R143 ;  /* 0x0000008e7d167223 */ /* 0x080fe2000001008f */
[----:B------:R-:W-:Y:S02]  /*88a0*/  LOP3.LUT P5, RZ, R4, 0xff, RZ, 0xc0, !PT ;  /* 0x000000ff04ff7812 */ /* 0x000fe400078ac0ff */
[----:B------:R-:W-:Y:S01]  /*88b0*/  FADD.FTZ R5, R176, -R5 ;  /* 0x80000005b0057221 */ /* 0x000fe20000010000 */
[----:B------:R-:W-:Y:S01]  /*88c0*/  FADD.FTZ R22, R177, -R22 ;  /* 0x80000016b1167221 */ /* 0x000fe20000010000 */
[C---:B------:R-:W-:Y:S02]  /*88d0*/  LOP3.LUT P6, RZ, R4.reuse, 0xff00, RZ, 0xc0, !PT ;  /* 0x0000ff0004ff7812 */ /* 0x040fe400078cc0ff */
[----:B0-----:R-:W-:Y:S01]  /*88e0*/  FFMA.FTZ R104, R17, R5, R88 ;  /* 0x0000000511687223 */ /* 0x001fe20000010058 */
[----:B------:R-:W-:Y:S01]  /*88f0*/  LOP3.LUT P3, RZ, R4, 0xff0000, RZ, 0xc0, !PT ;  /* 0x00ff000004ff7812 */ /* 0x000fe2000786c0ff */
[-CC-:B------:R-:W-:Y:S01]  /*8900*/  FFMA.FTZ R5, R126, R142.reuse, R143.reuse ;  /* 0x0000008e7e057223 */ /* 0x180fe2000001008f */
[----:B------:R-:W-:Y:S01]  /*8910*/  ISETP.GE.U32.AND P4, PT, R4, 0x1000000, PT ;  /* 0x010000000400780c */ /* 0x000fe20003f86070 */
[----:B------:R-:W-:Y:S01]  /*8920*/  FMUL.FTZ R108, R104, UR6 ;  /* 0x00000006686c7c20 */ /* 0x000fe20008410000 */
[----:B------:R-:W-:Y:S01]  /*8930*/  FFMA.FTZ R4, R127, R142, R143 ;  /* 0x0000008e7f047223 */ /* 0x000fe2000001008f */
[----:B------:R-:W-:Y:S01]  /*8940*/  FFMA.FTZ R105, R17, R22, R89 ;  /* 0x0000001611697223 */ /* 0x000fe20000010059 */
[----:B------:R-:W-:-:S02]  /*8950*/  FADD.FTZ R5, R178, -R5 ;  /* 0x80000005b2057221 */ /* 0x000fc40000010000 */
[C---:B------:R-:W-:Y:S01]  /*8960*/  SEL R112, R108.reuse, RZ, P5 ;  /* 0x000000ff6c707207 */ /* 0x040fe20002800000 */
[----:B------:R-:W-:Y:S01]  /*8970*/  FADD.FTZ R4, R179, -R4 ;  /* 0x80000004b3047221 */ /* 0x000fe20000010000 */
[----:B------:R-:W-:Y:S01]  /*8980*/  LOP3.LUT P5, RZ, R9, 0xff, RZ, 0xc0, !PT ;  /* 0x000000ff09ff7812 */ /* 0x000fe200078ac0ff */
[----:B------:R-:W-:Y:S01]  /*8990*/  FMUL.FTZ R109, R105, UR6 ;  /* 0x00000006696d7c20 */ /* 0x000fe20008410000 */
[C---:B------:R-:W-:Y:S01]  /*89a0*/  FFMA.FTZ R106, R17.reuse, R5, R90 ;  /* 0x00000005116a7223 */ /* 0x040fe2000001005a */
[----:B------:R-:W-:Y:S01]  /*89b0*/  FFMA.FTZ R107, R17, R4, R91 ;  /* 0x00000004116b7223 */ /* 0x000fe2000001005b */
[----:B------:R-:W-:Y:S02]  /*89c0*/  SEL R108, R108, RZ, P5 ;  /* 0x000000ff6c6c7207 */ /* 0x000fe40002800000 */
[----:B------:R-:W-:Y:S01]  /*89d0*/  LOP3.LUT P5, RZ, R9, 0xff00, RZ, 0xc0, !PT ;  /* 0x0000ff0009ff7812 */ /* 0x000fe200078ac0ff */
[----:B------:R-:W-:Y:S01]  /*89e0*/  FMUL.FTZ R110, R106, UR6 ;  /* 0x000000066a6e7c20 */ /* 0x000fe20008410000 */
[----:B------:R-:W-:Y:S01]  /*89f0*/  SEL R113, R109, RZ, P6 ;  /* 0x000000ff6d717207 */ /* 0x000fe20003000000 */
[----:B------:R-:W-:Y:S01]  /*8a00*/  FMUL.FTZ R111, R107, UR6 ;  /* 0x000000066b6f7c20 */ /* 0x000fe20008410000 */
        /* <DEDUP_REMOVED lines=8> */
.L_x_7022:
[-CC-:B------:R-:W-:Y:S01]  /*8a90*/  FFMA.FTZ R5, R124, R142.reuse, R143.reuse ;  /* 0x0000008e7c057223 */ /* 0x180fe2000001008f */
[-CC-:B------:R-:W-:Y:S01]  /*8aa0*/  FFMA.FTZ R22, R125, R142.reuse, R143.reuse ;  /* 0x0000008e7d167223 */ /* 0x180fe2000001008f */
[----:B------:R-:W-:Y:S01]  /*8ab0*/  LOP3.LUT P5, RZ, R4, 0xff, RZ, 0xc0, !PT ;  /* 0x000000ff04ff7812 */ /* 0x000fe200078ac0ff */
[----:B------:R-:W-:Y:S01]  /*8ac0*/  FFMA.FTZ R21, R126, R142, R143 ;  /* 0x0000008e7e157223 */ /* 0x000fe2000001008f */
[----:B------:R-:W-:Y:S01]  /*8ad0*/  FADD.FTZ R5, R176, -R5 ;  /* 0x80000005b0057221 */ /* 0x000fe20000010000 */
[----:B------:R-:W-:Y:S01]  /*8ae0*/  FADD.FTZ R22, R177, -R22 ;  /* 0x80000016b1167221 */ /* 0x000fe20000010000 */
[----:B------:R-:W-:Y:S01]  /*8af0*/  LOP3.LUT P6, RZ, R4, 0xff00, RZ, 0xc0, !PT ;  /* 0x0000ff0004ff7812 */ /* 0x000fe200078cc0ff */
[----:B------:R-:W-:Y:S01]  /*8b00*/  FADD.FTZ R21, R178, -R21 ;  /* 0x80000015b2157221 */ /* 0x000fe20000010000 */
[C---:B------:R-:W-:Y:S01]  /*8b10*/  FFMA.FTZ R5, R17.reuse, R5, R88 ;  /* 0x0000000511057223 */ /* 0x040fe20000010058 */
[C---:B------:R-:W-:Y:S01]  /*8b20*/  LOP3.LUT P3, RZ, R4.reuse, 0xff0000, RZ, 0xc0, !PT ;  /* 0x00ff000004ff7812 */ /* 0x040fe2000786c0ff */
[----:B------:R-:W-:Y:S01]  /*8b30*/  FFMA.FTZ R22, R17, R22, R89 ;  /* 0x0000001611167223 */ /* 0x000fe20000010059 */
[----:B------:R-:W-:Y:S01]  /*8b40*/  ISETP.GE.U32.AND P4, PT, R4, 0x1000000, PT ;  /* 0x010000000400780c */ /* 0x000fe20003f86070 */
[----:B------:R-:W-:Y:S01]  /*8b50*/  FMUL.FTZ R5, R5, UR6 ;  /* 0x0000000605057c20 */ /* 0x000fe20008410000 */
[----:B------:R-:W-:Y:S01]  /*8b60*/  FFMA.FTZ R4, R127, R142, R143 ;  /* 0x0000008e7f047223 */ /* 0x000fe2000001008f */
[----:B------:R-:W-:Y:S01]  /*8b70*/  FMUL.FTZ R22, R22, UR6 ;  /* 0x0000000616167c20 */ /* 0x000fe20008410000 */
[----:B------:R-:W-:-:S02]  /*8b80*/  FFMA.FTZ R21, R17, R21, R90 ;  /* 0x0000001511157223 */ /* 0x000fc4000001005a */
[----:B0-----:R-:W-:Y:S01]  /*8b90*/  SEL R112, R5, RZ, P5 ;  /* 0x000000ff05707207 */ /* 0x001fe20002800000 */
        /* <DEDUP_REMOVED lines=11> */
[C---:B------:R-:W-:Y:S02]  /*8c50*/  SEL R114, R21.reuse, RZ, P3 ;  /* 0x000000ff15727207 */ /* 0x040fe40001800000 */
[----:B------:R-:W-:Y:S02]  /*8c60*/  SEL R110, R21, RZ, P6 ;  /* 0x000000ff156e7207 */ /* 0x000fe40003000000 */
[C---:B------:R-:W-:Y:S02]  /*8c70*/  SEL R115, R4.reuse, RZ, P4 ;  /* 0x000000ff04737207 */ /* 0x040fe40002000000 */
[----:B------:R-:W-:Y:S01]  /*8c80*/  SEL R111, R4, RZ, P5 ;  /* 0x000000ff046f7207 */ /* 0x000fe20002800000 */
[----:B------:R-:W-:Y:S06]  /*8c90*/  BRA `(.L_x_7023) ;  /* 0x0000000800a47947 */ /* 0x000fec0003800000 */
.L_x_7021:
[----:B------:R-:W-:Y:S05]  /*8ca0*/  @!P2 BRA `(.L_x_7024) ;  /* 0x000000000084a947 */ /* 0x000fea0003800000 */
[-CC-:B------:R-:W-:Y:S01]  /*8cb0*/  FFMA.FTZ R5, R124, R142.reuse, R143.reuse ;  /* 0x0000008e7c057223 */ /* 0x180fe2000001008f */
[-C--:B------:R-:W-:Y:S01]  /*8cc0*/  FFMA.FTZ R22, R125, R142.reuse, R143 ;  /* 0x0000008e7d167223 */ /* 0x080fe2000001008f */
[----:B------:R-:W-:Y:S02]  /*8cd0*/  LOP3.LUT P5, RZ, R4, 0xff, RZ, 0xc0, !PT ;  /* 0x000000ff04ff7812 */ /* 0x000fe400078ac0ff */
[----:B0-----:R-:W-:Y:S01]  /*8ce0*/  FADD.FTZ R104, R176, -R5 ;  /* 0x80000005b0687221 */ /* 0x001fe20000010000 */
[----:B------:R-:W-:Y:S01]  /*8cf0*/  FADD.FTZ R22, R177, -R22 ;  /* 0x80000016b1167221 */ /* 0x000fe20000010000 */
[----:B------:R-:W-:Y:S01]  /*8d00*/  LOP3.LUT P6, RZ, R4, 0xff00, RZ, 0xc0, !PT ;  /* 0x0000ff0004ff7812 */ /* 0x000fe200078cc0ff */
[--C-:B------:R-:W-:Y:S01]  /*8d10*/  FFMA.FTZ R5, R126, R142, R143.reuse ;  /* 0x0000008e7e057223 */ /* 0x100fe2000001008f */
[C---:B------:R-:W-:Y:S01]  /*8d20*/  FMUL.FTZ R104, R17.reuse, R104 ;  /* 0x0000006811687220 */ /* 0x040fe20000410000 */
[C---:B------:R-:W-:Y:S01]  /*8d30*/  LOP3.LUT P3, RZ, R4.reuse, 0xff0000, RZ, 0xc0, !PT ;  /* 0x00ff000004ff7812 */ /* 0x040fe2000786c0ff */
[----:B------:R-:W-:Y:S01]  /*8d40*/  FMUL.FTZ R105, R17, R22 ;  /* 0x0000001611697220 */ /* 0x000fe20000410000 */
[----:B------:R-:W-:Y:S01]  /*8d50*/  ISETP.GE.U32.AND P4, PT, R4, 0x1000000, PT ;  /* 0x010000000400780c */ /* 0x000fe20003f86070 */
[----:B------:R-:W-:Y:S01]  /*8d60*/  FMUL.FTZ R108, R104, UR6 ;  /* 0x00000006686c7c20 */ /* 0x000fe20008410000 */
[----:B------:R-:W-:Y:S01]  /*8d70*/  FFMA.FTZ R4, R127, R142, R143 ;  /* 0x0000008e7f047223 */ /* 0x000fe2000001008f */
[----:B------:R-:W-:Y:S01]  /*8d80*/  FADD.FTZ R106, R178, -R5 ;  /* 0x80000005b26a7221 */ /* 0x000fe20000010000 */
[----:B------:R-:W-:-:S02]  /*8d90*/  FMUL.FTZ R109, R105, UR6 ;  /* 0x00000006696d7c20 */ /* 0x000fc40008410000 */
[C---:B------:R-:W-:Y:S01]  /*8da0*/  SEL R112, R108.reuse, RZ, P5 ;  /* 0x000000ff6c707207 */ /* 0x040fe20002800000 */
[----:B------:R-:W-:Y:S01]  /*8db0*/  FADD.FTZ R4, R179, -R4 ;  /* 0x80000004b3047221 */ /* 0x000fe20000010000 */
[----:B------:R-:W-:Y:S01]  /*8dc0*/  LOP3.LUT P5, RZ, R9, 0xff, RZ, 0xc0, !PT ;  /* 0x000000ff09ff7812 */ /* 0x000fe200078ac0ff */
[----:B------:R-:W-:Y:S01]  /*8dd0*/  FMUL.FTZ R106, R17, R106 ;  /* 0x0000006a116a7220 */ /* 0x000fe20000410000 */
[----:B------:R-:W-:Y:S01]  /*8de0*/  SEL R113, R109, RZ, P6 ;  /* 0x000000ff6d717207 */ /* 0x000fe20003000000 */
[----:B------:R-:W-:Y:S01]  /*8df0*/  FMUL.FTZ R107, R17, R4 ;  /* 0x00000004116b7220 */ /* 0x000fe20000410000 */
        /* <DEDUP_REMOVED lines=12> */
.L_x_7024:
[-CC-:B------:R-:W-:Y:S01]  /*8ec0*/  FFMA.FTZ R5, R124, R142.reuse, R143.reuse ;  /* 0x0000008e7c057223 */ /* 0x180fe2000001008f */
[-C--:B------:R-:W-:Y:S01]  /*8ed0*/  FFMA.FTZ R22, R125, R142.reuse, R143 ;  /* 0x0000008e7d167223 */ /* 0x080fe2000001008f */
[----:B------:R-:W-:Y:S02]  /*8ee0*/  LOP3.LUT P5, RZ, R4, 0xff, RZ, 0xc0, !PT ;  /* 0x000000ff04ff7812 */ /* 0x000fe400078ac0ff */
[----:B------:R-:W-:Y:S01]  /*8ef0*/  FADD.FTZ R176, R176, -R5 ;  /* 0x80000005b0b07221 */ /* 0x000fe20000010000 */
        /* <DEDUP_REMOVED lines=11> */
[----:B0-----:R-:W-:Y:S01]  /*8fb0*/  SEL R112, R176, RZ, P5 ;  /* 0x000000ffb0707207 */ /* 0x001fe20002800000 */
[----:B------:R-:W-:Y:S01]  /*8fc0*/  FADD.FTZ R4, R179, -R4 ;  /* 0x80000004b3047221 */ /* 0x000fe20000010000 */
[----:B------:R-:W-:Y:S01]  /*8fd0*/  LOP3.LUT P5, RZ, R9, 0xff, RZ, 0xc0, !PT ;  /* 0x000000ff09ff7812 */ /* 0x000fe200078ac0ff */
[C---:B------:R-:W-:Y:S01]  /*8fe0*/  FMUL.FTZ R178, R17.reuse, R178 ;  /* 0x000000b211b27220 */ /* 0x040fe20000410000 */
[----:B------:R-:W-:Y:S01]  /*8ff0*/  SEL R113, R22, RZ, P6 ;  /* 0x000000ff16717207 */ /* 0x000fe20003000000 */
[----:B------:R-:W-:Y:S01]  /*9000*/  FMUL.FTZ R4, R17, R4 ;  /* 0x0000000411047220 */ /* 0x000fe20000410000 */
[----:B------:R-:W-:Y:S01]  /*9010*/  SEL R108, R176, RZ, P5 ;  /* 0x000000ffb06c7207 */ /* 0x000fe20002800000 */
[----:B------:R-:W-:Y:S01]  /*9020*/  FMUL.FTZ R178, R178, UR6 ;  /* 0x00000006b2b27c20 */ /* 0x000fe20008410000 */
        /* <DEDUP_REMOVED lines=10> */
.L_x_7020:
[----:B------:R-:W-:Y:S05]  /*90d0*/  @!P1 BRA `(.L_x_7025) ;  /* 0x0000000000cc9947 */ /* 0x000fea0003800000 */
[----:B------:R-:W-:Y:S05]  /*90e0*/  @!P2 BRA `(.L_x_7026) ;  /* 0x000000000064a947 */ /* 0x000fea0003800000 */
[----:B------:R-:W-:Y:S01]  /*90f0*/  LOP3.LUT P3, RZ, R4, 0xff, RZ, 0xc0, !PT ;  /* 0x000000ff04ff7812 */ /* 0x000fe2000786c0ff */
[-CC-:B------:R-:W-:Y:S01]  /*9100*/  FFMA.FTZ R5, R124, R142.reuse, R143.reuse ;  /* 0x0000008e7c057223 */ /* 0x180fe2000001008f */
[----:B------:R-:W-:Y:S01]  /*9110*/  LOP3.LUT P4, RZ, R4, 0xff00, RZ, 0xc0, !PT ;  /* 0x0000ff0004ff7812 */ /* 0x000fe2000788c0ff */
[-CC-:B------:R-:W-:Y:S01]  /*9120*/  FFMA.FTZ R21, R126, R142.reuse, R143.reuse ;  /* 0x0000008e7e157223 */ /* 0x180fe2000001008f */
[C---:B------:R-:W-:Y:S01]  /*9130*/  LOP3.LUT P5, RZ, R4.reuse, 0xff0000, RZ, 0xc0, !PT ;  /* 0x00ff000004ff7812 */ /* 0x040fe200078ac0ff */
[-CC-:B------:R-:W-:Y:S01]  /*9140*/  FFMA.FTZ R22, R127, R142.reuse, R143.reuse ;  /* 0x0000008e7f167223 */ /* 0x180fe2000001008f */
[----:B------:R-:W-:Y:S01]  /*9150*/  ISETP.GE.U32.AND P6, PT, R4, 0x1000000, PT ;  /* 0x010000000400780c */ /* 0x000fe20003fc6070 */
        /* <DEDUP_REMOVED lines=18> */
.L_x_7026:
        /* <DEDUP_REMOVED lines=20> */
[----:B0-----:R-:W-:Y:S02]  /*93c0*/  SEL R112, R5, RZ, P3 ;  /* 0x000000ff05707207 */ /* 0x001fe40001800000 */
[----:B------:R-:W-:Y:S02]  /*93d0*/  SEL R114, R21, RZ, P5 ;  /* 0x000000ff15727207 */ /* 0x000fe40002800000 */
[----:B------:R-:W-:Y:S02]  /*93e0*/  SEL R113, R4, RZ, P4 ;  /* 0x000000ff04717207 */ /* 0x000fe40002000000 */
[----:B------:R-:W-:Y:S01]  /*93f0*/  SEL R115, R22, RZ, P6 ;  /* 0x000000ff16737207 */ /* 0x000fe20003000000 */
[----:B------:R-:W-:Y:S06]  /*9400*/  BRA `(.L_x_7023) ;  /* 0x0000000000c87947 */ /* 0x000fec0003800000 */
.L_x_7025:
        /* <DEDUP_REMOVED lines=9> */
[----:B0-----:R-:W-:Y:S01]  /*94a0*/  FADD.FTZ R104, R176, -R5 ;  /* 0x80000005b0687221 */ /* 0x001fe20000010000 */
        /* <DEDUP_REMOVED lines=16> */
.L_x_7027:
        /* <DEDUP_REMOVED lines=20> */
[----:B0-----:R-:W-:Y:S02]  /*96f0*/  SEL R112, R176, RZ, P3 ;  /* 0x000000ffb0707207 */ /* 0x001fe40001800000 */
[----:B------:R-:W-:Y:S02]  /*9700*/  SEL R114, R178, RZ, P5 ;  /* 0x000000ffb2727207 */ /* 0x000fe40002800000 */
[----:B------:R-:W-:Y:S02]  /*9710*/  SEL R113, R4, RZ, P4 ;  /* 0x000000ff04717207 */ /* 0x000fe40002000000 */
[----:B------:R-:W-:-:S07]  /*9720*/  SEL R115, R22, RZ, P6 ;  /* 0x000000ff16737207 */ /* 0x000fce0003000000 */
.L_x_7023:
        /* <DEDUP_REMOVED lines=44> */
.L_x_7030:
        /* <DEDUP_REMOVED lines=33> */
.L_x_7029:
        /* <DEDUP_REMOVED lines=34> */
.L_x_7032:
        /* <DEDUP_REMOVED lines=33> */
.L_x_7028:
[----:B------:R-:W-:Y:S05]  /*a030*/  @!P1 BRA `(.L_x_7033) ;  /* 0x0000000000cc9947 */ /* 0x000fea0003800000 */
[----:B------:R-:W-:Y:S05]  /*a040*/  @!P2 BRA `(.L_x_7034) ;  /* 0x000000000064a947 */ /* 0x000fea0003800000 */
[----:B------:R-:W-:Y:S01]  /*a050*/  LOP3.LUT P3, RZ, R3, 0xff, RZ, 0xc0, !PT ;  /* 0x000000ff03ff7812 */ /* 0x000fe2000786c0ff */
[-CC-:B0-----:R-:W-:Y:S01]  /*a060*/  FFMA.FTZ R4, R129, R142.reuse, R143.reuse ;  /* 0x0000008e81047223 */ /* 0x181fe2000001008f */
[C---:B------:R-:W-:Y:S01]  /*a070*/  LOP3.LUT P4, RZ, R3.reuse, 0xff00, RZ, 0xc0, !PT ;  /* 0x0000ff0003ff7812 */ /* 0x040fe2000788c0ff */
        /* <DEDUP_REMOVED lines=22> */
.L_x_7034:
        /* <DEDUP_REMOVED lines=25> */
.L_x_7033:
        /* <DEDUP_REMOVED lines=26> */
.L_x_7035:
        /* <DEDUP_REMOVED lines=24> */
.L_x_7031:
        /* <DEDUP_REMOVED lines=12> */
[-C--:B0-----:R-:W-:Y:S01]  /*a750*/  FFMA.FTZ R4, R133, R142.reuse, R143 ;  /* 0x0000008e85047223 */ /* 0x081fe2000001008f */
[----:B------:R-:W-:Y:S02]  /*a760*/  LOP3.LUT P5, RZ, R2, 0xff, RZ, 0xc0, !PT ;  /* 0x000000ff02ff7812 */ /* 0x000fe400078ac0ff */
[----:B------:R-:W-:Y:S01]  /*a770*/  FADD.FTZ R3, R184, -R3 ;  /* 0x80000003b8037221 */ /* 0x000fe20000010000 */
[----:B------:R-:W-:Y:S01]  /*a780*/  FADD.FTZ R4, R185, -R4 ;  /* 0x80000004b9047221 */ /* 0x000fe20000010000 */
[C---:B------:R-:W-:Y:S02]  /*a790*/  LOP3.LUT P6, RZ, R2.reuse, 0xff00, RZ, 0xc0, !PT ;  /* 0x0000ff0002ff7812 */ /* 0x040fe400078cc0ff */
[----:B------:R-:W-:Y:S01]  /*a7a0*/  FFMA.FTZ R104, R17, R3, R96 ;  /* 0x0000000311687223 */ /* 0x000fe20000010060 */
        /* <DEDUP_REMOVED lines=26> */
.L_x_7038:
[-CC-:B------:R-:W-:Y:S01]  /*a950*/  FFMA.FTZ R3, R132, R142.reuse, R143.reuse ;  /* 0x0000008e84037223 */ /* 0x180fe2000001008f */
[-CC-:B0-----:R-:W-:Y:S01]  /*a960*/  FFMA.FTZ R4, R133, R142.reuse, R143.reuse ;  /* 0x0000008e85047223 */ /* 0x181fe2000001008f */
        /* <DEDUP_REMOVED lines=31> */
.L_x_7037:
[----:B------:R-:W-:Y:S05]  /*ab60*/  @!P2 BRA `(.L_x_7040) ;  /* 0x000000000084a947 */ /* 0x000fea0003800000 */
[-CC-:B------:R-:W-:Y:S01]  /*ab70*/  FFMA.FTZ R3, R132, R142.reuse, R143.reuse ;  /* 0x0000008e84037223 */ /* 0x180fe2000001008f */
[-C--:B0-----:R-:W-:Y:S01]  /*ab80*/  FFMA.FTZ R4, R133, R142.reuse, R143 ;  /* 0x0000008e85047223 */ /* 0x081fe2000001008f */
        /* <DEDUP_REMOVED lines=31> */
.L_x_7040:
        /* <DEDUP_REMOVED lines=15> */
[----:B------:R-:W-:Y:S01]  /*ae70*/  SEL R112, R184, RZ, P5 ;  /* 0x000000ffb8707207 */ /* 0x000fe20002800000 */
        /* <DEDUP_REMOVED lines=17> */
.L_x_7036:
[----:B------:R-:W-:Y:S05]  /*af90*/  @!P1 BRA `(.L_x_7041) ;  /* 0x0000000000cc9947 */ /* 0x000fea0003800000 */
[----:B------:R-:W-:Y:S05]  /*afa0*/  @!P2 BRA `(.L_x_7042) ;  /* 0x000000000064a947 */ /* 0x000fea0003800000 */
[----:B------:R-:W-:Y:S01]  /*afb0*/  LOP3.LUT P3, RZ, R2, 0xff, RZ, 0xc0, !PT ;  /* 0x000000ff02ff7812 */ /* 0x000fe2000786c0ff */
[-CC-:B------:R-:W-:Y:S01]  /*afc0*/  FFMA.FTZ R3, R132, R142.reuse, R143.reuse ;  /* 0x0000008e84037223 */ /* 0x180fe2000001008f */
[----:B------:R-:W-:Y:S01]  /*afd0*/  LOP3.LUT P4, RZ, R2, 0xff00, RZ, 0xc0, !PT ;  /* 0x0000ff0002ff7812 */ /* 0x000fe2000788c0ff */
[-CC-:B0-----:R-:W-:Y:S01]  /*afe0*/  FFMA.FTZ R5, R134, R142.reuse, R143.reuse ;  /* 0x0000008e86057223 */ /* 0x181fe2000001008f */
        /* <DEDUP_REMOVED lines=21> */
.L_x_7042:
        /* <DEDUP_REMOVED lines=25> */
.L_x_7041:
        /* <DEDUP_REMOVED lines=26> */
.L_x_7043:
        /* <DEDUP_REMOVED lines=24> */
.L_x_7039:
        /* <DEDUP_REMOVED lines=44> */
.L_x_7046:
        /* <DEDUP_REMOVED lines=18> */
[C---:B------:R-:W-:Y:S01]  /*b9d0*/  SEL R112, R3.reuse, RZ, P1 ;  /* 0x000000ff03707207 */ /* 0x040fe20000800000 */
        /* <DEDUP_REMOVED lines=14> */
.L_x_7045:
        /* <DEDUP_REMOVED lines=34> */
.L_x_7048:
        /* <DEDUP_REMOVED lines=33> */
.L_x_7044:
        /* <DEDUP_REMOVED lines=27> */
.L_x_7050:
        /* <DEDUP_REMOVED lines=25> */
.L_x_7049:
        /* <DEDUP_REMOVED lines=26> */
.L_x_7051:
        /* <DEDUP_REMOVED lines=24> */
.L_x_7047:
        /* <DEDUP_REMOVED lines=13> */
.L_x_6970:
        /* <DEDUP_REMOVED lines=80> */
.L_x_6969:
[----:B------:R-:W-:Y:S05]  /*cb20*/  BSYNC B0 ;  /* 0x0000000000007941 */ /* 0x000fea0003800000 */
.L_x_6968:
        /* <DEDUP_REMOVED lines=105> */
[----:B------:R-:W-:Y:S01]  /*d1c0*/  STS.128 [R0+0x600], R32 ;  /* 0x0006002000007388 */ /* 0x000fe20000000c00 */
[----:B---3--:R-:W-:-:S03]  /*d1d0*/  FADD.FTZ R9, R9, R74 ;  /* 0x0000004a09097221 */ /* 0x008fc60000010000 */
[----:B------:R-:W-:Y:S01]  /*d1e0*/  STS.128 [R0+0x800], R40 ;  /* 0x0008002800007388 */ /* 0x000fe20000000c00 */
[----:B0-----:R-:W-:-:S03]  /*d1f0*/  FADD.FTZ R7, R3, R72 ;  /* 0x0000004803077221 */ /* 0x001fc60000010000 */
        /* <DEDUP_REMOVED lines=39> */
[----:B------:R-:W-:Y:S01]  /*d470*/  SHF.L.U32 R4, R2, 0x2, RZ ;  /* 0x0000000202047819 */ /* 0x000fe200000006ff */
[----:B------:R-:W-:Y:S02]  /*d480*/  FADD.FTZ R5, R5, R14 ;  /* 0x0000000e05057221 */ /* 0x000fe40000010000 */
[----:B------:R-:W4:Y:S01]  /*d490*/  LDS R12, [R84+0xe00] ;  /* 0x000e0000540c7984 */ /* 0x000f220000000800 */
[----:B-1----:R-:W-:-:S03]  /*d4a0*/  FADD.FTZ R0, RZ, R0 ;  /* 0x00000000ff007221 */ /* 0x002fc60000010000 */
[----:B------:R-:W1:Y:S01]  /*d4b0*/  LDS R33, [R84+0x3000] ;  /* 0x0030000054217984 */ /* 0x000e620000000800 */
[----:B--2---:R-:W-:-:S03]  /*d4c0*/  FADD.FTZ R45, R5, R20 ;  /* 0x00000014052d7221 */ /* 0x004fc60000010000 */
[----:B------:R-:W2:Y:S01]  /*d4d0*/  LDS R25, [R84+0x2000] ;  /* 0x0020000054197984 */ /* 0x000ea20000000800 */
[----:B------:R-:W-:Y:S01]  /*d4e0*/  IADD3.X R5, PT, PT, RZ, RZ, RZ, P0, !PT ;  /* 0x000000ffff057210 */ /* 0x000fe200007fe4ff */
[----:B---3--:R-:W-:Y:S02]  /*d4f0*/  FADD.FTZ R0, R0, R15 ;  /* 0x0000000f00007221 */ /* 0x008fe40000010000 */
[----:B------:R-:W3:Y:S01]  /*d500*/  LDS R13, [R84+0x1000] ;  /* 0x00100000540d7984 */ /* 0x000ee20000000800 */
[----:B------:R-:W-:Y:S02]  /*d510*/  SHF.L.U64.HI R5, R2, 0x2, R5 ;  /* 0x0000000202057819 */ /* 0x000fe40000010205 */
[C---:B------:R-:W-:Y:S01]  /*d520*/  IADD3 R2, P0, PT, R4.reuse, UR18, RZ ;  /* 0x0000001204027c10 */ /* 0x040fe2000ff1e0ff */
[----:B------:R-:W3:Y:S01]  /*d530*/  LDS R49, [R84+0x4200] ;  /* 0x0042000054317984 */ /* 0x000ee20000000800 */
[----:B------:R-:W-:Y:S01]  /*d540*/  IADD3 R4, P1, PT, R4, UR16, RZ ;  /* 0x0000001004047c10 */ /* 0x000fe2000ff3e0ff */
[----:B0-----:R-:W-:Y:S01]  /*d550*/  FADD.FTZ R8, RZ, R8 ;  /* 0x00000008ff087221 */ /* 0x001fe20000010000 */
[C---:B------:R-:W-:Y:S01]  /*d560*/  IADD3.X R3, PT, PT, R5.reuse, UR19, RZ, P0, !PT ;  /* 0x0000001305037c10 */ /* 0x040fe200087fe4ff */
[----:B------:R-:W0:Y:S01]  /*d570*/  LDS R35, [R84+0x3200] ;  /* 0x0032000054237984 */ /* 0x000e220000000800 */
[----:B----4-:R-:W-:Y:S01]  /*d580*/  FADD.FTZ R10, RZ, R10 ;  /* 0x0000000aff0a7221 */ /* 0x010fe20000010000 */
[----:B------:R-:W-:-:S02]  /*d590*/  IADD3.X R5, PT, PT, R5, UR17, RZ, P1, !PT ;  /* 0x0000001105057c10 */ /* 0x000fc40008ffe4ff */
        /* <DEDUP_REMOVED lines=59> */
.L_x_6971:
        /* <DEDUP_REMOVED lines=8> */
.L_x_7054:
[----:B------:R-:W-:Y:S05]  /*d9d0*/  BSYNC B2 ;  /* 0x0000000000027941 */ /* 0x000fea0003800000 */
.L_x_7053:
        /* <DEDUP_REMOVED lines=8> */
.L_x_7055:
[----:B------:R-:W-:Y:S01]  /*da60*/  MOV R226, R142 ;  /* 0x0000008e00e27202 */ /* 0x000fe20000000f00 */
[----:B------:R-:W-:Y:S02]  /*da70*/  HFMA2 R225, -RZ, RZ, 0, 1.1920928955078125e-07 ;  /* 0x00000002ffe17431 */ /* 0x000fe400000001ff */
[----:B------:R-:W-:-:S07]  /*da80*/  FADD.FTZ R143, R143, R227 ;  /* 0x000000e38f8f7221 */ /* 0x000fce0000010000 */
[----:B------:R-:W-:Y:S05]  /*da90*/  WARPSYNC.COLLECTIVE R215, `(.L_x_7056) ;  /* 0x00000000d7087348 */ /* 0x000fea0003c00000 */
[----:B------:R0:W1:Y:S02]  /*daa0*/  SHFL.BFLY P4, R227, R226, R225, R224 ;  /* 0x0c0000e1e2e37389 */ /* 0x00006400000800e0 */
[----:B01----:R-:W-:Y:S05]  /*dab0*/  ENDCOLLECTIVE ;  /* 0x000000000000791b */ /* 0x003fea0003800000 */
.L_x_7056:
[----:B------:R-:W-:Y:S01]  /*dac0*/  MOV R226, R143 ;  /* 0x0000008f00e27202 */ /* 0x000fe20000000f00 */
[----:B------:R-:W-:-:S07]  /*dad0*/  FADD.FTZ R142, R142, R227 ;  /* 0x000000e38e8e7221 */ /* 0x000fce0000010000 */
[----:B------:R-:W-:Y:S05]  /*dae0*/  WARPSYNC.COLLECTIVE R215, `(.L_x_7057) ;  /* 0x00000000d7087348 */ /* 0x000fea0003c00000 */
[----:B------:R0:W1:Y:S02]  /*daf0*/  SHFL.BFLY P4, R227, R226, R225, R224 ;  /* 0x0c0000e1e2e37389 */ /* 0x00006400000800e0 */
[----:B01----:R-:W-:Y:S05]  /*db00*/  ENDCOLLECTIVE ;  /* 0x000000000000791b */ /* 0x003fea0003800000 */
.L_x_7057:
[----:B------:R-:W-:Y:S01]  /*db10*/  MOV R226, R142 ;  /* 0x0000008e00e27202 */ /* 0x000fe20000000f00 */
[----:B------:R-:W-:Y:S02]  /*db20*/  HFMA2 R225, -RZ, RZ, 0, 2.384185791015625e-07 ;  /* 0x00000004ffe17431 */ /* 0x000fe400000001ff */
[----:B------:R-:W-:-:S07]  /*db30*/  FADD.FTZ R143, R143, R227 ;  /* 0x000000e38f8f7221 */ /* 0x000fce0000010000 */
[----:B------:R-:W-:Y:S05]  /*db40*/  WARPSYNC.COLLECTIVE R215, `(.L_x_7058) ;  /* 0x00000000d7087348 */ /* 0x000fea0003c00000 */
[----:B------:R0:W1:Y:S02]  /*db50*/  SHFL.BFLY P4, R227, R226, R225, R224 ;  /* 0x0c0000e1e2e37389 */ /* 0x00006400000800e0 */
[----:B01----:R-:W-:Y:S05]  /*db60*/  ENDCOLLECTIVE ;  /* 0x000000000000791b */ /* 0x003fea0003800000 */
.L_x_7058:
[----:B------:R-:W-:Y:S01]  /*db70*/  MOV R226, R143 ;  /* 0x0000008f00e27202 */ /* 0x000fe20000000f00 */
[----:B------:R-:W-:-:S07]  /*db80*/  FADD.FTZ R142, R142, R227 ;  /* 0x000000e38e8e7221 */ /* 0x000fce0000010000 */
[----:B------:R-:W-:Y:S05]  /*db90*/  WARPSYNC.COLLECTIVE R215, `(.L_x_7059) ;  /* 0x00000000d7087348 */ /* 0x000fea0003c00000 */
[----:B------:R0:W1:Y:S02]  /*dba0*/  SHFL.BFLY P4, R227, R226, R225, R224 ;  /* 0x0c0000e1e2e37389 */ /* 0x00006400000800e0 */
[----:B01----:R-:W-:Y:S05]  /*dbb0*/  ENDCOLLECTIVE ;  /* 0x000000000000791b */ /* 0x003fea0003800000 */
.L_x_7059:
[----:B------:R-:W-:Y:S01]  /*dbc0*/  MOV R226, R142 ;  /* 0x0000008e00e27202 */ /* 0x000fe20000000f00 */
[----:B------:R-:W-:Y:S02]  /*dbd0*/  HFMA2 R225, -RZ, RZ, 0, 4.76837158203125e-07 ;  /* 0x00000008ffe17431 */ /* 0x000fe400000001ff */
[----:B------:R-:W-:-:S07]  /*dbe0*/  FADD.FTZ R143, R143, R227 ;  /* 0x000000e38f8f7221 */ /* 0x000fce0000010000 */
[----:B------:R-:W-:Y:S05]  /*dbf0*/  WARPSYNC.COLLECTIVE R215, `(.L_x_7060) ;  /* 0x00000000d7087348 */ /* 0x000fea0003c00000 */
[----:B------:R0:W1:Y:S02]  /*dc00*/  SHFL.BFLY P4, R227, R226, R225, R224 ;  /* 0x0c0000e1e2e37389 */ /* 0x00006400000800e0 */
[----:B01----:R-:W-:Y:S05]  /*dc10*/  ENDCOLLECTIVE ;  /* 0x000000000000791b */ /* 0x003fea0003800000 */
.L_x_7060:
[----:B------:R-:W-:Y:S01]  /*dc20*/  MOV R226, R143 ;  /* 0x0000008f00e27202 */ /* 0x000fe20000000f00 */
[----:B------:R-:W-:-:S07]  /*dc30*/  FADD.FTZ R142, R142, R227 ;  /* 0x000000e38e8e7221 */ /* 0x000fce0000010000 */
[----:B------:R-:W-:Y:S05]  /*dc40*/  WARPSYNC.COLLECTIVE R215, `(.L_x_7061) ;  /* 0x00000000d7087348 */ /* 0x000fea0003c00000 */
[----:B------:R0:W1:Y:S02]  /*dc50*/  SHFL.BFLY P4, R227, R226, R225, R224 ;  /* 0x0c0000e1e2e37389 */ /* 0x00006400000800e0 */
[----:B01----:R-:W-:Y:S05]  /*dc60*/  ENDCOLLECTIVE ;  /* 0x000000000000791b */ /* 0x003fea0003800000 */
.L_x_7061:
[----:B------:R-:W-:Y:S01]  /*dc70*/  MOV R226, R142 ;  /* 0x0000008e00e27202 */ /* 0x000fe20000000f00 */
[----:B------:R-:W-:Y:S02]  /*dc80*/  HFMA2 R225, -RZ, RZ, 0, 9.5367431640625e-07 ;  /* 0x00000010ffe17431 */ /* 0x000fe400000001ff */
[----:B------:R-:W-:-:S07]  /*dc90*/  FADD.FTZ R143, R143, R227 ;  /* 0x000000e38f8f7221 */ /* 0x000fce0000010000 */
[----:B------:R-:W-:Y:S05]  /*dca0*/  WARPSYNC.COLLECTIVE R215, `(.L_x_7062) ;  /* 0x00000000d7087348 */ /* 0x000fea0003c00000 */
[----:B------:R0:W1:Y:S02]  /*dcb0*/  SHFL.BFLY P4, R227, R226, R225, R224 ;  /* 0x0c0000e1e2e37389 */ /* 0x00006400000800e0 */
[----:B01----:R-:W-:Y:S05]  /*dcc0*/  ENDCOLLECTIVE ;  /* 0x000000000000791b */ /* 0x003fea0003800000 */
.L_x_7062:
[----:B------:R-:W-:Y:S02]  /*dcd0*/  MOV R226, R143 ;  /* 0x0000008f00e27202 */ /* 0x000fe40000000f00 */
[----:B------:R-:W-:-:S07]  /*dce0*/  MOV R214, R227 ;  /* 0x000000e300d67202 */ /* 0x000fce0000000f00 */
[----:B------:R-:W-:Y:S05]  /*dcf0*/  WARPSYNC.COLLECTIVE R215, `(.L_x_7063) ;  /* 0x00000000d7087348 */ /* 0x000fea0003c00000 */
[----:B------:R0:W1:Y:S02]  /*dd00*/  SHFL.BFLY P4, R227, R226, R225, R224 ;  /* 0x0c0000e1e2e37389 */ /* 0x00006400000800e0 */
[----:B01----:R-:W-:Y:S05]  /*dd10*/  ENDCOLLECTIVE ;  /* 0x000000000000791b */ /* 0x003fea0003800000 */
.L_x_7063:
[----:B------:R-:W-:Y:S01]  /*dd20*/  MOV R215, R227 ;  /* 0x000000e300d77202 */ /* 0x000fe20000000f00 */
[----:B------:R-:W-:Y:S06]  /*dd30*/  BRA `(.L_x_7064) ;  /* 0xffffff4c00447947 */ /* 0x000fec000383ffff */
.L_x_7065:
        /* <DEDUP_REMOVED lines=12> */
.L_x_7185:


//--------------------- .nv.shared._ZN10layer_norm31ln_parallel_residual_bwd_kernelINS_13Kernel_traitsI13__nv_bfloat16S2_S2_S2_fjLj1280ELj1ELj4ELj1ELj16ENS_18Kernel_traits_baseILj1280ES2_S2_S2_S2_fjLj128EEEEELb0ELb0ELb0EEEvNS_9BwdParamsE --------------------------
	.section	.nv.shared._ZN10layer_norm31ln_parallel_residual_bwd_kernelINS_13Kernel_traitsI13__nv_bfloat16S2_S2_S2_fjLj1280ELj1ELj4ELj1ELj16ENS_18Kernel_traits_baseILj1280ES2_S2_S2_S2_fjLj128EEEEELb0ELb0ELb0EEEvNS_9BwdParamsE,"aw",@nobits
	.sectionflags	@""
	.align	16
	.zero		1024


//--------------------- .nv.shared.reserved.0     --------------------------
	.section	.nv.shared.reserved.0,"aw",@nobits
	.weak		__nv_reservedSMEM_offset_0_alias
	.size		__nv_reservedSMEM_offset_0_alias, 0, 64
	.other		__nv_reservedSMEM_offset_0_alias,@"STO_CUDA_RESERVED_SHARED STV_DEFAULT"
__nv_reservedSMEM_offset_0_alias:
	.zero		0
	.zero		64


//--------------------- .nv.shared._ZN10layer_norm31ln_parallel_residual_bwd_kernelINS_13Kernel_traitsI13__nv_bfloat16S2_S2_S2_fjLj1280ELj1ELj4ELj1ELj16ENS_18Kernel_traits_baseILj1280ES2_S2_S2_S2_fjLj128EEEEELb0ELb0ELb1EEEvNS_9BwdParamsE --------------------------
	.section	.nv.shared._ZN10layer_norm31ln_parallel_residual_bwd_kernelINS_13Kernel_traitsI13__nv_bfloat16S2_S2_S2_fjLj1280ELj1ELj4ELj1ELj16ENS_18Kernel_traits_baseILj1280ES2_S2_S2_S2_fjLj128EEEEELb0ELb0ELb1EEEvNS_9BwdParamsE,"aw",@nobits
	.sectionflags	@""
	.align	16
	.zero		1024


//--------------------- .nv.shared._ZN10layer_norm31ln_parallel_residual_bwd_kernelINS_13Kernel_traitsI13__nv_bfloat16S2_S2_S2_fjLj1280ELj1ELj4ELj1ELj16ENS_18Kernel_traits_baseILj1280ES2_S2_S2_S2_fjLj128EEEEELb0ELb1ELb0EEEvNS_9BwdParamsE --------------------------
	.section	.nv.shared._ZN10layer_norm31ln_parallel_residual_bwd_kernelINS_13Kernel_traitsI13__nv_bfloat16S2_S2_S2_fjLj1280ELj1ELj4ELj1ELj16ENS_18Kernel_traits_baseILj1280ES2_S2_S2_S2_fjLj128EEEEELb0ELb1ELb0EEEvNS_9BwdParamsE,"aw",@nobits
	.sectionflags	@""
	.align	16
	.zero		1024


//--------------------- .nv.shared._ZN10layer_norm31ln_parallel_residual_bwd_kernelINS_13Kernel_traitsI13__nv_bfloat16S2_S2_S2_fjLj1280ELj1ELj4ELj1ELj16ENS_18Kernel_traits_baseILj1280ES2_S2_S2_S2_fjLj128EEEEELb0ELb1ELb1EEEvNS_9BwdParamsE --------------------------
	.section	.nv.shared._ZN10layer_norm31ln_parallel_residual_bwd_kernelINS_13Kernel_traitsI13__nv_bfloat16S2_S2_S2_fjLj1280ELj1ELj4ELj1ELj16ENS_18Kernel_traits_baseILj1280ES2_S2_S2_S2_fjLj128EEEEELb0ELb1ELb1EEEvNS_9BwdParamsE,"aw",@nobits
	.sectionflags	@""
	.align	16
	.zero		1024


//--------------------- .nv.shared._ZN10layer_norm31ln_parallel_residual_bwd_kernelINS_13Kernel_traitsI13__nv_bfloat16S2_S2_S2_fjLj1280ELj1ELj4ELj1ELj16ENS_18Kernel_traits_baseILj1280ES2_S2_S2_S2_fjLj128EEEEELb1ELb0ELb0EEEvNS_9BwdParamsE --------------------------
	.section	.nv.shared._ZN10layer_norm31ln_parallel_residual_bwd_kernelINS_13Kernel_traitsI13__nv_bfloat16S2_S2_S2_fjLj1280ELj1ELj4ELj1ELj16ENS_18Kernel_traits_baseILj1280ES2_S2_S2_S2_fjLj128EEEEELb1ELb0ELb0EEEvNS_9BwdParamsE,"aw",@nobits
	.sectionflags	@""
	.align	16
	.zero		1024


//--------------------- .nv.shared._ZN10layer_norm31ln_parallel_residual_bwd_kernelINS_13Kernel_traitsI13__nv_bfloat16S2_S2_S2_fjLj1280ELj1ELj4ELj1ELj16ENS_18Kernel_traits_baseILj1280ES2_S2_S2_S2_fjLj128EEEEELb1ELb0ELb1EEEvNS_9BwdParamsE --------------------------
	.section	.nv.shared._ZN10layer_norm31ln_parallel_residual_bwd_kernelINS_13Kernel_traitsI13__nv_bfloat16S2_S2_S2_fjLj1280ELj1ELj4ELj1ELj16ENS_18Kernel_traits_baseILj1280ES2_S2_S2_S2_fjLj128EEEEELb1ELb0ELb1EEEvNS_9BwdParamsE,"aw",@nobits
	.sectionflags	@""
	.align	16
	.zero		1024


//--------------------- .nv.shared._ZN10layer_norm22ln_bwd_finalize_kernelINS_22Kernel_traits_finalizeILj1280E13__nv_bfloat16S2_S2_S2_fjLb0ELj1024ELj4ENS_18Kernel_traits_baseILj1280ES2_S2_S2_S2_fjLj1024EEEEELb0ELb0EEEvNS_9BwdParamsE --------------------------
	.section	.nv.shared._ZN10layer_norm22ln_bwd_finalize_kernelINS_22Kernel_traits_finalizeILj1280E13__nv_bfloat16S2_S2_S2_fjLb0ELj1024ELj4ENS_18Kernel_traits_baseILj1280ES2_S2_S2_S2_fjLj1024EEEEELb0ELb0EEEvNS_9BwdParamsE,"aw",@nobits
	.sectionflags	@""
	.align	16
.nv.shared._ZN10layer_norm22ln_bwd_finalize_kernelINS_22Kernel_traits_finalizeILj1280E13__nv_bfloat16S2_S2_S2_fjLb0ELj1024ELj4ENS_18Kernel_traits_baseILj1280ES2_S2_S2_S2_fjLj1024EEEEELb0ELb0EEEvNS_9BwdParamsE:
	.zero		9472


//--------------------- .nv.shared._ZN10layer_norm40ln_parallel_residual_bwd_finalize_kernelINS_22Kernel_traits_finalizeILj1280E13__nv_bfloat16S2_S2_S2_fjLb0ELj1024ELj4ENS_18Kernel_traits_baseILj1280ES2_S2_S2_S2_fjLj1024EEEEELb0EEEvNS_9BwdParamsE --------------------------
	.section	.nv.shared._ZN10layer_norm40ln_parallel_residual_bwd_finalize_kernelINS_22Kernel_traits_finalizeILj1280E13__nv_bfloat16S2_S2_S2_fjLb0ELj1024ELj4ENS_18Kernel_traits_baseILj1280ES2_S2_S2_S2_fjLj1024EEEEELb0EEEvNS_9BwdParamsE,"aw",@nobits
	.sectionflags	@""
	.align	16
.nv.shared._ZN10layer_norm40ln_parallel_residual_bwd_finalize_kernelINS_22Kernel_traits_finalizeILj1280E13__nv_bfloat16S2_S2_S2_fjLb0ELj1024ELj4ENS_18Kernel_traits_baseILj1280ES2_S2_S2_S2_fjLj1024EEEEELb0EEEvNS_9BwdParamsE:
	.zero		17920


//--------------------- .nv.shared._ZN10layer_norm31ln_parallel_residual_bwd_kernelINS_13Kernel_traitsI13__nv_bfloat16S2_S2_S2_fjLj1280ELj1ELj4ELj1ELj16ENS_18Kernel_traits_baseILj1280ES2_S2_S2_S2_fjLj128EEEEELb1ELb1ELb0EEEvNS_9BwdParamsE --------------------------
	.section	.nv.shared._ZN10layer_norm31ln_parallel_residual_bwd_kernelINS_13Kernel_traitsI13__nv_bfloat16S2_S2_S2_fjLj1280ELj1ELj4ELj1ELj16ENS_18Kernel_traits_baseILj1280ES2_S2_S2_S2_fjLj128EEEEELb1ELb1ELb0EEEvNS_9BwdParamsE,"aw",@nobits
	.sectionflags	@""
	.align	16
	.zero		1024


//--------------------- .nv.shared._ZN10layer_norm22ln_bwd_finalize_kernelINS_22Kernel_traits_finalizeILj1280E13__nv_bfloat16S2_S2_S2_fjLb0ELj1024ELj4ENS_18Kernel_traits_baseILj1280ES2_S2_S2_S2_fjLj1024EEEEELb0ELb1EEEvNS_9BwdParamsE --------------------------
	.section	.nv.shared._ZN10layer_norm22ln_bwd_finalize_kernelINS_22Kernel_traits_finalizeILj1280E13__nv_bfloat16S2_S2_S2_fjLb0ELj1024ELj4ENS_18Kernel_traits_baseILj1280ES2_S2_S2_S2_fjLj1024EEEEELb0ELb1EEEvNS_9BwdParamsE,"aw",@nobits
	.sectionflags	@""
	.align	16
.nv.shared._ZN10layer_norm22ln_bwd_finalize_kernelINS_22Kernel_traits_finalizeILj1280E13__nv_bfloat16S2_S2_S2_fjLb0ELj1024ELj4ENS_18Kernel_traits_baseILj1280ES2_S2_S2_S2_fjLj1024EEEEELb0ELb1EEEvNS_9BwdParamsE:
	.zero		9472


//--------------------- .nv.shared._ZN10layer_norm40ln_parallel_residual_bwd_finalize_kernelINS_22Kernel_traits_finalizeILj1280E13__nv_bfloat16S2_S2_S2_fjLb0ELj1024ELj4ENS_18Kernel_traits_baseILj1280ES2_S2_S2_S2_fjLj1024EEEEELb1EEEvNS_9BwdParamsE --------------------------
	.section	.nv.shared._ZN10layer_norm40ln_parallel_residual_bwd_finalize_kernelINS_22Kernel_traits_finalizeILj1280E13__nv_bfloat16S2_S2_S2_fjLb0ELj1024ELj4ENS_18Kernel_traits_baseILj1280ES2_S2_S2_S2_fjLj1024EEEEELb1EEEvNS_9BwdParamsE,"aw",@nobits
	.sectionflags	@""
	.align	16
.nv.shared._ZN10layer_norm40ln_parallel_residual_bwd_finalize_kernelINS_22Kernel_traits_finalizeILj1280E13__nv_bfloat16S2_S2_S2_fjLb0ELj1024ELj4ENS_18Kernel_traits_baseILj1280ES2_S2_S2_S2_fjLj1024EEEEELb1EEEvNS_9BwdParamsE:
	.zero		17920


//--------------------- .nv.shared._ZN10layer_norm31ln_parallel_residual_bwd_kernelINS_13Kernel_traitsI13__nv_bfloat16S2_S2_S2_fjLj1280ELj1ELj4ELj1ELj16ENS_18Kernel_traits_baseILj1280ES2_S2_S2_S2_fjLj128EEEEELb1ELb1ELb1EEEvNS_9BwdParamsE --------------------------
	.section	.nv.shared._ZN10layer_norm31ln_parallel_residual_bwd_kernelINS_13Kernel_traitsI13__nv_bfloat16S2_S2_S2_fjLj1280ELj1ELj4ELj1ELj16ENS_18Kernel_traits_baseILj1280ES2_S2_S2_S2_fjLj128EEEEELb1ELb1ELb1EEEvNS_9BwdParamsE,"aw",@nobits
	.sectionflags	@""
	.align	16
	.zero		1024


//--------------------- .nv.shared._ZN10layer_norm31ln_parallel_residual_bwd_kernelINS_13Kernel_traitsI6__halfS2_S2_S2_fjLj1280ELj1ELj4ELj1ELj16ENS_18Kernel_traits_baseILj1280ES2_S2_S2_S2_fjLj128EEEEELb0ELb0ELb0EEEvNS_9BwdParamsE --------------------------
	.section	.nv.shared._ZN10layer_norm31ln_parallel_residual_bwd_kernelINS_13Kernel_traitsI6__halfS2_S2_S2_fjLj1280ELj1ELj4ELj1ELj16ENS_18Kernel_traits_baseILj1280ES2_S2_S2_S2_fjLj128EEEEELb0ELb0ELb0EEEvNS_9BwdParamsE,"aw",@nobits
	.sectionflags	@""
	.align	16
	.zero		1024


//--------------------- .nv.shared._ZN10layer_norm31ln_parallel_residual_bwd_kernelINS_13Kernel_traitsI6__halfS2_S2_S2_fjLj1280ELj1ELj4ELj1ELj16ENS_18Kernel_traits_baseILj1280ES2_S2_S2_S2_fjLj128EEEEELb0ELb0ELb1EEEvNS_9BwdParamsE --------------------------
	.section	.nv.shared._ZN10layer_norm31ln_parallel_residual_bwd_kernelINS_13Kernel_traitsI6__halfS2_S2_S2_fjLj1280ELj1ELj4ELj1ELj16ENS_18Kernel_traits_baseILj1280ES2_S2_S2_S2_fjLj128EEEEELb0ELb0ELb1EEEvNS_9BwdParamsE,"aw",@nobits
	.sectionflags	@""
	.align	16
	.zero		1024


//--------------------- .nv.shared._ZN10layer_norm31ln_parallel_residual_bwd_kernelINS_13Kernel_traitsI6__halfS2_S2_S2_fjLj1280ELj1ELj4ELj1ELj16ENS_18Kernel_traits_baseILj1280ES2_S2_S2_S2_fjLj128EEEEELb0ELb1ELb0EEEvNS_9BwdParamsE --------------------------
	.section	.nv.shared._ZN10layer_norm31ln_parallel_residual_bwd_kernelINS_13Kernel_traitsI6__halfS2_S2_S2_fjLj1280ELj1ELj4ELj1ELj16ENS_18Kernel_traits_baseILj1280ES2_S2_S2_S2_fjLj128EEEEELb0ELb1ELb0EEEvNS_9BwdParamsE,"aw",@nobits
	.sectionflags	@""
	.align	16
	.zero		1024


//--------------------- .nv.shared._ZN10layer_norm31ln_parallel_residual_bwd_kernelINS_13Kernel_traitsI6__halfS2_S2_S2_fjLj1280ELj1ELj4ELj1ELj16ENS_18Kernel_traits_baseILj1280ES2_S2_S2_S2_fjLj128EEEEELb0ELb1ELb1EEEvNS_9BwdParamsE --------------------------
	.section	.nv.shared._ZN10layer_norm31ln_parallel_residual_bwd_kernelINS_13Kernel_traitsI6__halfS2_S2_S2_fjLj1280ELj1ELj4ELj1ELj16ENS_18Kernel_traits_baseILj1280ES2_S2_S2_S2_fjLj128EEEEELb0ELb1ELb1EEEvNS_9BwdParamsE,"aw",@nobits
	.sectionflags	@""
	.align	16
	.zero		1024


//--------------------- .nv.shared._ZN10layer_norm31ln_parallel_residual_bwd_kernelINS_13Kernel_traitsI6__halfS2_S2_S2_fjLj1280ELj1ELj4ELj1ELj16ENS_18Kernel_traits_baseILj1280ES2_S2_S2_S2_fjLj128EEEEELb1ELb0ELb0EEEvNS_9BwdParamsE --------------------------
	.section	.nv.shared._ZN10layer_norm31ln_parallel_residual_bwd_kernelINS_13Kernel_traitsI6__halfS2_S2_S2_fjLj1280ELj1ELj4ELj1ELj16ENS_18Kernel_traits_baseILj1280ES2_S2_S2_S2_fjLj128EEEEELb1ELb0ELb0EEEvNS_9BwdParamsE,"aw",@nobits
	.sectionflags	@""
	.align	16
	.zero		1024


//--------------------- .nv.shared._ZN10layer_norm31ln_parallel_residual_bwd_kernelINS_13Kernel_traitsI6__halfS2_S2_S2_fjLj1280ELj1ELj4ELj1ELj16ENS_18Kernel_traits_baseILj1280ES2_S2_S2_S2_fjLj128EEEEELb1ELb0ELb1EEEvNS_9BwdParamsE --------------------------
	.section	.nv.shared._ZN10layer_norm31ln_parallel_residual_bwd_kernelINS_13Kernel_traitsI6__halfS2_S2_S2_fjLj1280ELj1ELj4ELj1ELj16ENS_18Kernel_traits_baseILj1280ES2_S2_S2_S2_fjLj128EEEEELb1ELb0ELb1EEEvNS_9BwdParamsE,"aw",@nobits
	.sectionflags	@""
	.align	16
	.zero		1024


//--------------------- .nv.shared._ZN10layer_norm22ln_bwd_finalize_kernelINS_22Kernel_traits_finalizeILj1280E6__halfS2_S2_S2_fjLb0ELj1024ELj4ENS_18Kernel_traits_baseILj1280ES2_S2_S2_S2_fjLj1024EEEEELb0ELb0EEEvNS_9BwdParamsE --------------------------
	.section	.nv.shared._ZN10layer_norm22ln_bwd_finalize_kernelINS_22Kernel_traits_finalizeILj1280E6__halfS2_S2_S2_fjLb0ELj1024ELj4ENS_18Kernel_traits_baseILj1280ES2_S2_S2_S2_fjLj1024EEEEELb0ELb0EEEvNS_9BwdParamsE,"aw",@nobits
	.sectionflags	@""
	.align	16
.nv.shared._ZN10layer_norm22ln_bwd_finalize_kernelINS_22Kernel_traits_finalizeILj1280E6__halfS2_S2_S2_fjLb0ELj1024ELj4ENS_18Kernel_traits_baseILj1280ES2_S2_S2_S2_fjLj1024EEEEELb0ELb0EEEvNS_9BwdParamsE:
	.zero		9472


//--------------------- .nv.shared._ZN10layer_norm40ln_parallel_residual_bwd_finalize_kernelINS_22Kernel_traits_finalizeILj1280E6__halfS2_S2_S2_fjLb0ELj1024ELj4ENS_18Kernel_traits_baseILj1280ES2_S2_S2_S2_fjLj1024EEEEELb0EEEvNS_9BwdParamsE --------------------------
	.section	.nv.shared._ZN10layer_norm40ln_parallel_residual_bwd_finalize_kernelINS_22Kernel_traits_finalizeILj1280E6__halfS2_S2_S2_fjLb0ELj1024ELj4ENS_18Kernel_traits_baseILj1280ES2_S2_S2_S2_fjLj1024EEEEELb0EEEvNS_9BwdParamsE,"aw",@nobits
	.sectionflags	@""
	.align	16
.nv.shared._ZN10layer_norm40ln_parallel_residual_bwd_finalize_kernelINS_22Kernel_traits_finalizeILj1280E6__halfS2_S2_S2_fjLb0ELj1024ELj4ENS_18Kernel_traits_baseILj1280ES2_S2_S2_S2_fjLj1024EEEEELb0EEEvNS_9BwdParamsE:
	.zero		17920


//--------------------- .nv.shared._ZN10layer_norm31ln_parallel_residual_bwd_kernelINS_13Kernel_traitsI6__halfS2_S2_S2_fjLj1280ELj1ELj4ELj1ELj16ENS_18Kernel_traits_baseILj1280ES2_S2_S2_S2_fjLj128EEEEELb1ELb1ELb0EEEvNS_9BwdParamsE --------------------------
	.section	.nv.shared._ZN10layer_norm31ln_parallel_residual_bwd_kernelINS_13Kernel_traitsI6__halfS2_S2_S2_fjLj1280ELj1ELj4ELj1ELj16ENS_18Kernel_traits_baseILj1280ES2_S2_S2_S2_fjLj128EEEEELb1ELb1ELb0EEEvNS_9BwdParamsE,"aw",@nobits
	.sectionflags	@""
	.align	16
	.zero		1024


//--------------------- .nv.shared._ZN10layer_norm22ln_bwd_finalize_kernelINS_22Kernel_traits_finalizeILj1280E6__halfS2_S2_S2_fjLb0ELj1024ELj4ENS_18Kernel_traits_baseILj1280ES2_S2_S2_S2_fjLj1024EEEEELb0ELb1EEEvNS_9BwdParamsE --------------------------
	.section	.nv.shared._ZN10layer_norm22ln_bwd_finalize_kernelINS_22Kernel_traits_finalizeILj1280E6__halfS2_S2_S2_fjLb0ELj1024ELj4ENS_18Kernel_traits_baseILj1280ES2_S2_S2_S2_fjLj1024EEEEELb0ELb1EEEvNS_9BwdParamsE,"aw",@nobits
	.sectionflags	@""
	.align	16
.nv.shared._ZN10layer_norm22ln_bwd_finalize_kernelINS_22Kernel_traits_finalizeILj1280E6__halfS2_S2_S2_fjLb0ELj1024ELj4ENS_18Kernel_traits_baseILj1280ES2_S2_S2_S2_fjLj1024EEEEELb0ELb1EEEvNS_9BwdParamsE:
	.zero		9472


//--------------------- .nv.shared._ZN10layer_norm40ln_parallel_residual_bwd_finalize_kernelINS_22Kernel_traits_finalizeILj1280E6__halfS2_S2_S2_fjLb0ELj1024ELj4ENS_18Kernel_traits_baseILj1280ES2_S2_S2_S2_fjLj1024EEEEELb1EEEvNS_9BwdParamsE --------------------------
	.section	.nv.shared._ZN10layer_norm40ln_parallel_residual_bwd_finalize_kernelINS_22Kernel_traits_finalizeILj1280E6__halfS2_S2_S2_fjLb0ELj1024ELj4ENS_18Kernel_traits_baseILj1280ES2_S2_S2_S2_fjLj1024EEEEELb1EEEvNS_9BwdParamsE,"aw",@nobits
	.sectionflags	@""
	.align	16
.nv.shared._ZN10layer_norm40ln_parallel_residual_bwd_finalize_kernelINS_22Kernel_traits_finalizeILj1280E6__halfS2_S2_S2_fjLb0ELj1024ELj4ENS_18Kernel_traits_baseILj1280ES2_S2_S2_S2_fjLj1024EEEEELb1EEEvNS_9BwdParamsE:
	.zero		17920


//--------------------- .nv.shared._ZN10layer_norm31ln_parallel_residual_bwd_kernelINS_13Kernel_traitsI6__halfS2_S2_S2_fjLj1280ELj1ELj4ELj1ELj16ENS_18Kernel_traits_baseILj1280ES2_S2_S2_S2_fjLj128EEEEELb1ELb1ELb1EEEvNS_9BwdParamsE --------------------------
	.section	.nv.shared._ZN10layer_norm31ln_parallel_residual_bwd_kernelINS_13Kernel_traitsI6__halfS2_S2_S2_fjLj1280ELj1ELj4ELj1ELj16ENS_18Kernel_traits_baseILj1280ES2_S2_S2_S2_fjLj128EEEEELb1ELb1ELb1EEEvNS_9BwdParamsE,"aw",@nobits
	.sectionflags	@""
	.align	16
	.zero		1024


//--------------------- .nv.shared._ZN10layer_norm31ln_parallel_residual_bwd_kernelINS_13Kernel_traitsIf13__nv_bfloat16S2_S2_fjLj1280ELj1ELj4ELj1ELj16ENS_18Kernel_traits_baseILj1280EfS2_S2_S2_fjLj128EEEEELb0ELb0ELb0EEEvNS_9BwdParamsE --------------------------
	.section	.nv.shared._ZN10layer_norm31ln_parallel_residual_bwd_kernelINS_13Kernel_traitsIf13__nv_bfloat16S2_S2_fjLj1280ELj1ELj4ELj1ELj16ENS_18Kernel_traits_baseILj1280EfS2_S2_S2_fjLj128EEEEELb0ELb0ELb0EEEvNS_9BwdParamsE,"aw",@nobits
	.sectionflags	@""
	.align	16
	.zero		1024


//--------------------- .nv.shared._ZN10layer_norm31ln_parallel_residual_bwd_kernelINS_13Kernel_traitsIf13__nv_bfloat16S2_S2_fjLj1280ELj1ELj4ELj1ELj16ENS_18Kernel_traits_baseILj1280EfS2_S2_S2_fjLj128EEEEELb0ELb0ELb1EEEvNS_9BwdParamsE --------------------------
	.section	.nv.shared._ZN10layer_norm31ln_parallel_residual_bwd_kernelINS_13Kernel_traitsIf13__nv_bfloat16S2_S2_fjLj1280ELj1ELj4ELj1ELj16ENS_18Kernel_traits_baseILj1280EfS2_S2_S2_fjLj128EEEEELb0ELb0ELb1EEEvNS_9BwdParamsE,"aw",@nobits
	.sectionflags	@""
	.align	16
	.zero		1024


//--------------------- .nv.shared._ZN10layer_norm31ln_parallel_residual_bwd_kernelINS_13Kernel_traitsIf13__nv_bfloat16S2_S2_fjLj1280ELj1ELj4ELj1ELj16ENS_18Kernel_traits_baseILj1280EfS2_S2_S2_fjLj128EEEEELb0ELb1ELb0EEEvNS_9BwdParamsE --------------------------
	.section	.nv.shared._ZN10layer_norm31ln_parallel_residual_bwd_kernelINS_13Kernel_traitsIf13__nv_bfloat16S2_S2_fjLj1280ELj1ELj4ELj1ELj16ENS_18Kernel_traits_baseILj1280EfS2_S2_S2_fjLj128EEEEELb0ELb1ELb0EEEvNS_9BwdParamsE,"aw",@nobits
	.sectionflags	@""
	.align	16
	.zero		1024


//--------------------- .nv.shared._ZN10layer_norm31ln_parallel_residual_bwd_kernelINS_13Kernel_traitsIf13__nv_bfloat16S2_S2_fjLj1280ELj1ELj4ELj1ELj16ENS_18Kernel_traits_baseILj1280EfS2_S2_S2_fjLj128EEEEELb0ELb1ELb1EEEvNS_9BwdParamsE --------------------------
	.section	.nv.shared._ZN10layer_norm31ln_parallel_residual_bwd_kernelINS_13Kernel_traitsIf13__nv_bfloat16S2_S2_fjLj1280ELj1ELj4ELj1ELj16ENS_18Kernel_traits_baseILj1280EfS2_S2_S2_fjLj128EEEEELb0ELb1ELb1EEEvNS_9BwdParamsE,"aw",@nobits
	.sectionflags	@""
	.align	16
	.zero		1024


//--------------------- .nv.shared._ZN10layer_norm31ln_parallel_residual_bwd_kernelINS_13Kernel_traitsIf13__nv_bfloat16S2_S2_fjLj1280ELj1ELj4ELj1ELj16ENS_18Kernel_traits_baseILj1280EfS2_S2_S2_fjLj128EEEEELb1ELb0ELb0EEEvNS_9BwdParamsE --------------------------
	.section	.nv.shared._ZN10layer_norm31ln_parallel_residual_bwd_kernelINS_13Kernel_traitsIf13__nv_bfloat16S2_S2_fjLj1280ELj1ELj4ELj1ELj16ENS_18Kernel_traits_baseILj1280EfS2_S2_S2_fjLj128EEEEELb1ELb0ELb0EEEvNS_9BwdParamsE,"aw",@nobits
	.sectionflags	@""
	.align	16
	.zero		1024


//--------------------- .nv.shared._ZN10layer_norm31ln_parallel_residual_bwd_kernelINS_13Kernel_traitsIf13__nv_bfloat16S2_S2_fjLj1280ELj1ELj4ELj1ELj16ENS_18Kernel_traits_baseILj1280EfS2_S2_S2_fjLj128EEEEELb1ELb0ELb1EEEvNS_9BwdParamsE --------------------------
	.section	.nv.shared._ZN10layer_norm31ln_parallel_residual_bwd_kernelINS_13Kernel_traitsIf13__nv_bfloat16S2_S2_fjLj1280ELj1ELj4ELj1ELj16ENS_18Kernel_traits_baseILj1280EfS2_S2_S2_fjLj128EEEEELb1ELb0ELb1EEEvNS_9BwdParamsE,"aw",@nobits
	.sectionflags	@""
	.align	16
	.zero		1024


//--------------------- .nv.shared._ZN10layer_norm22ln_bwd_finalize_kernelINS_22Kernel_traits_finalizeILj1280Ef13__nv_bfloat16S2_S2_fjLb0ELj1024ELj4ENS_18Kernel_traits_baseILj1280EfS2_S2_S2_fjLj1024EEEEELb0ELb0EEEvNS_9BwdParamsE --------------------------
	.section	.nv.shared._ZN10layer_norm22ln_bwd_finalize_kernelINS_22Kernel_traits_finalizeILj1280Ef13__nv_bfloat16S2_S2_fjLb0ELj1024ELj4ENS_18Kernel_traits_baseILj1280EfS2_S2_S2_fjLj1024EEEEELb0ELb0EEEvNS_9BwdParamsE,"aw",@nobits
	.sectionflags	@""
	.align	16
.nv.shared._ZN10layer_norm22ln_bwd_finalize_kernelINS_22Kernel_traits_finalizeILj1280Ef13__nv_bfloat16S2_S2_fjLb0ELj1024ELj4ENS_18Kernel_traits_baseILj1280EfS2_S2_S2_fjLj1024EEEEELb0ELb0EEEvNS_9BwdParamsE:
	.zero		9472


//--------------------- .nv.shared._ZN10layer_norm40ln_parallel_residual_bwd_finalize_kernelINS_22Kernel_traits_finalizeILj1280Ef13__nv_bfloat16S2_S2_fjLb0ELj1024ELj4ENS_18Kernel_traits_baseILj1280EfS2_S2_S2_fjLj1024EEEEELb0EEEvNS_9BwdParamsE --------------------------
	.section	.nv.shared._ZN10layer_norm40ln_parallel_residual_bwd_finalize_kernelINS_22Kernel_traits_finalizeILj1280Ef13__nv_bfloat16S2_S2_fjLb0ELj1024ELj4ENS_18Kernel_traits_baseILj1280EfS2_S2_S2_fjLj1024EEEEELb0EEEvNS_9BwdParamsE,"aw",@nobits
	.sectionflags	@""
	.align	16
.nv.shared._ZN10layer_norm40ln_parallel_residual_bwd_finalize_kernelINS_22Kernel_traits_finalizeILj1280Ef13__nv_bfloat16S2_S2_fjLb0ELj1024ELj4ENS_18Kernel_traits_baseILj1280EfS2_S2_S2_fjLj1024EEEEELb0EEEvNS_9BwdParamsE:
	.zero		17920


//--------------------- .nv.shared._ZN10layer_norm31ln_parallel_residual_bwd_kernelINS_13Kernel_traitsIf13__nv_bfloat16S2_S2_fjLj1280ELj1ELj4ELj1ELj16ENS_18Kernel_traits_baseILj1280EfS2_S2_S2_fjLj128EEEEELb1ELb1ELb0EEEvNS_9BwdParamsE --------------------------
	.section	.nv.shared._ZN10layer_norm31ln_parallel_residual_bwd_kernelINS_13Kernel_traitsIf13__nv_bfloat16S2_S2_fjLj1280ELj1ELj4ELj1ELj16ENS_18Kernel_traits_baseILj1280EfS2_S2_S2_fjLj128EEEEELb1ELb1ELb0EEEvNS_9BwdParamsE,"aw",@nobits
	.sectionflags	@""
	.align	16
	.zero		1024


//--------------------- .nv.shared._ZN10layer_norm22ln_bwd_finalize_kernelINS_22Kernel_traits_finalizeILj1280Ef13__nv_bfloat16S2_S2_fjLb0ELj1024ELj4ENS_18Kernel_traits_baseILj1280EfS2_S2_S2_fjLj1024EEEEELb0ELb1EEEvNS_9BwdParamsE --------------------------
	.section	.nv.shared._ZN10layer_norm22ln_bwd_finalize_kernelINS_22Kernel_traits_finalizeILj1280Ef13__nv_bfloat16S2_S2_fjLb0ELj1024ELj4ENS_18Kernel_traits_baseILj1280EfS2_S2_S2_fjLj1024EEEEELb0ELb1EEEvNS_9BwdParamsE,"aw",@nobits
	.sectionflags	@""
	.align	16
.nv.shared._ZN10layer_norm22ln_bwd_finalize_kernelINS_22Kernel_traits_finalizeILj1280Ef13__nv_bfloat16S2_S2_fjLb0ELj1024ELj4ENS_18Kernel_traits_baseILj1280EfS2_S2_S2_fjLj1024EEEEELb0ELb1EEEvNS_9BwdParamsE:
	.zero		9472


//--------------------- .nv.shared._ZN10layer_norm40ln_parallel_residual_bwd_finalize_kernelINS_22Kernel_traits_finalizeILj1280Ef13__nv_bfloat16S2_S2_fjLb0ELj1024ELj4ENS_18Kernel_traits_baseILj1280EfS2_S2_S2_fjLj1024EEEEELb1EEEvNS_9BwdParamsE --------------------------
	.section	.nv.shared._ZN10layer_norm40ln_parallel_residual_bwd_finalize_kernelINS_22Kernel_traits_finalizeILj1280Ef13__nv_bfloat16S2_S2_fjLb0ELj1024ELj4ENS_18Kernel_traits_baseILj1280EfS2_S2_S2_fjLj1024EEEEELb1EEEvNS_9BwdParamsE,"aw",@nobits
	.sectionflags	@""
	.align	16
.nv.shared._ZN10layer_norm40ln_parallel_residual_bwd_finalize_kernelINS_22Kernel_traits_finalizeILj1280Ef13__nv_bfloat16S2_S2_fjLb0ELj1024ELj4ENS_18Kernel_traits_baseILj1280EfS2_S2_S2_fjLj1024EEEEELb1EEEvNS_9BwdParamsE:
	.zero		17920


//--------------------- .nv.shared._ZN10layer_norm31ln_parallel_residual_bwd_kernelINS_13Kernel_traitsIf13__nv_bfloat16S2_S2_fjLj1280ELj1ELj4ELj1ELj16ENS_18Kernel_traits_baseILj1280EfS2_S2_S2_fjLj128EEEEELb1ELb1ELb1EEEvNS_9BwdParamsE --------------------------
	.section	.nv.shared._ZN10layer_norm31ln_parallel_residual_bwd_kernelINS_13Kernel_traitsIf13__nv_bfloat16S2_S2_fjLj1280ELj1ELj4ELj1ELj16ENS_18Kernel_traits_baseILj1280EfS2_S2_S2_fjLj128EEEEELb1ELb1ELb1EEEvNS_9BwdParamsE,"aw",@nobits
	.sectionflags	@""
	.align	16
	.zero		1024


//--------------------- .nv.shared._ZN10layer_norm31ln_parallel_residual_bwd_kernelINS_13Kernel_traitsI13__nv_bfloat16S2_fS2_fjLj1280ELj1ELj4ELj1ELj16ENS_18Kernel_traits_baseILj1280ES2_S2_fS2_fjLj128EEEEELb0ELb0ELb0EEEvNS_9BwdParamsE --------------------------
	.section	.nv.shared._ZN10layer_norm31ln_parallel_residual_bwd_kernelINS_13Kernel_traitsI13__nv_bfloat16S2_fS2_fjLj1280ELj1ELj4ELj1ELj16ENS_18Kernel_traits_baseILj1280ES2_S2_fS2_fjLj128EEEEELb0ELb0ELb0EEEvNS_9BwdParamsE,"aw",@nobits
	.sectionflags	@""
	.align	16
	.zero		1024


//--------------------- .nv.shared._ZN10layer_norm31ln_parallel_residual_bwd_kernelINS_13Kernel_traitsI13__nv_bfloat16S2_fS2_fjLj1280ELj1ELj4ELj1ELj16ENS_18Kernel_traits_baseILj1280ES2_S2_fS2_fjLj128EEEEELb0ELb0ELb1EEEvNS_9BwdParamsE --------------------------
	.section	.nv.shared._ZN10layer_norm31ln_parallel_residual_bwd_kernelINS_13Kernel_traitsI13__nv_bfloat16S2_fS2_fjLj1280ELj1ELj4ELj1ELj16ENS_18Kernel_traits_baseILj1280ES2_S2_fS2_fjLj128EEEEELb0ELb0ELb1EEEvNS_9BwdParamsE,"aw",@nobits
	.sectionflags	@""
	.align	16
	.zero		1024


//--------------------- .nv.shared._ZN10layer_norm31ln_parallel_residual_bwd_kernelINS_13Kernel_traitsI13__nv_bfloat16S2_fS2_fjLj1280ELj1ELj4ELj1ELj16ENS_18Kernel_traits_baseILj1280ES2_S2_fS2_fjLj128EEEEELb0ELb1ELb0EEEvNS_9BwdParamsE --------------------------
	.section	.nv.shared._ZN10layer_norm31ln_parallel_residual_bwd_kernelINS_13Kernel_traitsI13__nv_bfloat16S2_fS2_fjLj1280ELj1ELj4ELj1ELj16ENS_18Kernel_traits_baseILj1280ES2_S2_fS2_fjLj128EEEEELb0ELb1ELb0EEEvNS_9BwdParamsE,"aw",@nobits
	.sectionflags	@""
	.align	16
	.zero		1024


//--------------------- .nv.shared._ZN10layer_norm31ln_parallel_residual_bwd_kernelINS_13Kernel_traitsI13__nv_bfloat16S2_fS2_fjLj1280ELj1ELj4ELj1ELj16ENS_18Kernel_traits_baseILj1280ES2_S2_fS2_fjLj128EEEEELb0ELb1ELb1EEEvNS_9BwdParamsE --------------------------
	.section	.nv.shared._ZN10layer_norm31ln_parallel_residual_bwd_kernelINS_13Kernel_traitsI13__nv_bfloat16S2_fS2_fjLj1280ELj1ELj4ELj1ELj16ENS_18Kernel_traits_baseILj1280ES2_S2_fS2_fjLj128EEEEELb0ELb1ELb1EEEvNS_9BwdParamsE,"aw",@nobits
	.sectionflags	@""
	.align	16
	.zero		1024


//--------------------- .nv.shared._ZN10layer_norm31ln_parallel_residual_bwd_kernelINS_13Kernel_traitsI13__nv_bfloat16S2_fS2_fjLj1280ELj1ELj4ELj1ELj16ENS_18Kernel_traits_baseILj1280ES2_S2_fS2_fjLj128EEEEELb1ELb0ELb0EEEvNS_9BwdParamsE --------------------------
	.section	.nv.shared._ZN10layer_norm31ln_parallel_residual_bwd_kernelINS_13Kernel_traitsI13__nv_bfloat16S2_fS2_fjLj1280ELj1ELj4ELj1ELj16ENS_18Kernel_traits_baseILj1280ES2_S2_fS2_fjLj128EEEEELb1ELb0ELb0EEEvNS_9BwdParamsE,"aw",@nobits
	.sectionflags	@""
	.align	16
	.zero		1024


//--------------------- .nv.shared._ZN10layer_norm31ln_parallel_residual_bwd_kernelINS_13Kernel_traitsI13__nv_bfloat16S2_fS2_fjLj1280ELj1ELj4ELj1ELj16ENS_18Kernel_traits_baseILj1280ES2_S2_fS2_fjLj128EEEEELb1ELb0ELb1EEEvNS_9BwdParamsE --------------------------
	.section	.nv.shared._ZN10layer_norm31ln_parallel_residual_bwd_kernelINS_13Kernel_traitsI13__nv_bfloat16S2_fS2_fjLj1280ELj1ELj4ELj1ELj16ENS_18Kernel_traits_baseILj1280ES2_S2_fS2_fjLj128EEEEELb1ELb0ELb1EEEvNS_9BwdParamsE,"aw",@nobits
	.sectionflags	@""
	.align	16
	.zero		1024


//--------------------- .nv.shared._ZN10layer_norm22ln_bwd_finalize_kernelINS_22Kernel_traits_finalizeILj1280E13__nv_bfloat16S2_fS2_fjLb0ELj1024ELj4ENS_18Kernel_traits_baseILj1280ES2_S2_fS2_fjLj1024EEEEELb0ELb0EEEvNS_9BwdParamsE --------------------------
	.section	.nv.shared._ZN10layer_norm22ln_bwd_finalize_kernelINS_22Kernel_traits_finalizeILj1280E13__nv_bfloat16S2_fS2_fjLb0ELj1024ELj4ENS_18Kernel_traits_baseILj1280ES2_S2_fS2_fjLj1024EEEEELb0ELb0EEEvNS_9BwdParamsE,"aw",@nobits
	.sectionflags	@""
	.align	16
.nv.shared._ZN10layer_norm22ln_bwd_finalize_kernelINS_22Kernel_traits_finalizeILj1280E13__nv_bfloat16S2_fS2_fjLb0ELj1024ELj4ENS_18Kernel_traits_baseILj1280ES2_S2_fS2_fjLj1024EEEEELb0ELb0EEEvNS_9BwdParamsE:
	.zero		9472


//--------------------- .nv.shared._ZN10layer_norm40ln_parallel_residual_bwd_finalize_kernelINS_22Kernel_traits_finalizeILj1280E13__nv_bfloat16S2_fS2_fjLb0ELj1024ELj4ENS_18Kernel_traits_baseILj1280ES2_S2_fS2_fjLj1024EEEEELb0EEEvNS_9BwdParamsE --------------------------
	.section	.nv.shared._ZN10layer_norm40ln_parallel_residual_bwd_finalize_kernelINS_22Kernel_traits_finalizeILj1280E13__nv_bfloat16S2_fS2_fjLb0ELj1024ELj4ENS_18Kernel_traits_baseILj1280ES2_S2_fS2_fjLj1024EEEEELb0EEEvNS_9BwdParamsE,"aw",@nobits
	.sectionflags	@""
	.align	16
.nv.shared._ZN10layer_norm40ln_parallel_residual_bwd_finalize_kernelINS_22Kernel_traits_finalizeILj1280E13__nv_bfloat16S2_fS2_fjLb0ELj1024ELj4ENS_18Kernel_traits_baseILj1280ES2_S2_fS2_fjLj1024EEEEELb0EEEvNS_9BwdParamsE:
	.zero		17920


//--------------------- .nv.shared._ZN10layer_norm31ln_parallel_residual_bwd_kernelINS_13Kernel_traitsI13__nv_bfloat16S2_fS2_fjLj1280ELj1ELj4ELj1ELj16ENS_18Kernel_traits_baseILj1280ES2_S2_fS2_fjLj128EEEEELb1ELb1ELb0EEEvNS_9BwdParamsE --------------------------
	.section	.nv.shared._ZN10layer_norm31ln_parallel_residual_bwd_kernelINS_13Kernel_traitsI13__nv_bfloat16S2_fS2_fjLj1280ELj1ELj4ELj1ELj16ENS_18Kernel_traits_baseILj1280ES2_S2_fS2_fjLj128EEEEELb1ELb1ELb0EEEvNS_9BwdParamsE,"aw",@nobits
	.sectionflags	@""
	.align	16
	.zero		1024


//--------------------- .nv.shared._ZN10layer_norm22ln_bwd_finalize_kernelINS_22Kernel_traits_finalizeILj1280E13__nv_bfloat16S2_fS2_fjLb0ELj1024ELj4ENS_18Kernel_traits_baseILj1280ES2_S2_fS2_fjLj1024EEEEELb0ELb1EEEvNS_9BwdParamsE --------------------------
	.section	.nv.shared._ZN10layer_norm22ln_bwd_finalize_kernelINS_22Kernel_traits_finalizeILj1280E13__nv_bfloat16S2_fS2_fjLb0ELj1024ELj4ENS_18Kernel_traits_baseILj1280ES2_S2_fS2_fjLj1024EEEEELb0ELb1EEEvNS_9BwdParamsE,"aw",@nobits
	.sectionflags	@""
	.align	16
.nv.shared._ZN10layer_norm22ln_bwd_finalize_kernelINS_22Kernel_traits_finalizeILj1280E13__nv_bfloat16S2_fS2_fjLb0ELj1024ELj4ENS_18Kernel_traits_baseILj1280ES2_S2_fS2_fjLj1024EEEEELb0ELb1EEEvNS_9BwdParamsE:
	.zero		9472


//--------------------- .nv.shared._ZN10layer_norm40ln_parallel_residual_bwd_finalize_kernelINS_22Kernel_traits_finalizeILj1280E13__nv_bfloat16S2_fS2_fjLb0ELj1024ELj4ENS_18Kernel_traits_baseILj1280ES2_S2_fS2_fjLj1024EEEEELb1EEEvNS_9BwdParamsE --------------------------
	.section	.nv.shared._ZN10layer_norm40ln_parallel_residual_bwd_finalize_kernelINS_22Kernel_traits_finalizeILj1280E13__nv_bfloat16S2_fS2_fjLb0ELj1024ELj4ENS_18Kernel_traits_baseILj1280ES2_S2_fS2_fjLj1024EEEEELb1EEEvNS_9BwdParamsE,"aw",@nobits
	.sectionflags	@""
	.align	16
.nv.shared._ZN10layer_norm40ln_parallel_residual_bwd_finalize_kernelINS_22Kernel_traits_finalizeILj1280E13__nv_bfloat16S2_fS2_fjLb0ELj1024ELj4ENS_18Kernel_traits_baseILj1280ES2_S2_fS2_fjLj1024EEEEELb1EEEvNS_9BwdParamsE:
	.zero		17920


//--------------------- .nv.shared._ZN10layer_norm31ln_parallel_residual_bwd_kernelINS_13Kernel_traitsI13__nv_bfloat16S2_fS2_fjLj1280ELj1ELj4ELj1ELj16ENS_18Kernel_traits_baseILj1280ES2_S2_fS2_fjLj128EEEEELb1ELb1ELb1EEEvNS_9BwdParamsE --------------------------
	.section	.nv.shared._ZN10layer_norm31ln_parallel_residual_bwd_kernelINS_13Kernel_traitsI13__nv_bfloat16S2_fS2_fjLj1280ELj1ELj4ELj1ELj16ENS_18Kernel_traits_baseILj1280ES2_S2_fS2_fjLj128EEEEELb1ELb1ELb1EEEvNS_9BwdParamsE,"aw",@nobits
	.sectionflags	@""
	.align	16
	.zero		1024


//--------------------- .nv.shared._ZN10layer_norm31ln_parallel_residual_bwd_kernelINS_13Kernel_traitsIf13__nv_bfloat16fS2_fjLj1280ELj1ELj4ELj1ELj16ENS_18Kernel_traits_baseILj1280EfS2_fS2_fjLj128EEEEELb0ELb0ELb0EEEvNS_9BwdParamsE --------------------------
	.section	.nv.shared._ZN10layer_norm31ln_parallel_residual_bwd_kernelINS_13Kernel_traitsIf13__nv_bfloat16fS2_fjLj1280ELj1ELj4ELj1ELj16ENS_18Kernel_traits_baseILj1280EfS2_fS2_fjLj128EEEEELb0ELb0ELb0EEEvNS_9BwdParamsE,"aw",@nobits
	.sectionflags	@""
	.align	16
	.zero		1024


//--------------------- .nv.shared._ZN10layer_norm31ln_parallel_residual_bwd_kernelINS_13Kernel_traitsIf13__nv_bfloat16fS2_fjLj1280ELj1ELj4ELj1ELj16ENS_18Kernel_traits_baseILj1280EfS2_fS2_fjLj128EEEEELb0ELb0ELb1EEEvNS_9BwdParamsE --------------------------
	.section	.nv.shared._ZN10layer_norm31ln_parallel_residual_bwd_kernelINS_13Kernel_traitsIf13__nv_bfloat16fS2_fjLj1280ELj1ELj4ELj1ELj16ENS_18Kernel_traits_baseILj1280EfS2_fS2_fjLj128EEEEELb0ELb0ELb1EEEvNS_9BwdParamsE,"aw",@nobits
	.sectionflags	@""
	.align	16
	.zero		1024


//--------------------- .nv.shared._ZN10layer_norm31ln_parallel_residual_bwd_kernelINS_13Kernel_traitsIf13__nv_bfloat16fS2_fjLj1280ELj1ELj4ELj1ELj16ENS_18Kernel_traits_baseILj1280EfS2_fS2_fjLj128EEEEELb0ELb1ELb0EEEvNS_9BwdParamsE --------------------------
	.section	.nv.shared._ZN10layer_norm31ln_parallel_residual_bwd_kernelINS_13Kernel_traitsIf13__nv_bfloat16fS2_fjLj1280ELj1ELj4ELj1ELj16ENS_18Kernel_traits_baseILj1280EfS2_fS2_fjLj128EEEEELb0ELb1ELb0EEEvNS_9BwdParamsE,"aw",@nobits
	.sectionflags	@""
	.align	16
	.zero		1024


//--------------------- .nv.shared._ZN10layer_norm31ln_parallel_residual_bwd_kernelINS_13Kernel_traitsIf13__nv_bfloat16fS2_fjLj1280ELj1ELj4ELj1ELj16ENS_18Kernel_traits_baseILj1280EfS2_fS2_fjLj128EEEEELb0ELb1ELb1EEEvNS_9BwdParamsE --------------------------
	.section	.nv.shared._ZN10layer_norm31ln_parallel_residual_bwd_kernelINS_13Kernel_traitsIf13__nv_bfloat16fS2_fjLj1280ELj1ELj4ELj1ELj16ENS_18Kernel_traits_baseILj1280EfS2_fS2_fjLj128EEEEELb0ELb1ELb1EEEvNS_9BwdParamsE,"aw",@nobits
	.sectionflags	@""
	.align	16
	.zero		1024


//--------------------- .nv.shared._ZN10layer_norm31ln_parallel_residual_bwd_kernelINS_13Kernel_traitsIf13__nv_bfloat16fS2_fjLj1280ELj1ELj4ELj1ELj16ENS_18Kernel_traits_baseILj1280EfS2_fS2_fjLj128EEEEELb1ELb0ELb0EEEvNS_9BwdParamsE --------------------------
	.section	.nv.shared._ZN10layer_norm31ln_parallel_residual_bwd_kernelINS_13Kernel_traitsIf13__nv_bfloat16fS2_fjLj1280ELj1ELj4ELj1ELj16ENS_18Kernel_traits_baseILj1280EfS2_fS2_fjLj128EEEEELb1ELb0ELb0EEEvNS_9BwdParamsE,"aw",@nobits
	.sectionflags	@""
	.align	16
	.zero		1024


//--------------------- .nv.shared._ZN10layer_norm31ln_parallel_residual_bwd_kernelINS_13Kernel_traitsIf13__nv_bfloat16fS2_fjLj1280ELj1ELj4ELj1ELj16ENS_18Kernel_traits_baseILj1280EfS2_fS2_fjLj128EEEEELb1ELb0ELb1EEEvNS_9BwdParamsE --------------------------
	.section	.nv.shared._ZN10layer_norm31ln_parallel_residual_bwd_kernelINS_13Kernel_traitsIf13__nv_bfloat16fS2_fjLj1280ELj1ELj4ELj1ELj16ENS_18Kernel_traits_baseILj1280EfS2_fS2_fjLj128EEEEELb1ELb0ELb1EEEvNS_9BwdParamsE,"aw",@nobits
	.sectionflags	@""
	.align	16
	.zero		1024


//--------------------- .nv.shared._ZN10layer_norm22ln_bwd_finalize_kernelINS_22Kernel_traits_finalizeILj1280Ef13__nv_bfloat16fS2_fjLb0ELj1024ELj4ENS_18Kernel_traits_baseILj1280EfS2_fS2_fjLj1024EEEEELb0ELb0EEEvNS_9BwdParamsE --------------------------
	.section	.nv.shared._ZN10layer_norm22ln_bwd_finalize_kernelINS_22Kernel_traits_finalizeILj1280Ef13__nv_bfloat16fS2_fjLb0ELj1024ELj4ENS_18Kernel_traits_baseILj1280EfS2_fS2_fjLj1024EEEEELb0ELb0EEEvNS_9BwdParamsE,"aw",@nobits
	.sectionflags	@""
	.align	16
.nv.shared._ZN10layer_norm22ln_bwd_finalize_kernelINS_22Kernel_traits_finalizeILj1280Ef13__nv_bfloat16fS2_fjLb0ELj1024ELj4ENS_18Kernel_traits_baseILj1280EfS2_fS2_fjLj1024EEEEELb0ELb0EEEvNS_9BwdParamsE:
	.zero		9472


//--------------------- .nv.shared._ZN10layer_norm40ln_parallel_residual_bwd_finalize_kernelINS_22Kernel_traits_finalizeILj1280Ef13__nv_bfloat16fS2_fjLb0ELj1024ELj4ENS_18Kernel_traits_baseILj1280EfS2_fS2_fjLj1024EEEEELb0EEEvNS_9BwdParamsE --------------------------
	.section	.nv.shared._ZN10layer_norm40ln_parallel_residual_bwd_finalize_kernelINS_22Kernel_traits_finalizeILj1280Ef13__nv_bfloat16fS2_fjLb0ELj1024ELj4ENS_18Kernel_traits_baseILj1280EfS2_fS2_fjLj1024EEEEELb0EEEvNS_9BwdParamsE,"aw",@nobits
	.sectionflags	@""
	.align	16
.nv.shared._ZN10layer_norm40ln_parallel_residual_bwd_finalize_kernelINS_22Kernel_traits_finalizeILj1280Ef13__nv_bfloat16fS2_fjLb0ELj1024ELj4ENS_18Kernel_traits_baseILj1280EfS2_fS2_fjLj1024EEEEELb0EEEvNS_9BwdParamsE:
	.zero		17920


//--------------------- .nv.shared._ZN10layer_norm31ln_parallel_residual_bwd_kernelINS_13Kernel_traitsIf13__nv_bfloat16fS2_fjLj1280ELj1ELj4ELj1ELj16ENS_18Kernel_traits_baseILj1280EfS2_fS2_fjLj128EEEEELb1ELb1ELb0EEEvNS_9BwdParamsE --------------------------
	.section	.nv.shared._ZN10layer_norm31ln_parallel_residual_bwd_kernelINS_13Kernel_traitsIf13__nv_bfloat16fS2_fjLj1280ELj1ELj4ELj1ELj16ENS_18Kernel_traits_baseILj1280EfS2_fS2_fjLj128EEEEELb1ELb1ELb0EEEvNS_9BwdParamsE,"aw",@nobits
	.sectionflags	@""
	.align	16
	.zero		1024


//--------------------- .nv.shared._ZN10layer_norm22ln_bwd_finalize_kernelINS_22Kernel_traits_finalizeILj1280Ef13__nv_bfloat16fS2_fjLb0ELj1024ELj4ENS_18Kernel_traits_baseILj1280EfS2_fS2_fjLj1024EEEEELb0ELb1EEEvNS_9BwdParamsE --------------------------
	.section	.nv.shared._ZN10layer_norm22ln_bwd_finalize_kernelINS_22Kernel_traits_finalizeILj1280Ef13__nv_bfloat16fS2_fjLb0ELj1024ELj4ENS_18Kernel_traits_baseILj1280EfS2_fS2_fjLj1024EEEEELb0ELb1EEEvNS_9BwdParamsE,"aw",@nobits
	.sectionflags	@""
	.align	16
.nv.shared._ZN10layer_norm22ln_bwd_finalize_kernelINS_22Kernel_traits_finalizeILj1280Ef13__nv_bfloat16fS2_fjLb0ELj1024ELj4ENS_18Kernel_traits_baseILj1280EfS2_fS2_fjLj1024EEEEELb0ELb1EEEvNS_9BwdParamsE:
	.zero		9472


//--------------------- .nv.shared._ZN10layer_norm40ln_parallel_residual_bwd_finalize_kernelINS_22Kernel_traits_finalizeILj1280Ef13__nv_bfloat16fS2_fjLb0ELj1024ELj4ENS_18Kernel_traits_baseILj1280EfS2_fS2_fjLj1024EEEEELb1EEEvNS_9BwdParamsE --------------------------
	.section	.nv.shared._ZN10layer_norm40ln_parallel_residual_bwd_finalize_kernelINS_22Kernel_traits_finalizeILj1280Ef13__nv_bfloat16fS2_fjLb0ELj1024ELj4ENS_18Kernel_traits_baseILj1280EfS2_fS2_fjLj1024EEEEELb1EEEvNS_9BwdParamsE,"aw",@nobits
	.sectionflags	@""
	.align	16
.nv.shared._ZN10layer_norm40ln_parallel_residual_bwd_finalize_kernelINS_22Kernel_traits_finalizeILj1280Ef13__nv_bfloat16fS2_fjLb0ELj1024ELj4ENS_18Kernel_traits_baseILj1280EfS2_fS2_fjLj1024EEEEELb1EEEvNS_9BwdParamsE:
	.zero		17920


//--------------------- .nv.shared._ZN10layer_norm31ln_parallel_residual_bwd_kernelINS_13Kernel_traitsIf13__nv_bfloat16fS2_fjLj1280ELj1ELj4ELj1ELj16ENS_18Kernel_traits_baseILj1280EfS2_fS2_fjLj128EEEEELb1ELb1ELb1EEEvNS_9BwdParamsE --------------------------
	.section	.nv.shared._ZN10layer_norm31ln_parallel_residual_bwd_kernelINS_13Kernel_traitsIf13__nv_bfloat16fS2_fjLj1280ELj1ELj4ELj1ELj16ENS_18Kernel_traits_baseILj1280EfS2_fS2_fjLj128EEEEELb1ELb1ELb1EEEvNS_9BwdParamsE,"aw",@nobits
	.sectionflags	@""
	.align	16
	.zero		1024


//--------------------- .nv.shared._ZN10layer_norm31ln_parallel_residual_bwd_kernelINS_13Kernel_traitsIf6__halfS2_S2_fjLj1280ELj1ELj4ELj1ELj16ENS_18Kernel_traits_baseILj1280EfS2_S2_S2_fjLj128EEEEELb0ELb0ELb0EEEvNS_9BwdParamsE --------------------------
	.section	.nv.shared._ZN10layer_norm31ln_parallel_residual_bwd_kernelINS_13Kernel_traitsIf6__halfS2_S2_fjLj1280ELj1ELj4ELj1ELj16ENS_18Kernel_traits_baseILj1280EfS2_S2_S2_fjLj128EEEEELb0ELb0ELb0EEEvNS_9BwdParamsE,"aw",@nobits
	.sectionflags	@""
	.align	16
	.zero		1024


//--------------------- .nv.shared._ZN10layer_norm31ln_parallel_residual_bwd_kernelINS_13Kernel_traitsIf6__halfS2_S2_fjLj1280ELj1ELj4ELj1ELj16ENS_18Kernel_traits_baseILj1280EfS2_S2_S2_fjLj128EEEEELb0ELb0ELb1EEEvNS_9BwdParamsE --------------------------
	.section	.nv.shared._ZN10layer_norm31ln_parallel_residual_bwd_kernelINS_13Kernel_traitsIf6__halfS2_S2_fjLj1280ELj1ELj4ELj1ELj16ENS_18Kernel_traits_baseILj1280EfS2_S2_S2_fjLj128EEEEELb0ELb0ELb1EEEvNS_9BwdParamsE,"aw",@nobits
	.sectionflags	@""
	.align	16
	.zero		1024


//--------------------- .nv.shared._ZN10layer_norm31ln_parallel_residual_bwd_kernelINS_13Kernel_traitsIf6__halfS2_S2_fjLj1280ELj1ELj4ELj1ELj16ENS_18Kernel_traits_baseILj1280EfS2_S2_S2_fjLj128EEEEELb0ELb1ELb0EEEvNS_9BwdParamsE --------------------------
	.section	.nv.shared._ZN10layer_norm31ln_parallel_residual_bwd_kernelINS_13Kernel_traitsIf6__halfS2_S2_fjLj1280ELj1ELj4ELj1ELj16ENS_18Kernel_traits_baseILj1280EfS2_S2_S2_fjLj128EEEEELb0ELb1ELb0EEEvNS_9BwdParamsE,"aw",@nobits
	.sectionflags	@""
	.align	16
	.zero		1024


//--------------------- .nv.shared._ZN10layer_norm31ln_parallel_residual_bwd_kernelINS_13Kernel_traitsIf6__halfS2_S2_fjLj1280ELj1ELj4ELj1ELj16ENS_18Kernel_traits_baseILj1280EfS2_S2_S2_fjLj128EEEEELb0ELb1ELb1EEEvNS_9BwdParamsE --------------------------
	.section	.nv.shared._ZN10layer_norm31ln_parallel_residual_bwd_kernelINS_13Kernel_traitsIf6__halfS2_S2_fjLj1280ELj1ELj4ELj1ELj16ENS_18Kernel_traits_baseILj1280EfS2_S2_S2_fjLj128EEEEELb0ELb1ELb1EEEvNS_9BwdParamsE,"aw",@nobits
	.sectionflags	@""
	.align	16
	.zero		1024


//--------------------- .nv.shared._ZN10layer_norm31ln_parallel_residual_bwd_kernelINS_13Kernel_traitsIf6__halfS2_S2_fjLj1280ELj1ELj4ELj1ELj16ENS_18Kernel_traits_baseILj1280EfS2_S2_S2_fjLj128EEEEELb1ELb0ELb0EEEvNS_9BwdParamsE --------------------------
	.section	.nv.shared._ZN10layer_norm31ln_parallel_residual_bwd_kernelINS_13Kernel_traitsIf6__halfS2_S2_fjLj1280ELj1ELj4ELj1ELj16ENS_18Kernel_traits_baseILj1280EfS2_S2_S2_fjLj128EEEEELb1ELb0ELb0EEEvNS_9BwdParamsE,"aw",@nobits
	.sectionflags	@""
	.align	16
	.zero		1024


//--------------------- .nv.shared._ZN10layer_norm31ln_parallel_residual_bwd_kernelINS_13Kernel_traitsIf6__halfS2_S2_fjLj1280ELj1ELj4ELj1ELj16ENS_18Kernel_traits_baseILj1280EfS2_S2_S2_fjLj128EEEEELb1ELb0ELb1EEEvNS_9BwdParamsE --------------------------
	.section	.nv.shared._ZN10layer_norm31ln_parallel_residual_bwd_kernelINS_13Kernel_traitsIf6__halfS2_S2_fjLj1280ELj1ELj4ELj1ELj16ENS_18Kernel_traits_baseILj1280EfS2_S2_S2_fjLj128EEEEELb1ELb0ELb1EEEvNS_9BwdParamsE,"aw",@nobits
	.sectionflags	@""
	.align	16
	.zero		1024


//--------------------- .nv.shared._ZN10layer_norm22ln_bwd_finalize_kernelINS_22Kernel_traits_finalizeILj1280Ef6__halfS2_S2_fjLb0ELj1024ELj4ENS_18Kernel_traits_baseILj1280EfS2_S2_S2_fjLj1024EEEEELb0ELb0EEEvNS_9BwdParamsE --------------------------
	.section	.nv.shared._ZN10layer_norm22ln_bwd_finalize_kernelINS_22Kernel_traits_finalizeILj1280Ef6__halfS2_S2_fjLb0ELj1024ELj4ENS_18Kernel_traits_baseILj1280EfS2_S2_S2_fjLj1024EEEEELb0ELb0EEEvNS_9BwdParamsE,"aw",@nobits
	.sectionflags	@""
	.align	16
.nv.shared._ZN10layer_norm22ln_bwd_finalize_kernelINS_22Kernel_traits_finalizeILj1280Ef6__halfS2_S2_fjLb0ELj1024ELj4ENS_18Kernel_traits_baseILj1280EfS2_S2_S2_fjLj1024EEEEELb0ELb0EEEvNS_9BwdParamsE:
	.zero		9472


//--------------------- .nv.shared._ZN10layer_norm40ln_parallel_residual_bwd_finalize_kernelINS_22Kernel_traits_finalizeILj1280Ef6__halfS2_S2_fjLb0ELj1024ELj4ENS_18Kernel_traits_baseILj1280EfS2_S2_S2_fjLj1024EEEEELb0EEEvNS_9BwdParamsE --------------------------
	.section	.nv.shared._ZN10layer_norm40ln_parallel_residual_bwd_finalize_kernelINS_22Kernel_traits_finalizeILj1280Ef6__halfS2_S2_fjLb0ELj1024ELj4ENS_18Kernel_traits_baseILj1280EfS2_S2_S2_fjLj1024EEEEELb0EEEvNS_9BwdParamsE,"aw",@nobits
	.sectionflags	@""
	.align	16
.nv.shared._ZN10layer_norm40ln_parallel_residual_bwd_finalize_kernelINS_22Kernel_traits_finalizeILj1280Ef6__halfS2_S2_fjLb0ELj1024ELj4ENS_18Kernel_traits_baseILj1280EfS2_S2_S2_fjLj1024EEEEELb0EEEvNS_9BwdParamsE:
	.zero		17920


//--------------------- .nv.shared._ZN10layer_norm31ln_parallel_residual_bwd_kernelINS_13Kernel_traitsIf6__halfS2_S2_fjLj1280ELj1ELj4ELj1ELj16ENS_18Kernel_traits_baseILj1280EfS2_S2_S2_fjLj128EEEEELb1ELb1ELb0EEEvNS_9BwdParamsE --------------------------
	.section	.nv.shared._ZN10layer_norm31ln_parallel_residual_bwd_kernelINS_13Kernel_traitsIf6__halfS2_S2_fjLj1280ELj1ELj4ELj1ELj16ENS_18Kernel_traits_baseILj1280EfS2_S2_S2_fjLj128EEEEELb1ELb1ELb0EEEvNS_9BwdParamsE,"aw",@nobits
	.sectionflags	@""
	.align	16
	.zero		1024


//--------------------- .nv.shared._ZN10layer_norm22ln_bwd_finalize_kernelINS_22Kernel_traits_finalizeILj1280Ef6__halfS2_S2_fjLb0ELj1024ELj4ENS_18Kernel_traits_baseILj1280EfS2_S2_S2_fjLj1024EEEEELb0ELb1EEEvNS_9BwdParamsE --------------------------
	.section	.nv.shared._ZN10layer_norm22ln_bwd_finalize_kernelINS_22Kernel_traits_finalizeILj1280Ef6__halfS2_S2_fjLb0ELj1024ELj4ENS_18Kernel_traits_baseILj1280EfS2_S2_S2_fjLj1024EEEEELb0ELb1EEEvNS_9BwdParamsE,"aw",@nobits
	.sectionflags	@""
	.align	16
.nv.shared._ZN10layer_norm22ln_bwd_finalize_kernelINS_22Kernel_traits_finalizeILj1280Ef6__halfS2_S2_fjLb0ELj1024ELj4ENS_18Kernel_traits_baseILj1280EfS2_S2_S2_fjLj1024EEEEELb0ELb1EEEvNS_9BwdParamsE:
	.zero		9472


//--------------------- .nv.shared._ZN10layer_norm40ln_parallel_residual_bwd_finalize_kernelINS_22Kernel_traits_finalizeILj1280Ef6__halfS2_S2_fjLb0ELj1024ELj4ENS_18Kernel_traits_baseILj1280EfS2_S2_S2_fjLj1024EEEEELb1EEEvNS_9BwdParamsE --------------------------
	.section	.nv.shared._ZN10layer_norm40ln_parallel_residual_bwd_finalize_kernelINS_22Kernel_traits_finalizeILj1280Ef6__halfS2_S2_fjLb0ELj1024ELj4ENS_18Kernel_traits_baseILj1280EfS2_S2_S2_fjLj1024EEEEELb1EEEvNS_9BwdParamsE,"aw",@nobits
	.sectionflags	@""
	.align	16
.nv.shared._ZN10layer_norm40ln_parallel_residual_bwd_finalize_kernelINS_22Kernel_traits_finalizeILj1280Ef6__halfS2_S2_fjLb0ELj1024ELj4ENS_18Kernel_traits_baseILj1280EfS2_S2_S2_fjLj1024EEEEELb1EEEvNS_9BwdParamsE:
	.zero		17920


//--------------------- .nv.shared._ZN10layer_norm31ln_parallel_residual_bwd_kernelINS_13Kernel_traitsIf6__halfS2_S2_fjLj1280ELj1ELj4ELj1ELj16ENS_18Kernel_traits_baseILj1280EfS2_S2_S2_fjLj128EEEEELb1ELb1ELb1EEEvNS_9BwdParamsE --------------------------
	.section	.nv.shared._ZN10layer_norm31ln_parallel_residual_bwd_kernelINS_13Kernel_traitsIf6__halfS2_S2_fjLj1280ELj1ELj4ELj1ELj16ENS_18Kernel_traits_baseILj1280EfS2_S2_S2_fjLj128EEEEELb1ELb1ELb1EEEvNS_9BwdParamsE,"aw",@nobits
	.sectionflags	@""
	.align	16
	.zero		1024


//--------------------- .nv.shared._ZN10layer_norm31ln_parallel_residual_bwd_kernelINS_13Kernel_traitsI6__halfS2_fS2_fjLj1280ELj1ELj4ELj1ELj16ENS_18Kernel_traits_baseILj1280ES2_S2_fS2_fjLj128EEEEELb0ELb0ELb0EEEvNS_9BwdParamsE --------------------------
	.section	.nv.shared._ZN10layer_norm31ln_parallel_residual_bwd_kernelINS_13Kernel_traitsI6__halfS2_fS2_fjLj1280ELj1ELj4ELj1ELj16ENS_18Kernel_traits_baseILj1280ES2_S2_fS2_fjLj128EEEEELb0ELb0ELb0EEEvNS_9BwdParamsE,"aw",@nobits
	.sectionflags	@""
	.align	16
	.zero		1024


//--------------------- .nv.shared._ZN10layer_norm31ln_parallel_residual_bwd_kernelINS_13Kernel_traitsI6__halfS2_fS2_fjLj1280ELj1ELj4ELj1ELj16ENS_18Kernel_traits_baseILj1280ES2_S2_fS2_fjLj128EEEEELb0ELb0ELb1EEEvNS_9BwdParamsE --------------------------
	.section	.nv.shared._ZN10layer_norm31ln_parallel_residual_bwd_kernelINS_13Kernel_traitsI6__halfS2_fS2_fjLj1280ELj1ELj4ELj1ELj16ENS_18Kernel_traits_baseILj1280ES2_S2_fS2_fjLj128EEEEELb0ELb0ELb1EEEvNS_9BwdParamsE,"aw",@nobits
	.sectionflags	@""
	.align	16
	.zero		1024


//--------------------- .nv.shared._ZN10layer_norm31ln_parallel_residual_bwd_kernelINS_13Kernel_traitsI6__halfS2_fS2_fjLj1280ELj1ELj4ELj1ELj16ENS_18Kernel_traits_baseILj1280ES2_S2_fS2_fjLj128EEEEELb0ELb1ELb0EEEvNS_9BwdParamsE --------------------------
	.section	.nv.shared._ZN10layer_norm31ln_parallel_residual_bwd_kernelINS_13Kernel_traitsI6__halfS2_fS2_fjLj1280ELj1ELj4ELj1ELj16ENS_18Kernel_traits_baseILj1280ES2_S2_fS2_fjLj128EEEEELb0ELb1ELb0EEEvNS_9BwdParamsE,"aw",@nobits
	.sectionflags	@""
	.align	16
	.zero		1024


//--------------------- .nv.shared._ZN10layer_norm31ln_parallel_residual_bwd_kernelINS_13Kernel_traitsI6__halfS2_fS2_fjLj1280ELj1ELj4ELj1ELj16ENS_18Kernel_traits_baseILj1280ES2_S2_fS2_fjLj128EEEEELb0ELb1ELb1EEEvNS_9BwdParamsE --------------------------
	.section	.nv.shared._ZN10layer_norm31ln_parallel_residual_bwd_kernelINS_13Kernel_traitsI6__halfS2_fS2_fjLj1280ELj1ELj4ELj1ELj16ENS_18Kernel_traits_baseILj1280ES2_S2_fS2_fjLj128EEEEELb0ELb1ELb1EEEvNS_9BwdParamsE,"aw",@nobits
	.sectionflags	@""
	.align	16
	.zero		1024


//--------------------- .nv.shared._ZN10layer_norm31ln_parallel_residual_bwd_kernelINS_13Kernel_traitsI6__halfS2_fS2_fjLj1280ELj1ELj4ELj1ELj16ENS_18Kernel_traits_baseILj1280ES2_S2_fS2_fjLj128EEEEELb1ELb0ELb0EEEvNS_9BwdParamsE --------------------------
	.section	.nv.shared._ZN10layer_norm31ln_parallel_residual_bwd_kernelINS_13Kernel_traitsI6__halfS2_fS2_fjLj1280ELj1ELj4ELj1ELj16ENS_18Kernel_traits_baseILj1280ES2_S2_fS2_fjLj128EEEEELb1ELb0ELb0EEEvNS_9BwdParamsE,"aw",@nobits
	.sectionflags	@""
	.align	16
	.zero		1024


//--------------------- .nv.shared._ZN10layer_norm31ln_parallel_residual_bwd_kernelINS_13Kernel_traitsI6__halfS2_fS2_fjLj1280ELj1ELj4ELj1ELj16ENS_18Kernel_traits_baseILj1280ES2_S2_fS2_fjLj128EEEEELb1ELb0ELb1EEEvNS_9BwdParamsE --------------------------
	.section	.nv.shared._ZN10layer_norm31ln_parallel_residual_bwd_kernelINS_13Kernel_traitsI6__halfS2_fS2_fjLj1280ELj1ELj4ELj1ELj16ENS_18Kernel_traits_baseILj1280ES2_S2_fS2_fjLj128EEEEELb1ELb0ELb1EEEvNS_9BwdParamsE,"aw",@nobits
	.sectionflags	@""
	.align	16
	.zero		1024


//--------------------- .nv.shared._ZN10layer_norm22ln_bwd_finalize_kernelINS_22Kernel_traits_finalizeILj1280E6__halfS2_fS2_fjLb0ELj1024ELj4ENS_18Kernel_traits_baseILj1280ES2_S2_fS2_fjLj1024EEEEELb0ELb0EEEvNS_9BwdParamsE --------------------------
	.section	.nv.shared._ZN10layer_norm22ln_bwd_finalize_kernelINS_22Kernel_traits_finalizeILj1280E6__halfS2_fS2_fjLb0ELj1024ELj4ENS_18Kernel_traits_baseILj1280ES2_S2_fS2_fjLj1024EEEEELb0ELb0EEEvNS_9BwdParamsE,"aw",@nobits
	.sectionflags	@""
	.align	16
.nv.shared._ZN10layer_norm22ln_bwd_finalize_kernelINS_22Kernel_traits_finalizeILj1280E6__halfS2_fS2_fjLb0ELj1024ELj4ENS_18Kernel_traits_baseILj1280ES2_S2_fS2_fjLj1024EEEEELb0ELb0EEEvNS_9BwdParamsE:
	.zero		9472


//--------------------- .nv.shared._ZN10layer_norm40ln_parallel_residual_bwd_finalize_kernelINS_22Kernel_traits_finalizeILj1280E6__halfS2_fS2_fjLb0ELj1024ELj4ENS_18Kernel_traits_baseILj1280ES2_S2_fS2_fjLj1024EEEEELb0EEEvNS_9BwdParamsE --------------------------
	.section	.nv.shared._ZN10layer_norm40ln_parallel_residual_bwd_finalize_kernelINS_22Kernel_traits_finalizeILj1280E6__halfS2_fS2_fjLb0ELj1024ELj4ENS_18Kernel_traits_baseILj1280ES2_S2_fS2_fjLj1024EEEEELb0EEEvNS_9BwdParamsE,"aw",@nobits
	.sectionflags	@""
	.align	16
.nv.shared._ZN10layer_norm40ln_parallel_residual_bwd_finalize_kernelINS_22Kernel_traits_finalizeILj1280E6__halfS2_fS2_fjLb0ELj1024ELj4ENS_18Kernel_traits_baseILj1280ES2_S2_fS2_fjLj1024EEEEELb0EEEvNS_9BwdParamsE:
	.zero		17920


//--------------------- .nv.shared._ZN10layer_norm31ln_parallel_residual_bwd_kernelINS_13Kernel_traitsI6__halfS2_fS2_fjLj1280ELj1ELj4ELj1ELj16ENS_18Kernel_traits_baseILj1280ES2_S2_fS2_fjLj128EEEEELb1ELb1ELb0EEEvNS_9BwdParamsE --------------------------
	.section	.nv.shared._ZN10layer_norm31ln_parallel_residual_bwd_kernelINS_13Kernel_traitsI6__halfS2_fS2_fjLj1280ELj1ELj4ELj1ELj16ENS_18Kernel_traits_baseILj1280ES2_S2_fS2_fjLj128EEEEELb1ELb1ELb0EEEvNS_9BwdParamsE,"aw",@nobits
	.sectionflags	@""
	.align	16
	.zero		1024


//--------------------- .nv.shared._ZN10layer_norm22ln_bwd_finalize_kernelINS_22Kernel_traits_finalizeILj1280E6__halfS2_fS2_fjLb0ELj1024ELj4ENS_18Kernel_traits_baseILj1280ES2_S2_fS2_fjLj1024EEEEELb0ELb1EEEvNS_9BwdParamsE --------------------------
	.section	.nv.shared._ZN10layer_norm22ln_bwd_finalize_kernelINS_22Kernel_traits_finalizeILj1280E6__halfS2_fS2_fjLb0ELj1024ELj4ENS_18Kernel_traits_baseILj1280ES2_S2_fS2_fjLj1024EEEEELb0ELb1EEEvNS_9BwdParamsE,"aw",@nobits
	.sectionflags	@""
	.align	16
.nv.shared._ZN10layer_norm22ln_bwd_finalize_kernelINS_22Kernel_traits_finalizeILj1280E6__halfS2_fS2_fjLb0ELj1024ELj4ENS_18Kernel_traits_baseILj1280ES2_S2_fS2_fjLj1024EEEEELb0ELb1EEEvNS_9BwdParamsE:
	.zero		9472


//--------------------- .nv.shared._ZN10layer_norm40ln_parallel_residual_bwd_finalize_kernelINS_22Kernel_traits_finalizeILj1280E6__halfS2_fS2_fjLb0ELj1024ELj4ENS_18Kernel_traits_baseILj1280ES2_S2_fS2_fjLj1024EEEEELb1EEEvNS_9BwdParamsE --------------------------
	.section	.nv.shared._ZN10layer_norm40ln_parallel_residual_bwd_finalize_kernelINS_22Kernel_traits_finalizeILj1280E6__halfS2_fS2_fjLb0ELj1024ELj4ENS_18Kernel_traits_baseILj1280ES2_S2_fS2_fjLj1024EEEEELb1EEEvNS_9BwdParamsE,"aw",@nobits
	.sectionflags	@""
	.align	16
.nv.shared._ZN10layer_norm40ln_parallel_residual_bwd_finalize_kernelINS_22Kernel_traits_finalizeILj1280E6__halfS2_fS2_fjLb0ELj1024ELj4ENS_18Kernel_traits_baseILj1280ES2_S2_fS2_fjLj1024EEEEELb1EEEvNS_9BwdParamsE:
	.zero		17920


//--------------------- .nv.shared._ZN10layer_norm31ln_parallel_residual_bwd_kernelINS_13Kernel_traitsI6__halfS2_fS2_fjLj1280ELj1ELj4ELj1ELj16ENS_18Kernel_traits_baseILj1280ES2_S2_fS2_fjLj128EEEEELb1ELb1ELb1EEEvNS_9BwdParamsE --------------------------
	.section	.nv.shared._ZN10layer_norm31ln_parallel_residual_bwd_kernelINS_13Kernel_traitsI6__halfS2_fS2_fjLj1280ELj1ELj4ELj1ELj16ENS_18Kernel_traits_baseILj1280ES2_S2_fS2_fjLj128EEEEELb1ELb1ELb1EEEvNS_9BwdParamsE,"aw",@nobits
	.sectionflags	@""
	.align	16
	.zero		1024


//--------------------- .nv.shared._ZN10layer_norm31ln_parallel_residual_bwd_kernelINS_13Kernel_traitsIf6__halffS2_fjLj1280ELj1ELj4ELj1ELj16ENS_18Kernel_traits_baseILj1280EfS2_fS2_fjLj128EEEEELb0ELb0ELb0EEEvNS_9BwdParamsE --------------------------
	.section	.nv.shared._ZN10layer_norm31ln_parallel_residual_bwd_kernelINS_13Kernel_traitsIf6__halffS2_fjLj1280ELj1ELj4ELj1ELj16ENS_18Kernel_traits_baseILj1280EfS2_fS2_fjLj128EEEEELb0ELb0ELb0EEEvNS_9BwdParamsE,"aw",@nobits
	.sectionflags	@""
	.align	16
	.zero		1024


//--------------------- .nv.shared._ZN10layer_norm31ln_parallel_residual_bwd_kernelINS_13Kernel_traitsIf6__halffS2_fjLj1280ELj1ELj4ELj1ELj16ENS_18Kernel_traits_baseILj1280EfS2_fS2_fjLj128EEEEELb0ELb0ELb1EEEvNS_9BwdParamsE --------------------------
	.section	.nv.shared._ZN10layer_norm31ln_parallel_residual_bwd_kernelINS_13Kernel_traitsIf6__halffS2_fjLj1280ELj1ELj4ELj1ELj16ENS_18Kernel_traits_baseILj1280EfS2_fS2_fjLj128EEEEELb0ELb0ELb1EEEvNS_9BwdParamsE,"aw",@nobits
	.sectionflags	@""
	.align	16
	.zero		1024


//--------------------- .nv.shared._ZN10layer_norm31ln_parallel_residual_bwd_kernelINS_13Kernel_traitsIf6__halffS2_fjLj1280ELj1ELj4ELj1ELj16ENS_18Kernel_traits_baseILj1280EfS2_fS2_fjLj128EEEEELb0ELb1ELb0EEEvNS_9BwdParamsE --------------------------
	.section	.nv.shared._ZN10layer_norm31ln_parallel_residual_bwd_kernelINS_13Kernel_traitsIf6__halffS2_fjLj1280ELj1ELj4ELj1ELj16ENS_18Kernel_traits_baseILj1280EfS2_fS2_fjLj128EEEEELb0ELb1ELb0EEEvNS_9BwdParamsE,"aw",@nobits
	.sectionflags	@""
	.align	16
	.zero		1024


//--------------------- .nv.shared._ZN10layer_norm31ln_parallel_residual_bwd_kernelINS_13Kernel_traitsIf6__halffS2_fjLj1280ELj1ELj4ELj1ELj16ENS_18Kernel_traits_baseILj1280EfS2_fS2_fjLj128EEEEELb0ELb1ELb1EEEvNS_9BwdParamsE --------------------------
	.section	.nv.shared._ZN10layer_norm31ln_parallel_residual_bwd_kernelINS_13Kernel_traitsIf6__halffS2_fjLj1280ELj1ELj4ELj1ELj16ENS_18Kernel_traits_baseILj1280EfS2_fS2_fjLj128EEEEELb0ELb1ELb1EEEvNS_9BwdParamsE,"aw",@nobits
	.sectionflags	@""
	.align	16
	.zero		1024


//--------------------- .nv.shared._ZN10layer_norm31ln_parallel_residual_bwd_kernelINS_13Kernel_traitsIf6__halffS2_fjLj1280ELj1ELj4ELj1ELj16ENS_18Kernel_traits_baseILj1280EfS2_fS2_fjLj128EEEEELb1ELb0ELb0EEEvNS_9BwdParamsE --------------------------
	.section	.nv.shared._ZN10layer_norm31ln_parallel_residual_bwd_kernelINS_13Kernel_traitsIf6__halffS2_fjLj1280ELj1ELj4ELj1ELj16ENS_18Kernel_traits_baseILj1280EfS2_fS2_fjLj128EEEEELb1ELb0ELb0EEEvNS_9BwdParamsE,"aw",@nobits
	.sectionflags	@""
	.align	16
	.zero		1024


//--------------------- .nv.shared._ZN10layer_norm31ln_parallel_residual_bwd_kernelINS_13Kernel_traitsIf6__halffS2_fjLj1280ELj1ELj4ELj1ELj16ENS_18Kernel_traits_baseILj1280EfS2_fS2_fjLj128EEEEELb1ELb0ELb1EEEvNS_9BwdParamsE --------------------------
	.section	.nv.shared._ZN10layer_norm31ln_parallel_residual_bwd_kernelINS_13Kernel_traitsIf6__halffS2_fjLj1280ELj1ELj4ELj1ELj16ENS_18Kernel_traits_baseILj1280EfS2_fS2_fjLj128EEEEELb1ELb0ELb1EEEvNS_9BwdParamsE,"aw",@nobits
	.sectionflags	@""
	.align	16
	.zero		1024


//--------------------- .nv.shared._ZN10layer_norm22ln_bwd_finalize_kernelINS_22Kernel_traits_finalizeILj1280Ef6__halffS2_fjLb0ELj1024ELj4ENS_18Kernel_traits_baseILj1280EfS2_fS2_fjLj1024EEEEELb0ELb0EEEvNS_9BwdParamsE --------------------------
	.section	.nv.shared._ZN10layer_norm22ln_bwd_finalize_kernelINS_22Kernel_traits_finalizeILj1280Ef6__halffS2_fjLb0ELj1024ELj4ENS_18Kernel_traits_baseILj1280EfS2_fS2_fjLj1024EEEEELb0ELb0EEEvNS_9BwdParamsE,"aw",@nobits
	.sectionflags	@""
	.align	16
.nv.shared._ZN10layer_norm22ln_bwd_finalize_kernelINS_22Kernel_traits_finalizeILj1280Ef6__halffS2_fjLb0ELj1024ELj4ENS_18Kernel_traits_baseILj1280EfS2_fS2_fjLj1024EEEEELb0ELb0EEEvNS_9BwdParamsE:
	.zero		9472


//--------------------- .nv.shared._ZN10layer_norm40ln_parallel_residual_bwd_finalize_kernelINS_22Kernel_traits_finalizeILj1280Ef6__halffS2_fjLb0ELj1024ELj4ENS_18Kernel_traits_baseILj1280EfS2_fS2_fjLj1024EEEEELb0EEEvNS_9BwdParamsE --------------------------
	.section	.nv.shared._ZN10layer_norm40ln_parallel_residual_bwd_finalize_kernelINS_22Kernel_traits_finalizeILj1280Ef6__halffS2_fjLb0ELj1024ELj4ENS_18Kernel_traits_baseILj1280EfS2_fS2_fjLj1024EEEEELb0EEEvNS_9BwdParamsE,"aw",@nobits
	.sectionflags	@""
	.align	16
.nv.shared._ZN10layer_norm40ln_parallel_residual_bwd_finalize_kernelINS_22Kernel_traits_finalizeILj1280Ef6__halffS2_fjLb0ELj1024ELj4ENS_18Kernel_traits_baseILj1280EfS2_fS2_fjLj1024EEEEELb0EEEvNS_9BwdParamsE:
	.zero		17920


//--------------------- .nv.shared._ZN10layer_norm31ln_parallel_residual_bwd_kernelINS_13Kernel_traitsIf6__halffS2_fjLj1280ELj1ELj4ELj1ELj16ENS_18Kernel_traits_baseILj1280EfS2_fS2_fjLj128EEEEELb1ELb1ELb0EEEvNS_9BwdParamsE --------------------------
	.section	.nv.shared._ZN10layer_norm31ln_parallel_residual_bwd_kernelINS_13Kernel_traitsIf6__halffS2_fjLj1280ELj1ELj4ELj1ELj16ENS_18Kernel_traits_baseILj1280EfS2_fS2_fjLj128EEEEELb1ELb1ELb0EEEvNS_9BwdParamsE,"aw",@nobits
	.sectionflags	@""
	.align	16
	.zero		1024


//--------------------- .nv.shared._ZN10layer_norm22ln_bwd_finalize_kernelINS_22Kernel_traits_finalizeILj1280Ef6__halffS2_fjLb0ELj1024ELj4ENS_18Kernel_traits_baseILj1280EfS2_fS2_fjLj1024EEEEELb0ELb1EEEvNS_9BwdParamsE --------------------------
	.section	.nv.shared._ZN10layer_norm22ln_bwd_finalize_kernelINS_22Kernel_traits_finalizeILj1280Ef6__halffS2_fjLb0ELj1024ELj4ENS_18Kernel_traits_baseILj1280EfS2_fS2_fjLj1024EEEEELb0ELb1EEEvNS_9BwdParamsE,"aw",@nobits
	.sectionflags	@""
	.align	16
.nv.shared._ZN10layer_norm22ln_bwd_finalize_kernelINS_22Kernel_traits_finalizeILj1280Ef6__halffS2_fjLb0ELj1024ELj4ENS_18Kernel_traits_baseILj1280EfS2_fS2_fjLj1024EEEEELb0ELb1EEEvNS_9BwdParamsE:
	.zero		9472


//--------------------- .nv.shared._ZN10layer_norm40ln_parallel_residual_bwd_finalize_kernelINS_22Kernel_traits_finalizeILj1280Ef6__halffS2_fjLb0ELj1024ELj4ENS_18Kernel_traits_baseILj1280EfS2_fS2_fjLj1024EEEEELb1EEEvNS_9BwdParamsE --------------------------
	.section	.nv.shared._ZN10layer_norm40ln_parallel_residual_bwd_finalize_kernelINS_22Kernel_traits_finalizeILj1280Ef6__halffS2_fjLb0ELj1024ELj4ENS_18Kernel_traits_baseILj1280EfS2_fS2_fjLj1024EEEEELb1EEEvNS_9BwdParamsE,"aw",@nobits
	.sectionflags	@""
	.align	16
.nv.shared._ZN10layer_norm40ln_parallel_residual_bwd_finalize_kernelINS_22Kernel_traits_finalizeILj1280Ef6__halffS2_fjLb0ELj1024ELj4ENS_18Kernel_traits_baseILj1280EfS2_fS2_fjLj1024EEEEELb1EEEvNS_9BwdParamsE:
	.zero		17920


//--------------------- .nv.shared._ZN10layer_norm31ln_parallel_residual_bwd_kernelINS_13Kernel_traitsIf6__halffS2_fjLj1280ELj1ELj4ELj1ELj16ENS_18Kernel_traits_baseILj1280EfS2_fS2_fjLj128EEEEELb1ELb1ELb1EEEvNS_9BwdParamsE --------------------------
	.section	.nv.shared._ZN10layer_norm31ln_parallel_residual_bwd_kernelINS_13Kernel_traitsIf6__halffS2_fjLj1280ELj1ELj4ELj1ELj16ENS_18Kernel_traits_baseILj1280EfS2_fS2_fjLj128EEEEELb1ELb1ELb1EEEvNS_9BwdParamsE,"aw",@nobits
	.sectionflags	@""
	.align	16
	.zero		1024


//--------------------- .nv.shared._ZN10layer_norm31ln_parallel_residual_bwd_kernelINS_13Kernel_traitsI6__halfffffjLj1280ELj1ELj4ELj1ELj16ENS_18Kernel_traits_baseILj1280ES2_ffffjLj128EEEEELb0ELb0ELb0EEEvNS_9BwdParamsE --------------------------
	.section	.nv.shared._ZN10layer_norm31ln_parallel_residual_bwd_kernelINS_13Kernel_traitsI6__halfffffjLj1280ELj1ELj4ELj1ELj16ENS_18Kernel_traits_baseILj1280ES2_ffffjLj128EEEEELb0ELb0ELb0EEEvNS_9BwdParamsE,"aw",@nobits
	.sectionflags	@""
	.align	16
	.zero		1024


//--------------------- .nv.shared._ZN10layer_norm31ln_parallel_residual_bwd_kernelINS_13Kernel_traitsI6__halfffffjLj1280ELj1ELj4ELj1ELj16ENS_18Kernel_traits_baseILj1280ES2_ffffjLj128EEEEELb0ELb0ELb1EEEvNS_9BwdParamsE --------------------------
	.section	.nv.shared._ZN10layer_norm31ln_parallel_residual_bwd_kernelINS_13Kernel_traitsI6__halfffffjLj1280ELj1ELj4ELj1ELj16ENS_18Kernel_traits_baseILj1280ES2_ffffjLj128EEEEELb0ELb0ELb1EEEvNS_9BwdParamsE,"aw",@nobits
	.sectionflags	@""
	.align	16
	.zero		1024


//--------------------- .nv.shared._ZN10layer_norm31ln_parallel_residual_bwd_kernelINS_13Kernel_traitsI6__halfffffjLj1280ELj1ELj4ELj1ELj16ENS_18Kernel_traits_baseILj1280ES2_ffffjLj128EEEEELb0ELb1ELb0EEEvNS_9BwdParamsE --------------------------
	.section	.nv.shared._ZN10layer_norm31ln_parallel_residual_bwd_kernelINS_13Kernel_traitsI6__halfffffjLj1280ELj1ELj4ELj1ELj16ENS_18Kernel_traits_baseILj1280ES2_ffffjLj128EEEEELb0ELb1ELb0EEEvNS_9BwdParamsE,"aw",@nobits
	.sectionflags	@""
	.align	16
	.zero		1024


//--------------------- .nv.shared._ZN10layer_norm31ln_parallel_residual_bwd_kernelINS_13Kernel_traitsI6__halfffffjLj1280ELj1ELj4ELj1ELj16ENS_18Kernel_traits_baseILj1280ES2_ffffjLj128EEEEELb0ELb1ELb1EEEvNS_9BwdParamsE --------------------------
	.section	.nv.shared._ZN10layer_norm31ln_parallel_residual_bwd_kernelINS_13Kernel_traitsI6__halfffffjLj1280ELj1ELj4ELj1ELj16ENS_18Kernel_traits_baseILj1280ES2_ffffjLj128EEEEELb0ELb1ELb1EEEvNS_9BwdParamsE,"aw",@nobits
	.sectionflags	@""
	.align	16
	.zero		1024


//--------------------- .nv.shared._ZN10layer_norm31ln_parallel_residual_bwd_kernelINS_13Kernel_traitsI6__halfffffjLj1280ELj1ELj4ELj1ELj16ENS_18Kernel_traits_baseILj1280ES2_ffffjLj128EEEEELb1ELb0ELb0EEEvNS_9BwdParamsE --------------------------
	.section	.nv.shared._ZN10layer_norm31ln_parallel_residual_bwd_kernelINS_13Kernel_traitsI6__halfffffjLj1280ELj1ELj4ELj1ELj16ENS_18Kernel_traits_baseILj1280ES2_ffffjLj128EEEEELb1ELb0ELb0EEEvNS_9BwdParamsE,"aw",@nobits
	.sectionflags	@""
	.align	16
	.zero		1024


//--------------------- .nv.shared._ZN10layer_norm31ln_parallel_residual_bwd_kernelINS_13Kernel_traitsI6__halfffffjLj1280ELj1ELj4ELj1ELj16ENS_18Kernel_traits_baseILj1280ES2_ffffjLj128EEEEELb1ELb0ELb1EEEvNS_9BwdParamsE --------------------------
	.section	.nv.shared._ZN10layer_norm31ln_parallel_residual_bwd_kernelINS_13Kernel_traitsI6__halfffffjLj1280ELj1ELj4ELj1ELj16ENS_18Kernel_traits_baseILj1280ES2_ffffjLj128EEEEELb1ELb0ELb1EEEvNS_9BwdParamsE,"aw",@nobits
	.sectionflags	@""
	.align	16
	.zero		1024


//--------------------- .nv.shared._ZN10layer_norm22ln_bwd_finalize_kernelINS_22Kernel_traits_finalizeILj1280E6__halfffffjLb0ELj1024ELj4ENS_18Kernel_traits_baseILj1280ES2_ffffjLj1024EEEEELb0ELb0EEEvNS_9BwdParamsE --------------------------
	.section	.nv.shared._ZN10layer_norm22ln_bwd_finalize_kernelINS_22Kernel_traits_finalizeILj1280E6__halfffffjLb0ELj1024ELj4ENS_18Kernel_traits_baseILj1280ES2_ffffjLj1024EEEEELb0ELb0EEEvNS_9BwdParamsE,"aw",@nobits
	.sectionflags	@""
	.align	16
.nv.shared._ZN10layer_norm22ln_bwd_finalize_kernelINS_22Kernel_traits_finalizeILj1280E6__halfffffjLb0ELj1024ELj4ENS_18Kernel_traits_baseILj1280ES2_ffffjLj1024EEEEELb0ELb0EEEvNS_9BwdParamsE:
	.zero		9472


//--------------------- .nv.shared._ZN10layer_norm40ln_parallel_residual_bwd_finalize_kernelINS_22Kernel_traits_finalizeILj1280E6__halfffffjLb0ELj1024ELj4ENS_18Kernel_traits_baseILj1280ES2_ffffjLj1024EEEEELb0EEEvNS_9BwdParamsE --------------------------
	.section	.nv.shared._ZN10layer_norm40ln_parallel_residual_bwd_finalize_kernelINS_22Kernel_traits_finalizeILj1280E6__halfffffjLb0ELj1024ELj4ENS_18Kernel_traits_baseILj1280ES2_ffffjLj1024EEEEELb0EEEvNS_9BwdParamsE,"aw",@nobits
	.sectionflags	@""
	.align	16
.nv.shared._ZN10layer_norm40ln_parallel_residual_bwd_finalize_kernelINS_22Kernel_traits_finalizeILj1280E6__halfffffjLb0ELj1024ELj4ENS_18Kernel_traits_baseILj1280ES2_ffffjLj1024EEEEELb0EEEvNS_9BwdParamsE:
	.zero		17920


//--------------------- .nv.shared._ZN10layer_norm31ln_parallel_residual_bwd_kernelINS_13Kernel_traitsI6__halfffffjLj1280ELj1ELj4ELj1ELj16ENS_18Kernel_traits_baseILj1280ES2_ffffjLj128EEEEELb1ELb1ELb0EEEvNS_9BwdParamsE --------------------------
	.section	.nv.shared._ZN10layer_norm31ln_parallel_residual_bwd_kernelINS_13Kernel_traitsI6__halfffffjLj1280ELj1ELj4ELj1ELj16ENS_18Kernel_traits_baseILj1280ES2_ffffjLj128EEEEELb1ELb1ELb0EEEvNS_9BwdParamsE,"aw",@nobits
	.sectionflags	@""
	.align	16
	.zero		1024


//--------------------- .nv.shared._ZN10layer_norm22ln_bwd_finalize_kernelINS_22Kernel_traits_finalizeILj1280E6__halfffffjLb0ELj1024ELj4ENS_18Kernel_traits_baseILj1280ES2_ffffjLj1024EEEEELb0ELb1EEEvNS_9BwdParamsE --------------------------
	.section	.nv.shared._ZN10layer_norm22ln_bwd_finalize_kernelINS_22Kernel_traits_finalizeILj1280E6__halfffffjLb0ELj1024ELj4ENS_18Kernel_traits_baseILj1280ES2_ffffjLj1024EEEEELb0ELb1EEEvNS_9BwdParamsE,"aw",@nobits
	.sectionflags	@""
	.align	16
.nv.shared._ZN10layer_norm22ln_bwd_finalize_kernelINS_22Kernel_traits_finalizeILj1280E6__halfffffjLb0ELj1024ELj4ENS_18Kernel_traits_baseILj1280ES2_ffffjLj1024EEEEELb0ELb1EEEvNS_9BwdParamsE:
	.zero		9472


//--------------------- .nv.shared._ZN10layer_norm40ln_parallel_residual_bwd_finalize_kernelINS_22Kernel_traits_finalizeILj1280E6__halfffffjLb0ELj1024ELj4ENS_18Kernel_traits_baseILj1280ES2_ffffjLj1024EEEEELb1EEEvNS_9BwdParamsE --------------------------
	.section	.nv.shared._ZN10layer_norm40ln_parallel_residual_bwd_finalize_kernelINS_22Kernel_traits_finalizeILj1280E6__halfffffjLb0ELj1024ELj4ENS_18Kernel_traits_baseILj1280ES2_ffffjLj1024EEEEELb1EEEvNS_9BwdParamsE,"aw",@nobits
	.sectionflags	@""
	.align	16
.nv.shared._ZN10layer_norm40ln_parallel_residual_bwd_finalize_kernelINS_22Kernel_traits_finalizeILj1280E6__halfffffjLb0ELj1024ELj4ENS_18Kernel_traits_baseILj1280ES2_ffffjLj1024EEEEELb1EEEvNS_9BwdParamsE:
	.zero		17920


//--------------------- .nv.shared._ZN10layer_norm31ln_parallel_residual_bwd_kernelINS_13Kernel_traitsI6__halfffffjLj1280ELj1ELj4ELj1ELj16ENS_18Kernel_traits_baseILj1280ES2_ffffjLj128EEEEELb1ELb1ELb1EEEvNS_9BwdParamsE --------------------------
	.section	.nv.shared._ZN10layer_norm31ln_parallel_residual_bwd_kernelINS_13Kernel_traitsI6__halfffffjLj1280ELj1ELj4ELj1ELj16ENS_18Kernel_traits_baseILj1280ES2_ffffjLj128EEEEELb1ELb1ELb1EEEvNS_9BwdParamsE,"aw",@nobits
	.sectionflags	@""
	.align	16
	.zero		1024


//--------------------- .nv.shared._ZN10layer_norm31ln_parallel_residual_bwd_kernelINS_13Kernel_traitsIfffffjLj1280ELj1ELj4ELj1ELj16ENS_18Kernel_traits_baseILj1280EfffffjLj128EEEEELb0ELb0ELb0EEEvNS_9BwdParamsE --------------------------
	.section	.nv.shared._ZN10layer_norm31ln_parallel_residual_bwd_kernelINS_13Kernel_traitsIfffffjLj1280ELj1ELj4ELj1ELj16ENS_18Kernel_traits_baseILj1280EfffffjLj128EEEEELb0ELb0ELb0EEEvNS_9BwdParamsE,"aw",@nobits
	.sectionflags	@""
	.align	16
	.zero		1024


//--------------------- .nv.shared._ZN10layer_norm31ln_parallel_residual_bwd_kernelINS_13Kernel_traitsIfffffjLj1280ELj1ELj4ELj1ELj16ENS_18Kernel_traits_baseILj1280EfffffjLj128EEEEELb0ELb0ELb1EEEvNS_9BwdParamsE --------------------------
	.section	.nv.shared._ZN10layer_norm31ln_parallel_residual_bwd_kernelINS_13Kernel_traitsIfffffjLj1280ELj1ELj4ELj1ELj16ENS_18Kernel_traits_baseILj1280EfffffjLj128EEEEELb0ELb0ELb1EEEvNS_9BwdParamsE,"aw",@nobits
	.sectionflags	@""
	.align	16
	.zero		1024


//--------------------- .nv.shared._ZN10layer_norm31ln_parallel_residual_bwd_kernelINS_13Kernel_traitsIfffffjLj1280ELj1ELj4ELj1ELj16ENS_18Kernel_traits_baseILj1280EfffffjLj128EEEEELb0ELb1ELb0EEEvNS_9BwdParamsE --------------------------
	.section	.nv.shared._ZN10layer_norm31ln_parallel_residual_bwd_kernelINS_13Kernel_traitsIfffffjLj1280ELj1ELj4ELj1ELj16ENS_18Kernel_traits_baseILj1280EfffffjLj128EEEEELb0ELb1ELb0EEEvNS_9BwdParamsE,"aw",@nobits
	.sectionflags	@""
	.align	16
	.zero		1024


//--------------------- .nv.shared._ZN10layer_norm31ln_parallel_residual_bwd_kernelINS_13Kernel_traitsIfffffjLj1280ELj1ELj4ELj1ELj16ENS_18Kernel_traits_baseILj1280EfffffjLj128EEEEELb0ELb1ELb1EEEvNS_9BwdParamsE --------------------------
	.section	.nv.shared._ZN10layer_norm31ln_parallel_residual_bwd_kernelINS_13Kernel_traitsIfffffjLj1280ELj1ELj4ELj1ELj16ENS_18Kernel_traits_baseILj1280EfffffjLj128EEEEELb0ELb1ELb1EEEvNS_9BwdParamsE,"aw",@nobits
	.sectionflags	@""
	.align	16
	.zero		1024


//--------------------- .nv.shared._ZN10layer_norm31ln_parallel_residual_bwd_kernelINS_13Kernel_traitsIfffffjLj1280ELj1ELj4ELj1ELj16ENS_18Kernel_traits_baseILj1280EfffffjLj128EEEEELb1ELb0ELb0EEEvNS_9BwdParamsE --------------------------
	.section	.nv.shared._ZN10layer_norm31ln_parallel_residual_bwd_kernelINS_13Kernel_traitsIfffffjLj1280ELj1ELj4ELj1ELj16ENS_18Kernel_traits_baseILj1280EfffffjLj128EEEEELb1ELb0ELb0EEEvNS_9BwdParamsE,"aw",@nobits
	.sectionflags	@""
	.align	16
	.zero		1024


//--------------------- .nv.shared._ZN10layer_norm31ln_parallel_residual_bwd_kernelINS_13Kernel_traitsIfffffjLj1280ELj1ELj4ELj1ELj16ENS_18Kernel_traits_baseILj1280EfffffjLj128EEEEELb1ELb0ELb1EEEvNS_9BwdParamsE --------------------------
	.section	.nv.shared._ZN10layer_norm31ln_parallel_residual_bwd_kernelINS_13Kernel_traitsIfffffjLj1280ELj1ELj4ELj1ELj16ENS_18Kernel_traits_baseILj1280EfffffjLj128EEEEELb1ELb0ELb1EEEvNS_9BwdParamsE,"aw",@nobits
	.sectionflags	@""
	.align	16
	.zero		1024


//--------------------- .nv.shared._ZN10layer_norm22ln_bwd_finalize_kernelINS_22Kernel_traits_finalizeILj1280EfffffjLb0ELj1024ELj4ENS_18Kernel_traits_baseILj1280EfffffjLj1024EEEEELb0ELb0EEEvNS_9BwdParamsE --------------------------
	.section	.nv.shared._ZN10layer_norm22ln_bwd_finalize_kernelINS_22Kernel_traits_finalizeILj1280EfffffjLb0ELj1024ELj4ENS_18Kernel_traits_baseILj1280EfffffjLj1024EEEEELb0ELb0EEEvNS_9BwdParamsE,"aw",@nobits
	.sectionflags	@""
	.align	16
.nv.shared._ZN10layer_norm22ln_bwd_finalize_kernelINS_22Kernel_traits_finalizeILj1280EfffffjLb0ELj1024ELj4ENS_18Kernel_traits_baseILj1280EfffffjLj1024EEEEELb0ELb0EEEvNS_9BwdParamsE:
	.zero		9472


//--------------------- .nv.shared._ZN10layer_norm40ln_parallel_residual_bwd_finalize_kernelINS_22Kernel_traits_finalizeILj1280EfffffjLb0ELj1024ELj4ENS_18Kernel_traits_baseILj1280EfffffjLj1024EEEEELb0EEEvNS_9BwdParamsE --------------------------
	.section	.nv.shared._ZN10layer_norm40ln_parallel_residual_bwd_finalize_kernelINS_22Kernel_traits_finalizeILj1280EfffffjLb0ELj1024ELj4ENS_18Kernel_traits_baseILj1280EfffffjLj1024EEEEELb0EEEvNS_9BwdParamsE,"aw",@nobits
	.sectionflags	@""
	.align	16
.nv.shared._ZN10layer_norm40ln_parallel_residual_bwd_finalize_kernelINS_22Kernel_traits_finalizeILj1280EfffffjLb0ELj1024ELj4ENS_18Kernel_traits_baseILj1280EfffffjLj1024EEEEELb0EEEvNS_9BwdParamsE:
	.zero		17920


//--------------------- .nv.shared._ZN10layer_norm31ln_parallel_residual_bwd_kernelINS_13Kernel_traitsIfffffjLj1280ELj1ELj4ELj1ELj16ENS_18Kernel_traits_baseILj1280EfffffjLj128EEEEELb1ELb1ELb0EEEvNS_9BwdParamsE --------------------------
	.section	.nv.shared._ZN10layer_norm31ln_parallel_residual_bwd_kernelINS_13Kernel_traitsIfffffjLj1280ELj1ELj4ELj1ELj16ENS_18Kernel_traits_baseILj1280EfffffjLj128EEEEELb1ELb1ELb0EEEvNS_9BwdParamsE,"aw",@nobits
	.sectionflags	@""
	.align	16
	.zero		1024


//--------------------- .nv.shared._ZN10layer_norm22ln_bwd_finalize_kernelINS_22Kernel_traits_finalizeILj1280EfffffjLb0ELj1024ELj4ENS_18Kernel_traits_baseILj1280EfffffjLj1024EEEEELb0ELb1EEEvNS_9BwdParamsE --------------------------
	.section	.nv.shared._ZN10layer_norm22ln_bwd_finalize_kernelINS_22Kernel_traits_finalizeILj1280EfffffjLb0ELj1024ELj4ENS_18Kernel_traits_baseILj1280EfffffjLj1024EEEEELb0ELb1EEEvNS_9BwdParamsE,"aw",@nobits
	.sectionflags	@""
	.align	16
.nv.shared._ZN10layer_norm22ln_bwd_finalize_kernelINS_22Kernel_traits_finalizeILj1280EfffffjLb0ELj1024ELj4ENS_18Kernel_traits_baseILj1280EfffffjLj1024EEEEELb0ELb1EEEvNS_9BwdParamsE:
	.zero		9472


//--------------------- .nv.shared._ZN10layer_norm40ln_parallel_residual_bwd_finalize_kernelINS_22Kernel_traits_finalizeILj1280EfffffjLb0ELj1024ELj4ENS_18Kernel_traits_baseILj1280EfffffjLj1024EEEEELb1EEEvNS_9BwdParamsE --------------------------
	.section	.nv.shared._ZN10layer_norm40ln_parallel_residual_bwd_finalize_kernelINS_22Kernel_traits_finalizeILj1280EfffffjLb0ELj1024ELj4ENS_18Kernel_traits_baseILj1280EfffffjLj1024EEEEELb1EEEvNS_9BwdParamsE,"aw",@nobits
	.sectionflags	@""
	.align	16
.nv.shared._ZN10layer_norm40ln_parallel_residual_bwd_finalize_kernelINS_22Kernel_traits_finalizeILj1280EfffffjLb0ELj1024ELj4ENS_18Kernel_traits_baseILj1280EfffffjLj1024EEEEELb1EEEvNS_9BwdParamsE:
	.zero		17920


//--------------------- .nv.shared._ZN10layer_norm31ln_parallel_residual_bwd_kernelINS_13Kernel_traitsIfffffjLj1280ELj1ELj4ELj1ELj16ENS_18Kernel_traits_baseILj1280EfffffjLj128EEEEELb1ELb1ELb1EEEvNS_9BwdParamsE --------------------------
	.section	.nv.shared._ZN10layer_norm31ln_parallel_residual_bwd_kernelINS_13Kernel_traitsIfffffjLj1280ELj1ELj4ELj1ELj16ENS_18Kernel_traits_baseILj1280EfffffjLj128EEEEELb1ELb1ELb1EEEvNS_9BwdParamsE,"aw",@nobits
	.sectionflags	@""
	.align	16
	.zero		1024


//--------------------- .nv.constant0._ZN10layer_norm31ln_parallel_residual_bwd_kernelINS_13Kernel_traitsI13__nv_bfloat16S2_S2_S2_fjLj1280ELj1ELj4ELj1ELj16ENS_18Kernel_traits_baseILj1280ES2_S2_S2_S2_fjLj128EEEEELb0ELb0ELb0EEEvNS_9BwdParamsE --------------------------
	.section	.nv.constant0._ZN10layer_norm31ln_parallel_residual_bwd_kernelINS_13Kernel_traitsI13__nv_bfloat16S2_S2_S2_fjLj1280ELj1ELj4ELj1ELj16ENS_18Kernel_traits_baseILj1280ES2_S2_S2_S2_fjLj128EEEEELb0ELb0ELb0EEEvNS_9BwdParamsE,"a",@progbits
	.sectionflags	@""
	.align	4
.nv.constant0._ZN10layer_norm31ln_parallel_residual_bwd_kernelINS_13Kernel_traitsI13__nv_bfloat16S2_S2_S2_fjLj1280ELj1ELj4ELj1ELj16ENS_18Kernel_traits_baseILj1280ES2_S2_S2_S2_fjLj128EEEEELb0ELb0ELb0EEEvNS_9BwdParamsE:
	.zero		1192


//--------------------- .nv.constant0._ZN10layer_norm31ln_parallel_residual_bwd_kernelINS_13Kernel_traitsI13__nv_bfloat16S2_S2_S2_fjLj1280ELj1ELj4ELj1ELj16ENS_18Kernel_traits_baseILj1280ES2_S2_S2_S2_fjLj128EEEEELb0ELb0ELb1EEEvNS_9BwdParamsE --------------------------
	.section	.nv.constant0._ZN10layer_norm31ln_parallel_residual_bwd_kernelINS_13Kernel_traitsI13__nv_bfloat16S2_S2_S2_fjLj1280ELj1ELj4ELj1ELj16ENS_18Kernel_traits_baseILj1280ES2_S2_S2_S2_fjLj128EEEEELb0ELb0ELb1EEEvNS_9BwdParamsE,"a",@progbits
	.sectionflags	@""
	.align	4
.nv.constant0._ZN10layer_norm31ln_parallel_residual_bwd_kernelINS_13Kernel_traitsI13__nv_bfloat16S2_S2_S2_fjLj1280ELj1ELj4ELj1ELj16ENS_18Kernel_traits_baseILj1280ES2_S2_S2_S2_fjLj128EEEEELb0ELb0ELb1EEEvNS_9BwdParamsE:
	.zero		1192


//--------------------- .nv.constant0._ZN10layer_norm31ln_parallel_residual_bwd_kernelINS_13Kernel_traitsI13__nv_bfloat16S2_S2_S2_fjLj1280ELj1ELj4ELj1ELj16ENS_18Kernel_traits_baseILj1280ES2_S2_S2_S2_fjLj128EEEEELb0ELb1ELb0EEEvNS_9BwdParamsE --------------------------
	.section	.nv.constant0._ZN10layer_norm31ln_parallel_residual_bwd_kernelINS_13Kernel_traitsI13__nv_bfloat16S2_S2_S2_fjLj1280ELj1ELj4ELj1ELj16ENS_18Kernel_traits_baseILj1280ES2_S2_S2_S2_fjLj128EEEEELb0ELb1ELb0EEEvNS_9BwdParamsE,"a",@progbits
	.sectionflags	@""
	.align	4
.nv.constant0._ZN10layer_norm31ln_parallel_residual_bwd_kernelINS_13Kernel_traitsI13__nv_bfloat16S2_S2_S2_fjLj1280ELj1ELj4ELj1ELj16ENS_18Kernel_traits_baseILj1280ES2_S2_S2_S2_fjLj128EEEEELb0ELb1ELb0EEEvNS_9BwdParamsE:
	.zero		1192


//--------------------- .nv.constant0._ZN10layer_norm31ln_parallel_residual_bwd_kernelINS_13Kernel_traitsI13__nv_bfloat16S2_S2_S2_fjLj1280ELj1ELj4ELj1ELj16ENS_18Kernel_traits_baseILj1280ES2_S2_S2_S2_fjLj128EEEEELb0ELb1ELb1EEEvNS_9BwdParamsE --------------------------
	.section	.nv.constant0._ZN10layer_norm31ln_parallel_residual_bwd_kernelINS_13Kernel_traitsI13__nv_bfloat16S2_S2_S2_fjLj1280ELj1ELj4ELj1ELj16ENS_18Kernel_traits_baseILj1280ES2_S2_S2_S2_fjLj128EEEEELb0ELb1ELb1EEEvNS_9BwdParamsE,"a",@progbits
	.sectionflags	@""
	.align	4
.nv.constant0._ZN10layer_norm31ln_parallel_residual_bwd_kernelINS_13Kernel_traitsI13__nv_bfloat16S2_S2_S2_fjLj1280ELj1ELj4ELj1ELj16ENS_18Kernel_traits_baseILj1280ES2_S2_S2_S2_fjLj128EEEEELb0ELb1ELb1EEEvNS_9BwdParamsE:
	.zero		1192


//--------------------- .nv.constant0._ZN10layer_norm31ln_parallel_residual_bwd_kernelINS_13Kernel_traitsI13__nv_bfloat16S2_S2_S2_fjLj1280ELj1ELj4ELj1ELj16ENS_18Kernel_traits_baseILj1280ES2_S2_S2_S2_fjLj128EEEEELb1ELb0ELb0EEEvNS_9BwdParamsE --------------------------
	.section	.nv.constant0._ZN10layer_norm31ln_parallel_residual_bwd_kernelINS_13Kernel_traitsI13__nv_bfloat16S2_S2_S2_fjLj1280ELj1ELj4ELj1ELj16ENS_18Kernel_traits_baseILj1280ES2_S2_S2_S2_fjLj128EEEEELb1ELb0ELb0EEEvNS_9BwdParamsE,"a",@progbits
	.sectionflags	@""
	.align	4
.nv.constant0._ZN10layer_norm31ln_parallel_residual_bwd_kernelINS_13Kernel_traitsI13__nv_bfloat16S2_S2_S2_fjLj1280ELj1ELj4ELj1ELj16ENS_18Kernel_traits_baseILj1280ES2_S2_S2_S2_fjLj128EEEEELb1ELb0ELb0EEEvNS_9BwdParamsE:
	.zero		1192


//--------------------- .nv.constant0._ZN10layer_norm31ln_parallel_residual_bwd_kernelINS_13Kernel_traitsI13__nv_bfloat16S2_S2_S2_fjLj1280ELj1ELj4ELj1ELj16ENS_18Kernel_traits_baseILj1280ES2_S2_S2_S2_fjLj128EEEEELb1ELb0ELb1EEEvNS_9BwdParamsE --------------------------
	.section	.nv.constant0._ZN10layer_norm31ln_parallel_residual_bwd_kernelINS_13Kernel_traitsI13__nv_bfloat16S2_S2_S2_fjLj1280ELj1ELj4ELj1ELj16ENS_18Kernel_traits_baseILj1280ES2_S2_S2_S2_fjLj128EEEEELb1ELb0ELb1EEEvNS_9BwdParamsE,"a",@progbits
	.sectionflags	@""
	.align	4
.nv.constant0._ZN10layer_norm31ln_parallel_residual_bwd_kernelINS_13Kernel_traitsI13__nv_bfloat16S2_S2_S2_fjLj1280ELj1ELj4ELj1ELj16ENS_18Kernel_traits_baseILj1280ES2_S2_S2_S2_fjLj128EEEEELb1ELb0ELb1EEEvNS_9BwdParamsE:
	.zero		1192


//--------------------- .nv.constant0._ZN10layer_norm22ln_bwd_finalize_kernelINS_22Kernel_traits_finalizeILj1280E13__nv_bfloat16S2_S2_S2_fjLb0ELj1024ELj4ENS_18Kernel_traits_baseILj1280ES2_S2_S2_S2_fjLj1024EEEEELb0ELb0EEEvNS_9BwdParamsE --------------------------
	.section	.nv.constant0._ZN10layer_norm22ln_bwd_finalize_kernelINS_22Kernel_traits_finalizeILj1280E13__nv_bfloat16S2_S2_S2_fjLb0ELj1024ELj4ENS_18Kernel_traits_baseILj1280ES2_S2_S2_S2_fjLj1024EEEEELb0ELb0EEEvNS_9BwdParamsE,"a",@progbits
	.sectionflags	@""
	.align	4
.nv.constant0._ZN10layer_norm22ln_bwd_finalize_kernelINS_22Kernel_traits_finalizeILj1280E13__nv_bfloat16S2_S2_S2_fjLb0ELj1024ELj4ENS_18Kernel_traits_baseILj1280ES2_S2_S2_S2_fjLj1024EEEEELb0ELb0EEEvNS_9BwdParamsE:
	.zero		1192


//--------------------- .nv.constant0._ZN10layer_norm40ln_parallel_residual_bwd_finalize_kernelINS_22Kernel_traits_finalizeILj1280E13__nv_bfloat16S2_S2_S2_fjLb0ELj1024ELj4ENS_18Kernel_traits_baseILj1280ES2_S2_S2_S2_fjLj1024EEEEELb0EEEvNS_9BwdParamsE --------------------------
	.section	.nv.constant0._ZN10layer_norm40ln_parallel_residual_bwd_finalize_kernelINS_22Kernel_traits_finalizeILj1280E13__nv_bfloat16S2_S2_S2_fjLb0ELj1024ELj4ENS_18Kernel_traits_baseILj1280ES2_S2_S2_S2_fjLj1024EEEEELb0EEEvNS_9BwdParamsE,"a",@progbits
	.sectionflags	@""
	.align	4
.nv.constant0._ZN10layer_norm40ln_parallel_residual_bwd_finalize_kernelINS_22Kernel_traits_finalizeILj1280E13__nv_bfloat16S2_S2_S2_fjLb0ELj1024ELj4ENS_18Kernel_traits_baseILj1280ES2_S2_S2_S2_fjLj1024EEEEELb0EEEvNS_9BwdParamsE:
	.zero		1192


//--------------------- .nv.constant0._ZN10layer_norm31ln_parallel_residual_bwd_kernelINS_13Kernel_traitsI13__nv_bfloat16S2_S2_S2_fjLj1280ELj1ELj4ELj1ELj16ENS_18Kernel_traits_baseILj1280ES2_S2_S2_S2_fjLj128EEEEELb1ELb1ELb0EEEvNS_9BwdParamsE --------------------------
	.section	.nv.constant0._ZN10layer_norm31ln_parallel_residual_bwd_kernelINS_13Kernel_traitsI13__nv_bfloat16S2_S2_S2_fjLj1280ELj1ELj4ELj1ELj16ENS_18Kernel_traits_baseILj1280ES2_S2_S2_S2_fjLj128EEEEELb1ELb1ELb0EEEvNS_9BwdParamsE,"a",@progbits
	.sectionflags	@""
	.align	4
.nv.constant0._ZN10layer_norm31ln_parallel_residual_bwd_kernelINS_13Kernel_traitsI13__nv_bfloat16S2_S2_S2_fjLj1280ELj1ELj4ELj1ELj16ENS_18Kernel_traits_baseILj1280ES2_S2_S2_S2_fjLj128EEEEELb1ELb1ELb0EEEvNS_9BwdParamsE:
	.zero		1192


//--------------------- .nv.constant0._ZN10layer_norm22ln_bwd_finalize_kernelINS_22Kernel_traits_finalizeILj1280E13__nv_bfloat16S2_S2_S2_fjLb0ELj1024ELj4ENS_18Kernel_traits_baseILj1280ES2_S2_S2_S2_fjLj1024EEEEELb0ELb1EEEvNS_9BwdParamsE --------------------------
	.section	.nv.constant0._ZN10layer_norm22ln_bwd_finalize_kernelINS_22Kernel_traits_finalizeILj1280E13__nv_bfloat16S2_S2_S2_fjLb0ELj1024ELj4ENS_18Kernel_traits_baseILj1280ES2_S2_S2_S2_fjLj1024EEEEELb0ELb1EEEvNS_9BwdParamsE,"a",@progbits
	.sectionflags	@""
	.align	4
.nv.constant0._ZN10layer_norm22ln_bwd_finalize_kernelINS_22Kernel_traits_finalizeILj1280E13__nv_bfloat16S2_S2_S2_fjLb0ELj1024ELj4ENS_18Kernel_traits_baseILj1280ES2_S2_S2_S2_fjLj1024EEEEELb0ELb1EEEvNS_9BwdParamsE:
	.zero		1192


//--------------------- .nv.constant0._ZN10layer_norm40ln_parallel_residual_bwd_finalize_kernelINS_22Kernel_traits_finalizeILj1280E13__nv_bfloat16S2_S2_S2_fjLb0ELj1024ELj4ENS_18Kernel_traits_baseILj1280ES2_S2_S2_S2_fjLj1024EEEEELb1EEEvNS_9BwdParamsE --------------------------
	.section	.nv.constant0._ZN10layer_norm40ln_parallel_residual_bwd_finalize_kernelINS_22Kernel_traits_finalizeILj1280E13__nv_bfloat16S2_S2_S2_fjLb0ELj1024ELj4ENS_18Kernel_traits_baseILj1280ES2_S2_S2_S2_fjLj1024EEEEELb1EEEvNS_9BwdParamsE,"a",@progbits
	.sectionflags	@""
	.align	4
.nv.constant0._ZN10layer_norm40ln_parallel_residual_bwd_finalize_kernelINS_22Kernel_traits_finalizeILj1280E13__nv_bfloat16S2_S2_S2_fjLb0ELj1024ELj4ENS_18Kernel_traits_baseILj1280ES2_S2_S2_S2_fjLj1024EEEEELb1EEEvNS_9BwdParamsE:
	.zero		1192


//--------------------- .nv.constant0._ZN10layer_norm31ln_parallel_residual_bwd_kernelINS_13Kernel_traitsI13__nv_bfloat16S2_S2_S2_fjLj1280ELj1ELj4ELj1ELj16ENS_18Kernel_traits_baseILj1280ES2_S2_S2_S2_fjLj128EEEEELb1ELb1ELb1EEEvNS_9BwdParamsE --------------------------
	.section	.nv.constant0._ZN10layer_norm31ln_parallel_residual_bwd_kernelINS_13Kernel_traitsI13__nv_bfloat16S2_S2_S2_fjLj1280ELj1ELj4ELj1ELj16ENS_18Kernel_traits_baseILj1280ES2_S2_S2_S2_fjLj128EEEEELb1ELb1ELb1EEEvNS_9BwdParamsE,"a",@progbits
	.sectionflags	@""
	.align	4
.nv.constant0._ZN10layer_norm31ln_parallel_residual_bwd_kernelINS_13Kernel_traitsI13__nv_bfloat16S2_S2_S2_fjLj1280ELj1ELj4ELj1ELj16ENS_18Kernel_traits_baseILj1280ES2_S2_S2_S2_fjLj128EEEEELb1ELb1ELb1EEEvNS_9BwdParamsE:
	.zero		1192


//--------------------- .nv.constant0._ZN10layer_norm31ln_parallel_residual_bwd_kernelINS_13Kernel_traitsI6__halfS2_S2_S2_fjLj1280ELj1ELj4ELj1ELj16ENS_18Kernel_traits_baseILj1280ES2_S2_S2_S2_fjLj128EEEEELb0ELb0ELb0EEEvNS_9BwdParamsE --------------------------
	.section	.nv.constant0._ZN10layer_norm31ln_parallel_residual_bwd_kernelINS_13Kernel_traitsI6__halfS2_S2_S2_fjLj1280ELj1ELj4ELj1ELj16ENS_18Kernel_traits_baseILj1280ES2_S2_S2_S2_fjLj128EEEEELb0ELb0ELb0EEEvNS_9BwdParamsE,"a",@progbits
	.sectionflags	@""
	.align	4
.nv.constant0._ZN10layer_norm31ln_parallel_residual_bwd_kernelINS_13Kernel_traitsI6__halfS2_S2_S2_fjLj1280ELj1ELj4ELj1ELj16ENS_18Kernel_traits_baseILj1280ES2_S2_S2_S2_fjLj128EEEEELb0ELb0ELb0EEEvNS_9BwdParamsE:
	.zero		1192


//--------------------- .nv.constant0._ZN10layer_norm31ln_parallel_residual_bwd_kernelINS_13Kernel_traitsI6__halfS2_S2_S2_fjLj1280ELj1ELj4ELj1ELj16ENS_18Kernel_traits_baseILj1280ES2_S2_S2_S2_fjLj128EEEEELb0ELb0ELb1EEEvNS_9BwdParamsE --------------------------
	.section	.nv.constant0._ZN10layer_norm31ln_parallel_residual_bwd_kernelINS_13Kernel_traitsI6__halfS2_S2_S2_fjLj1280ELj1ELj4ELj1ELj16ENS_18Kernel_traits_baseILj1280ES2_S2_S2_S2_fjLj128EEEEELb0ELb0ELb1EEEvNS_9BwdParamsE,"a",@progbits
	.sectionflags	@""
	.align	4
.nv.constant0._ZN10layer_norm31ln_parallel_residual_bwd_kernelINS_13Kernel_traitsI6__halfS2_S2_S2_fjLj1280ELj1ELj4ELj1ELj16ENS_18Kernel_traits_baseILj1280ES2_S2_S2_S2_fjLj128EEEEELb0ELb0ELb1EEEvNS_9BwdParamsE:
	.zero		1192


//--------------------- .nv.constant0._ZN10layer_norm31ln_parallel_residual_bwd_kernelINS_13Kernel_traitsI6__halfS2_S2_S2_fjLj1280ELj1ELj4ELj1ELj16ENS_18Kernel_traits_baseILj1280ES2_S2_S2_S2_fjLj128EEEEELb0ELb1ELb0EEEvNS_9BwdParamsE --------------------------
	.section	.nv.constant0._ZN10layer_norm31ln_parallel_residual_bwd_kernelINS_13Kernel_traitsI6__halfS2_S2_S2_fjLj1280ELj1ELj4ELj1ELj16ENS_18Kernel_traits_baseILj1280ES2_S2_S2_S2_fjLj128EEEEELb0ELb1ELb0EEEvNS_9BwdParamsE,"a",@progbits
	.sectionflags	@""
	.align	4
.nv.constant0._ZN10layer_norm31ln_parallel_residual_bwd_kernelINS_13Kernel_traitsI6__halfS2_S2_S2_fjLj1280ELj1ELj4ELj1ELj16ENS_18Kernel_traits_baseILj1280ES2_S2_S2_S2_fjLj128EEEEELb0ELb1ELb0EEEvNS_9BwdParamsE:
	.zero		1192


//--------------------- .nv.constant0._ZN10layer_norm31ln_parallel_residual_bwd_kernelINS_13Kernel_traitsI6__halfS2_S2_S2_fjLj1280ELj1ELj4ELj1ELj16ENS_18Kernel_traits_baseILj1280ES2_S2_S2_S2_fjLj128EEEEELb0ELb1ELb1EEEvNS_9BwdParamsE --------------------------
	.section	.nv.constant0._ZN10layer_norm31ln_parallel_residual_bwd_kernelINS_13Kernel_traitsI6__halfS2_S2_S2_fjLj1280ELj1ELj4ELj1ELj16ENS_18Kernel_traits_baseILj1280ES2_S2_S2_S2_fjLj128EEEEELb0ELb1ELb1EEEvNS_9BwdParamsE,"a",@progbits
	.sectionflags	@""
	.align	4
.nv.constant0._ZN10layer_norm31ln_parallel_residual_bwd_kernelINS_13Kernel_traitsI6__halfS2_S2_S2_fjLj1280ELj1ELj4ELj1ELj16ENS_18Kernel_traits_baseILj1280ES2_S2_S2_S2_fjLj128EEEEELb0ELb1ELb1EEEvNS_9BwdParamsE:
	.zero		1192


//--------------------- .nv.constant0._ZN10layer_norm31ln_parallel_residual_bwd_kernelINS_13Kernel_traitsI6__halfS2_S2_S2_fjLj1280ELj1ELj4ELj1ELj16ENS_18Kernel_traits_baseILj1280ES2_S2_S2_S2_fjLj128EEEEELb1ELb0ELb0EEEvNS_9BwdParamsE --------------------------
	.section	.nv.constant0._ZN10layer_norm31ln_parallel_residual_bwd_kernelINS_13Kernel_traitsI6__halfS2_S2_S2_fjLj1280ELj1ELj4ELj1ELj16ENS_18Kernel_traits_baseILj1280ES2_S2_S2_S2_fjLj128EEEEELb1ELb0ELb0EEEvNS_9BwdParamsE,"a",@progbits
	.sectionflags	@""
	.align	4
.nv.constant0._ZN10layer_norm31ln_parallel_residual_bwd_kernelINS_13Kernel_traitsI6__halfS2_S2_S2_fjLj1280ELj1ELj4ELj1ELj16ENS_18Kernel_traits_baseILj1280ES2_S2_S2_S2_fjLj128EEEEELb1ELb0ELb0EEEvNS_9BwdParamsE:
	.zero		1192


//--------------------- .nv.constant0._ZN10layer_norm31ln_parallel_residual_bwd_kernelINS_13Kernel_traitsI6__halfS2_S2_S2_fjLj1280ELj1ELj4ELj1ELj16ENS_18Kernel_traits_baseILj1280ES2_S2_S2_S2_fjLj128EEEEELb1ELb0ELb1EEEvNS_9BwdParamsE --------------------------
	.section	.nv.constant0._ZN10layer_norm31ln_parallel_residual_bwd_kernelINS_13Kernel_traitsI6__halfS2_S2_S2_fjLj1280ELj1ELj4ELj1ELj16ENS_18Kernel_traits_baseILj1280ES2_S2_S2_S2_fjLj128EEEEELb1ELb0ELb1EEEvNS_9BwdParamsE,"a",@progbits
	.sectionflags	@""
	.align	4
.nv.constant0._ZN10layer_norm31ln_parallel_residual_bwd_kernelINS_13Kernel_traitsI6__halfS2_S2_S2_fjLj1280ELj1ELj4ELj1ELj16ENS_18Kernel_traits_baseILj1280ES2_S2_S2_S2_fjLj128EEEEELb1ELb0ELb1EEEvNS_9BwdParamsE:
	.zero		1192


//--------------------- .nv.constant0._ZN10layer_norm22ln_bwd_finalize_kernelINS_22Kernel_traits_finalizeILj1280E6__halfS2_S2_S2_fjLb0ELj1024ELj4ENS_18Kernel_traits_baseILj1280ES2_S2_S2_S2_fjLj1024EEEEELb0ELb0EEEvNS_9BwdParamsE --------------------------
	.section	.nv.constant0._ZN10layer_norm22ln_bwd_finalize_kernelINS_22Kernel_traits_finalizeILj1280E6__halfS2_S2_S2_fjLb0ELj1024ELj4ENS_18Kernel_traits_baseILj1280ES2_S2_S2_S2_fjLj1024EEEEELb0ELb0EEEvNS_9BwdParamsE,"a",@progbits
	.sectionflags	@""
	.align	4
.nv.constant0._ZN10layer_norm22ln_bwd_finalize_kernelINS_22Kernel_traits_finalizeILj1280E6__halfS2_S2_S2_fjLb0ELj1024ELj4ENS_18Kernel_traits_baseILj1280ES2_S2_S2_S2_fjLj1024EEEEELb0ELb0EEEvNS_9BwdParamsE:
	.zero		1192


//--------------------- .nv.constant0._ZN10layer_norm40ln_parallel_residual_bwd_finalize_kernelINS_22Kernel_traits_finalizeILj1280E6__halfS2_S2_S2_fjLb0ELj1024ELj4ENS_18Kernel_traits_baseILj1280ES2_S2_S2_S2_fjLj1024EEEEELb0EEEvNS_9BwdParamsE --------------------------
	.section	.nv.constant0._ZN10layer_norm40ln_parallel_residual_bwd_finalize_kernelINS_22Kernel_traits_finalizeILj1280E6__halfS2_S2_S2_fjLb0ELj1024ELj4ENS_18Kernel_traits_baseILj1280ES2_S2_S2_S2_fjLj1024EEEEELb0EEEvNS_9BwdParamsE,"a",@progbits
	.sectionflags	@""
	.align	4
.nv.constant0._ZN10layer_norm40ln_parallel_residual_bwd_finalize_kernelINS_22Kernel_traits_finalizeILj1280E6__halfS2_S2_S2_fjLb0ELj1024ELj4ENS_18Kernel_traits_baseILj1280ES2_S2_S2_S2_fjLj1024EEEEELb0EEEvNS_9BwdParamsE:
	.zero		1192


//--------------------- .nv.constant0._ZN10layer_norm31ln_parallel_residual_bwd_kernelINS_13Kernel_traitsI6__halfS2_S2_S2_fjLj1280ELj1ELj4ELj1ELj16ENS_18Kernel_traits_baseILj1280ES2_S2_S2_S2_fjLj128EEEEELb1ELb1ELb0EEEvNS_9BwdParamsE --------------------------
	.section	.nv.constant0._ZN10layer_norm31ln_parallel_residual_bwd_kernelINS_13Kernel_traitsI6__halfS2_S2_S2_fjLj1280ELj1ELj4ELj1ELj16ENS_18Kernel_traits_baseILj1280ES2_S2_S2_S2_fjLj128EEEEELb1ELb1ELb0EEEvNS_9BwdParamsE,"a",@progbits
	.sectionflags	@""
	.align	4
.nv.constant0._ZN10layer_norm31ln_parallel_residual_bwd_kernelINS_13Kernel_traitsI6__halfS2_S2_S2_fjLj1280ELj1ELj4ELj1ELj16ENS_18Kernel_traits_baseILj1280ES2_S2_S2_S2_fjLj128EEEEELb1ELb1ELb0EEEvNS_9BwdParamsE:
	.zero		1192


//--------------------- .nv.constant0._ZN10layer_norm22ln_bwd_finalize_kernelINS_22Kernel_traits_finalizeILj1280E6__halfS2_S2_S2_fjLb0ELj1024ELj4ENS_18Kernel_traits_baseILj1280ES2_S2_S2_S2_fjLj1024EEEEELb0ELb1EEEvNS_9BwdParamsE --------------------------
	.section	.nv.constant0._ZN10layer_norm22ln_bwd_finalize_kernelINS_22Kernel_traits_finalizeILj1280E6__halfS2_S2_S2_fjLb0ELj1024ELj4ENS_18Kernel_traits_baseILj1280ES2_S2_S2_S2_fjLj1024EEEEELb0ELb1EEEvNS_9BwdParamsE,"a",@progbits
	.sectionflags	@""
	.align	4
.nv.constant0._ZN10layer_norm22ln_bwd_finalize_kernelINS_22Kernel_traits_finalizeILj1280E6__halfS2_S2_S2_fjLb0ELj1024ELj4ENS_18Kernel_traits_baseILj1280ES2_S2_S2_S2_fjLj1024EEEEELb0ELb1EEEvNS_9BwdParamsE:
	.zero		1192


//--------------------- .nv.constant0._ZN10layer_norm40ln_parallel_residual_bwd_finalize_kernelINS_22Kernel_traits_finalizeILj1280E6__halfS2_S2_S2_fjLb0ELj1024ELj4ENS_18Kernel_traits_baseILj1280ES2_S2_S2_S2_fjLj1024EEEEELb1EEEvNS_9BwdParamsE --------------------------
	.section	.nv.constant0._ZN10layer_norm40ln_parallel_residual_bwd_finalize_kernelINS_22Kernel_traits_finalizeILj1280E6__halfS2_S2_S2_fjLb0ELj1024ELj4ENS_18Kernel_traits_baseILj1280ES2_S2_S2_S2_fjLj1024EEEEELb1EEEvNS_9BwdParamsE,"a",@progbits
	.sectionflags	@""
	.align	4
.nv.constant0._ZN10layer_norm40ln_parallel_residual_bwd_finalize_kernelINS_22Kernel_traits_finalizeILj1280E6__halfS2_S2_S2_fjLb0ELj1024ELj4ENS_18Kernel_traits_baseILj1280ES2_S2_S2_S2_fjLj1024EEEEELb1EEEvNS_9BwdParamsE:
	.zero		1192


//--------------------- .nv.constant0._ZN10layer_norm31ln_parallel_residual_bwd_kernelINS_13Kernel_traitsI6__halfS2_S2_S2_fjLj1280ELj1ELj4ELj1ELj16ENS_18Kernel_traits_baseILj1280ES2_S2_S2_S2_fjLj128EEEEELb1ELb1ELb1EEEvNS_9BwdParamsE --------------------------
	.section	.nv.constant0._ZN10layer_norm31ln_parallel_residual_bwd_kernelINS_13Kernel_traitsI6__halfS2_S2_S2_fjLj1280ELj1ELj4ELj1ELj16ENS_18Kernel_traits_baseILj1280ES2_S2_S2_S2_fjLj128EEEEELb1ELb1ELb1EEEvNS_9BwdParamsE,"a",@progbits
	.sectionflags	@""
	.align	4
.nv.constant0._ZN10layer_norm31ln_parallel_residual_bwd_kernelINS_13Kernel_traitsI6__halfS2_S2_S2_fjLj1280ELj1ELj4ELj1ELj16ENS_18Kernel_traits_baseILj1280ES2_S2_S2_S2_fjLj128EEEEELb1ELb1ELb1EEEvNS_9BwdParamsE:
	.zero		1192


//--------------------- .nv.constant0._ZN10layer_norm31ln_parallel_residual_bwd_kernelINS_13Kernel_traitsIf13__nv_bfloat16S2_S2_fjLj1280ELj1ELj4ELj1ELj16ENS_18Kernel_traits_baseILj1280EfS2_S2_S2_fjLj128EEEEELb0ELb0ELb0EEEvNS_9BwdParamsE --------------------------
	.section	.nv.constant0._ZN10layer_norm31ln_parallel_residual_bwd_kernelINS_13Kernel_traitsIf13__nv_bfloat16S2_S2_fjLj1280ELj1ELj4ELj1ELj16ENS_18Kernel_traits_baseILj1280EfS2_S2_S2_fjLj128EEEEELb0ELb0ELb0EEEvNS_9BwdParamsE,"a",@progbits
	.sectionflags	@""
	.align	4
.nv.constant0._ZN10layer_norm31ln_parallel_residual_bwd_kernelINS_13Kernel_traitsIf13__nv_bfloat16S2_S2_fjLj1280ELj1ELj4ELj1ELj16ENS_18Kernel_traits_baseILj1280EfS2_S2_S2_fjLj128EEEEELb0ELb0ELb0EEEvNS_9BwdParamsE:
	.zero		1192


//--------------------- .nv.constant0._ZN10layer_norm31ln_parallel_residual_bwd_kernelINS_13Kernel_traitsIf13__nv_bfloat16S2_S2_fjLj1280ELj1ELj4ELj1ELj16ENS_18Kernel_traits_baseILj1280EfS2_S2_S2_fjLj128EEEEELb0ELb0ELb1EEEvNS_9BwdParamsE --------------------------
	.section	.nv.constant0._ZN10layer_norm31ln_parallel_residual_bwd_kernelINS_13Kernel_traitsIf13__nv_bfloat16S2_S2_fjLj1280ELj1ELj4ELj1ELj16ENS_18Kernel_traits_baseILj1280EfS2_S2_S2_fjLj128EEEEELb0ELb0ELb1EEEvNS_9BwdParamsE,"a",@progbits
	.sectionflags	@""
	.align	4
.nv.constant0._ZN10layer_norm31ln_parallel_residual_bwd_kernelINS_13Kernel_traitsIf13__nv_bfloat16S2_S2_fjLj1280ELj1ELj4ELj1ELj16ENS_18Kernel_traits_baseILj1280EfS2_S2_S2_fjLj128EEEEELb0ELb0ELb1EEEvNS_9BwdParamsE:
	.zero		1192


//--------------------- .nv.constant0._ZN10layer_norm31ln_parallel_residual_bwd_kernelINS_13Kernel_traitsIf13__nv_bfloat16S2_S2_fjLj1280ELj1ELj4ELj1ELj16ENS_18Kernel_traits_baseILj1280EfS2_S2_S2_fjLj128EEEEELb0ELb1ELb0EEEvNS_9BwdParamsE --------------------------
	.section	.nv.constant0._ZN10layer_norm31ln_parallel_residual_bwd_kernelINS_13Kernel_traitsIf13__nv_bfloat16S2_S2_fjLj1280ELj1ELj4ELj1ELj16ENS_18Kernel_traits_baseILj1280EfS2_S2_S2_fjLj128EEEEELb0ELb1ELb0EEEvNS_9BwdParamsE,"a",@progbits
	.sectionflags	@""
	.align	4
.nv.constant0._ZN10layer_norm31ln_parallel_residual_bwd_kernelINS_13Kernel_traitsIf13__nv_bfloat16S2_S2_fjLj1280ELj1ELj4ELj1ELj16ENS_18Kernel_traits_baseILj1280EfS2_S2_S2_fjLj128EEEEELb0ELb1ELb0EEEvNS_9BwdParamsE:
	.zero		1192


//--------------------- .nv.constant0._ZN10layer_norm31ln_parallel_residual_bwd_kernelINS_13Kernel_traitsIf13__nv_bfloat16S2_S2_fjLj1280ELj1ELj4ELj1ELj16ENS_18Kernel_traits_baseILj1280EfS2_S2_S2_fjLj128EEEEELb0ELb1ELb1EEEvNS_9BwdParamsE --------------------------
	.section	.nv.constant0._ZN10layer_norm31ln_parallel_residual_bwd_kernelINS_13Kernel_traitsIf13__nv_bfloat16S2_S2_fjLj1280ELj1ELj4ELj1ELj16ENS_18Kernel_traits_baseILj1280EfS2_S2_S2_fjLj128EEEEELb0ELb1ELb1EEEvNS_9BwdParamsE,"a",@progbits
	.sectionflags	@""
	.align	4
.nv.constant0._ZN10layer_norm31ln_parallel_residual_bwd_kernelINS_13Kernel_traitsIf13__nv_bfloat16S2_S2_fjLj1280ELj1ELj4ELj1ELj16ENS_18Kernel_traits_baseILj1280EfS2_S2_S2_fjLj128EEEEELb0ELb1ELb1EEEvNS_9BwdParamsE:
	.zero		1192


//--------------------- .nv.constant0._ZN10layer_norm31ln_parallel_residual_bwd_kernelINS_13Kernel_traitsIf13__nv_bfloat16S2_S2_fjLj1280ELj1ELj4ELj1ELj16ENS_18Kernel_traits_baseILj1280EfS2_S2_S2_fjLj128EEEEELb1ELb0ELb0EEEvNS_9BwdParamsE --------------------------
	.section	.nv.constant0._ZN10layer_norm31ln_parallel_residual_bwd_kernelINS_13Kernel_traitsIf13__nv_bfloat16S2_S2_fjLj1280ELj1ELj4ELj1ELj16ENS_18Kernel_traits_baseILj1280EfS2_S2_S2_fjLj128EEEEELb1ELb0ELb0EEEvNS_9BwdParamsE,"a",@progbits
	.sectionflags	@""
	.align	4
.nv.constant0._ZN10layer_norm31ln_parallel_residual_bwd_kernelINS_13Kernel_traitsIf13__nv_bfloat16S2_S2_fjLj1280ELj1ELj4ELj1ELj16ENS_18Kernel_traits_baseILj1280EfS2_S2_S2_fjLj128EEEEELb1ELb0ELb0EEEvNS_9BwdParamsE:
	.zero		1192


//--------------------- .nv.constant0._ZN10layer_norm31ln_parallel_residual_bwd_kernelINS_13Kernel_traitsIf13__nv_bfloat16S2_S2_fjLj1280ELj1ELj4ELj1ELj16ENS_18Kernel_traits_baseILj1280EfS2_S2_S2_fjLj128EEEEELb1ELb0ELb1EEEvNS_9BwdParamsE --------------------------
	.section	.nv.constant0._ZN10layer_norm31ln_parallel_residual_bwd_kernelINS_13Kernel_traitsIf13__nv_bfloat16S2_S2_fjLj1280ELj1ELj4ELj1ELj16ENS_18Kernel_traits_baseILj1280EfS2_S2_S2_fjLj128EEEEELb1ELb0ELb1EEEvNS_9BwdParamsE,"a",@progbits
	.sectionflags	@""
	.align	4
.nv.constant0._ZN10layer_norm31ln_parallel_residual_bwd_kernelINS_13Kernel_traitsIf13__nv_bfloat16S2_S2_fjLj1280ELj1ELj4ELj1ELj16ENS_18Kernel_traits_baseILj1280EfS2_S2_S2_fjLj128EEEEELb1ELb0ELb1EEEvNS_9BwdParamsE:
	.zero		1192


//--------------------- .nv.constant0._ZN10layer_norm22ln_bwd_finalize_kernelINS_22Kernel_traits_finalizeILj1280Ef13__nv_bfloat16S2_S2_fjLb0ELj1024ELj4ENS_18Kernel_traits_baseILj1280EfS2_S2_S2_fjLj1024EEEEELb0ELb0EEEvNS_9BwdParamsE --------------------------
	.section	.nv.constant0._ZN10layer_norm22ln_bwd_finalize_kernelINS_22Kernel_traits_finalizeILj1280Ef13__nv_bfloat16S2_S2_fjLb0ELj1024ELj4ENS_18Kernel_traits_baseILj1280EfS2_S2_S2_fjLj1024EEEEELb0ELb0EEEvNS_9BwdParamsE,"a",@progbits
	.sectionflags	@""
	.align	4
.nv.constant0._ZN10layer_norm22ln_bwd_finalize_kernelINS_22Kernel_traits_finalizeILj1280Ef13__nv_bfloat16S2_S2_fjLb0ELj1024ELj4ENS_18Kernel_traits_baseILj1280EfS2_S2_S2_fjLj1024EEEEELb0ELb0EEEvNS_9BwdParamsE:
	.zero		1192


//--------------------- .nv.constant0._ZN10layer_norm40ln_parallel_residual_bwd_finalize_kernelINS_22Kernel_traits_finalizeILj1280Ef13__nv_bfloat16S2_S2_fjLb0ELj1024ELj4ENS_18Kernel_traits_baseILj1280EfS2_S2_S2_fjLj1024EEEEELb0EEEvNS_9BwdParamsE --------------------------
	.section	.nv.constant0._ZN10layer_norm40ln_parallel_residual_bwd_finalize_kernelINS_22Kernel_traits_finalizeILj1280Ef13__nv_bfloat16S2_S2_fjLb0ELj1024ELj4ENS_18Kernel_traits_baseILj1280EfS2_S2_S2_fjLj1024EEEEELb0EEEvNS_9BwdParamsE,"a",@progbits
	.sectionflags	@""
	.align	4
.nv.constant0._ZN10layer_norm40ln_parallel_residual_bwd_finalize_kernelINS_22Kernel_traits_finalizeILj1280Ef13__nv_bfloat16S2_S2_fjLb0ELj1024ELj4ENS_18Kernel_traits_baseILj1280EfS2_S2_S2_fjLj1024EEEEELb0EEEvNS_9BwdParamsE:
	.zero		1192


//--------------------- .nv.constant0._ZN10layer_norm31ln_parallel_residual_bwd_kernelINS_13Kernel_traitsIf13__nv_bfloat16S2_S2_fjLj1280ELj1ELj4ELj1ELj16ENS_18Kernel_traits_baseILj1280EfS2_S2_S2_fjLj128EEEEELb1ELb1ELb0EEEvNS_9BwdParamsE --------------------------
	.section	.nv.constant0._ZN10layer_norm31ln_parallel_residual_bwd_kernelINS_13Kernel_traitsIf13__nv_bfloat16S2_S2_fjLj1280ELj1ELj4ELj1ELj16ENS_18Kernel_traits_baseILj1280EfS2_S2_S2_fjLj128EEEEELb1ELb1ELb0EEEvNS_9BwdParamsE,"a",@progbits
	.sectionflags	@""
	.align	4
.nv.constant0._ZN10layer_norm31ln_parallel_residual_bwd_kernelINS_13Kernel_traitsIf13__nv_bfloat16S2_S2_fjLj1280ELj1ELj4ELj1ELj16ENS_18Kernel_traits_baseILj1280EfS2_S2_S2_fjLj128EEEEELb1ELb1ELb0EEEvNS_9BwdParamsE:
	.zero		1192


//--------------------- .nv.constant0._ZN10layer_norm22ln_bwd_finalize_kernelINS_22Kernel_traits_finalizeILj1280Ef13__nv_bfloat16S2_S2_fjLb0ELj1024ELj4ENS_18Kernel_traits_baseILj1280EfS2_S2_S2_fjLj1024EEEEELb0ELb1EEEvNS_9BwdParamsE --------------------------
	.section	.nv.constant0._ZN10layer_norm22ln_bwd_finalize_kernelINS_22Kernel_traits_finalizeILj1280Ef13__nv_bfloat16S2_S2_fjLb0ELj1024ELj4ENS_18Kernel_traits_baseILj1280EfS2_S2_S2_fjLj1024EEEEELb0ELb1EEEvNS_9BwdParamsE,"a",@progbits
	.sectionflags	@""
	.align	4
.nv.constant0._ZN10layer_norm22ln_bwd_finalize_kernelINS_22Kernel_traits_finalizeILj1280Ef13__nv_bfloat16S2_S2_fjLb0ELj1024ELj4ENS_18Kernel_traits_baseILj1280EfS2_S2_S2_fjLj1024EEEEELb0ELb1EEEvNS_9BwdParamsE:
	.zero		1192


//--------------------- .nv.constant0._ZN10layer_norm40ln_parallel_residual_bwd_finalize_kernelINS_22Kernel_traits_finalizeILj1280Ef13__nv_bfloat16S2_S2_fjLb0ELj1024ELj4ENS_18Kernel_traits_baseILj1280EfS2_S2_S2_fjLj1024EEEEELb1EEEvNS_9BwdParamsE --------------------------
	.section	.nv.constant0._ZN10layer_norm40ln_parallel_residual_bwd_finalize_kernelINS_22Kernel_traits_finalizeILj1280Ef13__nv_bfloat16S2_S2_fjLb0ELj1024ELj4ENS_18Kernel_traits_baseILj1280EfS2_S2_S2_fjLj1024EEEEELb1EEEvNS_9BwdParamsE,"a",@progbits
	.sectionflags	@""
	.align	4
.nv.constant0._ZN10layer_norm40ln_parallel_residual_bwd_finalize_kernelINS_22Kernel_traits_finalizeILj1280Ef13__nv_bfloat16S2_S2_fjLb0ELj1024ELj4ENS_18Kernel_traits_baseILj1280EfS2_S2_S2_fjLj1024EEEEELb1EEEvNS_9BwdParamsE:
	.zero		1192


//--------------------- .nv.constant0._ZN10layer_norm31ln_parallel_residual_bwd_kernelINS_13Kernel_traitsIf13__nv_bfloat16S2_S2_fjLj1280ELj1ELj4ELj1ELj16ENS_18Kernel_traits_baseILj1280EfS2_S2_S2_fjLj128EEEEELb1ELb1ELb1EEEvNS_9BwdParamsE --------------------------
	.section	.nv.constant0._ZN10layer_norm31ln_parallel_residual_bwd_kernelINS_13Kernel_traitsIf13__nv_bfloat16S2_S2_fjLj1280ELj1ELj4ELj1ELj16ENS_18Kernel_traits_baseILj1280EfS2_S2_S2_fjLj128EEEEELb1ELb1ELb1EEEvNS_9BwdParamsE,"a",@progbits
	.sectionflags	@""
	.align	4
.nv.constant0._ZN10layer_norm31ln_parallel_residual_bwd_kernelINS_13Kernel_traitsIf13__nv_bfloat16S2_S2_fjLj1280ELj1ELj4ELj1ELj16ENS_18Kernel_traits_baseILj1280EfS2_S2_S2_fjLj128EEEEELb1ELb1ELb1EEEvNS_9BwdParamsE:
	.zero		1192


//--------------------- .nv.constant0._ZN10layer_norm31ln_parallel_residual_bwd_kernelINS_13Kernel_traitsI13__nv_bfloat16S2_fS2_fjLj1280ELj1ELj4ELj1ELj16ENS_18Kernel_traits_baseILj1280ES2_S2_fS2_fjLj128EEEEELb0ELb0ELb0EEEvNS_9BwdParamsE --------------------------
	.section	.nv.constant0._ZN10layer_norm31ln_parallel_residual_bwd_kernelINS_13Kernel_traitsI13__nv_bfloat16S2_fS2_fjLj1280ELj1ELj4ELj1ELj16ENS_18Kernel_traits_baseILj1280ES2_S2_fS2_fjLj128EEEEELb0ELb0ELb0EEEvNS_9BwdParamsE,"a",@progbits
	.sectionflags	@""
	.align	4
.nv.constant0._ZN10layer_norm31ln_parallel_residual_bwd_kernelINS_13Kernel_traitsI13__nv_bfloat16S2_fS2_fjLj1280ELj1ELj4ELj1ELj16ENS_18Kernel_traits_baseILj1280ES2_S2_fS2_fjLj128EEEEELb0ELb0ELb0EEEvNS_9BwdParamsE:
	.zero		1192


//--------------------- .nv.constant0._ZN10layer_norm31ln_parallel_residual_bwd_kernelINS_13Kernel_traitsI13__nv_bfloat16S2_fS2_fjLj1280ELj1ELj4ELj1ELj16ENS_18Kernel_traits_baseILj1280ES2_S2_fS2_fjLj128EEEEELb0ELb0ELb1EEEvNS_9BwdParamsE --------------------------
	.section	.nv.constant0._ZN10layer_norm31ln_parallel_residual_bwd_kernelINS_13Kernel_traitsI13__nv_bfloat16S2_fS2_fjLj1280ELj1ELj4ELj1ELj16ENS_18Kernel_traits_baseILj1280ES2_S2_fS2_fjLj128EEEEELb0ELb0ELb1EEEvNS_9BwdParamsE,"a",@progbits
	.sectionflags	@""
	.align	4
.nv.constant0._ZN10layer_norm31ln_parallel_residual_bwd_kernelINS_13Kernel_traitsI13__nv_bfloat16S2_fS2_fjLj1280ELj1ELj4ELj1ELj16ENS_18Kernel_traits_baseILj1280ES2_S2_fS2_fjLj128EEEEELb0ELb0ELb1EEEvNS_9BwdParamsE:
	.zero		1192


//--------------------- .nv.constant0._ZN10layer_norm31ln_parallel_residual_bwd_kernelINS_13Kernel_traitsI13__nv_bfloat16S2_fS2_fjLj1280ELj1ELj4ELj1ELj16ENS_18Kernel_traits_baseILj1280ES2_S2_fS2_fjLj128EEEEELb0ELb1ELb0EEEvNS_9BwdParamsE --------------------------
	.section	.nv.constant0._ZN10layer_norm31ln_parallel_residual_bwd_kernelINS_13Kernel_traitsI13__nv_bfloat16S2_fS2_fjLj1280ELj1ELj4ELj1ELj16ENS_18Kernel_traits_baseILj1280ES2_S2_fS2_fjLj128EEEEELb0ELb1ELb0EEEvNS_9BwdParamsE,"a",@progbits
	.sectionflags	@""
	.align	4
.nv.constant0._ZN10layer_norm31ln_parallel_residual_bwd_kernelINS_13Kernel_traitsI13__nv_bfloat16S2_fS2_fjLj1280ELj1ELj4ELj1ELj16ENS_18Kernel_traits_baseILj1280ES2_S2_fS2_fjLj128EEEEELb0ELb1ELb0EEEvNS_9BwdParamsE:
	.zero		1192


//--------------------- .nv.constant0._ZN10layer_norm31ln_parallel_residual_bwd_kernelINS_13Kernel_traitsI13__nv_bfloat16S2_fS2_fjLj1280ELj1ELj4ELj1ELj16ENS_18Kernel_traits_baseILj1280ES2_S2_fS2_fjLj128EEEEELb0ELb1ELb1EEEvNS_9BwdParamsE --------------------------
	.section	.nv.constant0._ZN10layer_norm31ln_parallel_residual_bwd_kernelINS_13Kernel_traitsI13__nv_bfloat16S2_fS2_fjLj1280ELj1ELj4ELj1ELj16ENS_18Kernel_traits_baseILj1280ES2_S2_fS2_fjLj128EEEEELb0ELb1ELb1EEEvNS_9BwdParamsE,"a",@progbits
	.sectionflags	@""
	.align	4
.nv.constant0._ZN10layer_norm31ln_parallel_residual_bwd_kernelINS_13Kernel_traitsI13__nv_bfloat16S2_fS2_fjLj1280ELj1ELj4ELj1ELj16ENS_18Kernel_traits_baseILj1280ES2_S2_fS2_fjLj128EEEEELb0ELb1ELb1EEEvNS_9BwdParamsE:
	.zero		1192


//--------------------- .nv.constant0._ZN10layer_norm31ln_parallel_residual_bwd_kernelINS_13Kernel_traitsI13__nv_bfloat16S2_fS2_fjLj1280ELj1ELj4ELj1ELj16ENS_18Kernel_traits_baseILj1280ES2_S2_fS2_fjLj128EEEEELb1ELb0ELb0EEEvNS_9BwdParamsE --------------------------
	.section	.nv.constant0._ZN10layer_norm31ln_parallel_residual_bwd_kernelINS_13Kernel_traitsI13__nv_bfloat16S2_fS2_fjLj1280ELj1ELj4ELj1ELj16ENS_18Kernel_traits_baseILj1280ES2_S2_fS2_fjLj128EEEEELb1ELb0ELb0EEEvNS_9BwdParamsE,"a",@progbits
	.sectionflags	@""
	.align	4
.nv.constant0._ZN10layer_norm31ln_parallel_residual_bwd_kernelINS_13Kernel_traitsI13__nv_bfloat16S2_fS2_fjLj1280ELj1ELj4ELj1ELj16ENS_18Kernel_traits_baseILj1280ES2_S2_fS2_fjLj128EEEEELb1ELb0ELb0EEEvNS_9BwdParamsE:
	.zero		1192


//--------------------- .nv.constant0._ZN10layer_norm31ln_parallel_residual_bwd_kernelINS_13Kernel_traitsI13__nv_bfloat16S2_fS2_fjLj1280ELj1ELj4ELj1ELj16ENS_18Kernel_traits_baseILj1280ES2_S2_fS2_fjLj128EEEEELb1ELb0ELb1EEEvNS_9BwdParamsE --------------------------
	.section	.nv.constant0._ZN10layer_norm31ln_parallel_residual_bwd_kernelINS_13Kernel_traitsI13__nv_bfloat16S2_fS2_fjLj1280ELj1ELj4ELj1ELj16ENS_18Kernel_traits_baseILj1280ES2_S2_fS2_fjLj128EEEEELb1ELb0ELb1EEEvNS_9BwdParamsE,"a",@progbits
	.sectionflags	@""
	.align	4
.nv.constant0._ZN10layer_norm31ln_parallel_residual_bwd_kernelINS_13Kernel_traitsI13__nv_bfloat16S2_fS2_fjLj1280ELj1ELj4ELj1ELj16ENS_18Kernel_traits_baseILj1280ES2_S2_fS2_fjLj128EEEEELb1ELb0ELb1EEEvNS_9BwdParamsE:
	.zero		1192


//--------------------- .nv.constant0._ZN10layer_norm22ln_bwd_finalize_kernelINS_22Kernel_traits_finalizeILj1280E13__nv_bfloat16S2_fS2_fjLb0ELj1024ELj4ENS_18Kernel_traits_baseILj1280ES2_S2_fS2_fjLj1024EEEEELb0ELb0EEEvNS_9BwdParamsE --------------------------
	.section	.nv.constant0._ZN10layer_norm22ln_bwd_finalize_kernelINS_22Kernel_traits_finalizeILj1280E13__nv_bfloat16S2_fS2_fjLb0ELj1024ELj4ENS_18Kernel_traits_baseILj1280ES2_S2_fS2_fjLj1024EEEEELb0ELb0EEEvNS_9BwdParamsE,"a",@progbits
	.sectionflags	@""
	.align	4
.nv.constant0._ZN10layer_norm22ln_bwd_finalize_kernelINS_22Kernel_traits_finalizeILj1280E13__nv_bfloat16S2_fS2_fjLb0ELj1024ELj4ENS_18Kernel_traits_baseILj1280ES2_S2_fS2_fjLj1024EEEEELb0ELb0EEEvNS_9BwdParamsE:
	.zero		1192


//--------------------- .nv.constant0._ZN10layer_norm40ln_parallel_residual_bwd_finalize_kernelINS_22Kernel_traits_finalizeILj1280E13__nv_bfloat16S2_fS2_fjLb0ELj1024ELj4ENS_18Kernel_traits_baseILj1280ES2_S2_fS2_fjLj1024EEEEELb0EEEvNS_9BwdParamsE --------------------------
	.section	.nv.constant0._ZN10layer_norm40ln_parallel_residual_bwd_finalize_kernelINS_22Kernel_traits_finalizeILj1280E13__nv_bfloat16S2_fS2_fjLb0ELj1024ELj4ENS_18Kernel_traits_baseILj1280ES2_S2_fS2_fjLj1024EEEEELb0EEEvNS_9BwdParamsE,"a",@progbits
	.sectionflags	@""
	.align	4
.nv.constant0._ZN10layer_norm40ln_parallel_residual_bwd_finalize_kernelINS_22Kernel_traits_finalizeILj1280E13__nv_bfloat16S2_fS2_fjLb0ELj1024ELj4ENS_18Kernel_traits_baseILj1280ES2_S2_fS2_fjLj1024EEEEELb0EEEvNS_9BwdParamsE:
	.zero		1192


//--------------------- .nv.constant0._ZN10layer_norm31ln_parallel_residual_bwd_kernelINS_13Kernel_traitsI13__nv_bfloat16S2_fS2_fjLj1280ELj1ELj4ELj1ELj16ENS_18Kernel_traits_baseILj1280ES2_S2_fS2_fjLj128EEEEELb1ELb1ELb0EEEvNS_9BwdParamsE --------------------------
	.section	.nv.constant0._ZN10layer_norm31ln_parallel_residual_bwd_kernelINS_13Kernel_traitsI13__nv_bfloat16S2_fS2_fjLj1280ELj1ELj4ELj1ELj16ENS_18Kernel_traits_baseILj1280ES2_S2_fS2_fjLj128EEEEELb1ELb1ELb0EEEvNS_9BwdParamsE,"a",@progbits
	.sectionflags	@""
	.align	4
.nv.constant0._ZN10layer_norm31ln_parallel_residual_bwd_kernelINS_13Kernel_traitsI13__nv_bfloat16S2_fS2_fjLj1280ELj1ELj4ELj1ELj16ENS_18Kernel_traits_baseILj1280ES2_S2_fS2_fjLj128EEEEELb1ELb1ELb0EEEvNS_9BwdParamsE:
	.zero		1192


//--------------------- .nv.constant0._ZN10layer_norm22ln_bwd_finalize_kernelINS_22Kernel_traits_finalizeILj1280E13__nv_bfloat16S2_fS2_fjLb0ELj1024ELj4ENS_18Kernel_traits_baseILj1280ES2_S2_fS2_fjLj1024EEEEELb0ELb1EEEvNS_9BwdParamsE --------------------------
	.section	.nv.constant0._ZN10layer_norm22ln_bwd_finalize_kernelINS_22Kernel_traits_finalizeILj1280E13__nv_bfloat16S2_fS2_fjLb0ELj1024ELj4ENS_18Kernel_traits_baseILj1280ES2_S2_fS2_fjLj1024EEEEELb0ELb1EEEvNS_9BwdParamsE,"a",@progbits
	.sectionflags	@""
	.align	4
.nv.constant0._ZN10layer_norm22ln_bwd_finalize_kernelINS_22Kernel_traits_finalizeILj1280E13__nv_bfloat16S2_fS2_fjLb0ELj1024ELj4ENS_18Kernel_traits_baseILj1280ES2_S2_fS2_fjLj1024EEEEELb0ELb1EEEvNS_9BwdParamsE:
	.zero		1192


//--------------------- .nv.constant0._ZN10layer_norm40ln_parallel_residual_bwd_finalize_kernelINS_22Kernel_traits_finalizeILj1280E13__nv_bfloat16S2_fS2_fjLb0ELj1024ELj4ENS_18Kernel_traits_baseILj1280ES2_S2_fS2_fjLj1024EEEEELb1EEEvNS_9BwdParamsE --------------------------
	.section	.nv.constant0._ZN10layer_norm40ln_parallel_residual_bwd_finalize_kernelINS_22Kernel_traits_finalizeILj1280E13__nv_bfloat16S2_fS2_fjLb0ELj1024ELj4ENS_18Kernel_traits_baseILj1280ES2_S2_fS2_fjLj1024EEEEELb1EEEvNS_9BwdParamsE,"a",@progbits
	.sectionflags	@""
	.align	4
.nv.constant0._ZN10layer_norm40ln_parallel_residual_bwd_finalize_kernelINS_22Kernel_traits_finalizeILj1280E13__nv_bfloat16S2_fS2_fjLb0ELj1024ELj4ENS_18Kernel_traits_baseILj1280ES2_S2_fS2_fjLj1024EEEEELb1EEEvNS_9BwdParamsE:
	.zero		1192


//--------------------- .nv.constant0._ZN10layer_norm31ln_parallel_residual_bwd_kernelINS_13Kernel_traitsI13__nv_bfloat16S2_fS2_fjLj1280ELj1ELj4ELj1ELj16ENS_18Kernel_traits_baseILj1280ES2_S2_fS2_fjLj128EEEEELb1ELb1ELb1EEEvNS_9BwdParamsE --------------------------
	.section	.nv.constant0._ZN10layer_norm31ln_parallel_residual_bwd_kernelINS_13Kernel_traitsI13__nv_bfloat16S2_fS2_fjLj1280ELj1ELj4ELj1ELj16ENS_18Kernel_traits_baseILj1280ES2_S2_fS2_fjLj128EEEEELb1ELb1ELb1EEEvNS_9BwdParamsE,"a",@progbits
	.sectionflags	@""
	.align	4
.nv.constant0._ZN10layer_norm31ln_parallel_residual_bwd_kernelINS_13Kernel_traitsI13__nv_bfloat16S2_fS2_fjLj1280ELj1ELj4ELj1ELj16ENS_18Kernel_traits_baseILj1280ES2_S2_fS2_fjLj128EEEEELb1ELb1ELb1EEEvNS_9BwdParamsE:
	.zero		1192


//--------------------- .nv.constant0._ZN10layer_norm31ln_parallel_residual_bwd_kernelINS_13Kernel_traitsIf13__nv_bfloat16fS2_fjLj1280ELj1ELj4ELj1ELj16ENS_18Kernel_traits_baseILj1280EfS2_fS2_fjLj128EEEEELb0ELb0ELb0EEEvNS_9BwdParamsE --------------------------
	.section	.nv.constant0._ZN10layer_norm31ln_parallel_residual_bwd_kernelINS_13Kernel_traitsIf13__nv_bfloat16fS2_fjLj1280ELj1ELj4ELj1ELj16ENS_18Kernel_traits_baseILj1280EfS2_fS2_fjLj128EEEEELb0ELb0ELb0EEEvNS_9BwdParamsE,"a",@progbits
	.sectionflags	@""
	.align	4
.nv.constant0._ZN10layer_norm31ln_parallel_residual_bwd_kernelINS_13Kernel_traitsIf13__nv_bfloat16fS2_fjLj1280ELj1ELj4ELj1ELj16ENS_18Kernel_traits_baseILj1280EfS2_fS2_fjLj128EEEEELb0ELb0ELb0EEEvNS_9BwdParamsE:
	.zero		1192


//--------------------- .nv.constant0._ZN10layer_norm31ln_parallel_residual_bwd_kernelINS_13Kernel_traitsIf13__nv_bfloat16fS2_fjLj1280ELj1ELj4ELj1ELj16ENS_18Kernel_traits_baseILj1280EfS2_fS2_fjLj128EEEEELb0ELb0ELb1EEEvNS_9BwdParamsE --------------------------
	.section	.nv.constant0._ZN10layer_norm31ln_parallel_residual_bwd_kernelINS_13Kernel_traitsIf13__nv_bfloat16fS2_fjLj1280ELj1ELj4ELj1ELj16ENS_18Kernel_traits_baseILj1280EfS2_fS2_fjLj128EEEEELb0ELb0ELb1EEEvNS_9BwdParamsE,"a",@progbits
	.sectionflags	@""
	.align	4
.nv.constant0._ZN10layer_norm31ln_parallel_residual_bwd_kernelINS_13Kernel_traitsIf13__nv_bfloat16fS2_fjLj1280ELj1ELj4ELj1ELj16ENS_18Kernel_traits_baseILj1280EfS2_fS2_fjLj128EEEEELb0ELb0ELb1EEEvNS_9BwdParamsE:
	.zero		1192


//--------------------- .nv.constant0._ZN10layer_norm31ln_parallel_residual_bwd_kernelINS_13Kernel_traitsIf13__nv_bfloat16fS2_fjLj1280ELj1ELj4ELj1ELj16ENS_18Kernel_traits_baseILj1280EfS2_fS2_fjLj128EEEEELb0ELb1ELb0EEEvNS_9BwdParamsE --------------------------
	.section	.nv.constant0._ZN10layer_norm31ln_parallel_residual_bwd_kernelINS_13Kernel_traitsIf13__nv_bfloat16fS2_fjLj1280ELj1ELj4ELj1ELj16ENS_18Kernel_traits_baseILj1280EfS2_fS2_fjLj128EEEEELb0ELb1ELb0EEEvNS_9BwdParamsE,"a",@progbits
	.sectionflags	@""
	.align	4
.nv.constant0._ZN10layer_norm31ln_parallel_residual_bwd_kernelINS_13Kernel_traitsIf13__nv_bfloat16fS2_fjLj1280ELj1ELj4ELj1ELj16ENS_18Kernel_traits_baseILj1280EfS2_fS2_fjLj128EEEEELb0ELb1ELb0EEEvNS_9BwdParamsE:
	.zero		1192


//--------------------- .nv.constant0._ZN10layer_norm31ln_parallel_residual_bwd_kernelINS_13Kernel_traitsIf13__nv_bfloat16fS2_fjLj1280ELj1ELj4ELj1ELj16ENS_18Kernel_traits_baseILj1280EfS2_fS2_fjLj128EEEEELb0ELb1ELb1EEEvNS_9BwdParamsE --------------------------
	.section	.nv.constant0._ZN10layer_norm31ln_parallel_residual_bwd_kernelINS_13Kernel_traitsIf13__nv_bfloat16fS2_fjLj1280ELj1ELj4ELj1ELj16ENS_18Kernel_traits_baseILj1280EfS2_fS2_fjLj128EEEEELb0ELb1ELb1EEEvNS_9BwdParamsE,"a",@progbits
	.sectionflags	@""
	.align	4
.nv.constant0._ZN10layer_norm31ln_parallel_residual_bwd_kernelINS_13Kernel_traitsIf13__nv_bfloat16fS2_fjLj1280ELj1ELj4ELj1ELj16ENS_18Kernel_traits_baseILj1280EfS2_fS2_fjLj128EEEEELb0ELb1ELb1EEEvNS_9BwdParamsE:
	.zero		1192


//--------------------- .nv.constant0._ZN10layer_norm31ln_parallel_residual_bwd_kernelINS_13Kernel_traitsIf13__nv_bfloat16fS2_fjLj1280ELj1ELj4ELj1ELj16ENS_18Kernel_traits_baseILj1280EfS2_fS2_fjLj128EEEEELb1ELb0ELb0EEEvNS_9BwdParamsE --------------------------
	.section	.nv.constant0._ZN10layer_norm31ln_parallel_residual_bwd_kernelINS_13Kernel_traitsIf13__nv_bfloat16fS2_fjLj1280ELj1ELj4ELj1ELj16ENS_18Kernel_traits_baseILj1280EfS2_fS2_fjLj128EEEEELb1ELb0ELb0EEEvNS_9BwdParamsE,"a",@progbits
	.sectionflags	@""
	.align	4
.nv.constant0._ZN10layer_norm31ln_parallel_residual_bwd_kernelINS_13Kernel_traitsIf13__nv_bfloat16fS2_fjLj1280ELj1ELj4ELj1ELj16ENS_18Kernel_traits_baseILj1280EfS2_fS2_fjLj128EEEEELb1ELb0ELb0EEEvNS_9BwdParamsE:
	.zero		1192


//--------------------- .nv.constant0._ZN10layer_norm31ln_parallel_residual_bwd_kernelINS_13Kernel_traitsIf13__nv_bfloat16fS2_fjLj1280ELj1ELj4ELj1ELj16ENS_18Kernel_traits_baseILj1280EfS2_fS2_fjLj128EEEEELb1ELb0ELb1EEEvNS_9BwdParamsE --------------------------
	.section	.nv.constant0._ZN10layer_norm31ln_parallel_residual_bwd_kernelINS_13Kernel_traitsIf13__nv_bfloat16fS2_fjLj1280ELj1ELj4ELj1ELj16ENS_18Kernel_traits_baseILj1280EfS2_fS2_fjLj128EEEEELb1ELb0ELb1EEEvNS_9BwdParamsE,"a",@progbits
	.sectionflags	@""
	.align	4
.nv.constant0._ZN10layer_norm31ln_parallel_residual_bwd_kernelINS_13Kernel_traitsIf13__nv_bfloat16fS2_fjLj1280ELj1ELj4ELj1ELj16ENS_18Kernel_traits_baseILj1280EfS2_fS2_fjLj128EEEEELb1ELb0ELb1EEEvNS_9BwdParamsE:
	.zero		1192


//--------------------- .nv.constant0._ZN10layer_norm22ln_bwd_finalize_kernelINS_22Kernel_traits_finalizeILj1280Ef13__nv_bfloat16fS2_fjLb0ELj1024ELj4ENS_18Kernel_traits_baseILj1280EfS2_fS2_fjLj1024EEEEELb0ELb0EEEvNS_9BwdParamsE --------------------------
	.section	.nv.constant0._ZN10layer_norm22ln_bwd_finalize_kernelINS_22Kernel_traits_finalizeILj1280Ef13__nv_bfloat16fS2_fjLb0ELj1024ELj4ENS_18Kernel_traits_baseILj1280EfS2_fS2_fjLj1024EEEEELb0ELb0EEEvNS_9BwdParamsE,"a",@progbits
	.sectionflags	@""
	.align	4
.nv.constant0._ZN10layer_norm22ln_bwd_finalize_kernelINS_22Kernel_traits_finalizeILj1280Ef13__nv_bfloat16fS2_fjLb0ELj1024ELj4ENS_18Kernel_traits_baseILj1280EfS2_fS2_fjLj1024EEEEELb0ELb0EEEvNS_9BwdParamsE:
	.zero		1192


//--------------------- .nv.constant0._ZN10layer_norm40ln_parallel_residual_bwd_finalize_kernelINS_22Kernel_traits_finalizeILj1280Ef13__nv_bfloat16fS2_fjLb0ELj1024ELj4ENS_18Kernel_traits_baseILj1280EfS2_fS2_fjLj1024EEEEELb0EEEvNS_9BwdParamsE --------------------------
	.section	.nv.constant0._ZN10layer_norm40ln_parallel_residual_bwd_finalize_kernelINS_22Kernel_traits_finalizeILj1280Ef13__nv_bfloat16fS2_fjLb0ELj1024ELj4ENS_18Kernel_traits_baseILj1280EfS2_fS2_fjLj1024EEEEELb0EEEvNS_9BwdParamsE,"a",@progbits
	.sectionflags	@""
	.align	4
.nv.constant0._ZN10layer_norm40ln_parallel_residual_bwd_finalize_kernelINS_22Kernel_traits_finalizeILj1280Ef13__nv_bfloat16fS2_fjLb0ELj1024ELj4ENS_18Kernel_traits_baseILj1280EfS2_fS2_fjLj1024EEEEELb0EEEvNS_9BwdParamsE:
	.zero		1192


//--------------------- .nv.constant0._ZN10layer_norm31ln_parallel_residual_bwd_kernelINS_13Kernel_traitsIf13__nv_bfloat16fS2_fjLj1280ELj1ELj4ELj1ELj16ENS_18Kernel_traits_baseILj1280EfS2_fS2_fjLj128EEEEELb1ELb1ELb0EEEvNS_9BwdParamsE --------------------------
	.section	.nv.constant0._ZN10layer_norm31ln_parallel_residual_bwd_kernelINS_13Kernel_traitsIf13__nv_bfloat16fS2_fjLj1280ELj1ELj4ELj1ELj16ENS_18Kernel_traits_baseILj1280EfS2_fS2_fjLj128EEEEELb1ELb1ELb0EEEvNS_9BwdParamsE,"a",@progbits
	.sectionflags	@""
	.align	4
.nv.constant0._ZN10layer_norm31ln_parallel_residual_bwd_kernelINS_13Kernel_traitsIf13__nv_bfloat16fS2_fjLj1280ELj1ELj4ELj1ELj16ENS_18Kernel_traits_baseILj1280EfS2_fS2_fjLj128EEEEELb1ELb1ELb0EEEvNS_9BwdParamsE:
	.zero		1192


//--------------------- .nv.constant0._ZN10layer_norm22ln_bwd_finalize_kernelINS_22Kernel_traits_finalizeILj1280Ef13__nv_bfloat16fS2_fjLb0ELj1024ELj4ENS_18Kernel_traits_baseILj1280EfS2_fS2_fjLj1024EEEEELb0ELb1EEEvNS_9BwdParamsE --------------------------
	.section	.nv.constant0._ZN10layer_norm22ln_bwd_finalize_kernelINS_22Kernel_traits_finalizeILj1280Ef13__nv_bfloat16fS2_fjLb0ELj1024ELj4ENS_18Kernel_traits_baseILj1280EfS2_fS2_fjLj1024EEEEELb0ELb1EEEvNS_9BwdParamsE,"a",@progbits
	.sectionflags	@""
	.align	4
.nv.constant0._ZN10layer_norm22ln_bwd_finalize_kernelINS_22Kernel_traits_finalizeILj1280Ef13__nv_bfloat16fS2_fjLb0ELj1024ELj4ENS_18Kernel_traits_baseILj1280EfS2_fS2_fjLj1024EEEEELb0ELb1EEEvNS_9BwdParamsE:
	.zero		1192


//--------------------- .nv.constant0._ZN10layer_norm40ln_parallel_residual_bwd_finalize_kernelINS_22Kernel_traits_finalizeILj1280Ef13__nv_bfloat16fS2_fjLb0ELj1024ELj4ENS_18Kernel_traits_baseILj1280EfS2_fS2_fjLj1024EEEEELb1EEEvNS_9BwdParamsE --------------------------
	.section	.nv.constant0._ZN10layer_norm40ln_parallel_residual_bwd_finalize_kernelINS_22Kernel_traits_finalizeILj1280Ef13__nv_bfloat16fS2_fjLb0ELj1024ELj4ENS_18Kernel_traits_baseILj1280EfS2_fS2_fjLj1024EEEEELb1EEEvNS_9BwdParamsE,"a",@progbits
	.sectionflags	@""
	.align	4
.nv.constant0._ZN10layer_norm40ln_parallel_residual_bwd_finalize_kernelINS_22Kernel_traits_finalizeILj1280Ef13__nv_bfloat16fS2_fjLb0ELj1024ELj4ENS_18Kernel_traits_baseILj1280EfS2_fS2_fjLj1024EEEEELb1EEEvNS_9BwdParamsE:
	.zero		1192


//--------------------- .nv.constant0._ZN10layer_norm31ln_parallel_residual_bwd_kernelINS_13Kernel_traitsIf13__nv_bfloat16fS2_fjLj1280ELj1ELj4ELj1ELj16ENS_18Kernel_traits_baseILj1280EfS2_fS2_fjLj128EEEEELb1ELb1ELb1EEEvNS_9BwdParamsE --------------------------
	.section	.nv.constant0._ZN10layer_norm31ln_parallel_residual_bwd_kernelINS_13Kernel_traitsIf13__nv_bfloat16fS2_fjLj1280ELj1ELj4ELj1ELj16ENS_18Kernel_traits_baseILj1280EfS2_fS2_fjLj128EEEEELb1ELb1ELb1EEEvNS_9BwdParamsE,"a",@progbits
	.sectionflags	@""
	.align	4
.nv.constant0._ZN10layer_norm31ln_parallel_residual_bwd_kernelINS_13Kernel_traitsIf13__nv_bfloat16fS2_fjLj1280ELj1ELj4ELj1ELj16ENS_18Kernel_traits_baseILj1280EfS2_fS2_fjLj128EEEEELb1ELb1ELb1EEEvNS_9BwdParamsE:
	.zero		1192


//--------------------- .nv.constant0._ZN10layer_norm31ln_parallel_residual_bwd_kernelINS_13Kernel_traitsIf6__halfS2_S2_fjLj1280ELj1ELj4ELj1ELj16ENS_18Kernel_traits_baseILj1280EfS2_S2_S2_fjLj128EEEEELb0ELb0ELb0EEEvNS_9BwdParamsE --------------------------
	.section	.nv.constant0._ZN10layer_norm31ln_parallel_residual_bwd_kernelINS_13Kernel_traitsIf6__halfS2_S2_fjLj1280ELj1ELj4ELj1ELj16ENS_18Kernel_traits_baseILj1280EfS2_S2_S2_fjLj128EEEEELb0ELb0ELb0EEEvNS_9BwdParamsE,"a",@progbits
	.sectionflags	@""
	.align	4
.nv.constant0._ZN10layer_norm31ln_parallel_residual_bwd_kernelINS_13Kernel_traitsIf6__halfS2_S2_fjLj1280ELj1ELj4ELj1ELj16ENS_18Kernel_traits_baseILj1280EfS2_S2_S2_fjLj128EEEEELb0ELb0ELb0EEEvNS_9BwdParamsE:
	.zero		1192


//--------------------- .nv.constant0._ZN10layer_norm31ln_parallel_residual_bwd_kernelINS_13Kernel_traitsIf6__halfS2_S2_fjLj1280ELj1ELj4ELj1ELj16ENS_18Kernel_traits_baseILj1280EfS2_S2_S2_fjLj128EEEEELb0ELb0ELb1EEEvNS_9BwdParamsE --------------------------
	.section	.nv.constant0._ZN10layer_norm31ln_parallel_residual_bwd_kernelINS_13Kernel_traitsIf6__halfS2_S2_fjLj1280ELj1ELj4ELj1ELj16ENS_18Kernel_traits_baseILj1280EfS2_S2_S2_fjLj128EEEEELb0ELb0ELb1EEEvNS_9BwdParamsE,"a",@progbits
	.sectionflags	@""
	.align	4
.nv.constant0._ZN10layer_norm31ln_parallel_residual_bwd_kernelINS_13Kernel_traitsIf6__halfS2_S2_fjLj1280ELj1ELj4ELj1ELj16ENS_18Kernel_traits_baseILj1280EfS2_S2_S2_fjLj128EEEEELb0ELb0ELb1EEEvNS_9BwdParamsE:
	.zero		1192


//--------------------- .nv.constant0._ZN10layer_norm31ln_parallel_residual_bwd_kernelINS_13Kernel_traitsIf6__halfS2_S2_fjLj1280ELj1ELj4ELj1ELj16ENS_18Kernel_traits_baseILj1280EfS2_S2_S2_fjLj128EEEEELb0ELb1ELb0EEEvNS_9BwdParamsE --------------------------
	.section	.nv.constant0._ZN10layer_norm31ln_parallel_residual_bwd_kernelINS_13Kernel_traitsIf6__halfS2_S2_fjLj1280ELj1ELj4ELj1ELj16ENS_18Kernel_traits_baseILj1280EfS2_S2_S2_fjLj128EEEEELb0ELb1ELb0EEEvNS_9BwdParamsE,"a",@progbits
	.sectionflags	@""
	.align	4
.nv.constant0._ZN10layer_norm31ln_parallel_residual_bwd_kernelINS_13Kernel_traitsIf6__halfS2_S2_fjLj1280ELj1ELj4ELj1ELj16ENS_18Kernel_traits_baseILj1280EfS2_S2_S2_fjLj128EEEEELb0ELb1ELb0EEEvNS_9BwdParamsE:
	.zero		1192


//--------------------- .nv.constant0._ZN10layer_norm31ln_parallel_residual_bwd_kernelINS_13Kernel_traitsIf6__halfS2_S2_fjLj1280ELj1ELj4ELj1ELj16ENS_18Kernel_traits_baseILj1280EfS2_S2_S2_fjLj128EEEEELb0ELb1ELb1EEEvNS_9BwdParamsE --------------------------
	.section	.nv.constant0._ZN10layer_norm31ln_parallel_residual_bwd_kernelINS_13Kernel_traitsIf6__halfS2_S2_fjLj1280ELj1ELj4ELj1ELj16ENS_18Kernel_traits_baseILj1280EfS2_S2_S2_fjLj128EEEEELb0ELb1ELb1EEEvNS_9BwdParamsE,"a",@progbits
	.sectionflags	@""
	.align	4
.nv.constant0._ZN10layer_norm31ln_parallel_residual_bwd_kernelINS_13Kernel_traitsIf6__halfS2_S2_fjLj1280ELj1ELj4ELj1ELj16ENS_18Kernel_traits_baseILj1280EfS2_S2_S2_fjLj128EEEEELb0ELb1ELb1EEEvNS_9BwdParamsE:
	.zero		1192


//--------------------- .nv.constant0._ZN10layer_norm31ln_parallel_residual_bwd_kernelINS_13Kernel_traitsIf6__halfS2_S2_fjLj1280ELj1ELj4ELj1ELj16ENS_18Kernel_traits_baseILj1280EfS2_S2_S2_fjLj128EEEEELb1ELb0ELb0EEEvNS_9BwdParamsE --------------------------
	.section	.nv.constant0._ZN10layer_norm31ln_parallel_residual_bwd_kernelINS_13Kernel_traitsIf6__halfS2_S2_fjLj1280ELj1ELj4ELj1ELj16ENS_18Kernel_traits_baseILj1280EfS2_S2_S2_fjLj128EEEEELb1ELb0ELb0EEEvNS_9BwdParamsE,"a",@progbits
	.sectionflags	@""
	.align	4
.nv.constant0._ZN10layer_norm31ln_parallel_residual_bwd_kernelINS_13Kernel_traitsIf6__halfS2_S2_fjLj1280ELj1ELj4ELj1ELj16ENS_18Kernel_traits_baseILj1280EfS2_S2_S2_fjLj128EEEEELb1ELb0ELb0EEEvNS_9BwdParamsE:
	.zero		1192


//--------------------- .nv.constant0._ZN10layer_norm31ln_parallel_residual_bwd_kernelINS_13Kernel_traitsIf6__halfS2_S2_fjLj1280ELj1ELj4ELj1ELj16ENS_18Kernel_traits_baseILj1280EfS2_S2_S2_fjLj128EEEEELb1ELb0ELb1EEEvNS_9BwdParamsE --------------------------
	.section	.nv.constant0._ZN10layer_norm31ln_parallel_residual_bwd_kernelINS_13Kernel_traitsIf6__halfS2_S2_fjLj1280ELj1ELj4ELj1ELj16ENS_18Kernel_traits_baseILj1280EfS2_S2_S2_fjLj128EEEEELb1ELb0ELb1EEEvNS_9BwdParamsE,"a",@progbits
	.sectionflags	@""
	.align	4
.nv.constant0._ZN10layer_norm31ln_parallel_residual_bwd_kernelINS_13Kernel_traitsIf6__halfS2_S2_fjLj1280ELj1ELj4ELj1ELj16ENS_18Kernel_traits_baseILj1280EfS2_S2_S2_fjLj128EEEEELb1ELb0ELb1EEEvNS_9BwdParamsE:
	.zero		1192


//--------------------- .nv.constant0._ZN10layer_norm22ln_bwd_finalize_kernelINS_22Kernel_traits_finalizeILj1280Ef6__halfS2_S2_fjLb0ELj1024ELj4ENS_18Kernel_traits_baseILj1280EfS2_S2_S2_fjLj1024EEEEELb0ELb0EEEvNS_9BwdParamsE --------------------------
	.section	.nv.constant0._ZN10layer_norm22ln_bwd_finalize_kernelINS_22Kernel_traits_finalizeILj1280Ef6__halfS2_S2_fjLb0ELj1024ELj4ENS_18Kernel_traits_baseILj1280EfS2_S2_S2_fjLj1024EEEEELb0ELb0EEEvNS_9BwdParamsE,"a",@progbits
	.sectionflags	@""
	.align	4
.nv.constant0._ZN10layer_norm22ln_bwd_finalize_kernelINS_22Kernel_traits_finalizeILj1280Ef6__halfS2_S2_fjLb0ELj1024ELj4ENS_18Kernel_traits_baseILj1280EfS2_S2_S2_fjLj1024EEEEELb0ELb0EEEvNS_9BwdParamsE:
	.zero		1192


//--------------------- .nv.constant0._ZN10layer_norm40ln_parallel_residual_bwd_finalize_kernelINS_22Kernel_traits_finalizeILj1280Ef6__halfS2_S2_fjLb0ELj1024ELj4ENS_18Kernel_traits_baseILj1280EfS2_S2_S2_fjLj1024EEEEELb0EEEvNS_9BwdParamsE --------------------------
	.section	.nv.constant0._ZN10layer_norm40ln_parallel_residual_bwd_finalize_kernelINS_22Kernel_traits_finalizeILj1280Ef6__halfS2_S2_fjLb0ELj1024ELj4ENS_18Kernel_traits_baseILj1280EfS2_S2_S2_fjLj1024EEEEELb0EEEvNS_9BwdParamsE,"a",@progbits
	.sectionflags	@""
	.align	4
.nv.constant0._ZN10layer_norm40ln_parallel_residual_bwd_finalize_kernelINS_22Kernel_traits_finalizeILj1280Ef6__halfS2_S2_fjLb0ELj1024ELj4ENS_18Kernel_traits_baseILj1280EfS2_S2_S2_fjLj1024EEEEELb0EEEvNS_9BwdParamsE:
	.zero		1192


//--------------------- .nv.constant0._ZN10layer_norm31ln_parallel_residual_bwd_kernelINS_13Kernel_traitsIf6__halfS2_S2_fjLj1280ELj1ELj4ELj1ELj16ENS_18Kernel_traits_baseILj1280EfS2_S2_S2_fjLj128EEEEELb1ELb1ELb0EEEvNS_9BwdParamsE --------------------------
	.section	.nv.constant0._ZN10layer_norm31ln_parallel_residual_bwd_kernelINS_13Kernel_traitsIf6__halfS2_S2_fjLj1280ELj1ELj4ELj1ELj16ENS_18Kernel_traits_baseILj1280EfS2_S2_S2_fjLj128EEEEELb1ELb1ELb0EEEvNS_9BwdParamsE,"a",@progbits
	.sectionflags	@""
	.align	4
.nv.constant0._ZN10layer_norm31ln_parallel_residual_bwd_kernelINS_13Kernel_traitsIf6__halfS2_S2_fjLj1280ELj1ELj4ELj1ELj16ENS_18Kernel_traits_baseILj1280EfS2_S2_S2_fjLj128EEEEELb1ELb1ELb0EEEvNS_9BwdParamsE:
	.zero		1192


//--------------------- .nv.constant0._ZN10layer_norm22ln_bwd_finalize_kernelINS_22Kernel_traits_finalizeILj1280Ef6__halfS2_S2_fjLb0ELj1024ELj4ENS_18Kernel_traits_baseILj1280EfS2_S2_S2_fjLj1024EEEEELb0ELb1EEEvNS_9BwdParamsE --------------------------
	.section	.nv.constant0._ZN10layer_norm22ln_bwd_finalize_kernelINS_22Kernel_traits_finalizeILj1280Ef6__halfS2_S2_fjLb0ELj1024ELj4ENS_18Kernel_traits_baseILj1280EfS2_S2_S2_fjLj1024EEEEELb0ELb1EEEvNS_9BwdParamsE,"a",@progbits
	.sectionflags	@""
	.align	4
.nv.constant0._ZN10layer_norm22ln_bwd_finalize_kernelINS_22Kernel_traits_finalizeILj1280Ef6__halfS2_S2_fjLb0ELj1024ELj4ENS_18Kernel_traits_baseILj1280EfS2_S2_S2_fjLj1024EEEEELb0ELb1EEEvNS_9BwdParamsE:
	.zero		1192


//--------------------- .nv.constant0._ZN10layer_norm40ln_parallel_residual_bwd_finalize_kernelINS_22Kernel_traits_finalizeILj1280Ef6__halfS2_S2_fjLb0ELj1024ELj4ENS_18Kernel_traits_baseILj1280EfS2_S2_S2_fjLj1024EEEEELb1EEEvNS_9BwdParamsE --------------------------
	.section	.nv.constant0._ZN10layer_norm40ln_parallel_residual_bwd_finalize_kernelINS_22Kernel_traits_finalizeILj1280Ef6__halfS2_S2_fjLb0ELj1024ELj4ENS_18Kernel_traits_baseILj1280EfS2_S2_S2_fjLj1024EEEEELb1EEEvNS_9BwdParamsE,"a",@progbits
	.sectionflags	@""
	.align	4
.nv.constant0._ZN10layer_norm40ln_parallel_residual_bwd_finalize_kernelINS_22Kernel_traits_finalizeILj1280Ef6__halfS2_S2_fjLb0ELj1024ELj4ENS_18Kernel_traits_baseILj1280EfS2_S2_S2_fjLj1024EEEEELb1EEEvNS_9BwdParamsE:
	.zero		1192


//--------------------- .nv.constant0._ZN10layer_norm31ln_parallel_residual_bwd_kernelINS_13Kernel_traitsIf6__halfS2_S2_fjLj1280ELj1ELj4ELj1ELj16ENS_18Kernel_traits_baseILj1280EfS2_S2_S2_fjLj128EEEEELb1ELb1ELb1EEEvNS_9BwdParamsE --------------------------
	.section	.nv.constant0._ZN10layer_norm31ln_parallel_residual_bwd_kernelINS_13Kernel_traitsIf6__halfS2_S2_fjLj1280ELj1ELj4ELj1ELj16ENS_18Kernel_traits_baseILj1280EfS2_S2_S2_fjLj128EEEEELb1ELb1ELb1EEEvNS_9BwdParamsE,"a",@progbits
	.sectionflags	@""
	.align	4
.nv.constant0._ZN10layer_norm31ln_parallel_residual_bwd_kernelINS_13Kernel_traitsIf6__halfS2_S2_fjLj1280ELj1ELj4ELj1ELj16ENS_18Kernel_traits_baseILj1280EfS2_S2_S2_fjLj128EEEEELb1ELb1ELb1EEEvNS_9BwdParamsE:
	.zero		1192


//--------------------- .nv.constant0._ZN10layer_norm31ln_parallel_residual_bwd_kernelINS_13Kernel_traitsI6__halfS2_fS2_fjLj1280ELj1ELj4ELj1ELj16ENS_18Kernel_traits_baseILj1280ES2_S2_fS2_fjLj128EEEEELb0ELb0ELb0EEEvNS_9BwdParamsE --------------------------
	.section	.nv.constant0._ZN10layer_norm31ln_parallel_residual_bwd_kernelINS_13Kernel_traitsI6__halfS2_fS2_fjLj1280ELj1ELj4ELj1ELj16ENS_18Kernel_traits_baseILj1280ES2_S2_fS2_fjLj128EEEEELb0ELb0ELb0EEEvNS_9BwdParamsE,"a",@progbits
	.sectionflags	@""
	.align	4
.nv.constant0._ZN10layer_norm31ln_parallel_residual_bwd_kernelINS_13Kernel_traitsI6__halfS2_fS2_fjLj1280ELj1ELj4ELj1ELj16ENS_18Kernel_traits_baseILj1280ES2_S2_fS2_fjLj128EEEEELb0ELb0ELb0EEEvNS_9BwdParamsE:
	.zero		1192


//--------------------- .nv.constant0._ZN10layer_norm31ln_parallel_residual_bwd_kernelINS_13Kernel_traitsI6__halfS2_fS2_fjLj1280ELj1ELj4ELj1ELj16ENS_18Kernel_traits_baseILj1280ES2_S2_fS2_fjLj128EEEEELb0ELb0ELb1EEEvNS_9BwdParamsE --------------------------
	.section	.nv.constant0._ZN10layer_norm31ln_parallel_residual_bwd_kernelINS_13Kernel_traitsI6__halfS2_fS2_fjLj1280ELj1ELj4ELj1ELj16ENS_18Kernel_traits_baseILj1280ES2_S2_fS2_fjLj128EEEEELb0ELb0ELb1EEEvNS_9BwdParamsE,"a",@progbits
	.sectionflags	@""
	.align	4
.nv.constant0._ZN10layer_norm31ln_parallel_residual_bwd_kernelINS_13Kernel_traitsI6__halfS2_fS2_fjLj1280ELj1ELj4ELj1ELj16ENS_18Kernel_traits_baseILj1280ES2_S2_fS2_fjLj128EEEEELb0ELb0ELb1EEEvNS_9BwdParamsE:
	.zero		1192


//--------------------- .nv.constant0._ZN10layer_norm31ln_parallel_residual_bwd_kernelINS_13Kernel_traitsI6__halfS2_fS2_fjLj1280ELj1ELj4ELj1ELj16ENS_18Kernel_traits_baseILj1280ES2_S2_fS2_fjLj128EEEEELb0ELb1ELb0EEEvNS_9BwdParamsE --------------------------
	.section	.nv.constant0._ZN10layer_norm31ln_parallel_residual_bwd_kernelINS_13Kernel_traitsI6__halfS2_fS2_fjLj1280ELj1ELj4ELj1ELj16ENS_18Kernel_traits_baseILj1280ES2_S2_fS2_fjLj128EEEEELb0ELb1ELb0EEEvNS_9BwdParamsE,"a",@progbits
	.sectionflags	@""
	.align	4
.nv.constant0._ZN10layer_norm31ln_parallel_residual_bwd_kernelINS_13Kernel_traitsI6__halfS2_fS2_fjLj1280ELj1ELj4ELj1ELj16ENS_18Kernel_traits_baseILj1280ES2_S2_fS2_fjLj128EEEEELb0ELb1ELb0EEEvNS_9BwdParamsE:
	.zero		1192


//--------------------- .nv.constant0._ZN10layer_norm31ln_parallel_residual_bwd_kernelINS_13Kernel_traitsI6__halfS2_fS2_fjLj1280ELj1ELj4ELj1ELj16ENS_18Kernel_traits_baseILj1280ES2_S2_fS2_fjLj128EEEEELb0ELb1ELb1EEEvNS_9BwdParamsE --------------------------
	.section	.nv.constant0._ZN10layer_norm31ln_parallel_residual_bwd_kernelINS_13Kernel_traitsI6__halfS2_fS2_fjLj1280ELj1ELj4ELj1ELj16ENS_18Kernel_traits_baseILj1280ES2_S2_fS2_fjLj128EEEEELb0ELb1ELb1EEEvNS_9BwdParamsE,"a",@progbits
	.sectionflags	@""
	.align	4
.nv.constant0._ZN10layer_norm31ln_parallel_residual_bwd_kernelINS_13Kernel_traitsI6__halfS2_fS2_fjLj1280ELj1ELj4ELj1ELj16ENS_18Kernel_traits_baseILj1280ES2_S2_fS2_fjLj128EEEEELb0ELb1ELb1EEEvNS_9BwdParamsE:
	.zero		1192


//--------------------- .nv.constant0._ZN10layer_norm31ln_parallel_residual_bwd_kernelINS_13Kernel_traitsI6__halfS2_fS2_fjLj1280ELj1ELj4ELj1ELj16ENS_18Kernel_traits_baseILj1280ES2_S2_fS2_fjLj128EEEEELb1ELb0ELb0EEEvNS_9BwdParamsE --------------------------
	.section	.nv.constant0._ZN10layer_norm31ln_parallel_residual_bwd_kernelINS_13Kernel_traitsI6__halfS2_fS2_fjLj1280ELj1ELj4ELj1ELj16ENS_18Kernel_traits_baseILj1280ES2_S2_fS2_fjLj128EEEEELb1ELb0ELb0EEEvNS_9BwdParamsE,"a",@progbits
	.sectionflags	@""
	.align	4
.nv.constant0._ZN10layer_norm31ln_parallel_residual_bwd_kernelINS_13Kernel_traitsI6__halfS2_fS2_fjLj1280ELj1ELj4ELj1ELj16ENS_18Kernel_traits_baseILj1280ES2_S2_fS2_fjLj128EEEEELb1ELb0ELb0EEEvNS_9BwdParamsE:
	.zero		1192


//--------------------- .nv.constant0._ZN10layer_norm31ln_parallel_residual_bwd_kernelINS_13Kernel_traitsI6__halfS2_fS2_fjLj1280ELj1ELj4ELj1ELj16ENS_18Kernel_traits_baseILj1280ES2_S2_fS2_fjLj128EEEEELb1ELb0ELb1EEEvNS_9BwdParamsE --------------------------
	.section	.nv.constant0._ZN10layer_norm31ln_parallel_residual_bwd_kernelINS_13Kernel_traitsI6__halfS2_fS2_fjLj1280ELj1ELj4ELj1ELj16ENS_18Kernel_traits_baseILj1280ES2_S2_fS2_fjLj128EEEEELb1ELb0ELb1EEEvNS_9BwdParamsE,"a",@progbits
	.sectionflags	@""
	.align	4
.nv.constant0._ZN10layer_norm31ln_parallel_residual_bwd_kernelINS_13Kernel_traitsI6__halfS2_fS2_fjLj1280ELj1ELj4ELj1ELj16ENS_18Kernel_traits_baseILj1280ES2_S2_fS2_fjLj128EEEEELb1ELb0ELb1EEEvNS_9BwdParamsE:
	.zero		1192


//--------------------- .nv.constant0._ZN10layer_norm22ln_bwd_finalize_kernelINS_22Kernel_traits_finalizeILj1280E6__halfS2_fS2_fjLb0ELj1024ELj4ENS_18Kernel_traits_baseILj1280ES2_S2_fS2_fjLj1024EEEEELb0ELb0EEEvNS_9BwdParamsE --------------------------
	.section	.nv.constant0._ZN10layer_norm22ln_bwd_finalize_kernelINS_22Kernel_traits_finalizeILj1280E6__halfS2_fS2_fjLb0ELj1024ELj4ENS_18Kernel_traits_baseILj1280ES2_S2_fS2_fjLj1024EEEEELb0ELb0EEEvNS_9BwdParamsE,"a",@progbits
	.sectionflags	@""
	.align	4
.nv.constant0._ZN10layer_norm22ln_bwd_finalize_kernelINS_22Kernel_traits_finalizeILj1280E6__halfS2_fS2_fjLb0ELj1024ELj4ENS_18Kernel_traits_baseILj1280ES2_S2_fS2_fjLj1024EEEEELb0ELb0EEEvNS_9BwdParamsE:
	.zero		1192


//--------------------- .nv.constant0._ZN10layer_norm40ln_parallel_residual_bwd_finalize_kernelINS_22Kernel_traits_finalizeILj1280E6__halfS2_fS2_fjLb0ELj1024ELj4ENS_18Kernel_traits_baseILj1280ES2_S2_fS2_fjLj1024EEEEELb0EEEvNS_9BwdParamsE --------------------------
	.section	.nv.constant0._ZN10layer_norm40ln_parallel_residual_bwd_finalize_kernelINS_22Kernel_traits_finalizeILj1280E6__halfS2_fS2_fjLb0ELj1024ELj4ENS_18Kernel_traits_baseILj1280ES2_S2_fS2_fjLj1024EEEEELb0EEEvNS_9BwdParamsE,"a",@progbits
	.sectionflags	@""
	.align	4
.nv.constant0._ZN10layer_norm40ln_parallel_residual_bwd_finalize_kernelINS_22Kernel_traits_finalizeILj1280E6__halfS2_fS2_fjLb0ELj1024ELj4ENS_18Kernel_traits_baseILj1280ES2_S2_fS2_fjLj1024EEEEELb0EEEvNS_9BwdParamsE:
	.zero		1192


//--------------------- .nv.constant0._ZN10layer_norm31ln_parallel_residual_bwd_kernelINS_13Kernel_traitsI6__halfS2_fS2_fjLj1280ELj1ELj4ELj1ELj16ENS_18Kernel_traits_baseILj1280ES2_S2_fS2_fjLj128EEEEELb1ELb1ELb0EEEvNS_9BwdParamsE --------------------------
	.section	.nv.constant0._ZN10layer_norm31ln_parallel_residual_bwd_kernelINS_13Kernel_traitsI6__halfS2_fS2_fjLj1280ELj1ELj4ELj1ELj16ENS_18Kernel_traits_baseILj1280ES2_S2_fS2_fjLj128EEEEELb1ELb1ELb0EEEvNS_9BwdParamsE,"a",@progbits
	.sectionflags	@""
	.align	4
.nv.constant0._ZN10layer_norm31ln_parallel_residual_bwd_kernelINS_13Kernel_traitsI6__halfS2_fS2_fjLj1280ELj1ELj4ELj1ELj16ENS_18Kernel_traits_baseILj1280ES2_S2_fS2_fjLj128EEEEELb1ELb1ELb0EEEvNS_9BwdParamsE:
	.zero		1192


//--------------------- .nv.constant0._ZN10layer_norm22ln_bwd_finalize_kernelINS_22Kernel_traits_finalizeILj1280E6__halfS2_fS2_fjLb0ELj1024ELj4ENS_18Kernel_traits_baseILj1280ES2_S2_fS2_fjLj1024EEEEELb0ELb1EEEvNS_9BwdParamsE --------------------------
	.section	.nv.constant0._ZN10layer_norm22ln_bwd_finalize_kernelINS_22Kernel_traits_finalizeILj1280E6__halfS2_fS2_fjLb0ELj1024ELj4ENS_18Kernel_traits_baseILj1280ES2_S2_fS2_fjLj1024EEEEELb0ELb1EEEvNS_9BwdParamsE,"a",@progbits
	.sectionflags	@""
	.align	4
.nv.constant0._ZN10layer_norm22ln_bwd_finalize_kernelINS_22Kernel_traits_finalizeILj1280E6__halfS2_fS2_fjLb0ELj1024ELj4ENS_18Kernel_traits_baseILj1280ES2_S2_fS2_fjLj1024EEEEELb0ELb1EEEvNS_9BwdParamsE:
	.zero		1192


//--------------------- .nv.constant0._ZN10layer_norm40ln_parallel_residual_bwd_finalize_kernelINS_22Kernel_traits_finalizeILj1280E6__halfS2_fS2_fjLb0ELj1024ELj4ENS_18Kernel_traits_baseILj1280ES2_S2_fS2_fjLj1024EEEEELb1EEEvNS_9BwdParamsE --------------------------
	.section	.nv.constant0._ZN10layer_norm40ln_parallel_residual_bwd_finalize_kernelINS_22Kernel_traits_finalizeILj1280E6__halfS2_fS2_fjLb0ELj1024ELj4ENS_18Kernel_traits_baseILj1280ES2_S2_fS2_fjLj1024EEEEELb1EEEvNS_9BwdParamsE,"a",@progbits
	.sectionflags	@""
	.align	4
.nv.constant0._ZN10layer_norm40ln_parallel_residual_bwd_finalize_kernelINS_22Kernel_traits_finalizeILj1280E6__halfS2_fS2_fjLb0ELj1024ELj4ENS_18Kernel_traits_baseILj1280ES2_S2_fS2_fjLj1024EEEEELb1EEEvNS_9BwdParamsE:
	.zero		1192


//--------------------- .nv.constant0._ZN10layer_norm31ln_parallel_residual_bwd_kernelINS_13Kernel_traitsI6__halfS2_fS2_fjLj1280ELj1ELj4ELj1ELj16ENS_18Kernel_traits_baseILj1280ES2_S2_fS2_fjLj128EEEEELb1ELb1ELb1EEEvNS_9BwdParamsE --------------------------
	.section	.nv.constant0._ZN10layer_norm31ln_parallel_residual_bwd_kernelINS_13Kernel_traitsI6__halfS2_fS2_fjLj1280ELj1ELj4ELj1ELj16ENS_18Kernel_traits_baseILj1280ES2_S2_fS2_fjLj128EEEEELb1ELb1ELb1EEEvNS_9BwdParamsE,"a",@progbits
	.sectionflags	@""
	.align	4
.nv.constant0._ZN10layer_norm31ln_parallel_residual_bwd_kernelINS_13Kernel_traitsI6__halfS2_fS2_fjLj1280ELj1ELj4ELj1ELj16ENS_18Kernel_traits_baseILj1280ES2_S2_fS2_fjLj128EEEEELb1ELb1ELb1EEEvNS_9BwdParamsE:
	.zero		1192


//--------------------- .nv.constant0._ZN10layer_norm31ln_parallel_residual_bwd_kernelINS_13Kernel_traitsIf6__halffS2_fjLj1280ELj1ELj4ELj1ELj16ENS_18Kernel_traits_baseILj1280EfS2_fS2_fjLj128EEEEELb0ELb0ELb0EEEvNS_9BwdParamsE --------------------------
	.section	.nv.constant0._ZN10layer_norm31ln_parallel_residual_bwd_kernelINS_13Kernel_traitsIf6__halffS2_fjLj1280ELj1ELj4ELj1ELj16ENS_18Kernel_traits_baseILj1280EfS2_fS2_fjLj128EEEEELb0ELb0ELb0EEEvNS_9BwdParamsE,"a",@progbits
	.sectionflags	@""
	.align	4
.nv.constant0._ZN10layer_norm31ln_parallel_residual_bwd_kernelINS_13Kernel_traitsIf6__halffS2_fjLj1280ELj1ELj4ELj1ELj16ENS_18Kernel_traits_baseILj1280EfS2_fS2_fjLj128EEEEELb0ELb0ELb0EEEvNS_9BwdParamsE:
	.zero		1192


//--------------------- .nv.constant0._ZN10layer_norm31ln_parallel_residual_bwd_kernelINS_13Kernel_traitsIf6__halffS2_fjLj1280ELj1ELj4ELj1ELj16ENS_18Kernel_traits_baseILj1280EfS2_fS2_fjLj128EEEEELb0ELb0ELb1EEEvNS_9BwdParamsE --------------------------
	.section	.nv.constant0._ZN10layer_norm31ln_parallel_residual_bwd_kernelINS_13Kernel_traitsIf6__halffS2_fjLj1280ELj1ELj4ELj1ELj16ENS_18Kernel_traits_baseILj1280EfS2_fS2_fjLj128EEEEELb0ELb0ELb1EEEvNS_9BwdParamsE,"a",@progbits
	.sectionflags	@""
	.align	4
.nv.constant0._ZN10layer_norm31ln_parallel_residual_bwd_kernelINS_13Kernel_traitsIf6__halffS2_fjLj1280ELj1ELj4ELj1ELj16ENS_18Kernel_traits_baseILj1280EfS2_fS2_fjLj128EEEEELb0ELb0ELb1EEEvNS_9BwdParamsE:
	.zero		1192


//--------------------- .nv.constant0._ZN10layer_norm31ln_parallel_residual_bwd_kernelINS_13Kernel_traitsIf6__halffS2_fjLj1280ELj1ELj4ELj1ELj16ENS_18Kernel_traits_baseILj1280EfS2_fS2_fjLj128EEEEELb0ELb1ELb0EEEvNS_9BwdParamsE --------------------------
	.section	.nv.constant0._ZN10layer_norm31ln_parallel_residual_bwd_kernelINS_13Kernel_traitsIf6__halffS2_fjLj1280ELj1ELj4ELj1ELj16ENS_18Kernel_traits_baseILj1280EfS2_fS2_fjLj128EEEEELb0ELb1ELb0EEEvNS_9BwdParamsE,"a",@progbits
	.sectionflags	@""
	.align	4
.nv.constant0._ZN10layer_norm31ln_parallel_residual_bwd_kernelINS_13Kernel_traitsIf6__halffS2_fjLj1280ELj1ELj4ELj1ELj16ENS_18Kernel_traits_baseILj1280EfS2_fS2_fjLj128EEEEELb0ELb1ELb0EEEvNS_9BwdParamsE:
	.zero		1192


//--------------------- .nv.constant0._ZN10layer_norm31ln_parallel_residual_bwd_kernelINS_13Kernel_traitsIf6__halffS2_fjLj1280ELj1ELj4ELj1ELj16ENS_18Kernel_traits_baseILj1280EfS2_fS2_fjLj128EEEEELb0ELb1ELb1EEEvNS_9BwdParamsE --------------------------
	.section	.nv.constant0._ZN10layer_norm31ln_parallel_residual_bwd_kernelINS_13Kernel_traitsIf6__halffS2_fjLj1280ELj1ELj4ELj1ELj16ENS_18Kernel_traits_baseILj1280EfS2_fS2_fjLj128EEEEELb0ELb1ELb1EEEvNS_9BwdParamsE,"a",@progbits
	.sectionflags	@""
	.align	4
.nv.constant0._ZN10layer_norm31ln_parallel_residual_bwd_kernelINS_13Kernel_traitsIf6__halffS2_fjLj1280ELj1ELj4ELj1ELj16ENS_18Kernel_traits_baseILj1280EfS2_fS2_fjLj128EEEEELb0ELb1ELb1EEEvNS_9BwdParamsE:
	.zero		1192


//--------------------- .nv.constant0._ZN10layer_norm31ln_parallel_residual_bwd_kernelINS_13Kernel_traitsIf6__halffS2_fjLj1280ELj1ELj4ELj1ELj16ENS_18Kernel_traits_baseILj1280EfS2_fS2_fjLj128EEEEELb1ELb0ELb0EEEvNS_9BwdParamsE --------------------------
	.section	.nv.constant0._ZN10layer_norm31ln_parallel_residual_bwd_kernelINS_13Kernel_traitsIf6__halffS2_fjLj1280ELj1ELj4ELj1ELj16ENS_18Kernel_traits_baseILj1280EfS2_fS2_fjLj128EEEEELb1ELb0ELb0EEEvNS_9BwdParamsE,"a",@progbits
	.sectionflags	@""
	.align	4
.nv.constant0._ZN10layer_norm31ln_parallel_residual_bwd_kernelINS_13Kernel_traitsIf6__halffS2_fjLj1280ELj1ELj4ELj1ELj16ENS_18Kernel_traits_baseILj1280EfS2_fS2_fjLj128EEEEELb1ELb0ELb0EEEvNS_9BwdParamsE:
	.zero		1192


//--------------------- .nv.constant0._ZN10layer_norm31ln_parallel_residual_bwd_kernelINS_13Kernel_traitsIf6__halffS2_fjLj1280ELj1ELj4ELj1ELj16ENS_18Kernel_traits_baseILj1280EfS2_fS2_fjLj128EEEEELb1ELb0ELb1EEEvNS_9BwdParamsE --------------------------
	.section	.nv.constant0._ZN10layer_norm31ln_parallel_residual_bwd_kernelINS_13Kernel_traitsIf6__halffS2_fjLj1280ELj1ELj4ELj1ELj16ENS_18Kernel_traits_baseILj1280EfS2_fS2_fjLj128EEEEELb1ELb0ELb1EEEvNS_9BwdParamsE,"a",@progbits
	.sectionflags	@""
	.align	4
.nv.constant0._ZN10layer_norm31ln_parallel_residual_bwd_kernelINS_13Kernel_traitsIf6__halffS2_fjLj1280ELj1ELj4ELj1ELj16ENS_18Kernel_traits_baseILj1280EfS2_fS2_fjLj128EEEEELb1ELb0ELb1EEEvNS_9BwdParamsE:
	.zero		1192


//--------------------- .nv.constant0._ZN10layer_norm22ln_bwd_finalize_kernelINS_22Kernel_traits_finalizeILj1280Ef6__halffS2_fjLb0ELj1024ELj4ENS_18Kernel_traits_baseILj1280EfS2_fS2_fjLj1024EEEEELb0ELb0EEEvNS_9BwdParamsE --------------------------
	.section	.nv.constant0._ZN10layer_norm22ln_bwd_finalize_kernelINS_22Kernel_traits_finalizeILj1280Ef6__halffS2_fjLb0ELj1024ELj4ENS_18Kernel_traits_baseILj1280EfS2_fS2_fjLj1024EEEEELb0ELb0EEEvNS_9BwdParamsE,"a",@progbits
	.sectionflags	@""
	.align	4
.nv.constant0._ZN10layer_norm22ln_bwd_finalize_kernelINS_22Kernel_traits_finalizeILj1280Ef6__halffS2_fjLb0ELj1024ELj4ENS_18Kernel_traits_baseILj1280EfS2_fS2_fjLj1024EEEEELb0ELb0EEEvNS_9BwdParamsE:
	.zero		1192


//--------------------- .nv.constant0._ZN10layer_norm40ln_parallel_residual_bwd_finalize_kernelINS_22Kernel_traits_finalizeILj1280Ef6__halffS2_fjLb0ELj1024ELj4ENS_18Kernel_traits_baseILj1280EfS2_fS2_fjLj1024EEEEELb0EEEvNS_9BwdParamsE --------------------------
	.section	.nv.constant0._ZN10layer_norm40ln_parallel_residual_bwd_finalize_kernelINS_22Kernel_traits_finalizeILj1280Ef6__halffS2_fjLb0ELj1024ELj4ENS_18Kernel_traits_baseILj1280EfS2_fS2_fjLj1024EEEEELb0EEEvNS_9BwdParamsE,"a",@progbits
	.sectionflags	@""
	.align	4
.nv.constant0._ZN10layer_norm40ln_parallel_residual_bwd_finalize_kernelINS_22Kernel_traits_finalizeILj1280Ef6__halffS2_fjLb0ELj1024ELj4ENS_18Kernel_traits_baseILj1280EfS2_fS2_fjLj1024EEEEELb0EEEvNS_9BwdParamsE:
	.zero		1192


//--------------------- .nv.constant0._ZN10layer_norm31ln_parallel_residual_bwd_kernelINS_13Kernel_traitsIf6__halffS2_fjLj1280ELj1ELj4ELj1ELj16ENS_18Kernel_traits_baseILj1280EfS2_fS2_fjLj128EEEEELb1ELb1ELb0EEEvNS_9BwdParamsE --------------------------
	.section	.nv.constant0._ZN10layer_norm31ln_parallel_residual_bwd_kernelINS_13Kernel_traitsIf6__halffS2_fjLj1280ELj1ELj4ELj1ELj16ENS_18Kernel_traits_baseILj1280EfS2_fS2_fjLj128EEEEELb1ELb1ELb0EEEvNS_9BwdParamsE,"a",@progbits
	.sectionflags	@""
	.align	4
.nv.constant0._ZN10layer_norm31ln_parallel_residual_bwd_kernelINS_13Kernel_traitsIf6__halffS2_fjLj1280ELj1ELj4ELj1ELj16ENS_18Kernel_traits_baseILj1280EfS2_fS2_fjLj128EEEEELb1ELb1ELb0EEEvNS_9BwdParamsE:
	.zero		1192


//--------------------- .nv.constant0._ZN10layer_norm22ln_bwd_finalize_kernelINS_22Kernel_traits_finalizeILj1280Ef6__halffS2_fjLb0ELj1024ELj4ENS_18Kernel_traits_baseILj1280EfS2_fS2_fjLj1024EEEEELb0ELb1EEEvNS_9BwdParamsE --------------------------
	.section	.nv.constant0._ZN10layer_norm22ln_bwd_finalize_kernelINS_22Kernel_traits_finalizeILj1280Ef6__halffS2_fjLb0ELj1024ELj4ENS_18Kernel_traits_baseILj1280EfS2_fS2_fjLj1024EEEEELb0ELb1EEEvNS_9BwdParamsE,"a",@progbits
	.sectionflags	@""
	.align	4
.nv.constant0._ZN10layer_norm22ln_bwd_finalize_kernelINS_22Kernel_traits_finalizeILj1280Ef6__halffS2_fjLb0ELj1024ELj4ENS_18Kernel_traits_baseILj1280EfS2_fS2_fjLj1024EEEEELb0ELb1EEEvNS_9BwdParamsE:
	.zero		1192


//--------------------- .nv.constant0._ZN10layer_norm40ln_parallel_residual_bwd_finalize_kernelINS_22Kernel_traits_finalizeILj1280Ef6__halffS2_fjLb0ELj1024ELj4ENS_18Kernel_traits_baseILj1280EfS2_fS2_fjLj1024EEEEELb1EEEvNS_9BwdParamsE --------------------------
	.section	.nv.constant0._ZN10layer_norm40ln_parallel_residual_bwd_finalize_kernelINS_22Kernel_traits_finalizeILj1280Ef6__halffS2_fjLb0ELj1024ELj4ENS_18Kernel_traits_baseILj1280EfS2_fS2_fjLj1024EEEEELb1EEEvNS_9BwdParamsE,"a",@progbits
	.sectionflags	@""
	.align	4
.nv.constant0._ZN10layer_norm40ln_parallel_residual_bwd_finalize_kernelINS_22Kernel_traits_finalizeILj1280Ef6__halffS2_fjLb0ELj1024ELj4ENS_18Kernel_traits_baseILj1280EfS2_fS2_fjLj1024EEEEELb1EEEvNS_9BwdParamsE:
	.zero		1192


//--------------------- .nv.constant0._ZN10layer_norm31ln_parallel_residual_bwd_kernelINS_13Kernel_traitsIf6__halffS2_fjLj1280ELj1ELj4ELj1ELj16ENS_18Kernel_traits_baseILj1280EfS2_fS2_fjLj128EEEEELb1ELb1ELb1EEEvNS_9BwdParamsE --------------------------
	.section	.nv.constant0._ZN10layer_norm31ln_parallel_residual_bwd_kernelINS_13Kernel_traitsIf6__halffS2_fjLj1280ELj1ELj4ELj1ELj16ENS_18Kernel_traits_baseILj1280EfS2_fS2_fjLj128EEEEELb1ELb1ELb1EEEvNS_9BwdParamsE,"a",@progbits
	.sectionflags	@""
	.align	4
.nv.constant0._ZN10layer_norm31ln_parallel_residual_bwd_kernelINS_13Kernel_traitsIf6__halffS2_fjLj1280ELj1ELj4ELj1ELj16ENS_18Kernel_traits_baseILj1280EfS2_fS2_fjLj128EEEEELb1ELb1ELb1EEEvNS_9BwdParamsE:
	.zero		1192


//--------------------- .nv.constant0._ZN10layer_norm31ln_parallel_residual_bwd_kernelINS_13Kernel_traitsI6__halfffffjLj1280ELj1ELj4ELj1ELj16ENS_18Kernel_traits_baseILj1280ES2_ffffjLj128EEEEELb0ELb0ELb0EEEvNS_9BwdParamsE --------------------------
	.section	.nv.constant0._ZN10layer_norm31ln_parallel_residual_bwd_kernelINS_13Kernel_traitsI6__halfffffjLj1280ELj1ELj4ELj1ELj16ENS_18Kernel_traits_baseILj1280ES2_ffffjLj128EEEEELb0ELb0ELb0EEEvNS_9BwdParamsE,"a",@progbits
	.sectionflags	@""
	.align	4
.nv.constant0._ZN10layer_norm31ln_parallel_residual_bwd_kernelINS_13Kernel_traitsI6__halfffffjLj1280ELj1ELj4ELj1ELj16ENS_18Kernel_traits_baseILj1280ES2_ffffjLj128EEEEELb0ELb0ELb0EEEvNS_9BwdParamsE:
	.zero		1192


//--------------------- .nv.constant0._ZN10layer_norm31ln_parallel_residual_bwd_kernelINS_13Kernel_traitsI6__halfffffjLj1280ELj1ELj4ELj1ELj16ENS_18Kernel_traits_baseILj1280ES2_ffffjLj128EEEEELb0ELb0ELb1EEEvNS_9BwdParamsE --------------------------
	.section	.nv.constant0._ZN10layer_norm31ln_parallel_residual_bwd_kernelINS_13Kernel_traitsI6__halfffffjLj1280ELj1ELj4ELj1ELj16ENS_18Kernel_traits_baseILj1280ES2_ffffjLj128EEEEELb0ELb0ELb1EEEvNS_9BwdParamsE,"a",@progbits
	.sectionflags	@""
	.align	4
.nv.constant0._ZN10layer_norm31ln_parallel_residual_bwd_kernelINS_13Kernel_traitsI6__halfffffjLj1280ELj1ELj4ELj1ELj16ENS_18Kernel_traits_baseILj1280ES2_ffffjLj128EEEEELb0ELb0ELb1EEEvNS_9BwdParamsE:
	.zero		1192


//--------------------- .nv.constant0._ZN10layer_norm31ln_parallel_residual_bwd_kernelINS_13Kernel_traitsI6__halfffffjLj1280ELj1ELj4ELj1ELj16ENS_18Kernel_traits_baseILj1280ES2_ffffjLj128EEEEELb0ELb1ELb0EEEvNS_9BwdParamsE --------------------------
	.section	.nv.constant0._ZN10layer_norm31ln_parallel_residual_bwd_kernelINS_13Kernel_traitsI6__halfffffjLj1280ELj1ELj4ELj1ELj16ENS_18Kernel_traits_baseILj1280ES2_ffffjLj128EEEEELb0ELb1ELb0EEEvNS_9BwdParamsE,"a",@progbits
	.sectionflags	@""
	.align	4
.nv.constant0._ZN10layer_norm31ln_parallel_residual_bwd_kernelINS_13Kernel_traitsI6__halfffffjLj1280ELj1ELj4ELj1ELj16ENS_18Kernel_traits_baseILj1280ES2_ffffjLj128EEEEELb0ELb1ELb0EEEvNS_9BwdParamsE:
	.zero		1192


//--------------------- .nv.constant0._ZN10layer_norm31ln_parallel_residual_bwd_kernelINS_13Kernel_traitsI6__halfffffjLj1280ELj1ELj4ELj1ELj16ENS_18Kernel_traits_baseILj1280ES2_ffffjLj128EEEEELb0ELb1ELb1EEEvNS_9BwdParamsE --------------------------
	.section	.nv.constant0._ZN10layer_norm31ln_parallel_residual_bwd_kernelINS_13Kernel_traitsI6__halfffffjLj1280ELj1ELj4ELj1ELj16ENS_18Kernel_traits_baseILj1280ES2_ffffjLj128EEEEELb0ELb1ELb1EEEvNS_9BwdParamsE,"a",@progbits
	.sectionflags	@""
	.align	4
.nv.constant0._ZN10layer_norm31ln_parallel_residual_bwd_kernelINS_13Kernel_traitsI6__halfffffjLj1280ELj1ELj4ELj1ELj16ENS_18Kernel_traits_baseILj1280ES2_ffffjLj128EEEEELb0ELb1ELb1EEEvNS_9BwdParamsE:
	.zero		1192


//--------------------- .nv.constant0._ZN10layer_norm31ln_parallel_residual_bwd_kernelINS_13Kernel_traitsI6__halfffffjLj1280ELj1ELj4ELj1ELj16ENS_18Kernel_traits_baseILj1280ES2_ffffjLj128EEEEELb1ELb0ELb0EEEvNS_9BwdParamsE --------------------------
	.section	.nv.constant0._ZN10layer_norm31ln_parallel_residual_bwd_kernelINS_13Kernel_traitsI6__halfffffjLj1280ELj1ELj4ELj1ELj16ENS_18Kernel_traits_baseILj1280ES2_ffffjLj128EEEEELb1ELb0ELb0EEEvNS_9BwdParamsE,"a",@progbits
	.sectionflags	@""
	.align	4
.nv.constant0._ZN10layer_norm31ln_parallel_residual_bwd_kernelINS_13Kernel_traitsI6__halfffffjLj1280ELj1ELj4ELj1ELj16ENS_18Kernel_traits_baseILj1280ES2_ffffjLj128EEEEELb1ELb0ELb0EEEvNS_9BwdParamsE:
	.zero		1192


//--------------------- .nv.constant0._ZN10layer_norm31ln_parallel_residual_bwd_kernelINS_13Kernel_traitsI6__halfffffjLj1280ELj1ELj4ELj1ELj16ENS_18Kernel_traits_baseILj1280ES2_ffffjLj128EEEEELb1ELb0ELb1EEEvNS_9BwdParamsE --------------------------
	.section	.nv.constant0._ZN10layer_norm31ln_parallel_residual_bwd_kernelINS_13Kernel_traitsI6__halfffffjLj1280ELj1ELj4ELj1ELj16ENS_18Kernel_traits_baseILj1280ES2_ffffjLj128EEEEELb1ELb0ELb1EEEvNS_9BwdParamsE,"a",@progbits
	.sectionflags	@""
	.align	4
.nv.constant0._ZN10layer_norm31ln_parallel_residual_bwd_kernelINS_13Kernel_traitsI6__halfffffjLj1280ELj1ELj4ELj1ELj16ENS_18Kernel_traits_baseILj1280ES2_ffffjLj128EEEEELb1ELb0ELb1EEEvNS_9BwdParamsE:
	.zero		1192


//--------------------- .nv.constant0._ZN10layer_norm22ln_bwd_finalize_kernelINS_22Kernel_traits_finalizeILj1280E6__halfffffjLb0ELj1024ELj4ENS_18Kernel_traits_baseILj1280ES2_ffffjLj1024EEEEELb0ELb0EEEvNS_9BwdParamsE --------------------------
	.section	.nv.constant0._ZN10layer_norm22ln_bwd_finalize_kernelINS_22Kernel_traits_finalizeILj1280E6__halfffffjLb0ELj1024ELj4ENS_18Kernel_traits_baseILj1280ES2_ffffjLj1024EEEEELb0ELb0EEEvNS_9BwdParamsE,"a",@progbits
	.sectionflags	@""
	.align	4
.nv.constant0._ZN10layer_norm22ln_bwd_finalize_kernelINS_22Kernel_traits_finalizeILj1280E6__halfffffjLb0ELj1024ELj4ENS_18Kernel_traits_baseILj1280ES2_ffffjLj1024EEEEELb0ELb0EEEvNS_9BwdParamsE:
	.zero		1192


//--------------------- .nv.constant0._ZN10layer_norm40ln_parallel_residual_bwd_finalize_kernelINS_22Kernel_traits_finalizeILj1280E6__halfffffjLb0ELj1024ELj4ENS_18Kernel_traits_baseILj1280ES2_ffffjLj1024EEEEELb0EEEvNS_9BwdParamsE --------------------------
	.section	.nv.constant0._ZN10layer_norm40ln_parallel_residual_bwd_finalize_kernelINS_22Kernel_traits_finalizeILj1280E6__halfffffjLb0ELj1024ELj4ENS_18Kernel_traits_baseILj1280ES2_ffffjLj1024EEEEELb0EEEvNS_9BwdParamsE,"a",@progbits
	.sectionflags	@""
	.align	4
.nv.constant0._ZN10layer_norm40ln_parallel_residual_bwd_finalize_kernelINS_22Kernel_traits_finalizeILj1280E6__halfffffjLb0ELj1024ELj4ENS_18Kernel_traits_baseILj1280ES2_ffffjLj1024EEEEELb0EEEvNS_9BwdParamsE:
	.zero		1192


//--------------------- .nv.constant0._ZN10layer_norm31ln_parallel_residual_bwd_kernelINS_13Kernel_traitsI6__halfffffjLj1280ELj1ELj4ELj1ELj16ENS_18Kernel_traits_baseILj1280ES2_ffffjLj128EEEEELb1ELb1ELb0EEEvNS_9BwdParamsE --------------------------
	.section	.nv.constant0._ZN10layer_norm31ln_parallel_residual_bwd_kernelINS_13Kernel_traitsI6__halfffffjLj1280ELj1ELj4ELj1ELj16ENS_18Kernel_traits_baseILj1280ES2_ffffjLj128EEEEELb1ELb1ELb0EEEvNS_9BwdParamsE,"a",@progbits
	.sectionflags	@""
	.align	4
.nv.constant0._ZN10layer_norm31ln_parallel_residual_bwd_kernelINS_13Kernel_traitsI6__halfffffjLj1280ELj1ELj4ELj1ELj16ENS_18Kernel_traits_baseILj1280ES2_ffffjLj128EEEEELb1ELb1ELb0EEEvNS_9BwdParamsE:
	.zero		1192


//--------------------- .nv.constant0._ZN10layer_norm22ln_bwd_finalize_kernelINS_22Kernel_traits_finalizeILj1280E6__halfffffjLb0ELj1024ELj4ENS_18Kernel_traits_baseILj1280ES2_ffffjLj1024EEEEELb0ELb1EEEvNS_9BwdParamsE --------------------------
	.section	.nv.constant0._ZN10layer_norm22ln_bwd_finalize_kernelINS_22Kernel_traits_finalizeILj1280E6__halfffffjLb0ELj1024ELj4ENS_18Kernel_traits_baseILj1280ES2_ffffjLj1024EEEEELb0ELb1EEEvNS_9BwdParamsE,"a",@progbits
	.sectionflags	@""
	.align	4
.nv.constant0._ZN10layer_norm22ln_bwd_finalize_kernelINS_22Kernel_traits_finalizeILj1280E6__halfffffjLb0ELj1024ELj4ENS_18Kernel_traits_baseILj1280ES2_ffffjLj1024EEEEELb0ELb1EEEvNS_9BwdParamsE:
	.zero		1192


//--------------------- .nv.constant0._ZN10layer_norm40ln_parallel_residual_bwd_finalize_kernelINS_22Kernel_traits_finalizeILj1280E6__halfffffjLb0ELj1024ELj4ENS_18Kernel_traits_baseILj1280ES2_ffffjLj1024EEEEELb1EEEvNS_9BwdParamsE --------------------------
	.section	.nv.constant0._ZN10layer_norm40ln_parallel_residual_bwd_finalize_kernelINS_22Kernel_traits_finalizeILj1280E6__halfffffjLb0ELj1024ELj4ENS_18Kernel_traits_baseILj1280ES2_ffffjLj1024EEEEELb1EEEvNS_9BwdParamsE,"a",@progbits
	.sectionflags	@""
	.align	4
.nv.constant0._ZN10layer_norm40ln_parallel_residual_bwd_finalize_kernelINS_22Kernel_traits_finalizeILj1280E6__halfffffjLb0ELj1024ELj4ENS_18Kernel_traits_baseILj1280ES2_ffffjLj1024EEEEELb1EEEvNS_9BwdParamsE:
	.zero		1192


//--------------------- .nv.constant0._ZN10layer_norm31ln_parallel_residual_bwd_kernelINS_13Kernel_traitsI6__halfffffjLj1280ELj1ELj4ELj1ELj16ENS_18Kernel_traits_baseILj1280ES2_ffffjLj128EEEEELb1ELb1ELb1EEEvNS_9BwdParamsE --------------------------
	.section	.nv.constant0._ZN10layer_norm31ln_parallel_residual_bwd_kernelINS_13Kernel_traitsI6__halfffffjLj1280ELj1ELj4ELj1ELj16ENS_18Kernel_traits_baseILj1280ES2_ffffjLj128EEEEELb1ELb1ELb1EEEvNS_9BwdParamsE,"a",@progbits
	.sectionflags	@""
	.align	4
.nv.constant0._ZN10layer_norm31ln_parallel_residual_bwd_kernelINS_13Kernel_traitsI6__halfffffjLj1280ELj1ELj4ELj1ELj16ENS_18Kernel_traits_baseILj1280ES2_ffffjLj128EEEEELb1ELb1ELb1EEEvNS_9BwdParamsE:
	.zero		1192


//--------------------- .nv.constant0._ZN10layer_norm31ln_parallel_residual_bwd_kernelINS_13Kernel_traitsIfffffjLj1280ELj1ELj4ELj1ELj16ENS_18Kernel_traits_baseILj1280EfffffjLj128EEEEELb0ELb0ELb0EEEvNS_9BwdParamsE --------------------------
	.section	.nv.constant0._ZN10layer_norm31ln_parallel_residual_bwd_kernelINS_13Kernel_traitsIfffffjLj1280ELj1ELj4ELj1ELj16ENS_18Kernel_traits_baseILj1280EfffffjLj128EEEEELb0ELb0ELb0EEEvNS_9BwdParamsE,"a",@progbits
	.sectionflags	@""
	.align	4
.nv.constant0._ZN10layer_norm31ln_parallel_residual_bwd_kernelINS_13Kernel_traitsIfffffjLj1280ELj1ELj4ELj1ELj16ENS_18Kernel_traits_baseILj1280EfffffjLj128EEEEELb0ELb0ELb0EEEvNS_9BwdParamsE:
	.zero		1192


//--------------------- .nv.constant0._ZN10layer_norm31ln_parallel_residual_bwd_kernelINS_13Kernel_traitsIfffffjLj1280ELj1ELj4ELj1ELj16ENS_18Kernel_traits_baseILj1280EfffffjLj128EEEEELb0ELb0ELb1EEEvNS_9BwdParamsE --------------------------
	.section	.nv.constant0._ZN10layer_norm31ln_parallel_residual_bwd_kernelINS_13Kernel_traitsIfffffjLj1280ELj1ELj4ELj1ELj16ENS_18Kernel_traits_baseILj1280EfffffjLj128EEEEELb0ELb0ELb1EEEvNS_9BwdParamsE,"a",@progbits
	.sectionflags	@""
	.align	4
.nv.constant0._ZN10layer_norm31ln_parallel_residual_bwd_kernelINS_13Kernel_traitsIfffffjLj1280ELj1ELj4ELj1ELj16ENS_18Kernel_traits_baseILj1280EfffffjLj128EEEEELb0ELb0ELb1EEEvNS_9BwdParamsE:
	.zero		1192


//--------------------- .nv.constant0._ZN10layer_norm31ln_parallel_residual_bwd_kernelINS_13Kernel_traitsIfffffjLj1280ELj1ELj4ELj1ELj16ENS_18Kernel_traits_baseILj1280EfffffjLj128EEEEELb0ELb1ELb0EEEvNS_9BwdParamsE --------------------------
	.section	.nv.constant0._ZN10layer_norm31ln_parallel_residual_bwd_kernelINS_13Kernel_traitsIfffffjLj1280ELj1ELj4ELj1ELj16ENS_18Kernel_traits_baseILj1280EfffffjLj128EEEEELb0ELb1ELb0EEEvNS_9BwdParamsE,"a",@progbits
	.sectionflags	@""
	.align	4
.nv.constant0._ZN10layer_norm31ln_parallel_residual_bwd_kernelINS_13Kernel_traitsIfffffjLj1280ELj1ELj4ELj1ELj16ENS_18Kernel_traits_baseILj1280EfffffjLj128EEEEELb0ELb1ELb0EEEvNS_9BwdParamsE:
	.zero		1192


//--------------------- .nv.constant0._ZN10layer_norm31ln_parallel_residual_bwd_kernelINS_13Kernel_traitsIfffffjLj1280ELj1ELj4ELj1ELj16ENS_18Kernel_traits_baseILj1280EfffffjLj128EEEEELb0ELb1ELb1EEEvNS_9BwdParamsE --------------------------
	.section	.nv.constant0._ZN10layer_norm31ln_parallel_residual_bwd_kernelINS_13Kernel_traitsIfffffjLj1280ELj1ELj4ELj1ELj16ENS_18Kernel_traits_baseILj1280EfffffjLj128EEEEELb0ELb1ELb1EEEvNS_9BwdParamsE,"a",@progbits
	.sectionflags	@""
	.align	4
.nv.constant0._ZN10layer_norm31ln_parallel_residual_bwd_kernelINS_13Kernel_traitsIfffffjLj1280ELj1ELj4ELj1ELj16ENS_18Kernel_traits_baseILj1280EfffffjLj128EEEEELb0ELb1ELb1EEEvNS_9BwdParamsE:
	.zero		1192


//--------------------- .nv.constant0._ZN10layer_norm31ln_parallel_residual_bwd_kernelINS_13Kernel_traitsIfffffjLj1280ELj1ELj4ELj1ELj16ENS_18Kernel_traits_baseILj1280EfffffjLj128EEEEELb1ELb0ELb0EEEvNS_9BwdParamsE --------------------------
	.section	.nv.constant0._ZN10layer_norm31ln_parallel_residual_bwd_kernelINS_13Kernel_traitsIfffffjLj1280ELj1ELj4ELj1ELj16ENS_18Kernel_traits_baseILj1280EfffffjLj128EEEEELb1ELb0ELb0EEEvNS_9BwdParamsE,"a",@progbits
	.sectionflags	@""
	.align	4
.nv.constant0._ZN10layer_norm31ln_parallel_residual_bwd_kernelINS_13Kernel_traitsIfffffjLj1280ELj1ELj4ELj1ELj16ENS_18Kernel_traits_baseILj1280EfffffjLj128EEEEELb1ELb0ELb0EEEvNS_9BwdParamsE:
	.zero		1192


//--------------------- .nv.constant0._ZN10layer_norm31ln_parallel_residual_bwd_kernelINS_13Kernel_traitsIfffffjLj1280ELj1ELj4ELj1ELj16ENS_18Kernel_traits_baseILj1280EfffffjLj128EEEEELb1ELb0ELb1EEEvNS_9BwdParamsE --------------------------
	.section	.nv.constant0._ZN10layer_norm31ln_parallel_residual_bwd_kernelINS_13Kernel_traitsIfffffjLj1280ELj1ELj4ELj1ELj16ENS_18Kernel_traits_baseILj1280EfffffjLj128EEEEELb1ELb0ELb1EEEvNS_9BwdParamsE,"a",@progbits
	.sectionflags	@""
	.align	4
.nv.constant0._ZN10layer_norm31ln_parallel_residual_bwd_kernelINS_13Kernel_traitsIfffffjLj1280ELj1ELj4ELj1ELj16ENS_18Kernel_traits_baseILj1280EfffffjLj128EEEEELb1ELb0ELb1EEEvNS_9BwdParamsE:
	.zero		1192


//--------------------- .nv.constant0._ZN10layer_norm22ln_bwd_finalize_kernelINS_22Kernel_traits_finalizeILj1280EfffffjLb0ELj1024ELj4ENS_18Kernel_traits_baseILj1280EfffffjLj1024EEEEELb0ELb0EEEvNS_9BwdParamsE --------------------------
	.section	.nv.constant0._ZN10layer_norm22ln_bwd_finalize_kernelINS_22Kernel_traits_finalizeILj1280EfffffjLb0ELj1024ELj4ENS_18Kernel_traits_baseILj1280EfffffjLj1024EEEEELb0ELb0EEEvNS_9BwdParamsE,"a",@progbits
	.sectionflags	@""
	.align	4
.nv.constant0._ZN10layer_norm22ln_bwd_finalize_kernelINS_22Kernel_traits_finalizeILj1280EfffffjLb0ELj1024ELj4ENS_18Kernel_traits_baseILj1280EfffffjLj1024EEEEELb0ELb0EEEvNS_9BwdParamsE:
	.zero		1192


//--------------------- .nv.constant0._ZN10layer_norm40ln_parallel_residual_bwd_finalize_kernelINS_22Kernel_traits_finalizeILj1280EfffffjLb0ELj1024ELj4ENS_18Kernel_traits_baseILj1280EfffffjLj1024EEEEELb0EEEvNS_9BwdParamsE --------------------------
	.section	.nv.constant0._ZN10layer_norm40ln_parallel_residual_bwd_finalize_kernelINS_22Kernel_traits_finalizeILj1280EfffffjLb0ELj1024ELj4ENS_18Kernel_traits_baseILj1280EfffffjLj1024EEEEELb0EEEvNS_9BwdParamsE,"a",@progbits
	.sectionflags	@""
	.align	4
.nv.constant0._ZN10layer_norm40ln_parallel_residual_bwd_finalize_kernelINS_22Kernel_traits_finalizeILj1280EfffffjLb0ELj1024ELj4ENS_18Kernel_traits_baseILj1280EfffffjLj1024EEEEELb0EEEvNS_9BwdParamsE:
	.zero		1192


//--------------------- .nv.constant0._ZN10layer_norm31ln_parallel_residual_bwd_kernelINS_13Kernel_traitsIfffffjLj1280ELj1ELj4ELj1ELj16ENS_18Kernel_traits_baseILj1280EfffffjLj128EEEEELb1ELb1ELb0EEEvNS_9BwdParamsE --------------------------
	.section	.nv.constant0._ZN10layer_norm31ln_parallel_residual_bwd_kernelINS_13Kernel_traitsIfffffjLj1280ELj1ELj4ELj1ELj16ENS_18Kernel_traits_baseILj1280EfffffjLj128EEEEELb1ELb1ELb0EEEvNS_9BwdParamsE,"a",@progbits
	.sectionflags	@""
	.align	4
.nv.constant0._ZN10layer_norm31ln_parallel_residual_bwd_kernelINS_13Kernel_traitsIfffffjLj1280ELj1ELj4ELj1ELj16ENS_18Kernel_traits_baseILj1280EfffffjLj128EEEEELb1ELb1ELb0EEEvNS_9BwdParamsE:
	.zero		1192


//--------------------- .nv.constant0._ZN10layer_norm22ln_bwd_finalize_kernelINS_22Kernel_traits_finalizeILj1280EfffffjLb0ELj1024ELj4ENS_18Kernel_traits_baseILj1280EfffffjLj1024EEEEELb0ELb1EEEvNS_9BwdParamsE --------------------------
	.section	.nv.constant0._ZN10layer_norm22ln_bwd_finalize_kernelINS_22Kernel_traits_finalizeILj1280EfffffjLb0ELj1024ELj4ENS_18Kernel_traits_baseILj1280EfffffjLj1024EEEEELb0ELb1EEEvNS_9BwdParamsE,"a",@progbits
	.sectionflags	@""
	.align	4
.nv.constant0._ZN10layer_norm22ln_bwd_finalize_kernelINS_22Kernel_traits_finalizeILj1280EfffffjLb0ELj1024ELj4ENS_18Kernel_traits_baseILj1280EfffffjLj1024EEEEELb0ELb1EEEvNS_9BwdParamsE:
	.zero		1192


//--------------------- .nv.constant0._ZN10layer_norm40ln_parallel_residual_bwd_finalize_kernelINS_22Kernel_traits_finalizeILj1280EfffffjLb0ELj1024ELj4ENS_18Kernel_traits_baseILj1280EfffffjLj1024EEEEELb1EEEvNS_9BwdParamsE --------------------------
	.section	.nv.constant0._ZN10layer_norm40ln_parallel_residual_bwd_finalize_kernelINS_22Kernel_traits_finalizeILj1280EfffffjLb0ELj1024ELj4ENS_18Kernel_traits_baseILj1280EfffffjLj1024EEEEELb1EEEvNS_9BwdParamsE,"a",@progbits
	.sectionflags	@""
	.align	4
.nv.constant0._ZN10layer_norm40ln_parallel_residual_bwd_finalize_kernelINS_22Kernel_traits_finalizeILj1280EfffffjLb0ELj1024ELj4ENS_18Kernel_traits_baseILj1280EfffffjLj1024EEEEELb1EEEvNS_9BwdParamsE:
	.zero		1192


//--------------------- .nv.constant0._ZN10layer_norm31ln_parallel_residual_bwd_kernelINS_13Kernel_traitsIfffffjLj1280ELj1ELj4ELj1ELj16ENS_18Kernel_traits_baseILj1280EfffffjLj128EEEEELb1ELb1ELb1EEEvNS_9BwdParamsE --------------------------
	.section	.nv.constant0._ZN10layer_norm31ln_parallel_residual_bwd_kernelINS_13Kernel_traitsIfffffjLj1280ELj1ELj4ELj1ELj16ENS_18Kernel_traits_baseILj1280EfffffjLj128EEEEELb1ELb1ELb1EEEvNS_9BwdParamsE,"a",@progbits
	.sectionflags	@""
	.align	4
.nv.constant0._ZN10layer_norm31ln_parallel_residual_bwd_kernelINS_13Kernel_traitsIfffffjLj1280ELj1ELj4ELj1ELj16ENS_18Kernel_traits_baseILj1280EfffffjLj128EEEEELb1ELb1ELb1EEEvNS_9BwdParamsE:
	.zero		1192


//--------------------- SYMBOLS --------------------------

	.type		.nv.reservedSmem.offset0,@object
	.size		.nv.reservedSmem.offset0,0x4
	.type		.nv.reservedSmem.cap,@object
	.size		.nv.reservedSmem.cap,0x4
